	.target	sm_80

	.elftype	@"ET_EXEC"


//--------------------- .note.nv.tkinfo           --------------------------
	.section	.note.nv.tkinfo,"",@"SHT_NOTE"
	.sectionflags	@"SHF_NOTE_NV_TKINFO"
	.tkinfo
        /*0018*/ 	.word	0x00000002
        /*0030*/ 	.string	""
        /*0030*/ 	.string	"ptxas"
        /*0030*/ 	.string	"Cuda compilation tools, release 13.0, V13.0.88"
        /*0030*/ 	.string	"Build cuda_13.0.r13.0/compiler.36424714_0"
        /*0030*/ 	.string	"-arch sm_80 -m 64 "



//--------------------- .note.nv.cuinfo           --------------------------
	.section	.note.nv.cuinfo,"",@"SHT_NOTE"
	.sectionflags	@"SHF_NOTE_NV_CUINFO"
        /*0018*/ 	.short	0x0002
        /*001a*/ 	.short	0x0050
        /*001c*/ 	.short	0x0082
	.zero		2


//--------------------- .nv.info                  --------------------------
	.section	.nv.info,"",@"SHT_CUDA_INFO"
	.align	4


	//----- nvinfo : EIATTR_REGCOUNT
	.align		4
        /*0000*/ 	.byte	0x04, 0x2f
        /*0002*/ 	.short	(.L_1 - .L_0)
	.align		4
.L_0:
        /*0004*/ 	.word	index@(_ZN10layer_norm13ln_bwd_kernelINS_13Kernel_traitsIfffffjLj2560ELj1ELj1ELj4ELj16ENS_18Kernel_traits_baseILj2560EfffffjLj128EEEEELb1ELb1ELb1ELb1EEEvNS_9BwdParamsE)
        /*0008*/ 	.word	0x000000d6


	//----- nvinfo : EIATTR_FRAME_SIZE
	.align		4
.L_1:
        /*000c*/ 	.byte	0x04, 0x11
        /*000e*/ 	.short	(.L_3 - .L_2)
	.align		4
.L_2:
        /*0010*/ 	.word	index@($__internal_199_$__cuda_sm70_shflsync_down_p)
        /*0014*/ 	.word	0x00000000


	//----- nvinfo : EIATTR_FRAME_SIZE
	.align		4
.L_3:
        /*0018*/ 	.byte	0x04, 0x11
        /*001a*/ 	.short	(.L_5 - .L_4)
	.align		4
.L_4:
        /*001c*/ 	.word	index@(_ZN10layer_norm13ln_bwd_kernelINS_13Kernel_traitsIfffffjLj2560ELj1ELj1ELj4ELj16ENS_18Kernel_traits_baseILj2560EfffffjLj128EEEEELb1ELb1ELb1ELb1EEEvNS_9BwdParamsE)
        /*0020*/ 	.word	0x00000000


	//----- nvinfo : EIATTR_REGCOUNT
	.align		4
.L_5:
        /*0024*/ 	.byte	0x04, 0x2f
        /*0026*/ 	.short	(.L_7 - .L_6)
	.align		4
.L_6:
        /*0028*/ 	.word	index@(_ZN10layer_norm22ln_bwd_finalize_kernelINS_22Kernel_traits_finalizeILj2560EfffffjLb1ELj1024ELj4ENS_18Kernel_traits_baseILj2560EfffffjLj1024EEEEELb1ELb1EEEvNS_9BwdParamsE)
        /*002c*/ 	.word	0x00000020


	//----- nvinfo : EIATTR_FRAME_SIZE
	.align		4
.L_7:
        /*0030*/ 	.byte	0x04, 0x11
        /*0032*/ 	.short	(.L_9 - .L_8)
	.align		4
.L_8:
        /*0034*/ 	.word	index@($__internal_198_$__cuda_sm70_shflsync_bfly_p)
        /*0038*/ 	.word	0x00000000


	//----- nvinfo : EIATTR_FRAME_SIZE
	.align		4
.L_9:
        /*003c*/ 	.byte	0x04, 0x11
        /*003e*/ 	.short	(.L_11 - .L_10)
	.align		4
.L_10:
        /*0040*/ 	.word	index@(_ZN10layer_norm22ln_bwd_finalize_kernelINS_22Kernel_traits_finalizeILj2560EfffffjLb1ELj1024ELj4ENS_18Kernel_traits_baseILj2560EfffffjLj1024EEEEELb1ELb1EEEvNS_9BwdParamsE)
        /*0044*/ 	.word	0x00000000


	//----- nvinfo : EIATTR_REGCOUNT
	.align		4
.L_11:
        /*0048*/ 	.byte	0x04, 0x2f
        /*004a*/ 	.short	(.L_13 - .L_12)
	.align		4
.L_12:
        /*004c*/ 	.word	index@(_ZN10layer_norm13ln_bwd_kernelINS_13Kernel_traitsIfffffjLj2560ELj1ELj1ELj4ELj16ENS_18Kernel_traits_baseILj2560EfffffjLj128EEEEELb1ELb1ELb1ELb0EEEvNS_9BwdParamsE)
        /*0050*/ 	.word	0x000000d0


	//----- nvinfo : EIATTR_FRAME_SIZE
	.align		4
.L_13:
        /*0054*/ 	.byte	0x04, 0x11
        /*0056*/ 	.short	(.L_15 - .L_14)
	.align		4
.L_14:
        /*0058*/ 	.word	index@($__internal_197_$__cuda_sm70_shflsync_down_p)
        /*005c*/ 	.word	0x00000000


	//----- nvinfo : EIATTR_FRAME_SIZE
	.align		4
.L_15:
        /*0060*/ 	.byte	0x04, 0x11
        /*0062*/ 	.short	(.L_17 - .L_16)
	.align		4
.L_16:
        /*0064*/ 	.word	index@(_ZN10layer_norm13ln_bwd_kernelINS_13Kernel_traitsIfffffjLj2560ELj1ELj1ELj4ELj16ENS_18Kernel_traits_baseILj2560EfffffjLj128EEEEELb1ELb1ELb1ELb0EEEvNS_9BwdParamsE)
        /*0068*/ 	.word	0x00000000


	//----- nvinfo : EIATTR_REGCOUNT
	.align		4
.L_17:
        /*006c*/ 	.byte	0x04, 0x2f
        /*006e*/ 	.short	(.L_19 - .L_18)
	.align		4
.L_18:
        /*0070*/ 	.word	index@(_ZN10layer_norm22ln_bwd_finalize_kernelINS_22Kernel_traits_finalizeILj2560EfffffjLb1ELj1024ELj4ENS_18Kernel_traits_baseILj2560EfffffjLj1024EEEEELb1ELb0EEEvNS_9BwdParamsE)
        /*0074*/ 	.word	0x00000020


	//----- nvinfo : EIATTR_FRAME_SIZE
	.align		4
.L_19:
        /*0078*/ 	.byte	0x04, 0x11
        /*007a*/ 	.short	(.L_21 - .L_20)
	.align		4
.L_20:
        /*007c*/ 	.word	index@($__internal_196_$__cuda_sm70_shflsync_bfly_p)
        /*0080*/ 	.word	0x00000000


	//----- nvinfo : EIATTR_FRAME_SIZE
	.align		4
.L_21:
        /*0084*/ 	.byte	0x04, 0x11
        /*0086*/ 	.short	(.L_23 - .L_22)
	.align		4
.L_22:
        /*0088*/ 	.word	index@(_ZN10layer_norm22ln_bwd_finalize_kernelINS_22Kernel_traits_finalizeILj2560EfffffjLb1ELj1024ELj4ENS_18Kernel_traits_baseILj2560EfffffjLj1024EEEEELb1ELb0EEEvNS_9BwdParamsE)
        /*008c*/ 	.word	0x00000000


	//----- nvinfo : EIATTR_REGCOUNT
	.align		4
.L_23:
        /*0090*/ 	.byte	0x04, 0x2f
        /*0092*/ 	.short	(.L_25 - .L_24)
	.align		4
.L_24:
        /*0094*/ 	.word	index@(_ZN10layer_norm13ln_bwd_kernelINS_13Kernel_traitsIfffffjLj2560ELj1ELj1ELj4ELj16ENS_18Kernel_traits_baseILj2560EfffffjLj128EEEEELb1ELb1ELb0ELb1EEEvNS_9BwdParamsE)
        /*0098*/ 	.word	0x000000d5


	//----- nvinfo : EIATTR_FRAME_SIZE
	.align		4
.L_25:
        /*009c*/ 	.byte	0x04, 0x11
        /*009e*/ 	.short	(.L_27 - .L_26)
	.align		4
.L_26:
        /*00a0*/ 	.word	index@($__internal_195_$__cuda_sm70_shflsync_down_p)
        /*00a4*/ 	.word	0x00000000


	//----- nvinfo : EIATTR_FRAME_SIZE
	.align		4
.L_27:
        /*00a8*/ 	.byte	0x04, 0x11
        /*00aa*/ 	.short	(.L_29 - .L_28)
	.align		4
.L_28:
        /*00ac*/ 	.word	index@(_ZN10layer_norm13ln_bwd_kernelINS_13Kernel_traitsIfffffjLj2560ELj1ELj1ELj4ELj16ENS_18Kernel_traits_baseILj2560EfffffjLj128EEEEELb1ELb1ELb0ELb1EEEvNS_9BwdParamsE)
        /*00b0*/ 	.word	0x00000000


	//----- nvinfo : EIATTR_REGCOUNT
	.align		4
.L_29:
        /*00b4*/ 	.byte	0x04, 0x2f
        /*00b6*/ 	.short	(.L_31 - .L_30)
	.align		4
.L_30:
        /*00b8*/ 	.word	index@(_ZN10layer_norm13ln_bwd_kernelINS_13Kernel_traitsIfffffjLj2560ELj1ELj1ELj4ELj16ENS_18Kernel_traits_baseILj2560EfffffjLj128EEEEELb1ELb1ELb0ELb0EEEvNS_9BwdParamsE)
        /*00bc*/ 	.word	0x000000c5


	//----- nvinfo : EIATTR_FRAME_SIZE
	.align		4
.L_31:
        /*00c0*/ 	.byte	0x04, 0x11
        /*00c2*/ 	.short	(.L_33 - .L_32)
	.align		4
.L_32:
        /*00c4*/ 	.word	index@($__internal_194_$__cuda_sm70_shflsync_down_p)
        /*00c8*/ 	.word	0x00000000


	//----- nvinfo : EIATTR_FRAME_SIZE
	.align		4
.L_33:
        /*00cc*/ 	.byte	0x04, 0x11
        /*00ce*/ 	.short	(.L_35 - .L_34)
	.align		4
.L_34:
        /*00d0*/ 	.word	index@(_ZN10layer_norm13ln_bwd_kernelINS_13Kernel_traitsIfffffjLj2560ELj1ELj1ELj4ELj16ENS_18Kernel_traits_baseILj2560EfffffjLj128EEEEELb1ELb1ELb0ELb0EEEvNS_9BwdParamsE)
        /*00d4*/ 	.word	0x00000000


	//----- nvinfo : EIATTR_REGCOUNT
	.align		4
.L_35:
        /*00d8*/ 	.byte	0x04, 0x2f
        /*00da*/ 	.short	(.L_37 - .L_36)
	.align		4
.L_36:
        /*00dc*/ 	.word	index@(_ZN10layer_norm13ln_bwd_kernelINS_13Kernel_traitsIfffffjLj2560ELj1ELj1ELj4ELj16ENS_18Kernel_traits_baseILj2560EfffffjLj128EEEEELb1ELb0ELb1ELb1EEEvNS_9BwdParamsE)
        /*00e0*/ 	.word	0x000000a8


	//----- nvinfo : EIATTR_FRAME_SIZE
	.align		4
.L_37:
        /*00e4*/ 	.byte	0x04, 0x11
        /*00e6*/ 	.short	(.L_39 - .L_38)
	.align		4
.L_38:
        /*00e8*/ 	.word	index@($__internal_193_$__cuda_sm70_shflsync_down_p)
        /*00ec*/ 	.word	0x00000000


	//----- nvinfo : EIATTR_FRAME_SIZE
	.align		4
.L_39:
        /*00f0*/ 	.byte	0x04, 0x11
        /*00f2*/ 	.short	(.L_41 - .L_40)
	.align		4
.L_40:
        /*00f4*/ 	.word	index@(_ZN10layer_norm13ln_bwd_kernelINS_13Kernel_traitsIfffffjLj2560ELj1ELj1ELj4ELj16ENS_18Kernel_traits_baseILj2560EfffffjLj128EEEEELb1ELb0ELb1ELb1EEEvNS_9BwdParamsE)
        /*00f8*/ 	.word	0x00000000


	//----- nvinfo : EIATTR_REGCOUNT
	.align		4
.L_41:
        /*00fc*/ 	.byte	0x04, 0x2f
        /*00fe*/ 	.short	(.L_43 - .L_42)
	.align		4
.L_42:
        /*0100*/ 	.word	index@(_ZN10layer_norm22ln_bwd_finalize_kernelINS_22Kernel_traits_finalizeILj2560EfffffjLb0ELj1024ELj4ENS_18Kernel_traits_baseILj2560EfffffjLj1024EEEEELb0ELb1EEEvNS_9BwdParamsE)
        /*0104*/ 	.word	0x00000020


	//----- nvinfo : EIATTR_FRAME_SIZE
	.align		4
.L_43:
        /*0108*/ 	.byte	0x04, 0x11
        /*010a*/ 	.short	(.L_45 - .L_44)
	.align		4
.L_44:
        /*010c*/ 	.word	index@($__internal_192_$__cuda_sm70_shflsync_bfly_p)
        /*0110*/ 	.word	0x00000000


	//----- nvinfo : EIATTR_FRAME_SIZE
	.align		4
.L_45:
        /*0114*/ 	.byte	0x04, 0x11
        /*0116*/ 	.short	(.L_47 - .L_46)
	.align		4
.L_46:
        /*0118*/ 	.word	index@(_ZN10layer_norm22ln_bwd_finalize_kernelINS_22Kernel_traits_finalizeILj2560EfffffjLb0ELj1024ELj4ENS_18Kernel_traits_baseILj2560EfffffjLj1024EEEEELb0ELb1EEEvNS_9BwdParamsE)
        /*011c*/ 	.word	0x00000000


	//----- nvinfo : EIATTR_REGCOUNT
	.align		4
.L_47:
        /*0120*/ 	.byte	0x04, 0x2f
        /*0122*/ 	.short	(.L_49 - .L_48)
	.align		4
.L_48:
        /*0124*/ 	.word	index@(_ZN10layer_norm13ln_bwd_kernelINS_13Kernel_traitsIfffffjLj2560ELj1ELj1ELj4ELj16ENS_18Kernel_traits_baseILj2560EfffffjLj128EEEEELb1ELb0ELb1ELb0EEEvNS_9BwdParamsE)
        /*0128*/ 	.word	0x000000a2


	//----- nvinfo : EIATTR_FRAME_SIZE
	.align		4
.L_49:
        /*012c*/ 	.byte	0x04, 0x11
        /*012e*/ 	.short	(.L_51 - .L_50)
	.align		4
.L_50:
        /*0130*/ 	.word	index@($__internal_191_$__cuda_sm70_shflsync_down_p)
        /*0134*/ 	.word	0x00000000


	//----- nvinfo : EIATTR_FRAME_SIZE
	.align		4
.L_51:
        /*0138*/ 	.byte	0x04, 0x11
        /*013a*/ 	.short	(.L_53 - .L_52)
	.align		4
.L_52:
        /*013c*/ 	.word	index@(_ZN10layer_norm13ln_bwd_kernelINS_13Kernel_traitsIfffffjLj2560ELj1ELj1ELj4ELj16ENS_18Kernel_traits_baseILj2560EfffffjLj128EEEEELb1ELb0ELb1ELb0EEEvNS_9BwdParamsE)
        /*0140*/ 	.word	0x00000000


	//----- nvinfo : EIATTR_REGCOUNT
	.align		4
.L_53:
        /*0144*/ 	.byte	0x04, 0x2f
        /*0146*/ 	.short	(.L_55 - .L_54)
	.align		4
.L_54:
        /*0148*/ 	.word	index@(_ZN10layer_norm22ln_bwd_finalize_kernelINS_22Kernel_traits_finalizeILj2560EfffffjLb0ELj1024ELj4ENS_18Kernel_traits_baseILj2560EfffffjLj1024EEEEELb0ELb0EEEvNS_9BwdParamsE)
        /*014c*/ 	.word	0x0000001e


	//----- nvinfo : EIATTR_FRAME_SIZE
	.align		4
.L_55:
        /*0150*/ 	.byte	0x04, 0x11
        /*0152*/ 	.short	(.L_57 - .L_56)
	.align		4
.L_56:
        /*0154*/ 	.word	index@($__internal_190_$__cuda_sm70_shflsync_bfly_p)
        /*0158*/ 	.word	0x00000000


	//----- nvinfo : EIATTR_FRAME_SIZE
	.align		4
.L_57:
        /*015c*/ 	.byte	0x04, 0x11
        /*015e*/ 	.short	(.L_59 - .L_58)
	.align		4
.L_58:
        /*0160*/ 	.word	index@(_ZN10layer_norm22ln_bwd_finalize_kernelINS_22Kernel_traits_finalizeILj2560EfffffjLb0ELj1024ELj4ENS_18Kernel_traits_baseILj2560EfffffjLj1024EEEEELb0ELb0EEEvNS_9BwdParamsE)
        /*0164*/ 	.word	0x00000000


	//----- nvinfo : EIATTR_REGCOUNT
	.align		4
.L_59:
        /*0168*/ 	.byte	0x04, 0x2f
        /*016a*/ 	.short	(.L_61 - .L_60)
	.align		4
.L_60:
        /*016c*/ 	.word	index@(_ZN10layer_norm13ln_bwd_kernelINS_13Kernel_traitsIfffffjLj2560ELj1ELj1ELj4ELj16ENS_18Kernel_traits_baseILj2560EfffffjLj128EEEEELb1ELb0ELb0ELb1EEEvNS_9BwdParamsE)
        /*0170*/ 	.word	0x000000a8


	//----- nvinfo : EIATTR_FRAME_SIZE
	.align		4
.L_61:
        /*0174*/ 	.byte	0x04, 0x11
        /*0176*/ 	.short	(.L_63 - .L_62)
	.align		4
.L_62:
        /*0178*/ 	.word	index@($__internal_189_$__cuda_sm70_shflsync_down_p)
        /*017c*/ 	.word	0x00000000


	//----- nvinfo : EIATTR_FRAME_SIZE
	.align		4
.L_63:
        /*0180*/ 	.byte	0x04, 0x11
        /*0182*/ 	.short	(.L_65 - .L_64)
	.align		4
.L_64:
        /*0184*/ 	.word	index@(_ZN10layer_norm13ln_bwd_kernelINS_13Kernel_traitsIfffffjLj2560ELj1ELj1ELj4ELj16ENS_18Kernel_traits_baseILj2560EfffffjLj128EEEEELb1ELb0ELb0ELb1EEEvNS_9BwdParamsE)
        /*0188*/ 	.word	0x00000000


	//----- nvinfo : EIATTR_REGCOUNT
	.align		4
.L_65:
        /*018c*/ 	.byte	0x04, 0x2f
        /*018e*/ 	.short	(.L_67 - .L_66)
	.align		4
.L_66:
        /*0190*/ 	.word	index@(_ZN10layer_norm13ln_bwd_kernelINS_13Kernel_traitsIfffffjLj2560ELj1ELj1ELj4ELj16ENS_18Kernel_traits_baseILj2560EfffffjLj128EEEEELb1ELb0ELb0ELb0EEEvNS_9BwdParamsE)
        /*0194*/ 	.word	0x0000009e


	//----- nvinfo : EIATTR_FRAME_SIZE
	.align		4
.L_67:
        /*0198*/ 	.byte	0x04, 0x11
        /*019a*/ 	.short	(.L_69 - .L_68)
	.align		4
.L_68:
        /*019c*/ 	.word	index@($__internal_188_$__cuda_sm70_shflsync_down_p)
        /*01a0*/ 	.word	0x00000000


	//----- nvinfo : EIATTR_FRAME_SIZE
	.align		4
.L_69:
        /*01a4*/ 	.byte	0x04, 0x11
        /*01a6*/ 	.short	(.L_71 - .L_70)
	.align		4
.L_70:
        /*01a8*/ 	.word	index@(_ZN10layer_norm13ln_bwd_kernelINS_13Kernel_traitsIfffffjLj2560ELj1ELj1ELj4ELj16ENS_18Kernel_traits_baseILj2560EfffffjLj128EEEEELb1ELb0ELb0ELb0EEEvNS_9BwdParamsE)
        /*01ac*/ 	.word	0x00000000


	//----- nvinfo : EIATTR_REGCOUNT
	.align		4
.L_71:
        /*01b0*/ 	.byte	0x04, 0x2f
        /*01b2*/ 	.short	(.L_73 - .L_72)
	.align		4
.L_72:
        /*01b4*/ 	.word	index@(_ZN10layer_norm13ln_bwd_kernelINS_13Kernel_traitsIfffffjLj2560ELj1ELj1ELj4ELj16ENS_18Kernel_traits_baseILj2560EfffffjLj128EEEEELb0ELb1ELb1ELb1EEEvNS_9BwdParamsE)
        /*01b8*/ 	.word	0x000000ca


	//----- nvinfo : EIATTR_FRAME_SIZE
	.align		4
.L_73:
        /*01bc*/ 	.byte	0x04, 0x11
        /*01be*/ 	.short	(.L_75 - .L_74)
	.align		4
.L_74:
        /*01c0*/ 	.word	index@($__internal_187_$__cuda_sm70_shflsync_down_p)
        /*01c4*/ 	.word	0x00000000


	//----- nvinfo : EIATTR_FRAME_SIZE
	.align		4
.L_75:
        /*01c8*/ 	.byte	0x04, 0x11
        /*01ca*/ 	.short	(.L_77 - .L_76)
	.align		4
.L_76:
        /*01cc*/ 	.word	index@(_ZN10layer_norm13ln_bwd_kernelINS_13Kernel_traitsIfffffjLj2560ELj1ELj1ELj4ELj16ENS_18Kernel_traits_baseILj2560EfffffjLj128EEEEELb0ELb1ELb1ELb1EEEvNS_9BwdParamsE)
        /*01d0*/ 	.word	0x00000000


	//----- nvinfo : EIATTR_REGCOUNT
	.align		4
.L_77:
        /*01d4*/ 	.byte	0x04, 0x2f
        /*01d6*/ 	.short	(.L_79 - .L_78)
	.align		4
.L_78:
        /*01d8*/ 	.word	index@(_ZN10layer_norm13ln_bwd_kernelINS_13Kernel_traitsIfffffjLj2560ELj1ELj1ELj4ELj16ENS_18Kernel_traits_baseILj2560EfffffjLj128EEEEELb0ELb1ELb1ELb0EEEvNS_9BwdParamsE)
        /*01dc*/ 	.word	0x000000c9


	//----- nvinfo : EIATTR_FRAME_SIZE
	.align		4
.L_79:
        /*01e0*/ 	.byte	0x04, 0x11
        /*01e2*/ 	.short	(.L_81 - .L_80)
	.align		4
.L_80:
        /*01e4*/ 	.word	index@($__internal_186_$__cuda_sm70_shflsync_down_p)
        /*01e8*/ 	.word	0x00000000


	//----- nvinfo : EIATTR_FRAME_SIZE
	.align		4
.L_81:
        /*01ec*/ 	.byte	0x04, 0x11
        /*01ee*/ 	.short	(.L_83 - .L_82)
	.align		4
.L_82:
        /*01f0*/ 	.word	index@(_ZN10layer_norm13ln_bwd_kernelINS_13Kernel_traitsIfffffjLj2560ELj1ELj1ELj4ELj16ENS_18Kernel_traits_baseILj2560EfffffjLj128EEEEELb0ELb1ELb1ELb0EEEvNS_9BwdParamsE)
        /*01f4*/ 	.word	0x00000000


	//----- nvinfo : EIATTR_REGCOUNT
	.align		4
.L_83:
        /*01f8*/ 	.byte	0x04, 0x2f
        /*01fa*/ 	.short	(.L_85 - .L_84)
	.align		4
.L_84:
        /*01fc*/ 	.word	index@(_ZN10layer_norm13ln_bwd_kernelINS_13Kernel_traitsIfffffjLj2560ELj1ELj1ELj4ELj16ENS_18Kernel_traits_baseILj2560EfffffjLj128EEEEELb0ELb1ELb0ELb1EEEvNS_9BwdParamsE)
        /*0200*/ 	.word	0x000000ce


	//----- nvinfo : EIATTR_FRAME_SIZE
	.align		4
.L_85:
        /*0204*/ 	.byte	0x04, 0x11
        /*0206*/ 	.short	(.L_87 - .L_86)
	.align		4
.L_86:
        /*0208*/ 	.word	index@($__internal_185_$__cuda_sm70_shflsync_down_p)
        /*020c*/ 	.word	0x00000000


	//----- nvinfo : EIATTR_FRAME_SIZE
	.align		4
.L_87:
        /*0210*/ 	.byte	0x04, 0x11
        /*0212*/ 	.short	(.L_89 - .L_88)
	.align		4
.L_88:
        /*0214*/ 	.word	index@(_ZN10layer_norm13ln_bwd_kernelINS_13Kernel_traitsIfffffjLj2560ELj1ELj1ELj4ELj16ENS_18Kernel_traits_baseILj2560EfffffjLj128EEEEELb0ELb1ELb0ELb1EEEvNS_9BwdParamsE)
        /*0218*/ 	.word	0x00000000


	//----- nvinfo : EIATTR_REGCOUNT
	.align		4
.L_89:
        /*021c*/ 	.byte	0x04, 0x2f
        /*021e*/ 	.short	(.L_91 - .L_90)
	.align		4
.L_90:
        /*0220*/ 	.word	index@(_ZN10layer_norm13ln_bwd_kernelINS_13Kernel_traitsIfffffjLj2560ELj1ELj1ELj4ELj16ENS_18Kernel_traits_baseILj2560EfffffjLj128EEEEELb0ELb1ELb0ELb0EEEvNS_9BwdParamsE)
        /*0224*/ 	.word	0x000000c3


	//----- nvinfo : EIATTR_FRAME_SIZE
	.align		4
.L_91:
        /*0228*/ 	.byte	0x04, 0x11
        /*022a*/ 	.short	(.L_93 - .L_92)
	.align		4
.L_92:
        /*022c*/ 	.word	index@($__internal_184_$__cuda_sm70_shflsync_down_p)
        /*0230*/ 	.word	0x00000000


	//----- nvinfo : EIATTR_FRAME_SIZE
	.align		4
.L_93:
        /*0234*/ 	.byte	0x04, 0x11
        /*0236*/ 	.short	(.L_95 - .L_94)
	.align		4
.L_94:
        /*0238*/ 	.word	index@(_ZN10layer_norm13ln_bwd_kernelINS_13Kernel_traitsIfffffjLj2560ELj1ELj1ELj4ELj16ENS_18Kernel_traits_baseILj2560EfffffjLj128EEEEELb0ELb1ELb0ELb0EEEvNS_9BwdParamsE)
        /*023c*/ 	.word	0x00000000


	//----- nvinfo : EIATTR_REGCOUNT
	.align		4
.L_95:
        /*0240*/ 	.byte	0x04, 0x2f
        /*0242*/ 	.short	(.L_97 - .L_96)
	.align		4
.L_96:
        /*0244*/ 	.word	index@(_ZN10layer_norm13ln_bwd_kernelINS_13Kernel_traitsIfffffjLj2560ELj1ELj1ELj4ELj16ENS_18Kernel_traits_baseILj2560EfffffjLj128EEEEELb0ELb0ELb1ELb1EEEvNS_9BwdParamsE)
        /*0248*/ 	.word	0x000000a4


	//----- nvinfo : EIATTR_FRAME_SIZE
	.align		4
.L_97:
        /*024c*/ 	.byte	0x04, 0x11
        /*024e*/ 	.short	(.L_99 - .L_98)
	.align		4
.L_98:
        /*0250*/ 	.word	index@($__internal_183_$__cuda_sm70_shflsync_down_p)
        /*0254*/ 	.word	0x00000000


	//----- nvinfo : EIATTR_FRAME_SIZE
	.align		4
.L_99:
        /*0258*/ 	.byte	0x04, 0x11
        /*025a*/ 	.short	(.L_101 - .L_100)
	.align		4
.L_100:
        /*025c*/ 	.word	index@(_ZN10layer_norm13ln_bwd_kernelINS_13Kernel_traitsIfffffjLj2560ELj1ELj1ELj4ELj16ENS_18Kernel_traits_baseILj2560EfffffjLj128EEEEELb0ELb0ELb1ELb1EEEvNS_9BwdParamsE)
        /*0260*/ 	.word	0x00000000


	//----- nvinfo : EIATTR_REGCOUNT
	.align		4
.L_101:
        /*0264*/ 	.byte	0x04, 0x2f
        /*0266*/ 	.short	(.L_103 - .L_102)
	.align		4
.L_102:
        /*0268*/ 	.word	index@(_ZN10layer_norm13ln_bwd_kernelINS_13Kernel_traitsIfffffjLj2560ELj1ELj1ELj4ELj16ENS_18Kernel_traits_baseILj2560EfffffjLj128EEEEELb0ELb0ELb1ELb0EEEvNS_9BwdParamsE)
        /*026c*/ 	.word	0x0000009e


	//----- nvinfo : EIATTR_FRAME_SIZE
	.align		4
.L_103:
        /*0270*/ 	.byte	0x04, 0x11
        /*0272*/ 	.short	(.L_105 - .L_104)
	.align		4
.L_104:
        /*0274*/ 	.word	index@($__internal_182_$__cuda_sm70_shflsync_down_p)
        /*0278*/ 	.word	0x00000000


	//----- nvinfo : EIATTR_FRAME_SIZE
	.align		4
.L_105:
        /*027c*/ 	.byte	0x04, 0x11
        /*027e*/ 	.short	(.L_107 - .L_106)
	.align		4
.L_106:
        /*0280*/ 	.word	index@(_ZN10layer_norm13ln_bwd_kernelINS_13Kernel_traitsIfffffjLj2560ELj1ELj1ELj4ELj16ENS_18Kernel_traits_baseILj2560EfffffjLj128EEEEELb0ELb0ELb1ELb0EEEvNS_9BwdParamsE)
        /*0284*/ 	.word	0x00000000


	//----- nvinfo : EIATTR_REGCOUNT
	.align		4
.L_107:
        /*0288*/ 	.byte	0x04, 0x2f
        /*028a*/ 	.short	(.L_109 - .L_108)
	.align		4
.L_108:
        /*028c*/ 	.word	index@(_ZN10layer_norm13ln_bwd_kernelINS_13Kernel_traitsIfffffjLj2560ELj1ELj1ELj4ELj16ENS_18Kernel_traits_baseILj2560EfffffjLj128EEEEELb0ELb0ELb0ELb1EEEvNS_9BwdParamsE)
        /*0290*/ 	.word	0x00000097


	//----- nvinfo : EIATTR_FRAME_SIZE
	.align		4
.L_109:
        /*0294*/ 	.byte	0x04, 0x11
        /*0296*/ 	.short	(.L_111 - .L_110)
	.align		4
.L_110:
        /*0298*/ 	.word	index@($__internal_181_$__cuda_sm70_shflsync_down_p)
        /*029c*/ 	.word	0x00000000


	//----- nvinfo : EIATTR_FRAME_SIZE
	.align		4
.L_111:
        /*02a0*/ 	.byte	0x04, 0x11
        /*02a2*/ 	.short	(.L_113 - .L_112)
	.align		4
.L_112:
        /*02a4*/ 	.word	index@(_ZN10layer_norm13ln_bwd_kernelINS_13Kernel_traitsIfffffjLj2560ELj1ELj1ELj4ELj16ENS_18Kernel_traits_baseILj2560EfffffjLj128EEEEELb0ELb0ELb0ELb1EEEvNS_9BwdParamsE)
        /*02a8*/ 	.word	0x00000000


	//----- nvinfo : EIATTR_REGCOUNT
	.align		4
.L_113:
        /*02ac*/ 	.byte	0x04, 0x2f
        /*02ae*/ 	.short	(.L_115 - .L_114)
	.align		4
.L_114:
        /*02b0*/ 	.word	index@(_ZN10layer_norm13ln_bwd_kernelINS_13Kernel_traitsIfffffjLj2560ELj1ELj1ELj4ELj16ENS_18Kernel_traits_baseILj2560EfffffjLj128EEEEELb0ELb0ELb0ELb0EEEvNS_9BwdParamsE)
        /*02b4*/ 	.word	0x00000096


	//----- nvinfo : EIATTR_FRAME_SIZE
	.align		4
.L_115:
        /*02b8*/ 	.byte	0x04, 0x11
        /*02ba*/ 	.short	(.L_117 - .L_116)
	.align		4
.L_116:
        /*02bc*/ 	.word	index@($__internal_180_$__cuda_sm70_shflsync_down_p)
        /*02c0*/ 	.word	0x00000000


	//----- nvinfo : EIATTR_FRAME_SIZE
	.align		4
.L_117:
        /*02c4*/ 	.byte	0x04, 0x11
        /*02c6*/ 	.short	(.L_119 - .L_118)
	.align		4
.L_118:
        /*02c8*/ 	.word	index@(_ZN10layer_norm13ln_bwd_kernelINS_13Kernel_traitsIfffffjLj2560ELj1ELj1ELj4ELj16ENS_18Kernel_traits_baseILj2560EfffffjLj128EEEEELb0ELb0ELb0ELb0EEEvNS_9BwdParamsE)
        /*02cc*/ 	.word	0x00000000


	//----- nvinfo : EIATTR_REGCOUNT
	.align		4
.L_119:
        /*02d0*/ 	.byte	0x04, 0x2f
        /*02d2*/ 	.short	(.L_121 - .L_120)
	.align		4
.L_120:
        /*02d4*/ 	.word	index@(_ZN10layer_norm13ln_bwd_kernelINS_13Kernel_traitsI6__halfffffjLj2560ELj1ELj1ELj4ELj16ENS_18Kernel_traits_baseILj2560ES2_ffffjLj128EEEEELb1ELb1ELb1ELb1EEEvNS_9BwdParamsE)
        /*02d8*/ 	.word	0x000000d6


	//----- nvinfo : EIATTR_FRAME_SIZE
	.align		4
.L_121:
        /*02dc*/ 	.byte	0x04, 0x11
        /*02de*/ 	.short	(.L_123 - .L_122)
	.align		4
.L_122:
        /*02e0*/ 	.word	index@($__internal_179_$__cuda_sm70_shflsync_down_p)
        /*02e4*/ 	.word	0x00000000


	//----- nvinfo : EIATTR_FRAME_SIZE
	.align		4
.L_123:
        /*02e8*/ 	.byte	0x04, 0x11
        /*02ea*/ 	.short	(.L_125 - .L_124)
	.align		4
.L_124:
        /*02ec*/ 	.word	index@(_ZN10layer_norm13ln_bwd_kernelINS_13Kernel_traitsI6__halfffffjLj2560ELj1ELj1ELj4ELj16ENS_18Kernel_traits_baseILj2560ES2_ffffjLj128EEEEELb1ELb1ELb1ELb1EEEvNS_9BwdParamsE)
        /*02f0*/ 	.word	0x00000000


	//----- nvinfo : EIATTR_REGCOUNT
	.align		4
.L_125:
        /*02f4*/ 	.byte	0x04, 0x2f
        /*02f6*/ 	.short	(.L_127 - .L_126)
	.align		4
.L_126:
        /*02f8*/ 	.word	index@(_ZN10layer_norm22ln_bwd_finalize_kernelINS_22Kernel_traits_finalizeILj2560E6__halfffffjLb1ELj1024ELj4ENS_18Kernel_traits_baseILj2560ES2_ffffjLj1024EEEEELb1ELb1EEEvNS_9BwdParamsE)
        /*02fc*/ 	.word	0x00000020


	//----- nvinfo : EIATTR_FRAME_SIZE
	.align		4
.L_127:
        /*0300*/ 	.byte	0x04, 0x11
        /*0302*/ 	.short	(.L_129 - .L_128)
	.align		4
.L_128:
        /*0304*/ 	.word	index@($__internal_178_$__cuda_sm70_shflsync_bfly_p)
        /*0308*/ 	.word	0x00000000


	//----- nvinfo : EIATTR_FRAME_SIZE
	.align		4
.L_129:
        /*030c*/ 	.byte	0x04, 0x11
        /*030e*/ 	.short	(.L_131 - .L_130)
	.align		4
.L_130:
        /*0310*/ 	.word	index@(_ZN10layer_norm22ln_bwd_finalize_kernelINS_22Kernel_traits_finalizeILj2560E6__halfffffjLb1ELj1024ELj4ENS_18Kernel_traits_baseILj2560ES2_ffffjLj1024EEEEELb1ELb1EEEvNS_9BwdParamsE)
        /*0314*/ 	.word	0x00000000


	//----- nvinfo : EIATTR_REGCOUNT
	.align		4
.L_131:
        /*0318*/ 	.byte	0x04, 0x2f
        /*031a*/ 	.short	(.L_133 - .L_132)
	.align		4
.L_132:
        /*031c*/ 	.word	index@(_ZN10layer_norm13ln_bwd_kernelINS_13Kernel_traitsI6__halfffffjLj2560ELj1ELj1ELj4ELj16ENS_18Kernel_traits_baseILj2560ES2_ffffjLj128EEEEELb1ELb1ELb1ELb0EEEvNS_9BwdParamsE)
        /*0320*/ 	.word	0x000000d1


	//----- nvinfo : EIATTR_FRAME_SIZE
	.align		4
.L_133:
        /*0324*/ 	.byte	0x04, 0x11
        /*0326*/ 	.short	(.L_135 - .L_134)
	.align		4
.L_134:
        /*0328*/ 	.word	index@($__internal_177_$__cuda_sm70_shflsync_down_p)
        /*032c*/ 	.word	0x00000000


	//----- nvinfo : EIATTR_FRAME_SIZE
	.align		4
.L_135:
        /*0330*/ 	.byte	0x04, 0x11
        /*0332*/ 	.short	(.L_137 - .L_136)
	.align		4
.L_136:
        /*0334*/ 	.word	index@(_ZN10layer_norm13ln_bwd_kernelINS_13Kernel_traitsI6__halfffffjLj2560ELj1ELj1ELj4ELj16ENS_18Kernel_traits_baseILj2560ES2_ffffjLj128EEEEELb1ELb1ELb1ELb0EEEvNS_9BwdParamsE)
        /*0338*/ 	.word	0x00000000


	//----- nvinfo : EIATTR_REGCOUNT
	.align		4
.L_137:
        /*033c*/ 	.byte	0x04, 0x2f
        /*033e*/ 	.short	(.L_139 - .L_138)
	.align		4
.L_138:
        /*0340*/ 	.word	index@(_ZN10layer_norm22ln_bwd_finalize_kernelINS_22Kernel_traits_finalizeILj2560E6__halfffffjLb1ELj1024ELj4ENS_18Kernel_traits_baseILj2560ES2_ffffjLj1024EEEEELb1ELb0EEEvNS_9BwdParamsE)
        /*0344*/ 	.word	0x00000020


	//----- nvinfo : EIATTR_FRAME_SIZE
	.align		4
.L_139:
        /*0348*/ 	.byte	0x04, 0x11
        /*034a*/ 	.short	(.L_141 - .L_140)
	.align		4
.L_140:
        /*034c*/ 	.word	index@($__internal_176_$__cuda_sm70_shflsync_bfly_p)
        /*0350*/ 	.word	0x00000000


	//----- nvinfo : EIATTR_FRAME_SIZE
	.align		4
.L_141:
        /*0354*/ 	.byte	0x04, 0x11
        /*0356*/ 	.short	(.L_143 - .L_142)
	.align		4
.L_142:
        /*0358*/ 	.word	index@(_ZN10layer_norm22ln_bwd_finalize_kernelINS_22Kernel_traits_finalizeILj2560E6__halfffffjLb1ELj1024ELj4ENS_18Kernel_traits_baseILj2560ES2_ffffjLj1024EEEEELb1ELb0EEEvNS_9BwdParamsE)
        /*035c*/ 	.word	0x00000000


	//----- nvinfo : EIATTR_REGCOUNT
	.align		4
.L_143:
        /*0360*/ 	.byte	0x04, 0x2f
        /*0362*/ 	.short	(.L_145 - .L_144)
	.align		4
.L_144:
        /*0364*/ 	.word	index@(_ZN10layer_norm13ln_bwd_kernelINS_13Kernel_traitsI6__halfffffjLj2560ELj1ELj1ELj4ELj16ENS_18Kernel_traits_baseILj2560ES2_ffffjLj128EEEEELb1ELb1ELb0ELb1EEEvNS_9BwdParamsE)
        /*0368*/ 	.word	0x000000d5


	//----- nvinfo : EIATTR_FRAME_SIZE
	.align		4
.L_145:
        /*036c*/ 	.byte	0x04, 0x11
        /*036e*/ 	.short	(.L_147 - .L_146)
	.align		4
.L_146:
        /*0370*/ 	.word	index@($__internal_175_$__cuda_sm70_shflsync_down_p)
        /*0374*/ 	.word	0x00000000


	//----- nvinfo : EIATTR_FRAME_SIZE
	.align		4
.L_147:
        /*0378*/ 	.byte	0x04, 0x11
        /*037a*/ 	.short	(.L_149 - .L_148)
	.align		4
.L_148:
        /*037c*/ 	.word	index@(_ZN10layer_norm13ln_bwd_kernelINS_13Kernel_traitsI6__halfffffjLj2560ELj1ELj1ELj4ELj16ENS_18Kernel_traits_baseILj2560ES2_ffffjLj128EEEEELb1ELb1ELb0ELb1EEEvNS_9BwdParamsE)
        /*0380*/ 	.word	0x00000000


	//----- nvinfo : EIATTR_REGCOUNT
	.align		4
.L_149:
        /*0384*/ 	.byte	0x04, 0x2f
        /*0386*/ 	.short	(.L_151 - .L_150)
	.align		4
.L_150:
        /*0388*/ 	.word	index@(_ZN10layer_norm13ln_bwd_kernelINS_13Kernel_traitsI6__halfffffjLj2560ELj1ELj1ELj4ELj16ENS_18Kernel_traits_baseILj2560ES2_ffffjLj128EEEEELb1ELb1ELb0ELb0EEEvNS_9BwdParamsE)
        /*038c*/ 	.word	0x000000c5


	//----- nvinfo : EIATTR_FRAME_SIZE
	.align		4
.L_151:
        /*0390*/ 	.byte	0x04, 0x11
        /*0392*/ 	.short	(.L_153 - .L_152)
	.align		4
.L_152:
        /*0394*/ 	.word	index@($__internal_174_$__cuda_sm70_shflsync_down_p)
        /*0398*/ 	.word	0x00000000


	//----- nvinfo : EIATTR_FRAME_SIZE
	.align		4
.L_153:
        /*039c*/ 	.byte	0x04, 0x11
        /*039e*/ 	.short	(.L_155 - .L_154)
	.align		4
.L_154:
        /*03a0*/ 	.word	index@(_ZN10layer_norm13ln_bwd_kernelINS_13Kernel_traitsI6__halfffffjLj2560ELj1ELj1ELj4ELj16ENS_18Kernel_traits_baseILj2560ES2_ffffjLj128EEEEELb1ELb1ELb0ELb0EEEvNS_9BwdParamsE)
        /*03a4*/ 	.word	0x00000000


	//----- nvinfo : EIATTR_REGCOUNT
	.align		4
.L_155:
        /*03a8*/ 	.byte	0x04, 0x2f
        /*03aa*/ 	.short	(.L_157 - .L_156)
	.align		4
.L_156:
        /*03ac*/ 	.word	index@(_ZN10layer_norm13ln_bwd_kernelINS_13Kernel_traitsI6__halfffffjLj2560ELj1ELj1ELj4ELj16ENS_18Kernel_traits_baseILj2560ES2_ffffjLj128EEEEELb1ELb0ELb1ELb1EEEvNS_9BwdParamsE)
        /*03b0*/ 	.word	0x000000a8


	//----- nvinfo : EIATTR_FRAME_SIZE
	.align		4
.L_157:
        /*03b4*/ 	.byte	0x04, 0x11
        /*03b6*/ 	.short	(.L_159 - .L_158)
	.align		4
.L_158:
        /*03b8*/ 	.word	index@($__internal_173_$__cuda_sm70_shflsync_down_p)
        /*03bc*/ 	.word	0x00000000


	//----- nvinfo : EIATTR_FRAME_SIZE
	.align		4
.L_159:
        /*03c0*/ 	.byte	0x04, 0x11
        /*03c2*/ 	.short	(.L_161 - .L_160)
	.align		4
.L_160:
        /*03c4*/ 	.word	index@(_ZN10layer_norm13ln_bwd_kernelINS_13Kernel_traitsI6__halfffffjLj2560ELj1ELj1ELj4ELj16ENS_18Kernel_traits_baseILj2560ES2_ffffjLj128EEEEELb1ELb0ELb1ELb1EEEvNS_9BwdParamsE)
        /*03c8*/ 	.word	0x00000000


	//----- nvinfo : EIATTR_REGCOUNT
	.align		4
.L_161:
        /*03cc*/ 	.byte	0x04, 0x2f
        /*03ce*/ 	.short	(.L_163 - .L_162)
	.align		4
.L_162:
        /*03d0*/ 	.word	index@(_ZN10layer_norm22ln_bwd_finalize_kernelINS_22Kernel_traits_finalizeILj2560E6__halfffffjLb0ELj1024ELj4ENS_18Kernel_traits_baseILj2560ES2_ffffjLj1024EEEEELb0ELb1EEEvNS_9BwdParamsE)
        /*03d4*/ 	.word	0x00000020


	//----- nvinfo : EIATTR_FRAME_SIZE
	.align		4
.L_163:
        /*03d8*/ 	.byte	0x04, 0x11
        /*03da*/ 	.short	(.L_165 - .L_164)
	.align		4
.L_164:
        /*03dc*/ 	.word	index@($__internal_172_$__cuda_sm70_shflsync_bfly_p)
        /*03e0*/ 	.word	0x00000000


	//----- nvinfo : EIATTR_FRAME_SIZE
	.align		4
.L_165:
        /*03e4*/ 	.byte	0x04, 0x11
        /*03e6*/ 	.short	(.L_167 - .L_166)
	.align		4
.L_166:
        /*03e8*/ 	.word	index@(_ZN10layer_norm22ln_bwd_finalize_kernelINS_22Kernel_traits_finalizeILj2560E6__halfffffjLb0ELj1024ELj4ENS_18Kernel_traits_baseILj2560ES2_ffffjLj1024EEEEELb0ELb1EEEvNS_9BwdParamsE)
        /*03ec*/ 	.word	0x00000000


	//----- nvinfo : EIATTR_REGCOUNT
	.align		4
.L_167:
        /*03f0*/ 	.byte	0x04, 0x2f
        /*03f2*/ 	.short	(.L_169 - .L_168)
	.align		4
.L_168:
        /*03f4*/ 	.word	index@(_ZN10layer_norm13ln_bwd_kernelINS_13Kernel_traitsI6__halfffffjLj2560ELj1ELj1ELj4ELj16ENS_18Kernel_traits_baseILj2560ES2_ffffjLj128EEEEELb1ELb0ELb1ELb0EEEvNS_9BwdParamsE)
        /*03f8*/ 	.word	0x000000a2


	//----- nvinfo : EIATTR_FRAME_SIZE
	.align		4
.L_169:
        /*03fc*/ 	.byte	0x04, 0x11
        /*03fe*/ 	.short	(.L_171 - .L_170)
	.align		4
.L_170:
        /*0400*/ 	.word	index@($__internal_171_$__cuda_sm70_shflsync_down_p)
        /*0404*/ 	.word	0x00000000


	//----- nvinfo : EIATTR_FRAME_SIZE
	.align		4
.L_171:
        /*0408*/ 	.byte	0x04, 0x11
        /*040a*/ 	.short	(.L_173 - .L_172)
	.align		4
.L_172:
        /*040c*/ 	.word	index@(_ZN10layer_norm13ln_bwd_kernelINS_13Kernel_traitsI6__halfffffjLj2560ELj1ELj1ELj4ELj16ENS_18Kernel_traits_baseILj2560ES2_ffffjLj128EEEEELb1ELb0ELb1ELb0EEEvNS_9BwdParamsE)
        /*0410*/ 	.word	0x00000000


	//----- nvinfo : EIATTR_REGCOUNT
	.align		4
.L_173:
        /*0414*/ 	.byte	0x04, 0x2f
        /*0416*/ 	.short	(.L_175 - .L_174)
	.align		4
.L_174:
        /*0418*/ 	.word	index@(_ZN10layer_norm22ln_bwd_finalize_kernelINS_22Kernel_traits_finalizeILj2560E6__halfffffjLb0ELj1024ELj4ENS_18Kernel_traits_baseILj2560ES2_ffffjLj1024EEEEELb0ELb0EEEvNS_9BwdParamsE)
        /*041c*/ 	.word	0x0000001e


	//----- nvinfo : EIATTR_FRAME_SIZE
	.align		4
.L_175:
        /*0420*/ 	.byte	0x04, 0x11
        /*0422*/ 	.short	(.L_177 - .L_176)
	.align		4
.L_176:
        /*0424*/ 	.word	index@($__internal_170_$__cuda_sm70_shflsync_bfly_p)
        /*0428*/ 	.word	0x00000000


	//----- nvinfo : EIATTR_FRAME_SIZE
	.align		4
.L_177:
        /*042c*/ 	.byte	0x04, 0x11
        /*042e*/ 	.short	(.L_179 - .L_178)
	.align		4
.L_178:
        /*0430*/ 	.word	index@(_ZN10layer_norm22ln_bwd_finalize_kernelINS_22Kernel_traits_finalizeILj2560E6__halfffffjLb0ELj1024ELj4ENS_18Kernel_traits_baseILj2560ES2_ffffjLj1024EEEEELb0ELb0EEEvNS_9BwdParamsE)
        /*0434*/ 	.word	0x00000000


	//----- nvinfo : EIATTR_REGCOUNT
	.align		4
.L_179:
        /*0438*/ 	.byte	0x04, 0x2f
        /*043a*/ 	.short	(.L_181 - .L_180)
	.align		4
.L_180:
        /*043c*/ 	.word	index@(_ZN10layer_norm13ln_bwd_kernelINS_13Kernel_traitsI6__halfffffjLj2560ELj1ELj1ELj4ELj16ENS_18Kernel_traits_baseILj2560ES2_ffffjLj128EEEEELb1ELb0ELb0ELb1EEEvNS_9BwdParamsE)
        /*0440*/ 	.word	0x000000a8


	//----- nvinfo : EIATTR_FRAME_SIZE
	.align		4
.L_181:
        /*0444*/ 	.byte	0x04, 0x11
        /*0446*/ 	.short	(.L_183 - .L_182)
	.align		4
.L_182:
        /*0448*/ 	.word	index@($__internal_169_$__cuda_sm70_shflsync_down_p)
        /*044c*/ 	.word	0x00000000


	//----- nvinfo : EIATTR_FRAME_SIZE
	.align		4
.L_183:
        /*0450*/ 	.byte	0x04, 0x11
        /*0452*/ 	.short	(.L_185 - .L_184)
	.align		4
.L_184:
        /*0454*/ 	.word	index@(_ZN10layer_norm13ln_bwd_kernelINS_13Kernel_traitsI6__halfffffjLj2560ELj1ELj1ELj4ELj16ENS_18Kernel_traits_baseILj2560ES2_ffffjLj128EEEEELb1ELb0ELb0ELb1EEEvNS_9BwdParamsE)
        /*0458*/ 	.word	0x00000000


	//----- nvinfo : EIATTR_REGCOUNT
	.align		4
.L_185:
        /*045c*/ 	.byte	0x04, 0x2f
        /*045e*/ 	.short	(.L_187 - .L_186)
	.align		4
.L_186:
        /*0460*/ 	.word	index@(_ZN10layer_norm13ln_bwd_kernelINS_13Kernel_traitsI6__halfffffjLj2560ELj1ELj1ELj4ELj16ENS_18Kernel_traits_baseILj2560ES2_ffffjLj128EEEEELb1ELb0ELb0ELb0EEEvNS_9BwdParamsE)
        /*0464*/ 	.word	0x0000009e


	//----- nvinfo : EIATTR_FRAME_SIZE
	.align		4
.L_187:
        /*0468*/ 	.byte	0x04, 0x11
        /*046a*/ 	.short	(.L_189 - .L_188)
	.align		4
.L_188:
        /*046c*/ 	.word	index@($__internal_168_$__cuda_sm70_shflsync_down_p)
        /*0470*/ 	.word	0x00000000


	//----- nvinfo : EIATTR_FRAME_SIZE
	.align		4
.L_189:
        /*0474*/ 	.byte	0x04, 0x11
        /*0476*/ 	.short	(.L_191 - .L_190)
	.align		4
.L_190:
        /*0478*/ 	.word	index@(_ZN10layer_norm13ln_bwd_kernelINS_13Kernel_traitsI6__halfffffjLj2560ELj1ELj1ELj4ELj16ENS_18Kernel_traits_baseILj2560ES2_ffffjLj128EEEEELb1ELb0ELb0ELb0EEEvNS_9BwdParamsE)
        /*047c*/ 	.word	0x00000000


	//----- nvinfo : EIATTR_REGCOUNT
	.align		4
.L_191:
        /*0480*/ 	.byte	0x04, 0x2f
        /*0482*/ 	.short	(.L_193 - .L_192)
	.align		4
.L_192:
        /*0484*/ 	.word	index@(_ZN10layer_norm13ln_bwd_kernelINS_13Kernel_traitsI6__halfffffjLj2560ELj1ELj1ELj4ELj16ENS_18Kernel_traits_baseILj2560ES2_ffffjLj128EEEEELb0ELb1ELb1ELb1EEEvNS_9BwdParamsE)
        /*0488*/ 	.word	0x000000d2


	//----- nvinfo : EIATTR_FRAME_SIZE
	.align		4
.L_193:
        /*048c*/ 	.byte	0x04, 0x11
        /*048e*/ 	.short	(.L_195 - .L_194)
	.align		4
.L_194:
        /*0490*/ 	.word	index@($__internal_167_$__cuda_sm70_shflsync_down_p)
        /*0494*/ 	.word	0x00000000


	//----- nvinfo : EIATTR_FRAME_SIZE
	.align		4
.L_195:
        /*0498*/ 	.byte	0x04, 0x11
        /*049a*/ 	.short	(.L_197 - .L_196)
	.align		4
.L_196:
        /*049c*/ 	.word	index@(_ZN10layer_norm13ln_bwd_kernelINS_13Kernel_traitsI6__halfffffjLj2560ELj1ELj1ELj4ELj16ENS_18Kernel_traits_baseILj2560ES2_ffffjLj128EEEEELb0ELb1ELb1ELb1EEEvNS_9BwdParamsE)
        /*04a0*/ 	.word	0x00000000


	//----- nvinfo : EIATTR_REGCOUNT
	.align		4
.L_197:
        /*04a4*/ 	.byte	0x04, 0x2f
        /*04a6*/ 	.short	(.L_199 - .L_198)
	.align		4
.L_198:
        /*04a8*/ 	.word	index@(_ZN10layer_norm13ln_bwd_kernelINS_13Kernel_traitsI6__halfffffjLj2560ELj1ELj1ELj4ELj16ENS_18Kernel_traits_baseILj2560ES2_ffffjLj128EEEEELb0ELb1ELb1ELb0EEEvNS_9BwdParamsE)
        /*04ac*/ 	.word	0x000000c8


	//----- nvinfo : EIATTR_FRAME_SIZE
	.align		4
.L_199:
        /*04b0*/ 	.byte	0x04, 0x11
        /*04b2*/ 	.short	(.L_201 - .L_200)
	.align		4
.L_200:
        /*04b4*/ 	.word	index@($__internal_166_$__cuda_sm70_shflsync_down_p)
        /*04b8*/ 	.word	0x00000000


	//----- nvinfo : EIATTR_FRAME_SIZE
	.align		4
.L_201:
        /*04bc*/ 	.byte	0x04, 0x11
        /*04be*/ 	.short	(.L_203 - .L_202)
	.align		4
.L_202:
        /*04c0*/ 	.word	index@(_ZN10layer_norm13ln_bwd_kernelINS_13Kernel_traitsI6__halfffffjLj2560ELj1ELj1ELj4ELj16ENS_18Kernel_traits_baseILj2560ES2_ffffjLj128EEEEELb0ELb1ELb1ELb0EEEvNS_9BwdParamsE)
        /*04c4*/ 	.word	0x00000000


	//----- nvinfo : EIATTR_REGCOUNT
	.align		4
.L_203:
        /*04c8*/ 	.byte	0x04, 0x2f
        /*04ca*/ 	.short	(.L_205 - .L_204)
	.align		4
.L_204:
        /*04cc*/ 	.word	index@(_ZN10layer_norm13ln_bwd_kernelINS_13Kernel_traitsI6__halfffffjLj2560ELj1ELj1ELj4ELj16ENS_18Kernel_traits_baseILj2560ES2_ffffjLj128EEEEELb0ELb1ELb0ELb1EEEvNS_9BwdParamsE)
        /*04d0*/ 	.word	0x000000d1


	//----- nvinfo : EIATTR_FRAME_SIZE
	.align		4
.L_205:
        /*04d4*/ 	.byte	0x04, 0x11
        /*04d6*/ 	.short	(.L_207 - .L_206)
	.align		4
.L_206:
        /*04d8*/ 	.word	index@($__internal_165_$__cuda_sm70_shflsync_down_p)
        /*04dc*/ 	.word	0x00000000


	//----- nvinfo : EIATTR_FRAME_SIZE
	.align		4
.L_207:
        /*04e0*/ 	.byte	0x04, 0x11
        /*04e2*/ 	.short	(.L_209 - .L_208)
	.align		4
.L_208:
        /*04e4*/ 	.word	index@(_ZN10layer_norm13ln_bwd_kernelINS_13Kernel_traitsI6__halfffffjLj2560ELj1ELj1ELj4ELj16ENS_18Kernel_traits_baseILj2560ES2_ffffjLj128EEEEELb0ELb1ELb0ELb1EEEvNS_9BwdParamsE)
        /*04e8*/ 	.word	0x00000000


	//----- nvinfo : EIATTR_REGCOUNT
	.align		4
.L_209:
        /*04ec*/ 	.byte	0x04, 0x2f
        /*04ee*/ 	.short	(.L_211 - .L_210)
	.align		4
.L_210:
        /*04f0*/ 	.word	index@(_ZN10layer_norm13ln_bwd_kernelINS_13Kernel_traitsI6__halfffffjLj2560ELj1ELj1ELj4ELj16ENS_18Kernel_traits_baseILj2560ES2_ffffjLj128EEEEELb0ELb1ELb0ELb0EEEvNS_9BwdParamsE)
        /*04f4*/ 	.word	0x000000c5


	//----- nvinfo : EIATTR_FRAME_SIZE
	.align		4
.L_211:
        /*04f8*/ 	.byte	0x04, 0x11
        /*04fa*/ 	.short	(.L_213 - .L_212)
	.align		4
.L_212:
        /*04fc*/ 	.word	index@($__internal_164_$__cuda_sm70_shflsync_down_p)
        /*0500*/ 	.word	0x00000000


	//----- nvinfo : EIATTR_FRAME_SIZE
	.align		4
.L_213:
        /*0504*/ 	.byte	0x04, 0x11
        /*0506*/ 	.short	(.L_215 - .L_214)
	.align		4
.L_214:
        /*0508*/ 	.word	index@(_ZN10layer_norm13ln_bwd_kernelINS_13Kernel_traitsI6__halfffffjLj2560ELj1ELj1ELj4ELj16ENS_18Kernel_traits_baseILj2560ES2_ffffjLj128EEEEELb0ELb1ELb0ELb0EEEvNS_9BwdParamsE)
        /*050c*/ 	.word	0x00000000


	//----- nvinfo : EIATTR_REGCOUNT
	.align		4
.L_215:
        /*0510*/ 	.byte	0x04, 0x2f
        /*0512*/ 	.short	(.L_217 - .L_216)
	.align		4
.L_216:
        /*0514*/ 	.word	index@(_ZN10layer_norm13ln_bwd_kernelINS_13Kernel_traitsI6__halfffffjLj2560ELj1ELj1ELj4ELj16ENS_18Kernel_traits_baseILj2560ES2_ffffjLj128EEEEELb0ELb0ELb1ELb1EEEvNS_9BwdParamsE)
        /*0518*/ 	.word	0x000000a4


	//----- nvinfo : EIATTR_FRAME_SIZE
	.align		4
.L_217:
        /*051c*/ 	.byte	0x04, 0x11
        /*051e*/ 	.short	(.L_219 - .L_218)
	.align		4
.L_218:
        /*0520*/ 	.word	index@($__internal_163_$__cuda_sm70_shflsync_down_p)
        /*0524*/ 	.word	0x00000000


	//----- nvinfo : EIATTR_FRAME_SIZE
	.align		4
.L_219:
        /*0528*/ 	.byte	0x04, 0x11
        /*052a*/ 	.short	(.L_221 - .L_220)
	.align		4
.L_220:
        /*052c*/ 	.word	index@(_ZN10layer_norm13ln_bwd_kernelINS_13Kernel_traitsI6__halfffffjLj2560ELj1ELj1ELj4ELj16ENS_18Kernel_traits_baseILj2560ES2_ffffjLj128EEEEELb0ELb0ELb1ELb1EEEvNS_9BwdParamsE)
        /*0530*/ 	.word	0x00000000


	//----- nvinfo : EIATTR_REGCOUNT
	.align		4
.L_221:
        /*0534*/ 	.byte	0x04, 0x2f
        /*0536*/ 	.short	(.L_223 - .L_222)
	.align		4
.L_222:
        /*0538*/ 	.word	index@(_ZN10layer_norm13ln_bwd_kernelINS_13Kernel_traitsI6__halfffffjLj2560ELj1ELj1ELj4ELj16ENS_18Kernel_traits_baseILj2560ES2_ffffjLj128EEEEELb0ELb0ELb1ELb0EEEvNS_9BwdParamsE)
        /*053c*/ 	.word	0x0000009e


	//----- nvinfo : EIATTR_FRAME_SIZE
	.align		4
.L_223:
        /*0540*/ 	.byte	0x04, 0x11
        /*0542*/ 	.short	(.L_225 - .L_224)
	.align		4
.L_224:
        /*0544*/ 	.word	index@($__internal_162_$__cuda_sm70_shflsync_down_p)
        /*0548*/ 	.word	0x00000000


	//----- nvinfo : EIATTR_FRAME_SIZE
	.align		4
.L_225:
        /*054c*/ 	.byte	0x04, 0x11
        /*054e*/ 	.short	(.L_227 - .L_226)
	.align		4
.L_226:
        /*0550*/ 	.word	index@(_ZN10layer_norm13ln_bwd_kernelINS_13Kernel_traitsI6__halfffffjLj2560ELj1ELj1ELj4ELj16ENS_18Kernel_traits_baseILj2560ES2_ffffjLj128EEEEELb0ELb0ELb1ELb0EEEvNS_9BwdParamsE)
        /*0554*/ 	.word	0x00000000


	//----- nvinfo : EIATTR_REGCOUNT
	.align		4
.L_227:
        /*0558*/ 	.byte	0x04, 0x2f
        /*055a*/ 	.short	(.L_229 - .L_228)
	.align		4
.L_228:
        /*055c*/ 	.word	index@(_ZN10layer_norm13ln_bwd_kernelINS_13Kernel_traitsI6__halfffffjLj2560ELj1ELj1ELj4ELj16ENS_18Kernel_traits_baseILj2560ES2_ffffjLj128EEEEELb0ELb0ELb0ELb1EEEvNS_9BwdParamsE)
        /*0560*/ 	.word	0x00000096


	//----- nvinfo : EIATTR_FRAME_SIZE
	.align		4
.L_229:
        /*0564*/ 	.byte	0x04, 0x11
        /*0566*/ 	.short	(.L_231 - .L_230)
	.align		4
.L_230:
        /*0568*/ 	.word	index@($__internal_161_$__cuda_sm70_shflsync_down_p)
        /*056c*/ 	.word	0x00000000


	//----- nvinfo : EIATTR_FRAME_SIZE
	.align		4
.L_231:
        /*0570*/ 	.byte	0x04, 0x11
        /*0572*/ 	.short	(.L_233 - .L_232)
	.align		4
.L_232:
        /*0574*/ 	.word	index@(_ZN10layer_norm13ln_bwd_kernelINS_13Kernel_traitsI6__halfffffjLj2560ELj1ELj1ELj4ELj16ENS_18Kernel_traits_baseILj2560ES2_ffffjLj128EEEEELb0ELb0ELb0ELb1EEEvNS_9BwdParamsE)
        /*0578*/ 	.word	0x00000000


	//----- nvinfo : EIATTR_REGCOUNT
	.align		4
.L_233:
        /*057c*/ 	.byte	0x04, 0x2f
        /*057e*/ 	.short	(.L_235 - .L_234)
	.align		4
.L_234:
        /*0580*/ 	.word	index@(_ZN10layer_norm13ln_bwd_kernelINS_13Kernel_traitsI6__halfffffjLj2560ELj1ELj1ELj4ELj16ENS_18Kernel_traits_baseILj2560ES2_ffffjLj128EEEEELb0ELb0ELb0ELb0EEEvNS_9BwdParamsE)
        /*0584*/ 	.word	0x00000096


	//----- nvinfo : EIATTR_FRAME_SIZE
	.align		4
.L_235:
        /*0588*/ 	.byte	0x04, 0x11
        /*058a*/ 	.short	(.L_237 - .L_236)
	.align		4
.L_236:
        /*058c*/ 	.word	index@($__internal_160_$__cuda_sm70_shflsync_down_p)
        /*0590*/ 	.word	0x00000000


	//----- nvinfo : EIATTR_FRAME_SIZE
	.align		4
.L_237:
        /*0594*/ 	.byte	0x04, 0x11
        /*0596*/ 	.short	(.L_239 - .L_238)
	.align		4
.L_238:
        /*0598*/ 	.word	index@(_ZN10layer_norm13ln_bwd_kernelINS_13Kernel_traitsI6__halfffffjLj2560ELj1ELj1ELj4ELj16ENS_18Kernel_traits_baseILj2560ES2_ffffjLj128EEEEELb0ELb0ELb0ELb0EEEvNS_9BwdParamsE)
        /*059c*/ 	.word	0x00000000


	//----- nvinfo : EIATTR_REGCOUNT
	.align		4
.L_239:
        /*05a0*/ 	.byte	0x04, 0x2f
        /*05a2*/ 	.short	(.L_241 - .L_240)
	.align		4
.L_240:
        /*05a4*/ 	.word	index@(_ZN10layer_norm13ln_bwd_kernelINS_13Kernel_traitsIf6__halffS2_fjLj2560ELj1ELj1ELj4ELj8ENS_18Kernel_traits_baseILj2560EfS2_fS2_fjLj128EEEEELb1ELb1ELb1ELb1EEEvNS_9BwdParamsE)
        /*05a8*/ 	.word	0x000000d2


	//----- nvinfo : EIATTR_FRAME_SIZE
	.align		4
.L_241:
        /*05ac*/ 	.byte	0x04, 0x11
        /*05ae*/ 	.short	(.L_243 - .L_242)
	.align		4
.L_242:
        /*05b0*/ 	.word	index@($__internal_159_$__cuda_sm70_shflsync_down_p)
        /*05b4*/ 	.word	0x00000000


	//----- nvinfo : EIATTR_FRAME_SIZE
	.align		4
.L_243:
        /*05b8*/ 	.byte	0x04, 0x11
        /*05ba*/ 	.short	(.L_245 - .L_244)
	.align		4
.L_244:
        /*05bc*/ 	.word	index@(_ZN10layer_norm13ln_bwd_kernelINS_13Kernel_traitsIf6__halffS2_fjLj2560ELj1ELj1ELj4ELj8ENS_18Kernel_traits_baseILj2560EfS2_fS2_fjLj128EEEEELb1ELb1ELb1ELb1EEEvNS_9BwdParamsE)
        /*05c0*/ 	.word	0x00000000


	//----- nvinfo : EIATTR_REGCOUNT
	.align		4
.L_245:
        /*05c4*/ 	.byte	0x04, 0x2f
        /*05c6*/ 	.short	(.L_247 - .L_246)
	.align		4
.L_246:
        /*05c8*/ 	.word	index@(_ZN10layer_norm22ln_bwd_finalize_kernelINS_22Kernel_traits_finalizeILj2560Ef6__halffS2_fjLb1ELj1024ELj4ENS_18Kernel_traits_baseILj2560EfS2_fS2_fjLj1024EEEEELb1ELb1EEEvNS_9BwdParamsE)
        /*05cc*/ 	.word	0x00000020


	//----- nvinfo : EIATTR_FRAME_SIZE
	.align		4
.L_247:
        /*05d0*/ 	.byte	0x04, 0x11
        /*05d2*/ 	.short	(.L_249 - .L_248)
	.align		4
.L_248:
        /*05d4*/ 	.word	index@($__internal_158_$__cuda_sm70_shflsync_bfly_p)
        /*05d8*/ 	.word	0x00000000


	//----- nvinfo : EIATTR_FRAME_SIZE
	.align		4
.L_249:
        /*05dc*/ 	.byte	0x04, 0x11
        /*05de*/ 	.short	(.L_251 - .L_250)
	.align		4
.L_250:
        /*05e0*/ 	.word	index@(_ZN10layer_norm22ln_bwd_finalize_kernelINS_22Kernel_traits_finalizeILj2560Ef6__halffS2_fjLb1ELj1024ELj4ENS_18Kernel_traits_baseILj2560EfS2_fS2_fjLj1024EEEEELb1ELb1EEEvNS_9BwdParamsE)
        /*05e4*/ 	.word	0x00000000


	//----- nvinfo : EIATTR_REGCOUNT
	.align		4
.L_251:
        /*05e8*/ 	.byte	0x04, 0x2f
        /*05ea*/ 	.short	(.L_253 - .L_252)
	.align		4
.L_252:
        /*05ec*/ 	.word	index@(_ZN10layer_norm13ln_bwd_kernelINS_13Kernel_traitsIf6__halffS2_fjLj2560ELj1ELj1ELj4ELj8ENS_18Kernel_traits_baseILj2560EfS2_fS2_fjLj128EEEEELb1ELb1ELb1ELb0EEEvNS_9BwdParamsE)
        /*05f0*/ 	.word	0x000000cb


	//----- nvinfo : EIATTR_FRAME_SIZE
	.align		4
.L_253:
        /*05f4*/ 	.byte	0x04, 0x11
        /*05f6*/ 	.short	(.L_255 - .L_254)
	.align		4
.L_254:
        /*05f8*/ 	.word	index@($__internal_157_$__cuda_sm70_shflsync_down_p)
        /*05fc*/ 	.word	0x00000000


	//----- nvinfo : EIATTR_FRAME_SIZE
	.align		4
.L_255:
        /*0600*/ 	.byte	0x04, 0x11
        /*0602*/ 	.short	(.L_257 - .L_256)
	.align		4
.L_256:
        /*0604*/ 	.word	index@(_ZN10layer_norm13ln_bwd_kernelINS_13Kernel_traitsIf6__halffS2_fjLj2560ELj1ELj1ELj4ELj8ENS_18Kernel_traits_baseILj2560EfS2_fS2_fjLj128EEEEELb1ELb1ELb1ELb0EEEvNS_9BwdParamsE)
        /*0608*/ 	.word	0x00000000


	//----- nvinfo : EIATTR_REGCOUNT
	.align		4
.L_257:
        /*060c*/ 	.byte	0x04, 0x2f
        /*060e*/ 	.short	(.L_259 - .L_258)
	.align		4
.L_258:
        /*0610*/ 	.word	index@(_ZN10layer_norm22ln_bwd_finalize_kernelINS_22Kernel_traits_finalizeILj2560Ef6__halffS2_fjLb1ELj1024ELj4ENS_18Kernel_traits_baseILj2560EfS2_fS2_fjLj1024EEEEELb1ELb0EEEvNS_9BwdParamsE)
        /*0614*/ 	.word	0x00000020


	//----- nvinfo : EIATTR_FRAME_SIZE
	.align		4
.L_259:
        /*0618*/ 	.byte	0x04, 0x11
        /*061a*/ 	.short	(.L_261 - .L_260)
	.align		4
.L_260:
        /*061c*/ 	.word	index@($__internal_156_$__cuda_sm70_shflsync_bfly_p)
        /*0620*/ 	.word	0x00000000


	//----- nvinfo : EIATTR_FRAME_SIZE
	.align		4
.L_261:
        /*0624*/ 	.byte	0x04, 0x11
        /*0626*/ 	.short	(.L_263 - .L_262)
	.align		4
.L_262:
        /*0628*/ 	.word	index@(_ZN10layer_norm22ln_bwd_finalize_kernelINS_22Kernel_traits_finalizeILj2560Ef6__halffS2_fjLb1ELj1024ELj4ENS_18Kernel_traits_baseILj2560EfS2_fS2_fjLj1024EEEEELb1ELb0EEEvNS_9BwdParamsE)
        /*062c*/ 	.word	0x00000000


	//----- nvinfo : EIATTR_REGCOUNT
	.align		4
.L_263:
        /*0630*/ 	.byte	0x04, 0x2f
        /*0632*/ 	.short	(.L_265 - .L_264)
	.align		4
.L_264:
        /*0634*/ 	.word	index@(_ZN10layer_norm13ln_bwd_kernelINS_13Kernel_traitsIf6__halffS2_fjLj2560ELj1ELj1ELj4ELj8ENS_18Kernel_traits_baseILj2560EfS2_fS2_fjLj128EEEEELb1ELb1ELb0ELb1EEEvNS_9BwdParamsE)
        /*0638*/ 	.word	0x000000ca


	//----- nvinfo : EIATTR_FRAME_SIZE
	.align		4
.L_265:
        /*063c*/ 	.byte	0x04, 0x11
        /*063e*/ 	.short	(.L_267 - .L_266)
	.align		4
.L_266:
        /*0640*/ 	.word	index@($__internal_155_$__cuda_sm70_shflsync_down_p)
        /*0644*/ 	.word	0x00000000


	//----- nvinfo : EIATTR_FRAME_SIZE
	.align		4
.L_267:
        /*0648*/ 	.byte	0x04, 0x11
        /*064a*/ 	.short	(.L_269 - .L_268)
	.align		4
.L_268:
        /*064c*/ 	.word	index@(_ZN10layer_norm13ln_bwd_kernelINS_13Kernel_traitsIf6__halffS2_fjLj2560ELj1ELj1ELj4ELj8ENS_18Kernel_traits_baseILj2560EfS2_fS2_fjLj128EEEEELb1ELb1ELb0ELb1EEEvNS_9BwdParamsE)
        /*0650*/ 	.word	0x00000000


	//----- nvinfo : EIATTR_REGCOUNT
	.align		4
.L_269:
        /*0654*/ 	.byte	0x04, 0x2f
        /*0656*/ 	.short	(.L_271 - .L_270)
	.align		4
.L_270:
        /*0658*/ 	.word	index@(_ZN10layer_norm13ln_bwd_kernelINS_13Kernel_traitsIf6__halffS2_fjLj2560ELj1ELj1ELj4ELj8ENS_18Kernel_traits_baseILj2560EfS2_fS2_fjLj128EEEEELb1ELb1ELb0ELb0EEEvNS_9BwdParamsE)
        /*065c*/ 	.word	0x000000c5


	//----- nvinfo : EIATTR_FRAME_SIZE
	.align		4
.L_271:
        /*0660*/ 	.byte	0x04, 0x11
        /*0662*/ 	.short	(.L_273 - .L_272)
	.align		4
.L_272:
        /*0664*/ 	.word	index@($__internal_154_$__cuda_sm70_shflsync_down_p)
        /*0668*/ 	.word	0x00000000


	//----- nvinfo : EIATTR_FRAME_SIZE
	.align		4
.L_273:
        /*066c*/ 	.byte	0x04, 0x11
        /*066e*/ 	.short	(.L_275 - .L_274)
	.align		4
.L_274:
        /*0670*/ 	.word	index@(_ZN10layer_norm13ln_bwd_kernelINS_13Kernel_traitsIf6__halffS2_fjLj2560ELj1ELj1ELj4ELj8ENS_18Kernel_traits_baseILj2560EfS2_fS2_fjLj128EEEEELb1ELb1ELb0ELb0EEEvNS_9BwdParamsE)
        /*0674*/ 	.word	0x00000000


	//----- nvinfo : EIATTR_REGCOUNT
	.align		4
.L_275:
        /*0678*/ 	.byte	0x04, 0x2f
        /*067a*/ 	.short	(.L_277 - .L_276)
	.align		4
.L_276:
        /*067c*/ 	.word	index@(_ZN10layer_norm13ln_bwd_kernelINS_13Kernel_traitsIf6__halffS2_fjLj2560ELj1ELj1ELj4ELj8ENS_18Kernel_traits_baseILj2560EfS2_fS2_fjLj128EEEEELb1ELb0ELb1ELb1EEEvNS_9BwdParamsE)
        /*0680*/ 	.word	0x000000a7


	//----- nvinfo : EIATTR_FRAME_SIZE
	.align		4
.L_277:
        /*0684*/ 	.byte	0x04, 0x11
        /*0686*/ 	.short	(.L_279 - .L_278)
	.align		4
.L_278:
        /*0688*/ 	.word	index@($__internal_153_$__cuda_sm70_shflsync_down_p)
        /*068c*/ 	.word	0x00000000


	//----- nvinfo : EIATTR_FRAME_SIZE
	.align		4
.L_279:
        /*0690*/ 	.byte	0x04, 0x11
        /*0692*/ 	.short	(.L_281 - .L_280)
	.align		4
.L_280:
        /*0694*/ 	.word	index@(_ZN10layer_norm13ln_bwd_kernelINS_13Kernel_traitsIf6__halffS2_fjLj2560ELj1ELj1ELj4ELj8ENS_18Kernel_traits_baseILj2560EfS2_fS2_fjLj128EEEEELb1ELb0ELb1ELb1EEEvNS_9BwdParamsE)
        /*0698*/ 	.word	0x00000000


	//----- nvinfo : EIATTR_REGCOUNT
	.align		4
.L_281:
        /*069c*/ 	.byte	0x04, 0x2f
        /*069e*/ 	.short	(.L_283 - .L_282)
	.align		4
.L_282:
        /*06a0*/ 	.word	index@(_ZN10layer_norm22ln_bwd_finalize_kernelINS_22Kernel_traits_finalizeILj2560Ef6__halffS2_fjLb0ELj1024ELj4ENS_18Kernel_traits_baseILj2560EfS2_fS2_fjLj1024EEEEELb0ELb1EEEvNS_9BwdParamsE)
        /*06a4*/ 	.word	0x00000020


	//----- nvinfo : EIATTR_FRAME_SIZE
	.align		4
.L_283:
        /*06a8*/ 	.byte	0x04, 0x11
        /*06aa*/ 	.short	(.L_285 - .L_284)
	.align		4
.L_284:
        /*06ac*/ 	.word	index@($__internal_152_$__cuda_sm70_shflsync_bfly_p)
        /*06b0*/ 	.word	0x00000000


	//----- nvinfo : EIATTR_FRAME_SIZE
	.align		4
.L_285:
        /*06b4*/ 	.byte	0x04, 0x11
        /*06b6*/ 	.short	(.L_287 - .L_286)
	.align		4
.L_286:
        /*06b8*/ 	.word	index@(_ZN10layer_norm22ln_bwd_finalize_kernelINS_22Kernel_traits_finalizeILj2560Ef6__halffS2_fjLb0ELj1024ELj4ENS_18Kernel_traits_baseILj2560EfS2_fS2_fjLj1024EEEEELb0ELb1EEEvNS_9BwdParamsE)
        /*06bc*/ 	.word	0x00000000


	//----- nvinfo : EIATTR_REGCOUNT
	.align		4
.L_287:
        /*06c0*/ 	.byte	0x04, 0x2f
        /*06c2*/ 	.short	(.L_289 - .L_288)
	.align		4
.L_288:
        /*06c4*/ 	.word	index@(_ZN10layer_norm13ln_bwd_kernelINS_13Kernel_traitsIf6__halffS2_fjLj2560ELj1ELj1ELj4ELj8ENS_18Kernel_traits_baseILj2560EfS2_fS2_fjLj128EEEEELb1ELb0ELb1ELb0EEEvNS_9BwdParamsE)
        /*06c8*/ 	.word	0x000000a2


	//----- nvinfo : EIATTR_FRAME_SIZE
	.align		4
.L_289:
        /*06cc*/ 	.byte	0x04, 0x11
        /*06ce*/ 	.short	(.L_291 - .L_290)
	.align		4
.L_290:
        /*06d0*/ 	.word	index@($__internal_151_$__cuda_sm70_shflsync_down_p)
        /*06d4*/ 	.word	0x00000000


	//----- nvinfo : EIATTR_FRAME_SIZE
	.align		4
.L_291:
        /*06d8*/ 	.byte	0x04, 0x11
        /*06da*/ 	.short	(.L_293 - .L_292)
	.align		4
.L_292:
        /*06dc*/ 	.word	index@(_ZN10layer_norm13ln_bwd_kernelINS_13Kernel_traitsIf6__halffS2_fjLj2560ELj1ELj1ELj4ELj8ENS_18Kernel_traits_baseILj2560EfS2_fS2_fjLj128EEEEELb1ELb0ELb1ELb0EEEvNS_9BwdParamsE)
        /*06e0*/ 	.word	0x00000000


	//----- nvinfo : EIATTR_REGCOUNT
	.align		4
.L_293:
        /*06e4*/ 	.byte	0x04, 0x2f
        /*06e6*/ 	.short	(.L_295 - .L_294)
	.align		4
.L_294:
        /*06e8*/ 	.word	index@(_ZN10layer_norm22ln_bwd_finalize_kernelINS_22Kernel_traits_finalizeILj2560Ef6__halffS2_fjLb0ELj1024ELj4ENS_18Kernel_traits_baseILj2560EfS2_fS2_fjLj1024EEEEELb0ELb0EEEvNS_9BwdParamsE)
        /*06ec*/ 	.word	0x0000001e


	//----- nvinfo : EIATTR_FRAME_SIZE
	.align		4
.L_295:
        /*06f0*/ 	.byte	0x04, 0x11
        /*06f2*/ 	.short	(.L_297 - .L_296)
	.align		4
.L_296:
        /*06f4*/ 	.word	index@($__internal_150_$__cuda_sm70_shflsync_bfly_p)
        /*06f8*/ 	.word	0x00000000


	//----- nvinfo : EIATTR_FRAME_SIZE
	.align		4
.L_297:
        /*06fc*/ 	.byte	0x04, 0x11
        /*06fe*/ 	.short	(.L_299 - .L_298)
	.align		4
.L_298:
        /*0700*/ 	.word	index@(_ZN10layer_norm22ln_bwd_finalize_kernelINS_22Kernel_traits_finalizeILj2560Ef6__halffS2_fjLb0ELj1024ELj4ENS_18Kernel_traits_baseILj2560EfS2_fS2_fjLj1024EEEEELb0ELb0EEEvNS_9BwdParamsE)
        /*0704*/ 	.word	0x00000000


	//----- nvinfo : EIATTR_REGCOUNT
	.align		4
.L_299:
        /*0708*/ 	.byte	0x04, 0x2f
        /*070a*/ 	.short	(.L_301 - .L_300)
	.align		4
.L_300:
        /*070c*/ 	.word	index@(_ZN10layer_norm13ln_bwd_kernelINS_13Kernel_traitsIf6__halffS2_fjLj2560ELj1ELj1ELj4ELj8ENS_18Kernel_traits_baseILj2560EfS2_fS2_fjLj128EEEEELb1ELb0ELb0ELb1EEEvNS_9BwdParamsE)
        /*0710*/ 	.word	0x000000a7


	//----- nvinfo : EIATTR_FRAME_SIZE
	.align		4
.L_301:
        /*0714*/ 	.byte	0x04, 0x11
        /*0716*/ 	.short	(.L_303 - .L_302)
	.align		4
.L_302:
        /*0718*/ 	.word	index@($__internal_149_$__cuda_sm70_shflsync_down_p)
        /*071c*/ 	.word	0x00000000


	//----- nvinfo : EIATTR_FRAME_SIZE
	.align		4
.L_303:
        /*0720*/ 	.byte	0x04, 0x11
        /*0722*/ 	.short	(.L_305 - .L_304)
	.align		4
.L_304:
        /*0724*/ 	.word	index@(_ZN10layer_norm13ln_bwd_kernelINS_13Kernel_traitsIf6__halffS2_fjLj2560ELj1ELj1ELj4ELj8ENS_18Kernel_traits_baseILj2560EfS2_fS2_fjLj128EEEEELb1ELb0ELb0ELb1EEEvNS_9BwdParamsE)
        /*0728*/ 	.word	0x00000000


	//----- nvinfo : EIATTR_REGCOUNT
	.align		4
.L_305:
        /*072c*/ 	.byte	0x04, 0x2f
        /*072e*/ 	.short	(.L_307 - .L_306)
	.align		4
.L_306:
        /*0730*/ 	.word	index@(_ZN10layer_norm13ln_bwd_kernelINS_13Kernel_traitsIf6__halffS2_fjLj2560ELj1ELj1ELj4ELj8ENS_18Kernel_traits_baseILj2560EfS2_fS2_fjLj128EEEEELb1ELb0ELb0ELb0EEEvNS_9BwdParamsE)
        /*0734*/ 	.word	0x0000009a


	//----- nvinfo : EIATTR_FRAME_SIZE
	.align		4
.L_307:
        /*0738*/ 	.byte	0x04, 0x11
        /*073a*/ 	.short	(.L_309 - .L_308)
	.align		4
.L_308:
        /*073c*/ 	.word	index@($__internal_148_$__cuda_sm70_shflsync_down_p)
        /*0740*/ 	.word	0x00000000


	//----- nvinfo : EIATTR_FRAME_SIZE
	.align		4
.L_309:
        /*0744*/ 	.byte	0x04, 0x11
        /*0746*/ 	.short	(.L_311 - .L_310)
	.align		4
.L_310:
        /*0748*/ 	.word	index@(_ZN10layer_norm13ln_bwd_kernelINS_13Kernel_traitsIf6__halffS2_fjLj2560ELj1ELj1ELj4ELj8ENS_18Kernel_traits_baseILj2560EfS2_fS2_fjLj128EEEEELb1ELb0ELb0ELb0EEEvNS_9BwdParamsE)
        /*074c*/ 	.word	0x00000000


	//----- nvinfo : EIATTR_REGCOUNT
	.align		4
.L_311:
        /*0750*/ 	.byte	0x04, 0x2f
        /*0752*/ 	.short	(.L_313 - .L_312)
	.align		4
.L_312:
        /*0754*/ 	.word	index@(_ZN10layer_norm13ln_bwd_kernelINS_13Kernel_traitsIf6__halffS2_fjLj2560ELj1ELj1ELj4ELj8ENS_18Kernel_traits_baseILj2560EfS2_fS2_fjLj128EEEEELb0ELb1ELb1ELb1EEEvNS_9BwdParamsE)
        /*0758*/ 	.word	0x000000e0


	//----- nvinfo : EIATTR_FRAME_SIZE
	.align		4
.L_313:
        /*075c*/ 	.byte	0x04, 0x11
        /*075e*/ 	.short	(.L_315 - .L_314)
	.align		4
.L_314:
        /*0760*/ 	.word	index@($__internal_147_$__cuda_sm70_shflsync_down_p)
        /*0764*/ 	.word	0x00000000


	//----- nvinfo : EIATTR_FRAME_SIZE
	.align		4
.L_315:
        /*0768*/ 	.byte	0x04, 0x11
        /*076a*/ 	.short	(.L_317 - .L_316)
	.align		4
.L_316:
        /*076c*/ 	.word	index@(_ZN10layer_norm13ln_bwd_kernelINS_13Kernel_traitsIf6__halffS2_fjLj2560ELj1ELj1ELj4ELj8ENS_18Kernel_traits_baseILj2560EfS2_fS2_fjLj128EEEEELb0ELb1ELb1ELb1EEEvNS_9BwdParamsE)
        /*0770*/ 	.word	0x00000000


	//----- nvinfo : EIATTR_REGCOUNT
	.align		4
.L_317:
        /*0774*/ 	.byte	0x04, 0x2f
        /*0776*/ 	.short	(.L_319 - .L_318)
	.align		4
.L_318:
        /*0778*/ 	.word	index@(_ZN10layer_norm13ln_bwd_kernelINS_13Kernel_traitsIf6__halffS2_fjLj2560ELj1ELj1ELj4ELj8ENS_18Kernel_traits_baseILj2560EfS2_fS2_fjLj128EEEEELb0ELb1ELb1ELb0EEEvNS_9BwdParamsE)
        /*077c*/ 	.word	0x000000c4


	//----- nvinfo : EIATTR_FRAME_SIZE
	.align		4
.L_319:
        /*0780*/ 	.byte	0x04, 0x11
        /*0782*/ 	.short	(.L_321 - .L_320)
	.align		4
.L_320:
        /*0784*/ 	.word	index@($__internal_146_$__cuda_sm70_shflsync_down_p)
        /*0788*/ 	.word	0x00000000


	//----- nvinfo : EIATTR_FRAME_SIZE
	.align		4
.L_321:
        /*078c*/ 	.byte	0x04, 0x11
        /*078e*/ 	.short	(.L_323 - .L_322)
	.align		4
.L_322:
        /*0790*/ 	.word	index@(_ZN10layer_norm13ln_bwd_kernelINS_13Kernel_traitsIf6__halffS2_fjLj2560ELj1ELj1ELj4ELj8ENS_18Kernel_traits_baseILj2560EfS2_fS2_fjLj128EEEEELb0ELb1ELb1ELb0EEEvNS_9BwdParamsE)
        /*0794*/ 	.word	0x00000000


	//----- nvinfo : EIATTR_REGCOUNT
	.align		4
.L_323:
        /*0798*/ 	.byte	0x04, 0x2f
        /*079a*/ 	.short	(.L_325 - .L_324)
	.align		4
.L_324:
        /*079c*/ 	.word	index@(_ZN10layer_norm13ln_bwd_kernelINS_13Kernel_traitsIf6__halffS2_fjLj2560ELj1ELj1ELj4ELj8ENS_18Kernel_traits_baseILj2560EfS2_fS2_fjLj128EEEEELb0ELb1ELb0ELb1EEEvNS_9BwdParamsE)
        /*07a0*/ 	.word	0x000000ca


	//----- nvinfo : EIATTR_FRAME_SIZE
	.align		4
.L_325:
        /*07a4*/ 	.byte	0x04, 0x11
        /*07a6*/ 	.short	(.L_327 - .L_326)
	.align		4
.L_326:
        /*07a8*/ 	.word	index@($__internal_145_$__cuda_sm70_shflsync_down_p)
        /*07ac*/ 	.word	0x00000000


	//----- nvinfo : EIATTR_FRAME_SIZE
	.align		4
.L_327:
        /*07b0*/ 	.byte	0x04, 0x11
        /*07b2*/ 	.short	(.L_329 - .L_328)
	.align		4
.L_328:
        /*07b4*/ 	.word	index@(_ZN10layer_norm13ln_bwd_kernelINS_13Kernel_traitsIf6__halffS2_fjLj2560ELj1ELj1ELj4ELj8ENS_18Kernel_traits_baseILj2560EfS2_fS2_fjLj128EEEEELb0ELb1ELb0ELb1EEEvNS_9BwdParamsE)
        /*07b8*/ 	.word	0x00000000


	//----- nvinfo : EIATTR_REGCOUNT
	.align		4
.L_329:
        /*07bc*/ 	.byte	0x04, 0x2f
        /*07be*/ 	.short	(.L_331 - .L_330)
	.align		4
.L_330:
        /*07c0*/ 	.word	index@(_ZN10layer_norm13ln_bwd_kernelINS_13Kernel_traitsIf6__halffS2_fjLj2560ELj1ELj1ELj4ELj8ENS_18Kernel_traits_baseILj2560EfS2_fS2_fjLj128EEEEELb0ELb1ELb0ELb0EEEvNS_9BwdParamsE)
        /*07c4*/ 	.word	0x000000c3


	//----- nvinfo : EIATTR_FRAME_SIZE
	.align		4
.L_331:
        /*07c8*/ 	.byte	0x04, 0x11
        /*07ca*/ 	.short	(.L_333 - .L_332)
	.align		4
.L_332:
        /*07cc*/ 	.word	index@($__internal_144_$__cuda_sm70_shflsync_down_p)
        /*07d0*/ 	.word	0x00000000


	//----- nvinfo : EIATTR_FRAME_SIZE
	.align		4
.L_333:
        /*07d4*/ 	.byte	0x04, 0x11
        /*07d6*/ 	.short	(.L_335 - .L_334)
	.align		4
.L_334:
        /*07d8*/ 	.word	index@(_ZN10layer_norm13ln_bwd_kernelINS_13Kernel_traitsIf6__halffS2_fjLj2560ELj1ELj1ELj4ELj8ENS_18Kernel_traits_baseILj2560EfS2_fS2_fjLj128EEEEELb0ELb1ELb0ELb0EEEvNS_9BwdParamsE)
        /*07dc*/ 	.word	0x00000000


	//----- nvinfo : EIATTR_REGCOUNT
	.align		4
.L_335:
        /*07e0*/ 	.byte	0x04, 0x2f
        /*07e2*/ 	.short	(.L_337 - .L_336)
	.align		4
.L_336:
        /*07e4*/ 	.word	index@(_ZN10layer_norm13ln_bwd_kernelINS_13Kernel_traitsIf6__halffS2_fjLj2560ELj1ELj1ELj4ELj8ENS_18Kernel_traits_baseILj2560EfS2_fS2_fjLj128EEEEELb0ELb0ELb1ELb1EEEvNS_9BwdParamsE)
        /*07e8*/ 	.word	0x000000a7


	//----- nvinfo : EIATTR_FRAME_SIZE
	.align		4
.L_337:
        /*07ec*/ 	.byte	0x04, 0x11
        /*07ee*/ 	.short	(.L_339 - .L_338)
	.align		4
.L_338:
        /*07f0*/ 	.word	index@($__internal_143_$__cuda_sm70_shflsync_down_p)
        /*07f4*/ 	.word	0x00000000


	//----- nvinfo : EIATTR_FRAME_SIZE
	.align		4
.L_339:
        /*07f8*/ 	.byte	0x04, 0x11
        /*07fa*/ 	.short	(.L_341 - .L_340)
	.align		4
.L_340:
        /*07fc*/ 	.word	index@(_ZN10layer_norm13ln_bwd_kernelINS_13Kernel_traitsIf6__halffS2_fjLj2560ELj1ELj1ELj4ELj8ENS_18Kernel_traits_baseILj2560EfS2_fS2_fjLj128EEEEELb0ELb0ELb1ELb1EEEvNS_9BwdParamsE)
        /*0800*/ 	.word	0x00000000


	//----- nvinfo : EIATTR_REGCOUNT
	.align		4
.L_341:
        /*0804*/ 	.byte	0x04, 0x2f
        /*0806*/ 	.short	(.L_343 - .L_342)
	.align		4
.L_342:
        /*0808*/ 	.word	index@(_ZN10layer_norm13ln_bwd_kernelINS_13Kernel_traitsIf6__halffS2_fjLj2560ELj1ELj1ELj4ELj8ENS_18Kernel_traits_baseILj2560EfS2_fS2_fjLj128EEEEELb0ELb0ELb1ELb0EEEvNS_9BwdParamsE)
        /*080c*/ 	.word	0x00000098


	//----- nvinfo : EIATTR_FRAME_SIZE
	.align		4
.L_343:
        /*0810*/ 	.byte	0x04, 0x11
        /*0812*/ 	.short	(.L_345 - .L_344)
	.align		4
.L_344:
        /*0814*/ 	.word	index@($__internal_142_$__cuda_sm70_shflsync_down_p)
        /*0818*/ 	.word	0x00000000


	//----- nvinfo : EIATTR_FRAME_SIZE
	.align		4
.L_345:
        /*081c*/ 	.byte	0x04, 0x11
        /*081e*/ 	.short	(.L_347 - .L_346)
	.align		4
.L_346:
        /*0820*/ 	.word	index@(_ZN10layer_norm13ln_bwd_kernelINS_13Kernel_traitsIf6__halffS2_fjLj2560ELj1ELj1ELj4ELj8ENS_18Kernel_traits_baseILj2560EfS2_fS2_fjLj128EEEEELb0ELb0ELb1ELb0EEEvNS_9BwdParamsE)
        /*0824*/ 	.word	0x00000000


	//----- nvinfo : EIATTR_REGCOUNT
	.align		4
.L_347:
        /*0828*/ 	.byte	0x04, 0x2f
        /*082a*/ 	.short	(.L_349 - .L_348)
	.align		4
.L_348:
        /*082c*/ 	.word	index@(_ZN10layer_norm13ln_bwd_kernelINS_13Kernel_traitsIf6__halffS2_fjLj2560ELj1ELj1ELj4ELj8ENS_18Kernel_traits_baseILj2560EfS2_fS2_fjLj128EEEEELb0ELb0ELb0ELb1EEEvNS_9BwdParamsE)
        /*0830*/ 	.word	0x0000009a


	//----- nvinfo : EIATTR_FRAME_SIZE
	.align		4
.L_349:
        /*0834*/ 	.byte	0x04, 0x11
        /*0836*/ 	.short	(.L_351 - .L_350)
	.align		4
.L_350:
        /*0838*/ 	.word	index@($__internal_141_$__cuda_sm70_shflsync_down_p)
        /*083c*/ 	.word	0x00000000


	//----- nvinfo : EIATTR_FRAME_SIZE
	.align		4
.L_351:
        /*0840*/ 	.byte	0x04, 0x11
        /*0842*/ 	.short	(.L_353 - .L_352)
	.align		4
.L_352:
        /*0844*/ 	.word	index@(_ZN10layer_norm13ln_bwd_kernelINS_13Kernel_traitsIf6__halffS2_fjLj2560ELj1ELj1ELj4ELj8ENS_18Kernel_traits_baseILj2560EfS2_fS2_fjLj128EEEEELb0ELb0ELb0ELb1EEEvNS_9BwdParamsE)
        /*0848*/ 	.word	0x00000000


	//----- nvinfo : EIATTR_REGCOUNT
	.align		4
.L_353:
        /*084c*/ 	.byte	0x04, 0x2f
        /*084e*/ 	.short	(.L_355 - .L_354)
	.align		4
.L_354:
        /*0850*/ 	.word	index@(_ZN10layer_norm13ln_bwd_kernelINS_13Kernel_traitsIf6__halffS2_fjLj2560ELj1ELj1ELj4ELj8ENS_18Kernel_traits_baseILj2560EfS2_fS2_fjLj128EEEEELb0ELb0ELb0ELb0EEEvNS_9BwdParamsE)
        /*0854*/ 	.word	0x00000094


	//----- nvinfo : EIATTR_FRAME_SIZE
	.align		4
.L_355:
        /*0858*/ 	.byte	0x04, 0x11
        /*085a*/ 	.short	(.L_357 - .L_356)
	.align		4
.L_356:
        /*085c*/ 	.word	index@($__internal_140_$__cuda_sm70_shflsync_down_p)
        /*0860*/ 	.word	0x00000000


	//----- nvinfo : EIATTR_FRAME_SIZE
	.align		4
.L_357:
        /*0864*/ 	.byte	0x04, 0x11
        /*0866*/ 	.short	(.L_359 - .L_358)
	.align		4
.L_358:
        /*0868*/ 	.word	index@(_ZN10layer_norm13ln_bwd_kernelINS_13Kernel_traitsIf6__halffS2_fjLj2560ELj1ELj1ELj4ELj8ENS_18Kernel_traits_baseILj2560EfS2_fS2_fjLj128EEEEELb0ELb0ELb0ELb0EEEvNS_9BwdParamsE)
        /*086c*/ 	.word	0x00000000


	//----- nvinfo : EIATTR_REGCOUNT
	.align		4
.L_359:
        /*0870*/ 	.byte	0x04, 0x2f
        /*0872*/ 	.short	(.L_361 - .L_360)
	.align		4
.L_360:
        /*0874*/ 	.word	index@(_ZN10layer_norm13ln_bwd_kernelINS_13Kernel_traitsI6__halfS2_fS2_fjLj2560ELj1ELj1ELj4ELj8ENS_18Kernel_traits_baseILj2560ES2_S2_fS2_fjLj128EEEEELb1ELb1ELb1ELb1EEEvNS_9BwdParamsE)
        /*0878*/ 	.word	0x000000d0


	//----- nvinfo : EIATTR_FRAME_SIZE
	.align		4
.L_361:
        /*087c*/ 	.byte	0x04, 0x11
        /*087e*/ 	.short	(.L_363 - .L_362)
	.align		4
.L_362:
        /*0880*/ 	.word	index@($__internal_139_$__cuda_sm70_shflsync_down_p)
        /*0884*/ 	.word	0x00000000


	//----- nvinfo : EIATTR_FRAME_SIZE
	.align		4
.L_363:
        /*0888*/ 	.byte	0x04, 0x11
        /*088a*/ 	.short	(.L_365 - .L_364)
	.align		4
.L_364:
        /*088c*/ 	.word	index@(_ZN10layer_norm13ln_bwd_kernelINS_13Kernel_traitsI6__halfS2_fS2_fjLj2560ELj1ELj1ELj4ELj8ENS_18Kernel_traits_baseILj2560ES2_S2_fS2_fjLj128EEEEELb1ELb1ELb1ELb1EEEvNS_9BwdParamsE)
        /*0890*/ 	.word	0x00000000


	//----- nvinfo : EIATTR_REGCOUNT
	.align		4
.L_365:
        /*0894*/ 	.byte	0x04, 0x2f
        /*0896*/ 	.short	(.L_367 - .L_366)
	.align		4
.L_366:
        /*0898*/ 	.word	index@(_ZN10layer_norm22ln_bwd_finalize_kernelINS_22Kernel_traits_finalizeILj2560E6__halfS2_fS2_fjLb1ELj1024ELj4ENS_18Kernel_traits_baseILj2560ES2_S2_fS2_fjLj1024EEEEELb1ELb1EEEvNS_9BwdParamsE)
        /*089c*/ 	.word	0x00000020


	//----- nvinfo : EIATTR_FRAME_SIZE
	.align		4
.L_367:
        /*08a0*/ 	.byte	0x04, 0x11
        /*08a2*/ 	.short	(.L_369 - .L_368)
	.align		4
.L_368:
        /*08a4*/ 	.word	index@($__internal_138_$__cuda_sm70_shflsync_bfly_p)
        /*08a8*/ 	.word	0x00000000


	//----- nvinfo : EIATTR_FRAME_SIZE
	.align		4
.L_369:
        /*08ac*/ 	.byte	0x04, 0x11
        /*08ae*/ 	.short	(.L_371 - .L_370)
	.align		4
.L_370:
        /*08b0*/ 	.word	index@(_ZN10layer_norm22ln_bwd_finalize_kernelINS_22Kernel_traits_finalizeILj2560E6__halfS2_fS2_fjLb1ELj1024ELj4ENS_18Kernel_traits_baseILj2560ES2_S2_fS2_fjLj1024EEEEELb1ELb1EEEvNS_9BwdParamsE)
        /*08b4*/ 	.word	0x00000000


	//----- nvinfo : EIATTR_REGCOUNT
	.align		4
.L_371:
        /*08b8*/ 	.byte	0x04, 0x2f
        /*08ba*/ 	.short	(.L_373 - .L_372)
	.align		4
.L_372:
        /*08bc*/ 	.word	index@(_ZN10layer_norm13ln_bwd_kernelINS_13Kernel_traitsI6__halfS2_fS2_fjLj2560ELj1ELj1ELj4ELj8ENS_18Kernel_traits_baseILj2560ES2_S2_fS2_fjLj128EEEEELb1ELb1ELb1ELb0EEEvNS_9BwdParamsE)
        /*08c0*/ 	.word	0x000000cc


	//----- nvinfo : EIATTR_FRAME_SIZE
	.align		4
.L_373:
        /*08c4*/ 	.byte	0x04, 0x11
        /*08c6*/ 	.short	(.L_375 - .L_374)
	.align		4
.L_374:
        /*08c8*/ 	.word	index@($__internal_137_$__cuda_sm70_shflsync_down_p)
        /*08cc*/ 	.word	0x00000000


	//----- nvinfo : EIATTR_FRAME_SIZE
	.align		4
.L_375:
        /*08d0*/ 	.byte	0x04, 0x11
        /*08d2*/ 	.short	(.L_377 - .L_376)
	.align		4
.L_376:
        /*08d4*/ 	.word	index@(_ZN10layer_norm13ln_bwd_kernelINS_13Kernel_traitsI6__halfS2_fS2_fjLj2560ELj1ELj1ELj4ELj8ENS_18Kernel_traits_baseILj2560ES2_S2_fS2_fjLj128EEEEELb1ELb1ELb1ELb0EEEvNS_9BwdParamsE)
        /*08d8*/ 	.word	0x00000000


	//----- nvinfo : EIATTR_REGCOUNT
	.align		4
.L_377:
        /*08dc*/ 	.byte	0x04, 0x2f
        /*08de*/ 	.short	(.L_379 - .L_378)
	.align		4
.L_378:
        /*08e0*/ 	.word	index@(_ZN10layer_norm22ln_bwd_finalize_kernelINS_22Kernel_traits_finalizeILj2560E6__halfS2_fS2_fjLb1ELj1024ELj4ENS_18Kernel_traits_baseILj2560ES2_S2_fS2_fjLj1024EEEEELb1ELb0EEEvNS_9BwdParamsE)
        /*08e4*/ 	.word	0x00000020


	//----- nvinfo : EIATTR_FRAME_SIZE
	.align		4
.L_379:
        /*08e8*/ 	.byte	0x04, 0x11
        /*08ea*/ 	.short	(.L_381 - .L_380)
	.align		4
.L_380:
        /*08ec*/ 	.word	index@($__internal_136_$__cuda_sm70_shflsync_bfly_p)
        /*08f0*/ 	.word	0x00000000


	//----- nvinfo : EIATTR_FRAME_SIZE
	.align		4
.L_381:
        /*08f4*/ 	.byte	0x04, 0x11
        /*08f6*/ 	.short	(.L_383 - .L_382)
	.align		4
.L_382:
        /*08f8*/ 	.word	index@(_ZN10layer_norm22ln_bwd_finalize_kernelINS_22Kernel_traits_finalizeILj2560E6__halfS2_fS2_fjLb1ELj1024ELj4ENS_18Kernel_traits_baseILj2560ES2_S2_fS2_fjLj1024EEEEELb1ELb0EEEvNS_9BwdParamsE)
        /*08fc*/ 	.word	0x00000000


	//----- nvinfo : EIATTR_REGCOUNT
	.align		4
.L_383:
        /*0900*/ 	.byte	0x04, 0x2f
        /*0902*/ 	.short	(.L_385 - .L_384)
	.align		4
.L_384:
        /*0904*/ 	.word	index@(_ZN10layer_norm13ln_bwd_kernelINS_13Kernel_traitsI6__halfS2_fS2_fjLj2560ELj1ELj1ELj4ELj8ENS_18Kernel_traits_baseILj2560ES2_S2_fS2_fjLj128EEEEELb1ELb1ELb0ELb1EEEvNS_9BwdParamsE)
        /*0908*/ 	.word	0x000000cb


	//----- nvinfo : EIATTR_FRAME_SIZE
	.align		4
.L_385:
        /*090c*/ 	.byte	0x04, 0x11
        /*090e*/ 	.short	(.L_387 - .L_386)
	.align		4
.L_386:
        /*0910*/ 	.word	index@($__internal_135_$__cuda_sm70_shflsync_down_p)
        /*0914*/ 	.word	0x00000000


	//----- nvinfo : EIATTR_FRAME_SIZE
	.align		4
.L_387:
        /*0918*/ 	.byte	0x04, 0x11
        /*091a*/ 	.short	(.L_389 - .L_388)
	.align		4
.L_388:
        /*091c*/ 	.word	index@(_ZN10layer_norm13ln_bwd_kernelINS_13Kernel_traitsI6__halfS2_fS2_fjLj2560ELj1ELj1ELj4ELj8ENS_18Kernel_traits_baseILj2560ES2_S2_fS2_fjLj128EEEEELb1ELb1ELb0ELb1EEEvNS_9BwdParamsE)
        /*0920*/ 	.word	0x00000000


	//----- nvinfo : EIATTR_REGCOUNT
	.align		4
.L_389:
        /*0924*/ 	.byte	0x04, 0x2f
        /*0926*/ 	.short	(.L_391 - .L_390)
	.align		4
.L_390:
        /*0928*/ 	.word	index@(_ZN10layer_norm13ln_bwd_kernelINS_13Kernel_traitsI6__halfS2_fS2_fjLj2560ELj1ELj1ELj4ELj8ENS_18Kernel_traits_baseILj2560ES2_S2_fS2_fjLj128EEEEELb1ELb1ELb0ELb0EEEvNS_9BwdParamsE)
        /*092c*/ 	.word	0x000000c6


	//----- nvinfo : EIATTR_FRAME_SIZE
	.align		4
.L_391:
        /*0930*/ 	.byte	0x04, 0x11
        /*0932*/ 	.short	(.L_393 - .L_392)
	.align		4
.L_392:
        /*0934*/ 	.word	index@($__internal_134_$__cuda_sm70_shflsync_down_p)
        /*0938*/ 	.word	0x00000000


	//----- nvinfo : EIATTR_FRAME_SIZE
	.align		4
.L_393:
        /*093c*/ 	.byte	0x04, 0x11
        /*093e*/ 	.short	(.L_395 - .L_394)
	.align		4
.L_394:
        /*0940*/ 	.word	index@(_ZN10layer_norm13ln_bwd_kernelINS_13Kernel_traitsI6__halfS2_fS2_fjLj2560ELj1ELj1ELj4ELj8ENS_18Kernel_traits_baseILj2560ES2_S2_fS2_fjLj128EEEEELb1ELb1ELb0ELb0EEEvNS_9BwdParamsE)
        /*0944*/ 	.word	0x00000000


	//----- nvinfo : EIATTR_REGCOUNT
	.align		4
.L_395:
        /*0948*/ 	.byte	0x04, 0x2f
        /*094a*/ 	.short	(.L_397 - .L_396)
	.align		4
.L_396:
        /*094c*/ 	.word	index@(_ZN10layer_norm13ln_bwd_kernelINS_13Kernel_traitsI6__halfS2_fS2_fjLj2560ELj1ELj1ELj4ELj8ENS_18Kernel_traits_baseILj2560ES2_S2_fS2_fjLj128EEEEELb1ELb0ELb1ELb1EEEvNS_9BwdParamsE)
        /*0950*/ 	.word	0x000000a7


	//----- nvinfo : EIATTR_FRAME_SIZE
	.align		4
.L_397:
        /*0954*/ 	.byte	0x04, 0x11
        /*0956*/ 	.short	(.L_399 - .L_398)
	.align		4
.L_398:
        /*0958*/ 	.word	index@($__internal_133_$__cuda_sm70_shflsync_down_p)
        /*095c*/ 	.word	0x00000000


	//----- nvinfo : EIATTR_FRAME_SIZE
	.align		4
.L_399:
        /*0960*/ 	.byte	0x04, 0x11
        /*0962*/ 	.short	(.L_401 - .L_400)
	.align		4
.L_400:
        /*0964*/ 	.word	index@(_ZN10layer_norm13ln_bwd_kernelINS_13Kernel_traitsI6__halfS2_fS2_fjLj2560ELj1ELj1ELj4ELj8ENS_18Kernel_traits_baseILj2560ES2_S2_fS2_fjLj128EEEEELb1ELb0ELb1ELb1EEEvNS_9BwdParamsE)
        /*0968*/ 	.word	0x00000000


	//----- nvinfo : EIATTR_REGCOUNT
	.align		4
.L_401:
        /*096c*/ 	.byte	0x04, 0x2f
        /*096e*/ 	.short	(.L_403 - .L_402)
	.align		4
.L_402:
        /*0970*/ 	.word	index@(_ZN10layer_norm22ln_bwd_finalize_kernelINS_22Kernel_traits_finalizeILj2560E6__halfS2_fS2_fjLb0ELj1024ELj4ENS_18Kernel_traits_baseILj2560ES2_S2_fS2_fjLj1024EEEEELb0ELb1EEEvNS_9BwdParamsE)
        /*0974*/ 	.word	0x00000020


	//----- nvinfo : EIATTR_FRAME_SIZE
	.align		4
.L_403:
        /*0978*/ 	.byte	0x04, 0x11
        /*097a*/ 	.short	(.L_405 - .L_404)
	.align		4
.L_404:
        /*097c*/ 	.word	index@($__internal_132_$__cuda_sm70_shflsync_bfly_p)
        /*0980*/ 	.word	0x00000000


	//----- nvinfo : EIATTR_FRAME_SIZE
	.align		4
.L_405:
        /*0984*/ 	.byte	0x04, 0x11
        /*0986*/ 	.short	(.L_407 - .L_406)
	.align		4
.L_406:
        /*0988*/ 	.word	index@(_ZN10layer_norm22ln_bwd_finalize_kernelINS_22Kernel_traits_finalizeILj2560E6__halfS2_fS2_fjLb0ELj1024ELj4ENS_18Kernel_traits_baseILj2560ES2_S2_fS2_fjLj1024EEEEELb0ELb1EEEvNS_9BwdParamsE)
        /*098c*/ 	.word	0x00000000


	//----- nvinfo : EIATTR_REGCOUNT
	.align		4
.L_407:
        /*0990*/ 	.byte	0x04, 0x2f
        /*0992*/ 	.short	(.L_409 - .L_408)
	.align		4
.L_408:
        /*0994*/ 	.word	index@(_ZN10layer_norm13ln_bwd_kernelINS_13Kernel_traitsI6__halfS2_fS2_fjLj2560ELj1ELj1ELj4ELj8ENS_18Kernel_traits_baseILj2560ES2_S2_fS2_fjLj128EEEEELb1ELb0ELb1ELb0EEEvNS_9BwdParamsE)
        /*0998*/ 	.word	0x000000a0


	//----- nvinfo : EIATTR_FRAME_SIZE
	.align		4
.L_409:
        /*099c*/ 	.byte	0x04, 0x11
        /*099e*/ 	.short	(.L_411 - .L_410)
	.align		4
.L_410:
        /*09a0*/ 	.word	index@($__internal_131_$__cuda_sm70_shflsync_down_p)
        /*09a4*/ 	.word	0x00000000


	//----- nvinfo : EIATTR_FRAME_SIZE
	.align		4
.L_411:
        /*09a8*/ 	.byte	0x04, 0x11
        /*09aa*/ 	.short	(.L_413 - .L_412)
	.align		4
.L_412:
        /*09ac*/ 	.word	index@(_ZN10layer_norm13ln_bwd_kernelINS_13Kernel_traitsI6__halfS2_fS2_fjLj2560ELj1ELj1ELj4ELj8ENS_18Kernel_traits_baseILj2560ES2_S2_fS2_fjLj128EEEEELb1ELb0ELb1ELb0EEEvNS_9BwdParamsE)
        /*09b0*/ 	.word	0x00000000


	//----- nvinfo : EIATTR_REGCOUNT
	.align		4
.L_413:
        /*09b4*/ 	.byte	0x04, 0x2f
        /*09b6*/ 	.short	(.L_415 - .L_414)
	.align		4
.L_414:
        /*09b8*/ 	.word	index@(_ZN10layer_norm22ln_bwd_finalize_kernelINS_22Kernel_traits_finalizeILj2560E6__halfS2_fS2_fjLb0ELj1024ELj4ENS_18Kernel_traits_baseILj2560ES2_S2_fS2_fjLj1024EEEEELb0ELb0EEEvNS_9BwdParamsE)
        /*09bc*/ 	.word	0x0000001e


	//----- nvinfo : EIATTR_FRAME_SIZE
	.align		4
.L_415:
        /*09c0*/ 	.byte	0x04, 0x11
        /*09c2*/ 	.short	(.L_417 - .L_416)
	.align		4
.L_416:
        /*09c4*/ 	.word	index@($__internal_130_$__cuda_sm70_shflsync_bfly_p)
        /*09c8*/ 	.word	0x00000000


	//----- nvinfo : EIATTR_FRAME_SIZE
	.align		4
.L_417:
        /*09cc*/ 	.byte	0x04, 0x11
        /*09ce*/ 	.short	(.L_419 - .L_418)
	.align		4
.L_418:
        /*09d0*/ 	.word	index@(_ZN10layer_norm22ln_bwd_finalize_kernelINS_22Kernel_traits_finalizeILj2560E6__halfS2_fS2_fjLb0ELj1024ELj4ENS_18Kernel_traits_baseILj2560ES2_S2_fS2_fjLj1024EEEEELb0ELb0EEEvNS_9BwdParamsE)
        /*09d4*/ 	.word	0x00000000


	//----- nvinfo : EIATTR_REGCOUNT
	.align		4
.L_419:
        /*09d8*/ 	.byte	0x04, 0x2f
        /*09da*/ 	.short	(.L_421 - .L_420)
	.align		4
.L_420:
        /*09dc*/ 	.word	index@(_ZN10layer_norm13ln_bwd_kernelINS_13Kernel_traitsI6__halfS2_fS2_fjLj2560ELj1ELj1ELj4ELj8ENS_18Kernel_traits_baseILj2560ES2_S2_fS2_fjLj128EEEEELb1ELb0ELb0ELb1EEEvNS_9BwdParamsE)
        /*09e0*/ 	.word	0x0000009c


	//----- nvinfo : EIATTR_FRAME_SIZE
	.align		4
.L_421:
        /*09e4*/ 	.byte	0x04, 0x11
        /*09e6*/ 	.short	(.L_423 - .L_422)
	.align		4
.L_422:
        /*09e8*/ 	.word	index@($__internal_129_$__cuda_sm70_shflsync_down_p)
        /*09ec*/ 	.word	0x00000000


	//----- nvinfo : EIATTR_FRAME_SIZE
	.align		4
.L_423:
        /*09f0*/ 	.byte	0x04, 0x11
        /*09f2*/ 	.short	(.L_425 - .L_424)
	.align		4
.L_424:
        /*09f4*/ 	.word	index@(_ZN10layer_norm13ln_bwd_kernelINS_13Kernel_traitsI6__halfS2_fS2_fjLj2560ELj1ELj1ELj4ELj8ENS_18Kernel_traits_baseILj2560ES2_S2_fS2_fjLj128EEEEELb1ELb0ELb0ELb1EEEvNS_9BwdParamsE)
        /*09f8*/ 	.word	0x00000000


	//----- nvinfo : EIATTR_REGCOUNT
	.align		4
.L_425:
        /*09fc*/ 	.byte	0x04, 0x2f
        /*09fe*/ 	.short	(.L_427 - .L_426)
	.align		4
.L_426:
        /*0a00*/ 	.word	index@(_ZN10layer_norm13ln_bwd_kernelINS_13Kernel_traitsI6__halfS2_fS2_fjLj2560ELj1ELj1ELj4ELj8ENS_18Kernel_traits_baseILj2560ES2_S2_fS2_fjLj128EEEEELb1ELb0ELb0ELb0EEEvNS_9BwdParamsE)
        /*0a04*/ 	.word	0x0000009a


	//----- nvinfo : EIATTR_FRAME_SIZE
	.align		4
.L_427:
        /*0a08*/ 	.byte	0x04, 0x11
        /*0a0a*/ 	.short	(.L_429 - .L_428)
	.align		4
.L_428:
        /*0a0c*/ 	.word	index@($__internal_128_$__cuda_sm70_shflsync_down_p)
        /*0a10*/ 	.word	0x00000000


	//----- nvinfo : EIATTR_FRAME_SIZE
	.align		4
.L_429:
        /*0a14*/ 	.byte	0x04, 0x11
        /*0a16*/ 	.short	(.L_431 - .L_430)
	.align		4
.L_430:
        /*0a18*/ 	.word	index@(_ZN10layer_norm13ln_bwd_kernelINS_13Kernel_traitsI6__halfS2_fS2_fjLj2560ELj1ELj1ELj4ELj8ENS_18Kernel_traits_baseILj2560ES2_S2_fS2_fjLj128EEEEELb1ELb0ELb0ELb0EEEvNS_9BwdParamsE)
        /*0a1c*/ 	.word	0x00000000


	//----- nvinfo : EIATTR_REGCOUNT
	.align		4
.L_431:
        /*0a20*/ 	.byte	0x04, 0x2f
        /*0a22*/ 	.short	(.L_433 - .L_432)
	.align		4
.L_432:
        /*0a24*/ 	.word	index@(_ZN10layer_norm13ln_bwd_kernelINS_13Kernel_traitsI6__halfS2_fS2_fjLj2560ELj1ELj1ELj4ELj8ENS_18Kernel_traits_baseILj2560ES2_S2_fS2_fjLj128EEEEELb0ELb1ELb1ELb1EEEvNS_9BwdParamsE)
        /*0a28*/ 	.word	0x000000e0


	//----- nvinfo : EIATTR_FRAME_SIZE
	.align		4
.L_433:
        /*0a2c*/ 	.byte	0x04, 0x11
        /*0a2e*/ 	.short	(.L_435 - .L_434)
	.align		4
.L_434:
        /*0a30*/ 	.word	index@($__internal_127_$__cuda_sm70_shflsync_down_p)
        /*0a34*/ 	.word	0x00000000


	//----- nvinfo : EIATTR_FRAME_SIZE
	.align		4
.L_435:
        /*0a38*/ 	.byte	0x04, 0x11
        /*0a3a*/ 	.short	(.L_437 - .L_436)
	.align		4
.L_436:
        /*0a3c*/ 	.word	index@(_ZN10layer_norm13ln_bwd_kernelINS_13Kernel_traitsI6__halfS2_fS2_fjLj2560ELj1ELj1ELj4ELj8ENS_18Kernel_traits_baseILj2560ES2_S2_fS2_fjLj128EEEEELb0ELb1ELb1ELb1EEEvNS_9BwdParamsE)
        /*0a40*/ 	.word	0x00000000


	//----- nvinfo : EIATTR_REGCOUNT
	.align		4
.L_437:
        /*0a44*/ 	.byte	0x04, 0x2f
        /*0a46*/ 	.short	(.L_439 - .L_438)
	.align		4
.L_438:
        /*0a48*/ 	.word	index@(_ZN10layer_norm13ln_bwd_kernelINS_13Kernel_traitsI6__halfS2_fS2_fjLj2560ELj1ELj1ELj4ELj8ENS_18Kernel_traits_baseILj2560ES2_S2_fS2_fjLj128EEEEELb0ELb1ELb1ELb0EEEvNS_9BwdParamsE)
        /*0a4c*/ 	.word	0x000000c4


	//----- nvinfo : EIATTR_FRAME_SIZE
	.align		4
.L_439:
        /*0a50*/ 	.byte	0x04, 0x11
        /*0a52*/ 	.short	(.L_441 - .L_440)
	.align		4
.L_440:
        /*0a54*/ 	.word	index@($__internal_126_$__cuda_sm70_shflsync_down_p)
        /*0a58*/ 	.word	0x00000000


	//----- nvinfo : EIATTR_FRAME_SIZE
	.align		4
.L_441:
        /*0a5c*/ 	.byte	0x04, 0x11
        /*0a5e*/ 	.short	(.L_443 - .L_442)
	.align		4
.L_442:
        /*0a60*/ 	.word	index@(_ZN10layer_norm13ln_bwd_kernelINS_13Kernel_traitsI6__halfS2_fS2_fjLj2560ELj1ELj1ELj4ELj8ENS_18Kernel_traits_baseILj2560ES2_S2_fS2_fjLj128EEEEELb0ELb1ELb1ELb0EEEvNS_9BwdParamsE)
        /*0a64*/ 	.word	0x00000000


	//----- nvinfo : EIATTR_REGCOUNT
	.align		4
.L_443:
        /*0a68*/ 	.byte	0x04, 0x2f
        /*0a6a*/ 	.short	(.L_445 - .L_444)
	.align		4
.L_444:
        /*0a6c*/ 	.word	index@(_ZN10layer_norm13ln_bwd_kernelINS_13Kernel_traitsI6__halfS2_fS2_fjLj2560ELj1ELj1ELj4ELj8ENS_18Kernel_traits_baseILj2560ES2_S2_fS2_fjLj128EEEEELb0ELb1ELb0ELb1EEEvNS_9BwdParamsE)
        /*0a70*/ 	.word	0x000000c7


	//----- nvinfo : EIATTR_FRAME_SIZE
	.align		4
.L_445:
        /*0a74*/ 	.byte	0x04, 0x11
        /*0a76*/ 	.short	(.L_447 - .L_446)
	.align		4
.L_446:
        /*0a78*/ 	.word	index@($__internal_125_$__cuda_sm70_shflsync_down_p)
        /*0a7c*/ 	.word	0x00000000


	//----- nvinfo : EIATTR_FRAME_SIZE
	.align		4
.L_447:
        /*0a80*/ 	.byte	0x04, 0x11
        /*0a82*/ 	.short	(.L_449 - .L_448)
	.align		4
.L_448:
        /*0a84*/ 	.word	index@(_ZN10layer_norm13ln_bwd_kernelINS_13Kernel_traitsI6__halfS2_fS2_fjLj2560ELj1ELj1ELj4ELj8ENS_18Kernel_traits_baseILj2560ES2_S2_fS2_fjLj128EEEEELb0ELb1ELb0ELb1EEEvNS_9BwdParamsE)
        /*0a88*/ 	.word	0x00000000


	//----- nvinfo : EIATTR_REGCOUNT
	.align		4
.L_449:
        /*0a8c*/ 	.byte	0x04, 0x2f
        /*0a8e*/ 	.short	(.L_451 - .L_450)
	.align		4
.L_450:
        /*0a90*/ 	.word	index@(_ZN10layer_norm13ln_bwd_kernelINS_13Kernel_traitsI6__halfS2_fS2_fjLj2560ELj1ELj1ELj4ELj8ENS_18Kernel_traits_baseILj2560ES2_S2_fS2_fjLj128EEEEELb0ELb1ELb0ELb0EEEvNS_9BwdParamsE)
        /*0a94*/ 	.word	0x000000c2


	//----- nvinfo : EIATTR_FRAME_SIZE
	.align		4
.L_451:
        /*0a98*/ 	.byte	0x04, 0x11
        /*0a9a*/ 	.short	(.L_453 - .L_452)
	.align		4
.L_452:
        /*0a9c*/ 	.word	index@($__internal_124_$__cuda_sm70_shflsync_down_p)
        /*0aa0*/ 	.word	0x00000000


	//----- nvinfo : EIATTR_FRAME_SIZE
	.align		4
.L_453:
        /*0aa4*/ 	.byte	0x04, 0x11
        /*0aa6*/ 	.short	(.L_455 - .L_454)
	.align		4
.L_454:
        /*0aa8*/ 	.word	index@(_ZN10layer_norm13ln_bwd_kernelINS_13Kernel_traitsI6__halfS2_fS2_fjLj2560ELj1ELj1ELj4ELj8ENS_18Kernel_traits_baseILj2560ES2_S2_fS2_fjLj128EEEEELb0ELb1ELb0ELb0EEEvNS_9BwdParamsE)
        /*0aac*/ 	.word	0x00000000


	//----- nvinfo : EIATTR_REGCOUNT
	.align		4
.L_455:
        /*0ab0*/ 	.byte	0x04, 0x2f
        /*0ab2*/ 	.short	(.L_457 - .L_456)
	.align		4
.L_456:
        /*0ab4*/ 	.word	index@(_ZN10layer_norm13ln_bwd_kernelINS_13Kernel_traitsI6__halfS2_fS2_fjLj2560ELj1ELj1ELj4ELj8ENS_18Kernel_traits_baseILj2560ES2_S2_fS2_fjLj128EEEEELb0ELb0ELb1ELb1EEEvNS_9BwdParamsE)
        /*0ab8*/ 	.word	0x000000a8


	//----- nvinfo : EIATTR_FRAME_SIZE
	.align		4
.L_457:
        /*0abc*/ 	.byte	0x04, 0x11
        /*0abe*/ 	.short	(.L_459 - .L_458)
	.align		4
.L_458:
        /*0ac0*/ 	.word	index@($__internal_123_$__cuda_sm70_shflsync_down_p)
        /*0ac4*/ 	.word	0x00000000


	//----- nvinfo : EIATTR_FRAME_SIZE
	.align		4
.L_459:
        /*0ac8*/ 	.byte	0x04, 0x11
        /*0aca*/ 	.short	(.L_461 - .L_460)
	.align		4
.L_460:
        /*0acc*/ 	.word	index@(_ZN10layer_norm13ln_bwd_kernelINS_13Kernel_traitsI6__halfS2_fS2_fjLj2560ELj1ELj1ELj4ELj8ENS_18Kernel_traits_baseILj2560ES2_S2_fS2_fjLj128EEEEELb0ELb0ELb1ELb1EEEvNS_9BwdParamsE)
        /*0ad0*/ 	.word	0x00000000


	//----- nvinfo : EIATTR_REGCOUNT
	.align		4
.L_461:
        /*0ad4*/ 	.byte	0x04, 0x2f
        /*0ad6*/ 	.short	(.L_463 - .L_462)
	.align		4
.L_462:
        /*0ad8*/ 	.word	index@(_ZN10layer_norm13ln_bwd_kernelINS_13Kernel_traitsI6__halfS2_fS2_fjLj2560ELj1ELj1ELj4ELj8ENS_18Kernel_traits_baseILj2560ES2_S2_fS2_fjLj128EEEEELb0ELb0ELb1ELb0EEEvNS_9BwdParamsE)
        /*0adc*/ 	.word	0x00000098


	//----- nvinfo : EIATTR_FRAME_SIZE
	.align		4
.L_463:
        /*0ae0*/ 	.byte	0x04, 0x11
        /*0ae2*/ 	.short	(.L_465 - .L_464)
	.align		4
.L_464:
        /*0ae4*/ 	.word	index@($__internal_122_$__cuda_sm70_shflsync_down_p)
        /*0ae8*/ 	.word	0x00000000


	//----- nvinfo : EIATTR_FRAME_SIZE
	.align		4
.L_465:
        /*0aec*/ 	.byte	0x04, 0x11
        /*0aee*/ 	.short	(.L_467 - .L_466)
	.align		4
.L_466:
        /*0af0*/ 	.word	index@(_ZN10layer_norm13ln_bwd_kernelINS_13Kernel_traitsI6__halfS2_fS2_fjLj2560ELj1ELj1ELj4ELj8ENS_18Kernel_traits_baseILj2560ES2_S2_fS2_fjLj128EEEEELb0ELb0ELb1ELb0EEEvNS_9BwdParamsE)
        /*0af4*/ 	.word	0x00000000


	//----- nvinfo : EIATTR_REGCOUNT
	.align		4
.L_467:
        /*0af8*/ 	.byte	0x04, 0x2f
        /*0afa*/ 	.short	(.L_469 - .L_468)
	.align		4
.L_468:
        /*0afc*/ 	.word	index@(_ZN10layer_norm13ln_bwd_kernelINS_13Kernel_traitsI6__halfS2_fS2_fjLj2560ELj1ELj1ELj4ELj8ENS_18Kernel_traits_baseILj2560ES2_S2_fS2_fjLj128EEEEELb0ELb0ELb0ELb1EEEvNS_9BwdParamsE)
        /*0b00*/ 	.word	0x0000009a


	//----- nvinfo : EIATTR_FRAME_SIZE
	.align		4
.L_469:
        /*0b04*/ 	.byte	0x04, 0x11
        /*0b06*/ 	.short	(.L_471 - .L_470)
	.align		4
.L_470:
        /*0b08*/ 	.word	index@($__internal_121_$__cuda_sm70_shflsync_down_p)
        /*0b0c*/ 	.word	0x00000000


	//----- nvinfo : EIATTR_FRAME_SIZE
	.align		4
.L_471:
        /*0b10*/ 	.byte	0x04, 0x11
        /*0b12*/ 	.short	(.L_473 - .L_472)
	.align		4
.L_472:
        /*0b14*/ 	.word	index@(_ZN10layer_norm13ln_bwd_kernelINS_13Kernel_traitsI6__halfS2_fS2_fjLj2560ELj1ELj1ELj4ELj8ENS_18Kernel_traits_baseILj2560ES2_S2_fS2_fjLj128EEEEELb0ELb0ELb0ELb1EEEvNS_9BwdParamsE)
        /*0b18*/ 	.word	0x00000000


	//----- nvinfo : EIATTR_REGCOUNT
	.align		4
.L_473:
        /*0b1c*/ 	.byte	0x04, 0x2f
        /*0b1e*/ 	.short	(.L_475 - .L_474)
	.align		4
.L_474:
        /*0b20*/ 	.word	index@(_ZN10layer_norm13ln_bwd_kernelINS_13Kernel_traitsI6__halfS2_fS2_fjLj2560ELj1ELj1ELj4ELj8ENS_18Kernel_traits_baseILj2560ES2_S2_fS2_fjLj128EEEEELb0ELb0ELb0ELb0EEEvNS_9BwdParamsE)
        /*0b24*/ 	.word	0x00000094


	//----- nvinfo : EIATTR_FRAME_SIZE
	.align		4
.L_475:
        /*0b28*/ 	.byte	0x04, 0x11
        /*0b2a*/ 	.short	(.L_477 - .L_476)
	.align		4
.L_476:
        /*0b2c*/ 	.word	index@($__internal_120_$__cuda_sm70_shflsync_down_p)
        /*0b30*/ 	.word	0x00000000


	//----- nvinfo : EIATTR_FRAME_SIZE
	.align		4
.L_477:
        /*0b34*/ 	.byte	0x04, 0x11
        /*0b36*/ 	.short	(.L_479 - .L_478)
	.align		4
.L_478:
        /*0b38*/ 	.word	index@(_ZN10layer_norm13ln_bwd_kernelINS_13Kernel_traitsI6__halfS2_fS2_fjLj2560ELj1ELj1ELj4ELj8ENS_18Kernel_traits_baseILj2560ES2_S2_fS2_fjLj128EEEEELb0ELb0ELb0ELb0EEEvNS_9BwdParamsE)
        /*0b3c*/ 	.word	0x00000000


	//----- nvinfo : EIATTR_REGCOUNT
	.align		4
.L_479:
        /*0b40*/ 	.byte	0x04, 0x2f
        /*0b42*/ 	.short	(.L_481 - .L_480)
	.align		4
.L_480:
        /*0b44*/ 	.word	index@(_ZN10layer_norm13ln_bwd_kernelINS_13Kernel_traitsIf6__halfS2_S2_fjLj2560ELj1ELj1ELj4ELj8ENS_18Kernel_traits_baseILj2560EfS2_S2_S2_fjLj128EEEEELb1ELb1ELb1ELb1EEEvNS_9BwdParamsE)
        /*0b48*/ 	.word	0x000000c7


	//----- nvinfo : EIATTR_FRAME_SIZE
	.align		4
.L_481:
        /*0b4c*/ 	.byte	0x04, 0x11
        /*0b4e*/ 	.short	(.L_483 - .L_482)
	.align		4
.L_482:
        /*0b50*/ 	.word	index@($__internal_119_$__cuda_sm70_shflsync_down_p)
        /*0b54*/ 	.word	0x00000000


	//----- nvinfo : EIATTR_FRAME_SIZE
	.align		4
.L_483:
        /*0b58*/ 	.byte	0x04, 0x11
        /*0b5a*/ 	.short	(.L_485 - .L_484)
	.align		4
.L_484:
        /*0b5c*/ 	.word	index@(_ZN10layer_norm13ln_bwd_kernelINS_13Kernel_traitsIf6__halfS2_S2_fjLj2560ELj1ELj1ELj4ELj8ENS_18Kernel_traits_baseILj2560EfS2_S2_S2_fjLj128EEEEELb1ELb1ELb1ELb1EEEvNS_9BwdParamsE)
        /*0b60*/ 	.word	0x00000000


	//----- nvinfo : EIATTR_REGCOUNT
	.align		4
.L_485:
        /*0b64*/ 	.byte	0x04, 0x2f
        /*0b66*/ 	.short	(.L_487 - .L_486)
	.align		4
.L_486:
        /*0b68*/ 	.word	index@(_ZN10layer_norm22ln_bwd_finalize_kernelINS_22Kernel_traits_finalizeILj2560Ef6__halfS2_S2_fjLb1ELj1024ELj4ENS_18Kernel_traits_baseILj2560EfS2_S2_S2_fjLj1024EEEEELb1ELb1EEEvNS_9BwdParamsE)
        /*0b6c*/ 	.word	0x00000020


	//----- nvinfo : EIATTR_FRAME_SIZE
	.align		4
.L_487:
        /*0b70*/ 	.byte	0x04, 0x11
        /*0b72*/ 	.short	(.L_489 - .L_488)
	.align		4
.L_488:
        /*0b74*/ 	.word	index@($__internal_118_$__cuda_sm70_shflsync_bfly_p)
        /*0b78*/ 	.word	0x00000000


	//----- nvinfo : EIATTR_FRAME_SIZE
	.align		4
.L_489:
        /*0b7c*/ 	.byte	0x04, 0x11
        /*0b7e*/ 	.short	(.L_491 - .L_490)
	.align		4
.L_490:
        /*0b80*/ 	.word	index@(_ZN10layer_norm22ln_bwd_finalize_kernelINS_22Kernel_traits_finalizeILj2560Ef6__halfS2_S2_fjLb1ELj1024ELj4ENS_18Kernel_traits_baseILj2560EfS2_S2_S2_fjLj1024EEEEELb1ELb1EEEvNS_9BwdParamsE)
        /*0b84*/ 	.word	0x00000000


	//----- nvinfo : EIATTR_REGCOUNT
	.align		4
.L_491:
        /*0b88*/ 	.byte	0x04, 0x2f
        /*0b8a*/ 	.short	(.L_493 - .L_492)
	.align		4
.L_492:
        /*0b8c*/ 	.word	index@(_ZN10layer_norm13ln_bwd_kernelINS_13Kernel_traitsIf6__halfS2_S2_fjLj2560ELj1ELj1ELj4ELj8ENS_18Kernel_traits_baseILj2560EfS2_S2_S2_fjLj128EEEEELb1ELb1ELb1ELb0EEEvNS_9BwdParamsE)
        /*0b90*/ 	.word	0x000000c0


	//----- nvinfo : EIATTR_FRAME_SIZE
	.align		4
.L_493:
        /*0b94*/ 	.byte	0x04, 0x11
        /*0b96*/ 	.short	(.L_495 - .L_494)
	.align		4
.L_494:
        /*0b98*/ 	.word	index@($__internal_117_$__cuda_sm70_shflsync_down_p)
        /*0b9c*/ 	.word	0x00000000


	//----- nvinfo : EIATTR_FRAME_SIZE
	.align		4
.L_495:
        /*0ba0*/ 	.byte	0x04, 0x11
        /*0ba2*/ 	.short	(.L_497 - .L_496)
	.align		4
.L_496:
        /*0ba4*/ 	.word	index@(_ZN10layer_norm13ln_bwd_kernelINS_13Kernel_traitsIf6__halfS2_S2_fjLj2560ELj1ELj1ELj4ELj8ENS_18Kernel_traits_baseILj2560EfS2_S2_S2_fjLj128EEEEELb1ELb1ELb1ELb0EEEvNS_9BwdParamsE)
        /*0ba8*/ 	.word	0x00000000


	//----- nvinfo : EIATTR_REGCOUNT
	.align		4
.L_497:
        /*0bac*/ 	.byte	0x04, 0x2f
        /*0bae*/ 	.short	(.L_499 - .L_498)
	.align		4
.L_498:
        /*0bb0*/ 	.word	index@(_ZN10layer_norm22ln_bwd_finalize_kernelINS_22Kernel_traits_finalizeILj2560Ef6__halfS2_S2_fjLb1ELj1024ELj4ENS_18Kernel_traits_baseILj2560EfS2_S2_S2_fjLj1024EEEEELb1ELb0EEEvNS_9BwdParamsE)
        /*0bb4*/ 	.word	0x00000020


	//----- nvinfo : EIATTR_FRAME_SIZE
	.align		4
.L_499:
        /*0bb8*/ 	.byte	0x04, 0x11
        /*0bba*/ 	.short	(.L_501 - .L_500)
	.align		4
.L_500:
        /*0bbc*/ 	.word	index@($__internal_116_$__cuda_sm70_shflsync_bfly_p)
        /*0bc0*/ 	.word	0x00000000


	//----- nvinfo : EIATTR_FRAME_SIZE
	.align		4
.L_501:
        /*0bc4*/ 	.byte	0x04, 0x11
        /*0bc6*/ 	.short	(.L_503 - .L_502)
	.align		4
.L_502:
        /*0bc8*/ 	.word	index@(_ZN10layer_norm22ln_bwd_finalize_kernelINS_22Kernel_traits_finalizeILj2560Ef6__halfS2_S2_fjLb1ELj1024ELj4ENS_18Kernel_traits_baseILj2560EfS2_S2_S2_fjLj1024EEEEELb1ELb0EEEvNS_9BwdParamsE)
        /*0bcc*/ 	.word	0x00000000


	//----- nvinfo : EIATTR_REGCOUNT
	.align		4
.L_503:
        /*0bd0*/ 	.byte	0x04, 0x2f
        /*0bd2*/ 	.short	(.L_505 - .L_504)
	.align		4
.L_504:
        /*0bd4*/ 	.word	index@(_ZN10layer_norm13ln_bwd_kernelINS_13Kernel_traitsIf6__halfS2_S2_fjLj2560ELj1ELj1ELj4ELj8ENS_18Kernel_traits_baseILj2560EfS2_S2_S2_fjLj128EEEEELb1ELb1ELb0ELb1EEEvNS_9BwdParamsE)
        /*0bd8*/ 	.word	0x000000c9


	//----- nvinfo : EIATTR_FRAME_SIZE
	.align		4
.L_505:
        /*0bdc*/ 	.byte	0x04, 0x11
        /*0bde*/ 	.short	(.L_507 - .L_506)
	.align		4
.L_506:
        /*0be0*/ 	.word	index@($__internal_115_$__cuda_sm70_shflsync_down_p)
        /*0be4*/ 	.word	0x00000000


	//----- nvinfo : EIATTR_FRAME_SIZE
	.align		4
.L_507:
        /*0be8*/ 	.byte	0x04, 0x11
        /*0bea*/ 	.short	(.L_509 - .L_508)
	.align		4
.L_508:
        /*0bec*/ 	.word	index@(_ZN10layer_norm13ln_bwd_kernelINS_13Kernel_traitsIf6__halfS2_S2_fjLj2560ELj1ELj1ELj4ELj8ENS_18Kernel_traits_baseILj2560EfS2_S2_S2_fjLj128EEEEELb1ELb1ELb0ELb1EEEvNS_9BwdParamsE)
        /*0bf0*/ 	.word	0x00000000


	//----- nvinfo : EIATTR_REGCOUNT
	.align		4
.L_509:
        /*0bf4*/ 	.byte	0x04, 0x2f
        /*0bf6*/ 	.short	(.L_511 - .L_510)
	.align		4
.L_510:
        /*0bf8*/ 	.word	index@(_ZN10layer_norm13ln_bwd_kernelINS_13Kernel_traitsIf6__halfS2_S2_fjLj2560ELj1ELj1ELj4ELj8ENS_18Kernel_traits_baseILj2560EfS2_S2_S2_fjLj128EEEEELb1ELb1ELb0ELb0EEEvNS_9BwdParamsE)
        /*0bfc*/ 	.word	0x000000be


	//----- nvinfo : EIATTR_FRAME_SIZE
	.align		4
.L_511:
        /*0c00*/ 	.byte	0x04, 0x11
        /*0c02*/ 	.short	(.L_513 - .L_512)
	.align		4
.L_512:
        /*0c04*/ 	.word	index@($__internal_114_$__cuda_sm70_shflsync_down_p)
        /*0c08*/ 	.word	0x00000000


	//----- nvinfo : EIATTR_FRAME_SIZE
	.align		4
.L_513:
        /*0c0c*/ 	.byte	0x04, 0x11
        /*0c0e*/ 	.short	(.L_515 - .L_514)
	.align		4
.L_514:
        /*0c10*/ 	.word	index@(_ZN10layer_norm13ln_bwd_kernelINS_13Kernel_traitsIf6__halfS2_S2_fjLj2560ELj1ELj1ELj4ELj8ENS_18Kernel_traits_baseILj2560EfS2_S2_S2_fjLj128EEEEELb1ELb1ELb0ELb0EEEvNS_9BwdParamsE)
        /*0c14*/ 	.word	0x00000000


	//----- nvinfo : EIATTR_REGCOUNT
	.align		4
.L_515:
        /*0c18*/ 	.byte	0x04, 0x2f
        /*0c1a*/ 	.short	(.L_517 - .L_516)
	.align		4
.L_516:
        /*0c1c*/ 	.word	index@(_ZN10layer_norm13ln_bwd_kernelINS_13Kernel_traitsIf6__halfS2_S2_fjLj2560ELj1ELj1ELj4ELj8ENS_18Kernel_traits_baseILj2560EfS2_S2_S2_fjLj128EEEEELb1ELb0ELb1ELb1EEEvNS_9BwdParamsE)
        /*0c20*/ 	.word	0x000000a3


	//----- nvinfo : EIATTR_FRAME_SIZE
	.align		4
.L_517:
        /*0c24*/ 	.byte	0x04, 0x11
        /*0c26*/ 	.short	(.L_519 - .L_518)
	.align		4
.L_518:
        /*0c28*/ 	.word	index@($__internal_113_$__cuda_sm70_shflsync_down_p)
        /*0c2c*/ 	.word	0x00000000


	//----- nvinfo : EIATTR_FRAME_SIZE
	.align		4
.L_519:
        /*0c30*/ 	.byte	0x04, 0x11
        /*0c32*/ 	.short	(.L_521 - .L_520)
	.align		4
.L_520:
        /*0c34*/ 	.word	index@(_ZN10layer_norm13ln_bwd_kernelINS_13Kernel_traitsIf6__halfS2_S2_fjLj2560ELj1ELj1ELj4ELj8ENS_18Kernel_traits_baseILj2560EfS2_S2_S2_fjLj128EEEEELb1ELb0ELb1ELb1EEEvNS_9BwdParamsE)
        /*0c38*/ 	.word	0x00000000


	//----- nvinfo : EIATTR_REGCOUNT
	.align		4
.L_521:
        /*0c3c*/ 	.byte	0x04, 0x2f
        /*0c3e*/ 	.short	(.L_523 - .L_522)
	.align		4
.L_522:
        /*0c40*/ 	.word	index@(_ZN10layer_norm22ln_bwd_finalize_kernelINS_22Kernel_traits_finalizeILj2560Ef6__halfS2_S2_fjLb0ELj1024ELj4ENS_18Kernel_traits_baseILj2560EfS2_S2_S2_fjLj1024EEEEELb0ELb1EEEvNS_9BwdParamsE)
        /*0c44*/ 	.word	0x00000020


	//----- nvinfo : EIATTR_FRAME_SIZE
	.align		4
.L_523:
        /*0c48*/ 	.byte	0x04, 0x11
        /*0c4a*/ 	.short	(.L_525 - .L_524)
	.align		4
.L_524:
        /*0c4c*/ 	.word	index@($__internal_112_$__cuda_sm70_shflsync_bfly_p)
        /*0c50*/ 	.word	0x00000000


	//----- nvinfo : EIATTR_FRAME_SIZE
	.align		4
.L_525:
        /*0c54*/ 	.byte	0x04, 0x11
        /*0c56*/ 	.short	(.L_527 - .L_526)
	.align		4
.L_526:
        /*0c58*/ 	.word	index@(_ZN10layer_norm22ln_bwd_finalize_kernelINS_22Kernel_traits_finalizeILj2560Ef6__halfS2_S2_fjLb0ELj1024ELj4ENS_18Kernel_traits_baseILj2560EfS2_S2_S2_fjLj1024EEEEELb0ELb1EEEvNS_9BwdParamsE)
        /*0c5c*/ 	.word	0x00000000


	//----- nvinfo : EIATTR_REGCOUNT
	.align		4
.L_527:
        /*0c60*/ 	.byte	0x04, 0x2f
        /*0c62*/ 	.short	(.L_529 - .L_528)
	.align		4
.L_528:
        /*0c64*/ 	.word	index@(_ZN10layer_norm13ln_bwd_kernelINS_13Kernel_traitsIf6__halfS2_S2_fjLj2560ELj1ELj1ELj4ELj8ENS_18Kernel_traits_baseILj2560EfS2_S2_S2_fjLj128EEEEELb1ELb0ELb1ELb0EEEvNS_9BwdParamsE)
        /*0c68*/ 	.word	0x00000098


	//----- nvinfo : EIATTR_FRAME_SIZE
	.align		4
.L_529:
        /*0c6c*/ 	.byte	0x04, 0x11
        /*0c6e*/ 	.short	(.L_531 - .L_530)
	.align		4
.L_530:
        /*0c70*/ 	.word	index@($__internal_111_$__cuda_sm70_shflsync_down_p)
        /*0c74*/ 	.word	0x00000000


	//----- nvinfo : EIATTR_FRAME_SIZE
	.align		4
.L_531:
        /*0c78*/ 	.byte	0x04, 0x11
        /*0c7a*/ 	.short	(.L_533 - .L_532)
	.align		4
.L_532:
        /*0c7c*/ 	.word	index@(_ZN10layer_norm13ln_bwd_kernelINS_13Kernel_traitsIf6__halfS2_S2_fjLj2560ELj1ELj1ELj4ELj8ENS_18Kernel_traits_baseILj2560EfS2_S2_S2_fjLj128EEEEELb1ELb0ELb1ELb0EEEvNS_9BwdParamsE)
        /*0c80*/ 	.word	0x00000000


	//----- nvinfo : EIATTR_REGCOUNT
	.align		4
.L_533:
        /*0c84*/ 	.byte	0x04, 0x2f
        /*0c86*/ 	.short	(.L_535 - .L_534)
	.align		4
.L_534:
        /*0c88*/ 	.word	index@(_ZN10layer_norm22ln_bwd_finalize_kernelINS_22Kernel_traits_finalizeILj2560Ef6__halfS2_S2_fjLb0ELj1024ELj4ENS_18Kernel_traits_baseILj2560EfS2_S2_S2_fjLj1024EEEEELb0ELb0EEEvNS_9BwdParamsE)
        /*0c8c*/ 	.word	0x0000001e


	//----- nvinfo : EIATTR_FRAME_SIZE
	.align		4
.L_535:
        /*0c90*/ 	.byte	0x04, 0x11
        /*0c92*/ 	.short	(.L_537 - .L_536)
	.align		4
.L_536:
        /*0c94*/ 	.word	index@($__internal_110_$__cuda_sm70_shflsync_bfly_p)
        /*0c98*/ 	.word	0x00000000


	//----- nvinfo : EIATTR_FRAME_SIZE
	.align		4
.L_537:
        /*0c9c*/ 	.byte	0x04, 0x11
        /*0c9e*/ 	.short	(.L_539 - .L_538)
	.align		4
.L_538:
        /*0ca0*/ 	.word	index@(_ZN10layer_norm22ln_bwd_finalize_kernelINS_22Kernel_traits_finalizeILj2560Ef6__halfS2_S2_fjLb0ELj1024ELj4ENS_18Kernel_traits_baseILj2560EfS2_S2_S2_fjLj1024EEEEELb0ELb0EEEvNS_9BwdParamsE)
        /*0ca4*/ 	.word	0x00000000


	//----- nvinfo : EIATTR_REGCOUNT
	.align		4
.L_539:
        /*0ca8*/ 	.byte	0x04, 0x2f
        /*0caa*/ 	.short	(.L_541 - .L_540)
	.align		4
.L_540:
        /*0cac*/ 	.word	index@(_ZN10layer_norm13ln_bwd_kernelINS_13Kernel_traitsIf6__halfS2_S2_fjLj2560ELj1ELj1ELj4ELj8ENS_18Kernel_traits_baseILj2560EfS2_S2_S2_fjLj128EEEEELb1ELb0ELb0ELb1EEEvNS_9BwdParamsE)
        /*0cb0*/ 	.word	0x0000009a


	//----- nvinfo : EIATTR_FRAME_SIZE
	.align		4
.L_541:
        /*0cb4*/ 	.byte	0x04, 0x11
        /*0cb6*/ 	.short	(.L_543 - .L_542)
	.align		4
.L_542:
        /*0cb8*/ 	.word	index@($__internal_109_$__cuda_sm70_shflsync_down_p)
        /*0cbc*/ 	.word	0x00000000


	//----- nvinfo : EIATTR_FRAME_SIZE
	.align		4
.L_543:
        /*0cc0*/ 	.byte	0x04, 0x11
        /*0cc2*/ 	.short	(.L_545 - .L_544)
	.align		4
.L_544:
        /*0cc4*/ 	.word	index@(_ZN10layer_norm13ln_bwd_kernelINS_13Kernel_traitsIf6__halfS2_S2_fjLj2560ELj1ELj1ELj4ELj8ENS_18Kernel_traits_baseILj2560EfS2_S2_S2_fjLj128EEEEELb1ELb0ELb0ELb1EEEvNS_9BwdParamsE)
        /*0cc8*/ 	.word	0x00000000


	//----- nvinfo : EIATTR_REGCOUNT
	.align		4
.L_545:
        /*0ccc*/ 	.byte	0x04, 0x2f
        /*0cce*/ 	.short	(.L_547 - .L_546)
	.align		4
.L_546:
        /*0cd0*/ 	.word	index@(_ZN10layer_norm13ln_bwd_kernelINS_13Kernel_traitsIf6__halfS2_S2_fjLj2560ELj1ELj1ELj4ELj8ENS_18Kernel_traits_baseILj2560EfS2_S2_S2_fjLj128EEEEELb1ELb0ELb0ELb0EEEvNS_9BwdParamsE)
        /*0cd4*/ 	.word	0x00000090


	//----- nvinfo : EIATTR_FRAME_SIZE
	.align		4
.L_547:
        /*0cd8*/ 	.byte	0x04, 0x11
        /*0cda*/ 	.short	(.L_549 - .L_548)
	.align		4
.L_548:
        /*0cdc*/ 	.word	index@($__internal_108_$__cuda_sm70_shflsync_down_p)
        /*0ce0*/ 	.word	0x00000000


	//----- nvinfo : EIATTR_FRAME_SIZE
	.align		4
.L_549:
        /*0ce4*/ 	.byte	0x04, 0x11
        /*0ce6*/ 	.short	(.L_551 - .L_550)
	.align		4
.L_550:
        /*0ce8*/ 	.word	index@(_ZN10layer_norm13ln_bwd_kernelINS_13Kernel_traitsIf6__halfS2_S2_fjLj2560ELj1ELj1ELj4ELj8ENS_18Kernel_traits_baseILj2560EfS2_S2_S2_fjLj128EEEEELb1ELb0ELb0ELb0EEEvNS_9BwdParamsE)
        /*0cec*/ 	.word	0x00000000


	//----- nvinfo : EIATTR_REGCOUNT
	.align		4
.L_551:
        /*0cf0*/ 	.byte	0x04, 0x2f
        /*0cf2*/ 	.short	(.L_553 - .L_552)
	.align		4
.L_552:
        /*0cf4*/ 	.word	index@(_ZN10layer_norm13ln_bwd_kernelINS_13Kernel_traitsIf6__halfS2_S2_fjLj2560ELj1ELj1ELj4ELj8ENS_18Kernel_traits_baseILj2560EfS2_S2_S2_fjLj128EEEEELb0ELb1ELb1ELb1EEEvNS_9BwdParamsE)
        /*0cf8*/ 	.word	0x000000bd


	//----- nvinfo : EIATTR_FRAME_SIZE
	.align		4
.L_553:
        /*0cfc*/ 	.byte	0x04, 0x11
        /*0cfe*/ 	.short	(.L_555 - .L_554)
	.align		4
.L_554:
        /*0d00*/ 	.word	index@($__internal_107_$__cuda_sm70_shflsync_down_p)
        /*0d04*/ 	.word	0x00000000


	//----- nvinfo : EIATTR_FRAME_SIZE
	.align		4
.L_555:
        /*0d08*/ 	.byte	0x04, 0x11
        /*0d0a*/ 	.short	(.L_557 - .L_556)
	.align		4
.L_556:
        /*0d0c*/ 	.word	index@(_ZN10layer_norm13ln_bwd_kernelINS_13Kernel_traitsIf6__halfS2_S2_fjLj2560ELj1ELj1ELj4ELj8ENS_18Kernel_traits_baseILj2560EfS2_S2_S2_fjLj128EEEEELb0ELb1ELb1ELb1EEEvNS_9BwdParamsE)
        /*0d10*/ 	.word	0x00000000


	//----- nvinfo : EIATTR_REGCOUNT
	.align		4
.L_557:
        /*0d14*/ 	.byte	0x04, 0x2f
        /*0d16*/ 	.short	(.L_559 - .L_558)
	.align		4
.L_558:
        /*0d18*/ 	.word	index@(_ZN10layer_norm13ln_bwd_kernelINS_13Kernel_traitsIf6__halfS2_S2_fjLj2560ELj1ELj1ELj4ELj8ENS_18Kernel_traits_baseILj2560EfS2_S2_S2_fjLj128EEEEELb0ELb1ELb1ELb0EEEvNS_9BwdParamsE)
        /*0d1c*/ 	.word	0x000000ba


	//----- nvinfo : EIATTR_FRAME_SIZE
	.align		4
.L_559:
        /*0d20*/ 	.byte	0x04, 0x11
        /*0d22*/ 	.short	(.L_561 - .L_560)
	.align		4
.L_560:
        /*0d24*/ 	.word	index@($__internal_106_$__cuda_sm70_shflsync_down_p)
        /*0d28*/ 	.word	0x00000000


	//----- nvinfo : EIATTR_FRAME_SIZE
	.align		4
.L_561:
        /*0d2c*/ 	.byte	0x04, 0x11
        /*0d2e*/ 	.short	(.L_563 - .L_562)
	.align		4
.L_562:
        /*0d30*/ 	.word	index@(_ZN10layer_norm13ln_bwd_kernelINS_13Kernel_traitsIf6__halfS2_S2_fjLj2560ELj1ELj1ELj4ELj8ENS_18Kernel_traits_baseILj2560EfS2_S2_S2_fjLj128EEEEELb0ELb1ELb1ELb0EEEvNS_9BwdParamsE)
        /*0d34*/ 	.word	0x00000000


	//----- nvinfo : EIATTR_REGCOUNT
	.align		4
.L_563:
        /*0d38*/ 	.byte	0x04, 0x2f
        /*0d3a*/ 	.short	(.L_565 - .L_564)
	.align		4
.L_564:
        /*0d3c*/ 	.word	index@(_ZN10layer_norm13ln_bwd_kernelINS_13Kernel_traitsIf6__halfS2_S2_fjLj2560ELj1ELj1ELj4ELj8ENS_18Kernel_traits_baseILj2560EfS2_S2_S2_fjLj128EEEEELb0ELb1ELb0ELb1EEEvNS_9BwdParamsE)
        /*0d40*/ 	.word	0x000000c7


	//----- nvinfo : EIATTR_FRAME_SIZE
	.align		4
.L_565:
        /*0d44*/ 	.byte	0x04, 0x11
        /*0d46*/ 	.short	(.L_567 - .L_566)
	.align		4
.L_566:
        /*0d48*/ 	.word	index@($__internal_105_$__cuda_sm70_shflsync_down_p)
        /*0d4c*/ 	.word	0x00000000


	//----- nvinfo : EIATTR_FRAME_SIZE
	.align		4
.L_567:
        /*0d50*/ 	.byte	0x04, 0x11
        /*0d52*/ 	.short	(.L_569 - .L_568)
	.align		4
.L_568:
        /*0d54*/ 	.word	index@(_ZN10layer_norm13ln_bwd_kernelINS_13Kernel_traitsIf6__halfS2_S2_fjLj2560ELj1ELj1ELj4ELj8ENS_18Kernel_traits_baseILj2560EfS2_S2_S2_fjLj128EEEEELb0ELb1ELb0ELb1EEEvNS_9BwdParamsE)
        /*0d58*/ 	.word	0x00000000


	//----- nvinfo : EIATTR_REGCOUNT
	.align		4
.L_569:
        /*0d5c*/ 	.byte	0x04, 0x2f
        /*0d5e*/ 	.short	(.L_571 - .L_570)
	.align		4
.L_570:
        /*0d60*/ 	.word	index@(_ZN10layer_norm13ln_bwd_kernelINS_13Kernel_traitsIf6__halfS2_S2_fjLj2560ELj1ELj1ELj4ELj8ENS_18Kernel_traits_baseILj2560EfS2_S2_S2_fjLj128EEEEELb0ELb1ELb0ELb0EEEvNS_9BwdParamsE)
        /*0d64*/ 	.word	0x000000b7


	//----- nvinfo : EIATTR_FRAME_SIZE
	.align		4
.L_571:
        /*0d68*/ 	.byte	0x04, 0x11
        /*0d6a*/ 	.short	(.L_573 - .L_572)
	.align		4
.L_572:
        /*0d6c*/ 	.word	index@($__internal_104_$__cuda_sm70_shflsync_down_p)
        /*0d70*/ 	.word	0x00000000


	//----- nvinfo : EIATTR_FRAME_SIZE
	.align		4
.L_573:
        /*0d74*/ 	.byte	0x04, 0x11
        /*0d76*/ 	.short	(.L_575 - .L_574)
	.align		4
.L_574:
        /*0d78*/ 	.word	index@(_ZN10layer_norm13ln_bwd_kernelINS_13Kernel_traitsIf6__halfS2_S2_fjLj2560ELj1ELj1ELj4ELj8ENS_18Kernel_traits_baseILj2560EfS2_S2_S2_fjLj128EEEEELb0ELb1ELb0ELb0EEEvNS_9BwdParamsE)
        /*0d7c*/ 	.word	0x00000000


	//----- nvinfo : EIATTR_REGCOUNT
	.align		4
.L_575:
        /*0d80*/ 	.byte	0x04, 0x2f
        /*0d82*/ 	.short	(.L_577 - .L_576)
	.align		4
.L_576:
        /*0d84*/ 	.word	index@(_ZN10layer_norm13ln_bwd_kernelINS_13Kernel_traitsIf6__halfS2_S2_fjLj2560ELj1ELj1ELj4ELj8ENS_18Kernel_traits_baseILj2560EfS2_S2_S2_fjLj128EEEEELb0ELb0ELb1ELb1EEEvNS_9BwdParamsE)
        /*0d88*/ 	.word	0x00000097


	//----- nvinfo : EIATTR_FRAME_SIZE
	.align		4
.L_577:
        /*0d8c*/ 	.byte	0x04, 0x11
        /*0d8e*/ 	.short	(.L_579 - .L_578)
	.align		4
.L_578:
        /*0d90*/ 	.word	index@($__internal_103_$__cuda_sm70_shflsync_down_p)
        /*0d94*/ 	.word	0x00000000


	//----- nvinfo : EIATTR_FRAME_SIZE
	.align		4
.L_579:
        /*0d98*/ 	.byte	0x04, 0x11
        /*0d9a*/ 	.short	(.L_581 - .L_580)
	.align		4
.L_580:
        /*0d9c*/ 	.word	index@(_ZN10layer_norm13ln_bwd_kernelINS_13Kernel_traitsIf6__halfS2_S2_fjLj2560ELj1ELj1ELj4ELj8ENS_18Kernel_traits_baseILj2560EfS2_S2_S2_fjLj128EEEEELb0ELb0ELb1ELb1EEEvNS_9BwdParamsE)
        /*0da0*/ 	.word	0x00000000


	//----- nvinfo : EIATTR_REGCOUNT
	.align		4
.L_581:
        /*0da4*/ 	.byte	0x04, 0x2f
        /*0da6*/ 	.short	(.L_583 - .L_582)
	.align		4
.L_582:
        /*0da8*/ 	.word	index@(_ZN10layer_norm13ln_bwd_kernelINS_13Kernel_traitsIf6__halfS2_S2_fjLj2560ELj1ELj1ELj4ELj8ENS_18Kernel_traits_baseILj2560EfS2_S2_S2_fjLj128EEEEELb0ELb0ELb1ELb0EEEvNS_9BwdParamsE)
        /*0dac*/ 	.word	0x00000090


	//----- nvinfo : EIATTR_FRAME_SIZE
	.align		4
.L_583:
        /*0db0*/ 	.byte	0x04, 0x11
        /*0db2*/ 	.short	(.L_585 - .L_584)
	.align		4
.L_584:
        /*0db4*/ 	.word	index@($__internal_102_$__cuda_sm70_shflsync_down_p)
        /*0db8*/ 	.word	0x00000000


	//----- nvinfo : EIATTR_FRAME_SIZE
	.align		4
.L_585:
        /*0dbc*/ 	.byte	0x04, 0x11
        /*0dbe*/ 	.short	(.L_587 - .L_586)
	.align		4
.L_586:
        /*0dc0*/ 	.word	index@(_ZN10layer_norm13ln_bwd_kernelINS_13Kernel_traitsIf6__halfS2_S2_fjLj2560ELj1ELj1ELj4ELj8ENS_18Kernel_traits_baseILj2560EfS2_S2_S2_fjLj128EEEEELb0ELb0ELb1ELb0EEEvNS_9BwdParamsE)
        /*0dc4*/ 	.word	0x00000000


	//----- nvinfo : EIATTR_REGCOUNT
	.align		4
.L_587:
        /*0dc8*/ 	.byte	0x04, 0x2f
        /*0dca*/ 	.short	(.L_589 - .L_588)
	.align		4
.L_588:
        /*0dcc*/ 	.word	index@(_ZN10layer_norm13ln_bwd_kernelINS_13Kernel_traitsIf6__halfS2_S2_fjLj2560ELj1ELj1ELj4ELj8ENS_18Kernel_traits_baseILj2560EfS2_S2_S2_fjLj128EEEEELb0ELb0ELb0ELb1EEEvNS_9BwdParamsE)
        /*0dd0*/ 	.word	0x00000095


	//----- nvinfo : EIATTR_FRAME_SIZE
	.align		4
.L_589:
        /*0dd4*/ 	.byte	0x04, 0x11
        /*0dd6*/ 	.short	(.L_591 - .L_590)
	.align		4
.L_590:
        /*0dd8*/ 	.word	index@($__internal_101_$__cuda_sm70_shflsync_down_p)
        /*0ddc*/ 	.word	0x00000000


	//----- nvinfo : EIATTR_FRAME_SIZE
	.align		4
.L_591:
        /*0de0*/ 	.byte	0x04, 0x11
        /*0de2*/ 	.short	(.L_593 - .L_592)
	.align		4
.L_592:
        /*0de4*/ 	.word	index@(_ZN10layer_norm13ln_bwd_kernelINS_13Kernel_traitsIf6__halfS2_S2_fjLj2560ELj1ELj1ELj4ELj8ENS_18Kernel_traits_baseILj2560EfS2_S2_S2_fjLj128EEEEELb0ELb0ELb0ELb1EEEvNS_9BwdParamsE)
        /*0de8*/ 	.word	0x00000000


	//----- nvinfo : EIATTR_REGCOUNT
	.align		4
.L_593:
        /*0dec*/ 	.byte	0x04, 0x2f
        /*0dee*/ 	.short	(.L_595 - .L_594)
	.align		4
.L_594:
        /*0df0*/ 	.word	index@(_ZN10layer_norm13ln_bwd_kernelINS_13Kernel_traitsIf6__halfS2_S2_fjLj2560ELj1ELj1ELj4ELj8ENS_18Kernel_traits_baseILj2560EfS2_S2_S2_fjLj128EEEEELb0ELb0ELb0ELb0EEEvNS_9BwdParamsE)
        /*0df4*/ 	.word	0x00000088


	//----- nvinfo : EIATTR_FRAME_SIZE
	.align		4
.L_595:
        /*0df8*/ 	.byte	0x04, 0x11
        /*0dfa*/ 	.short	(.L_597 - .L_596)
	.align		4
.L_596:
        /*0dfc*/ 	.word	index@($__internal_100_$__cuda_sm70_shflsync_down_p)
        /*0e00*/ 	.word	0x00000000


	//----- nvinfo : EIATTR_FRAME_SIZE
	.align		4
.L_597:
        /*0e04*/ 	.byte	0x04, 0x11
        /*0e06*/ 	.short	(.L_599 - .L_598)
	.align		4
.L_598:
        /*0e08*/ 	.word	index@(_ZN10layer_norm13ln_bwd_kernelINS_13Kernel_traitsIf6__halfS2_S2_fjLj2560ELj1ELj1ELj4ELj8ENS_18Kernel_traits_baseILj2560EfS2_S2_S2_fjLj128EEEEELb0ELb0ELb0ELb0EEEvNS_9BwdParamsE)
        /*0e0c*/ 	.word	0x00000000


	//----- nvinfo : EIATTR_REGCOUNT
	.align		4
.L_599:
        /*0e10*/ 	.byte	0x04, 0x2f
        /*0e12*/ 	.short	(.L_601 - .L_600)
	.align		4
.L_600:
        /*0e14*/ 	.word	index@(_ZN10layer_norm13ln_bwd_kernelINS_13Kernel_traitsIf13__nv_bfloat16fS2_fjLj2560ELj1ELj1ELj4ELj8ENS_18Kernel_traits_baseILj2560EfS2_fS2_fjLj128EEEEELb1ELb1ELb1ELb1EEEvNS_9BwdParamsE)
        /*0e18*/ 	.word	0x000000d1


	//----- nvinfo : EIATTR_FRAME_SIZE
	.align		4
.L_601:
        /*0e1c*/ 	.byte	0x04, 0x11
        /*0e1e*/ 	.short	(.L_603 - .L_602)
	.align		4
.L_602:
        /*0e20*/ 	.word	index@($__internal_99_$__cuda_sm70_shflsync_down_p)
        /*0e24*/ 	.word	0x00000000


	//----- nvinfo : EIATTR_FRAME_SIZE
	.align		4
.L_603:
        /*0e28*/ 	.byte	0x04, 0x11
        /*0e2a*/ 	.short	(.L_605 - .L_604)
	.align		4
.L_604:
        /*0e2c*/ 	.word	index@(_ZN10layer_norm13ln_bwd_kernelINS_13Kernel_traitsIf13__nv_bfloat16fS2_fjLj2560ELj1ELj1ELj4ELj8ENS_18Kernel_traits_baseILj2560EfS2_fS2_fjLj128EEEEELb1ELb1ELb1ELb1EEEvNS_9BwdParamsE)
        /*0e30*/ 	.word	0x00000000


	//----- nvinfo : EIATTR_REGCOUNT
	.align		4
.L_605:
        /*0e34*/ 	.byte	0x04, 0x2f
        /*0e36*/ 	.short	(.L_607 - .L_606)
	.align		4
.L_606:
        /*0e38*/ 	.word	index@(_ZN10layer_norm22ln_bwd_finalize_kernelINS_22Kernel_traits_finalizeILj2560Ef13__nv_bfloat16fS2_fjLb1ELj1024ELj4ENS_18Kernel_traits_baseILj2560EfS2_fS2_fjLj1024EEEEELb1ELb1EEEvNS_9BwdParamsE)
        /*0e3c*/ 	.word	0x00000020


	//----- nvinfo : EIATTR_FRAME_SIZE
	.align		4
.L_607:
        /*0e40*/ 	.byte	0x04, 0x11
        /*0e42*/ 	.short	(.L_609 - .L_608)
	.align		4
.L_608:
        /*0e44*/ 	.word	index@($__internal_98_$__cuda_sm70_shflsync_bfly_p)
        /*0e48*/ 	.word	0x00000000


	//----- nvinfo : EIATTR_FRAME_SIZE
	.align		4
.L_609:
        /*0e4c*/ 	.byte	0x04, 0x11
        /*0e4e*/ 	.short	(.L_611 - .L_610)
	.align		4
.L_610:
        /*0e50*/ 	.word	index@(_ZN10layer_norm22ln_bwd_finalize_kernelINS_22Kernel_traits_finalizeILj2560Ef13__nv_bfloat16fS2_fjLb1ELj1024ELj4ENS_18Kernel_traits_baseILj2560EfS2_fS2_fjLj1024EEEEELb1ELb1EEEvNS_9BwdParamsE)
        /*0e54*/ 	.word	0x00000000


	//----- nvinfo : EIATTR_REGCOUNT
	.align		4
.L_611:
        /*0e58*/ 	.byte	0x04, 0x2f
        /*0e5a*/ 	.short	(.L_613 - .L_612)
	.align		4
.L_612:
        /*0e5c*/ 	.word	index@(_ZN10layer_norm13ln_bwd_kernelINS_13Kernel_traitsIf13__nv_bfloat16fS2_fjLj2560ELj1ELj1ELj4ELj8ENS_18Kernel_traits_baseILj2560EfS2_fS2_fjLj128EEEEELb1ELb1ELb1ELb0EEEvNS_9BwdParamsE)
        /*0e60*/ 	.word	0x000000cf


	//----- nvinfo : EIATTR_FRAME_SIZE
	.align		4
.L_613:
        /*0e64*/ 	.byte	0x04, 0x11
        /*0e66*/ 	.short	(.L_615 - .L_614)
	.align		4
.L_614:
        /*0e68*/ 	.word	index@($__internal_97_$__cuda_sm70_shflsync_down_p)
        /*0e6c*/ 	.word	0x00000000


	//----- nvinfo : EIATTR_FRAME_SIZE
	.align		4
.L_615:
        /*0e70*/ 	.byte	0x04, 0x11
        /*0e72*/ 	.short	(.L_617 - .L_616)
	.align		4
.L_616:
        /*0e74*/ 	.word	index@(_ZN10layer_norm13ln_bwd_kernelINS_13Kernel_traitsIf13__nv_bfloat16fS2_fjLj2560ELj1ELj1ELj4ELj8ENS_18Kernel_traits_baseILj2560EfS2_fS2_fjLj128EEEEELb1ELb1ELb1ELb0EEEvNS_9BwdParamsE)
        /*0e78*/ 	.word	0x00000000


	//----- nvinfo : EIATTR_REGCOUNT
	.align		4
.L_617:
        /*0e7c*/ 	.byte	0x04, 0x2f
        /*0e7e*/ 	.short	(.L_619 - .L_618)
	.align		4
.L_618:
        /*0e80*/ 	.word	index@(_ZN10layer_norm22ln_bwd_finalize_kernelINS_22Kernel_traits_finalizeILj2560Ef13__nv_bfloat16fS2_fjLb1ELj1024ELj4ENS_18Kernel_traits_baseILj2560EfS2_fS2_fjLj1024EEEEELb1ELb0EEEvNS_9BwdParamsE)
        /*0e84*/ 	.word	0x00000020


	//----- nvinfo : EIATTR_FRAME_SIZE
	.align		4
.L_619:
        /*0e88*/ 	.byte	0x04, 0x11
        /*0e8a*/ 	.short	(.L_621 - .L_620)
	.align		4
.L_620:
        /*0e8c*/ 	.word	index@($__internal_96_$__cuda_sm70_shflsync_bfly_p)
        /*0e90*/ 	.word	0x00000000


	//----- nvinfo : EIATTR_FRAME_SIZE
	.align		4
.L_621:
        /*0e94*/ 	.byte	0x04, 0x11
        /*0e96*/ 	.short	(.L_623 - .L_622)
	.align		4
.L_622:
        /*0e98*/ 	.word	index@(_ZN10layer_norm22ln_bwd_finalize_kernelINS_22Kernel_traits_finalizeILj2560Ef13__nv_bfloat16fS2_fjLb1ELj1024ELj4ENS_18Kernel_traits_baseILj2560EfS2_fS2_fjLj1024EEEEELb1ELb0EEEvNS_9BwdParamsE)
        /*0e9c*/ 	.word	0x00000000


	//----- nvinfo : EIATTR_REGCOUNT
	.align		4
.L_623:
        /*0ea0*/ 	.byte	0x04, 0x2f
        /*0ea2*/ 	.short	(.L_625 - .L_624)
	.align		4
.L_624:
        /*0ea4*/ 	.word	index@(_ZN10layer_norm13ln_bwd_kernelINS_13Kernel_traitsIf13__nv_bfloat16fS2_fjLj2560ELj1ELj1ELj4ELj8ENS_18Kernel_traits_baseILj2560EfS2_fS2_fjLj128EEEEELb1ELb1ELb0ELb1EEEvNS_9BwdParamsE)
        /*0ea8*/ 	.word	0x000000cc


	//----- nvinfo : EIATTR_FRAME_SIZE
	.align		4
.L_625:
        /*0eac*/ 	.byte	0x04, 0x11
        /*0eae*/ 	.short	(.L_627 - .L_626)
	.align		4
.L_626:
        /*0eb0*/ 	.word	index@($__internal_95_$__cuda_sm70_shflsync_down_p)
        /*0eb4*/ 	.word	0x00000000


	//----- nvinfo : EIATTR_FRAME_SIZE
	.align		4
.L_627:
        /*0eb8*/ 	.byte	0x04, 0x11
        /*0eba*/ 	.short	(.L_629 - .L_628)
	.align		4
.L_628:
        /*0ebc*/ 	.word	index@(_ZN10layer_norm13ln_bwd_kernelINS_13Kernel_traitsIf13__nv_bfloat16fS2_fjLj2560ELj1ELj1ELj4ELj8ENS_18Kernel_traits_baseILj2560EfS2_fS2_fjLj128EEEEELb1ELb1ELb0ELb1EEEvNS_9BwdParamsE)
        /*0ec0*/ 	.word	0x00000000


	//----- nvinfo : EIATTR_REGCOUNT
	.align		4
.L_629:
        /*0ec4*/ 	.byte	0x04, 0x2f
        /*0ec6*/ 	.short	(.L_631 - .L_630)
	.align		4
.L_630:
        /*0ec8*/ 	.word	index@(_ZN10layer_norm13ln_bwd_kernelINS_13Kernel_traitsIf13__nv_bfloat16fS2_fjLj2560ELj1ELj1ELj4ELj8ENS_18Kernel_traits_baseILj2560EfS2_fS2_fjLj128EEEEELb1ELb1ELb0ELb0EEEvNS_9BwdParamsE)
        /*0ecc*/ 	.word	0x000000c4


	//----- nvinfo : EIATTR_FRAME_SIZE
	.align		4
.L_631:
        /*0ed0*/ 	.byte	0x04, 0x11
        /*0ed2*/ 	.short	(.L_633 - .L_632)
	.align		4
.L_632:
        /*0ed4*/ 	.word	index@($__internal_94_$__cuda_sm70_shflsync_down_p)
        /*0ed8*/ 	.word	0x00000000


	//----- nvinfo : EIATTR_FRAME_SIZE
	.align		4
.L_633:
        /*0edc*/ 	.byte	0x04, 0x11
        /*0ede*/ 	.short	(.L_635 - .L_634)
	.align		4
.L_634:
        /*0ee0*/ 	.word	index@(_ZN10layer_norm13ln_bwd_kernelINS_13Kernel_traitsIf13__nv_bfloat16fS2_fjLj2560ELj1ELj1ELj4ELj8ENS_18Kernel_traits_baseILj2560EfS2_fS2_fjLj128EEEEELb1ELb1ELb0ELb0EEEvNS_9BwdParamsE)
        /*0ee4*/ 	.word	0x00000000


	//----- nvinfo : EIATTR_REGCOUNT
	.align		4
.L_635:
        /*0ee8*/ 	.byte	0x04, 0x2f
        /*0eea*/ 	.short	(.L_637 - .L_636)
	.align		4
.L_636:
        /*0eec*/ 	.word	index@(_ZN10layer_norm13ln_bwd_kernelINS_13Kernel_traitsIf13__nv_bfloat16fS2_fjLj2560ELj1ELj1ELj4ELj8ENS_18Kernel_traits_baseILj2560EfS2_fS2_fjLj128EEEEELb1ELb0ELb1ELb1EEEvNS_9BwdParamsE)
        /*0ef0*/ 	.word	0x000000a7


	//----- nvinfo : EIATTR_FRAME_SIZE
	.align		4
.L_637:
        /*0ef4*/ 	.byte	0x04, 0x11
        /*0ef6*/ 	.short	(.L_639 - .L_638)
	.align		4
.L_638:
        /*0ef8*/ 	.word	index@($__internal_93_$__cuda_sm70_shflsync_down_p)
        /*0efc*/ 	.word	0x00000000


	//----- nvinfo : EIATTR_FRAME_SIZE
	.align		4
.L_639:
        /*0f00*/ 	.byte	0x04, 0x11
        /*0f02*/ 	.short	(.L_641 - .L_640)
	.align		4
.L_640:
        /*0f04*/ 	.word	index@(_ZN10layer_norm13ln_bwd_kernelINS_13Kernel_traitsIf13__nv_bfloat16fS2_fjLj2560ELj1ELj1ELj4ELj8ENS_18Kernel_traits_baseILj2560EfS2_fS2_fjLj128EEEEELb1ELb0ELb1ELb1EEEvNS_9BwdParamsE)
        /*0f08*/ 	.word	0x00000000


	//----- nvinfo : EIATTR_REGCOUNT
	.align		4
.L_641:
        /*0f0c*/ 	.byte	0x04, 0x2f
        /*0f0e*/ 	.short	(.L_643 - .L_642)
	.align		4
.L_642:
        /*0f10*/ 	.word	index@(_ZN10layer_norm22ln_bwd_finalize_kernelINS_22Kernel_traits_finalizeILj2560Ef13__nv_bfloat16fS2_fjLb0ELj1024ELj4ENS_18Kernel_traits_baseILj2560EfS2_fS2_fjLj1024EEEEELb0ELb1EEEvNS_9BwdParamsE)
        /*0f14*/ 	.word	0x00000020


	//----- nvinfo : EIATTR_FRAME_SIZE
	.align		4
.L_643:
        /*0f18*/ 	.byte	0x04, 0x11
        /*0f1a*/ 	.short	(.L_645 - .L_644)
	.align		4
.L_644:
        /*0f1c*/ 	.word	index@($__internal_92_$__cuda_sm70_shflsync_bfly_p)
        /*0f20*/ 	.word	0x00000000


	//----- nvinfo : EIATTR_FRAME_SIZE
	.align		4
.L_645:
        /*0f24*/ 	.byte	0x04, 0x11
        /*0f26*/ 	.short	(.L_647 - .L_646)
	.align		4
.L_646:
        /*0f28*/ 	.word	index@(_ZN10layer_norm22ln_bwd_finalize_kernelINS_22Kernel_traits_finalizeILj2560Ef13__nv_bfloat16fS2_fjLb0ELj1024ELj4ENS_18Kernel_traits_baseILj2560EfS2_fS2_fjLj1024EEEEELb0ELb1EEEvNS_9BwdParamsE)
        /*0f2c*/ 	.word	0x00000000


	//----- nvinfo : EIATTR_REGCOUNT
	.align		4
.L_647:
        /*0f30*/ 	.byte	0x04, 0x2f
        /*0f32*/ 	.short	(.L_649 - .L_648)
	.align		4
.L_648:
        /*0f34*/ 	.word	index@(_ZN10layer_norm13ln_bwd_kernelINS_13Kernel_traitsIf13__nv_bfloat16fS2_fjLj2560ELj1ELj1ELj4ELj8ENS_18Kernel_traits_baseILj2560EfS2_fS2_fjLj128EEEEELb1ELb0ELb1ELb0EEEvNS_9BwdParamsE)
        /*0f38*/ 	.word	0x000000a2


	//----- nvinfo : EIATTR_FRAME_SIZE
	.align		4
.L_649:
        /*0f3c*/ 	.byte	0x04, 0x11
        /*0f3e*/ 	.short	(.L_651 - .L_650)
	.align		4
.L_650:
        /*0f40*/ 	.word	index@($__internal_91_$__cuda_sm70_shflsync_down_p)
        /*0f44*/ 	.word	0x00000000


	//----- nvinfo : EIATTR_FRAME_SIZE
	.align		4
.L_651:
        /*0f48*/ 	.byte	0x04, 0x11
        /*0f4a*/ 	.short	(.L_653 - .L_652)
	.align		4
.L_652:
        /*0f4c*/ 	.word	index@(_ZN10layer_norm13ln_bwd_kernelINS_13Kernel_traitsIf13__nv_bfloat16fS2_fjLj2560ELj1ELj1ELj4ELj8ENS_18Kernel_traits_baseILj2560EfS2_fS2_fjLj128EEEEELb1ELb0ELb1ELb0EEEvNS_9BwdParamsE)
        /*0f50*/ 	.word	0x00000000


	//----- nvinfo : EIATTR_REGCOUNT
	.align		4
.L_653:
        /*0f54*/ 	.byte	0x04, 0x2f
        /*0f56*/ 	.short	(.L_655 - .L_654)
	.align		4
.L_654:
        /*0f58*/ 	.word	index@(_ZN10layer_norm22ln_bwd_finalize_kernelINS_22Kernel_traits_finalizeILj2560Ef13__nv_bfloat16fS2_fjLb0ELj1024ELj4ENS_18Kernel_traits_baseILj2560EfS2_fS2_fjLj1024EEEEELb0ELb0EEEvNS_9BwdParamsE)
        /*0f5c*/ 	.word	0x0000001e


	//----- nvinfo : EIATTR_FRAME_SIZE
	.align		4
.L_655:
        /*0f60*/ 	.byte	0x04, 0x11
        /*0f62*/ 	.short	(.L_657 - .L_656)
	.align		4
.L_656:
        /*0f64*/ 	.word	index@($__internal_90_$__cuda_sm70_shflsync_bfly_p)
        /*0f68*/ 	.word	0x00000000


	//----- nvinfo : EIATTR_FRAME_SIZE
	.align		4
.L_657:
        /*0f6c*/ 	.byte	0x04, 0x11
        /*0f6e*/ 	.short	(.L_659 - .L_658)
	.align		4
.L_658:
        /*0f70*/ 	.word	index@(_ZN10layer_norm22ln_bwd_finalize_kernelINS_22Kernel_traits_finalizeILj2560Ef13__nv_bfloat16fS2_fjLb0ELj1024ELj4ENS_18Kernel_traits_baseILj2560EfS2_fS2_fjLj1024EEEEELb0ELb0EEEvNS_9BwdParamsE)
        /*0f74*/ 	.word	0x00000000


	//----- nvinfo : EIATTR_REGCOUNT
	.align		4
.L_659:
        /*0f78*/ 	.byte	0x04, 0x2f
        /*0f7a*/ 	.short	(.L_661 - .L_660)
	.align		4
.L_660:
        /*0f7c*/ 	.word	index@(_ZN10layer_norm13ln_bwd_kernelINS_13Kernel_traitsIf13__nv_bfloat16fS2_fjLj2560ELj1ELj1ELj4ELj8ENS_18Kernel_traits_baseILj2560EfS2_fS2_fjLj128EEEEELb1ELb0ELb0ELb1EEEvNS_9BwdParamsE)
        /*0f80*/ 	.word	0x000000a0


	//----- nvinfo : EIATTR_FRAME_SIZE
	.align		4
.L_661:
        /*0f84*/ 	.byte	0x04, 0x11
        /*0f86*/ 	.short	(.L_663 - .L_662)
	.align		4
.L_662:
        /*0f88*/ 	.word	index@($__internal_89_$__cuda_sm70_shflsync_down_p)
        /*0f8c*/ 	.word	0x00000000


	//----- nvinfo : EIATTR_FRAME_SIZE
	.align		4
.L_663:
        /*0f90*/ 	.byte	0x04, 0x11
        /*0f92*/ 	.short	(.L_665 - .L_664)
	.align		4
.L_664:
        /*0f94*/ 	.word	index@(_ZN10layer_norm13ln_bwd_kernelINS_13Kernel_traitsIf13__nv_bfloat16fS2_fjLj2560ELj1ELj1ELj4ELj8ENS_18Kernel_traits_baseILj2560EfS2_fS2_fjLj128EEEEELb1ELb0ELb0ELb1EEEvNS_9BwdParamsE)
        /*0f98*/ 	.word	0x00000000


	//----- nvinfo : EIATTR_REGCOUNT
	.align		4
.L_665:
        /*0f9c*/ 	.byte	0x04, 0x2f
        /*0f9e*/ 	.short	(.L_667 - .L_666)
	.align		4
.L_666:
        /*0fa0*/ 	.word	index@(_ZN10layer_norm13ln_bwd_kernelINS_13Kernel_traitsIf13__nv_bfloat16fS2_fjLj2560ELj1ELj1ELj4ELj8ENS_18Kernel_traits_baseILj2560EfS2_fS2_fjLj128EEEEELb1ELb0ELb0ELb0EEEvNS_9BwdParamsE)
        /*0fa4*/ 	.word	0x0000009a


	//----- nvinfo : EIATTR_FRAME_SIZE
	.align		4
.L_667:
        /*0fa8*/ 	.byte	0x04, 0x11
        /*0faa*/ 	.short	(.L_669 - .L_668)
	.align		4
.L_668:
        /*0fac*/ 	.word	index@($__internal_88_$__cuda_sm70_shflsync_down_p)
        /*0fb0*/ 	.word	0x00000000


	//----- nvinfo : EIATTR_FRAME_SIZE
	.align		4
.L_669:
        /*0fb4*/ 	.byte	0x04, 0x11
        /*0fb6*/ 	.short	(.L_671 - .L_670)
	.align		4
.L_670:
        /*0fb8*/ 	.word	index@(_ZN10layer_norm13ln_bwd_kernelINS_13Kernel_traitsIf13__nv_bfloat16fS2_fjLj2560ELj1ELj1ELj4ELj8ENS_18Kernel_traits_baseILj2560EfS2_fS2_fjLj128EEEEELb1ELb0ELb0ELb0EEEvNS_9BwdParamsE)
        /*0fbc*/ 	.word	0x00000000


	//----- nvinfo : EIATTR_REGCOUNT
	.align		4
.L_671:
        /*0fc0*/ 	.byte	0x04, 0x2f
        /*0fc2*/ 	.short	(.L_673 - .L_672)
	.align		4
.L_672:
        /*0fc4*/ 	.word	index@(_ZN10layer_norm13ln_bwd_kernelINS_13Kernel_traitsIf13__nv_bfloat16fS2_fjLj2560ELj1ELj1ELj4ELj8ENS_18Kernel_traits_baseILj2560EfS2_fS2_fjLj128EEEEELb0ELb1ELb1ELb1EEEvNS_9BwdParamsE)
        /*0fc8*/ 	.word	0x000000e2


	//----- nvinfo : EIATTR_FRAME_SIZE
	.align		4
.L_673:
        /*0fcc*/ 	.byte	0x04, 0x11
        /*0fce*/ 	.short	(.L_675 - .L_674)
	.align		4
.L_674:
        /*0fd0*/ 	.word	index@($__internal_87_$__cuda_sm70_shflsync_down_p)
        /*0fd4*/ 	.word	0x00000000


	//----- nvinfo : EIATTR_FRAME_SIZE
	.align		4
.L_675:
        /*0fd8*/ 	.byte	0x04, 0x11
        /*0fda*/ 	.short	(.L_677 - .L_676)
	.align		4
.L_676:
        /*0fdc*/ 	.word	index@(_ZN10layer_norm13ln_bwd_kernelINS_13Kernel_traitsIf13__nv_bfloat16fS2_fjLj2560ELj1ELj1ELj4ELj8ENS_18Kernel_traits_baseILj2560EfS2_fS2_fjLj128EEEEELb0ELb1ELb1ELb1EEEvNS_9BwdParamsE)
        /*0fe0*/ 	.word	0x00000000


	//----- nvinfo : EIATTR_REGCOUNT
	.align		4
.L_677:
        /*0fe4*/ 	.byte	0x04, 0x2f
        /*0fe6*/ 	.short	(.L_679 - .L_678)
	.align		4
.L_678:
        /*0fe8*/ 	.word	index@(_ZN10layer_norm13ln_bwd_kernelINS_13Kernel_traitsIf13__nv_bfloat16fS2_fjLj2560ELj1ELj1ELj4ELj8ENS_18Kernel_traits_baseILj2560EfS2_fS2_fjLj128EEEEELb0ELb1ELb1ELb0EEEvNS_9BwdParamsE)
        /*0fec*/ 	.word	0x000000c6


	//----- nvinfo : EIATTR_FRAME_SIZE
	.align		4
.L_679:
        /*0ff0*/ 	.byte	0x04, 0x11
        /*0ff2*/ 	.short	(.L_681 - .L_680)
	.align		4
.L_680:
        /*0ff4*/ 	.word	index@($__internal_86_$__cuda_sm70_shflsync_down_p)
        /*0ff8*/ 	.word	0x00000000


	//----- nvinfo : EIATTR_FRAME_SIZE
	.align		4
.L_681:
        /*0ffc*/ 	.byte	0x04, 0x11
        /*0ffe*/ 	.short	(.L_683 - .L_682)
	.align		4
.L_682:
        /*1000*/ 	.word	index@(_ZN10layer_norm13ln_bwd_kernelINS_13Kernel_traitsIf13__nv_bfloat16fS2_fjLj2560ELj1ELj1ELj4ELj8ENS_18Kernel_traits_baseILj2560EfS2_fS2_fjLj128EEEEELb0ELb1ELb1ELb0EEEvNS_9BwdParamsE)
        /*1004*/ 	.word	0x00000000


	//----- nvinfo : EIATTR_REGCOUNT
	.align		4
.L_683:
        /*1008*/ 	.byte	0x04, 0x2f
        /*100a*/ 	.short	(.L_685 - .L_684)
	.align		4
.L_684:
        /*100c*/ 	.word	index@(_ZN10layer_norm13ln_bwd_kernelINS_13Kernel_traitsIf13__nv_bfloat16fS2_fjLj2560ELj1ELj1ELj4ELj8ENS_18Kernel_traits_baseILj2560EfS2_fS2_fjLj128EEEEELb0ELb1ELb0ELb1EEEvNS_9BwdParamsE)
        /*1010*/ 	.word	0x000000c7


	//----- nvinfo : EIATTR_FRAME_SIZE
	.align		4
.L_685:
        /*1014*/ 	.byte	0x04, 0x11
        /*1016*/ 	.short	(.L_687 - .L_686)
	.align		4
.L_686:
        /*1018*/ 	.word	index@($__internal_85_$__cuda_sm70_shflsync_down_p)
        /*101c*/ 	.word	0x00000000


	//----- nvinfo : EIATTR_FRAME_SIZE
	.align		4
.L_687:
        /*1020*/ 	.byte	0x04, 0x11
        /*1022*/ 	.short	(.L_689 - .L_688)
	.align		4
.L_688:
        /*1024*/ 	.word	index@(_ZN10layer_norm13ln_bwd_kernelINS_13Kernel_traitsIf13__nv_bfloat16fS2_fjLj2560ELj1ELj1ELj4ELj8ENS_18Kernel_traits_baseILj2560EfS2_fS2_fjLj128EEEEELb0ELb1ELb0ELb1EEEvNS_9BwdParamsE)
        /*1028*/ 	.word	0x00000000


	//----- nvinfo : EIATTR_REGCOUNT
	.align		4
.L_689:
        /*102c*/ 	.byte	0x04, 0x2f
        /*102e*/ 	.short	(.L_691 - .L_690)
	.align		4
.L_690:
        /*1030*/ 	.word	index@(_ZN10layer_norm13ln_bwd_kernelINS_13Kernel_traitsIf13__nv_bfloat16fS2_fjLj2560ELj1ELj1ELj4ELj8ENS_18Kernel_traits_baseILj2560EfS2_fS2_fjLj128EEEEELb0ELb1ELb0ELb0EEEvNS_9BwdParamsE)
        /*1034*/ 	.word	0x000000c3


	//----- nvinfo : EIATTR_FRAME_SIZE
	.align		4
.L_691:
        /*1038*/ 	.byte	0x04, 0x11
        /*103a*/ 	.short	(.L_693 - .L_692)
	.align		4
.L_692:
        /*103c*/ 	.word	index@($__internal_84_$__cuda_sm70_shflsync_down_p)
        /*1040*/ 	.word	0x00000000


	//----- nvinfo : EIATTR_FRAME_SIZE
	.align		4
.L_693:
        /*1044*/ 	.byte	0x04, 0x11
        /*1046*/ 	.short	(.L_695 - .L_694)
	.align		4
.L_694:
        /*1048*/ 	.word	index@(_ZN10layer_norm13ln_bwd_kernelINS_13Kernel_traitsIf13__nv_bfloat16fS2_fjLj2560ELj1ELj1ELj4ELj8ENS_18Kernel_traits_baseILj2560EfS2_fS2_fjLj128EEEEELb0ELb1ELb0ELb0EEEvNS_9BwdParamsE)
        /*104c*/ 	.word	0x00000000


	//----- nvinfo : EIATTR_REGCOUNT
	.align		4
.L_695:
        /*1050*/ 	.byte	0x04, 0x2f
        /*1052*/ 	.short	(.L_697 - .L_696)
	.align		4
.L_696:
        /*1054*/ 	.word	index@(_ZN10layer_norm13ln_bwd_kernelINS_13Kernel_traitsIf13__nv_bfloat16fS2_fjLj2560ELj1ELj1ELj4ELj8ENS_18Kernel_traits_baseILj2560EfS2_fS2_fjLj128EEEEELb0ELb0ELb1ELb1EEEvNS_9BwdParamsE)
        /*1058*/ 	.word	0x000000a7


	//----- nvinfo : EIATTR_FRAME_SIZE
	.align		4
.L_697:
        /*105c*/ 	.byte	0x04, 0x11
        /*105e*/ 	.short	(.L_699 - .L_698)
	.align		4
.L_698:
        /*1060*/ 	.word	index@($__internal_83_$__cuda_sm70_shflsync_down_p)
        /*1064*/ 	.word	0x00000000


	//----- nvinfo : EIATTR_FRAME_SIZE
	.align		4
.L_699:
        /*1068*/ 	.byte	0x04, 0x11
        /*106a*/ 	.short	(.L_701 - .L_700)
	.align		4
.L_700:
        /*106c*/ 	.word	index@(_ZN10layer_norm13ln_bwd_kernelINS_13Kernel_traitsIf13__nv_bfloat16fS2_fjLj2560ELj1ELj1ELj4ELj8ENS_18Kernel_traits_baseILj2560EfS2_fS2_fjLj128EEEEELb0ELb0ELb1ELb1EEEvNS_9BwdParamsE)
        /*1070*/ 	.word	0x00000000


	//----- nvinfo : EIATTR_REGCOUNT
	.align		4
.L_701:
        /*1074*/ 	.byte	0x04, 0x2f
        /*1076*/ 	.short	(.L_703 - .L_702)
	.align		4
.L_702:
        /*1078*/ 	.word	index@(_ZN10layer_norm13ln_bwd_kernelINS_13Kernel_traitsIf13__nv_bfloat16fS2_fjLj2560ELj1ELj1ELj4ELj8ENS_18Kernel_traits_baseILj2560EfS2_fS2_fjLj128EEEEELb0ELb0ELb1ELb0EEEvNS_9BwdParamsE)
        /*107c*/ 	.word	0x00000098


	//----- nvinfo : EIATTR_FRAME_SIZE
	.align		4
.L_703:
        /*1080*/ 	.byte	0x04, 0x11
        /*1082*/ 	.short	(.L_705 - .L_704)
	.align		4
.L_704:
        /*1084*/ 	.word	index@($__internal_82_$__cuda_sm70_shflsync_down_p)
        /*1088*/ 	.word	0x00000000


	//----- nvinfo : EIATTR_FRAME_SIZE
	.align		4
.L_705:
        /*108c*/ 	.byte	0x04, 0x11
        /*108e*/ 	.short	(.L_707 - .L_706)
	.align		4
.L_706:
        /*1090*/ 	.word	index@(_ZN10layer_norm13ln_bwd_kernelINS_13Kernel_traitsIf13__nv_bfloat16fS2_fjLj2560ELj1ELj1ELj4ELj8ENS_18Kernel_traits_baseILj2560EfS2_fS2_fjLj128EEEEELb0ELb0ELb1ELb0EEEvNS_9BwdParamsE)
        /*1094*/ 	.word	0x00000000


	//----- nvinfo : EIATTR_REGCOUNT
	.align		4
.L_707:
        /*1098*/ 	.byte	0x04, 0x2f
        /*109a*/ 	.short	(.L_709 - .L_708)
	.align		4
.L_708:
        /*109c*/ 	.word	index@(_ZN10layer_norm13ln_bwd_kernelINS_13Kernel_traitsIf13__nv_bfloat16fS2_fjLj2560ELj1ELj1ELj4ELj8ENS_18Kernel_traits_baseILj2560EfS2_fS2_fjLj128EEEEELb0ELb0ELb0ELb1EEEvNS_9BwdParamsE)
        /*10a0*/ 	.word	0x000000a1


	//----- nvinfo : EIATTR_FRAME_SIZE
	.align		4
.L_709:
        /*10a4*/ 	.byte	0x04, 0x11
        /*10a6*/ 	.short	(.L_711 - .L_710)
	.align		4
.L_710:
        /*10a8*/ 	.word	index@($__internal_81_$__cuda_sm70_shflsync_down_p)
        /*10ac*/ 	.word	0x00000000


	//----- nvinfo : EIATTR_FRAME_SIZE
	.align		4
.L_711:
        /*10b0*/ 	.byte	0x04, 0x11
        /*10b2*/ 	.short	(.L_713 - .L_712)
	.align		4
.L_712:
        /*10b4*/ 	.word	index@(_ZN10layer_norm13ln_bwd_kernelINS_13Kernel_traitsIf13__nv_bfloat16fS2_fjLj2560ELj1ELj1ELj4ELj8ENS_18Kernel_traits_baseILj2560EfS2_fS2_fjLj128EEEEELb0ELb0ELb0ELb1EEEvNS_9BwdParamsE)
        /*10b8*/ 	.word	0x00000000


	//----- nvinfo : EIATTR_REGCOUNT
	.align		4
.L_713:
        /*10bc*/ 	.byte	0x04, 0x2f
        /*10be*/ 	.short	(.L_715 - .L_714)
	.align		4
.L_714:
        /*10c0*/ 	.word	index@(_ZN10layer_norm13ln_bwd_kernelINS_13Kernel_traitsIf13__nv_bfloat16fS2_fjLj2560ELj1ELj1ELj4ELj8ENS_18Kernel_traits_baseILj2560EfS2_fS2_fjLj128EEEEELb0ELb0ELb0ELb0EEEvNS_9BwdParamsE)
        /*10c4*/ 	.word	0x00000094


	//----- nvinfo : EIATTR_FRAME_SIZE
	.align		4
.L_715:
        /*10c8*/ 	.byte	0x04, 0x11
        /*10ca*/ 	.short	(.L_717 - .L_716)
	.align		4
.L_716:
        /*10cc*/ 	.word	index@($__internal_80_$__cuda_sm70_shflsync_down_p)
        /*10d0*/ 	.word	0x00000000


	//----- nvinfo : EIATTR_FRAME_SIZE
	.align		4
.L_717:
        /*10d4*/ 	.byte	0x04, 0x11
        /*10d6*/ 	.short	(.L_719 - .L_718)
	.align		4
.L_718:
        /*10d8*/ 	.word	index@(_ZN10layer_norm13ln_bwd_kernelINS_13Kernel_traitsIf13__nv_bfloat16fS2_fjLj2560ELj1ELj1ELj4ELj8ENS_18Kernel_traits_baseILj2560EfS2_fS2_fjLj128EEEEELb0ELb0ELb0ELb0EEEvNS_9BwdParamsE)
        /*10dc*/ 	.word	0x00000000


	//----- nvinfo : EIATTR_REGCOUNT
	.align		4
.L_719:
        /*10e0*/ 	.byte	0x04, 0x2f
        /*10e2*/ 	.short	(.L_721 - .L_720)
	.align		4
.L_720:
        /*10e4*/ 	.word	index@(_ZN10layer_norm13ln_bwd_kernelINS_13Kernel_traitsI13__nv_bfloat16S2_fS2_fjLj2560ELj1ELj1ELj4ELj8ENS_18Kernel_traits_baseILj2560ES2_S2_fS2_fjLj128EEEEELb1ELb1ELb1ELb1EEEvNS_9BwdParamsE)
        /*10e8*/ 	.word	0x000000d2


	//----- nvinfo : EIATTR_FRAME_SIZE
	.align		4
.L_721:
        /*10ec*/ 	.byte	0x04, 0x11
        /*10ee*/ 	.short	(.L_723 - .L_722)
	.align		4
.L_722:
        /*10f0*/ 	.word	index@($__internal_79_$__cuda_sm70_shflsync_down_p)
        /*10f4*/ 	.word	0x00000000


	//----- nvinfo : EIATTR_FRAME_SIZE
	.align		4
.L_723:
        /*10f8*/ 	.byte	0x04, 0x11
        /*10fa*/ 	.short	(.L_725 - .L_724)
	.align		4
.L_724:
        /*10fc*/ 	.word	index@(_ZN10layer_norm13ln_bwd_kernelINS_13Kernel_traitsI13__nv_bfloat16S2_fS2_fjLj2560ELj1ELj1ELj4ELj8ENS_18Kernel_traits_baseILj2560ES2_S2_fS2_fjLj128EEEEELb1ELb1ELb1ELb1EEEvNS_9BwdParamsE)
        /*1100*/ 	.word	0x00000000


	//----- nvinfo : EIATTR_REGCOUNT
	.align		4
.L_725:
        /*1104*/ 	.byte	0x04, 0x2f
        /*1106*/ 	.short	(.L_727 - .L_726)
	.align		4
.L_726:
        /*1108*/ 	.word	index@(_ZN10layer_norm22ln_bwd_finalize_kernelINS_22Kernel_traits_finalizeILj2560E13__nv_bfloat16S2_fS2_fjLb1ELj1024ELj4ENS_18Kernel_traits_baseILj2560ES2_S2_fS2_fjLj1024EEEEELb1ELb1EEEvNS_9BwdParamsE)
        /*110c*/ 	.word	0x00000020


	//----- nvinfo : EIATTR_FRAME_SIZE
	.align		4
.L_727:
        /*1110*/ 	.byte	0x04, 0x11
        /*1112*/ 	.short	(.L_729 - .L_728)
	.align		4
.L_728:
        /*1114*/ 	.word	index@($__internal_78_$__cuda_sm70_shflsync_bfly_p)
        /*1118*/ 	.word	0x00000000


	//----- nvinfo : EIATTR_FRAME_SIZE
	.align		4
.L_729:
        /*111c*/ 	.byte	0x04, 0x11
        /*111e*/ 	.short	(.L_731 - .L_730)
	.align		4
.L_730:
        /*1120*/ 	.word	index@(_ZN10layer_norm22ln_bwd_finalize_kernelINS_22Kernel_traits_finalizeILj2560E13__nv_bfloat16S2_fS2_fjLb1ELj1024ELj4ENS_18Kernel_traits_baseILj2560ES2_S2_fS2_fjLj1024EEEEELb1ELb1EEEvNS_9BwdParamsE)
        /*1124*/ 	.word	0x00000000


	//----- nvinfo : EIATTR_REGCOUNT
	.align		4
.L_731:
        /*1128*/ 	.byte	0x04, 0x2f
        /*112a*/ 	.short	(.L_733 - .L_732)
	.align		4
.L_732:
        /*112c*/ 	.word	index@(_ZN10layer_norm13ln_bwd_kernelINS_13Kernel_traitsI13__nv_bfloat16S2_fS2_fjLj2560ELj1ELj1ELj4ELj8ENS_18Kernel_traits_baseILj2560ES2_S2_fS2_fjLj128EEEEELb1ELb1ELb1ELb0EEEvNS_9BwdParamsE)
        /*1130*/ 	.word	0x000000ce


	//----- nvinfo : EIATTR_FRAME_SIZE
	.align		4
.L_733:
        /*1134*/ 	.byte	0x04, 0x11
        /*1136*/ 	.short	(.L_735 - .L_734)
	.align		4
.L_734:
        /*1138*/ 	.word	index@($__internal_77_$__cuda_sm70_shflsync_down_p)
        /*113c*/ 	.word	0x00000000


	//----- nvinfo : EIATTR_FRAME_SIZE
	.align		4
.L_735:
        /*1140*/ 	.byte	0x04, 0x11
        /*1142*/ 	.short	(.L_737 - .L_736)
	.align		4
.L_736:
        /*1144*/ 	.word	index@(_ZN10layer_norm13ln_bwd_kernelINS_13Kernel_traitsI13__nv_bfloat16S2_fS2_fjLj2560ELj1ELj1ELj4ELj8ENS_18Kernel_traits_baseILj2560ES2_S2_fS2_fjLj128EEEEELb1ELb1ELb1ELb0EEEvNS_9BwdParamsE)
        /*1148*/ 	.word	0x00000000


	//----- nvinfo : EIATTR_REGCOUNT
	.align		4
.L_737:
        /*114c*/ 	.byte	0x04, 0x2f
        /*114e*/ 	.short	(.L_739 - .L_738)
	.align		4
.L_738:
        /*1150*/ 	.word	index@(_ZN10layer_norm22ln_bwd_finalize_kernelINS_22Kernel_traits_finalizeILj2560E13__nv_bfloat16S2_fS2_fjLb1ELj1024ELj4ENS_18Kernel_traits_baseILj2560ES2_S2_fS2_fjLj1024EEEEELb1ELb0EEEvNS_9BwdParamsE)
        /*1154*/ 	.word	0x00000020


	//----- nvinfo : EIATTR_FRAME_SIZE
	.align		4
.L_739:
        /*1158*/ 	.byte	0x04, 0x11
        /*115a*/ 	.short	(.L_741 - .L_740)
	.align		4
.L_740:
        /*115c*/ 	.word	index@($__internal_76_$__cuda_sm70_shflsync_bfly_p)
        /*1160*/ 	.word	0x00000000


	//----- nvinfo : EIATTR_FRAME_SIZE
	.align		4
.L_741:
        /*1164*/ 	.byte	0x04, 0x11
        /*1166*/ 	.short	(.L_743 - .L_742)
	.align		4
.L_742:
        /*1168*/ 	.word	index@(_ZN10layer_norm22ln_bwd_finalize_kernelINS_22Kernel_traits_finalizeILj2560E13__nv_bfloat16S2_fS2_fjLb1ELj1024ELj4ENS_18Kernel_traits_baseILj2560ES2_S2_fS2_fjLj1024EEEEELb1ELb0EEEvNS_9BwdParamsE)
        /*116c*/ 	.word	0x00000000


	//----- nvinfo : EIATTR_REGCOUNT
	.align		4
.L_743:
        /*1170*/ 	.byte	0x04, 0x2f
        /*1172*/ 	.short	(.L_745 - .L_744)
	.align		4
.L_744:
        /*1174*/ 	.word	index@(_ZN10layer_norm13ln_bwd_kernelINS_13Kernel_traitsI13__nv_bfloat16S2_fS2_fjLj2560ELj1ELj1ELj4ELj8ENS_18Kernel_traits_baseILj2560ES2_S2_fS2_fjLj128EEEEELb1ELb1ELb0ELb1EEEvNS_9BwdParamsE)
        /*1178*/ 	.word	0x000000c9


	//----- nvinfo : EIATTR_FRAME_SIZE
	.align		4
.L_745:
        /*117c*/ 	.byte	0x04, 0x11
        /*117e*/ 	.short	(.L_747 - .L_746)
	.align		4
.L_746:
        /*1180*/ 	.word	index@($__internal_75_$__cuda_sm70_shflsync_down_p)
        /*1184*/ 	.word	0x00000000


	//----- nvinfo : EIATTR_FRAME_SIZE
	.align		4
.L_747:
        /*1188*/ 	.byte	0x04, 0x11
        /*118a*/ 	.short	(.L_749 - .L_748)
	.align		4
.L_748:
        /*118c*/ 	.word	index@(_ZN10layer_norm13ln_bwd_kernelINS_13Kernel_traitsI13__nv_bfloat16S2_fS2_fjLj2560ELj1ELj1ELj4ELj8ENS_18Kernel_traits_baseILj2560ES2_S2_fS2_fjLj128EEEEELb1ELb1ELb0ELb1EEEvNS_9BwdParamsE)
        /*1190*/ 	.word	0x00000000


	//----- nvinfo : EIATTR_REGCOUNT
	.align		4
.L_749:
        /*1194*/ 	.byte	0x04, 0x2f
        /*1196*/ 	.short	(.L_751 - .L_750)
	.align		4
.L_750:
        /*1198*/ 	.word	index@(_ZN10layer_norm13ln_bwd_kernelINS_13Kernel_traitsI13__nv_bfloat16S2_fS2_fjLj2560ELj1ELj1ELj4ELj8ENS_18Kernel_traits_baseILj2560ES2_S2_fS2_fjLj128EEEEELb1ELb1ELb0ELb0EEEvNS_9BwdParamsE)
        /*119c*/ 	.word	0x000000c6


	//----- nvinfo : EIATTR_FRAME_SIZE
	.align		4
.L_751:
        /*11a0*/ 	.byte	0x04, 0x11
        /*11a2*/ 	.short	(.L_753 - .L_752)
	.align		4
.L_752:
        /*11a4*/ 	.word	index@($__internal_74_$__cuda_sm70_shflsync_down_p)
        /*11a8*/ 	.word	0x00000000


	//----- nvinfo : EIATTR_FRAME_SIZE
	.align		4
.L_753:
        /*11ac*/ 	.byte	0x04, 0x11
        /*11ae*/ 	.short	(.L_755 - .L_754)
	.align		4
.L_754:
        /*11b0*/ 	.word	index@(_ZN10layer_norm13ln_bwd_kernelINS_13Kernel_traitsI13__nv_bfloat16S2_fS2_fjLj2560ELj1ELj1ELj4ELj8ENS_18Kernel_traits_baseILj2560ES2_S2_fS2_fjLj128EEEEELb1ELb1ELb0ELb0EEEvNS_9BwdParamsE)
        /*11b4*/ 	.word	0x00000000


	//----- nvinfo : EIATTR_REGCOUNT
	.align		4
.L_755:
        /*11b8*/ 	.byte	0x04, 0x2f
        /*11ba*/ 	.short	(.L_757 - .L_756)
	.align		4
.L_756:
        /*11bc*/ 	.word	index@(_ZN10layer_norm13ln_bwd_kernelINS_13Kernel_traitsI13__nv_bfloat16S2_fS2_fjLj2560ELj1ELj1ELj4ELj8ENS_18Kernel_traits_baseILj2560ES2_S2_fS2_fjLj128EEEEELb1ELb0ELb1ELb1EEEvNS_9BwdParamsE)
        /*11c0*/ 	.word	0x000000a7


	//----- nvinfo : EIATTR_FRAME_SIZE
	.align		4
.L_757:
        /*11c4*/ 	.byte	0x04, 0x11
        /*11c6*/ 	.short	(.L_759 - .L_758)
	.align		4
.L_758:
        /*11c8*/ 	.word	index@($__internal_73_$__cuda_sm70_shflsync_down_p)
        /*11cc*/ 	.word	0x00000000


	//----- nvinfo : EIATTR_FRAME_SIZE
	.align		4
.L_759:
        /*11d0*/ 	.byte	0x04, 0x11
        /*11d2*/ 	.short	(.L_761 - .L_760)
	.align		4
.L_760:
        /*11d4*/ 	.word	index@(_ZN10layer_norm13ln_bwd_kernelINS_13Kernel_traitsI13__nv_bfloat16S2_fS2_fjLj2560ELj1ELj1ELj4ELj8ENS_18Kernel_traits_baseILj2560ES2_S2_fS2_fjLj128EEEEELb1ELb0ELb1ELb1EEEvNS_9BwdParamsE)
        /*11d8*/ 	.word	0x00000000


	//----- nvinfo : EIATTR_REGCOUNT
	.align		4
.L_761:
        /*11dc*/ 	.byte	0x04, 0x2f
        /*11de*/ 	.short	(.L_763 - .L_762)
	.align		4
.L_762:
        /*11e0*/ 	.word	index@(_ZN10layer_norm22ln_bwd_finalize_kernelINS_22Kernel_traits_finalizeILj2560E13__nv_bfloat16S2_fS2_fjLb0ELj1024ELj4ENS_18Kernel_traits_baseILj2560ES2_S2_fS2_fjLj1024EEEEELb0ELb1EEEvNS_9BwdParamsE)
        /*11e4*/ 	.word	0x00000020


	//----- nvinfo : EIATTR_FRAME_SIZE
	.align		4
.L_763:
        /*11e8*/ 	.byte	0x04, 0x11
        /*11ea*/ 	.short	(.L_765 - .L_764)
	.align		4
.L_764:
        /*11ec*/ 	.word	index@($__internal_72_$__cuda_sm70_shflsync_bfly_p)
        /*11f0*/ 	.word	0x00000000


	//----- nvinfo : EIATTR_FRAME_SIZE
	.align		4
.L_765:
        /*11f4*/ 	.byte	0x04, 0x11
        /*11f6*/ 	.short	(.L_767 - .L_766)
	.align		4
.L_766:
        /*11f8*/ 	.word	index@(_ZN10layer_norm22ln_bwd_finalize_kernelINS_22Kernel_traits_finalizeILj2560E13__nv_bfloat16S2_fS2_fjLb0ELj1024ELj4ENS_18Kernel_traits_baseILj2560ES2_S2_fS2_fjLj1024EEEEELb0ELb1EEEvNS_9BwdParamsE)
        /*11fc*/ 	.word	0x00000000


	//----- nvinfo : EIATTR_REGCOUNT
	.align		4
.L_767:
        /*1200*/ 	.byte	0x04, 0x2f
        /*1202*/ 	.short	(.L_769 - .L_768)
	.align		4
.L_768:
        /*1204*/ 	.word	index@(_ZN10layer_norm13ln_bwd_kernelINS_13Kernel_traitsI13__nv_bfloat16S2_fS2_fjLj2560ELj1ELj1ELj4ELj8ENS_18Kernel_traits_baseILj2560ES2_S2_fS2_fjLj128EEEEELb1ELb0ELb1ELb0EEEvNS_9BwdParamsE)
        /*1208*/ 	.word	0x000000a2


	//----- nvinfo : EIATTR_FRAME_SIZE
	.align		4
.L_769:
        /*120c*/ 	.byte	0x04, 0x11
        /*120e*/ 	.short	(.L_771 - .L_770)
	.align		4
.L_770:
        /*1210*/ 	.word	index@($__internal_71_$__cuda_sm70_shflsync_down_p)
        /*1214*/ 	.word	0x00000000


	//----- nvinfo : EIATTR_FRAME_SIZE
	.align		4
.L_771:
        /*1218*/ 	.byte	0x04, 0x11
        /*121a*/ 	.short	(.L_773 - .L_772)
	.align		4
.L_772:
        /*121c*/ 	.word	index@(_ZN10layer_norm13ln_bwd_kernelINS_13Kernel_traitsI13__nv_bfloat16S2_fS2_fjLj2560ELj1ELj1ELj4ELj8ENS_18Kernel_traits_baseILj2560ES2_S2_fS2_fjLj128EEEEELb1ELb0ELb1ELb0EEEvNS_9BwdParamsE)
        /*1220*/ 	.word	0x00000000


	//----- nvinfo : EIATTR_REGCOUNT
	.align		4
.L_773:
        /*1224*/ 	.byte	0x04, 0x2f
        /*1226*/ 	.short	(.L_775 - .L_774)
	.align		4
.L_774:
        /*1228*/ 	.word	index@(_ZN10layer_norm22ln_bwd_finalize_kernelINS_22Kernel_traits_finalizeILj2560E13__nv_bfloat16S2_fS2_fjLb0ELj1024ELj4ENS_18Kernel_traits_baseILj2560ES2_S2_fS2_fjLj1024EEEEELb0ELb0EEEvNS_9BwdParamsE)
        /*122c*/ 	.word	0x0000001e


	//----- nvinfo : EIATTR_FRAME_SIZE
	.align		4
.L_775:
        /*1230*/ 	.byte	0x04, 0x11
        /*1232*/ 	.short	(.L_777 - .L_776)
	.align		4
.L_776:
        /*1234*/ 	.word	index@($__internal_70_$__cuda_sm70_shflsync_bfly_p)
        /*1238*/ 	.word	0x00000000


	//----- nvinfo : EIATTR_FRAME_SIZE
	.align		4
.L_777:
        /*123c*/ 	.byte	0x04, 0x11
        /*123e*/ 	.short	(.L_779 - .L_778)
	.align		4
.L_778:
        /*1240*/ 	.word	index@(_ZN10layer_norm22ln_bwd_finalize_kernelINS_22Kernel_traits_finalizeILj2560E13__nv_bfloat16S2_fS2_fjLb0ELj1024ELj4ENS_18Kernel_traits_baseILj2560ES2_S2_fS2_fjLj1024EEEEELb0ELb0EEEvNS_9BwdParamsE)
        /*1244*/ 	.word	0x00000000


	//----- nvinfo : EIATTR_REGCOUNT
	.align		4
.L_779:
        /*1248*/ 	.byte	0x04, 0x2f
        /*124a*/ 	.short	(.L_781 - .L_780)
	.align		4
.L_780:
        /*124c*/ 	.word	index@(_ZN10layer_norm13ln_bwd_kernelINS_13Kernel_traitsI13__nv_bfloat16S2_fS2_fjLj2560ELj1ELj1ELj4ELj8ENS_18Kernel_traits_baseILj2560ES2_S2_fS2_fjLj128EEEEELb1ELb0ELb0ELb1EEEvNS_9BwdParamsE)
        /*1250*/ 	.word	0x000000a1


	//----- nvinfo : EIATTR_FRAME_SIZE
	.align		4
.L_781:
        /*1254*/ 	.byte	0x04, 0x11
        /*1256*/ 	.short	(.L_783 - .L_782)
	.align		4
.L_782:
        /*1258*/ 	.word	index@($__internal_69_$__cuda_sm70_shflsync_down_p)
        /*125c*/ 	.word	0x00000000


	//----- nvinfo : EIATTR_FRAME_SIZE
	.align		4
.L_783:
        /*1260*/ 	.byte	0x04, 0x11
        /*1262*/ 	.short	(.L_785 - .L_784)
	.align		4
.L_784:
        /*1264*/ 	.word	index@(_ZN10layer_norm13ln_bwd_kernelINS_13Kernel_traitsI13__nv_bfloat16S2_fS2_fjLj2560ELj1ELj1ELj4ELj8ENS_18Kernel_traits_baseILj2560ES2_S2_fS2_fjLj128EEEEELb1ELb0ELb0ELb1EEEvNS_9BwdParamsE)
        /*1268*/ 	.word	0x00000000


	//----- nvinfo : EIATTR_REGCOUNT
	.align		4
.L_785:
        /*126c*/ 	.byte	0x04, 0x2f
        /*126e*/ 	.short	(.L_787 - .L_786)
	.align		4
.L_786:
        /*1270*/ 	.word	index@(_ZN10layer_norm13ln_bwd_kernelINS_13Kernel_traitsI13__nv_bfloat16S2_fS2_fjLj2560ELj1ELj1ELj4ELj8ENS_18Kernel_traits_baseILj2560ES2_S2_fS2_fjLj128EEEEELb1ELb0ELb0ELb0EEEvNS_9BwdParamsE)
        /*1274*/ 	.word	0x0000009a


	//----- nvinfo : EIATTR_FRAME_SIZE
	.align		4
.L_787:
        /*1278*/ 	.byte	0x04, 0x11
        /*127a*/ 	.short	(.L_789 - .L_788)
	.align		4
.L_788:
        /*127c*/ 	.word	index@($__internal_68_$__cuda_sm70_shflsync_down_p)
        /*1280*/ 	.word	0x00000000


	//----- nvinfo : EIATTR_FRAME_SIZE
	.align		4
.L_789:
        /*1284*/ 	.byte	0x04, 0x11
        /*1286*/ 	.short	(.L_791 - .L_790)
	.align		4
.L_790:
        /*1288*/ 	.word	index@(_ZN10layer_norm13ln_bwd_kernelINS_13Kernel_traitsI13__nv_bfloat16S2_fS2_fjLj2560ELj1ELj1ELj4ELj8ENS_18Kernel_traits_baseILj2560ES2_S2_fS2_fjLj128EEEEELb1ELb0ELb0ELb0EEEvNS_9BwdParamsE)
        /*128c*/ 	.word	0x00000000


	//----- nvinfo : EIATTR_REGCOUNT
	.align		4
.L_791:
        /*1290*/ 	.byte	0x04, 0x2f
        /*1292*/ 	.short	(.L_793 - .L_792)
	.align		4
.L_792:
        /*1294*/ 	.word	index@(_ZN10layer_norm13ln_bwd_kernelINS_13Kernel_traitsI13__nv_bfloat16S2_fS2_fjLj2560ELj1ELj1ELj4ELj8ENS_18Kernel_traits_baseILj2560ES2_S2_fS2_fjLj128EEEEELb0ELb1ELb1ELb1EEEvNS_9BwdParamsE)
        /*1298*/ 	.word	0x000000e2


	//----- nvinfo : EIATTR_FRAME_SIZE
	.align		4
.L_793:
        /*129c*/ 	.byte	0x04, 0x11
        /*129e*/ 	.short	(.L_795 - .L_794)
	.align		4
.L_794:
        /*12a0*/ 	.word	index@($__internal_67_$__cuda_sm70_shflsync_down_p)
        /*12a4*/ 	.word	0x00000000


	//----- nvinfo : EIATTR_FRAME_SIZE
	.align		4
.L_795:
        /*12a8*/ 	.byte	0x04, 0x11
        /*12aa*/ 	.short	(.L_797 - .L_796)
	.align		4
.L_796:
        /*12ac*/ 	.word	index@(_ZN10layer_norm13ln_bwd_kernelINS_13Kernel_traitsI13__nv_bfloat16S2_fS2_fjLj2560ELj1ELj1ELj4ELj8ENS_18Kernel_traits_baseILj2560ES2_S2_fS2_fjLj128EEEEELb0ELb1ELb1ELb1EEEvNS_9BwdParamsE)
        /*12b0*/ 	.word	0x00000000


	//----- nvinfo : EIATTR_REGCOUNT
	.align		4
.L_797:
        /*12b4*/ 	.byte	0x04, 0x2f
        /*12b6*/ 	.short	(.L_799 - .L_798)
	.align		4
.L_798:
        /*12b8*/ 	.word	index@(_ZN10layer_norm13ln_bwd_kernelINS_13Kernel_traitsI13__nv_bfloat16S2_fS2_fjLj2560ELj1ELj1ELj4ELj8ENS_18Kernel_traits_baseILj2560ES2_S2_fS2_fjLj128EEEEELb0ELb1ELb1ELb0EEEvNS_9BwdParamsE)
        /*12bc*/ 	.word	0x000000c6


	//----- nvinfo : EIATTR_FRAME_SIZE
	.align		4
.L_799:
        /*12c0*/ 	.byte	0x04, 0x11
        /*12c2*/ 	.short	(.L_801 - .L_800)
	.align		4
.L_800:
        /*12c4*/ 	.word	index@($__internal_66_$__cuda_sm70_shflsync_down_p)
        /*12c8*/ 	.word	0x00000000


	//----- nvinfo : EIATTR_FRAME_SIZE
	.align		4
.L_801:
        /*12cc*/ 	.byte	0x04, 0x11
        /*12ce*/ 	.short	(.L_803 - .L_802)
	.align		4
.L_802:
        /*12d0*/ 	.word	index@(_ZN10layer_norm13ln_bwd_kernelINS_13Kernel_traitsI13__nv_bfloat16S2_fS2_fjLj2560ELj1ELj1ELj4ELj8ENS_18Kernel_traits_baseILj2560ES2_S2_fS2_fjLj128EEEEELb0ELb1ELb1ELb0EEEvNS_9BwdParamsE)
        /*12d4*/ 	.word	0x00000000


	//----- nvinfo : EIATTR_REGCOUNT
	.align		4
.L_803:
        /*12d8*/ 	.byte	0x04, 0x2f
        /*12da*/ 	.short	(.L_805 - .L_804)
	.align		4
.L_804:
        /*12dc*/ 	.word	index@(_ZN10layer_norm13ln_bwd_kernelINS_13Kernel_traitsI13__nv_bfloat16S2_fS2_fjLj2560ELj1ELj1ELj4ELj8ENS_18Kernel_traits_baseILj2560ES2_S2_fS2_fjLj128EEEEELb0ELb1ELb0ELb1EEEvNS_9BwdParamsE)
        /*12e0*/ 	.word	0x000000c8


	//----- nvinfo : EIATTR_FRAME_SIZE
	.align		4
.L_805:
        /*12e4*/ 	.byte	0x04, 0x11
        /*12e6*/ 	.short	(.L_807 - .L_806)
	.align		4
.L_806:
        /*12e8*/ 	.word	index@($__internal_65_$__cuda_sm70_shflsync_down_p)
        /*12ec*/ 	.word	0x00000000


	//----- nvinfo : EIATTR_FRAME_SIZE
	.align		4
.L_807:
        /*12f0*/ 	.byte	0x04, 0x11
        /*12f2*/ 	.short	(.L_809 - .L_808)
	.align		4
.L_808:
        /*12f4*/ 	.word	index@(_ZN10layer_norm13ln_bwd_kernelINS_13Kernel_traitsI13__nv_bfloat16S2_fS2_fjLj2560ELj1ELj1ELj4ELj8ENS_18Kernel_traits_baseILj2560ES2_S2_fS2_fjLj128EEEEELb0ELb1ELb0ELb1EEEvNS_9BwdParamsE)
        /*12f8*/ 	.word	0x00000000


	//----- nvinfo : EIATTR_REGCOUNT
	.align		4
.L_809:
        /*12fc*/ 	.byte	0x04, 0x2f
        /*12fe*/ 	.short	(.L_811 - .L_810)
	.align		4
.L_810:
        /*1300*/ 	.word	index@(_ZN10layer_norm13ln_bwd_kernelINS_13Kernel_traitsI13__nv_bfloat16S2_fS2_fjLj2560ELj1ELj1ELj4ELj8ENS_18Kernel_traits_baseILj2560ES2_S2_fS2_fjLj128EEEEELb0ELb1ELb0ELb0EEEvNS_9BwdParamsE)
        /*1304*/ 	.word	0x000000c2


	//----- nvinfo : EIATTR_FRAME_SIZE
	.align		4
.L_811:
        /*1308*/ 	.byte	0x04, 0x11
        /*130a*/ 	.short	(.L_813 - .L_812)
	.align		4
.L_812:
        /*130c*/ 	.word	index@($__internal_64_$__cuda_sm70_shflsync_down_p)
        /*1310*/ 	.word	0x00000000


	//----- nvinfo : EIATTR_FRAME_SIZE
	.align		4
.L_813:
        /*1314*/ 	.byte	0x04, 0x11
        /*1316*/ 	.short	(.L_815 - .L_814)
	.align		4
.L_814:
        /*1318*/ 	.word	index@(_ZN10layer_norm13ln_bwd_kernelINS_13Kernel_traitsI13__nv_bfloat16S2_fS2_fjLj2560ELj1ELj1ELj4ELj8ENS_18Kernel_traits_baseILj2560ES2_S2_fS2_fjLj128EEEEELb0ELb1ELb0ELb0EEEvNS_9BwdParamsE)
        /*131c*/ 	.word	0x00000000


	//----- nvinfo : EIATTR_REGCOUNT
	.align		4
.L_815:
        /*1320*/ 	.byte	0x04, 0x2f
        /*1322*/ 	.short	(.L_817 - .L_816)
	.align		4
.L_816:
        /*1324*/ 	.word	index@(_ZN10layer_norm13ln_bwd_kernelINS_13Kernel_traitsI13__nv_bfloat16S2_fS2_fjLj2560ELj1ELj1ELj4ELj8ENS_18Kernel_traits_baseILj2560ES2_S2_fS2_fjLj128EEEEELb0ELb0ELb1ELb1EEEvNS_9BwdParamsE)
        /*1328*/ 	.word	0x000000a8


	//----- nvinfo : EIATTR_FRAME_SIZE
	.align		4
.L_817:
        /*132c*/ 	.byte	0x04, 0x11
        /*132e*/ 	.short	(.L_819 - .L_818)
	.align		4
.L_818:
        /*1330*/ 	.word	index@($__internal_63_$__cuda_sm70_shflsync_down_p)
        /*1334*/ 	.word	0x00000000


	//----- nvinfo : EIATTR_FRAME_SIZE
	.align		4
.L_819:
        /*1338*/ 	.byte	0x04, 0x11
        /*133a*/ 	.short	(.L_821 - .L_820)
	.align		4
.L_820:
        /*133c*/ 	.word	index@(_ZN10layer_norm13ln_bwd_kernelINS_13Kernel_traitsI13__nv_bfloat16S2_fS2_fjLj2560ELj1ELj1ELj4ELj8ENS_18Kernel_traits_baseILj2560ES2_S2_fS2_fjLj128EEEEELb0ELb0ELb1ELb1EEEvNS_9BwdParamsE)
        /*1340*/ 	.word	0x00000000


	//----- nvinfo : EIATTR_REGCOUNT
	.align		4
.L_821:
        /*1344*/ 	.byte	0x04, 0x2f
        /*1346*/ 	.short	(.L_823 - .L_822)
	.align		4
.L_822:
        /*1348*/ 	.word	index@(_ZN10layer_norm13ln_bwd_kernelINS_13Kernel_traitsI13__nv_bfloat16S2_fS2_fjLj2560ELj1ELj1ELj4ELj8ENS_18Kernel_traits_baseILj2560ES2_S2_fS2_fjLj128EEEEELb0ELb0ELb1ELb0EEEvNS_9BwdParamsE)
        /*134c*/ 	.word	0x00000098


	//----- nvinfo : EIATTR_FRAME_SIZE
	.align		4
.L_823:
        /*1350*/ 	.byte	0x04, 0x11
        /*1352*/ 	.short	(.L_825 - .L_824)
	.align		4
.L_824:
        /*1354*/ 	.word	index@($__internal_62_$__cuda_sm70_shflsync_down_p)
        /*1358*/ 	.word	0x00000000


	//----- nvinfo : EIATTR_FRAME_SIZE
	.align		4
.L_825:
        /*135c*/ 	.byte	0x04, 0x11
        /*135e*/ 	.short	(.L_827 - .L_826)
	.align		4
.L_826:
        /*1360*/ 	.word	index@(_ZN10layer_norm13ln_bwd_kernelINS_13Kernel_traitsI13__nv_bfloat16S2_fS2_fjLj2560ELj1ELj1ELj4ELj8ENS_18Kernel_traits_baseILj2560ES2_S2_fS2_fjLj128EEEEELb0ELb0ELb1ELb0EEEvNS_9BwdParamsE)
        /*1364*/ 	.word	0x00000000


	//----- nvinfo : EIATTR_REGCOUNT
	.align		4
.L_827:
        /*1368*/ 	.byte	0x04, 0x2f
        /*136a*/ 	.short	(.L_829 - .L_828)
	.align		4
.L_828:
        /*136c*/ 	.word	index@(_ZN10layer_norm13ln_bwd_kernelINS_13Kernel_traitsI13__nv_bfloat16S2_fS2_fjLj2560ELj1ELj1ELj4ELj8ENS_18Kernel_traits_baseILj2560ES2_S2_fS2_fjLj128EEEEELb0ELb0ELb0ELb1EEEvNS_9BwdParamsE)
        /*1370*/ 	.word	0x000000a5


	//----- nvinfo : EIATTR_FRAME_SIZE
	.align		4
.L_829:
        /*1374*/ 	.byte	0x04, 0x11
        /*1376*/ 	.short	(.L_831 - .L_830)
	.align		4
.L_830:
        /*1378*/ 	.word	index@($__internal_61_$__cuda_sm70_shflsync_down_p)
        /*137c*/ 	.word	0x00000000


	//----- nvinfo : EIATTR_FRAME_SIZE
	.align		4
.L_831:
        /*1380*/ 	.byte	0x04, 0x11
        /*1382*/ 	.short	(.L_833 - .L_832)
	.align		4
.L_832:
        /*1384*/ 	.word	index@(_ZN10layer_norm13ln_bwd_kernelINS_13Kernel_traitsI13__nv_bfloat16S2_fS2_fjLj2560ELj1ELj1ELj4ELj8ENS_18Kernel_traits_baseILj2560ES2_S2_fS2_fjLj128EEEEELb0ELb0ELb0ELb1EEEvNS_9BwdParamsE)
        /*1388*/ 	.word	0x00000000


	//----- nvinfo : EIATTR_REGCOUNT
	.align		4
.L_833:
        /*138c*/ 	.byte	0x04, 0x2f
        /*138e*/ 	.short	(.L_835 - .L_834)
	.align		4
.L_834:
        /*1390*/ 	.word	index@(_ZN10layer_norm13ln_bwd_kernelINS_13Kernel_traitsI13__nv_bfloat16S2_fS2_fjLj2560ELj1ELj1ELj4ELj8ENS_18Kernel_traits_baseILj2560ES2_S2_fS2_fjLj128EEEEELb0ELb0ELb0ELb0EEEvNS_9BwdParamsE)
        /*1394*/ 	.word	0x00000094


	//----- nvinfo : EIATTR_FRAME_SIZE
	.align		4
.L_835:
        /*1398*/ 	.byte	0x04, 0x11
        /*139a*/ 	.short	(.L_837 - .L_836)
	.align		4
.L_836:
        /*139c*/ 	.word	index@($__internal_60_$__cuda_sm70_shflsync_down_p)
        /*13a0*/ 	.word	0x00000000


	//----- nvinfo : EIATTR_FRAME_SIZE
	.align		4
.L_837:
        /*13a4*/ 	.byte	0x04, 0x11
        /*13a6*/ 	.short	(.L_839 - .L_838)
	.align		4
.L_838:
        /*13a8*/ 	.word	index@(_ZN10layer_norm13ln_bwd_kernelINS_13Kernel_traitsI13__nv_bfloat16S2_fS2_fjLj2560ELj1ELj1ELj4ELj8ENS_18Kernel_traits_baseILj2560ES2_S2_fS2_fjLj128EEEEELb0ELb0ELb0ELb0EEEvNS_9BwdParamsE)
        /*13ac*/ 	.word	0x00000000


	//----- nvinfo : EIATTR_REGCOUNT
	.align		4
.L_839:
        /*13b0*/ 	.byte	0x04, 0x2f
        /*13b2*/ 	.short	(.L_841 - .L_840)
	.align		4
.L_840:
        /*13b4*/ 	.word	index@(_ZN10layer_norm13ln_bwd_kernelINS_13Kernel_traitsIf13__nv_bfloat16S2_S2_fjLj2560ELj1ELj1ELj4ELj8ENS_18Kernel_traits_baseILj2560EfS2_S2_S2_fjLj128EEEEELb1ELb1ELb1ELb1EEEvNS_9BwdParamsE)
        /*13b8*/ 	.word	0x000000c7


	//----- nvinfo : EIATTR_FRAME_SIZE
	.align		4
.L_841:
        /*13bc*/ 	.byte	0x04, 0x11
        /*13be*/ 	.short	(.L_843 - .L_842)
	.align		4
.L_842:
        /*13c0*/ 	.word	index@($__internal_59_$__cuda_sm70_shflsync_down_p)
        /*13c4*/ 	.word	0x00000000


	//----- nvinfo : EIATTR_FRAME_SIZE
	.align		4
.L_843:
        /*13c8*/ 	.byte	0x04, 0x11
        /*13ca*/ 	.short	(.L_845 - .L_844)
	.align		4
.L_844:
        /*13cc*/ 	.word	index@(_ZN10layer_norm13ln_bwd_kernelINS_13Kernel_traitsIf13__nv_bfloat16S2_S2_fjLj2560ELj1ELj1ELj4ELj8ENS_18Kernel_traits_baseILj2560EfS2_S2_S2_fjLj128EEEEELb1ELb1ELb1ELb1EEEvNS_9BwdParamsE)
        /*13d0*/ 	.word	0x00000000


	//----- nvinfo : EIATTR_REGCOUNT
	.align		4
.L_845:
        /*13d4*/ 	.byte	0x04, 0x2f
        /*13d6*/ 	.short	(.L_847 - .L_846)
	.align		4
.L_846:
        /*13d8*/ 	.word	index@(_ZN10layer_norm22ln_bwd_finalize_kernelINS_22Kernel_traits_finalizeILj2560Ef13__nv_bfloat16S2_S2_fjLb1ELj1024ELj4ENS_18Kernel_traits_baseILj2560EfS2_S2_S2_fjLj1024EEEEELb1ELb1EEEvNS_9BwdParamsE)
        /*13dc*/ 	.word	0x00000020


	//----- nvinfo : EIATTR_FRAME_SIZE
	.align		4
.L_847:
        /*13e0*/ 	.byte	0x04, 0x11
        /*13e2*/ 	.short	(.L_849 - .L_848)
	.align		4
.L_848:
        /*13e4*/ 	.word	index@($__internal_58_$__cuda_sm70_shflsync_bfly_p)
        /*13e8*/ 	.word	0x00000000


	//----- nvinfo : EIATTR_FRAME_SIZE
	.align		4
.L_849:
        /*13ec*/ 	.byte	0x04, 0x11
        /*13ee*/ 	.short	(.L_851 - .L_850)
	.align		4
.L_850:
        /*13f0*/ 	.word	index@(_ZN10layer_norm22ln_bwd_finalize_kernelINS_22Kernel_traits_finalizeILj2560Ef13__nv_bfloat16S2_S2_fjLb1ELj1024ELj4ENS_18Kernel_traits_baseILj2560EfS2_S2_S2_fjLj1024EEEEELb1ELb1EEEvNS_9BwdParamsE)
        /*13f4*/ 	.word	0x00000000


	//----- nvinfo : EIATTR_REGCOUNT
	.align		4
.L_851:
        /*13f8*/ 	.byte	0x04, 0x2f
        /*13fa*/ 	.short	(.L_853 - .L_852)
	.align		4
.L_852:
        /*13fc*/ 	.word	index@(_ZN10layer_norm13ln_bwd_kernelINS_13Kernel_traitsIf13__nv_bfloat16S2_S2_fjLj2560ELj1ELj1ELj4ELj8ENS_18Kernel_traits_baseILj2560EfS2_S2_S2_fjLj128EEEEELb1ELb1ELb1ELb0EEEvNS_9BwdParamsE)
        /*1400*/ 	.word	0x000000c1


	//----- nvinfo : EIATTR_FRAME_SIZE
	.align		4
.L_853:
        /*1404*/ 	.byte	0x04, 0x11
        /*1406*/ 	.short	(.L_855 - .L_854)
	.align		4
.L_854:
        /*1408*/ 	.word	index@($__internal_57_$__cuda_sm70_shflsync_down_p)
        /*140c*/ 	.word	0x00000000


	//----- nvinfo : EIATTR_FRAME_SIZE
	.align		4
.L_855:
        /*1410*/ 	.byte	0x04, 0x11
        /*1412*/ 	.short	(.L_857 - .L_856)
	.align		4
.L_856:
        /*1414*/ 	.word	index@(_ZN10layer_norm13ln_bwd_kernelINS_13Kernel_traitsIf13__nv_bfloat16S2_S2_fjLj2560ELj1ELj1ELj4ELj8ENS_18Kernel_traits_baseILj2560EfS2_S2_S2_fjLj128EEEEELb1ELb1ELb1ELb0EEEvNS_9BwdParamsE)
        /*1418*/ 	.word	0x00000000


	//----- nvinfo : EIATTR_REGCOUNT
	.align		4
.L_857:
        /*141c*/ 	.byte	0x04, 0x2f
        /*141e*/ 	.short	(.L_859 - .L_858)
	.align		4
.L_858:
        /*1420*/ 	.word	index@(_ZN10layer_norm22ln_bwd_finalize_kernelINS_22Kernel_traits_finalizeILj2560Ef13__nv_bfloat16S2_S2_fjLb1ELj1024ELj4ENS_18Kernel_traits_baseILj2560EfS2_S2_S2_fjLj1024EEEEELb1ELb0EEEvNS_9BwdParamsE)
        /*1424*/ 	.word	0x00000020


	//----- nvinfo : EIATTR_FRAME_SIZE
	.align		4
.L_859:
        /*1428*/ 	.byte	0x04, 0x11
        /*142a*/ 	.short	(.L_861 - .L_860)
	.align		4
.L_860:
        /*142c*/ 	.word	index@($__internal_56_$__cuda_sm70_shflsync_bfly_p)
        /*1430*/ 	.word	0x00000000


	//----- nvinfo : EIATTR_FRAME_SIZE
	.align		4
.L_861:
        /*1434*/ 	.byte	0x04, 0x11
        /*1436*/ 	.short	(.L_863 - .L_862)
	.align		4
.L_862:
        /*1438*/ 	.word	index@(_ZN10layer_norm22ln_bwd_finalize_kernelINS_22Kernel_traits_finalizeILj2560Ef13__nv_bfloat16S2_S2_fjLb1ELj1024ELj4ENS_18Kernel_traits_baseILj2560EfS2_S2_S2_fjLj1024EEEEELb1ELb0EEEvNS_9BwdParamsE)
        /*143c*/ 	.word	0x00000000


	//----- nvinfo : EIATTR_REGCOUNT
	.align		4
.L_863:
        /*1440*/ 	.byte	0x04, 0x2f
        /*1442*/ 	.short	(.L_865 - .L_864)
	.align		4
.L_864:
        /*1444*/ 	.word	index@(_ZN10layer_norm13ln_bwd_kernelINS_13Kernel_traitsIf13__nv_bfloat16S2_S2_fjLj2560ELj1ELj1ELj4ELj8ENS_18Kernel_traits_baseILj2560EfS2_S2_S2_fjLj128EEEEELb1ELb1ELb0ELb1EEEvNS_9BwdParamsE)
        /*1448*/ 	.word	0x000000ca


	//----- nvinfo : EIATTR_FRAME_SIZE
	.align		4
.L_865:
        /*144c*/ 	.byte	0x04, 0x11
        /*144e*/ 	.short	(.L_867 - .L_866)
	.align		4
.L_866:
        /*1450*/ 	.word	index@($__internal_55_$__cuda_sm70_shflsync_down_p)
        /*1454*/ 	.word	0x00000000


	//----- nvinfo : EIATTR_FRAME_SIZE
	.align		4
.L_867:
        /*1458*/ 	.byte	0x04, 0x11
        /*145a*/ 	.short	(.L_869 - .L_868)
	.align		4
.L_868:
        /*145c*/ 	.word	index@(_ZN10layer_norm13ln_bwd_kernelINS_13Kernel_traitsIf13__nv_bfloat16S2_S2_fjLj2560ELj1ELj1ELj4ELj8ENS_18Kernel_traits_baseILj2560EfS2_S2_S2_fjLj128EEEEELb1ELb1ELb0ELb1EEEvNS_9BwdParamsE)
        /*1460*/ 	.word	0x00000000


	//----- nvinfo : EIATTR_REGCOUNT
	.align		4
.L_869:
        /*1464*/ 	.byte	0x04, 0x2f
        /*1466*/ 	.short	(.L_871 - .L_870)
	.align		4
.L_870:
        /*1468*/ 	.word	index@(_ZN10layer_norm13ln_bwd_kernelINS_13Kernel_traitsIf13__nv_bfloat16S2_S2_fjLj2560ELj1ELj1ELj4ELj8ENS_18Kernel_traits_baseILj2560EfS2_S2_S2_fjLj128EEEEELb1ELb1ELb0ELb0EEEvNS_9BwdParamsE)
        /*146c*/ 	.word	0x000000be


	//----- nvinfo : EIATTR_FRAME_SIZE
	.align		4
.L_871:
        /*1470*/ 	.byte	0x04, 0x11
        /*1472*/ 	.short	(.L_873 - .L_872)
	.align		4
.L_872:
        /*1474*/ 	.word	index@($__internal_54_$__cuda_sm70_shflsync_down_p)
        /*1478*/ 	.word	0x00000000


	//----- nvinfo : EIATTR_FRAME_SIZE
	.align		4
.L_873:
        /*147c*/ 	.byte	0x04, 0x11
        /*147e*/ 	.short	(.L_875 - .L_874)
	.align		4
.L_874:
        /*1480*/ 	.word	index@(_ZN10layer_norm13ln_bwd_kernelINS_13Kernel_traitsIf13__nv_bfloat16S2_S2_fjLj2560ELj1ELj1ELj4ELj8ENS_18Kernel_traits_baseILj2560EfS2_S2_S2_fjLj128EEEEELb1ELb1ELb0ELb0EEEvNS_9BwdParamsE)
        /*1484*/ 	.word	0x00000000


	//----- nvinfo : EIATTR_REGCOUNT
	.align		4
.L_875:
        /*1488*/ 	.byte	0x04, 0x2f
        /*148a*/ 	.short	(.L_877 - .L_876)
	.align		4
.L_876:
        /*148c*/ 	.word	index@(_ZN10layer_norm13ln_bwd_kernelINS_13Kernel_traitsIf13__nv_bfloat16S2_S2_fjLj2560ELj1ELj1ELj4ELj8ENS_18Kernel_traits_baseILj2560EfS2_S2_S2_fjLj128EEEEELb1ELb0ELb1ELb1EEEvNS_9BwdParamsE)
        /*1490*/ 	.word	0x0000009d


	//----- nvinfo : EIATTR_FRAME_SIZE
	.align		4
.L_877:
        /*1494*/ 	.byte	0x04, 0x11
        /*1496*/ 	.short	(.L_879 - .L_878)
	.align		4
.L_878:
        /*1498*/ 	.word	index@($__internal_53_$__cuda_sm70_shflsync_down_p)
        /*149c*/ 	.word	0x00000000


	//----- nvinfo : EIATTR_FRAME_SIZE
	.align		4
.L_879:
        /*14a0*/ 	.byte	0x04, 0x11
        /*14a2*/ 	.short	(.L_881 - .L_880)
	.align		4
.L_880:
        /*14a4*/ 	.word	index@(_ZN10layer_norm13ln_bwd_kernelINS_13Kernel_traitsIf13__nv_bfloat16S2_S2_fjLj2560ELj1ELj1ELj4ELj8ENS_18Kernel_traits_baseILj2560EfS2_S2_S2_fjLj128EEEEELb1ELb0ELb1ELb1EEEvNS_9BwdParamsE)
        /*14a8*/ 	.word	0x00000000


	//----- nvinfo : EIATTR_REGCOUNT
	.align		4
.L_881:
        /*14ac*/ 	.byte	0x04, 0x2f
        /*14ae*/ 	.short	(.L_883 - .L_882)
	.align		4
.L_882:
        /*14b0*/ 	.word	index@(_ZN10layer_norm22ln_bwd_finalize_kernelINS_22Kernel_traits_finalizeILj2560Ef13__nv_bfloat16S2_S2_fjLb0ELj1024ELj4ENS_18Kernel_traits_baseILj2560EfS2_S2_S2_fjLj1024EEEEELb0ELb1EEEvNS_9BwdParamsE)
        /*14b4*/ 	.word	0x00000020


	//----- nvinfo : EIATTR_FRAME_SIZE
	.align		4
.L_883:
        /*14b8*/ 	.byte	0x04, 0x11
        /*14ba*/ 	.short	(.L_885 - .L_884)
	.align		4
.L_884:
        /*14bc*/ 	.word	index@($__internal_52_$__cuda_sm70_shflsync_bfly_p)
        /*14c0*/ 	.word	0x00000000


	//----- nvinfo : EIATTR_FRAME_SIZE
	.align		4
.L_885:
        /*14c4*/ 	.byte	0x04, 0x11
        /*14c6*/ 	.short	(.L_887 - .L_886)
	.align		4
.L_886:
        /*14c8*/ 	.word	index@(_ZN10layer_norm22ln_bwd_finalize_kernelINS_22Kernel_traits_finalizeILj2560Ef13__nv_bfloat16S2_S2_fjLb0ELj1024ELj4ENS_18Kernel_traits_baseILj2560EfS2_S2_S2_fjLj1024EEEEELb0ELb1EEEvNS_9BwdParamsE)
        /*14cc*/ 	.word	0x00000000


	//----- nvinfo : EIATTR_REGCOUNT
	.align		4
.L_887:
        /*14d0*/ 	.byte	0x04, 0x2f
        /*14d2*/ 	.short	(.L_889 - .L_888)
	.align		4
.L_888:
        /*14d4*/ 	.word	index@(_ZN10layer_norm13ln_bwd_kernelINS_13Kernel_traitsIf13__nv_bfloat16S2_S2_fjLj2560ELj1ELj1ELj4ELj8ENS_18Kernel_traits_baseILj2560EfS2_S2_S2_fjLj128EEEEELb1ELb0ELb1ELb0EEEvNS_9BwdParamsE)
        /*14d8*/ 	.word	0x00000098


	//----- nvinfo : EIATTR_FRAME_SIZE
	.align		4
.L_889:
        /*14dc*/ 	.byte	0x04, 0x11
        /*14de*/ 	.short	(.L_891 - .L_890)
	.align		4
.L_890:
        /*14e0*/ 	.word	index@($__internal_51_$__cuda_sm70_shflsync_down_p)
        /*14e4*/ 	.word	0x00000000


	//----- nvinfo : EIATTR_FRAME_SIZE
	.align		4
.L_891:
        /*14e8*/ 	.byte	0x04, 0x11
        /*14ea*/ 	.short	(.L_893 - .L_892)
	.align		4
.L_892:
        /*14ec*/ 	.word	index@(_ZN10layer_norm13ln_bwd_kernelINS_13Kernel_traitsIf13__nv_bfloat16S2_S2_fjLj2560ELj1ELj1ELj4ELj8ENS_18Kernel_traits_baseILj2560EfS2_S2_S2_fjLj128EEEEELb1ELb0ELb1ELb0EEEvNS_9BwdParamsE)
        /*14f0*/ 	.word	0x00000000


	//----- nvinfo : EIATTR_REGCOUNT
	.align		4
.L_893:
        /*14f4*/ 	.byte	0x04, 0x2f
        /*14f6*/ 	.short	(.L_895 - .L_894)
	.align		4
.L_894:
        /*14f8*/ 	.word	index@(_ZN10layer_norm22ln_bwd_finalize_kernelINS_22Kernel_traits_finalizeILj2560Ef13__nv_bfloat16S2_S2_fjLb0ELj1024ELj4ENS_18Kernel_traits_baseILj2560EfS2_S2_S2_fjLj1024EEEEELb0ELb0EEEvNS_9BwdParamsE)
        /*14fc*/ 	.word	0x0000001e


	//----- nvinfo : EIATTR_FRAME_SIZE
	.align		4
.L_895:
        /*1500*/ 	.byte	0x04, 0x11
        /*1502*/ 	.short	(.L_897 - .L_896)
	.align		4
.L_896:
        /*1504*/ 	.word	index@($__internal_50_$__cuda_sm70_shflsync_bfly_p)
        /*1508*/ 	.word	0x00000000


	//----- nvinfo : EIATTR_FRAME_SIZE
	.align		4
.L_897:
        /*150c*/ 	.byte	0x04, 0x11
        /*150e*/ 	.short	(.L_899 - .L_898)
	.align		4
.L_898:
        /*1510*/ 	.word	index@(_ZN10layer_norm22ln_bwd_finalize_kernelINS_22Kernel_traits_finalizeILj2560Ef13__nv_bfloat16S2_S2_fjLb0ELj1024ELj4ENS_18Kernel_traits_baseILj2560EfS2_S2_S2_fjLj1024EEEEELb0ELb0EEEvNS_9BwdParamsE)
        /*1514*/ 	.word	0x00000000


	//----- nvinfo : EIATTR_REGCOUNT
	.align		4
.L_899:
        /*1518*/ 	.byte	0x04, 0x2f
        /*151a*/ 	.short	(.L_901 - .L_900)
	.align		4
.L_900:
        /*151c*/ 	.word	index@(_ZN10layer_norm13ln_bwd_kernelINS_13Kernel_traitsIf13__nv_bfloat16S2_S2_fjLj2560ELj1ELj1ELj4ELj8ENS_18Kernel_traits_baseILj2560EfS2_S2_S2_fjLj128EEEEELb1ELb0ELb0ELb1EEEvNS_9BwdParamsE)
        /*1520*/ 	.word	0x0000009e


	//----- nvinfo : EIATTR_FRAME_SIZE
	.align		4
.L_901:
        /*1524*/ 	.byte	0x04, 0x11
        /*1526*/ 	.short	(.L_903 - .L_902)
	.align		4
.L_902:
        /*1528*/ 	.word	index@($__internal_49_$__cuda_sm70_shflsync_down_p)
        /*152c*/ 	.word	0x00000000


	//----- nvinfo : EIATTR_FRAME_SIZE
	.align		4
.L_903:
        /*1530*/ 	.byte	0x04, 0x11
        /*1532*/ 	.short	(.L_905 - .L_904)
	.align		4
.L_904:
        /*1534*/ 	.word	index@(_ZN10layer_norm13ln_bwd_kernelINS_13Kernel_traitsIf13__nv_bfloat16S2_S2_fjLj2560ELj1ELj1ELj4ELj8ENS_18Kernel_traits_baseILj2560EfS2_S2_S2_fjLj128EEEEELb1ELb0ELb0ELb1EEEvNS_9BwdParamsE)
        /*1538*/ 	.word	0x00000000


	//----- nvinfo : EIATTR_REGCOUNT
	.align		4
.L_905:
        /*153c*/ 	.byte	0x04, 0x2f
        /*153e*/ 	.short	(.L_907 - .L_906)
	.align		4
.L_906:
        /*1540*/ 	.word	index@(_ZN10layer_norm13ln_bwd_kernelINS_13Kernel_traitsIf13__nv_bfloat16S2_S2_fjLj2560ELj1ELj1ELj4ELj8ENS_18Kernel_traits_baseILj2560EfS2_S2_S2_fjLj128EEEEELb1ELb0ELb0ELb0EEEvNS_9BwdParamsE)
        /*1544*/ 	.word	0x00000090


	//----- nvinfo : EIATTR_FRAME_SIZE
	.align		4
.L_907:
        /*1548*/ 	.byte	0x04, 0x11
        /*154a*/ 	.short	(.L_909 - .L_908)
	.align		4
.L_908:
        /*154c*/ 	.word	index@($__internal_48_$__cuda_sm70_shflsync_down_p)
        /*1550*/ 	.word	0x00000000


	//----- nvinfo : EIATTR_FRAME_SIZE
	.align		4
.L_909:
        /*1554*/ 	.byte	0x04, 0x11
        /*1556*/ 	.short	(.L_911 - .L_910)
	.align		4
.L_910:
        /*1558*/ 	.word	index@(_ZN10layer_norm13ln_bwd_kernelINS_13Kernel_traitsIf13__nv_bfloat16S2_S2_fjLj2560ELj1ELj1ELj4ELj8ENS_18Kernel_traits_baseILj2560EfS2_S2_S2_fjLj128EEEEELb1ELb0ELb0ELb0EEEvNS_9BwdParamsE)
        /*155c*/ 	.word	0x00000000


	//----- nvinfo : EIATTR_REGCOUNT
	.align		4
.L_911:
        /*1560*/ 	.byte	0x04, 0x2f
        /*1562*/ 	.short	(.L_913 - .L_912)
	.align		4
.L_912:
        /*1564*/ 	.word	index@(_ZN10layer_norm13ln_bwd_kernelINS_13Kernel_traitsIf13__nv_bfloat16S2_S2_fjLj2560ELj1ELj1ELj4ELj8ENS_18Kernel_traits_baseILj2560EfS2_S2_S2_fjLj128EEEEELb0ELb1ELb1ELb1EEEvNS_9BwdParamsE)
        /*1568*/ 	.word	0x000000be


	//----- nvinfo : EIATTR_FRAME_SIZE
	.align		4
.L_913:
        /*156c*/ 	.byte	0x04, 0x11
        /*156e*/ 	.short	(.L_915 - .L_914)
	.align		4
.L_914:
        /*1570*/ 	.word	index@($__internal_47_$__cuda_sm70_shflsync_down_p)
        /*1574*/ 	.word	0x00000000


	//----- nvinfo : EIATTR_FRAME_SIZE
	.align		4
.L_915:
        /*1578*/ 	.byte	0x04, 0x11
        /*157a*/ 	.short	(.L_917 - .L_916)
	.align		4
.L_916:
        /*157c*/ 	.word	index@(_ZN10layer_norm13ln_bwd_kernelINS_13Kernel_traitsIf13__nv_bfloat16S2_S2_fjLj2560ELj1ELj1ELj4ELj8ENS_18Kernel_traits_baseILj2560EfS2_S2_S2_fjLj128EEEEELb0ELb1ELb1ELb1EEEvNS_9BwdParamsE)
        /*1580*/ 	.word	0x00000000


	//----- nvinfo : EIATTR_REGCOUNT
	.align		4
.L_917:
        /*1584*/ 	.byte	0x04, 0x2f
        /*1586*/ 	.short	(.L_919 - .L_918)
	.align		4
.L_918:
        /*1588*/ 	.word	index@(_ZN10layer_norm13ln_bwd_kernelINS_13Kernel_traitsIf13__nv_bfloat16S2_S2_fjLj2560ELj1ELj1ELj4ELj8ENS_18Kernel_traits_baseILj2560EfS2_S2_S2_fjLj128EEEEELb0ELb1ELb1ELb0EEEvNS_9BwdParamsE)
        /*158c*/ 	.word	0x000000bc


	//----- nvinfo : EIATTR_FRAME_SIZE
	.align		4
.L_919:
        /*1590*/ 	.byte	0x04, 0x11
        /*1592*/ 	.short	(.L_921 - .L_920)
	.align		4
.L_920:
        /*1594*/ 	.word	index@($__internal_46_$__cuda_sm70_shflsync_down_p)
        /*1598*/ 	.word	0x00000000


	//----- nvinfo : EIATTR_FRAME_SIZE
	.align		4
.L_921:
        /*159c*/ 	.byte	0x04, 0x11
        /*159e*/ 	.short	(.L_923 - .L_922)
	.align		4
.L_922:
        /*15a0*/ 	.word	index@(_ZN10layer_norm13ln_bwd_kernelINS_13Kernel_traitsIf13__nv_bfloat16S2_S2_fjLj2560ELj1ELj1ELj4ELj8ENS_18Kernel_traits_baseILj2560EfS2_S2_S2_fjLj128EEEEELb0ELb1ELb1ELb0EEEvNS_9BwdParamsE)
        /*15a4*/ 	.word	0x00000000


	//----- nvinfo : EIATTR_REGCOUNT
	.align		4
.L_923:
        /*15a8*/ 	.byte	0x04, 0x2f
        /*15aa*/ 	.short	(.L_925 - .L_924)
	.align		4
.L_924:
        /*15ac*/ 	.word	index@(_ZN10layer_norm13ln_bwd_kernelINS_13Kernel_traitsIf13__nv_bfloat16S2_S2_fjLj2560ELj1ELj1ELj4ELj8ENS_18Kernel_traits_baseILj2560EfS2_S2_S2_fjLj128EEEEELb0ELb1ELb0ELb1EEEvNS_9BwdParamsE)
        /*15b0*/ 	.word	0x000000cb


	//----- nvinfo : EIATTR_FRAME_SIZE
	.align		4
.L_925:
        /*15b4*/ 	.byte	0x04, 0x11
        /*15b6*/ 	.short	(.L_927 - .L_926)
	.align		4
.L_926:
        /*15b8*/ 	.word	index@($__internal_45_$__cuda_sm70_shflsync_down_p)
        /*15bc*/ 	.word	0x00000000


	//----- nvinfo : EIATTR_FRAME_SIZE
	.align		4
.L_927:
        /*15c0*/ 	.byte	0x04, 0x11
        /*15c2*/ 	.short	(.L_929 - .L_928)
	.align		4
.L_928:
        /*15c4*/ 	.word	index@(_ZN10layer_norm13ln_bwd_kernelINS_13Kernel_traitsIf13__nv_bfloat16S2_S2_fjLj2560ELj1ELj1ELj4ELj8ENS_18Kernel_traits_baseILj2560EfS2_S2_S2_fjLj128EEEEELb0ELb1ELb0ELb1EEEvNS_9BwdParamsE)
        /*15c8*/ 	.word	0x00000000


	//----- nvinfo : EIATTR_REGCOUNT
	.align		4
.L_929:
        /*15cc*/ 	.byte	0x04, 0x2f
        /*15ce*/ 	.short	(.L_931 - .L_930)
	.align		4
.L_930:
        /*15d0*/ 	.word	index@(_ZN10layer_norm13ln_bwd_kernelINS_13Kernel_traitsIf13__nv_bfloat16S2_S2_fjLj2560ELj1ELj1ELj4ELj8ENS_18Kernel_traits_baseILj2560EfS2_S2_S2_fjLj128EEEEELb0ELb1ELb0ELb0EEEvNS_9BwdParamsE)
        /*15d4*/ 	.word	0x000000b7


	//----- nvinfo : EIATTR_FRAME_SIZE
	.align		4
.L_931:
        /*15d8*/ 	.byte	0x04, 0x11
        /*15da*/ 	.short	(.L_933 - .L_932)
	.align		4
.L_932:
        /*15dc*/ 	.word	index@($__internal_44_$__cuda_sm70_shflsync_down_p)
        /*15e0*/ 	.word	0x00000000


	//----- nvinfo : EIATTR_FRAME_SIZE
	.align		4
.L_933:
        /*15e4*/ 	.byte	0x04, 0x11
        /*15e6*/ 	.short	(.L_935 - .L_934)
	.align		4
.L_934:
        /*15e8*/ 	.word	index@(_ZN10layer_norm13ln_bwd_kernelINS_13Kernel_traitsIf13__nv_bfloat16S2_S2_fjLj2560ELj1ELj1ELj4ELj8ENS_18Kernel_traits_baseILj2560EfS2_S2_S2_fjLj128EEEEELb0ELb1ELb0ELb0EEEvNS_9BwdParamsE)
        /*15ec*/ 	.word	0x00000000


	//----- nvinfo : EIATTR_REGCOUNT
	.align		4
.L_935:
        /*15f0*/ 	.byte	0x04, 0x2f
        /*15f2*/ 	.short	(.L_937 - .L_936)
	.align		4
.L_936:
        /*15f4*/ 	.word	index@(_ZN10layer_norm13ln_bwd_kernelINS_13Kernel_traitsIf13__nv_bfloat16S2_S2_fjLj2560ELj1ELj1ELj4ELj8ENS_18Kernel_traits_baseILj2560EfS2_S2_S2_fjLj128EEEEELb0ELb0ELb1ELb1EEEvNS_9BwdParamsE)
        /*15f8*/ 	.word	0x00000093


	//----- nvinfo : EIATTR_FRAME_SIZE
	.align		4
.L_937:
        /*15fc*/ 	.byte	0x04, 0x11
        /*15fe*/ 	.short	(.L_939 - .L_938)
	.align		4
.L_938:
        /*1600*/ 	.word	index@($__internal_43_$__cuda_sm70_shflsync_down_p)
        /*1604*/ 	.word	0x00000000


	//----- nvinfo : EIATTR_FRAME_SIZE
	.align		4
.L_939:
        /*1608*/ 	.byte	0x04, 0x11
        /*160a*/ 	.short	(.L_941 - .L_940)
	.align		4
.L_940:
        /*160c*/ 	.word	index@(_ZN10layer_norm13ln_bwd_kernelINS_13Kernel_traitsIf13__nv_bfloat16S2_S2_fjLj2560ELj1ELj1ELj4ELj8ENS_18Kernel_traits_baseILj2560EfS2_S2_S2_fjLj128EEEEELb0ELb0ELb1ELb1EEEvNS_9BwdParamsE)
        /*1610*/ 	.word	0x00000000


	//----- nvinfo : EIATTR_REGCOUNT
	.align		4
.L_941:
        /*1614*/ 	.byte	0x04, 0x2f
        /*1616*/ 	.short	(.L_943 - .L_942)
	.align		4
.L_942:
        /*1618*/ 	.word	index@(_ZN10layer_norm13ln_bwd_kernelINS_13Kernel_traitsIf13__nv_bfloat16S2_S2_fjLj2560ELj1ELj1ELj4ELj8ENS_18Kernel_traits_baseILj2560EfS2_S2_S2_fjLj128EEEEELb0ELb0ELb1ELb0EEEvNS_9BwdParamsE)
        /*161c*/ 	.word	0x00000091


	//----- nvinfo : EIATTR_FRAME_SIZE
	.align		4
.L_943:
        /*1620*/ 	.byte	0x04, 0x11
        /*1622*/ 	.short	(.L_945 - .L_944)
	.align		4
.L_944:
        /*1624*/ 	.word	index@($__internal_42_$__cuda_sm70_shflsync_down_p)
        /*1628*/ 	.word	0x00000000


	//----- nvinfo : EIATTR_FRAME_SIZE
	.align		4
.L_945:
        /*162c*/ 	.byte	0x04, 0x11
        /*162e*/ 	.short	(.L_947 - .L_946)
	.align		4
.L_946:
        /*1630*/ 	.word	index@(_ZN10layer_norm13ln_bwd_kernelINS_13Kernel_traitsIf13__nv_bfloat16S2_S2_fjLj2560ELj1ELj1ELj4ELj8ENS_18Kernel_traits_baseILj2560EfS2_S2_S2_fjLj128EEEEELb0ELb0ELb1ELb0EEEvNS_9BwdParamsE)
        /*1634*/ 	.word	0x00000000


	//----- nvinfo : EIATTR_REGCOUNT
	.align		4
.L_947:
        /*1638*/ 	.byte	0x04, 0x2f
        /*163a*/ 	.short	(.L_949 - .L_948)
	.align		4
.L_948:
        /*163c*/ 	.word	index@(_ZN10layer_norm13ln_bwd_kernelINS_13Kernel_traitsIf13__nv_bfloat16S2_S2_fjLj2560ELj1ELj1ELj4ELj8ENS_18Kernel_traits_baseILj2560EfS2_S2_S2_fjLj128EEEEELb0ELb0ELb0ELb1EEEvNS_9BwdParamsE)
        /*1640*/ 	.word	0x00000092


	//----- nvinfo : EIATTR_FRAME_SIZE
	.align		4
.L_949:
        /*1644*/ 	.byte	0x04, 0x11
        /*1646*/ 	.short	(.L_951 - .L_950)
	.align		4
.L_950:
        /*1648*/ 	.word	index@($__internal_41_$__cuda_sm70_shflsync_down_p)
        /*164c*/ 	.word	0x00000000


	//----- nvinfo : EIATTR_FRAME_SIZE
	.align		4
.L_951:
        /*1650*/ 	.byte	0x04, 0x11
        /*1652*/ 	.short	(.L_953 - .L_952)
	.align		4
.L_952:
        /*1654*/ 	.word	index@(_ZN10layer_norm13ln_bwd_kernelINS_13Kernel_traitsIf13__nv_bfloat16S2_S2_fjLj2560ELj1ELj1ELj4ELj8ENS_18Kernel_traits_baseILj2560EfS2_S2_S2_fjLj128EEEEELb0ELb0ELb0ELb1EEEvNS_9BwdParamsE)
        /*1658*/ 	.word	0x00000000


	//----- nvinfo : EIATTR_REGCOUNT
	.align		4
.L_953:
        /*165c*/ 	.byte	0x04, 0x2f
        /*165e*/ 	.short	(.L_955 - .L_954)
	.align		4
.L_954:
        /*1660*/ 	.word	index@(_ZN10layer_norm13ln_bwd_kernelINS_13Kernel_traitsIf13__nv_bfloat16S2_S2_fjLj2560ELj1ELj1ELj4ELj8ENS_18Kernel_traits_baseILj2560EfS2_S2_S2_fjLj128EEEEELb0ELb0ELb0ELb0EEEvNS_9BwdParamsE)
        /*1664*/ 	.word	0x00000088


	//----- nvinfo : EIATTR_FRAME_SIZE
	.align		4
.L_955:
        /*1668*/ 	.byte	0x04, 0x11
        /*166a*/ 	.short	(.L_957 - .L_956)
	.align		4
.L_956:
        /*166c*/ 	.word	index@($__internal_40_$__cuda_sm70_shflsync_down_p)
        /*1670*/ 	.word	0x00000000


	//----- nvinfo : EIATTR_FRAME_SIZE
	.align		4
.L_957:
        /*1674*/ 	.byte	0x04, 0x11
        /*1676*/ 	.short	(.L_959 - .L_958)
	.align		4
.L_958:
        /*1678*/ 	.word	index@(_ZN10layer_norm13ln_bwd_kernelINS_13Kernel_traitsIf13__nv_bfloat16S2_S2_fjLj2560ELj1ELj1ELj4ELj8ENS_18Kernel_traits_baseILj2560EfS2_S2_S2_fjLj128EEEEELb0ELb0ELb0ELb0EEEvNS_9BwdParamsE)
        /*167c*/ 	.word	0x00000000


	//----- nvinfo : EIATTR_REGCOUNT
	.align		4
.L_959:
        /*1680*/ 	.byte	0x04, 0x2f
        /*1682*/ 	.short	(.L_961 - .L_960)
	.align		4
.L_960:
        /*1684*/ 	.word	index@(_ZN10layer_norm13ln_bwd_kernelINS_13Kernel_traitsI6__halfS2_S2_S2_fjLj2560ELj1ELj1ELj4ELj8ENS_18Kernel_traits_baseILj2560ES2_S2_S2_S2_fjLj128EEEEELb1ELb1ELb1ELb1EEEvNS_9BwdParamsE)
        /*1688*/ 	.word	0x000000cb


	//----- nvinfo : EIATTR_FRAME_SIZE
	.align		4
.L_961:
        /*168c*/ 	.byte	0x04, 0x11
        /*168e*/ 	.short	(.L_963 - .L_962)
	.align		4
.L_962:
        /*1690*/ 	.word	index@($__internal_39_$__cuda_sm70_shflsync_down_p)
        /*1694*/ 	.word	0x00000000


	//----- nvinfo : EIATTR_FRAME_SIZE
	.align		4
.L_963:
        /*1698*/ 	.byte	0x04, 0x11
        /*169a*/ 	.short	(.L_965 - .L_964)
	.align		4
.L_964:
        /*169c*/ 	.word	index@(_ZN10layer_norm13ln_bwd_kernelINS_13Kernel_traitsI6__halfS2_S2_S2_fjLj2560ELj1ELj1ELj4ELj8ENS_18Kernel_traits_baseILj2560ES2_S2_S2_S2_fjLj128EEEEELb1ELb1ELb1ELb1EEEvNS_9BwdParamsE)
        /*16a0*/ 	.word	0x00000000


	//----- nvinfo : EIATTR_REGCOUNT
	.align		4
.L_965:
        /*16a4*/ 	.byte	0x04, 0x2f
        /*16a6*/ 	.short	(.L_967 - .L_966)
	.align		4
.L_966:
        /*16a8*/ 	.word	index@(_ZN10layer_norm22ln_bwd_finalize_kernelINS_22Kernel_traits_finalizeILj2560E6__halfS2_S2_S2_fjLb1ELj1024ELj4ENS_18Kernel_traits_baseILj2560ES2_S2_S2_S2_fjLj1024EEEEELb1ELb1EEEvNS_9BwdParamsE)
        /*16ac*/ 	.word	0x00000020


	//----- nvinfo : EIATTR_FRAME_SIZE
	.align		4
.L_967:
        /*16b0*/ 	.byte	0x04, 0x11
        /*16b2*/ 	.short	(.L_969 - .L_968)
	.align		4
.L_968:
        /*16b4*/ 	.word	index@($__internal_38_$__cuda_sm70_shflsync_bfly_p)
        /*16b8*/ 	.word	0x00000000


	//----- nvinfo : EIATTR_FRAME_SIZE
	.align		4
.L_969:
        /*16bc*/ 	.byte	0x04, 0x11
        /*16be*/ 	.short	(.L_971 - .L_970)
	.align		4
.L_970:
        /*16c0*/ 	.word	index@(_ZN10layer_norm22ln_bwd_finalize_kernelINS_22Kernel_traits_finalizeILj2560E6__halfS2_S2_S2_fjLb1ELj1024ELj4ENS_18Kernel_traits_baseILj2560ES2_S2_S2_S2_fjLj1024EEEEELb1ELb1EEEvNS_9BwdParamsE)
        /*16c4*/ 	.word	0x00000000


	//----- nvinfo : EIATTR_REGCOUNT
	.align		4
.L_971:
        /*16c8*/ 	.byte	0x04, 0x2f
        /*16ca*/ 	.short	(.L_973 - .L_972)
	.align		4
.L_972:
        /*16cc*/ 	.word	index@(_ZN10layer_norm13ln_bwd_kernelINS_13Kernel_traitsI6__halfS2_S2_S2_fjLj2560ELj1ELj1ELj4ELj8ENS_18Kernel_traits_baseILj2560ES2_S2_S2_S2_fjLj128EEEEELb1ELb1ELb1ELb0EEEvNS_9BwdParamsE)
        /*16d0*/ 	.word	0x000000c4


	//----- nvinfo : EIATTR_FRAME_SIZE
	.align		4
.L_973:
        /*16d4*/ 	.byte	0x04, 0x11
        /*16d6*/ 	.short	(.L_975 - .L_974)
	.align		4
.L_974:
        /*16d8*/ 	.word	index@($__internal_37_$__cuda_sm70_shflsync_down_p)
        /*16dc*/ 	.word	0x00000000


	//----- nvinfo : EIATTR_FRAME_SIZE
	.align		4
.L_975:
        /*16e0*/ 	.byte	0x04, 0x11
        /*16e2*/ 	.short	(.L_977 - .L_976)
	.align		4
.L_976:
        /*16e4*/ 	.word	index@(_ZN10layer_norm13ln_bwd_kernelINS_13Kernel_traitsI6__halfS2_S2_S2_fjLj2560ELj1ELj1ELj4ELj8ENS_18Kernel_traits_baseILj2560ES2_S2_S2_S2_fjLj128EEEEELb1ELb1ELb1ELb0EEEvNS_9BwdParamsE)
        /*16e8*/ 	.word	0x00000000


	//----- nvinfo : EIATTR_REGCOUNT
	.align		4
.L_977:
        /*16ec*/ 	.byte	0x04, 0x2f
        /*16ee*/ 	.short	(.L_979 - .L_978)
	.align		4
.L_978:
        /*16f0*/ 	.word	index@(_ZN10layer_norm22ln_bwd_finalize_kernelINS_22Kernel_traits_finalizeILj2560E6__halfS2_S2_S2_fjLb1ELj1024ELj4ENS_18Kernel_traits_baseILj2560ES2_S2_S2_S2_fjLj1024EEEEELb1ELb0EEEvNS_9BwdParamsE)
        /*16f4*/ 	.word	0x00000020


	//----- nvinfo : EIATTR_FRAME_SIZE
	.align		4
.L_979:
        /*16f8*/ 	.byte	0x04, 0x11
        /*16fa*/ 	.short	(.L_981 - .L_980)
	.align		4
.L_980:
        /*16fc*/ 	.word	index@($__internal_36_$__cuda_sm70_shflsync_bfly_p)
        /*1700*/ 	.word	0x00000000


	//----- nvinfo : EIATTR_FRAME_SIZE
	.align		4
.L_981:
        /*1704*/ 	.byte	0x04, 0x11
        /*1706*/ 	.short	(.L_983 - .L_982)
	.align		4
.L_982:
        /*1708*/ 	.word	index@(_ZN10layer_norm22ln_bwd_finalize_kernelINS_22Kernel_traits_finalizeILj2560E6__halfS2_S2_S2_fjLb1ELj1024ELj4ENS_18Kernel_traits_baseILj2560ES2_S2_S2_S2_fjLj1024EEEEELb1ELb0EEEvNS_9BwdParamsE)
        /*170c*/ 	.word	0x00000000


	//----- nvinfo : EIATTR_REGCOUNT
	.align		4
.L_983:
        /*1710*/ 	.byte	0x04, 0x2f
        /*1712*/ 	.short	(.L_985 - .L_984)
	.align		4
.L_984:
        /*1714*/ 	.word	index@(_ZN10layer_norm13ln_bwd_kernelINS_13Kernel_traitsI6__halfS2_S2_S2_fjLj2560ELj1ELj1ELj4ELj8ENS_18Kernel_traits_baseILj2560ES2_S2_S2_S2_fjLj128EEEEELb1ELb1ELb0ELb1EEEvNS_9BwdParamsE)
        /*1718*/ 	.word	0x000000c1


	//----- nvinfo : EIATTR_FRAME_SIZE
	.align		4
.L_985:
        /*171c*/ 	.byte	0x04, 0x11
        /*171e*/ 	.short	(.L_987 - .L_986)
	.align		4
.L_986:
        /*1720*/ 	.word	index@($__internal_35_$__cuda_sm70_shflsync_down_p)
        /*1724*/ 	.word	0x00000000


	//----- nvinfo : EIATTR_FRAME_SIZE
	.align		4
.L_987:
        /*1728*/ 	.byte	0x04, 0x11
        /*172a*/ 	.short	(.L_989 - .L_988)
	.align		4
.L_988:
        /*172c*/ 	.word	index@(_ZN10layer_norm13ln_bwd_kernelINS_13Kernel_traitsI6__halfS2_S2_S2_fjLj2560ELj1ELj1ELj4ELj8ENS_18Kernel_traits_baseILj2560ES2_S2_S2_S2_fjLj128EEEEELb1ELb1ELb0ELb1EEEvNS_9BwdParamsE)
        /*1730*/ 	.word	0x00000000


	//----- nvinfo : EIATTR_REGCOUNT
	.align		4
.L_989:
        /*1734*/ 	.byte	0x04, 0x2f
        /*1736*/ 	.short	(.L_991 - .L_990)
	.align		4
.L_990:
        /*1738*/ 	.word	index@(_ZN10layer_norm13ln_bwd_kernelINS_13Kernel_traitsI6__halfS2_S2_S2_fjLj2560ELj1ELj1ELj4ELj8ENS_18Kernel_traits_baseILj2560ES2_S2_S2_S2_fjLj128EEEEELb1ELb1ELb0ELb0EEEvNS_9BwdParamsE)
        /*173c*/ 	.word	0x000000be


	//----- nvinfo : EIATTR_FRAME_SIZE
	.align		4
.L_991:
        /*1740*/ 	.byte	0x04, 0x11
        /*1742*/ 	.short	(.L_993 - .L_992)
	.align		4
.L_992:
        /*1744*/ 	.word	index@($__internal_34_$__cuda_sm70_shflsync_down_p)
        /*1748*/ 	.word	0x00000000


	//----- nvinfo : EIATTR_FRAME_SIZE
	.align		4
.L_993:
        /*174c*/ 	.byte	0x04, 0x11
        /*174e*/ 	.short	(.L_995 - .L_994)
	.align		4
.L_994:
        /*1750*/ 	.word	index@(_ZN10layer_norm13ln_bwd_kernelINS_13Kernel_traitsI6__halfS2_S2_S2_fjLj2560ELj1ELj1ELj4ELj8ENS_18Kernel_traits_baseILj2560ES2_S2_S2_S2_fjLj128EEEEELb1ELb1ELb0ELb0EEEvNS_9BwdParamsE)
        /*1754*/ 	.word	0x00000000


	//----- nvinfo : EIATTR_REGCOUNT
	.align		4
.L_995:
        /*1758*/ 	.byte	0x04, 0x2f
        /*175a*/ 	.short	(.L_997 - .L_996)
	.align		4
.L_996:
        /*175c*/ 	.word	index@(_ZN10layer_norm13ln_bwd_kernelINS_13Kernel_traitsI6__halfS2_S2_S2_fjLj2560ELj1ELj1ELj4ELj8ENS_18Kernel_traits_baseILj2560ES2_S2_S2_S2_fjLj128EEEEELb1ELb0ELb1ELb1EEEvNS_9BwdParamsE)
        /*1760*/ 	.word	0x0000009f


	//----- nvinfo : EIATTR_FRAME_SIZE
	.align		4
.L_997:
        /*1764*/ 	.byte	0x04, 0x11
        /*1766*/ 	.short	(.L_999 - .L_998)
	.align		4
.L_998:
        /*1768*/ 	.word	index@($__internal_33_$__cuda_sm70_shflsync_down_p)
        /*176c*/ 	.word	0x00000000


	//----- nvinfo : EIATTR_FRAME_SIZE
	.align		4
.L_999:
        /*1770*/ 	.byte	0x04, 0x11
        /*1772*/ 	.short	(.L_1001 - .L_1000)
	.align		4
.L_1000:
        /*1774*/ 	.word	index@(_ZN10layer_norm13ln_bwd_kernelINS_13Kernel_traitsI6__halfS2_S2_S2_fjLj2560ELj1ELj1ELj4ELj8ENS_18Kernel_traits_baseILj2560ES2_S2_S2_S2_fjLj128EEEEELb1ELb0ELb1ELb1EEEvNS_9BwdParamsE)
        /*1778*/ 	.word	0x00000000


	//----- nvinfo : EIATTR_REGCOUNT
	.align		4
.L_1001:
        /*177c*/ 	.byte	0x04, 0x2f
        /*177e*/ 	.short	(.L_1003 - .L_1002)
	.align		4
.L_1002:
        /*1780*/ 	.word	index@(_ZN10layer_norm22ln_bwd_finalize_kernelINS_22Kernel_traits_finalizeILj2560E6__halfS2_S2_S2_fjLb0ELj1024ELj4ENS_18Kernel_traits_baseILj2560ES2_S2_S2_S2_fjLj1024EEEEELb0ELb1EEEvNS_9BwdParamsE)
        /*1784*/ 	.word	0x00000020


	//----- nvinfo : EIATTR_FRAME_SIZE
	.align		4
.L_1003:
        /*1788*/ 	.byte	0x04, 0x11
        /*178a*/ 	.short	(.L_1005 - .L_1004)
	.align		4
.L_1004:
        /*178c*/ 	.word	index@($__internal_32_$__cuda_sm70_shflsync_bfly_p)
        /*1790*/ 	.word	0x00000000


	//----- nvinfo : EIATTR_FRAME_SIZE
	.align		4
.L_1005:
        /*1794*/ 	.byte	0x04, 0x11
        /*1796*/ 	.short	(.L_1007 - .L_1006)
	.align		4
.L_1006:
        /*1798*/ 	.word	index@(_ZN10layer_norm22ln_bwd_finalize_kernelINS_22Kernel_traits_finalizeILj2560E6__halfS2_S2_S2_fjLb0ELj1024ELj4ENS_18Kernel_traits_baseILj2560ES2_S2_S2_S2_fjLj1024EEEEELb0ELb1EEEvNS_9BwdParamsE)
        /*179c*/ 	.word	0x00000000


	//----- nvinfo : EIATTR_REGCOUNT
	.align		4
.L_1007:
        /*17a0*/ 	.byte	0x04, 0x2f
        /*17a2*/ 	.short	(.L_1009 - .L_1008)
	.align		4
.L_1008:
        /*17a4*/ 	.word	index@(_ZN10layer_norm13ln_bwd_kernelINS_13Kernel_traitsI6__halfS2_S2_S2_fjLj2560ELj1ELj1ELj4ELj8ENS_18Kernel_traits_baseILj2560ES2_S2_S2_S2_fjLj128EEEEELb1ELb0ELb1ELb0EEEvNS_9BwdParamsE)
        /*17a8*/ 	.word	0x0000009a


	//----- nvinfo : EIATTR_FRAME_SIZE
	.align		4
.L_1009:
        /*17ac*/ 	.byte	0x04, 0x11
        /*17ae*/ 	.short	(.L_1011 - .L_1010)
	.align		4
.L_1010:
        /*17b0*/ 	.word	index@($__internal_31_$__cuda_sm70_shflsync_down_p)
        /*17b4*/ 	.word	0x00000000


	//----- nvinfo : EIATTR_FRAME_SIZE
	.align		4
.L_1011:
        /*17b8*/ 	.byte	0x04, 0x11
        /*17ba*/ 	.short	(.L_1013 - .L_1012)
	.align		4
.L_1012:
        /*17bc*/ 	.word	index@(_ZN10layer_norm13ln_bwd_kernelINS_13Kernel_traitsI6__halfS2_S2_S2_fjLj2560ELj1ELj1ELj4ELj8ENS_18Kernel_traits_baseILj2560ES2_S2_S2_S2_fjLj128EEEEELb1ELb0ELb1ELb0EEEvNS_9BwdParamsE)
        /*17c0*/ 	.word	0x00000000


	//----- nvinfo : EIATTR_REGCOUNT
	.align		4
.L_1013:
        /*17c4*/ 	.byte	0x04, 0x2f
        /*17c6*/ 	.short	(.L_1015 - .L_1014)
	.align		4
.L_1014:
        /*17c8*/ 	.word	index@(_ZN10layer_norm22ln_bwd_finalize_kernelINS_22Kernel_traits_finalizeILj2560E6__halfS2_S2_S2_fjLb0ELj1024ELj4ENS_18Kernel_traits_baseILj2560ES2_S2_S2_S2_fjLj1024EEEEELb0ELb0EEEvNS_9BwdParamsE)
        /*17cc*/ 	.word	0x0000001e


	//----- nvinfo : EIATTR_FRAME_SIZE
	.align		4
.L_1015:
        /*17d0*/ 	.byte	0x04, 0x11
        /*17d2*/ 	.short	(.L_1017 - .L_1016)
	.align		4
.L_1016:
        /*17d4*/ 	.word	index@($__internal_30_$__cuda_sm70_shflsync_bfly_p)
        /*17d8*/ 	.word	0x00000000


	//----- nvinfo : EIATTR_FRAME_SIZE
	.align		4
.L_1017:
        /*17dc*/ 	.byte	0x04, 0x11
        /*17de*/ 	.short	(.L_1019 - .L_1018)
	.align		4
.L_1018:
        /*17e0*/ 	.word	index@(_ZN10layer_norm22ln_bwd_finalize_kernelINS_22Kernel_traits_finalizeILj2560E6__halfS2_S2_S2_fjLb0ELj1024ELj4ENS_18Kernel_traits_baseILj2560ES2_S2_S2_S2_fjLj1024EEEEELb0ELb0EEEvNS_9BwdParamsE)
        /*17e4*/ 	.word	0x00000000


	//----- nvinfo : EIATTR_REGCOUNT
	.align		4
.L_1019:
        /*17e8*/ 	.byte	0x04, 0x2f
        /*17ea*/ 	.short	(.L_1021 - .L_1020)
	.align		4
.L_1020:
        /*17ec*/ 	.word	index@(_ZN10layer_norm13ln_bwd_kernelINS_13Kernel_traitsI6__halfS2_S2_S2_fjLj2560ELj1ELj1ELj4ELj8ENS_18Kernel_traits_baseILj2560ES2_S2_S2_S2_fjLj128EEEEELb1ELb0ELb0ELb1EEEvNS_9BwdParamsE)
        /*17f0*/ 	.word	0x00000097


	//----- nvinfo : EIATTR_FRAME_SIZE
	.align		4
.L_1021:
        /*17f4*/ 	.byte	0x04, 0x11
        /*17f6*/ 	.short	(.L_1023 - .L_1022)
	.align		4
.L_1022:
        /*17f8*/ 	.word	index@($__internal_29_$__cuda_sm70_shflsync_down_p)
        /*17fc*/ 	.word	0x00000000


	//----- nvinfo : EIATTR_FRAME_SIZE
	.align		4
.L_1023:
        /*1800*/ 	.byte	0x04, 0x11
        /*1802*/ 	.short	(.L_1025 - .L_1024)
	.align		4
.L_1024:
        /*1804*/ 	.word	index@(_ZN10layer_norm13ln_bwd_kernelINS_13Kernel_traitsI6__halfS2_S2_S2_fjLj2560ELj1ELj1ELj4ELj8ENS_18Kernel_traits_baseILj2560ES2_S2_S2_S2_fjLj128EEEEELb1ELb0ELb0ELb1EEEvNS_9BwdParamsE)
        /*1808*/ 	.word	0x00000000


	//----- nvinfo : EIATTR_REGCOUNT
	.align		4
.L_1025:
        /*180c*/ 	.byte	0x04, 0x2f
        /*180e*/ 	.short	(.L_1027 - .L_1026)
	.align		4
.L_1026:
        /*1810*/ 	.word	index@(_ZN10layer_norm13ln_bwd_kernelINS_13Kernel_traitsI6__halfS2_S2_S2_fjLj2560ELj1ELj1ELj4ELj8ENS_18Kernel_traits_baseILj2560ES2_S2_S2_S2_fjLj128EEEEELb1ELb0ELb0ELb0EEEvNS_9BwdParamsE)
        /*1814*/ 	.word	0x00000090


	//----- nvinfo : EIATTR_FRAME_SIZE
	.align		4
.L_1027:
        /*1818*/ 	.byte	0x04, 0x11
        /*181a*/ 	.short	(.L_1029 - .L_1028)
	.align		4
.L_1028:
        /*181c*/ 	.word	index@($__internal_28_$__cuda_sm70_shflsync_down_p)
        /*1820*/ 	.word	0x00000000


	//----- nvinfo : EIATTR_FRAME_SIZE
	.align		4
.L_1029:
        /*1824*/ 	.byte	0x04, 0x11
        /*1826*/ 	.short	(.L_1031 - .L_1030)
	.align		4
.L_1030:
        /*1828*/ 	.word	index@(_ZN10layer_norm13ln_bwd_kernelINS_13Kernel_traitsI6__halfS2_S2_S2_fjLj2560ELj1ELj1ELj4ELj8ENS_18Kernel_traits_baseILj2560ES2_S2_S2_S2_fjLj128EEEEELb1ELb0ELb0ELb0EEEvNS_9BwdParamsE)
        /*182c*/ 	.word	0x00000000


	//----- nvinfo : EIATTR_REGCOUNT
	.align		4
.L_1031:
        /*1830*/ 	.byte	0x04, 0x2f
        /*1832*/ 	.short	(.L_1033 - .L_1032)
	.align		4
.L_1032:
        /*1834*/ 	.word	index@(_ZN10layer_norm13ln_bwd_kernelINS_13Kernel_traitsI6__halfS2_S2_S2_fjLj2560ELj1ELj1ELj4ELj8ENS_18Kernel_traits_baseILj2560ES2_S2_S2_S2_fjLj128EEEEELb0ELb1ELb1ELb1EEEvNS_9BwdParamsE)
        /*1838*/ 	.word	0x000000bc


	//----- nvinfo : EIATTR_FRAME_SIZE
	.align		4
.L_1033:
        /*183c*/ 	.byte	0x04, 0x11
        /*183e*/ 	.short	(.L_1035 - .L_1034)
	.align		4
.L_1034:
        /*1840*/ 	.word	index@($__internal_27_$__cuda_sm70_shflsync_down_p)
        /*1844*/ 	.word	0x00000000


	//----- nvinfo : EIATTR_FRAME_SIZE
	.align		4
.L_1035:
        /*1848*/ 	.byte	0x04, 0x11
        /*184a*/ 	.short	(.L_1037 - .L_1036)
	.align		4
.L_1036:
        /*184c*/ 	.word	index@(_ZN10layer_norm13ln_bwd_kernelINS_13Kernel_traitsI6__halfS2_S2_S2_fjLj2560ELj1ELj1ELj4ELj8ENS_18Kernel_traits_baseILj2560ES2_S2_S2_S2_fjLj128EEEEELb0ELb1ELb1ELb1EEEvNS_9BwdParamsE)
        /*1850*/ 	.word	0x00000000


	//----- nvinfo : EIATTR_REGCOUNT
	.align		4
.L_1037:
        /*1854*/ 	.byte	0x04, 0x2f
        /*1856*/ 	.short	(.L_1039 - .L_1038)
	.align		4
.L_1038:
        /*1858*/ 	.word	index@(_ZN10layer_norm13ln_bwd_kernelINS_13Kernel_traitsI6__halfS2_S2_S2_fjLj2560ELj1ELj1ELj4ELj8ENS_18Kernel_traits_baseILj2560ES2_S2_S2_S2_fjLj128EEEEELb0ELb1ELb1ELb0EEEvNS_9BwdParamsE)
        /*185c*/ 	.word	0x000000bc


	//----- nvinfo : EIATTR_FRAME_SIZE
	.align		4
.L_1039:
        /*1860*/ 	.byte	0x04, 0x11
        /*1862*/ 	.short	(.L_1041 - .L_1040)
	.align		4
.L_1040:
        /*1864*/ 	.word	index@($__internal_26_$__cuda_sm70_shflsync_down_p)
        /*1868*/ 	.word	0x00000000


	//----- nvinfo : EIATTR_FRAME_SIZE
	.align		4
.L_1041:
        /*186c*/ 	.byte	0x04, 0x11
        /*186e*/ 	.short	(.L_1043 - .L_1042)
	.align		4
.L_1042:
        /*1870*/ 	.word	index@(_ZN10layer_norm13ln_bwd_kernelINS_13Kernel_traitsI6__halfS2_S2_S2_fjLj2560ELj1ELj1ELj4ELj8ENS_18Kernel_traits_baseILj2560ES2_S2_S2_S2_fjLj128EEEEELb0ELb1ELb1ELb0EEEvNS_9BwdParamsE)
        /*1874*/ 	.word	0x00000000


	//----- nvinfo : EIATTR_REGCOUNT
	.align		4
.L_1043:
        /*1878*/ 	.byte	0x04, 0x2f
        /*187a*/ 	.short	(.L_1045 - .L_1044)
	.align		4
.L_1044:
        /*187c*/ 	.word	index@(_ZN10layer_norm13ln_bwd_kernelINS_13Kernel_traitsI6__halfS2_S2_S2_fjLj2560ELj1ELj1ELj4ELj8ENS_18Kernel_traits_baseILj2560ES2_S2_S2_S2_fjLj128EEEEELb0ELb1ELb0ELb1EEEvNS_9BwdParamsE)
        /*1880*/ 	.word	0x000000c4


	//----- nvinfo : EIATTR_FRAME_SIZE
	.align		4
.L_1045:
        /*1884*/ 	.byte	0x04, 0x11
        /*1886*/ 	.short	(.L_1047 - .L_1046)
	.align		4
.L_1046:
        /*1888*/ 	.word	index@($__internal_25_$__cuda_sm70_shflsync_down_p)
        /*188c*/ 	.word	0x00000000


	//----- nvinfo : EIATTR_FRAME_SIZE
	.align		4
.L_1047:
        /*1890*/ 	.byte	0x04, 0x11
        /*1892*/ 	.short	(.L_1049 - .L_1048)
	.align		4
.L_1048:
        /*1894*/ 	.word	index@(_ZN10layer_norm13ln_bwd_kernelINS_13Kernel_traitsI6__halfS2_S2_S2_fjLj2560ELj1ELj1ELj4ELj8ENS_18Kernel_traits_baseILj2560ES2_S2_S2_S2_fjLj128EEEEELb0ELb1ELb0ELb1EEEvNS_9BwdParamsE)
        /*1898*/ 	.word	0x00000000


	//----- nvinfo : EIATTR_REGCOUNT
	.align		4
.L_1049:
        /*189c*/ 	.byte	0x04, 0x2f
        /*189e*/ 	.short	(.L_1051 - .L_1050)
	.align		4
.L_1050:
        /*18a0*/ 	.word	index@(_ZN10layer_norm13ln_bwd_kernelINS_13Kernel_traitsI6__halfS2_S2_S2_fjLj2560ELj1ELj1ELj4ELj8ENS_18Kernel_traits_baseILj2560ES2_S2_S2_S2_fjLj128EEEEELb0ELb1ELb0ELb0EEEvNS_9BwdParamsE)
        /*18a4*/ 	.word	0x000000b7


	//----- nvinfo : EIATTR_FRAME_SIZE
	.align		4
.L_1051:
        /*18a8*/ 	.byte	0x04, 0x11
        /*18aa*/ 	.short	(.L_1053 - .L_1052)
	.align		4
.L_1052:
        /*18ac*/ 	.word	index@($__internal_24_$__cuda_sm70_shflsync_down_p)
        /*18b0*/ 	.word	0x00000000


	//----- nvinfo : EIATTR_FRAME_SIZE
	.align		4
.L_1053:
        /*18b4*/ 	.byte	0x04, 0x11
        /*18b6*/ 	.short	(.L_1055 - .L_1054)
	.align		4
.L_1054:
        /*18b8*/ 	.word	index@(_ZN10layer_norm13ln_bwd_kernelINS_13Kernel_traitsI6__halfS2_S2_S2_fjLj2560ELj1ELj1ELj4ELj8ENS_18Kernel_traits_baseILj2560ES2_S2_S2_S2_fjLj128EEEEELb0ELb1ELb0ELb0EEEvNS_9BwdParamsE)
        /*18bc*/ 	.word	0x00000000


	//----- nvinfo : EIATTR_REGCOUNT
	.align		4
.L_1055:
        /*18c0*/ 	.byte	0x04, 0x2f
        /*18c2*/ 	.short	(.L_1057 - .L_1056)
	.align		4
.L_1056:
        /*18c4*/ 	.word	index@(_ZN10layer_norm13ln_bwd_kernelINS_13Kernel_traitsI6__halfS2_S2_S2_fjLj2560ELj1ELj1ELj4ELj8ENS_18Kernel_traits_baseILj2560ES2_S2_S2_S2_fjLj128EEEEELb0ELb0ELb1ELb1EEEvNS_9BwdParamsE)
        /*18c8*/ 	.word	0x00000097


	//----- nvinfo : EIATTR_FRAME_SIZE
	.align		4
.L_1057:
        /*18cc*/ 	.byte	0x04, 0x11
        /*18ce*/ 	.short	(.L_1059 - .L_1058)
	.align		4
.L_1058:
        /*18d0*/ 	.word	index@($__internal_23_$__cuda_sm70_shflsync_down_p)
        /*18d4*/ 	.word	0x00000000


	//----- nvinfo : EIATTR_FRAME_SIZE
	.align		4
.L_1059:
        /*18d8*/ 	.byte	0x04, 0x11
        /*18da*/ 	.short	(.L_1061 - .L_1060)
	.align		4
.L_1060:
        /*18dc*/ 	.word	index@(_ZN10layer_norm13ln_bwd_kernelINS_13Kernel_traitsI6__halfS2_S2_S2_fjLj2560ELj1ELj1ELj4ELj8ENS_18Kernel_traits_baseILj2560ES2_S2_S2_S2_fjLj128EEEEELb0ELb0ELb1ELb1EEEvNS_9BwdParamsE)
        /*18e0*/ 	.word	0x00000000


	//----- nvinfo : EIATTR_REGCOUNT
	.align		4
.L_1061:
        /*18e4*/ 	.byte	0x04, 0x2f
        /*18e6*/ 	.short	(.L_1063 - .L_1062)
	.align		4
.L_1062:
        /*18e8*/ 	.word	index@(_ZN10layer_norm13ln_bwd_kernelINS_13Kernel_traitsI6__halfS2_S2_S2_fjLj2560ELj1ELj1ELj4ELj8ENS_18Kernel_traits_baseILj2560ES2_S2_S2_S2_fjLj128EEEEELb0ELb0ELb1ELb0EEEvNS_9BwdParamsE)
        /*18ec*/ 	.word	0x00000090


	//----- nvinfo : EIATTR_FRAME_SIZE
	.align		4
.L_1063:
        /*18f0*/ 	.byte	0x04, 0x11
        /*18f2*/ 	.short	(.L_1065 - .L_1064)
	.align		4
.L_1064:
        /*18f4*/ 	.word	index@($__internal_22_$__cuda_sm70_shflsync_down_p)
        /*18f8*/ 	.word	0x00000000


	//----- nvinfo : EIATTR_FRAME_SIZE
	.align		4
.L_1065:
        /*18fc*/ 	.byte	0x04, 0x11
        /*18fe*/ 	.short	(.L_1067 - .L_1066)
	.align		4
.L_1066:
        /*1900*/ 	.word	index@(_ZN10layer_norm13ln_bwd_kernelINS_13Kernel_traitsI6__halfS2_S2_S2_fjLj2560ELj1ELj1ELj4ELj8ENS_18Kernel_traits_baseILj2560ES2_S2_S2_S2_fjLj128EEEEELb0ELb0ELb1ELb0EEEvNS_9BwdParamsE)
        /*1904*/ 	.word	0x00000000


	//----- nvinfo : EIATTR_REGCOUNT
	.align		4
.L_1067:
        /*1908*/ 	.byte	0x04, 0x2f
        /*190a*/ 	.short	(.L_1069 - .L_1068)
	.align		4
.L_1068:
        /*190c*/ 	.word	index@(_ZN10layer_norm13ln_bwd_kernelINS_13Kernel_traitsI6__halfS2_S2_S2_fjLj2560ELj1ELj1ELj4ELj8ENS_18Kernel_traits_baseILj2560ES2_S2_S2_S2_fjLj128EEEEELb0ELb0ELb0ELb1EEEvNS_9BwdParamsE)
        /*1910*/ 	.word	0x00000092


	//----- nvinfo : EIATTR_FRAME_SIZE
	.align		4
.L_1069:
        /*1914*/ 	.byte	0x04, 0x11
        /*1916*/ 	.short	(.L_1071 - .L_1070)
	.align		4
.L_1070:
        /*1918*/ 	.word	index@($__internal_21_$__cuda_sm70_shflsync_down_p)
        /*191c*/ 	.word	0x00000000


	//----- nvinfo : EIATTR_FRAME_SIZE
	.align		4
.L_1071:
        /*1920*/ 	.byte	0x04, 0x11
        /*1922*/ 	.short	(.L_1073 - .L_1072)
	.align		4
.L_1072:
        /*1924*/ 	.word	index@(_ZN10layer_norm13ln_bwd_kernelINS_13Kernel_traitsI6__halfS2_S2_S2_fjLj2560ELj1ELj1ELj4ELj8ENS_18Kernel_traits_baseILj2560ES2_S2_S2_S2_fjLj128EEEEELb0ELb0ELb0ELb1EEEvNS_9BwdParamsE)
        /*1928*/ 	.word	0x00000000


	//----- nvinfo : EIATTR_REGCOUNT
	.align		4
.L_1073:
        /*192c*/ 	.byte	0x04, 0x2f
        /*192e*/ 	.short	(.L_1075 - .L_1074)
	.align		4
.L_1074:
        /*1930*/ 	.word	index@(_ZN10layer_norm13ln_bwd_kernelINS_13Kernel_traitsI6__halfS2_S2_S2_fjLj2560ELj1ELj1ELj4ELj8ENS_18Kernel_traits_baseILj2560ES2_S2_S2_S2_fjLj128EEEEELb0ELb0ELb0ELb0EEEvNS_9BwdParamsE)
        /*1934*/ 	.word	0x00000088


	//----- nvinfo : EIATTR_FRAME_SIZE
	.align		4
.L_1075:
        /*1938*/ 	.byte	0x04, 0x11
        /*193a*/ 	.short	(.L_1077 - .L_1076)
	.align		4
.L_1076:
        /*193c*/ 	.word	index@($__internal_20_$__cuda_sm70_shflsync_down_p)
        /*1940*/ 	.word	0x00000000


	//----- nvinfo : EIATTR_FRAME_SIZE
	.align		4
.L_1077:
        /*1944*/ 	.byte	0x04, 0x11
        /*1946*/ 	.short	(.L_1079 - .L_1078)
	.align		4
.L_1078:
        /*1948*/ 	.word	index@(_ZN10layer_norm13ln_bwd_kernelINS_13Kernel_traitsI6__halfS2_S2_S2_fjLj2560ELj1ELj1ELj4ELj8ENS_18Kernel_traits_baseILj2560ES2_S2_S2_S2_fjLj128EEEEELb0ELb0ELb0ELb0EEEvNS_9BwdParamsE)
        /*194c*/ 	.word	0x00000000


	//----- nvinfo : EIATTR_REGCOUNT
	.align		4
.L_1079:
        /*1950*/ 	.byte	0x04, 0x2f
        /*1952*/ 	.short	(.L_1081 - .L_1080)
	.align		4
.L_1080:
        /*1954*/ 	.word	index@(_ZN10layer_norm13ln_bwd_kernelINS_13Kernel_traitsI13__nv_bfloat16S2_S2_S2_fjLj2560ELj1ELj1ELj4ELj8ENS_18Kernel_traits_baseILj2560ES2_S2_S2_S2_fjLj128EEEEELb1ELb1ELb1ELb1EEEvNS_9BwdParamsE)
        /*1958*/ 	.word	0x000000c9


	//----- nvinfo : EIATTR_FRAME_SIZE
	.align		4
.L_1081:
        /*195c*/ 	.byte	0x04, 0x11
        /*195e*/ 	.short	(.L_1083 - .L_1082)
	.align		4
.L_1082:
        /*1960*/ 	.word	index@($__internal_19_$__cuda_sm70_shflsync_down_p)
        /*1964*/ 	.word	0x00000000


	//----- nvinfo : EIATTR_FRAME_SIZE
	.align		4
.L_1083:
        /*1968*/ 	.byte	0x04, 0x11
        /*196a*/ 	.short	(.L_1085 - .L_1084)
	.align		4
.L_1084:
        /*196c*/ 	.word	index@(_ZN10layer_norm13ln_bwd_kernelINS_13Kernel_traitsI13__nv_bfloat16S2_S2_S2_fjLj2560ELj1ELj1ELj4ELj8ENS_18Kernel_traits_baseILj2560ES2_S2_S2_S2_fjLj128EEEEELb1ELb1ELb1ELb1EEEvNS_9BwdParamsE)
        /*1970*/ 	.word	0x00000000


	//----- nvinfo : EIATTR_REGCOUNT
	.align		4
.L_1085:
        /*1974*/ 	.byte	0x04, 0x2f
        /*1976*/ 	.short	(.L_1087 - .L_1086)
	.align		4
.L_1086:
        /*1978*/ 	.word	index@(_ZN10layer_norm22ln_bwd_finalize_kernelINS_22Kernel_traits_finalizeILj2560E13__nv_bfloat16S2_S2_S2_fjLb1ELj1024ELj4ENS_18Kernel_traits_baseILj2560ES2_S2_S2_S2_fjLj1024EEEEELb1ELb1EEEvNS_9BwdParamsE)
        /*197c*/ 	.word	0x00000020


	//----- nvinfo : EIATTR_FRAME_SIZE
	.align		4
.L_1087:
        /*1980*/ 	.byte	0x04, 0x11
        /*1982*/ 	.short	(.L_1089 - .L_1088)
	.align		4
.L_1088:
        /*1984*/ 	.word	index@($__internal_18_$__cuda_sm70_shflsync_bfly_p)
        /*1988*/ 	.word	0x00000000


	//----- nvinfo : EIATTR_FRAME_SIZE
	.align		4
.L_1089:
        /*198c*/ 	.byte	0x04, 0x11
        /*198e*/ 	.short	(.L_1091 - .L_1090)
	.align		4
.L_1090:
        /*1990*/ 	.word	index@(_ZN10layer_norm22ln_bwd_finalize_kernelINS_22Kernel_traits_finalizeILj2560E13__nv_bfloat16S2_S2_S2_fjLb1ELj1024ELj4ENS_18Kernel_traits_baseILj2560ES2_S2_S2_S2_fjLj1024EEEEELb1ELb1EEEvNS_9BwdParamsE)
        /*1994*/ 	.word	0x00000000


	//----- nvinfo : EIATTR_REGCOUNT
	.align		4
.L_1091:
        /*1998*/ 	.byte	0x04, 0x2f
        /*199a*/ 	.short	(.L_1093 - .L_1092)
	.align		4
.L_1092:
        /*199c*/ 	.word	index@(_ZN10layer_norm13ln_bwd_kernelINS_13Kernel_traitsI13__nv_bfloat16S2_S2_S2_fjLj2560ELj1ELj1ELj4ELj8ENS_18Kernel_traits_baseILj2560ES2_S2_S2_S2_fjLj128EEEEELb1ELb1ELb1ELb0EEEvNS_9BwdParamsE)
        /*19a0*/ 	.word	0x000000c6


	//----- nvinfo : EIATTR_FRAME_SIZE
	.align		4
.L_1093:
        /*19a4*/ 	.byte	0x04, 0x11
        /*19a6*/ 	.short	(.L_1095 - .L_1094)
	.align		4
.L_1094:
        /*19a8*/ 	.word	index@($__internal_17_$__cuda_sm70_shflsync_down_p)
        /*19ac*/ 	.word	0x00000000


	//----- nvinfo : EIATTR_FRAME_SIZE
	.align		4
.L_1095:
        /*19b0*/ 	.byte	0x04, 0x11
        /*19b2*/ 	.short	(.L_1097 - .L_1096)
	.align		4
.L_1096:
        /*19b4*/ 	.word	index@(_ZN10layer_norm13ln_bwd_kernelINS_13Kernel_traitsI13__nv_bfloat16S2_S2_S2_fjLj2560ELj1ELj1ELj4ELj8ENS_18Kernel_traits_baseILj2560ES2_S2_S2_S2_fjLj128EEEEELb1ELb1ELb1ELb0EEEvNS_9BwdParamsE)
        /*19b8*/ 	.word	0x00000000


	//----- nvinfo : EIATTR_REGCOUNT
	.align		4
.L_1097:
        /*19bc*/ 	.byte	0x04, 0x2f
        /*19be*/ 	.short	(.L_1099 - .L_1098)
	.align		4
.L_1098:
        /*19c0*/ 	.word	index@(_ZN10layer_norm22ln_bwd_finalize_kernelINS_22Kernel_traits_finalizeILj2560E13__nv_bfloat16S2_S2_S2_fjLb1ELj1024ELj4ENS_18Kernel_traits_baseILj2560ES2_S2_S2_S2_fjLj1024EEEEELb1ELb0EEEvNS_9BwdParamsE)
        /*19c4*/ 	.word	0x00000020


	//----- nvinfo : EIATTR_FRAME_SIZE
	.align		4
.L_1099:
        /*19c8*/ 	.byte	0x04, 0x11
        /*19ca*/ 	.short	(.L_1101 - .L_1100)
	.align		4
.L_1100:
        /*19cc*/ 	.word	index@($__internal_16_$__cuda_sm70_shflsync_bfly_p)
        /*19d0*/ 	.word	0x00000000


	//----- nvinfo : EIATTR_FRAME_SIZE
	.align		4
.L_1101:
        /*19d4*/ 	.byte	0x04, 0x11
        /*19d6*/ 	.short	(.L_1103 - .L_1102)
	.align		4
.L_1102:
        /*19d8*/ 	.word	index@(_ZN10layer_norm22ln_bwd_finalize_kernelINS_22Kernel_traits_finalizeILj2560E13__nv_bfloat16S2_S2_S2_fjLb1ELj1024ELj4ENS_18Kernel_traits_baseILj2560ES2_S2_S2_S2_fjLj1024EEEEELb1ELb0EEEvNS_9BwdParamsE)
        /*19dc*/ 	.word	0x00000000


	//----- nvinfo : EIATTR_REGCOUNT
	.align		4
.L_1103:
        /*19e0*/ 	.byte	0x04, 0x2f
        /*19e2*/ 	.short	(.L_1105 - .L_1104)
	.align		4
.L_1104:
        /*19e4*/ 	.word	index@(_ZN10layer_norm13ln_bwd_kernelINS_13Kernel_traitsI13__nv_bfloat16S2_S2_S2_fjLj2560ELj1ELj1ELj4ELj8ENS_18Kernel_traits_baseILj2560ES2_S2_S2_S2_fjLj128EEEEELb1ELb1ELb0ELb1EEEvNS_9BwdParamsE)
        /*19e8*/ 	.word	0x000000c3


	//----- nvinfo : EIATTR_FRAME_SIZE
	.align		4
.L_1105:
        /*19ec*/ 	.byte	0x04, 0x11
        /*19ee*/ 	.short	(.L_1107 - .L_1106)
	.align		4
.L_1106:
        /*19f0*/ 	.word	index@($__internal_15_$__cuda_sm70_shflsync_down_p)
        /*19f4*/ 	.word	0x00000000


	//----- nvinfo : EIATTR_FRAME_SIZE
	.align		4
.L_1107:
        /*19f8*/ 	.byte	0x04, 0x11
        /*19fa*/ 	.short	(.L_1109 - .L_1108)
	.align		4
.L_1108:
        /*19fc*/ 	.word	index@(_ZN10layer_norm13ln_bwd_kernelINS_13Kernel_traitsI13__nv_bfloat16S2_S2_S2_fjLj2560ELj1ELj1ELj4ELj8ENS_18Kernel_traits_baseILj2560ES2_S2_S2_S2_fjLj128EEEEELb1ELb1ELb0ELb1EEEvNS_9BwdParamsE)
        /*1a00*/ 	.word	0x00000000


	//----- nvinfo : EIATTR_REGCOUNT
	.align		4
.L_1109:
        /*1a04*/ 	.byte	0x04, 0x2f
        /*1a06*/ 	.short	(.L_1111 - .L_1110)
	.align		4
.L_1110:
        /*1a08*/ 	.word	index@(_ZN10layer_norm13ln_bwd_kernelINS_13Kernel_traitsI13__nv_bfloat16S2_S2_S2_fjLj2560ELj1ELj1ELj4ELj8ENS_18Kernel_traits_baseILj2560ES2_S2_S2_S2_fjLj128EEEEELb1ELb1ELb0ELb0EEEvNS_9BwdParamsE)
        /*1a0c*/ 	.word	0x000000be


	//----- nvinfo : EIATTR_FRAME_SIZE
	.align		4
.L_1111:
        /*1a10*/ 	.byte	0x04, 0x11
        /*1a12*/ 	.short	(.L_1113 - .L_1112)
	.align		4
.L_1112:
        /*1a14*/ 	.word	index@($__internal_14_$__cuda_sm70_shflsync_down_p)
        /*1a18*/ 	.word	0x00000000


	//----- nvinfo : EIATTR_FRAME_SIZE
	.align		4
.L_1113:
        /*1a1c*/ 	.byte	0x04, 0x11
        /*1a1e*/ 	.short	(.L_1115 - .L_1114)
	.align		4
.L_1114:
        /*1a20*/ 	.word	index@(_ZN10layer_norm13ln_bwd_kernelINS_13Kernel_traitsI13__nv_bfloat16S2_S2_S2_fjLj2560ELj1ELj1ELj4ELj8ENS_18Kernel_traits_baseILj2560ES2_S2_S2_S2_fjLj128EEEEELb1ELb1ELb0ELb0EEEvNS_9BwdParamsE)
        /*1a24*/ 	.word	0x00000000


	//----- nvinfo : EIATTR_REGCOUNT
	.align		4
.L_1115:
        /*1a28*/ 	.byte	0x04, 0x2f
        /*1a2a*/ 	.short	(.L_1117 - .L_1116)
	.align		4
.L_1116:
        /*1a2c*/ 	.word	index@(_ZN10layer_norm13ln_bwd_kernelINS_13Kernel_traitsI13__nv_bfloat16S2_S2_S2_fjLj2560ELj1ELj1ELj4ELj8ENS_18Kernel_traits_baseILj2560ES2_S2_S2_S2_fjLj128EEEEELb1ELb0ELb1ELb1EEEvNS_9BwdParamsE)
        /*1a30*/ 	.word	0x0000009b


	//----- nvinfo : EIATTR_FRAME_SIZE
	.align		4
.L_1117:
        /*1a34*/ 	.byte	0x04, 0x11
        /*1a36*/ 	.short	(.L_1119 - .L_1118)
	.align		4
.L_1118:
        /*1a38*/ 	.word	index@($__internal_13_$__cuda_sm70_shflsync_down_p)
        /*1a3c*/ 	.word	0x00000000


	//----- nvinfo : EIATTR_FRAME_SIZE
	.align		4
.L_1119:
        /*1a40*/ 	.byte	0x04, 0x11
        /*1a42*/ 	.short	(.L_1121 - .L_1120)
	.align		4
.L_1120:
        /*1a44*/ 	.word	index@(_ZN10layer_norm13ln_bwd_kernelINS_13Kernel_traitsI13__nv_bfloat16S2_S2_S2_fjLj2560ELj1ELj1ELj4ELj8ENS_18Kernel_traits_baseILj2560ES2_S2_S2_S2_fjLj128EEEEELb1ELb0ELb1ELb1EEEvNS_9BwdParamsE)
        /*1a48*/ 	.word	0x00000000


	//----- nvinfo : EIATTR_REGCOUNT
	.align		4
.L_1121:
        /*1a4c*/ 	.byte	0x04, 0x2f
        /*1a4e*/ 	.short	(.L_1123 - .L_1122)
	.align		4
.L_1122:
        /*1a50*/ 	.word	index@(_ZN10layer_norm22ln_bwd_finalize_kernelINS_22Kernel_traits_finalizeILj2560E13__nv_bfloat16S2_S2_S2_fjLb0ELj1024ELj4ENS_18Kernel_traits_baseILj2560ES2_S2_S2_S2_fjLj1024EEEEELb0ELb1EEEvNS_9BwdParamsE)
        /*1a54*/ 	.word	0x00000020


	//----- nvinfo : EIATTR_FRAME_SIZE
	.align		4
.L_1123:
        /*1a58*/ 	.byte	0x04, 0x11
        /*1a5a*/ 	.short	(.L_1125 - .L_1124)
	.align		4
.L_1124:
        /*1a5c*/ 	.word	index@($__internal_12_$__cuda_sm70_shflsync_bfly_p)
        /*1a60*/ 	.word	0x00000000


	//----- nvinfo : EIATTR_FRAME_SIZE
	.align		4
.L_1125:
        /*1a64*/ 	.byte	0x04, 0x11
        /*1a66*/ 	.short	(.L_1127 - .L_1126)
	.align		4
.L_1126:
        /*1a68*/ 	.word	index@(_ZN10layer_norm22ln_bwd_finalize_kernelINS_22Kernel_traits_finalizeILj2560E13__nv_bfloat16S2_S2_S2_fjLb0ELj1024ELj4ENS_18Kernel_traits_baseILj2560ES2_S2_S2_S2_fjLj1024EEEEELb0ELb1EEEvNS_9BwdParamsE)
        /*1a6c*/ 	.word	0x00000000


	//----- nvinfo : EIATTR_REGCOUNT
	.align		4
.L_1127:
        /*1a70*/ 	.byte	0x04, 0x2f
        /*1a72*/ 	.short	(.L_1129 - .L_1128)
	.align		4
.L_1128:
        /*1a74*/ 	.word	index@(_ZN10layer_norm13ln_bwd_kernelINS_13Kernel_traitsI13__nv_bfloat16S2_S2_S2_fjLj2560ELj1ELj1ELj4ELj8ENS_18Kernel_traits_baseILj2560ES2_S2_S2_S2_fjLj128EEEEELb1ELb0ELb1ELb0EEEvNS_9BwdParamsE)
        /*1a78*/ 	.word	0x00000098


	//----- nvinfo : EIATTR_FRAME_SIZE
	.align		4
.L_1129:
        /*1a7c*/ 	.byte	0x04, 0x11
        /*1a7e*/ 	.short	(.L_1131 - .L_1130)
	.align		4
.L_1130:
        /*1a80*/ 	.word	index@($__internal_11_$__cuda_sm70_shflsync_down_p)
        /*1a84*/ 	.word	0x00000000


	//----- nvinfo : EIATTR_FRAME_SIZE
	.align		4
.L_1131:
        /*1a88*/ 	.byte	0x04, 0x11
        /*1a8a*/ 	.short	(.L_1133 - .L_1132)
	.align		4
.L_1132:
        /*1a8c*/ 	.word	index@(_ZN10layer_norm13ln_bwd_kernelINS_13Kernel_traitsI13__nv_bfloat16S2_S2_S2_fjLj2560ELj1ELj1ELj4ELj8ENS_18Kernel_traits_baseILj2560ES2_S2_S2_S2_fjLj128EEEEELb1ELb0ELb1ELb0EEEvNS_9BwdParamsE)
        /*1a90*/ 	.word	0x00000000


	//----- nvinfo : EIATTR_REGCOUNT
	.align		4
.L_1133:
        /*1a94*/ 	.byte	0x04, 0x2f
        /*1a96*/ 	.short	(.L_1135 - .L_1134)
	.align		4
.L_1134:
        /*1a98*/ 	.word	index@(_ZN10layer_norm22ln_bwd_finalize_kernelINS_22Kernel_traits_finalizeILj2560E13__nv_bfloat16S2_S2_S2_fjLb0ELj1024ELj4ENS_18Kernel_traits_baseILj2560ES2_S2_S2_S2_fjLj1024EEEEELb0ELb0EEEvNS_9BwdParamsE)
        /*1a9c*/ 	.word	0x0000001e


	//----- nvinfo : EIATTR_FRAME_SIZE
	.align		4
.L_1135:
        /*1aa0*/ 	.byte	0x04, 0x11
        /*1aa2*/ 	.short	(.L_1137 - .L_1136)
	.align		4
.L_1136:
        /*1aa4*/ 	.word	index@($__internal_10_$__cuda_sm70_shflsync_bfly_p)
        /*1aa8*/ 	.word	0x00000000


	//----- nvinfo : EIATTR_FRAME_SIZE
	.align		4
.L_1137:
        /*1aac*/ 	.byte	0x04, 0x11
        /*1aae*/ 	.short	(.L_1139 - .L_1138)
	.align		4
.L_1138:
        /*1ab0*/ 	.word	index@(_ZN10layer_norm22ln_bwd_finalize_kernelINS_22Kernel_traits_finalizeILj2560E13__nv_bfloat16S2_S2_S2_fjLb0ELj1024ELj4ENS_18Kernel_traits_baseILj2560ES2_S2_S2_S2_fjLj1024EEEEELb0ELb0EEEvNS_9BwdParamsE)
        /*1ab4*/ 	.word	0x00000000


	//----- nvinfo : EIATTR_REGCOUNT
	.align		4
.L_1139:
        /*1ab8*/ 	.byte	0x04, 0x2f
        /*1aba*/ 	.short	(.L_1141 - .L_1140)
	.align		4
.L_1140:
        /*1abc*/ 	.word	index@(_ZN10layer_norm13ln_bwd_kernelINS_13Kernel_traitsI13__nv_bfloat16S2_S2_S2_fjLj2560ELj1ELj1ELj4ELj8ENS_18Kernel_traits_baseILj2560ES2_S2_S2_S2_fjLj128EEEEELb1ELb0ELb0ELb1EEEvNS_9BwdParamsE)
        /*1ac0*/ 	.word	0x00000097


	//----- nvinfo : EIATTR_FRAME_SIZE
	.align		4
.L_1141:
        /*1ac4*/ 	.byte	0x04, 0x11
        /*1ac6*/ 	.short	(.L_1143 - .L_1142)
	.align		4
.L_1142:
        /*1ac8*/ 	.word	index@($__internal_9_$__cuda_sm70_shflsync_down_p)
        /*1acc*/ 	.word	0x00000000


	//----- nvinfo : EIATTR_FRAME_SIZE
	.align		4
.L_1143:
        /*1ad0*/ 	.byte	0x04, 0x11
        /*1ad2*/ 	.short	(.L_1145 - .L_1144)
	.align		4
.L_1144:
        /*1ad4*/ 	.word	index@(_ZN10layer_norm13ln_bwd_kernelINS_13Kernel_traitsI13__nv_bfloat16S2_S2_S2_fjLj2560ELj1ELj1ELj4ELj8ENS_18Kernel_traits_baseILj2560ES2_S2_S2_S2_fjLj128EEEEELb1ELb0ELb0ELb1EEEvNS_9BwdParamsE)
        /*1ad8*/ 	.word	0x00000000


	//----- nvinfo : EIATTR_REGCOUNT
	.align		4
.L_1145:
        /*1adc*/ 	.byte	0x04, 0x2f
        /*1ade*/ 	.short	(.L_1147 - .L_1146)
	.align		4
.L_1146:
        /*1ae0*/ 	.word	index@(_ZN10layer_norm13ln_bwd_kernelINS_13Kernel_traitsI13__nv_bfloat16S2_S2_S2_fjLj2560ELj1ELj1ELj4ELj8ENS_18Kernel_traits_baseILj2560ES2_S2_S2_S2_fjLj128EEEEELb1ELb0ELb0ELb0EEEvNS_9BwdParamsE)
        /*1ae4*/ 	.word	0x00000090


	//----- nvinfo : EIATTR_FRAME_SIZE
	.align		4
.L_1147:
        /*1ae8*/ 	.byte	0x04, 0x11
        /*1aea*/ 	.short	(.L_1149 - .L_1148)
	.align		4
.L_1148:
        /*1aec*/ 	.word	index@($__internal_8_$__cuda_sm70_shflsync_down_p)
        /*1af0*/ 	.word	0x00000000


	//----- nvinfo : EIATTR_FRAME_SIZE
	.align		4
.L_1149:
        /*1af4*/ 	.byte	0x04, 0x11
        /*1af6*/ 	.short	(.L_1151 - .L_1150)
	.align		4
.L_1150:
        /*1af8*/ 	.word	index@(_ZN10layer_norm13ln_bwd_kernelINS_13Kernel_traitsI13__nv_bfloat16S2_S2_S2_fjLj2560ELj1ELj1ELj4ELj8ENS_18Kernel_traits_baseILj2560ES2_S2_S2_S2_fjLj128EEEEELb1ELb0ELb0ELb0EEEvNS_9BwdParamsE)
        /*1afc*/ 	.word	0x00000000


	//----- nvinfo : EIATTR_REGCOUNT
	.align		4
.L_1151:
        /*1b00*/ 	.byte	0x04, 0x2f
        /*1b02*/ 	.short	(.L_1153 - .L_1152)
	.align		4
.L_1152:
        /*1b04*/ 	.word	index@(_ZN10layer_norm13ln_bwd_kernelINS_13Kernel_traitsI13__nv_bfloat16S2_S2_S2_fjLj2560ELj1ELj1ELj4ELj8ENS_18Kernel_traits_baseILj2560ES2_S2_S2_S2_fjLj128EEEEELb0ELb1ELb1ELb1EEEvNS_9BwdParamsE)
        /*1b08*/ 	.word	0x000000be


	//----- nvinfo : EIATTR_FRAME_SIZE
	.align		4
.L_1153:
        /*1b0c*/ 	.byte	0x04, 0x11
        /*1b0e*/ 	.short	(.L_1155 - .L_1154)
	.align		4
.L_1154:
        /*1b10*/ 	.word	index@($__internal_7_$__cuda_sm70_shflsync_down_p)
        /*1b14*/ 	.word	0x00000000


	//----- nvinfo : EIATTR_FRAME_SIZE
	.align		4
.L_1155:
        /*1b18*/ 	.byte	0x04, 0x11
        /*1b1a*/ 	.short	(.L_1157 - .L_1156)
	.align		4
.L_1156:
        /*1b1c*/ 	.word	index@(_ZN10layer_norm13ln_bwd_kernelINS_13Kernel_traitsI13__nv_bfloat16S2_S2_S2_fjLj2560ELj1ELj1ELj4ELj8ENS_18Kernel_traits_baseILj2560ES2_S2_S2_S2_fjLj128EEEEELb0ELb1ELb1ELb1EEEvNS_9BwdParamsE)
        /*1b20*/ 	.word	0x00000000


	//----- nvinfo : EIATTR_REGCOUNT
	.align		4
.L_1157:
        /*1b24*/ 	.byte	0x04, 0x2f
        /*1b26*/ 	.short	(.L_1159 - .L_1158)
	.align		4
.L_1158:
        /*1b28*/ 	.word	index@(_ZN10layer_norm13ln_bwd_kernelINS_13Kernel_traitsI13__nv_bfloat16S2_S2_S2_fjLj2560ELj1ELj1ELj4ELj8ENS_18Kernel_traits_baseILj2560ES2_S2_S2_S2_fjLj128EEEEELb0ELb1ELb1ELb0EEEvNS_9BwdParamsE)
        /*1b2c*/ 	.word	0x000000be


	//----- nvinfo : EIATTR_FRAME_SIZE
	.align		4
.L_1159:
        /*1b30*/ 	.byte	0x04, 0x11
        /*1b32*/ 	.short	(.L_1161 - .L_1160)
	.align		4
.L_1160:
        /*1b34*/ 	.word	index@($__internal_6_$__cuda_sm70_shflsync_down_p)
        /*1b38*/ 	.word	0x00000000


	//----- nvinfo : EIATTR_FRAME_SIZE
	.align		4
.L_1161:
        /*1b3c*/ 	.byte	0x04, 0x11
        /*1b3e*/ 	.short	(.L_1163 - .L_1162)
	.align		4
.L_1162:
        /*1b40*/ 	.word	index@(_ZN10layer_norm13ln_bwd_kernelINS_13Kernel_traitsI13__nv_bfloat16S2_S2_S2_fjLj2560ELj1ELj1ELj4ELj8ENS_18Kernel_traits_baseILj2560ES2_S2_S2_S2_fjLj128EEEEELb0ELb1ELb1ELb0EEEvNS_9BwdParamsE)
        /*1b44*/ 	.word	0x00000000


	//----- nvinfo : EIATTR_REGCOUNT
	.align		4
.L_1163:
        /*1b48*/ 	.byte	0x04, 0x2f
        /*1b4a*/ 	.short	(.L_1165 - .L_1164)
	.align		4
.L_1164:
        /*1b4c*/ 	.word	index@(_ZN10layer_norm13ln_bwd_kernelINS_13Kernel_traitsI13__nv_bfloat16S2_S2_S2_fjLj2560ELj1ELj1ELj4ELj8ENS_18Kernel_traits_baseILj2560ES2_S2_S2_S2_fjLj128EEEEELb0ELb1ELb0ELb1EEEvNS_9BwdParamsE)
        /*1b50*/ 	.word	0x000000c4


	//----- nvinfo : EIATTR_FRAME_SIZE
	.align		4
.L_1165:
        /*1b54*/ 	.byte	0x04, 0x11
        /*1b56*/ 	.short	(.L_1167 - .L_1166)
	.align		4
.L_1166:
        /*1b58*/ 	.word	index@($__internal_5_$__cuda_sm70_shflsync_down_p)
        /*1b5c*/ 	.word	0x00000000


	//----- nvinfo : EIATTR_FRAME_SIZE
	.align		4
.L_1167:
        /*1b60*/ 	.byte	0x04, 0x11
        /*1b62*/ 	.short	(.L_1169 - .L_1168)
	.align		4
.L_1168:
        /*1b64*/ 	.word	index@(_ZN10layer_norm13ln_bwd_kernelINS_13Kernel_traitsI13__nv_bfloat16S2_S2_S2_fjLj2560ELj1ELj1ELj4ELj8ENS_18Kernel_traits_baseILj2560ES2_S2_S2_S2_fjLj128EEEEELb0ELb1ELb0ELb1EEEvNS_9BwdParamsE)
        /*1b68*/ 	.word	0x00000000


	//----- nvinfo : EIATTR_REGCOUNT
	.align		4
.L_1169:
        /*1b6c*/ 	.byte	0x04, 0x2f
        /*1b6e*/ 	.short	(.L_1171 - .L_1170)
	.align		4
.L_1170:
        /*1b70*/ 	.word	index@(_ZN10layer_norm13ln_bwd_kernelINS_13Kernel_traitsI13__nv_bfloat16S2_S2_S2_fjLj2560ELj1ELj1ELj4ELj8ENS_18Kernel_traits_baseILj2560ES2_S2_S2_S2_fjLj128EEEEELb0ELb1ELb0ELb0EEEvNS_9BwdParamsE)
        /*1b74*/ 	.word	0x000000b8


	//----- nvinfo : EIATTR_FRAME_SIZE
	.align		4
.L_1171:
        /*1b78*/ 	.byte	0x04, 0x11
        /*1b7a*/ 	.short	(.L_1173 - .L_1172)
	.align		4
.L_1172:
        /*1b7c*/ 	.word	index@($__internal_4_$__cuda_sm70_shflsync_down_p)
        /*1b80*/ 	.word	0x00000000


	//----- nvinfo : EIATTR_FRAME_SIZE
	.align		4
.L_1173:
        /*1b84*/ 	.byte	0x04, 0x11
        /*1b86*/ 	.short	(.L_1175 - .L_1174)
	.align		4
.L_1174:
        /*1b88*/ 	.word	index@(_ZN10layer_norm13ln_bwd_kernelINS_13Kernel_traitsI13__nv_bfloat16S2_S2_S2_fjLj2560ELj1ELj1ELj4ELj8ENS_18Kernel_traits_baseILj2560ES2_S2_S2_S2_fjLj128EEEEELb0ELb1ELb0ELb0EEEvNS_9BwdParamsE)
        /*1b8c*/ 	.word	0x00000000


	//----- nvinfo : EIATTR_REGCOUNT
	.align		4
.L_1175:
        /*1b90*/ 	.byte	0x04, 0x2f
        /*1b92*/ 	.short	(.L_1177 - .L_1176)
	.align		4
.L_1176:
        /*1b94*/ 	.word	index@(_ZN10layer_norm13ln_bwd_kernelINS_13Kernel_traitsI13__nv_bfloat16S2_S2_S2_fjLj2560ELj1ELj1ELj4ELj8ENS_18Kernel_traits_baseILj2560ES2_S2_S2_S2_fjLj128EEEEELb0ELb0ELb1ELb1EEEvNS_9BwdParamsE)
        /*1b98*/ 	.word	0x00000093


	//----- nvinfo : EIATTR_FRAME_SIZE
	.align		4
.L_1177:
        /*1b9c*/ 	.byte	0x04, 0x11
        /*1b9e*/ 	.short	(.L_1179 - .L_1178)
	.align		4
.L_1178:
        /*1ba0*/ 	.word	index@($__internal_3_$__cuda_sm70_shflsync_down_p)
        /*1ba4*/ 	.word	0x00000000


	//----- nvinfo : EIATTR_FRAME_SIZE
	.align		4
.L_1179:
        /*1ba8*/ 	.byte	0x04, 0x11
        /*1baa*/ 	.short	(.L_1181 - .L_1180)
	.align		4
.L_1180:
        /*1bac*/ 	.word	index@(_ZN10layer_norm13ln_bwd_kernelINS_13Kernel_traitsI13__nv_bfloat16S2_S2_S2_fjLj2560ELj1ELj1ELj4ELj8ENS_18Kernel_traits_baseILj2560ES2_S2_S2_S2_fjLj128EEEEELb0ELb0ELb1ELb1EEEvNS_9BwdParamsE)
        /*1bb0*/ 	.word	0x00000000


	//----- nvinfo : EIATTR_REGCOUNT
	.align		4
.L_1181:
        /*1bb4*/ 	.byte	0x04, 0x2f
        /*1bb6*/ 	.short	(.L_1183 - .L_1182)
	.align		4
.L_1182:
        /*1bb8*/ 	.word	index@(_ZN10layer_norm13ln_bwd_kernelINS_13Kernel_traitsI13__nv_bfloat16S2_S2_S2_fjLj2560ELj1ELj1ELj4ELj8ENS_18Kernel_traits_baseILj2560ES2_S2_S2_S2_fjLj128EEEEELb0ELb0ELb1ELb0EEEvNS_9BwdParamsE)
        /*1bbc*/ 	.word	0x0000008f


	//----- nvinfo : EIATTR_FRAME_SIZE
	.align		4
.L_1183:
        /*1bc0*/ 	.byte	0x04, 0x11
        /*1bc2*/ 	.short	(.L_1185 - .L_1184)
	.align		4
.L_1184:
        /*1bc4*/ 	.word	index@($__internal_2_$__cuda_sm70_shflsync_down_p)
        /*1bc8*/ 	.word	0x00000000


	//----- nvinfo : EIATTR_FRAME_SIZE
	.align		4
.L_1185:
        /*1bcc*/ 	.byte	0x04, 0x11
        /*1bce*/ 	.short	(.L_1187 - .L_1186)
	.align		4
.L_1186:
        /*1bd0*/ 	.word	index@(_ZN10layer_norm13ln_bwd_kernelINS_13Kernel_traitsI13__nv_bfloat16S2_S2_S2_fjLj2560ELj1ELj1ELj4ELj8ENS_18Kernel_traits_baseILj2560ES2_S2_S2_S2_fjLj128EEEEELb0ELb0ELb1ELb0EEEvNS_9BwdParamsE)
        /*1bd4*/ 	.word	0x00000000


	//----- nvinfo : EIATTR_REGCOUNT
	.align		4
.L_1187:
        /*1bd8*/ 	.byte	0x04, 0x2f
        /*1bda*/ 	.short	(.L_1189 - .L_1188)
	.align		4
.L_1188:
        /*1bdc*/ 	.word	index@(_ZN10layer_norm13ln_bwd_kernelINS_13Kernel_traitsI13__nv_bfloat16S2_S2_S2_fjLj2560ELj1ELj1ELj4ELj8ENS_18Kernel_traits_baseILj2560ES2_S2_S2_S2_fjLj128EEEEELb0ELb0ELb0ELb1EEEvNS_9BwdParamsE)
        /*1be0*/ 	.word	0x00000095


	//----- nvinfo : EIATTR_FRAME_SIZE
	.align		4
.L_1189:
        /*1be4*/ 	.byte	0x04, 0x11
        /*1be6*/ 	.short	(.L_1191 - .L_1190)
	.align		4
.L_1190:
        /*1be8*/ 	.word	index@($__internal_1_$__cuda_sm70_shflsync_down_p)
        /*1bec*/ 	.word	0x00000000


	//----- nvinfo : EIATTR_FRAME_SIZE
	.align		4
.L_1191:
        /*1bf0*/ 	.byte	0x04, 0x11
        /*1bf2*/ 	.short	(.L_1193 - .L_1192)
	.align		4
.L_1192:
        /*1bf4*/ 	.word	index@(_ZN10layer_norm13ln_bwd_kernelINS_13Kernel_traitsI13__nv_bfloat16S2_S2_S2_fjLj2560ELj1ELj1ELj4ELj8ENS_18Kernel_traits_baseILj2560ES2_S2_S2_S2_fjLj128EEEEELb0ELb0ELb0ELb1EEEvNS_9BwdParamsE)
        /*1bf8*/ 	.word	0x00000000


	//----- nvinfo : EIATTR_REGCOUNT
	.align		4
.L_1193:
        /*1bfc*/ 	.byte	0x04, 0x2f
        /*1bfe*/ 	.short	(.L_1195 - .L_1194)
	.align		4
.L_1194:
        /*1c00*/ 	.word	index@(_ZN10layer_norm13ln_bwd_kernelINS_13Kernel_traitsI13__nv_bfloat16S2_S2_S2_fjLj2560ELj1ELj1ELj4ELj8ENS_18Kernel_traits_baseILj2560ES2_S2_S2_S2_fjLj128EEEEELb0ELb0ELb0ELb0EEEvNS_9BwdParamsE)
        /*1c04*/ 	.word	0x00000088


	//----- nvinfo : EIATTR_FRAME_SIZE
	.align		4
.L_1195:
        /*1c08*/ 	.byte	0x04, 0x11
        /*1c0a*/ 	.short	(.L_1197 - .L_1196)
	.align		4
.L_1196:
        /*1c0c*/ 	.word	index@($__internal_0_$__cuda_sm70_shflsync_down_p)
        /*1c10*/ 	.word	0x00000000


	//----- nvinfo : EIATTR_FRAME_SIZE
	.align		4
.L_1197:
        /*1c14*/ 	.byte	0x04, 0x11
        /*1c16*/ 	.short	(.L_1199 - .L_1198)
	.align		4
.L_1198:
        /*1c18*/ 	.word	index@(_ZN10layer_norm13ln_bwd_kernelINS_13Kernel_traitsI13__nv_bfloat16S2_S2_S2_fjLj2560ELj1ELj1ELj4ELj8ENS_18Kernel_traits_baseILj2560ES2_S2_S2_S2_fjLj128EEEEELb0ELb0ELb0ELb0EEEvNS_9BwdParamsE)
        /*1c1c*/ 	.word	0x00000000


	//----- nvinfo : EIATTR_MIN_STACK_SIZE
	.align		4
.L_1199:
        /*1c20*/ 	.byte	0x04, 0x12
        /*1c22*/ 	.short	(.L_1201 - .L_1200)
	.align		4
.L_1200:
        /*1c24*/ 	.word	index@(_ZN10layer_norm13ln_bwd_kernelINS_13Kernel_traitsI13__nv_bfloat16S2_S2_S2_fjLj2560ELj1ELj1ELj4ELj8ENS_18Kernel_traits_baseILj2560ES2_S2_S2_S2_fjLj128EEEEELb0ELb0ELb0ELb0EEEvNS_9BwdParamsE)
        /*1c28*/ 	.word	0x00000000


	//----- nvinfo : EIATTR_MIN_STACK_SIZE
	.align		4
.L_1201:
        /*1c2c*/ 	.byte	0x04, 0x12
        /*1c2e*/ 	.short	(.L_1203 - .L_1202)
	.align		4
.L_1202:
        /*1c30*/ 	.word	index@(_ZN10layer_norm13ln_bwd_kernelINS_13Kernel_traitsI13__nv_bfloat16S2_S2_S2_fjLj2560ELj1ELj1ELj4ELj8ENS_18Kernel_traits_baseILj2560ES2_S2_S2_S2_fjLj128EEEEELb0ELb0ELb0ELb1EEEvNS_9BwdParamsE)
        /*1c34*/ 	.word	0x00000000


	//----- nvinfo : EIATTR_MIN_STACK_SIZE
	.align		4
.L_1203:
        /*1c38*/ 	.byte	0x04, 0x12
        /*1c3a*/ 	.short	(.L_1205 - .L_1204)
	.align		4
.L_1204:
        /*1c3c*/ 	.word	index@(_ZN10layer_norm13ln_bwd_kernelINS_13Kernel_traitsI13__nv_bfloat16S2_S2_S2_fjLj2560ELj1ELj1ELj4ELj8ENS_18Kernel_traits_baseILj2560ES2_S2_S2_S2_fjLj128EEEEELb0ELb0ELb1ELb0EEEvNS_9BwdParamsE)
        /*1c40*/ 	.word	0x00000000


	//----- nvinfo : EIATTR_MIN_STACK_SIZE
	.align		4
.L_1205:
        /*1c44*/ 	.byte	0x04, 0x12
        /*1c46*/ 	.short	(.L_1207 - .L_1206)
	.align		4
.L_1206:
        /*1c48*/ 	.word	index@(_ZN10layer_norm13ln_bwd_kernelINS_13Kernel_traitsI13__nv_bfloat16S2_S2_S2_fjLj2560ELj1ELj1ELj4ELj8ENS_18Kernel_traits_baseILj2560ES2_S2_S2_S2_fjLj128EEEEELb0ELb0ELb1ELb1EEEvNS_9BwdParamsE)
        /*1c4c*/ 	.word	0x00000000


	//----- nvinfo : EIATTR_MIN_STACK_SIZE
	.align		4
.L_1207:
        /*1c50*/ 	.byte	0x04, 0x12
        /*1c52*/ 	.short	(.L_1209 - .L_1208)
	.align		4
.L_1208:
        /*1c54*/ 	.word	index@(_ZN10layer_norm13ln_bwd_kernelINS_13Kernel_traitsI13__nv_bfloat16S2_S2_S2_fjLj2560ELj1ELj1ELj4ELj8ENS_18Kernel_traits_baseILj2560ES2_S2_S2_S2_fjLj128EEEEELb0ELb1ELb0ELb0EEEvNS_9BwdParamsE)
        /*1c58*/ 	.word	0x00000000


	//----- nvinfo : EIATTR_MIN_STACK_SIZE
	.align		4
.L_1209:
        /*1c5c*/ 	.byte	0x04, 0x12
        /*1c5e*/ 	.short	(.L_1211 - .L_1210)
	.align		4
.L_1210:
        /*1c60*/ 	.word	index@(_ZN10layer_norm13ln_bwd_kernelINS_13Kernel_traitsI13__nv_bfloat16S2_S2_S2_fjLj2560ELj1ELj1ELj4ELj8ENS_18Kernel_traits_baseILj2560ES2_S2_S2_S2_fjLj128EEEEELb0ELb1ELb0ELb1EEEvNS_9BwdParamsE)
        /*1c64*/ 	.word	0x00000000


	//----- nvinfo : EIATTR_MIN_STACK_SIZE
	.align		4
.L_1211:
        /*1c68*/ 	.byte	0x04, 0x12
        /*1c6a*/ 	.short	(.L_1213 - .L_1212)
	.align		4
.L_1212:
        /*1c6c*/ 	.word	index@(_ZN10layer_norm13ln_bwd_kernelINS_13Kernel_traitsI13__nv_bfloat16S2_S2_S2_fjLj2560ELj1ELj1ELj4ELj8ENS_18Kernel_traits_baseILj2560ES2_S2_S2_S2_fjLj128EEEEELb0ELb1ELb1ELb0EEEvNS_9BwdParamsE)
        /*1c70*/ 	.word	0x00000000


	//----- nvinfo : EIATTR_MIN_STACK_SIZE
	.align		4
.L_1213:
        /*1c74*/ 	.byte	0x04, 0x12
        /*1c76*/ 	.short	(.L_1215 - .L_1214)
	.align		4
.L_1214:
        /*1c78*/ 	.word	index@(_ZN10layer_norm13ln_bwd_kernelINS_13Kernel_traitsI13__nv_bfloat16S2_S2_S2_fjLj2560ELj1ELj1ELj4ELj8ENS_18Kernel_traits_baseILj2560ES2_S2_S2_S2_fjLj128EEEEELb0ELb1ELb1ELb1EEEvNS_9BwdParamsE)
        /*1c7c*/ 	.word	0x00000000


	//----- nvinfo : EIATTR_MIN_STACK_SIZE
	.align		4
.L_1215:
        /*1c80*/ 	.byte	0x04, 0x12
        /*1c82*/ 	.short	(.L_1217 - .L_1216)
	.align		4
.L_1216:
        /*1c84*/ 	.word	index@(_ZN10layer_norm13ln_bwd_kernelINS_13Kernel_traitsI13__nv_bfloat16S2_S2_S2_fjLj2560ELj1ELj1ELj4ELj8ENS_18Kernel_traits_baseILj2560ES2_S2_S2_S2_fjLj128EEEEELb1ELb0ELb0ELb0EEEvNS_9BwdParamsE)
        /*1c88*/ 	.word	0x00000000


	//----- nvinfo : EIATTR_MIN_STACK_SIZE
	.align		4
.L_1217:
        /*1c8c*/ 	.byte	0x04, 0x12
        /*1c8e*/ 	.short	(.L_1219 - .L_1218)
	.align		4
.L_1218:
        /*1c90*/ 	.word	index@(_ZN10layer_norm13ln_bwd_kernelINS_13Kernel_traitsI13__nv_bfloat16S2_S2_S2_fjLj2560ELj1ELj1ELj4ELj8ENS_18Kernel_traits_baseILj2560ES2_S2_S2_S2_fjLj128EEEEELb1ELb0ELb0ELb1EEEvNS_9BwdParamsE)
        /*1c94*/ 	.word	0x00000000


	//----- nvinfo : EIATTR_MIN_STACK_SIZE
	.align		4
.L_1219:
        /*1c98*/ 	.byte	0x04, 0x12
        /*1c9a*/ 	.short	(.L_1221 - .L_1220)
	.align		4
.L_1220:
        /*1c9c*/ 	.word	index@(_ZN10layer_norm22ln_bwd_finalize_kernelINS_22Kernel_traits_finalizeILj2560E13__nv_bfloat16S2_S2_S2_fjLb0ELj1024ELj4ENS_18Kernel_traits_baseILj2560ES2_S2_S2_S2_fjLj1024EEEEELb0ELb0EEEvNS_9BwdParamsE)
        /*1ca0*/ 	.word	0x00000000


	//----- nvinfo : EIATTR_MIN_STACK_SIZE
	.align		4
.L_1221:
        /*1ca4*/ 	.byte	0x04, 0x12
        /*1ca6*/ 	.short	(.L_1223 - .L_1222)
	.align		4
.L_1222:
        /*1ca8*/ 	.word	index@(_ZN10layer_norm13ln_bwd_kernelINS_13Kernel_traitsI13__nv_bfloat16S2_S2_S2_fjLj2560ELj1ELj1ELj4ELj8ENS_18Kernel_traits_baseILj2560ES2_S2_S2_S2_fjLj128EEEEELb1ELb0ELb1ELb0EEEvNS_9BwdParamsE)
        /*1cac*/ 	.word	0x00000000


	//----- nvinfo : EIATTR_MIN_STACK_SIZE
	.align		4
.L_1223:
        /*1cb0*/ 	.byte	0x04, 0x12
        /*1cb2*/ 	.short	(.L_1225 - .L_1224)
	.align		4
.L_1224:
        /*1cb4*/ 	.word	index@(_ZN10layer_norm22ln_bwd_finalize_kernelINS_22Kernel_traits_finalizeILj2560E13__nv_bfloat16S2_S2_S2_fjLb0ELj1024ELj4ENS_18Kernel_traits_baseILj2560ES2_S2_S2_S2_fjLj1024EEEEELb0ELb1EEEvNS_9BwdParamsE)
        /*1cb8*/ 	.word	0x00000000


	//----- nvinfo : EIATTR_MIN_STACK_SIZE
	.align		4
.L_1225:
        /*1cbc*/ 	.byte	0x04, 0x12
        /*1cbe*/ 	.short	(.L_1227 - .L_1226)
	.align		4
.L_1226:
        /*1cc0*/ 	.word	index@(_ZN10layer_norm13ln_bwd_kernelINS_13Kernel_traitsI13__nv_bfloat16S2_S2_S2_fjLj2560ELj1ELj1ELj4ELj8ENS_18Kernel_traits_baseILj2560ES2_S2_S2_S2_fjLj128EEEEELb1ELb0ELb1ELb1EEEvNS_9BwdParamsE)
        /*1cc4*/ 	.word	0x00000000


	//----- nvinfo : EIATTR_MIN_STACK_SIZE
	.align		4
.L_1227:
        /*1cc8*/ 	.byte	0x04, 0x12
        /*1cca*/ 	.short	(.L_1229 - .L_1228)
	.align		4
.L_1228:
        /*1ccc*/ 	.word	index@(_ZN10layer_norm13ln_bwd_kernelINS_13Kernel_traitsI13__nv_bfloat16S2_S2_S2_fjLj2560ELj1ELj1ELj4ELj8ENS_18Kernel_traits_baseILj2560ES2_S2_S2_S2_fjLj128EEEEELb1ELb1ELb0ELb0EEEvNS_9BwdParamsE)
        /*1cd0*/ 	.word	0x00000000


	//----- nvinfo : EIATTR_MIN_STACK_SIZE
	.align		4
.L_1229:
        /*1cd4*/ 	.byte	0x04, 0x12
        /*1cd6*/ 	.short	(.L_1231 - .L_1230)
	.align		4
.L_1230:
        /*1cd8*/ 	.word	index@(_ZN10layer_norm13ln_bwd_kernelINS_13Kernel_traitsI13__nv_bfloat16S2_S2_S2_fjLj2560ELj1ELj1ELj4ELj8ENS_18Kernel_traits_baseILj2560ES2_S2_S2_S2_fjLj128EEEEELb1ELb1ELb0ELb1EEEvNS_9BwdParamsE)
        /*1cdc*/ 	.word	0x00000000


	//----- nvinfo : EIATTR_MIN_STACK_SIZE
	.align		4
.L_1231:
        /*1ce0*/ 	.byte	0x04, 0x12
        /*1ce2*/ 	.short	(.L_1233 - .L_1232)
	.align		4
.L_1232:
        /*1ce4*/ 	.word	index@(_ZN10layer_norm22ln_bwd_finalize_kernelINS_22Kernel_traits_finalizeILj2560E13__nv_bfloat16S2_S2_S2_fjLb1ELj1024ELj4ENS_18Kernel_traits_baseILj2560ES2_S2_S2_S2_fjLj1024EEEEELb1ELb0EEEvNS_9BwdParamsE)
        /*1ce8*/ 	.word	0x00000000


	//----- nvinfo : EIATTR_MIN_STACK_SIZE
	.align		4
.L_1233:
        /*1cec*/ 	.byte	0x04, 0x12
        /*1cee*/ 	.short	(.L_1235 - .L_1234)
	.align		4
.L_1234:
        /*1cf0*/ 	.word	index@(_ZN10layer_norm13ln_bwd_kernelINS_13Kernel_traitsI13__nv_bfloat16S2_S2_S2_fjLj2560ELj1ELj1ELj4ELj8ENS_18Kernel_traits_baseILj2560ES2_S2_S2_S2_fjLj128EEEEELb1ELb1ELb1ELb0EEEvNS_9BwdParamsE)
        /*1cf4*/ 	.word	0x00000000


	//----- nvinfo : EIATTR_MIN_STACK_SIZE
	.align		4
.L_1235:
        /*1cf8*/ 	.byte	0x04, 0x12
        /*1cfa*/ 	.short	(.L_1237 - .L_1236)
	.align		4
.L_1236:
        /*1cfc*/ 	.word	index@(_ZN10layer_norm22ln_bwd_finalize_kernelINS_22Kernel_traits_finalizeILj2560E13__nv_bfloat16S2_S2_S2_fjLb1ELj1024ELj4ENS_18Kernel_traits_baseILj2560ES2_S2_S2_S2_fjLj1024EEEEELb1ELb1EEEvNS_9BwdParamsE)
        /*1d00*/ 	.word	0x00000000


	//----- nvinfo : EIATTR_MIN_STACK_SIZE
	.align		4
.L_1237:
        /*1d04*/ 	.byte	0x04, 0x12
        /*1d06*/ 	.short	(.L_1239 - .L_1238)
	.align		4
.L_1238:
        /*1d08*/ 	.word	index@(_ZN10layer_norm13ln_bwd_kernelINS_13Kernel_traitsI13__nv_bfloat16S2_S2_S2_fjLj2560ELj1ELj1ELj4ELj8ENS_18Kernel_traits_baseILj2560ES2_S2_S2_S2_fjLj128EEEEELb1ELb1ELb1ELb1EEEvNS_9BwdParamsE)
        /*1d0c*/ 	.word	0x00000000


	//----- nvinfo : EIATTR_MIN_STACK_SIZE
	.align		4
.L_1239:
        /*1d10*/ 	.byte	0x04, 0x12
        /*1d12*/ 	.short	(.L_1241 - .L_1240)
	.align		4
.L_1240:
        /*1d14*/ 	.word	index@(_ZN10layer_norm13ln_bwd_kernelINS_13Kernel_traitsI6__halfS2_S2_S2_fjLj2560ELj1ELj1ELj4ELj8ENS_18Kernel_traits_baseILj2560ES2_S2_S2_S2_fjLj128EEEEELb0ELb0ELb0ELb0EEEvNS_9BwdParamsE)
        /*1d18*/ 	.word	0x00000000


	//----- nvinfo : EIATTR_MIN_STACK_SIZE
	.align		4
.L_1241:
        /*1d1c*/ 	.byte	0x04, 0x12
        /*1d1e*/ 	.short	(.L_1243 - .L_1242)
	.align		4
.L_1242:
        /*1d20*/ 	.word	index@(_ZN10layer_norm13ln_bwd_kernelINS_13Kernel_traitsI6__halfS2_S2_S2_fjLj2560ELj1ELj1ELj4ELj8ENS_18Kernel_traits_baseILj2560ES2_S2_S2_S2_fjLj128EEEEELb0ELb0ELb0ELb1EEEvNS_9BwdParamsE)
        /*1d24*/ 	.word	0x00000000


	//----- nvinfo : EIATTR_MIN_STACK_SIZE
	.align		4
.L_1243:
        /*1d28*/ 	.byte	0x04, 0x12
        /*1d2a*/ 	.short	(.L_1245 - .L_1244)
	.align		4
.L_1244:
        /*1d2c*/ 	.word	index@(_ZN10layer_norm13ln_bwd_kernelINS_13Kernel_traitsI6__halfS2_S2_S2_fjLj2560ELj1ELj1ELj4ELj8ENS_18Kernel_traits_baseILj2560ES2_S2_S2_S2_fjLj128EEEEELb0ELb0ELb1ELb0EEEvNS_9BwdParamsE)
        /*1d30*/ 	.word	0x00000000


	//----- nvinfo : EIATTR_MIN_STACK_SIZE
	.align		4
.L_1245:
        /*1d34*/ 	.byte	0x04, 0x12
        /*1d36*/ 	.short	(.L_1247 - .L_1246)
	.align		4
.L_1246:
        /*1d38*/ 	.word	index@(_ZN10layer_norm13ln_bwd_kernelINS_13Kernel_traitsI6__halfS2_S2_S2_fjLj2560ELj1ELj1ELj4ELj8ENS_18Kernel_traits_baseILj2560ES2_S2_S2_S2_fjLj128EEEEELb0ELb0ELb1ELb1EEEvNS_9BwdParamsE)
        /*1d3c*/ 	.word	0x00000000


	//----- nvinfo : EIATTR_MIN_STACK_SIZE
	.align		4
.L_1247:
        /*1d40*/ 	.byte	0x04, 0x12
        /*1d42*/ 	.short	(.L_1249 - .L_1248)
	.align		4
.L_1248:
        /*1d44*/ 	.word	index@(_ZN10layer_norm13ln_bwd_kernelINS_13Kernel_traitsI6__halfS2_S2_S2_fjLj2560ELj1ELj1ELj4ELj8ENS_18Kernel_traits_baseILj2560ES2_S2_S2_S2_fjLj128EEEEELb0ELb1ELb0ELb0EEEvNS_9BwdParamsE)
        /*1d48*/ 	.word	0x00000000


	//----- nvinfo : EIATTR_MIN_STACK_SIZE
	.align		4
.L_1249:
        /*1d4c*/ 	.byte	0x04, 0x12
        /*1d4e*/ 	.short	(.L_1251 - .L_1250)
	.align		4
.L_1250:
        /*1d50*/ 	.word	index@(_ZN10layer_norm13ln_bwd_kernelINS_13Kernel_traitsI6__halfS2_S2_S2_fjLj2560ELj1ELj1ELj4ELj8ENS_18Kernel_traits_baseILj2560ES2_S2_S2_S2_fjLj128EEEEELb0ELb1ELb0ELb1EEEvNS_9BwdParamsE)
        /*1d54*/ 	.word	0x00000000


	//----- nvinfo : EIATTR_MIN_STACK_SIZE
	.align		4
.L_1251:
        /*1d58*/ 	.byte	0x04, 0x12
        /*1d5a*/ 	.short	(.L_1253 - .L_1252)
	.align		4
.L_1252:
        /*1d5c*/ 	.word	index@(_ZN10layer_norm13ln_bwd_kernelINS_13Kernel_traitsI6__halfS2_S2_S2_fjLj2560ELj1ELj1ELj4ELj8ENS_18Kernel_traits_baseILj2560ES2_S2_S2_S2_fjLj128EEEEELb0ELb1ELb1ELb0EEEvNS_9BwdParamsE)
        /*1d60*/ 	.word	0x00000000


	//----- nvinfo : EIATTR_MIN_STACK_SIZE
	.align		4
.L_1253:
        /*1d64*/ 	.byte	0x04, 0x12
        /*1d66*/ 	.short	(.L_1255 - .L_1254)
	.align		4
.L_1254:
        /*1d68*/ 	.word	index@(_ZN10layer_norm13ln_bwd_kernelINS_13Kernel_traitsI6__halfS2_S2_S2_fjLj2560ELj1ELj1ELj4ELj8ENS_18Kernel_traits_baseILj2560ES2_S2_S2_S2_fjLj128EEEEELb0ELb1ELb1ELb1EEEvNS_9BwdParamsE)
        /*1d6c*/ 	.word	0x00000000


	//----- nvinfo : EIATTR_MIN_STACK_SIZE
	.align		4
.L_1255:
        /*1d70*/ 	.byte	0x04, 0x12
        /*1d72*/ 	.short	(.L_1257 - .L_1256)
	.align		4
.L_1256:
        /*1d74*/ 	.word	index@(_ZN10layer_norm13ln_bwd_kernelINS_13Kernel_traitsI6__halfS2_S2_S2_fjLj2560ELj1ELj1ELj4ELj8ENS_18Kernel_traits_baseILj2560ES2_S2_S2_S2_fjLj128EEEEELb1ELb0ELb0ELb0EEEvNS_9BwdParamsE)
        /*1d78*/ 	.word	0x00000000


	//----- nvinfo : EIATTR_MIN_STACK_SIZE
	.align		4
.L_1257:
        /*1d7c*/ 	.byte	0x04, 0x12
        /*1d7e*/ 	.short	(.L_1259 - .L_1258)
	.align		4
.L_1258:
        /*1d80*/ 	.word	index@(_ZN10layer_norm13ln_bwd_kernelINS_13Kernel_traitsI6__halfS2_S2_S2_fjLj2560ELj1ELj1ELj4ELj8ENS_18Kernel_traits_baseILj2560ES2_S2_S2_S2_fjLj128EEEEELb1ELb0ELb0ELb1EEEvNS_9BwdParamsE)
        /*1d84*/ 	.word	0x00000000


	//----- nvinfo : EIATTR_MIN_STACK_SIZE
	.align		4
.L_1259:
        /*1d88*/ 	.byte	0x04, 0x12
        /*1d8a*/ 	.short	(.L_1261 - .L_1260)
	.align		4
.L_1260:
        /*1d8c*/ 	.word	index@(_ZN10layer_norm22ln_bwd_finalize_kernelINS_22Kernel_traits_finalizeILj2560E6__halfS2_S2_S2_fjLb0ELj1024ELj4ENS_18Kernel_traits_baseILj2560ES2_S2_S2_S2_fjLj1024EEEEELb0ELb0EEEvNS_9BwdParamsE)
        /*1d90*/ 	.word	0x00000000


	//----- nvinfo : EIATTR_MIN_STACK_SIZE
	.align		4
.L_1261:
        /*1d94*/ 	.byte	0x04, 0x12
        /*1d96*/ 	.short	(.L_1263 - .L_1262)
	.align		4
.L_1262:
        /*1d98*/ 	.word	index@(_ZN10layer_norm13ln_bwd_kernelINS_13Kernel_traitsI6__halfS2_S2_S2_fjLj2560ELj1ELj1ELj4ELj8ENS_18Kernel_traits_baseILj2560ES2_S2_S2_S2_fjLj128EEEEELb1ELb0ELb1ELb0EEEvNS_9BwdParamsE)
        /*1d9c*/ 	.word	0x00000000


	//----- nvinfo : EIATTR_MIN_STACK_SIZE
	.align		4
.L_1263:
        /*1da0*/ 	.byte	0x04, 0x12
        /*1da2*/ 	.short	(.L_1265 - .L_1264)
	.align		4
.L_1264:
        /*1da4*/ 	.word	index@(_ZN10layer_norm22ln_bwd_finalize_kernelINS_22Kernel_traits_finalizeILj2560E6__halfS2_S2_S2_fjLb0ELj1024ELj4ENS_18Kernel_traits_baseILj2560ES2_S2_S2_S2_fjLj1024EEEEELb0ELb1EEEvNS_9BwdParamsE)
        /*1da8*/ 	.word	0x00000000


	//----- nvinfo : EIATTR_MIN_STACK_SIZE
	.align		4
.L_1265:
        /*1dac*/ 	.byte	0x04, 0x12
        /*1dae*/ 	.short	(.L_1267 - .L_1266)
	.align		4
.L_1266:
        /*1db0*/ 	.word	index@(_ZN10layer_norm13ln_bwd_kernelINS_13Kernel_traitsI6__halfS2_S2_S2_fjLj2560ELj1ELj1ELj4ELj8ENS_18Kernel_traits_baseILj2560ES2_S2_S2_S2_fjLj128EEEEELb1ELb0ELb1ELb1EEEvNS_9BwdParamsE)
        /*1db4*/ 	.word	0x00000000


	//----- nvinfo : EIATTR_MIN_STACK_SIZE
	.align		4
.L_1267:
        /*1db8*/ 	.byte	0x04, 0x12
        /*1dba*/ 	.short	(.L_1269 - .L_1268)
	.align		4
.L_1268:
        /*1dbc*/ 	.word	index@(_ZN10layer_norm13ln_bwd_kernelINS_13Kernel_traitsI6__halfS2_S2_S2_fjLj2560ELj1ELj1ELj4ELj8ENS_18Kernel_traits_baseILj2560ES2_S2_S2_S2_fjLj128EEEEELb1ELb1ELb0ELb0EEEvNS_9BwdParamsE)
        /*1dc0*/ 	.word	0x00000000


	//----- nvinfo : EIATTR_MIN_STACK_SIZE
	.align		4
.L_1269:
        /*1dc4*/ 	.byte	0x04, 0x12
        /*1dc6*/ 	.short	(.L_1271 - .L_1270)
	.align		4
.L_1270:
        /*1dc8*/ 	.word	index@(_ZN10layer_norm13ln_bwd_kernelINS_13Kernel_traitsI6__halfS2_S2_S2_fjLj2560ELj1ELj1ELj4ELj8ENS_18Kernel_traits_baseILj2560ES2_S2_S2_S2_fjLj128EEEEELb1ELb1ELb0ELb1EEEvNS_9BwdParamsE)
        /*1dcc*/ 	.word	0x00000000


	//----- nvinfo : EIATTR_MIN_STACK_SIZE
	.align		4
.L_1271:
        /*1dd0*/ 	.byte	0x04, 0x12
        /*1dd2*/ 	.short	(.L_1273 - .L_1272)
	.align		4
.L_1272:
        /*1dd4*/ 	.word	index@(_ZN10layer_norm22ln_bwd_finalize_kernelINS_22Kernel_traits_finalizeILj2560E6__halfS2_S2_S2_fjLb1ELj1024ELj4ENS_18Kernel_traits_baseILj2560ES2_S2_S2_S2_fjLj1024EEEEELb1ELb0EEEvNS_9BwdParamsE)
        /*1dd8*/ 	.word	0x00000000


	//----- nvinfo : EIATTR_MIN_STACK_SIZE
	.align		4
.L_1273:
        /*1ddc*/ 	.byte	0x04, 0x12
        /*1dde*/ 	.short	(.L_1275 - .L_1274)
	.align		4
.L_1274:
        /*1de0*/ 	.word	index@(_ZN10layer_norm13ln_bwd_kernelINS_13Kernel_traitsI6__halfS2_S2_S2_fjLj2560ELj1ELj1ELj4ELj8ENS_18Kernel_traits_baseILj2560ES2_S2_S2_S2_fjLj128EEEEELb1ELb1ELb1ELb0EEEvNS_9BwdParamsE)
        /*1de4*/ 	.word	0x00000000


	//----- nvinfo : EIATTR_MIN_STACK_SIZE
	.align		4
.L_1275:
        /*1de8*/ 	.byte	0x04, 0x12
        /*1dea*/ 	.short	(.L_1277 - .L_1276)
	.align		4
.L_1276:
        /*1dec*/ 	.word	index@(_ZN10layer_norm22ln_bwd_finalize_kernelINS_22Kernel_traits_finalizeILj2560E6__halfS2_S2_S2_fjLb1ELj1024ELj4ENS_18Kernel_traits_baseILj2560ES2_S2_S2_S2_fjLj1024EEEEELb1ELb1EEEvNS_9BwdParamsE)
        /*1df0*/ 	.word	0x00000000


	//----- nvinfo : EIATTR_MIN_STACK_SIZE
	.align		4
.L_1277:
        /*1df4*/ 	.byte	0x04, 0x12
        /*1df6*/ 	.short	(.L_1279 - .L_1278)
	.align		4
.L_1278:
        /*1df8*/ 	.word	index@(_ZN10layer_norm13ln_bwd_kernelINS_13Kernel_traitsI6__halfS2_S2_S2_fjLj2560ELj1ELj1ELj4ELj8ENS_18Kernel_traits_baseILj2560ES2_S2_S2_S2_fjLj128EEEEELb1ELb1ELb1ELb1EEEvNS_9BwdParamsE)
        /*1dfc*/ 	.word	0x00000000


	//----- nvinfo : EIATTR_MIN_STACK_SIZE
	.align		4
.L_1279:
        /*1e00*/ 	.byte	0x04, 0x12
        /*1e02*/ 	.short	(.L_1281 - .L_1280)
	.align		4
.L_1280:
        /*1e04*/ 	.word	index@(_ZN10layer_norm13ln_bwd_kernelINS_13Kernel_traitsIf13__nv_bfloat16S2_S2_fjLj2560ELj1ELj1ELj4ELj8ENS_18Kernel_traits_baseILj2560EfS2_S2_S2_fjLj128EEEEELb0ELb0ELb0ELb0EEEvNS_9BwdParamsE)
        /*1e08*/ 	.word	0x00000000


	//----- nvinfo : EIATTR_MIN_STACK_SIZE
	.align		4
.L_1281:
        /*1e0c*/ 	.byte	0x04, 0x12
        /*1e0e*/ 	.short	(.L_1283 - .L_1282)
	.align		4
.L_1282:
        /*1e10*/ 	.word	index@(_ZN10layer_norm13ln_bwd_kernelINS_13Kernel_traitsIf13__nv_bfloat16S2_S2_fjLj2560ELj1ELj1ELj4ELj8ENS_18Kernel_traits_baseILj2560EfS2_S2_S2_fjLj128EEEEELb0ELb0ELb0ELb1EEEvNS_9BwdParamsE)
        /*1e14*/ 	.word	0x00000000


	//----- nvinfo : EIATTR_MIN_STACK_SIZE
	.align		4
.L_1283:
        /*1e18*/ 	.byte	0x04, 0x12
        /*1e1a*/ 	.short	(.L_1285 - .L_1284)
	.align		4
.L_1284:
        /*1e1c*/ 	.word	index@(_ZN10layer_norm13ln_bwd_kernelINS_13Kernel_traitsIf13__nv_bfloat16S2_S2_fjLj2560ELj1ELj1ELj4ELj8ENS_18Kernel_traits_baseILj2560EfS2_S2_S2_fjLj128EEEEELb0ELb0ELb1ELb0EEEvNS_9BwdParamsE)
        /*1e20*/ 	.word	0x00000000


	//----- nvinfo : EIATTR_MIN_STACK_SIZE
	.align		4
.L_1285:
        /*1e24*/ 	.byte	0x04, 0x12
        /*1e26*/ 	.short	(.L_1287 - .L_1286)
	.align		4
.L_1286:
        /*1e28*/ 	.word	index@(_ZN10layer_norm13ln_bwd_kernelINS_13Kernel_traitsIf13__nv_bfloat16S2_S2_fjLj2560ELj1ELj1ELj4ELj8ENS_18Kernel_traits_baseILj2560EfS2_S2_S2_fjLj128EEEEELb0ELb0ELb1ELb1EEEvNS_9BwdParamsE)
        /*1e2c*/ 	.word	0x00000000


	//----- nvinfo : EIATTR_MIN_STACK_SIZE
	.align		4
.L_1287:
        /*1e30*/ 	.byte	0x04, 0x12
        /*1e32*/ 	.short	(.L_1289 - .L_1288)
	.align		4
.L_1288:
        /*1e34*/ 	.word	index@(_ZN10layer_norm13ln_bwd_kernelINS_13Kernel_traitsIf13__nv_bfloat16S2_S2_fjLj2560ELj1ELj1ELj4ELj8ENS_18Kernel_traits_baseILj2560EfS2_S2_S2_fjLj128EEEEELb0ELb1ELb0ELb0EEEvNS_9BwdParamsE)
        /*1e38*/ 	.word	0x00000000


	//----- nvinfo : EIATTR_MIN_STACK_SIZE
	.align		4
.L_1289:
        /*1e3c*/ 	.byte	0x04, 0x12
        /*1e3e*/ 	.short	(.L_1291 - .L_1290)
	.align		4
.L_1290:
        /*1e40*/ 	.word	index@(_ZN10layer_norm13ln_bwd_kernelINS_13Kernel_traitsIf13__nv_bfloat16S2_S2_fjLj2560ELj1ELj1ELj4ELj8ENS_18Kernel_traits_baseILj2560EfS2_S2_S2_fjLj128EEEEELb0ELb1ELb0ELb1EEEvNS_9BwdParamsE)
        /*1e44*/ 	.word	0x00000000


	//----- nvinfo : EIATTR_MIN_STACK_SIZE
	.align		4
.L_1291:
        /*1e48*/ 	.byte	0x04, 0x12
        /*1e4a*/ 	.short	(.L_1293 - .L_1292)
	.align		4
.L_1292:
        /*1e4c*/ 	.word	index@(_ZN10layer_norm13ln_bwd_kernelINS_13Kernel_traitsIf13__nv_bfloat16S2_S2_fjLj2560ELj1ELj1ELj4ELj8ENS_18Kernel_traits_baseILj2560EfS2_S2_S2_fjLj128EEEEELb0ELb1ELb1ELb0EEEvNS_9BwdParamsE)
        /*1e50*/ 	.word	0x00000000


	//----- nvinfo : EIATTR_MIN_STACK_SIZE
	.align		4
.L_1293:
        /*1e54*/ 	.byte	0x04, 0x12
        /*1e56*/ 	.short	(.L_1295 - .L_1294)
	.align		4
.L_1294:
        /*1e58*/ 	.word	index@(_ZN10layer_norm13ln_bwd_kernelINS_13Kernel_traitsIf13__nv_bfloat16S2_S2_fjLj2560ELj1ELj1ELj4ELj8ENS_18Kernel_traits_baseILj2560EfS2_S2_S2_fjLj128EEEEELb0ELb1ELb1ELb1EEEvNS_9BwdParamsE)
        /*1e5c*/ 	.word	0x00000000


	//----- nvinfo : EIATTR_MIN_STACK_SIZE
	.align		4
.L_1295:
        /*1e60*/ 	.byte	0x04, 0x12
        /*1e62*/ 	.short	(.L_1297 - .L_1296)
	.align		4
.L_1296:
        /*1e64*/ 	.word	index@(_ZN10layer_norm13ln_bwd_kernelINS_13Kernel_traitsIf13__nv_bfloat16S2_S2_fjLj2560ELj1ELj1ELj4ELj8ENS_18Kernel_traits_baseILj2560EfS2_S2_S2_fjLj128EEEEELb1ELb0ELb0ELb0EEEvNS_9BwdParamsE)
        /*1e68*/ 	.word	0x00000000


	//----- nvinfo : EIATTR_MIN_STACK_SIZE
	.align		4
.L_1297:
        /*1e6c*/ 	.byte	0x04, 0x12
        /*1e6e*/ 	.short	(.L_1299 - .L_1298)
	.align		4
.L_1298:
        /*1e70*/ 	.word	index@(_ZN10layer_norm13ln_bwd_kernelINS_13Kernel_traitsIf13__nv_bfloat16S2_S2_fjLj2560ELj1ELj1ELj4ELj8ENS_18Kernel_traits_baseILj2560EfS2_S2_S2_fjLj128EEEEELb1ELb0ELb0ELb1EEEvNS_9BwdParamsE)
        /*1e74*/ 	.word	0x00000000


	//----- nvinfo : EIATTR_MIN_STACK_SIZE
	.align		4
.L_1299:
        /*1e78*/ 	.byte	0x04, 0x12
        /*1e7a*/ 	.short	(.L_1301 - .L_1300)
	.align		4
.L_1300:
        /*1e7c*/ 	.word	index@(_ZN10layer_norm22ln_bwd_finalize_kernelINS_22Kernel_traits_finalizeILj2560Ef13__nv_bfloat16S2_S2_fjLb0ELj1024ELj4ENS_18Kernel_traits_baseILj2560EfS2_S2_S2_fjLj1024EEEEELb0ELb0EEEvNS_9BwdParamsE)
        /*1e80*/ 	.word	0x00000000


	//----- nvinfo : EIATTR_MIN_STACK_SIZE
	.align		4
.L_1301:
        /*1e84*/ 	.byte	0x04, 0x12
        /*1e86*/ 	.short	(.L_1303 - .L_1302)
	.align		4
.L_1302:
        /*1e88*/ 	.word	index@(_ZN10layer_norm13ln_bwd_kernelINS_13Kernel_traitsIf13__nv_bfloat16S2_S2_fjLj2560ELj1ELj1ELj4ELj8ENS_18Kernel_traits_baseILj2560EfS2_S2_S2_fjLj128EEEEELb1ELb0ELb1ELb0EEEvNS_9BwdParamsE)
        /*1e8c*/ 	.word	0x00000000


	//----- nvinfo : EIATTR_MIN_STACK_SIZE
	.align		4
.L_1303:
        /*1e90*/ 	.byte	0x04, 0x12
        /*1e92*/ 	.short	(.L_1305 - .L_1304)
	.align		4
.L_1304:
        /*1e94*/ 	.word	index@(_ZN10layer_norm22ln_bwd_finalize_kernelINS_22Kernel_traits_finalizeILj2560Ef13__nv_bfloat16S2_S2_fjLb0ELj1024ELj4ENS_18Kernel_traits_baseILj2560EfS2_S2_S2_fjLj1024EEEEELb0ELb1EEEvNS_9BwdParamsE)
        /*1e98*/ 	.word	0x00000000


	//----- nvinfo : EIATTR_MIN_STACK_SIZE
	.align		4
.L_1305:
        /*1e9c*/ 	.byte	0x04, 0x12
        /*1e9e*/ 	.short	(.L_1307 - .L_1306)
	.align		4
.L_1306:
        /*1ea0*/ 	.word	index@(_ZN10layer_norm13ln_bwd_kernelINS_13Kernel_traitsIf13__nv_bfloat16S2_S2_fjLj2560ELj1ELj1ELj4ELj8ENS_18Kernel_traits_baseILj2560EfS2_S2_S2_fjLj128EEEEELb1ELb0ELb1ELb1EEEvNS_9BwdParamsE)
        /*1ea4*/ 	.word	0x00000000


	//----- nvinfo : EIATTR_MIN_STACK_SIZE
	.align		4
.L_1307:
        /*1ea8*/ 	.byte	0x04, 0x12
        /*1eaa*/ 	.short	(.L_1309 - .L_1308)
	.align		4
.L_1308:
        /*1eac*/ 	.word	index@(_ZN10layer_norm13ln_bwd_kernelINS_13Kernel_traitsIf13__nv_bfloat16S2_S2_fjLj2560ELj1ELj1ELj4ELj8ENS_18Kernel_traits_baseILj2560EfS2_S2_S2_fjLj128EEEEELb1ELb1ELb0ELb0EEEvNS_9BwdParamsE)
        /*1eb0*/ 	.word	0x00000000


	//----- nvinfo : EIATTR_MIN_STACK_SIZE
	.align		4
.L_1309:
        /*1eb4*/ 	.byte	0x04, 0x12
        /*1eb6*/ 	.short	(.L_1311 - .L_1310)
	.align		4
.L_1310:
        /*1eb8*/ 	.word	index@(_ZN10layer_norm13ln_bwd_kernelINS_13Kernel_traitsIf13__nv_bfloat16S2_S2_fjLj2560ELj1ELj1ELj4ELj8ENS_18Kernel_traits_baseILj2560EfS2_S2_S2_fjLj128EEEEELb1ELb1ELb0ELb1EEEvNS_9BwdParamsE)
        /*1ebc*/ 	.word	0x00000000


	//----- nvinfo : EIATTR_MIN_STACK_SIZE
	.align		4
.L_1311:
        /*1ec0*/ 	.byte	0x04, 0x12
        /*1ec2*/ 	.short	(.L_1313 - .L_1312)
	.align		4
.L_1312:
        /*1ec4*/ 	.word	index@(_ZN10layer_norm22ln_bwd_finalize_kernelINS_22Kernel_traits_finalizeILj2560Ef13__nv_bfloat16S2_S2_fjLb1ELj1024ELj4ENS_18Kernel_traits_baseILj2560EfS2_S2_S2_fjLj1024EEEEELb1ELb0EEEvNS_9BwdParamsE)
        /*1ec8*/ 	.word	0x00000000


	//----- nvinfo : EIATTR_MIN_STACK_SIZE
	.align		4
.L_1313:
        /*1ecc*/ 	.byte	0x04, 0x12
        /*1ece*/ 	.short	(.L_1315 - .L_1314)
	.align		4
.L_1314:
        /*1ed0*/ 	.word	index@(_ZN10layer_norm13ln_bwd_kernelINS_13Kernel_traitsIf13__nv_bfloat16S2_S2_fjLj2560ELj1ELj1ELj4ELj8ENS_18Kernel_traits_baseILj2560EfS2_S2_S2_fjLj128EEEEELb1ELb1ELb1ELb0EEEvNS_9BwdParamsE)
        /*1ed4*/ 	.word	0x00000000


	//----- nvinfo : EIATTR_MIN_STACK_SIZE
	.align		4
.L_1315:
        /*1ed8*/ 	.byte	0x04, 0x12
        /*1eda*/ 	.short	(.L_1317 - .L_1316)
	.align		4
.L_1316:
        /*1edc*/ 	.word	index@(_ZN10layer_norm22ln_bwd_finalize_kernelINS_22Kernel_traits_finalizeILj2560Ef13__nv_bfloat16S2_S2_fjLb1ELj1024ELj4ENS_18Kernel_traits_baseILj2560EfS2_S2_S2_fjLj1024EEEEELb1ELb1EEEvNS_9BwdParamsE)
        /*1ee0*/ 	.word	0x00000000


	//----- nvinfo : EIATTR_MIN_STACK_SIZE
	.align		4
.L_1317:
        /*1ee4*/ 	.byte	0x04, 0x12
        /*1ee6*/ 	.short	(.L_1319 - .L_1318)
	.align		4
.L_1318:
        /*1ee8*/ 	.word	index@(_ZN10layer_norm13ln_bwd_kernelINS_13Kernel_traitsIf13__nv_bfloat16S2_S2_fjLj2560ELj1ELj1ELj4ELj8ENS_18Kernel_traits_baseILj2560EfS2_S2_S2_fjLj128EEEEELb1ELb1ELb1ELb1EEEvNS_9BwdParamsE)
        /*1eec*/ 	.word	0x00000000


	//----- nvinfo : EIATTR_MIN_STACK_SIZE
	.align		4
.L_1319:
        /*1ef0*/ 	.byte	0x04, 0x12
        /*1ef2*/ 	.short	(.L_1321 - .L_1320)
	.align		4
.L_1320:
        /*1ef4*/ 	.word	index@(_ZN10layer_norm13ln_bwd_kernelINS_13Kernel_traitsI13__nv_bfloat16S2_fS2_fjLj2560ELj1ELj1ELj4ELj8ENS_18Kernel_traits_baseILj2560ES2_S2_fS2_fjLj128EEEEELb0ELb0ELb0ELb0EEEvNS_9BwdParamsE)
        /*1ef8*/ 	.word	0x00000000


	//----- nvinfo : EIATTR_MIN_STACK_SIZE
	.align		4
.L_1321:
        /*1efc*/ 	.byte	0x04, 0x12
        /*1efe*/ 	.short	(.L_1323 - .L_1322)
	.align		4
.L_1322:
        /*1f00*/ 	.word	index@(_ZN10layer_norm13ln_bwd_kernelINS_13Kernel_traitsI13__nv_bfloat16S2_fS2_fjLj2560ELj1ELj1ELj4ELj8ENS_18Kernel_traits_baseILj2560ES2_S2_fS2_fjLj128EEEEELb0ELb0ELb0ELb1EEEvNS_9BwdParamsE)
        /*1f04*/ 	.word	0x00000000


	//----- nvinfo : EIATTR_MIN_STACK_SIZE
	.align		4
.L_1323:
        /*1f08*/ 	.byte	0x04, 0x12
        /*1f0a*/ 	.short	(.L_1325 - .L_1324)
	.align		4
.L_1324:
        /*1f0c*/ 	.word	index@(_ZN10layer_norm13ln_bwd_kernelINS_13Kernel_traitsI13__nv_bfloat16S2_fS2_fjLj2560ELj1ELj1ELj4ELj8ENS_18Kernel_traits_baseILj2560ES2_S2_fS2_fjLj128EEEEELb0ELb0ELb1ELb0EEEvNS_9BwdParamsE)
        /*1f10*/ 	.word	0x00000000


	//----- nvinfo : EIATTR_MIN_STACK_SIZE
	.align		4
.L_1325:
        /*1f14*/ 	.byte	0x04, 0x12
        /*1f16*/ 	.short	(.L_1327 - .L_1326)
	.align		4
.L_1326:
        /*1f18*/ 	.word	index@(_ZN10layer_norm13ln_bwd_kernelINS_13Kernel_traitsI13__nv_bfloat16S2_fS2_fjLj2560ELj1ELj1ELj4ELj8ENS_18Kernel_traits_baseILj2560ES2_S2_fS2_fjLj128EEEEELb0ELb0ELb1ELb1EEEvNS_9BwdParamsE)
        /*1f1c*/ 	.word	0x00000000


	//----- nvinfo : EIATTR_MIN_STACK_SIZE
	.align		4
.L_1327:
        /*1f20*/ 	.byte	0x04, 0x12
        /*1f22*/ 	.short	(.L_1329 - .L_1328)
	.align		4
.L_1328:
        /*1f24*/ 	.word	index@(_ZN10layer_norm13ln_bwd_kernelINS_13Kernel_traitsI13__nv_bfloat16S2_fS2_fjLj2560ELj1ELj1ELj4ELj8ENS_18Kernel_traits_baseILj2560ES2_S2_fS2_fjLj128EEEEELb0ELb1ELb0ELb0EEEvNS_9BwdParamsE)
        /*1f28*/ 	.word	0x00000000


	//----- nvinfo : EIATTR_MIN_STACK_SIZE
	.align		4
.L_1329:
        /*1f2c*/ 	.byte	0x04, 0x12
        /*1f2e*/ 	.short	(.L_1331 - .L_1330)
	.align		4
.L_1330:
        /*1f30*/ 	.word	index@(_ZN10layer_norm13ln_bwd_kernelINS_13Kernel_traitsI13__nv_bfloat16S2_fS2_fjLj2560ELj1ELj1ELj4ELj8ENS_18Kernel_traits_baseILj2560ES2_S2_fS2_fjLj128EEEEELb0ELb1ELb0ELb1EEEvNS_9BwdParamsE)
        /*1f34*/ 	.word	0x00000000


	//----- nvinfo : EIATTR_MIN_STACK_SIZE
	.align		4
.L_1331:
        /*1f38*/ 	.byte	0x04, 0x12
        /*1f3a*/ 	.short	(.L_1333 - .L_1332)
	.align		4
.L_1332:
        /*1f3c*/ 	.word	index@(_ZN10layer_norm13ln_bwd_kernelINS_13Kernel_traitsI13__nv_bfloat16S2_fS2_fjLj2560ELj1ELj1ELj4ELj8ENS_18Kernel_traits_baseILj2560ES2_S2_fS2_fjLj128EEEEELb0ELb1ELb1ELb0EEEvNS_9BwdParamsE)
        /*1f40*/ 	.word	0x00000000


	//----- nvinfo : EIATTR_MIN_STACK_SIZE
	.align		4
.L_1333:
        /*1f44*/ 	.byte	0x04, 0x12
        /*1f46*/ 	.short	(.L_1335 - .L_1334)
	.align		4
.L_1334:
        /*1f48*/ 	.word	index@(_ZN10layer_norm13ln_bwd_kernelINS_13Kernel_traitsI13__nv_bfloat16S2_fS2_fjLj2560ELj1ELj1ELj4ELj8ENS_18Kernel_traits_baseILj2560ES2_S2_fS2_fjLj128EEEEELb0ELb1ELb1ELb1EEEvNS_9BwdParamsE)
        /*1f4c*/ 	.word	0x00000000


	//----- nvinfo : EIATTR_MIN_STACK_SIZE
	.align		4
.L_1335:
        /*1f50*/ 	.byte	0x04, 0x12
        /*1f52*/ 	.short	(.L_1337 - .L_1336)
	.align		4
.L_1336:
        /*1f54*/ 	.word	index@(_ZN10layer_norm13ln_bwd_kernelINS_13Kernel_traitsI13__nv_bfloat16S2_fS2_fjLj2560ELj1ELj1ELj4ELj8ENS_18Kernel_traits_baseILj2560ES2_S2_fS2_fjLj128EEEEELb1ELb0ELb0ELb0EEEvNS_9BwdParamsE)
        /*1f58*/ 	.word	0x00000000


	//----- nvinfo : EIATTR_MIN_STACK_SIZE
	.align		4
.L_1337:
        /*1f5c*/ 	.byte	0x04, 0x12
        /*1f5e*/ 	.short	(.L_1339 - .L_1338)
	.align		4
.L_1338:
        /*1f60*/ 	.word	index@(_ZN10layer_norm13ln_bwd_kernelINS_13Kernel_traitsI13__nv_bfloat16S2_fS2_fjLj2560ELj1ELj1ELj4ELj8ENS_18Kernel_traits_baseILj2560ES2_S2_fS2_fjLj128EEEEELb1ELb0ELb0ELb1EEEvNS_9BwdParamsE)
        /*1f64*/ 	.word	0x00000000


	//----- nvinfo : EIATTR_MIN_STACK_SIZE
	.align		4
.L_1339:
        /*1f68*/ 	.byte	0x04, 0x12
        /*1f6a*/ 	.short	(.L_1341 - .L_1340)
	.align		4
.L_1340:
        /*1f6c*/ 	.word	index@(_ZN10layer_norm22ln_bwd_finalize_kernelINS_22Kernel_traits_finalizeILj2560E13__nv_bfloat16S2_fS2_fjLb0ELj1024ELj4ENS_18Kernel_traits_baseILj2560ES2_S2_fS2_fjLj1024EEEEELb0ELb0EEEvNS_9BwdParamsE)
        /*1f70*/ 	.word	0x00000000


	//----- nvinfo : EIATTR_MIN_STACK_SIZE
	.align		4
.L_1341:
        /*1f74*/ 	.byte	0x04, 0x12
        /*1f76*/ 	.short	(.L_1343 - .L_1342)
	.align		4
.L_1342:
        /*1f78*/ 	.word	index@(_ZN10layer_norm13ln_bwd_kernelINS_13Kernel_traitsI13__nv_bfloat16S2_fS2_fjLj2560ELj1ELj1ELj4ELj8ENS_18Kernel_traits_baseILj2560ES2_S2_fS2_fjLj128EEEEELb1ELb0ELb1ELb0EEEvNS_9BwdParamsE)
        /*1f7c*/ 	.word	0x00000000


	//----- nvinfo : EIATTR_MIN_STACK_SIZE
	.align		4
.L_1343:
        /*1f80*/ 	.byte	0x04, 0x12
        /*1f82*/ 	.short	(.L_1345 - .L_1344)
	.align		4
.L_1344:
        /*1f84*/ 	.word	index@(_ZN10layer_norm22ln_bwd_finalize_kernelINS_22Kernel_traits_finalizeILj2560E13__nv_bfloat16S2_fS2_fjLb0ELj1024ELj4ENS_18Kernel_traits_baseILj2560ES2_S2_fS2_fjLj1024EEEEELb0ELb1EEEvNS_9BwdParamsE)
        /*1f88*/ 	.word	0x00000000


	//----- nvinfo : EIATTR_MIN_STACK_SIZE
	.align		4
.L_1345:
        /*1f8c*/ 	.byte	0x04, 0x12
        /*1f8e*/ 	.short	(.L_1347 - .L_1346)
	.align		4
.L_1346:
        /*1f90*/ 	.word	index@(_ZN10layer_norm13ln_bwd_kernelINS_13Kernel_traitsI13__nv_bfloat16S2_fS2_fjLj2560ELj1ELj1ELj4ELj8ENS_18Kernel_traits_baseILj2560ES2_S2_fS2_fjLj128EEEEELb1ELb0ELb1ELb1EEEvNS_9BwdParamsE)
        /*1f94*/ 	.word	0x00000000


	//----- nvinfo : EIATTR_MIN_STACK_SIZE
	.align		4
.L_1347:
        /*1f98*/ 	.byte	0x04, 0x12
        /*1f9a*/ 	.short	(.L_1349 - .L_1348)
	.align		4
.L_1348:
        /*1f9c*/ 	.word	index@(_ZN10layer_norm13ln_bwd_kernelINS_13Kernel_traitsI13__nv_bfloat16S2_fS2_fjLj2560ELj1ELj1ELj4ELj8ENS_18Kernel_traits_baseILj2560ES2_S2_fS2_fjLj128EEEEELb1ELb1ELb0ELb0EEEvNS_9BwdParamsE)
        /*1fa0*/ 	.word	0x00000000


	//----- nvinfo : EIATTR_MIN_STACK_SIZE
	.align		4
.L_1349:
        /*1fa4*/ 	.byte	0x04, 0x12
        /*1fa6*/ 	.short	(.L_1351 - .L_1350)
	.align		4
.L_1350:
        /*1fa8*/ 	.word	index@(_ZN10layer_norm13ln_bwd_kernelINS_13Kernel_traitsI13__nv_bfloat16S2_fS2_fjLj2560ELj1ELj1ELj4ELj8ENS_18Kernel_traits_baseILj2560ES2_S2_fS2_fjLj128EEEEELb1ELb1ELb0ELb1EEEvNS_9BwdParamsE)
        /*1fac*/ 	.word	0x00000000


	//----- nvinfo : EIATTR_MIN_STACK_SIZE
	.align		4
.L_1351:
        /*1fb0*/ 	.byte	0x04, 0x12
        /*1fb2*/ 	.short	(.L_1353 - .L_1352)
	.align		4
.L_1352:
        /*1fb4*/ 	.word	index@(_ZN10layer_norm22ln_bwd_finalize_kernelINS_22Kernel_traits_finalizeILj2560E13__nv_bfloat16S2_fS2_fjLb1ELj1024ELj4ENS_18Kernel_traits_baseILj2560ES2_S2_fS2_fjLj1024EEEEELb1ELb0EEEvNS_9BwdParamsE)
        /*1fb8*/ 	.word	0x00000000


	//----- nvinfo : EIATTR_MIN_STACK_SIZE
	.align		4
.L_1353:
        /*1fbc*/ 	.byte	0x04, 0x12
        /*1fbe*/ 	.short	(.L_1355 - .L_1354)
	.align		4
.L_1354:
        /*1fc0*/ 	.word	index@(_ZN10layer_norm13ln_bwd_kernelINS_13Kernel_traitsI13__nv_bfloat16S2_fS2_fjLj2560ELj1ELj1ELj4ELj8ENS_18Kernel_traits_baseILj2560ES2_S2_fS2_fjLj128EEEEELb1ELb1ELb1ELb0EEEvNS_9BwdParamsE)
        /*1fc4*/ 	.word	0x00000000


	//----- nvinfo : EIATTR_MIN_STACK_SIZE
	.align		4
.L_1355:
        /*1fc8*/ 	.byte	0x04, 0x12
        /*1fca*/ 	.short	(.L_1357 - .L_1356)
	.align		4
.L_1356:
        /*1fcc*/ 	.word	index@(_ZN10layer_norm22ln_bwd_finalize_kernelINS_22Kernel_traits_finalizeILj2560E13__nv_bfloat16S2_fS2_fjLb1ELj1024ELj4ENS_18Kernel_traits_baseILj2560ES2_S2_fS2_fjLj1024EEEEELb1ELb1EEEvNS_9BwdParamsE)
        /*1fd0*/ 	.word	0x00000000


	//----- nvinfo : EIATTR_MIN_STACK_SIZE
	.align		4
.L_1357:
        /*1fd4*/ 	.byte	0x04, 0x12
        /*1fd6*/ 	.short	(.L_1359 - .L_1358)
	.align		4
.L_1358:
        /*1fd8*/ 	.word	index@(_ZN10layer_norm13ln_bwd_kernelINS_13Kernel_traitsI13__nv_bfloat16S2_fS2_fjLj2560ELj1ELj1ELj4ELj8ENS_18Kernel_traits_baseILj2560ES2_S2_fS2_fjLj128EEEEELb1ELb1ELb1ELb1EEEvNS_9BwdParamsE)
        /*1fdc*/ 	.word	0x00000000


	//----- nvinfo : EIATTR_MIN_STACK_SIZE
	.align		4
.L_1359:
        /*1fe0*/ 	.byte	0x04, 0x12
        /*1fe2*/ 	.short	(.L_1361 - .L_1360)
	.align		4
.L_1360:
        /*1fe4*/ 	.word	index@(_ZN10layer_norm13ln_bwd_kernelINS_13Kernel_traitsIf13__nv_bfloat16fS2_fjLj2560ELj1ELj1ELj4ELj8ENS_18Kernel_traits_baseILj2560EfS2_fS2_fjLj128EEEEELb0ELb0ELb0ELb0EEEvNS_9BwdParamsE)
        /*1fe8*/ 	.word	0x00000000


	//----- nvinfo : EIATTR_MIN_STACK_SIZE
	.align		4
.L_1361:
        /*1fec*/ 	.byte	0x04, 0x12
        /*1fee*/ 	.short	(.L_1363 - .L_1362)
	.align		4
.L_1362:
        /*1ff0*/ 	.word	index@(_ZN10layer_norm13ln_bwd_kernelINS_13Kernel_traitsIf13__nv_bfloat16fS2_fjLj2560ELj1ELj1ELj4ELj8ENS_18Kernel_traits_baseILj2560EfS2_fS2_fjLj128EEEEELb0ELb0ELb0ELb1EEEvNS_9BwdParamsE)
        /*1ff4*/ 	.word	0x00000000


	//----- nvinfo : EIATTR_MIN_STACK_SIZE
	.align		4
.L_1363:
        /*1ff8*/ 	.byte	0x04, 0x12
        /*1ffa*/ 	.short	(.L_1365 - .L_1364)
	.align		4
.L_1364:
        /*1ffc*/ 	.word	index@(_ZN10layer_norm13ln_bwd_kernelINS_13Kernel_traitsIf13__nv_bfloat16fS2_fjLj2560ELj1ELj1ELj4ELj8ENS_18Kernel_traits_baseILj2560EfS2_fS2_fjLj128EEEEELb0ELb0ELb1ELb0EEEvNS_9BwdParamsE)
        /*2000*/ 	.word	0x00000000


	//----- nvinfo : EIATTR_MIN_STACK_SIZE
	.align		4
.L_1365:
        /*2004*/ 	.byte	0x04, 0x12
        /*2006*/ 	.short	(.L_1367 - .L_1366)
	.align		4
.L_1366:
        /*2008*/ 	.word	index@(_ZN10layer_norm13ln_bwd_kernelINS_13Kernel_traitsIf13__nv_bfloat16fS2_fjLj2560ELj1ELj1ELj4ELj8ENS_18Kernel_traits_baseILj2560EfS2_fS2_fjLj128EEEEELb0ELb0ELb1ELb1EEEvNS_9BwdParamsE)
        /*200c*/ 	.word	0x00000000


	//----- nvinfo : EIATTR_MIN_STACK_SIZE
	.align		4
.L_1367:
        /*2010*/ 	.byte	0x04, 0x12
        /*2012*/ 	.short	(.L_1369 - .L_1368)
	.align		4
.L_1368:
        /*2014*/ 	.word	index@(_ZN10layer_norm13ln_bwd_kernelINS_13Kernel_traitsIf13__nv_bfloat16fS2_fjLj2560ELj1ELj1ELj4ELj8ENS_18Kernel_traits_baseILj2560EfS2_fS2_fjLj128EEEEELb0ELb1ELb0ELb0EEEvNS_9BwdParamsE)
        /*2018*/ 	.word	0x00000000


	//----- nvinfo : EIATTR_MIN_STACK_SIZE
	.align		4
.L_1369:
        /*201c*/ 	.byte	0x04, 0x12
        /*201e*/ 	.short	(.L_1371 - .L_1370)
	.align		4
.L_1370:
        /*2020*/ 	.word	index@(_ZN10layer_norm13ln_bwd_kernelINS_13Kernel_traitsIf13__nv_bfloat16fS2_fjLj2560ELj1ELj1ELj4ELj8ENS_18Kernel_traits_baseILj2560EfS2_fS2_fjLj128EEEEELb0ELb1ELb0ELb1EEEvNS_9BwdParamsE)
        /*2024*/ 	.word	0x00000000


	//----- nvinfo : EIATTR_MIN_STACK_SIZE
	.align		4
.L_1371:
        /*2028*/ 	.byte	0x04, 0x12
        /*202a*/ 	.short	(.L_1373 - .L_1372)
	.align		4
.L_1372:
        /*202c*/ 	.word	index@(_ZN10layer_norm13ln_bwd_kernelINS_13Kernel_traitsIf13__nv_bfloat16fS2_fjLj2560ELj1ELj1ELj4ELj8ENS_18Kernel_traits_baseILj2560EfS2_fS2_fjLj128EEEEELb0ELb1ELb1ELb0EEEvNS_9BwdParamsE)
        /*2030*/ 	.word	0x00000000


	//----- nvinfo : EIATTR_MIN_STACK_SIZE
	.align		4
.L_1373:
        /*2034*/ 	.byte	0x04, 0x12
        /*2036*/ 	.short	(.L_1375 - .L_1374)
	.align		4
.L_1374:
        /*2038*/ 	.word	index@(_ZN10layer_norm13ln_bwd_kernelINS_13Kernel_traitsIf13__nv_bfloat16fS2_fjLj2560ELj1ELj1ELj4ELj8ENS_18Kernel_traits_baseILj2560EfS2_fS2_fjLj128EEEEELb0ELb1ELb1ELb1EEEvNS_9BwdParamsE)
        /*203c*/ 	.word	0x00000000


	//----- nvinfo : EIATTR_MIN_STACK_SIZE
	.align		4
.L_1375:
        /*2040*/ 	.byte	0x04, 0x12
        /*2042*/ 	.short	(.L_1377 - .L_1376)
	.align		4
.L_1376:
        /*2044*/ 	.word	index@(_ZN10layer_norm13ln_bwd_kernelINS_13Kernel_traitsIf13__nv_bfloat16fS2_fjLj2560ELj1ELj1ELj4ELj8ENS_18Kernel_traits_baseILj2560EfS2_fS2_fjLj128EEEEELb1ELb0ELb0ELb0EEEvNS_9BwdParamsE)
        /*2048*/ 	.word	0x00000000


	//----- nvinfo : EIATTR_MIN_STACK_SIZE
	.align		4
.L_1377:
        /*204c*/ 	.byte	0x04, 0x12
        /*204e*/ 	.short	(.L_1379 - .L_1378)
	.align		4
.L_1378:
        /*2050*/ 	.word	index@(_ZN10layer_norm13ln_bwd_kernelINS_13Kernel_traitsIf13__nv_bfloat16fS2_fjLj2560ELj1ELj1ELj4ELj8ENS_18Kernel_traits_baseILj2560EfS2_fS2_fjLj128EEEEELb1ELb0ELb0ELb1EEEvNS_9BwdParamsE)
        /*2054*/ 	.word	0x00000000


	//----- nvinfo : EIATTR_MIN_STACK_SIZE
	.align		4
.L_1379:
        /*2058*/ 	.byte	0x04, 0x12
        /*205a*/ 	.short	(.L_1381 - .L_1380)
	.align		4
.L_1380:
        /*205c*/ 	.word	index@(_ZN10layer_norm22ln_bwd_finalize_kernelINS_22Kernel_traits_finalizeILj2560Ef13__nv_bfloat16fS2_fjLb0ELj1024ELj4ENS_18Kernel_traits_baseILj2560EfS2_fS2_fjLj1024EEEEELb0ELb0EEEvNS_9BwdParamsE)
        /*2060*/ 	.word	0x00000000


	//----- nvinfo : EIATTR_MIN_STACK_SIZE
	.align		4
.L_1381:
        /*2064*/ 	.byte	0x04, 0x12
        /*2066*/ 	.short	(.L_1383 - .L_1382)
	.align		4
.L_1382:
        /*2068*/ 	.word	index@(_ZN10layer_norm13ln_bwd_kernelINS_13Kernel_traitsIf13__nv_bfloat16fS2_fjLj2560ELj1ELj1ELj4ELj8ENS_18Kernel_traits_baseILj2560EfS2_fS2_fjLj128EEEEELb1ELb0ELb1ELb0EEEvNS_9BwdParamsE)
        /*206c*/ 	.word	0x00000000


	//----- nvinfo : EIATTR_MIN_STACK_SIZE
	.align		4
.L_1383:
        /*2070*/ 	.byte	0x04, 0x12
        /*2072*/ 	.short	(.L_1385 - .L_1384)
	.align		4
.L_1384:
        /*2074*/ 	.word	index@(_ZN10layer_norm22ln_bwd_finalize_kernelINS_22Kernel_traits_finalizeILj2560Ef13__nv_bfloat16fS2_fjLb0ELj1024ELj4ENS_18Kernel_traits_baseILj2560EfS2_fS2_fjLj1024EEEEELb0ELb1EEEvNS_9BwdParamsE)
        /*2078*/ 	.word	0x00000000


	//----- nvinfo : EIATTR_MIN_STACK_SIZE
	.align		4
.L_1385:
        /*207c*/ 	.byte	0x04, 0x12
        /*207e*/ 	.short	(.L_1387 - .L_1386)
	.align		4
.L_1386:
        /*2080*/ 	.word	index@(_ZN10layer_norm13ln_bwd_kernelINS_13Kernel_traitsIf13__nv_bfloat16fS2_fjLj2560ELj1ELj1ELj4ELj8ENS_18Kernel_traits_baseILj2560EfS2_fS2_fjLj128EEEEELb1ELb0ELb1ELb1EEEvNS_9BwdParamsE)
        /*2084*/ 	.word	0x00000000


	//----- nvinfo : EIATTR_MIN_STACK_SIZE
	.align		4
.L_1387:
        /*2088*/ 	.byte	0x04, 0x12
        /*208a*/ 	.short	(.L_1389 - .L_1388)
	.align		4
.L_1388:
        /*208c*/ 	.word	index@(_ZN10layer_norm13ln_bwd_kernelINS_13Kernel_traitsIf13__nv_bfloat16fS2_fjLj2560ELj1ELj1ELj4ELj8ENS_18Kernel_traits_baseILj2560EfS2_fS2_fjLj128EEEEELb1ELb1ELb0ELb0EEEvNS_9BwdParamsE)
        /*2090*/ 	.word	0x00000000


	//----- nvinfo : EIATTR_MIN_STACK_SIZE
	.align		4
.L_1389:
        /*2094*/ 	.byte	0x04, 0x12
        /*2096*/ 	.short	(.L_1391 - .L_1390)
	.align		4
.L_1390:
        /*2098*/ 	.word	index@(_ZN10layer_norm13ln_bwd_kernelINS_13Kernel_traitsIf13__nv_bfloat16fS2_fjLj2560ELj1ELj1ELj4ELj8ENS_18Kernel_traits_baseILj2560EfS2_fS2_fjLj128EEEEELb1ELb1ELb0ELb1EEEvNS_9BwdParamsE)
        /*209c*/ 	.word	0x00000000


	//----- nvinfo : EIATTR_MIN_STACK_SIZE
	.align		4
.L_1391:
        /*20a0*/ 	.byte	0x04, 0x12
        /*20a2*/ 	.short	(.L_1393 - .L_1392)
	.align		4
.L_1392:
        /*20a4*/ 	.word	index@(_ZN10layer_norm22ln_bwd_finalize_kernelINS_22Kernel_traits_finalizeILj2560Ef13__nv_bfloat16fS2_fjLb1ELj1024ELj4ENS_18Kernel_traits_baseILj2560EfS2_fS2_fjLj1024EEEEELb1ELb0EEEvNS_9BwdParamsE)
        /*20a8*/ 	.word	0x00000000


	//----- nvinfo : EIATTR_MIN_STACK_SIZE
	.align		4
.L_1393:
        /*20ac*/ 	.byte	0x04, 0x12
        /*20ae*/ 	.short	(.L_1395 - .L_1394)
	.align		4
.L_1394:
        /*20b0*/ 	.word	index@(_ZN10layer_norm13ln_bwd_kernelINS_13Kernel_traitsIf13__nv_bfloat16fS2_fjLj2560ELj1ELj1ELj4ELj8ENS_18Kernel_traits_baseILj2560EfS2_fS2_fjLj128EEEEELb1ELb1ELb1ELb0EEEvNS_9BwdParamsE)
        /*20b4*/ 	.word	0x00000000


	//----- nvinfo : EIATTR_MIN_STACK_SIZE
	.align		4
.L_1395:
        /*20b8*/ 	.byte	0x04, 0x12
        /*20ba*/ 	.short	(.L_1397 - .L_1396)
	.align		4
.L_1396:
        /*20bc*/ 	.word	index@(_ZN10layer_norm22ln_bwd_finalize_kernelINS_22Kernel_traits_finalizeILj2560Ef13__nv_bfloat16fS2_fjLb1ELj1024ELj4ENS_18Kernel_traits_baseILj2560EfS2_fS2_fjLj1024EEEEELb1ELb1EEEvNS_9BwdParamsE)
        /*20c0*/ 	.word	0x00000000


	//----- nvinfo : EIATTR_MIN_STACK_SIZE
	.align		4
.L_1397:
        /*20c4*/ 	.byte	0x04, 0x12
        /*20c6*/ 	.short	(.L_1399 - .L_1398)
	.align		4
.L_1398:
        /*20c8*/ 	.word	index@(_ZN10layer_norm13ln_bwd_kernelINS_13Kernel_traitsIf13__nv_bfloat16fS2_fjLj2560ELj1ELj1ELj4ELj8ENS_18Kernel_traits_baseILj2560EfS2_fS2_fjLj128EEEEELb1ELb1ELb1ELb1EEEvNS_9BwdParamsE)
        /*20cc*/ 	.word	0x00000000


	//----- nvinfo : EIATTR_MIN_STACK_SIZE
	.align		4
.L_1399:
        /*20d0*/ 	.byte	0x04, 0x12
        /*20d2*/ 	.short	(.L_1401 - .L_1400)
	.align		4
.L_1400:
        /*20d4*/ 	.word	index@(_ZN10layer_norm13ln_bwd_kernelINS_13Kernel_traitsIf6__halfS2_S2_fjLj2560ELj1ELj1ELj4ELj8ENS_18Kernel_traits_baseILj2560EfS2_S2_S2_fjLj128EEEEELb0ELb0ELb0ELb0EEEvNS_9BwdParamsE)
        /*20d8*/ 	.word	0x00000000


	//----- nvinfo : EIATTR_MIN_STACK_SIZE
	.align		4
.L_1401:
        /*20dc*/ 	.byte	0x04, 0x12
        /*20de*/ 	.short	(.L_1403 - .L_1402)
	.align		4
.L_1402:
        /*20e0*/ 	.word	index@(_ZN10layer_norm13ln_bwd_kernelINS_13Kernel_traitsIf6__halfS2_S2_fjLj2560ELj1ELj1ELj4ELj8ENS_18Kernel_traits_baseILj2560EfS2_S2_S2_fjLj128EEEEELb0ELb0ELb0ELb1EEEvNS_9BwdParamsE)
        /*20e4*/ 	.word	0x00000000


	//----- nvinfo : EIATTR_MIN_STACK_SIZE
	.align		4
.L_1403:
        /*20e8*/ 	.byte	0x04, 0x12
        /*20ea*/ 	.short	(.L_1405 - .L_1404)
	.align		4
.L_1404:
        /*20ec*/ 	.word	index@(_ZN10layer_norm13ln_bwd_kernelINS_13Kernel_traitsIf6__halfS2_S2_fjLj2560ELj1ELj1ELj4ELj8ENS_18Kernel_traits_baseILj2560EfS2_S2_S2_fjLj128EEEEELb0ELb0ELb1ELb0EEEvNS_9BwdParamsE)
        /*20f0*/ 	.word	0x00000000


	//----- nvinfo : EIATTR_MIN_STACK_SIZE
	.align		4
.L_1405:
        /*20f4*/ 	.byte	0x04, 0x12
        /*20f6*/ 	.short	(.L_1407 - .L_1406)
	.align		4
.L_1406:
        /*20f8*/ 	.word	index@(_ZN10layer_norm13ln_bwd_kernelINS_13Kernel_traitsIf6__halfS2_S2_fjLj2560ELj1ELj1ELj4ELj8ENS_18Kernel_traits_baseILj2560EfS2_S2_S2_fjLj128EEEEELb0ELb0ELb1ELb1EEEvNS_9BwdParamsE)
        /*20fc*/ 	.word	0x00000000


	//----- nvinfo : EIATTR_MIN_STACK_SIZE
	.align		4
.L_1407:
        /*2100*/ 	.byte	0x04, 0x12
        /*2102*/ 	.short	(.L_1409 - .L_1408)
	.align		4
.L_1408:
        /*2104*/ 	.word	index@(_ZN10layer_norm13ln_bwd_kernelINS_13Kernel_traitsIf6__halfS2_S2_fjLj2560ELj1ELj1ELj4ELj8ENS_18Kernel_traits_baseILj2560EfS2_S2_S2_fjLj128EEEEELb0ELb1ELb0ELb0EEEvNS_9BwdParamsE)
        /*2108*/ 	.word	0x00000000


	//----- nvinfo : EIATTR_MIN_STACK_SIZE
	.align		4
.L_1409:
        /*210c*/ 	.byte	0x04, 0x12
        /*210e*/ 	.short	(.L_1411 - .L_1410)
	.align		4
.L_1410:
        /*2110*/ 	.word	index@(_ZN10layer_norm13ln_bwd_kernelINS_13Kernel_traitsIf6__halfS2_S2_fjLj2560ELj1ELj1ELj4ELj8ENS_18Kernel_traits_baseILj2560EfS2_S2_S2_fjLj128EEEEELb0ELb1ELb0ELb1EEEvNS_9BwdParamsE)
        /*2114*/ 	.word	0x00000000


	//----- nvinfo : EIATTR_MIN_STACK_SIZE
	.align		4
.L_1411:
        /*2118*/ 	.byte	0x04, 0x12
        /*211a*/ 	.short	(.L_1413 - .L_1412)
	.align		4
.L_1412:
        /*211c*/ 	.word	index@(_ZN10layer_norm13ln_bwd_kernelINS_13Kernel_traitsIf6__halfS2_S2_fjLj2560ELj1ELj1ELj4ELj8ENS_18Kernel_traits_baseILj2560EfS2_S2_S2_fjLj128EEEEELb0ELb1ELb1ELb0EEEvNS_9BwdParamsE)
        /*2120*/ 	.word	0x00000000


	//----- nvinfo : EIATTR_MIN_STACK_SIZE
	.align		4
.L_1413:
        /*2124*/ 	.byte	0x04, 0x12
        /*2126*/ 	.short	(.L_1415 - .L_1414)
	.align		4
.L_1414:
        /*2128*/ 	.word	index@(_ZN10layer_norm13ln_bwd_kernelINS_13Kernel_traitsIf6__halfS2_S2_fjLj2560ELj1ELj1ELj4ELj8ENS_18Kernel_traits_baseILj2560EfS2_S2_S2_fjLj128EEEEELb0ELb1ELb1ELb1EEEvNS_9BwdParamsE)
        /*212c*/ 	.word	0x00000000


	//----- nvinfo : EIATTR_MIN_STACK_SIZE
	.align		4
.L_1415:
        /*2130*/ 	.byte	0x04, 0x12
        /*2132*/ 	.short	(.L_1417 - .L_1416)
	.align		4
.L_1416:
        /*2134*/ 	.word	index@(_ZN10layer_norm13ln_bwd_kernelINS_13Kernel_traitsIf6__halfS2_S2_fjLj2560ELj1ELj1ELj4ELj8ENS_18Kernel_traits_baseILj2560EfS2_S2_S2_fjLj128EEEEELb1ELb0ELb0ELb0EEEvNS_9BwdParamsE)
        /*2138*/ 	.word	0x00000000


	//----- nvinfo : EIATTR_MIN_STACK_SIZE
	.align		4
.L_1417:
        /*213c*/ 	.byte	0x04, 0x12
        /*213e*/ 	.short	(.L_1419 - .L_1418)
	.align		4
.L_1418:
        /*2140*/ 	.word	index@(_ZN10layer_norm13ln_bwd_kernelINS_13Kernel_traitsIf6__halfS2_S2_fjLj2560ELj1ELj1ELj4ELj8ENS_18Kernel_traits_baseILj2560EfS2_S2_S2_fjLj128EEEEELb1ELb0ELb0ELb1EEEvNS_9BwdParamsE)
        /*2144*/ 	.word	0x00000000


	//----- nvinfo : EIATTR_MIN_STACK_SIZE
	.align		4
.L_1419:
        /*2148*/ 	.byte	0x04, 0x12
        /*214a*/ 	.short	(.L_1421 - .L_1420)
	.align		4
.L_1420:
        /*214c*/ 	.word	index@(_ZN10layer_norm22ln_bwd_finalize_kernelINS_22Kernel_traits_finalizeILj2560Ef6__halfS2_S2_fjLb0ELj1024ELj4ENS_18Kernel_traits_baseILj2560EfS2_S2_S2_fjLj1024EEEEELb0ELb0EEEvNS_9BwdParamsE)
        /*2150*/ 	.word	0x00000000


	//----- nvinfo : EIATTR_MIN_STACK_SIZE
	.align		4
.L_1421:
        /*2154*/ 	.byte	0x04, 0x12
        /*2156*/ 	.short	(.L_1423 - .L_1422)
	.align		4
.L_1422:
        /*2158*/ 	.word	index@(_ZN10layer_norm13ln_bwd_kernelINS_13Kernel_traitsIf6__halfS2_S2_fjLj2560ELj1ELj1ELj4ELj8ENS_18Kernel_traits_baseILj2560EfS2_S2_S2_fjLj128EEEEELb1ELb0ELb1ELb0EEEvNS_9BwdParamsE)
        /*215c*/ 	.word	0x00000000


	//----- nvinfo : EIATTR_MIN_STACK_SIZE
	.align		4
.L_1423:
        /*2160*/ 	.byte	0x04, 0x12
        /*2162*/ 	.short	(.L_1425 - .L_1424)
	.align		4
.L_1424:
        /*2164*/ 	.word	index@(_ZN10layer_norm22ln_bwd_finalize_kernelINS_22Kernel_traits_finalizeILj2560Ef6__halfS2_S2_fjLb0ELj1024ELj4ENS_18Kernel_traits_baseILj2560EfS2_S2_S2_fjLj1024EEEEELb0ELb1EEEvNS_9BwdParamsE)
        /*2168*/ 	.word	0x00000000


	//----- nvinfo : EIATTR_MIN_STACK_SIZE
	.align		4
.L_1425:
        /*216c*/ 	.byte	0x04, 0x12
        /*216e*/ 	.short	(.L_1427 - .L_1426)
	.align		4
.L_1426:
        /*2170*/ 	.word	index@(_ZN10layer_norm13ln_bwd_kernelINS_13Kernel_traitsIf6__halfS2_S2_fjLj2560ELj1ELj1ELj4ELj8ENS_18Kernel_traits_baseILj2560EfS2_S2_S2_fjLj128EEEEELb1ELb0ELb1ELb1EEEvNS_9BwdParamsE)
        /*2174*/ 	.word	0x00000000


	//----- nvinfo : EIATTR_MIN_STACK_SIZE
	.align		4
.L_1427:
        /*2178*/ 	.byte	0x04, 0x12
        /*217a*/ 	.short	(.L_1429 - .L_1428)
	.align		4
.L_1428:
        /*217c*/ 	.word	index@(_ZN10layer_norm13ln_bwd_kernelINS_13Kernel_traitsIf6__halfS2_S2_fjLj2560ELj1ELj1ELj4ELj8ENS_18Kernel_traits_baseILj2560EfS2_S2_S2_fjLj128EEEEELb1ELb1ELb0ELb0EEEvNS_9BwdParamsE)
        /*2180*/ 	.word	0x00000000


	//----- nvinfo : EIATTR_MIN_STACK_SIZE
	.align		4
.L_1429:
        /*2184*/ 	.byte	0x04, 0x12
        /*2186*/ 	.short	(.L_1431 - .L_1430)
	.align		4
.L_1430:
        /*2188*/ 	.word	index@(_ZN10layer_norm13ln_bwd_kernelINS_13Kernel_traitsIf6__halfS2_S2_fjLj2560ELj1ELj1ELj4ELj8ENS_18Kernel_traits_baseILj2560EfS2_S2_S2_fjLj128EEEEELb1ELb1ELb0ELb1EEEvNS_9BwdParamsE)
        /*218c*/ 	.word	0x00000000


	//----- nvinfo : EIATTR_MIN_STACK_SIZE
	.align		4
.L_1431:
        /*2190*/ 	.byte	0x04, 0x12
        /*2192*/ 	.short	(.L_1433 - .L_1432)
	.align		4
.L_1432:
        /*2194*/ 	.word	index@(_ZN10layer_norm22ln_bwd_finalize_kernelINS_22Kernel_traits_finalizeILj2560Ef6__halfS2_S2_fjLb1ELj1024ELj4ENS_18Kernel_traits_baseILj2560EfS2_S2_S2_fjLj1024EEEEELb1ELb0EEEvNS_9BwdParamsE)
        /*2198*/ 	.word	0x00000000


	//----- nvinfo : EIATTR_MIN_STACK_SIZE
	.align		4
.L_1433:
        /*219c*/ 	.byte	0x04, 0x12
        /*219e*/ 	.short	(.L_1435 - .L_1434)
	.align		4
.L_1434:
        /*21a0*/ 	.word	index@(_ZN10layer_norm13ln_bwd_kernelINS_13Kernel_traitsIf6__halfS2_S2_fjLj2560ELj1ELj1ELj4ELj8ENS_18Kernel_traits_baseILj2560EfS2_S2_S2_fjLj128EEEEELb1ELb1ELb1ELb0EEEvNS_9BwdParamsE)
        /*21a4*/ 	.word	0x00000000


	//----- nvinfo : EIATTR_MIN_STACK_SIZE
	.align		4
.L_1435:
        /*21a8*/ 	.byte	0x04, 0x12
        /*21aa*/ 	.short	(.L_1437 - .L_1436)
	.align		4
.L_1436:
        /*21ac*/ 	.word	index@(_ZN10layer_norm22ln_bwd_finalize_kernelINS_22Kernel_traits_finalizeILj2560Ef6__halfS2_S2_fjLb1ELj1024ELj4ENS_18Kernel_traits_baseILj2560EfS2_S2_S2_fjLj1024EEEEELb1ELb1EEEvNS_9BwdParamsE)
        /*21b0*/ 	.word	0x00000000


	//----- nvinfo : EIATTR_MIN_STACK_SIZE
	.align		4
.L_1437:
        /*21b4*/ 	.byte	0x04, 0x12
        /*21b6*/ 	.short	(.L_1439 - .L_1438)
	.align		4
.L_1438:
        /*21b8*/ 	.word	index@(_ZN10layer_norm13ln_bwd_kernelINS_13Kernel_traitsIf6__halfS2_S2_fjLj2560ELj1ELj1ELj4ELj8ENS_18Kernel_traits_baseILj2560EfS2_S2_S2_fjLj128EEEEELb1ELb1ELb1ELb1EEEvNS_9BwdParamsE)
        /*21bc*/ 	.word	0x00000000


	//----- nvinfo : EIATTR_MIN_STACK_SIZE
	.align		4
.L_1439:
        /*21c0*/ 	.byte	0x04, 0x12
        /*21c2*/ 	.short	(.L_1441 - .L_1440)
	.align		4
.L_1440:
        /*21c4*/ 	.word	index@(_ZN10layer_norm13ln_bwd_kernelINS_13Kernel_traitsI6__halfS2_fS2_fjLj2560ELj1ELj1ELj4ELj8ENS_18Kernel_traits_baseILj2560ES2_S2_fS2_fjLj128EEEEELb0ELb0ELb0ELb0EEEvNS_9BwdParamsE)
        /*21c8*/ 	.word	0x00000000


	//----- nvinfo : EIATTR_MIN_STACK_SIZE
	.align		4
.L_1441:
        /*21cc*/ 	.byte	0x04, 0x12
        /*21ce*/ 	.short	(.L_1443 - .L_1442)
	.align		4
.L_1442:
        /*21d0*/ 	.word	index@(_ZN10layer_norm13ln_bwd_kernelINS_13Kernel_traitsI6__halfS2_fS2_fjLj2560ELj1ELj1ELj4ELj8ENS_18Kernel_traits_baseILj2560ES2_S2_fS2_fjLj128EEEEELb0ELb0ELb0ELb1EEEvNS_9BwdParamsE)
        /*21d4*/ 	.word	0x00000000


	//----- nvinfo : EIATTR_MIN_STACK_SIZE
	.align		4
.L_1443:
        /*21d8*/ 	.byte	0x04, 0x12
        /*21da*/ 	.short	(.L_1445 - .L_1444)
	.align		4
.L_1444:
        /*21dc*/ 	.word	index@(_ZN10layer_norm13ln_bwd_kernelINS_13Kernel_traitsI6__halfS2_fS2_fjLj2560ELj1ELj1ELj4ELj8ENS_18Kernel_traits_baseILj2560ES2_S2_fS2_fjLj128EEEEELb0ELb0ELb1ELb0EEEvNS_9BwdParamsE)
        /*21e0*/ 	.word	0x00000000


	//----- nvinfo : EIATTR_MIN_STACK_SIZE
	.align		4
.L_1445:
        /*21e4*/ 	.byte	0x04, 0x12
        /*21e6*/ 	.short	(.L_1447 - .L_1446)
	.align		4
.L_1446:
        /*21e8*/ 	.word	index@(_ZN10layer_norm13ln_bwd_kernelINS_13Kernel_traitsI6__halfS2_fS2_fjLj2560ELj1ELj1ELj4ELj8ENS_18Kernel_traits_baseILj2560ES2_S2_fS2_fjLj128EEEEELb0ELb0ELb1ELb1EEEvNS_9BwdParamsE)
        /*21ec*/ 	.word	0x00000000


	//----- nvinfo : EIATTR_MIN_STACK_SIZE
	.align		4
.L_1447:
        /*21f0*/ 	.byte	0x04, 0x12
        /*21f2*/ 	.short	(.L_1449 - .L_1448)
	.align		4
.L_1448:
        /*21f4*/ 	.word	index@(_ZN10layer_norm13ln_bwd_kernelINS_13Kernel_traitsI6__halfS2_fS2_fjLj2560ELj1ELj1ELj4ELj8ENS_18Kernel_traits_baseILj2560ES2_S2_fS2_fjLj128EEEEELb0ELb1ELb0ELb0EEEvNS_9BwdParamsE)
        /*21f8*/ 	.word	0x00000000


	//----- nvinfo : EIATTR_MIN_STACK_SIZE
	.align		4
.L_1449:
        /*21fc*/ 	.byte	0x04, 0x12
        /*21fe*/ 	.short	(.L_1451 - .L_1450)
	.align		4
.L_1450:
        /*2200*/ 	.word	index@(_ZN10layer_norm13ln_bwd_kernelINS_13Kernel_traitsI6__halfS2_fS2_fjLj2560ELj1ELj1ELj4ELj8ENS_18Kernel_traits_baseILj2560ES2_S2_fS2_fjLj128EEEEELb0ELb1ELb0ELb1EEEvNS_9BwdParamsE)
        /*2204*/ 	.word	0x00000000


	//----- nvinfo : EIATTR_MIN_STACK_SIZE
	.align		4
.L_1451:
        /*2208*/ 	.byte	0x04, 0x12
        /*220a*/ 	.short	(.L_1453 - .L_1452)
	.align		4
.L_1452:
        /*220c*/ 	.word	index@(_ZN10layer_norm13ln_bwd_kernelINS_13Kernel_traitsI6__halfS2_fS2_fjLj2560ELj1ELj1ELj4ELj8ENS_18Kernel_traits_baseILj2560ES2_S2_fS2_fjLj128EEEEELb0ELb1ELb1ELb0EEEvNS_9BwdParamsE)
        /*2210*/ 	.word	0x00000000


	//----- nvinfo : EIATTR_MIN_STACK_SIZE
	.align		4
.L_1453:
        /*2214*/ 	.byte	0x04, 0x12
        /*2216*/ 	.short	(.L_1455 - .L_1454)
	.align		4
.L_1454:
        /*2218*/ 	.word	index@(_ZN10layer_norm13ln_bwd_kernelINS_13Kernel_traitsI6__halfS2_fS2_fjLj2560ELj1ELj1ELj4ELj8ENS_18Kernel_traits_baseILj2560ES2_S2_fS2_fjLj128EEEEELb0ELb1ELb1ELb1EEEvNS_9BwdParamsE)
        /*221c*/ 	.word	0x00000000


	//----- nvinfo : EIATTR_MIN_STACK_SIZE
	.align		4
.L_1455:
        /*2220*/ 	.byte	0x04, 0x12
        /*2222*/ 	.short	(.L_1457 - .L_1456)
	.align		4
.L_1456:
        /*2224*/ 	.word	index@(_ZN10layer_norm13ln_bwd_kernelINS_13Kernel_traitsI6__halfS2_fS2_fjLj2560ELj1ELj1ELj4ELj8ENS_18Kernel_traits_baseILj2560ES2_S2_fS2_fjLj128EEEEELb1ELb0ELb0ELb0EEEvNS_9BwdParamsE)
        /*2228*/ 	.word	0x00000000


	//----- nvinfo : EIATTR_MIN_STACK_SIZE
	.align		4
.L_1457:
        /*222c*/ 	.byte	0x04, 0x12
        /*222e*/ 	.short	(.L_1459 - .L_1458)
	.align		4
.L_1458:
        /*2230*/ 	.word	index@(_ZN10layer_norm13ln_bwd_kernelINS_13Kernel_traitsI6__halfS2_fS2_fjLj2560ELj1ELj1ELj4ELj8ENS_18Kernel_traits_baseILj2560ES2_S2_fS2_fjLj128EEEEELb1ELb0ELb0ELb1EEEvNS_9BwdParamsE)
        /*2234*/ 	.word	0x00000000


	//----- nvinfo : EIATTR_MIN_STACK_SIZE
	.align		4
.L_1459:
        /*2238*/ 	.byte	0x04, 0x12
        /*223a*/ 	.short	(.L_1461 - .L_1460)
	.align		4
.L_1460:
        /*223c*/ 	.word	index@(_ZN10layer_norm22ln_bwd_finalize_kernelINS_22Kernel_traits_finalizeILj2560E6__halfS2_fS2_fjLb0ELj1024ELj4ENS_18Kernel_traits_baseILj2560ES2_S2_fS2_fjLj1024EEEEELb0ELb0EEEvNS_9BwdParamsE)
        /*2240*/ 	.word	0x00000000


	//----- nvinfo : EIATTR_MIN_STACK_SIZE
	.align		4
.L_1461:
        /*2244*/ 	.byte	0x04, 0x12
        /*2246*/ 	.short	(.L_1463 - .L_1462)
	.align		4
.L_1462:
        /*2248*/ 	.word	index@(_ZN10layer_norm13ln_bwd_kernelINS_13Kernel_traitsI6__halfS2_fS2_fjLj2560ELj1ELj1ELj4ELj8ENS_18Kernel_traits_baseILj2560ES2_S2_fS2_fjLj128EEEEELb1ELb0ELb1ELb0EEEvNS_9BwdParamsE)
        /*224c*/ 	.word	0x00000000


	//----- nvinfo : EIATTR_MIN_STACK_SIZE
	.align		4
.L_1463:
        /*2250*/ 	.byte	0x04, 0x12
        /*2252*/ 	.short	(.L_1465 - .L_1464)
	.align		4
.L_1464:
        /*2254*/ 	.word	index@(_ZN10layer_norm22ln_bwd_finalize_kernelINS_22Kernel_traits_finalizeILj2560E6__halfS2_fS2_fjLb0ELj1024ELj4ENS_18Kernel_traits_baseILj2560ES2_S2_fS2_fjLj1024EEEEELb0ELb1EEEvNS_9BwdParamsE)
        /*2258*/ 	.word	0x00000000


	//----- nvinfo : EIATTR_MIN_STACK_SIZE
	.align		4
.L_1465:
        /*225c*/ 	.byte	0x04, 0x12
        /*225e*/ 	.short	(.L_1467 - .L_1466)
	.align		4
.L_1466:
        /*2260*/ 	.word	index@(_ZN10layer_norm13ln_bwd_kernelINS_13Kernel_traitsI6__halfS2_fS2_fjLj2560ELj1ELj1ELj4ELj8ENS_18Kernel_traits_baseILj2560ES2_S2_fS2_fjLj128EEEEELb1ELb0ELb1ELb1EEEvNS_9BwdParamsE)
        /*2264*/ 	.word	0x00000000


	//----- nvinfo : EIATTR_MIN_STACK_SIZE
	.align		4
.L_1467:
        /*2268*/ 	.byte	0x04, 0x12
        /*226a*/ 	.short	(.L_1469 - .L_1468)
	.align		4
.L_1468:
        /*226c*/ 	.word	index@(_ZN10layer_norm13ln_bwd_kernelINS_13Kernel_traitsI6__halfS2_fS2_fjLj2560ELj1ELj1ELj4ELj8ENS_18Kernel_traits_baseILj2560ES2_S2_fS2_fjLj128EEEEELb1ELb1ELb0ELb0EEEvNS_9BwdParamsE)
        /*2270*/ 	.word	0x00000000


	//----- nvinfo : EIATTR_MIN_STACK_SIZE
	.align		4
.L_1469:
        /*2274*/ 	.byte	0x04, 0x12
        /*2276*/ 	.short	(.L_1471 - .L_1470)
	.align		4
.L_1470:
        /*2278*/ 	.word	index@(_ZN10layer_norm13ln_bwd_kernelINS_13Kernel_traitsI6__halfS2_fS2_fjLj2560ELj1ELj1ELj4ELj8ENS_18Kernel_traits_baseILj2560ES2_S2_fS2_fjLj128EEEEELb1ELb1ELb0ELb1EEEvNS_9BwdParamsE)
        /*227c*/ 	.word	0x00000000


	//----- nvinfo : EIATTR_MIN_STACK_SIZE
	.align		4
.L_1471:
        /*2280*/ 	.byte	0x04, 0x12
        /*2282*/ 	.short	(.L_1473 - .L_1472)
	.align		4
.L_1472:
        /*2284*/ 	.word	index@(_ZN10layer_norm22ln_bwd_finalize_kernelINS_22Kernel_traits_finalizeILj2560E6__halfS2_fS2_fjLb1ELj1024ELj4ENS_18Kernel_traits_baseILj2560ES2_S2_fS2_fjLj1024EEEEELb1ELb0EEEvNS_9BwdParamsE)
        /*2288*/ 	.word	0x00000000


	//----- nvinfo : EIATTR_MIN_STACK_SIZE
	.align		4
.L_1473:
        /*228c*/ 	.byte	0x04, 0x12
        /*228e*/ 	.short	(.L_1475 - .L_1474)
	.align		4
.L_1474:
        /*2290*/ 	.word	index@(_ZN10layer_norm13ln_bwd_kernelINS_13Kernel_traitsI6__halfS2_fS2_fjLj2560ELj1ELj1ELj4ELj8ENS_18Kernel_traits_baseILj2560ES2_S2_fS2_fjLj128EEEEELb1ELb1ELb1ELb0EEEvNS_9BwdParamsE)
        /*2294*/ 	.word	0x00000000


	//----- nvinfo : EIATTR_MIN_STACK_SIZE
	.align		4
.L_1475:
        /*2298*/ 	.byte	0x04, 0x12
        /*229a*/ 	.short	(.L_1477 - .L_1476)
	.align		4
.L_1476:
        /*229c*/ 	.word	index@(_ZN10layer_norm22ln_bwd_finalize_kernelINS_22Kernel_traits_finalizeILj2560E6__halfS2_fS2_fjLb1ELj1024ELj4ENS_18Kernel_traits_baseILj2560ES2_S2_fS2_fjLj1024EEEEELb1ELb1EEEvNS_9BwdParamsE)
        /*22a0*/ 	.word	0x00000000


	//----- nvinfo : EIATTR_MIN_STACK_SIZE
	.align		4
.L_1477:
        /*22a4*/ 	.byte	0x04, 0x12
        /*22a6*/ 	.short	(.L_1479 - .L_1478)
	.align		4
.L_1478:
        /*22a8*/ 	.word	index@(_ZN10layer_norm13ln_bwd_kernelINS_13Kernel_traitsI6__halfS2_fS2_fjLj2560ELj1ELj1ELj4ELj8ENS_18Kernel_traits_baseILj2560ES2_S2_fS2_fjLj128EEEEELb1ELb1ELb1ELb1EEEvNS_9BwdParamsE)
        /*22ac*/ 	.word	0x00000000


	//----- nvinfo : EIATTR_MIN_STACK_SIZE
	.align		4
.L_1479:
        /*22b0*/ 	.byte	0x04, 0x12
        /*22b2*/ 	.short	(.L_1481 - .L_1480)
	.align		4
.L_1480:
        /*22b4*/ 	.word	index@(_ZN10layer_norm13ln_bwd_kernelINS_13Kernel_traitsIf6__halffS2_fjLj2560ELj1ELj1ELj4ELj8ENS_18Kernel_traits_baseILj2560EfS2_fS2_fjLj128EEEEELb0ELb0ELb0ELb0EEEvNS_9BwdParamsE)
        /*22b8*/ 	.word	0x00000000


	//----- nvinfo : EIATTR_MIN_STACK_SIZE
	.align		4
.L_1481:
        /*22bc*/ 	.byte	0x04, 0x12
        /*22be*/ 	.short	(.L_1483 - .L_1482)
	.align		4
.L_1482:
        /*22c0*/ 	.word	index@(_ZN10layer_norm13ln_bwd_kernelINS_13Kernel_traitsIf6__halffS2_fjLj2560ELj1ELj1ELj4ELj8ENS_18Kernel_traits_baseILj2560EfS2_fS2_fjLj128EEEEELb0ELb0ELb0ELb1EEEvNS_9BwdParamsE)
        /*22c4*/ 	.word	0x00000000


	//----- nvinfo : EIATTR_MIN_STACK_SIZE
	.align		4
.L_1483:
        /*22c8*/ 	.byte	0x04, 0x12
        /*22ca*/ 	.short	(.L_1485 - .L_1484)
	.align		4
.L_1484:
        /*22cc*/ 	.word	index@(_ZN10layer_norm13ln_bwd_kernelINS_13Kernel_traitsIf6__halffS2_fjLj2560ELj1ELj1ELj4ELj8ENS_18Kernel_traits_baseILj2560EfS2_fS2_fjLj128EEEEELb0ELb0ELb1ELb0EEEvNS_9BwdParamsE)
        /*22d0*/ 	.word	0x00000000


	//----- nvinfo : EIATTR_MIN_STACK_SIZE
	.align		4
.L_1485:
        /*22d4*/ 	.byte	0x04, 0x12
        /*22d6*/ 	.short	(.L_1487 - .L_1486)
	.align		4
.L_1486:
        /*22d8*/ 	.word	index@(_ZN10layer_norm13ln_bwd_kernelINS_13Kernel_traitsIf6__halffS2_fjLj2560ELj1ELj1ELj4ELj8ENS_18Kernel_traits_baseILj2560EfS2_fS2_fjLj128EEEEELb0ELb0ELb1ELb1EEEvNS_9BwdParamsE)
        /*22dc*/ 	.word	0x00000000


	//----- nvinfo : EIATTR_MIN_STACK_SIZE
	.align		4
.L_1487:
        /*22e0*/ 	.byte	0x04, 0x12
        /*22e2*/ 	.short	(.L_1489 - .L_1488)
	.align		4
.L_1488:
        /*22e4*/ 	.word	index@(_ZN10layer_norm13ln_bwd_kernelINS_13Kernel_traitsIf6__halffS2_fjLj2560ELj1ELj1ELj4ELj8ENS_18Kernel_traits_baseILj2560EfS2_fS2_fjLj128EEEEELb0ELb1ELb0ELb0EEEvNS_9BwdParamsE)
        /*22e8*/ 	.word	0x00000000


	//----- nvinfo : EIATTR_MIN_STACK_SIZE
	.align		4
.L_1489:
        /*22ec*/ 	.byte	0x04, 0x12
        /*22ee*/ 	.short	(.L_1491 - .L_1490)
	.align		4
.L_1490:
        /*22f0*/ 	.word	index@(_ZN10layer_norm13ln_bwd_kernelINS_13Kernel_traitsIf6__halffS2_fjLj2560ELj1ELj1ELj4ELj8ENS_18Kernel_traits_baseILj2560EfS2_fS2_fjLj128EEEEELb0ELb1ELb0ELb1EEEvNS_9BwdParamsE)
        /*22f4*/ 	.word	0x00000000


	//----- nvinfo : EIATTR_MIN_STACK_SIZE
	.align		4
.L_1491:
        /*22f8*/ 	.byte	0x04, 0x12
        /*22fa*/ 	.short	(.L_1493 - .L_1492)
	.align		4
.L_1492:
        /*22fc*/ 	.word	index@(_ZN10layer_norm13ln_bwd_kernelINS_13Kernel_traitsIf6__halffS2_fjLj2560ELj1ELj1ELj4ELj8ENS_18Kernel_traits_baseILj2560EfS2_fS2_fjLj128EEEEELb0ELb1ELb1ELb0EEEvNS_9BwdParamsE)
        /*2300*/ 	.word	0x00000000


	//----- nvinfo : EIATTR_MIN_STACK_SIZE
	.align		4
.L_1493:
        /*2304*/ 	.byte	0x04, 0x12
        /*2306*/ 	.short	(.L_1495 - .L_1494)
	.align		4
.L_1494:
        /*2308*/ 	.word	index@(_ZN10layer_norm13ln_bwd_kernelINS_13Kernel_traitsIf6__halffS2_fjLj2560ELj1ELj1ELj4ELj8ENS_18Kernel_traits_baseILj2560EfS2_fS2_fjLj128EEEEELb0ELb1ELb1ELb1EEEvNS_9BwdParamsE)
        /*230c*/ 	.word	0x00000000


	//----- nvinfo : EIATTR_MIN_STACK_SIZE
	.align		4
.L_1495:
        /*2310*/ 	.byte	0x04, 0x12
        /*2312*/ 	.short	(.L_1497 - .L_1496)
	.align		4
.L_1496:
        /*2314*/ 	.word	index@(_ZN10layer_norm13ln_bwd_kernelINS_13Kernel_traitsIf6__halffS2_fjLj2560ELj1ELj1ELj4ELj8ENS_18Kernel_traits_baseILj2560EfS2_fS2_fjLj128EEEEELb1ELb0ELb0ELb0EEEvNS_9BwdParamsE)
        /*2318*/ 	.word	0x00000000


	//----- nvinfo : EIATTR_MIN_STACK_SIZE
	.align		4
.L_1497:
        /*231c*/ 	.byte	0x04, 0x12
        /*231e*/ 	.short	(.L_1499 - .L_1498)
	.align		4
.L_1498:
        /*2320*/ 	.word	index@(_ZN10layer_norm13ln_bwd_kernelINS_13Kernel_traitsIf6__halffS2_fjLj2560ELj1ELj1ELj4ELj8ENS_18Kernel_traits_baseILj2560EfS2_fS2_fjLj128EEEEELb1ELb0ELb0ELb1EEEvNS_9BwdParamsE)
        /*2324*/ 	.word	0x00000000


	//----- nvinfo : EIATTR_MIN_STACK_SIZE
	.align		4
.L_1499:
        /*2328*/ 	.byte	0x04, 0x12
        /*232a*/ 	.short	(.L_1501 - .L_1500)
	.align		4
.L_1500:
        /*232c*/ 	.word	index@(_ZN10layer_norm22ln_bwd_finalize_kernelINS_22Kernel_traits_finalizeILj2560Ef6__halffS2_fjLb0ELj1024ELj4ENS_18Kernel_traits_baseILj2560EfS2_fS2_fjLj1024EEEEELb0ELb0EEEvNS_9BwdParamsE)
        /*2330*/ 	.word	0x00000000


	//----- nvinfo : EIATTR_MIN_STACK_SIZE
	.align		4
.L_1501:
        /*2334*/ 	.byte	0x04, 0x12
        /*2336*/ 	.short	(.L_1503 - .L_1502)
	.align		4
.L_1502:
        /*2338*/ 	.word	index@(_ZN10layer_norm13ln_bwd_kernelINS_13Kernel_traitsIf6__halffS2_fjLj2560ELj1ELj1ELj4ELj8ENS_18Kernel_traits_baseILj2560EfS2_fS2_fjLj128EEEEELb1ELb0ELb1ELb0EEEvNS_9BwdParamsE)
        /*233c*/ 	.word	0x00000000


	//----- nvinfo : EIATTR_MIN_STACK_SIZE
	.align		4
.L_1503:
        /*2340*/ 	.byte	0x04, 0x12
        /*2342*/ 	.short	(.L_1505 - .L_1504)
	.align		4
.L_1504:
        /*2344*/ 	.word	index@(_ZN10layer_norm22ln_bwd_finalize_kernelINS_22Kernel_traits_finalizeILj2560Ef6__halffS2_fjLb0ELj1024ELj4ENS_18Kernel_traits_baseILj2560EfS2_fS2_fjLj1024EEEEELb0ELb1EEEvNS_9BwdParamsE)
        /*2348*/ 	.word	0x00000000


	//----- nvinfo : EIATTR_MIN_STACK_SIZE
	.align		4
.L_1505:
        /*234c*/ 	.byte	0x04, 0x12
        /*234e*/ 	.short	(.L_1507 - .L_1506)
	.align		4
.L_1506:
        /*2350*/ 	.word	index@(_ZN10layer_norm13ln_bwd_kernelINS_13Kernel_traitsIf6__halffS2_fjLj2560ELj1ELj1ELj4ELj8ENS_18Kernel_traits_baseILj2560EfS2_fS2_fjLj128EEEEELb1ELb0ELb1ELb1EEEvNS_9BwdParamsE)
        /*2354*/ 	.word	0x00000000


	//----- nvinfo : EIATTR_MIN_STACK_SIZE
	.align		4
.L_1507:
        /*2358*/ 	.byte	0x04, 0x12
        /*235a*/ 	.short	(.L_1509 - .L_1508)
	.align		4
.L_1508:
        /*235c*/ 	.word	index@(_ZN10layer_norm13ln_bwd_kernelINS_13Kernel_traitsIf6__halffS2_fjLj2560ELj1ELj1ELj4ELj8ENS_18Kernel_traits_baseILj2560EfS2_fS2_fjLj128EEEEELb1ELb1ELb0ELb0EEEvNS_9BwdParamsE)
        /*2360*/ 	.word	0x00000000


	//----- nvinfo : EIATTR_MIN_STACK_SIZE
	.align		4
.L_1509:
        /*2364*/ 	.byte	0x04, 0x12
        /*2366*/ 	.short	(.L_1511 - .L_1510)
	.align		4
.L_1510:
        /*2368*/ 	.word	index@(_ZN10layer_norm13ln_bwd_kernelINS_13Kernel_traitsIf6__halffS2_fjLj2560ELj1ELj1ELj4ELj8ENS_18Kernel_traits_baseILj2560EfS2_fS2_fjLj128EEEEELb1ELb1ELb0ELb1EEEvNS_9BwdParamsE)
        /*236c*/ 	.word	0x00000000


	//----- nvinfo : EIATTR_MIN_STACK_SIZE
	.align		4
.L_1511:
        /*2370*/ 	.byte	0x04, 0x12
        /*2372*/ 	.short	(.L_1513 - .L_1512)
	.align		4
.L_1512:
        /*2374*/ 	.word	index@(_ZN10layer_norm22ln_bwd_finalize_kernelINS_22Kernel_traits_finalizeILj2560Ef6__halffS2_fjLb1ELj1024ELj4ENS_18Kernel_traits_baseILj2560EfS2_fS2_fjLj1024EEEEELb1ELb0EEEvNS_9BwdParamsE)
        /*2378*/ 	.word	0x00000000


	//----- nvinfo : EIATTR_MIN_STACK_SIZE
	.align		4
.L_1513:
        /*237c*/ 	.byte	0x04, 0x12
        /*237e*/ 	.short	(.L_1515 - .L_1514)
	.align		4
.L_1514:
        /*2380*/ 	.word	index@(_ZN10layer_norm13ln_bwd_kernelINS_13Kernel_traitsIf6__halffS2_fjLj2560ELj1ELj1ELj4ELj8ENS_18Kernel_traits_baseILj2560EfS2_fS2_fjLj128EEEEELb1ELb1ELb1ELb0EEEvNS_9BwdParamsE)
        /*2384*/ 	.word	0x00000000


	//----- nvinfo : EIATTR_MIN_STACK_SIZE
	.align		4
.L_1515:
        /*2388*/ 	.byte	0x04, 0x12
        /*238a*/ 	.short	(.L_1517 - .L_1516)
	.align		4
.L_1516:
        /*238c*/ 	.word	index@(_ZN10layer_norm22ln_bwd_finalize_kernelINS_22Kernel_traits_finalizeILj2560Ef6__halffS2_fjLb1ELj1024ELj4ENS_18Kernel_traits_baseILj2560EfS2_fS2_fjLj1024EEEEELb1ELb1EEEvNS_9BwdParamsE)
        /*2390*/ 	.word	0x00000000


	//----- nvinfo : EIATTR_MIN_STACK_SIZE
	.align		4
.L_1517:
        /*2394*/ 	.byte	0x04, 0x12
        /*2396*/ 	.short	(.L_1519 - .L_1518)
	.align		4
.L_1518:
        /*2398*/ 	.word	index@(_ZN10layer_norm13ln_bwd_kernelINS_13Kernel_traitsIf6__halffS2_fjLj2560ELj1ELj1ELj4ELj8ENS_18Kernel_traits_baseILj2560EfS2_fS2_fjLj128EEEEELb1ELb1ELb1ELb1EEEvNS_9BwdParamsE)
        /*239c*/ 	.word	0x00000000


	//----- nvinfo : EIATTR_MIN_STACK_SIZE
	.align		4
.L_1519:
        /*23a0*/ 	.byte	0x04, 0x12
        /*23a2*/ 	.short	(.L_1521 - .L_1520)
	.align		4
.L_1520:
        /*23a4*/ 	.word	index@(_ZN10layer_norm13ln_bwd_kernelINS_13Kernel_traitsI6__halfffffjLj2560ELj1ELj1ELj4ELj16ENS_18Kernel_traits_baseILj2560ES2_ffffjLj128EEEEELb0ELb0ELb0ELb0EEEvNS_9BwdParamsE)
        /*23a8*/ 	.word	0x00000000


	//----- nvinfo : EIATTR_MIN_STACK_SIZE
	.align		4
.L_1521:
        /*23ac*/ 	.byte	0x04, 0x12
        /*23ae*/ 	.short	(.L_1523 - .L_1522)
	.align		4
.L_1522:
        /*23b0*/ 	.word	index@(_ZN10layer_norm13ln_bwd_kernelINS_13Kernel_traitsI6__halfffffjLj2560ELj1ELj1ELj4ELj16ENS_18Kernel_traits_baseILj2560ES2_ffffjLj128EEEEELb0ELb0ELb0ELb1EEEvNS_9BwdParamsE)
        /*23b4*/ 	.word	0x00000000


	//----- nvinfo : EIATTR_MIN_STACK_SIZE
	.align		4
.L_1523:
        /*23b8*/ 	.byte	0x04, 0x12
        /*23ba*/ 	.short	(.L_1525 - .L_1524)
	.align		4
.L_1524:
        /*23bc*/ 	.word	index@(_ZN10layer_norm13ln_bwd_kernelINS_13Kernel_traitsI6__halfffffjLj2560ELj1ELj1ELj4ELj16ENS_18Kernel_traits_baseILj2560ES2_ffffjLj128EEEEELb0ELb0ELb1ELb0EEEvNS_9BwdParamsE)
        /*23c0*/ 	.word	0x00000000


	//----- nvinfo : EIATTR_MIN_STACK_SIZE
	.align		4
.L_1525:
        /*23c4*/ 	.byte	0x04, 0x12
        /*23c6*/ 	.short	(.L_1527 - .L_1526)
	.align		4
.L_1526:
        /*23c8*/ 	.word	index@(_ZN10layer_norm13ln_bwd_kernelINS_13Kernel_traitsI6__halfffffjLj2560ELj1ELj1ELj4ELj16ENS_18Kernel_traits_baseILj2560ES2_ffffjLj128EEEEELb0ELb0ELb1ELb1EEEvNS_9BwdParamsE)
        /*23cc*/ 	.word	0x00000000


	//----- nvinfo : EIATTR_MIN_STACK_SIZE
	.align		4
.L_1527:
        /*23d0*/ 	.byte	0x04, 0x12
        /*23d2*/ 	.short	(.L_1529 - .L_1528)
	.align		4
.L_1528:
        /*23d4*/ 	.word	index@(_ZN10layer_norm13ln_bwd_kernelINS_13Kernel_traitsI6__halfffffjLj2560ELj1ELj1ELj4ELj16ENS_18Kernel_traits_baseILj2560ES2_ffffjLj128EEEEELb0ELb1ELb0ELb0EEEvNS_9BwdParamsE)
        /*23d8*/ 	.word	0x00000000


	//----- nvinfo : EIATTR_MIN_STACK_SIZE
	.align		4
.L_1529:
        /*23dc*/ 	.byte	0x04, 0x12
        /*23de*/ 	.short	(.L_1531 - .L_1530)
	.align		4
.L_1530:
        /*23e0*/ 	.word	index@(_ZN10layer_norm13ln_bwd_kernelINS_13Kernel_traitsI6__halfffffjLj2560ELj1ELj1ELj4ELj16ENS_18Kernel_traits_baseILj2560ES2_ffffjLj128EEEEELb0ELb1ELb0ELb1EEEvNS_9BwdParamsE)
        /*23e4*/ 	.word	0x00000000


	//----- nvinfo : EIATTR_MIN_STACK_SIZE
	.align		4
.L_1531:
        /*23e8*/ 	.byte	0x04, 0x12
        /*23ea*/ 	.short	(.L_1533 - .L_1532)
	.align		4
.L_1532:
        /*23ec*/ 	.word	index@(_ZN10layer_norm13ln_bwd_kernelINS_13Kernel_traitsI6__halfffffjLj2560ELj1ELj1ELj4ELj16ENS_18Kernel_traits_baseILj2560ES2_ffffjLj128EEEEELb0ELb1ELb1ELb0EEEvNS_9BwdParamsE)
        /*23f0*/ 	.word	0x00000000


	//----- nvinfo : EIATTR_MIN_STACK_SIZE
	.align		4
.L_1533:
        /*23f4*/ 	.byte	0x04, 0x12
        /*23f6*/ 	.short	(.L_1535 - .L_1534)
	.align		4
.L_1534:
        /*23f8*/ 	.word	index@(_ZN10layer_norm13ln_bwd_kernelINS_13Kernel_traitsI6__halfffffjLj2560ELj1ELj1ELj4ELj16ENS_18Kernel_traits_baseILj2560ES2_ffffjLj128EEEEELb0ELb1ELb1ELb1EEEvNS_9BwdParamsE)
        /*23fc*/ 	.word	0x00000000


	//----- nvinfo : EIATTR_MIN_STACK_SIZE
	.align		4
.L_1535:
        /*2400*/ 	.byte	0x04, 0x12
        /*2402*/ 	.short	(.L_1537 - .L_1536)
	.align		4
.L_1536:
        /*2404*/ 	.word	index@(_ZN10layer_norm13ln_bwd_kernelINS_13Kernel_traitsI6__halfffffjLj2560ELj1ELj1ELj4ELj16ENS_18Kernel_traits_baseILj2560ES2_ffffjLj128EEEEELb1ELb0ELb0ELb0EEEvNS_9BwdParamsE)
        /*2408*/ 	.word	0x00000000


	//----- nvinfo : EIATTR_MIN_STACK_SIZE
	.align		4
.L_1537:
        /*240c*/ 	.byte	0x04, 0x12
        /*240e*/ 	.short	(.L_1539 - .L_1538)
	.align		4
.L_1538:
        /*2410*/ 	.word	index@(_ZN10layer_norm13ln_bwd_kernelINS_13Kernel_traitsI6__halfffffjLj2560ELj1ELj1ELj4ELj16ENS_18Kernel_traits_baseILj2560ES2_ffffjLj128EEEEELb1ELb0ELb0ELb1EEEvNS_9BwdParamsE)
        /*2414*/ 	.word	0x00000000


	//----- nvinfo : EIATTR_MIN_STACK_SIZE
	.align		4
.L_1539:
        /*2418*/ 	.byte	0x04, 0x12
        /*241a*/ 	.short	(.L_1541 - .L_1540)
	.align		4
.L_1540:
        /*241c*/ 	.word	index@(_ZN10layer_norm22ln_bwd_finalize_kernelINS_22Kernel_traits_finalizeILj2560E6__halfffffjLb0ELj1024ELj4ENS_18Kernel_traits_baseILj2560ES2_ffffjLj1024EEEEELb0ELb0EEEvNS_9BwdParamsE)
        /*2420*/ 	.word	0x00000000


	//----- nvinfo : EIATTR_MIN_STACK_SIZE
	.align		4
.L_1541:
        /*2424*/ 	.byte	0x04, 0x12
        /*2426*/ 	.short	(.L_1543 - .L_1542)
	.align		4
.L_1542:
        /*2428*/ 	.word	index@(_ZN10layer_norm13ln_bwd_kernelINS_13Kernel_traitsI6__halfffffjLj2560ELj1ELj1ELj4ELj16ENS_18Kernel_traits_baseILj2560ES2_ffffjLj128EEEEELb1ELb0ELb1ELb0EEEvNS_9BwdParamsE)
        /*242c*/ 	.word	0x00000000


	//----- nvinfo : EIATTR_MIN_STACK_SIZE
	.align		4
.L_1543:
        /*2430*/ 	.byte	0x04, 0x12
        /*2432*/ 	.short	(.L_1545 - .L_1544)
	.align		4
.L_1544:
        /*2434*/ 	.word	index@(_ZN10layer_norm22ln_bwd_finalize_kernelINS_22Kernel_traits_finalizeILj2560E6__halfffffjLb0ELj1024ELj4ENS_18Kernel_traits_baseILj2560ES2_ffffjLj1024EEEEELb0ELb1EEEvNS_9BwdParamsE)
        /*2438*/ 	.word	0x00000000


	//----- nvinfo : EIATTR_MIN_STACK_SIZE
	.align		4
.L_1545:
        /*243c*/ 	.byte	0x04, 0x12
        /*243e*/ 	.short	(.L_1547 - .L_1546)
	.align		4
.L_1546:
        /*2440*/ 	.word	index@(_ZN10layer_norm13ln_bwd_kernelINS_13Kernel_traitsI6__halfffffjLj2560ELj1ELj1ELj4ELj16ENS_18Kernel_traits_baseILj2560ES2_ffffjLj128EEEEELb1ELb0ELb1ELb1EEEvNS_9BwdParamsE)
        /*2444*/ 	.word	0x00000000


	//----- nvinfo : EIATTR_MIN_STACK_SIZE
	.align		4
.L_1547:
        /*2448*/ 	.byte	0x04, 0x12
        /*244a*/ 	.short	(.L_1549 - .L_1548)
	.align		4
.L_1548:
        /*244c*/ 	.word	index@(_ZN10layer_norm13ln_bwd_kernelINS_13Kernel_traitsI6__halfffffjLj2560ELj1ELj1ELj4ELj16ENS_18Kernel_traits_baseILj2560ES2_ffffjLj128EEEEELb1ELb1ELb0ELb0EEEvNS_9BwdParamsE)
        /*2450*/ 	.word	0x00000000


	//----- nvinfo : EIATTR_MIN_STACK_SIZE
	.align		4
.L_1549:
        /*2454*/ 	.byte	0x04, 0x12
        /*2456*/ 	.short	(.L_1551 - .L_1550)
	.align		4
.L_1550:
        /*2458*/ 	.word	index@(_ZN10layer_norm13ln_bwd_kernelINS_13Kernel_traitsI6__halfffffjLj2560ELj1ELj1ELj4ELj16ENS_18Kernel_traits_baseILj2560ES2_ffffjLj128EEEEELb1ELb1ELb0ELb1EEEvNS_9BwdParamsE)
        /*245c*/ 	.word	0x00000000


	//----- nvinfo : EIATTR_MIN_STACK_SIZE
	.align		4
.L_1551:
        /*2460*/ 	.byte	0x04, 0x12
        /*2462*/ 	.short	(.L_1553 - .L_1552)
	.align		4
.L_1552:
        /*2464*/ 	.word	index@(_ZN10layer_norm22ln_bwd_finalize_kernelINS_22Kernel_traits_finalizeILj2560E6__halfffffjLb1ELj1024ELj4ENS_18Kernel_traits_baseILj2560ES2_ffffjLj1024EEEEELb1ELb0EEEvNS_9BwdParamsE)
        /*2468*/ 	.word	0x00000000


	//----- nvinfo : EIATTR_MIN_STACK_SIZE
	.align		4
.L_1553:
        /*246c*/ 	.byte	0x04, 0x12
        /*246e*/ 	.short	(.L_1555 - .L_1554)
	.align		4
.L_1554:
        /*2470*/ 	.word	index@(_ZN10layer_norm13ln_bwd_kernelINS_13Kernel_traitsI6__halfffffjLj2560ELj1ELj1ELj4ELj16ENS_18Kernel_traits_baseILj2560ES2_ffffjLj128EEEEELb1ELb1ELb1ELb0EEEvNS_9BwdParamsE)
        /*2474*/ 	.word	0x00000000


	//----- nvinfo : EIATTR_MIN_STACK_SIZE
	.align		4
.L_1555:
        /*2478*/ 	.byte	0x04, 0x12
        /*247a*/ 	.short	(.L_1557 - .L_1556)
	.align		4
.L_1556:
        /*247c*/ 	.word	index@(_ZN10layer_norm22ln_bwd_finalize_kernelINS_22Kernel_traits_finalizeILj2560E6__halfffffjLb1ELj1024ELj4ENS_18Kernel_traits_baseILj2560ES2_ffffjLj1024EEEEELb1ELb1EEEvNS_9BwdParamsE)
        /*2480*/ 	.word	0x00000000


	//----- nvinfo : EIATTR_MIN_STACK_SIZE
	.align		4
.L_1557:
        /*2484*/ 	.byte	0x04, 0x12
        /*2486*/ 	.short	(.L_1559 - .L_1558)
	.align		4
.L_1558:
        /*2488*/ 	.word	index@(_ZN10layer_norm13ln_bwd_kernelINS_13Kernel_traitsI6__halfffffjLj2560ELj1ELj1ELj4ELj16ENS_18Kernel_traits_baseILj2560ES2_ffffjLj128EEEEELb1ELb1ELb1ELb1EEEvNS_9BwdParamsE)
        /*248c*/ 	.word	0x00000000


	//----- nvinfo : EIATTR_MIN_STACK_SIZE
	.align		4
.L_1559:
        /*2490*/ 	.byte	0x04, 0x12
        /*2492*/ 	.short	(.L_1561 - .L_1560)
	.align		4
.L_1560:
        /*2494*/ 	.word	index@(_ZN10layer_norm13ln_bwd_kernelINS_13Kernel_traitsIfffffjLj2560ELj1ELj1ELj4ELj16ENS_18Kernel_traits_baseILj2560EfffffjLj128EEEEELb0ELb0ELb0ELb0EEEvNS_9BwdParamsE)
        /*2498*/ 	.word	0x00000000


	//----- nvinfo : EIATTR_MIN_STACK_SIZE
	.align		4
.L_1561:
        /*249c*/ 	.byte	0x04, 0x12
        /*249e*/ 	.short	(.L_1563 - .L_1562)
	.align		4
.L_1562:
        /*24a0*/ 	.word	index@(_ZN10layer_norm13ln_bwd_kernelINS_13Kernel_traitsIfffffjLj2560ELj1ELj1ELj4ELj16ENS_18Kernel_traits_baseILj2560EfffffjLj128EEEEELb0ELb0ELb0ELb1EEEvNS_9BwdParamsE)
        /*24a4*/ 	.word	0x00000000


	//----- nvinfo : EIATTR_MIN_STACK_SIZE
	.align		4
.L_1563:
        /*24a8*/ 	.byte	0x04, 0x12
        /*24aa*/ 	.short	(.L_1565 - .L_1564)
	.align		4
.L_1564:
        /*24ac*/ 	.word	index@(_ZN10layer_norm13ln_bwd_kernelINS_13Kernel_traitsIfffffjLj2560ELj1ELj1ELj4ELj16ENS_18Kernel_traits_baseILj2560EfffffjLj128EEEEELb0ELb0ELb1ELb0EEEvNS_9BwdParamsE)
        /*24b0*/ 	.word	0x00000000


	//----- nvinfo : EIATTR_MIN_STACK_SIZE
	.align		4
.L_1565:
        /*24b4*/ 	.byte	0x04, 0x12
        /*24b6*/ 	.short	(.L_1567 - .L_1566)
	.align		4
.L_1566:
        /*24b8*/ 	.word	index@(_ZN10layer_norm13ln_bwd_kernelINS_13Kernel_traitsIfffffjLj2560ELj1ELj1ELj4ELj16ENS_18Kernel_traits_baseILj2560EfffffjLj128EEEEELb0ELb0ELb1ELb1EEEvNS_9BwdParamsE)
        /*24bc*/ 	.word	0x00000000


	//----- nvinfo : EIATTR_MIN_STACK_SIZE
	.align		4
.L_1567:
        /*24c0*/ 	.byte	0x04, 0x12
        /*24c2*/ 	.short	(.L_1569 - .L_1568)
	.align		4
.L_1568:
        /*24c4*/ 	.word	index@(_ZN10layer_norm13ln_bwd_kernelINS_13Kernel_traitsIfffffjLj2560ELj1ELj1ELj4ELj16ENS_18Kernel_traits_baseILj2560EfffffjLj128EEEEELb0ELb1ELb0ELb0EEEvNS_9BwdParamsE)
        /*24c8*/ 	.word	0x00000000


	//----- nvinfo : EIATTR_MIN_STACK_SIZE
	.align		4
.L_1569:
        /*24cc*/ 	.byte	0x04, 0x12
        /*24ce*/ 	.short	(.L_1571 - .L_1570)
	.align		4
.L_1570:
        /*24d0*/ 	.word	index@(_ZN10layer_norm13ln_bwd_kernelINS_13Kernel_traitsIfffffjLj2560ELj1ELj1ELj4ELj16ENS_18Kernel_traits_baseILj2560EfffffjLj128EEEEELb0ELb1ELb0ELb1EEEvNS_9BwdParamsE)
        /*24d4*/ 	.word	0x00000000


	//----- nvinfo : EIATTR_MIN_STACK_SIZE
	.align		4
.L_1571:
        /*24d8*/ 	.byte	0x04, 0x12
        /*24da*/ 	.short	(.L_1573 - .L_1572)
	.align		4
.L_1572:
        /*24dc*/ 	.word	index@(_ZN10layer_norm13ln_bwd_kernelINS_13Kernel_traitsIfffffjLj2560ELj1ELj1ELj4ELj16ENS_18Kernel_traits_baseILj2560EfffffjLj128EEEEELb0ELb1ELb1ELb0EEEvNS_9BwdParamsE)
        /*24e0*/ 	.word	0x00000000


	//----- nvinfo : EIATTR_MIN_STACK_SIZE
	.align		4
.L_1573:
        /*24e4*/ 	.byte	0x04, 0x12
        /*24e6*/ 	.short	(.L_1575 - .L_1574)
	.align		4
.L_1574:
        /*24e8*/ 	.word	index@(_ZN10layer_norm13ln_bwd_kernelINS_13Kernel_traitsIfffffjLj2560ELj1ELj1ELj4ELj16ENS_18Kernel_traits_baseILj2560EfffffjLj128EEEEELb0ELb1ELb1ELb1EEEvNS_9BwdParamsE)
        /*24ec*/ 	.word	0x00000000


	//----- nvinfo : EIATTR_MIN_STACK_SIZE
	.align		4
.L_1575:
        /*24f0*/ 	.byte	0x04, 0x12
        /*24f2*/ 	.short	(.L_1577 - .L_1576)
	.align		4
.L_1576:
        /*24f4*/ 	.word	index@(_ZN10layer_norm13ln_bwd_kernelINS_13Kernel_traitsIfffffjLj2560ELj1ELj1ELj4ELj16ENS_18Kernel_traits_baseILj2560EfffffjLj128EEEEELb1ELb0ELb0ELb0EEEvNS_9BwdParamsE)
        /*24f8*/ 	.word	0x00000000


	//----- nvinfo : EIATTR_MIN_STACK_SIZE
	.align		4
.L_1577:
        /*24fc*/ 	.byte	0x04, 0x12
        /*24fe*/ 	.short	(.L_1579 - .L_1578)
	.align		4
.L_1578:
        /*2500*/ 	.word	index@(_ZN10layer_norm13ln_bwd_kernelINS_13Kernel_traitsIfffffjLj2560ELj1ELj1ELj4ELj16ENS_18Kernel_traits_baseILj2560EfffffjLj128EEEEELb1ELb0ELb0ELb1EEEvNS_9BwdParamsE)
        /*2504*/ 	.word	0x00000000


	//----- nvinfo : EIATTR_MIN_STACK_SIZE
	.align		4
.L_1579:
        /*2508*/ 	.byte	0x04, 0x12
        /*250a*/ 	.short	(.L_1581 - .L_1580)
	.align		4
.L_1580:
        /*250c*/ 	.word	index@(_ZN10layer_norm22ln_bwd_finalize_kernelINS_22Kernel_traits_finalizeILj2560EfffffjLb0ELj1024ELj4ENS_18Kernel_traits_baseILj2560EfffffjLj1024EEEEELb0ELb0EEEvNS_9BwdParamsE)
        /*2510*/ 	.word	0x00000000


	//----- nvinfo : EIATTR_MIN_STACK_SIZE
	.align		4
.L_1581:
        /*2514*/ 	.byte	0x04, 0x12
        /*2516*/ 	.short	(.L_1583 - .L_1582)
	.align		4
.L_1582:
        /*2518*/ 	.word	index@(_ZN10layer_norm13ln_bwd_kernelINS_13Kernel_traitsIfffffjLj2560ELj1ELj1ELj4ELj16ENS_18Kernel_traits_baseILj2560EfffffjLj128EEEEELb1ELb0ELb1ELb0EEEvNS_9BwdParamsE)
        /*251c*/ 	.word	0x00000000


	//----- nvinfo : EIATTR_MIN_STACK_SIZE
	.align		4
.L_1583:
        /*2520*/ 	.byte	0x04, 0x12
        /*2522*/ 	.short	(.L_1585 - .L_1584)
	.align		4
.L_1584:
        /*2524*/ 	.word	index@(_ZN10layer_norm22ln_bwd_finalize_kernelINS_22Kernel_traits_finalizeILj2560EfffffjLb0ELj1024ELj4ENS_18Kernel_traits_baseILj2560EfffffjLj1024EEEEELb0ELb1EEEvNS_9BwdParamsE)
        /*2528*/ 	.word	0x00000000


	//----- nvinfo : EIATTR_MIN_STACK_SIZE
	.align		4
.L_1585:
        /*252c*/ 	.byte	0x04, 0x12
        /*252e*/ 	.short	(.L_1587 - .L_1586)
	.align		4
.L_1586:
        /*2530*/ 	.word	index@(_ZN10layer_norm13ln_bwd_kernelINS_13Kernel_traitsIfffffjLj2560ELj1ELj1ELj4ELj16ENS_18Kernel_traits_baseILj2560EfffffjLj128EEEEELb1ELb0ELb1ELb1EEEvNS_9BwdParamsE)
        /*2534*/ 	.word	0x00000000


	//----- nvinfo : EIATTR_MIN_STACK_SIZE
	.align		4
.L_1587:
        /*2538*/ 	.byte	0x04, 0x12
        /*253a*/ 	.short	(.L_1589 - .L_1588)
	.align		4
.L_1588:
        /*253c*/ 	.word	index@(_ZN10layer_norm13ln_bwd_kernelINS_13Kernel_traitsIfffffjLj2560ELj1ELj1ELj4ELj16ENS_18Kernel_traits_baseILj2560EfffffjLj128EEEEELb1ELb1ELb0ELb0EEEvNS_9BwdParamsE)
        /*2540*/ 	.word	0x00000000


	//----- nvinfo : EIATTR_MIN_STACK_SIZE
	.align		4
.L_1589:
        /*2544*/ 	.byte	0x04, 0x12
        /*2546*/ 	.short	(.L_1591 - .L_1590)
	.align		4
.L_1590:
        /*2548*/ 	.word	index@(_ZN10layer_norm13ln_bwd_kernelINS_13Kernel_traitsIfffffjLj2560ELj1ELj1ELj4ELj16ENS_18Kernel_traits_baseILj2560EfffffjLj128EEEEELb1ELb1ELb0ELb1EEEvNS_9BwdParamsE)
        /*254c*/ 	.word	0x00000000


	//----- nvinfo : EIATTR_MIN_STACK_SIZE
	.align		4
.L_1591:
        /*2550*/ 	.byte	0x04, 0x12
        /*2552*/ 	.short	(.L_1593 - .L_1592)
	.align		4
.L_1592:
        /*2554*/ 	.word	index@(_ZN10layer_norm22ln_bwd_finalize_kernelINS_22Kernel_traits_finalizeILj2560EfffffjLb1ELj1024ELj4ENS_18Kernel_traits_baseILj2560EfffffjLj1024EEEEELb1ELb0EEEvNS_9BwdParamsE)
        /*2558*/ 	.word	0x00000000


	//----- nvinfo : EIATTR_MIN_STACK_SIZE
	.align		4
.L_1593:
        /*255c*/ 	.byte	0x04, 0x12
        /*255e*/ 	.short	(.L_1595 - .L_1594)
	.align		4
.L_1594:
        /*2560*/ 	.word	index@(_ZN10layer_norm13ln_bwd_kernelINS_13Kernel_traitsIfffffjLj2560ELj1ELj1ELj4ELj16ENS_18Kernel_traits_baseILj2560EfffffjLj128EEEEELb1ELb1ELb1ELb0EEEvNS_9BwdParamsE)
        /*2564*/ 	.word	0x00000000


	//----- nvinfo : EIATTR_MIN_STACK_SIZE
	.align		4
.L_1595:
        /*2568*/ 	.byte	0x04, 0x12
        /*256a*/ 	.short	(.L_1597 - .L_1596)
	.align		4
.L_1596:
        /*256c*/ 	.word	index@(_ZN10layer_norm22ln_bwd_finalize_kernelINS_22Kernel_traits_finalizeILj2560EfffffjLb1ELj1024ELj4ENS_18Kernel_traits_baseILj2560EfffffjLj1024EEEEELb1ELb1EEEvNS_9BwdParamsE)
        /*2570*/ 	.word	0x00000000


	//----- nvinfo : EIATTR_MIN_STACK_SIZE
	.align		4
.L_1597:
        /*2574*/ 	.byte	0x04, 0x12
        /*2576*/ 	.short	(.L_1599 - .L_1598)
	.align		4
.L_1598:
        /*2578*/ 	.word	index@(_ZN10layer_norm13ln_bwd_kernelINS_13Kernel_traitsIfffffjLj2560ELj1ELj1ELj4ELj16ENS_18Kernel_traits_baseILj2560EfffffjLj128EEEEELb1ELb1ELb1ELb1EEEvNS_9BwdParamsE)
        /*257c*/ 	.word	0x00000000
.L_1599:


//--------------------- .nv.info._ZN10layer_norm13ln_bwd_kernelINS_13Kernel_traitsI13__nv_bfloat16S2_S2_S2_fjLj2560ELj1ELj1ELj4ELj8ENS_18Kernel_traits_baseILj2560ES2_S2_S2_S2_fjLj128EEEEELb0ELb0ELb0ELb0EEEvNS_9BwdParamsE --------------------------
	.section	.nv.info._ZN10layer_norm13ln_bwd_kernelINS_13Kernel_traitsI13__nv_bfloat16S2_S2_S2_fjLj2560ELj1ELj1ELj4ELj8ENS_18Kernel_traits_baseILj2560ES2_S2_S2_S2_fjLj128EEEEELb0ELb0ELb0ELb0EEEvNS_9BwdParamsE,"",@"SHT_CUDA_INFO"
	.sectionflags	@""
	.align	4


	//----- nvinfo : EIATTR_CUDA_API_VERSION
	.align		4
        /*0000*/ 	.byte	0x04, 0x37
        /*0002*/ 	.short	(.L_1601 - .L_1600)
.L_1600:
        /*0004*/ 	.word	0x00000082


	//----- nvinfo : EIATTR_SW2861232_WAR
	.align		4
.L_1601:
        /*0008*/ 	.byte	0x01, 0x35
	.zero		2


	//----- nvinfo : EIATTR_PARAM_CBANK
	.align		4
        /*000c*/ 	.byte	0x04, 0x0a
        /*000e*/ 	.short	(.L_1603 - .L_1602)
	.align		4
.L_1602:
        /*0010*/ 	.word	index@(.nv.constant0._ZN10layer_norm13ln_bwd_kernelINS_13Kernel_traitsI13__nv_bfloat16S2_S2_S2_fjLj2560ELj1ELj1ELj4ELj8ENS_18Kernel_traits_baseILj2560ES2_S2_S2_S2_fjLj128EEEEELb0ELb0ELb0ELb0EEEvNS_9BwdParamsE)
        /*0014*/ 	.short	0x0160
        /*0016*/ 	.short	0x0128


	//----- nvinfo : EIATTR_CBANK_PARAM_SIZE
	.align		4
.L_1603:
        /*0018*/ 	.byte	0x03, 0x19
        /*001a*/ 	.short	0x0128


	//----- nvinfo : EIATTR_KPARAM_INFO
	.align		4
        /*001c*/ 	.byte	0x04, 0x17
        /*001e*/ 	.short	(.L_1605 - .L_1604)
.L_1604:
        /*0020*/ 	.word	0x00000000
        /*0024*/ 	.short	0x0000
        /*0026*/ 	.short	0x0000
        /*0028*/ 	.byte	0x00, 0xf0, 0xa1, 0x04


	//----- nvinfo : EIATTR_MAXREG_COUNT
	.align		4
.L_1605:
        /*002c*/ 	.byte	0x03, 0x1b
        /*002e*/ 	.short	0x00ff


	//----- nvinfo : EIATTR_NUM_BARRIERS
	.align		4
        /*0030*/ 	.byte	0x02, 0x4c
        /*0032*/ 	.byte	0x01
	.zero		1


	//----- nvinfo : EIATTR_MERCURY_ISA_VERSION
	.align		4
        /*0034*/ 	.byte	0x03, 0x5f
        /*0036*/ 	.short	0x0000


	//----- nvinfo : EIATTR_COOP_GROUP_MASK_REGIDS
	.align		4
        /*0038*/ 	.byte	0x04, 0x29
        /*003a*/ 	.short	(.L_1607 - .L_1606)


	//   ....[0]....
.L_1606:
        /*003c*/ 	.word	0xffffffff


	//   ....[1]....
        /*0040*/ 	.word	0xffffffff


	//   ....[2]....
        /*0044*/ 	.word	0xffffffff


	//   ....[3]....
        /*0048*/ 	.word	0xffffffff


	//   ....[4]....
        /*004c*/ 	.word	0xffffffff


	//   ....[5]....
        /*0050*/ 	.word	0xffffffff


	//   ....[6]....
        /*0054*/ 	.word	0xffffffff


	//   ....[7]....
        /*0058*/ 	.word	0xffffffff


	//   ....[8]....
        /*005c*/ 	.word	0xffffffff


	//   ....[9]....
        /*0060*/ 	.word	0xffffffff


	//   ....[10]....
        /*0064*/ 	.word	0xffffffff


	//   ....[11]....
        /*0068*/ 	.word	0xffffffff


	//   ....[12]....
        /*006c*/ 	.word	0xffffffff


	//   ....[13]....
        /*0070*/ 	.word	0xffffffff


	//   ....[14]....
        /*0074*/ 	.word	0xffffffff


	//   ....[15]....
        /*0078*/ 	.word	0xffffffff


	//   ....[16]....
        /*007c*/ 	.word	0xffffffff


	//   ....[17]....
        /*0080*/ 	.word	0xffffffff


	//   ....[18]....
        /*0084*/ 	.word	0xffffffff


	//   ....[19]....
        /*0088*/ 	.word	0xffffffff


	//----- nvinfo : EIATTR_COOP_GROUP_INSTR_OFFSETS
	.align		4
.L_1607:
        /*008c*/ 	.byte	0x04, 0x28
        /*008e*/ 	.short	(.L_1609 - .L_1608)


	//   ....[0]....
.L_1608:
        /*0090*/ 	.word	0x000019c0


	//   ....[1]....
        /*0094*/ 	.word	0x000019e0


	//   ....[2]....
        /*0098*/ 	.word	0x00001a00


	//   ....[3]....
        /*009c*/ 	.word	0x00001a20


	//   ....[4]....
        /*00a0*/ 	.word	0x00001a40


	//   ....[5]....
        /*00a4*/ 	.word	0x00001a60


	//   ....[6]....
        /*00a8*/ 	.word	0x00001a80


	//   ....[7]....
        /*00ac*/ 	.word	0x00001aa0


	//   ....[8]....
        /*00b0*/ 	.word	0x00001ac0


	//   ....[9]....
        /*00b4*/ 	.word	0x00001ae0


	//   ....[10]....
        /*00b8*/ 	.word	0x000033e0


	//   ....[11]....
        /*00bc*/ 	.word	0x00003460


	//   ....[12]....
        /*00c0*/ 	.word	0x000034e0


	//   ....[13]....
        /*00c4*/ 	.word	0x00003550


	//   ....[14]....
        /*00c8*/ 	.word	0x000035d0


	//   ....[15]....
        /*00cc*/ 	.word	0x00003640


	//   ....[16]....
        /*00d0*/ 	.word	0x000036c0


	//   ....[17]....
        /*00d4*/ 	.word	0x00003730


	//   ....[18]....
        /*00d8*/ 	.word	0x000037b0


	//   ....[19]....
        /*00dc*/ 	.word	0x00003820


	//----- nvinfo : EIATTR_EXIT_INSTR_OFFSETS
	.align		4
.L_1609:
        /*00e0*/ 	.byte	0x04, 0x1c
        /*00e2*/ 	.short	(.L_1611 - .L_1610)


	//   ....[0]....
.L_1610:
        /*00e4*/ 	.word	0x00003320


	//   ....[1]....
        /*00e8*/ 	.word	0x00003380


	//----- nvinfo : EIATTR_MAX_THREADS
	.align		4
.L_1611:
        /*00ec*/ 	.byte	0x04, 0x05
        /*00ee*/ 	.short	(.L_1613 - .L_1612)
.L_1612:
        /*00f0*/ 	.word	0x00000080
        /*00f4*/ 	.word	0x00000001
        /*00f8*/ 	.word	0x00000001


	//----- nvinfo : EIATTR_CRS_STACK_SIZE
	.align		4
.L_1613:
        /*00fc*/ 	.byte	0x04, 0x1e
        /*00fe*/ 	.short	(.L_1615 - .L_1614)
.L_1614:
        /*0100*/ 	.word	0x00000000
.L_1615:


//--------------------- .nv.info._ZN10layer_norm13ln_bwd_kernelINS_13Kernel_traitsI13__nv_bfloat16S2_S2_S2_fjLj2560ELj1ELj1ELj4ELj8ENS_18Kernel_traits_baseILj2560ES2_S2_S2_S2_fjLj128EEEEELb0ELb0ELb0ELb1EEEvNS_9BwdParamsE --------------------------
	.section	.nv.info._ZN10layer_norm13ln_bwd_kernelINS_13Kernel_traitsI13__nv_bfloat16S2_S2_S2_fjLj2560ELj1ELj1ELj4ELj8ENS_18Kernel_traits_baseILj2560ES2_S2_S2_S2_fjLj128EEEEELb0ELb0ELb0ELb1EEEvNS_9BwdParamsE,"",@"SHT_CUDA_INFO"
	.sectionflags	@""
	.align	4


	//----- nvinfo : EIATTR_CUDA_API_VERSION
	.align		4
        /*0000*/ 	.byte	0x04, 0x37
        /*0002*/ 	.short	(.L_1617 - .L_1616)
.L_1616:
        /*0004*/ 	.word	0x00000082


	//----- nvinfo : EIATTR_SW2861232_WAR
	.align		4
.L_1617:
        /*0008*/ 	.byte	0x01, 0x35
	.zero		2


	//----- nvinfo : EIATTR_PARAM_CBANK
	.align		4
        /*000c*/ 	.byte	0x04, 0x0a
        /*000e*/ 	.short	(.L_1619 - .L_1618)
	.align		4
.L_1618:
        /*0010*/ 	.word	index@(.nv.constant0._ZN10layer_norm13ln_bwd_kernelINS_13Kernel_traitsI13__nv_bfloat16S2_S2_S2_fjLj2560ELj1ELj1ELj4ELj8ENS_18Kernel_traits_baseILj2560ES2_S2_S2_S2_fjLj128EEEEELb0ELb0ELb0ELb1EEEvNS_9BwdParamsE)
        /*0014*/ 	.short	0x0160
        /*0016*/ 	.short	0x0128


	//----- nvinfo : EIATTR_CBANK_PARAM_SIZE
	.align		4
.L_1619:
        /*0018*/ 	.byte	0x03, 0x19
        /*001a*/ 	.short	0x0128


	//----- nvinfo : EIATTR_KPARAM_INFO
	.align		4
        /*001c*/ 	.byte	0x04, 0x17
        /*001e*/ 	.short	(.L_1621 - .L_1620)
.L_1620:
        /*0020*/ 	.word	0x00000000
        /*0024*/ 	.short	0x0000
        /*0026*/ 	.short	0x0000
        /*0028*/ 	.byte	0x00, 0xf0, 0xa1, 0x04


	//----- nvinfo : EIATTR_MAXREG_COUNT
	.align		4
.L_1621:
        /*002c*/ 	.byte	0x03, 0x1b
        /*002e*/ 	.short	0x00ff


	//----- nvinfo : EIATTR_NUM_BARRIERS
	.align		4
        /*0030*/ 	.byte	0x02, 0x4c
        /*0032*/ 	.byte	0x01
	.zero		1


	//----- nvinfo : EIATTR_MERCURY_ISA_VERSION
	.align		4
        /*0034*/ 	.byte	0x03, 0x5f
        /*0036*/ 	.short	0x0000


	//----- nvinfo : EIATTR_COOP_GROUP_MASK_REGIDS
	.align		4
        /*0038*/ 	.byte	0x04, 0x29
        /*003a*/ 	.short	(.L_1623 - .L_1622)


	//   ....[0]....
.L_1622:
        /*003c*/ 	.word	0xffffffff


	//   ....[1]....
        /*0040*/ 	.word	0xffffffff


	//   ....[2]....
        /*0044*/ 	.word	0xffffffff


	//   ....[3]....
        /*0048*/ 	.word	0xffffffff


	//   ....[4]....
        /*004c*/ 	.word	0xffffffff


	//   ....[5]....
        /*0050*/ 	.word	0xffffffff


	//   ....[6]....
        /*0054*/ 	.word	0xffffffff


	//   ....[7]....
        /*0058*/ 	.word	0xffffffff


	//   ....[8]....
        /*005c*/ 	.word	0xffffffff


	//   ....[9]....
        /*0060*/ 	.word	0xffffffff


	//   ....[10]....
        /*0064*/ 	.word	0xffffffff


	//   ....[11]....
        /*0068*/ 	.word	0xffffffff


	//   ....[12]....
        /*006c*/ 	.word	0xffffffff


	//   ....[13]....
        /*0070*/ 	.word	0xffffffff


	//   ....[14]....
        /*0074*/ 	.word	0xffffffff


	//   ....[15]....
        /*0078*/ 	.word	0xffffffff


	//   ....[16]....
        /*007c*/ 	.word	0xffffffff


	//   ....[17]....
        /*0080*/ 	.word	0xffffffff


	//   ....[18]....
        /*0084*/ 	.word	0xffffffff


	//   ....[19]....
        /*0088*/ 	.word	0xffffffff


	//----- nvinfo : EIATTR_COOP_GROUP_INSTR_OFFSETS
	.align		4
.L_1623:
        /*008c*/ 	.byte	0x04, 0x28
        /*008e*/ 	.short	(.L_1625 - .L_1624)


	//   ....[0]....
.L_1624:
        /*0090*/ 	.word	0x00001670


	//   ....[1]....
        /*0094*/ 	.word	0x00001690


	//   ....[2]....
        /*0098*/ 	.word	0x000016b0


	//   ....[3]....
        /*009c*/ 	.word	0x000016d0


	//   ....[4]....
        /*00a0*/ 	.word	0x000016f0


	//   ....[5]....
        /*00a4*/ 	.word	0x00001710


	//   ....[6]....
        /*00a8*/ 	.word	0x00001730


	//   ....[7]....
        /*00ac*/ 	.word	0x00001750


	//   ....[8]....
        /*00b0*/ 	.word	0x00001770


	//   ....[9]....
        /*00b4*/ 	.word	0x00001790


	//   ....[10]....
        /*00b8*/ 	.word	0x00002f30


	//   ....[11]....
        /*00bc*/ 	.word	0x00002fb0


	//   ....[12]....
        /*00c0*/ 	.word	0x00003030


	//   ....[13]....
        /*00c4*/ 	.word	0x000030a0


	//   ....[14]....
        /*00c8*/ 	.word	0x00003120


	//   ....[15]....
        /*00cc*/ 	.word	0x00003190


	//   ....[16]....
        /*00d0*/ 	.word	0x00003210


	//   ....[17]....
        /*00d4*/ 	.word	0x00003280


	//   ....[18]....
        /*00d8*/ 	.word	0x00003300


	//   ....[19]....
        /*00dc*/ 	.word	0x00003370


	//----- nvinfo : EIATTR_EXIT_INSTR_OFFSETS
	.align		4
.L_1625:
        /*00e0*/ 	.byte	0x04, 0x1c
        /*00e2*/ 	.short	(.L_1627 - .L_1626)


	//   ....[0]....
.L_1626:
        /*00e4*/ 	.word	0x00002ed0


	//----- nvinfo : EIATTR_MAX_THREADS
	.align		4
.L_1627:
        /*00e8*/ 	.byte	0x04, 0x05
        /*00ea*/ 	.short	(.L_1629 - .L_1628)
.L_1628:
        /*00ec*/ 	.word	0x00000080
        /*00f0*/ 	.word	0x00000001
        /*00f4*/ 	.word	0x00000001


	//----- nvinfo : EIATTR_CRS_STACK_SIZE
	.align		4
.L_1629:
        /*00f8*/ 	.byte	0x04, 0x1e
        /*00fa*/ 	.short	(.L_1631 - .L_1630)
.L_1630:
        /*00fc*/ 	.word	0x00000000
.L_1631:


//--------------------- .nv.info._ZN10layer_norm13ln_bwd_kernelINS_13Kernel_traitsI13__nv_bfloat16S2_S2_S2_fjLj2560ELj1ELj1ELj4ELj8ENS_18Kernel_traits_baseILj2560ES2_S2_S2_S2_fjLj128EEEEELb0ELb0ELb1ELb0EEEvNS_9BwdParamsE --------------------------
	.section	.nv.info._ZN10layer_norm13ln_bwd_kernelINS_13Kernel_traitsI13__nv_bfloat16S2_S2_S2_fjLj2560ELj1ELj1ELj4ELj8ENS_18Kernel_traits_baseILj2560ES2_S2_S2_S2_fjLj128EEEEELb0ELb0ELb1ELb0EEEvNS_9BwdParamsE,"",@"SHT_CUDA_INFO"
	.sectionflags	@""
	.align	4


	//----- nvinfo : EIATTR_CUDA_API_VERSION
	.align		4
        /*0000*/ 	.byte	0x04, 0x37
        /*0002*/ 	.short	(.L_1633 - .L_1632)
.L_1632:
        /*0004*/ 	.word	0x00000082


	//----- nvinfo : EIATTR_SW2861232_WAR
	.align		4
.L_1633:
        /*0008*/ 	.byte	0x01, 0x35
	.zero		2


	//----- nvinfo : EIATTR_PARAM_CBANK
	.align		4
        /*000c*/ 	.byte	0x04, 0x0a
        /*000e*/ 	.short	(.L_1635 - .L_1634)
	.align		4
.L_1634:
        /*0010*/ 	.word	index@(.nv.constant0._ZN10layer_norm13ln_bwd_kernelINS_13Kernel_traitsI13__nv_bfloat16S2_S2_S2_fjLj2560ELj1ELj1ELj4ELj8ENS_18Kernel_traits_baseILj2560ES2_S2_S2_S2_fjLj128EEEEELb0ELb0ELb1ELb0EEEvNS_9BwdParamsE)
        /*0014*/ 	.short	0x0160
        /*0016*/ 	.short	0x0128


	//----- nvinfo : EIATTR_CBANK_PARAM_SIZE
	.align		4
.L_1635:
        /*0018*/ 	.byte	0x03, 0x19
        /*001a*/ 	.short	0x0128


	//----- nvinfo : EIATTR_KPARAM_INFO
	.align		4
        /*001c*/ 	.byte	0x04, 0x17
        /*001e*/ 	.short	(.L_1637 - .L_1636)
.L_1636:
        /*0020*/ 	.word	0x00000000
        /*0024*/ 	.short	0x0000
        /*0026*/ 	.short	0x0000
        /*0028*/ 	.byte	0x00, 0xf0, 0xa1, 0x04


	//----- nvinfo : EIATTR_MAXREG_COUNT
	.align		4
.L_1637:
        /*002c*/ 	.byte	0x03, 0x1b
        /*002e*/ 	.short	0x00ff


	//----- nvinfo : EIATTR_NUM_BARRIERS
	.align		4
        /*0030*/ 	.byte	0x02, 0x4c
        /*0032*/ 	.byte	0x01
	.zero		1


	//----- nvinfo : EIATTR_MERCURY_ISA_VERSION
	.align		4
        /*0034*/ 	.byte	0x03, 0x5f
        /*0036*/ 	.short	0x0000


	//----- nvinfo : EIATTR_COOP_GROUP_MASK_REGIDS
	.align		4
        /*0038*/ 	.byte	0x04, 0x29
        /*003a*/ 	.short	(.L_1639 - .L_1638)


	//   ....[0]....
.L_1638:
        /*003c*/ 	.word	0xffffffff


	//   ....[1]....
        /*0040*/ 	.word	0xffffffff


	//   ....[2]....
        /*0044*/ 	.word	0xffffffff


	//   ....[3]....
        /*0048*/ 	.word	0xffffffff


	//   ....[4]....
        /*004c*/ 	.word	0xffffffff


	//   ....[5]....
        /*0050*/ 	.word	0xffffffff


	//   ....[6]....
        /*0054*/ 	.word	0xffffffff


	//   ....[7]....
        /*0058*/ 	.word	0xffffffff


	//   ....[8]....
        /*005c*/ 	.word	0xffffffff


	//   ....[9]....
        /*0060*/ 	.word	0xffffffff


	//   ....[10]....
        /*0064*/ 	.word	0xffffffff


	//   ....[11]....
        /*0068*/ 	.word	0xffffffff


	//   ....[12]....
        /*006c*/ 	.word	0xffffffff


	//   ....[13]....
        /*0070*/ 	.word	0xffffffff


	//   ....[14]....
        /*0074*/ 	.word	0xffffffff


	//   ....[15]....
        /*0078*/ 	.word	0xffffffff


	//   ....[16]....
        /*007c*/ 	.word	0xffffffff


	//   ....[17]....
        /*0080*/ 	.word	0xffffffff


	//   ....[18]....
        /*0084*/ 	.word	0xffffffff


	//   ....[19]....
        /*0088*/ 	.word	0xffffffff


	//----- nvinfo : EIATTR_COOP_GROUP_INSTR_OFFSETS
	.align		4
.L_1639:
        /*008c*/ 	.byte	0x04, 0x28
        /*008e*/ 	.short	(.L_1641 - .L_1640)


	//   ....[0]....
.L_1640:
        /*0090*/ 	.word	0x00001d30


	//   ....[1]....
        /*0094*/ 	.word	0x00001d50


	//   ....[2]....
        /*0098*/ 	.word	0x00001d70


	//   ....[3]....
        /*009c*/ 	.word	0x00001d90


	//   ....[4]....
        /*00a0*/ 	.word	0x00001db0


	//   ....[5]....
        /*00a4*/ 	.word	0x00001dd0


	//   ....[6]....
        /*00a8*/ 	.word	0x00001df0


	//   ....[7]....
        /*00ac*/ 	.word	0x00001e10


	//   ....[8]....
        /*00b0*/ 	.word	0x00001e30


	//   ....[9]....
        /*00b4*/ 	.word	0x00001e50


	//   ....[10]....
        /*00b8*/ 	.word	0x000044c0


	//   ....[11]....
        /*00bc*/ 	.word	0x00004540


	//   ....[12]....
        /*00c0*/ 	.word	0x000045c0


	//   ....[13]....
        /*00c4*/ 	.word	0x00004630


	//   ....[14]....
        /*00c8*/ 	.word	0x000046b0


	//   ....[15]....
        /*00cc*/ 	.word	0x00004720


	//   ....[16]....
        /*00d0*/ 	.word	0x000047a0


	//   ....[17]....
        /*00d4*/ 	.word	0x00004810


	//   ....[18]....
        /*00d8*/ 	.word	0x00004890


	//   ....[19]....
        /*00dc*/ 	.word	0x00004900


	//----- nvinfo : EIATTR_EXIT_INSTR_OFFSETS
	.align		4
.L_1641:
        /*00e0*/ 	.byte	0x04, 0x1c
        /*00e2*/ 	.short	(.L_1643 - .L_1642)


	//   ....[0]....
.L_1642:
        /*00e4*/ 	.word	0x00004400


	//   ....[1]....
        /*00e8*/ 	.word	0x00004460


	//----- nvinfo : EIATTR_MAX_THREADS
	.align		4
.L_1643:
        /*00ec*/ 	.byte	0x04, 0x05
        /*00ee*/ 	.short	(.L_1645 - .L_1644)
.L_1644:
        /*00f0*/ 	.word	0x00000080
        /*00f4*/ 	.word	0x00000001
        /*00f8*/ 	.word	0x00000001


	//----- nvinfo : EIATTR_CRS_STACK_SIZE
	.align		4
.L_1645:
        /*00fc*/ 	.byte	0x04, 0x1e
        /*00fe*/ 	.short	(.L_1647 - .L_1646)
.L_1646:
        /*0100*/ 	.word	0x00000000
.L_1647:


//--------------------- .nv.info._ZN10layer_norm13ln_bwd_kernelINS_13Kernel_traitsI13__nv_bfloat16S2_S2_S2_fjLj2560ELj1ELj1ELj4ELj8ENS_18Kernel_traits_baseILj2560ES2_S2_S2_S2_fjLj128EEEEELb0ELb0ELb1ELb1EEEvNS_9BwdParamsE --------------------------
	.section	.nv.info._ZN10layer_norm13ln_bwd_kernelINS_13Kernel_traitsI13__nv_bfloat16S2_S2_S2_fjLj2560ELj1ELj1ELj4ELj8ENS_18Kernel_traits_baseILj2560ES2_S2_S2_S2_fjLj128EEEEELb0ELb0ELb1ELb1EEEvNS_9BwdParamsE,"",@"SHT_CUDA_INFO"
	.sectionflags	@""
	.align	4


	//----- nvinfo : EIATTR_CUDA_API_VERSION
	.align		4
        /*0000*/ 	.byte	0x04, 0x37
        /*0002*/ 	.short	(.L_1649 - .L_1648)
.L_1648:
        /*0004*/ 	.word	0x00000082


	//----- nvinfo : EIATTR_SW2861232_WAR
	.align		4
.L_1649:
        /*0008*/ 	.byte	0x01, 0x35
	.zero		2


	//----- nvinfo : EIATTR_PARAM_CBANK
	.align		4
        /*000c*/ 	.byte	0x04, 0x0a
        /*000e*/ 	.short	(.L_1651 - .L_1650)
	.align		4
.L_1650:
        /*0010*/ 	.word	index@(.nv.constant0._ZN10layer_norm13ln_bwd_kernelINS_13Kernel_traitsI13__nv_bfloat16S2_S2_S2_fjLj2560ELj1ELj1ELj4ELj8ENS_18Kernel_traits_baseILj2560ES2_S2_S2_S2_fjLj128EEEEELb0ELb0ELb1ELb1EEEvNS_9BwdParamsE)
        /*0014*/ 	.short	0x0160
        /*0016*/ 	.short	0x0128


	//----- nvinfo : EIATTR_CBANK_PARAM_SIZE
	.align		4
.L_1651:
        /*0018*/ 	.byte	0x03, 0x19
        /*001a*/ 	.short	0x0128


	//----- nvinfo : EIATTR_KPARAM_INFO
	.align		4
        /*001c*/ 	.byte	0x04, 0x17
        /*001e*/ 	.short	(.L_1653 - .L_1652)
.L_1652:
        /*0020*/ 	.word	0x00000000
        /*0024*/ 	.short	0x0000
        /*0026*/ 	.short	0x0000
        /*0028*/ 	.byte	0x00, 0xf0, 0xa1, 0x04


	//----- nvinfo : EIATTR_MAXREG_COUNT
	.align		4
.L_1653:
        /*002c*/ 	.byte	0x03, 0x1b
        /*002e*/ 	.short	0x00ff


	//----- nvinfo : EIATTR_NUM_BARRIERS
	.align		4
        /*0030*/ 	.byte	0x02, 0x4c
        /*0032*/ 	.byte	0x01
	.zero		1


	//----- nvinfo : EIATTR_MERCURY_ISA_VERSION
	.align		4
        /*0034*/ 	.byte	0x03, 0x5f
        /*0036*/ 	.short	0x0000


	//----- nvinfo : EIATTR_COOP_GROUP_MASK_REGIDS
	.align		4
        /*0038*/ 	.byte	0x04, 0x29
        /*003a*/ 	.short	(.L_1655 - .L_1654)


	//   ....[0]....
.L_1654:
        /*003c*/ 	.word	0xffffffff


	//   ....[1]....
        /*0040*/ 	.word	0xffffffff


	//   ....[2]....
        /*0044*/ 	.word	0xffffffff


	//   ....[3]....
        /*0048*/ 	.word	0xffffffff


	//   ....[4]....
        /*004c*/ 	.word	0xffffffff


	//   ....[5]....
        /*0050*/ 	.word	0xffffffff


	//   ....[6]....
        /*0054*/ 	.word	0xffffffff


	//   ....[7]....
        /*0058*/ 	.word	0xffffffff


	//   ....[8]....
        /*005c*/ 	.word	0xffffffff


	//   ....[9]....
        /*0060*/ 	.word	0xffffffff


	//   ....[10]....
        /*0064*/ 	.word	0xffffffff


	//   ....[11]....
        /*0068*/ 	.word	0xffffffff


	//   ....[12]....
        /*006c*/ 	.word	0xffffffff


	//   ....[13]....
        /*0070*/ 	.word	0xffffffff


	//   ....[14]....
        /*0074*/ 	.word	0xffffffff


	//   ....[15]....
        /*0078*/ 	.word	0xffffffff


	//   ....[16]....
        /*007c*/ 	.word	0xffffffff


	//   ....[17]....
        /*0080*/ 	.word	0xffffffff


	//   ....[18]....
        /*0084*/ 	.word	0xffffffff


	//   ....[19]....
        /*0088*/ 	.word	0xffffffff


	//----- nvinfo : EIATTR_COOP_GROUP_INSTR_OFFSETS
	.align		4
.L_1655:
        /*008c*/ 	.byte	0x04, 0x28
        /*008e*/ 	.short	(.L_1657 - .L_1656)


	//   ....[0]....
.L_1656:
        /*0090*/ 	.word	0x00001820


	//   ....[1]....
        /*0094*/ 	.word	0x00001840


	//   ....[2]....
        /*0098*/ 	.word	0x00001860


	//   ....[3]....
        /*009c*/ 	.word	0x00001880


	//   ....[4]....
        /*00a0*/ 	.word	0x000018a0


	//   ....[5]....
        /*00a4*/ 	.word	0x000018c0


	//   ....[6]....
        /*00a8*/ 	.word	0x000018e0


	//   ....[7]....
        /*00ac*/ 	.word	0x00001900


	//   ....[8]....
        /*00b0*/ 	.word	0x00001920


	//   ....[9]....
        /*00b4*/ 	.word	0x00001940


	//   ....[10]....
        /*00b8*/ 	.word	0x00003ac0


	//   ....[11]....
        /*00bc*/ 	.word	0x00003b40


	//   ....[12]....
        /*00c0*/ 	.word	0x00003bc0


	//   ....[13]....
        /*00c4*/ 	.word	0x00003c30


	//   ....[14]....
        /*00c8*/ 	.word	0x00003cb0


	//   ....[15]....
        /*00cc*/ 	.word	0x00003d20


	//   ....[16]....
        /*00d0*/ 	.word	0x00003da0


	//   ....[17]....
        /*00d4*/ 	.word	0x00003e10


	//   ....[18]....
        /*00d8*/ 	.word	0x00003e90


	//   ....[19]....
        /*00dc*/ 	.word	0x00003f00


	//----- nvinfo : EIATTR_EXIT_INSTR_OFFSETS
	.align		4
.L_1657:
        /*00e0*/ 	.byte	0x04, 0x1c
        /*00e2*/ 	.short	(.L_1659 - .L_1658)


	//   ....[0]....
.L_1658:
        /*00e4*/ 	.word	0x00003a60


	//----- nvinfo : EIATTR_MAX_THREADS
	.align		4
.L_1659:
        /*00e8*/ 	.byte	0x04, 0x05
        /*00ea*/ 	.short	(.L_1661 - .L_1660)
.L_1660:
        /*00ec*/ 	.word	0x00000080
        /*00f0*/ 	.word	0x00000001
        /*00f4*/ 	.word	0x00000001


	//----- nvinfo : EIATTR_CRS_STACK_SIZE
	.align		4
.L_1661:
        /*00f8*/ 	.byte	0x04, 0x1e
        /*00fa*/ 	.short	(.L_1663 - .L_1662)
.L_1662:
        /*00fc*/ 	.word	0x00000000
.L_1663:


//--------------------- .nv.info._ZN10layer_norm13ln_bwd_kernelINS_13Kernel_traitsI13__nv_bfloat16S2_S2_S2_fjLj2560ELj1ELj1ELj4ELj8ENS_18Kernel_traits_baseILj2560ES2_S2_S2_S2_fjLj128EEEEELb0ELb1ELb0ELb0EEEvNS_9BwdParamsE --------------------------
	.section	.nv.info._ZN10layer_norm13ln_bwd_kernelINS_13Kernel_traitsI13__nv_bfloat16S2_S2_S2_fjLj2560ELj1ELj1ELj4ELj8ENS_18Kernel_traits_baseILj2560ES2_S2_S2_S2_fjLj128EEEEELb0ELb1ELb0ELb0EEEvNS_9BwdParamsE,"",@"SHT_CUDA_INFO"
	.sectionflags	@""
	.align	4


	//----- nvinfo : EIATTR_CUDA_API_VERSION
	.align		4
        /*0000*/ 	.byte	0x04, 0x37
        /*0002*/ 	.short	(.L_1665 - .L_1664)
.L_1664:
        /*0004*/ 	.word	0x00000082


	//----- nvinfo : EIATTR_SW2861232_WAR
	.align		4
.L_1665:
        /*0008*/ 	.byte	0x01, 0x35
	.zero		2


	//----- nvinfo : EIATTR_PARAM_CBANK
	.align		4
        /*000c*/ 	.byte	0x04, 0x0a
        /*000e*/ 	.short	(.L_1667 - .L_1666)
	.align		4
.L_1666:
        /*0010*/ 	.word	index@(.nv.constant0._ZN10layer_norm13ln_bwd_kernelINS_13Kernel_traitsI13__nv_bfloat16S2_S2_S2_fjLj2560ELj1ELj1ELj4ELj8ENS_18Kernel_traits_baseILj2560ES2_S2_S2_S2_fjLj128EEEEELb0ELb1ELb0ELb0EEEvNS_9BwdParamsE)
        /*0014*/ 	.short	0x0160
        /*0016*/ 	.short	0x0128


	//----- nvinfo : EIATTR_CBANK_PARAM_SIZE
	.align		4
.L_1667:
        /*0018*/ 	.byte	0x03, 0x19
        /*001a*/ 	.short	0x0128


	//----- nvinfo : EIATTR_KPARAM_INFO
	.align		4
        /*001c*/ 	.byte	0x04, 0x17
        /*001e*/ 	.short	(.L_1669 - .L_1668)
.L_1668:
        /*0020*/ 	.word	0x00000000
        /*0024*/ 	.short	0x0000
        /*0026*/ 	.short	0x0000
        /*0028*/ 	.byte	0x00, 0xf0, 0xa1, 0x04


	//----- nvinfo : EIATTR_MAXREG_COUNT
	.align		4
.L_1669:
        /*002c*/ 	.byte	0x03, 0x1b
        /*002e*/ 	.short	0x00ff


	//----- nvinfo : EIATTR_NUM_BARRIERS
	.align		4
        /*0030*/ 	.byte	0x02, 0x4c
        /*0032*/ 	.byte	0x01
	.zero		1


	//----- nvinfo : EIATTR_MERCURY_ISA_VERSION
	.align		4
        /*0034*/ 	.byte	0x03, 0x5f
        /*0036*/ 	.short	0x0000


	//----- nvinfo : EIATTR_COOP_GROUP_MASK_REGIDS
	.align		4
        /*0038*/ 	.byte	0x04, 0x29
        /*003a*/ 	.short	(.L_1671 - .L_1670)


	//   ....[0]....
.L_1670:
        /*003c*/ 	.word	0xffffffff


	//   ....[1]....
        /*0040*/ 	.word	0xffffffff


	//   ....[2]....
        /*0044*/ 	.word	0xffffffff


	//   ....[3]....
        /*0048*/ 	.word	0xffffffff


	//   ....[4]....
        /*004c*/ 	.word	0xffffffff


	//   ....[5]....
        /*0050*/ 	.word	0xffffffff


	//   ....[6]....
        /*0054*/ 	.word	0xffffffff


	//   ....[7]....
        /*0058*/ 	.word	0xffffffff


	//   ....[8]....
        /*005c*/ 	.word	0xffffffff


	//   ....[9]....
        /*0060*/ 	.word	0xffffffff


	//   ....[10]....
        /*0064*/ 	.word	0xffffffff


	//   ....[11]....
        /*0068*/ 	.word	0xffffffff


	//   ....[12]....
        /*006c*/ 	.word	0xffffffff


	//   ....[13]....
        /*0070*/ 	.word	0xffffffff


	//   ....[14]....
        /*0074*/ 	.word	0xffffffff


	//   ....[15]....
        /*0078*/ 	.word	0xffffffff


	//   ....[16]....
        /*007c*/ 	.word	0xffffffff


	//   ....[17]....
        /*0080*/ 	.word	0xffffffff


	//   ....[18]....
        /*0084*/ 	.word	0xffffffff


	//   ....[19]....
        /*0088*/ 	.word	0xffffffff


	//----- nvinfo : EIATTR_COOP_GROUP_INSTR_OFFSETS
	.align		4
.L_1671:
        /*008c*/ 	.byte	0x04, 0x28
        /*008e*/ 	.short	(.L_1673 - .L_1672)


	//   ....[0]....
.L_1672:
        /*0090*/ 	.word	0x00001d80


	//   ....[1]....
        /*0094*/ 	.word	0x00001da0


	//   ....[2]....
        /*0098*/ 	.word	0x00001dc0


	//   ....[3]....
        /*009c*/ 	.word	0x00001de0


	//   ....[4]....
        /*00a0*/ 	.word	0x00001e00


	//   ....[5]....
        /*00a4*/ 	.word	0x00001e20


	//   ....[6]....
        /*00a8*/ 	.word	0x00001e40


	//   ....[7]....
        /*00ac*/ 	.word	0x00001e60


	//   ....[8]....
        /*00b0*/ 	.word	0x00001e80


	//   ....[9]....
        /*00b4*/ 	.word	0x00001ea0


	//   ....[10]....
        /*00b8*/ 	.word	0x00003df0


	//   ....[11]....
        /*00bc*/ 	.word	0x00003e70


	//   ....[12]....
        /*00c0*/ 	.word	0x00003ef0


	//   ....[13]....
        /*00c4*/ 	.word	0x00003f60


	//   ....[14]....
        /*00c8*/ 	.word	0x00003fe0


	//   ....[15]....
        /*00cc*/ 	.word	0x00004050


	//   ....[16]....
        /*00d0*/ 	.word	0x000040d0


	//   ....[17]....
        /*00d4*/ 	.word	0x00004140


	//   ....[18]....
        /*00d8*/ 	.word	0x000041c0


	//   ....[19]....
        /*00dc*/ 	.word	0x00004230


	//----- nvinfo : EIATTR_EXIT_INSTR_OFFSETS
	.align		4
.L_1673:
        /*00e0*/ 	.byte	0x04, 0x1c
        /*00e2*/ 	.short	(.L_1675 - .L_1674)


	//   ....[0]....
.L_1674:
        /*00e4*/ 	.word	0x00003d10


	//   ....[1]....
        /*00e8*/ 	.word	0x00003d90


	//----- nvinfo : EIATTR_MAX_THREADS
	.align		4
.L_1675:
        /*00ec*/ 	.byte	0x04, 0x05
        /*00ee*/ 	.short	(.L_1677 - .L_1676)
.L_1676:
        /*00f0*/ 	.word	0x00000080
        /*00f4*/ 	.word	0x00000001
        /*00f8*/ 	.word	0x00000001


	//----- nvinfo : EIATTR_CRS_STACK_SIZE
	.align		4
.L_1677:
        /*00fc*/ 	.byte	0x04, 0x1e
        /*00fe*/ 	.short	(.L_1679 - .L_1678)
.L_1678:
        /*0100*/ 	.word	0x00000000
.L_1679:


//--------------------- .nv.info._ZN10layer_norm13ln_bwd_kernelINS_13Kernel_traitsI13__nv_bfloat16S2_S2_S2_fjLj2560ELj1ELj1ELj4ELj8ENS_18Kernel_traits_baseILj2560ES2_S2_S2_S2_fjLj128EEEEELb0ELb1ELb0ELb1EEEvNS_9BwdParamsE --------------------------
	.section	.nv.info._ZN10layer_norm13ln_bwd_kernelINS_13Kernel_traitsI13__nv_bfloat16S2_S2_S2_fjLj2560ELj1ELj1ELj4ELj8ENS_18Kernel_traits_baseILj2560ES2_S2_S2_S2_fjLj128EEEEELb0ELb1ELb0ELb1EEEvNS_9BwdParamsE,"",@"SHT_CUDA_INFO"
	.sectionflags	@""
	.align	4


	//----- nvinfo : EIATTR_CUDA_API_VERSION
	.align		4
        /*0000*/ 	.byte	0x04, 0x37
        /*0002*/ 	.short	(.L_1681 - .L_1680)
.L_1680:
        /*0004*/ 	.word	0x00000082


	//----- nvinfo : EIATTR_SW2861232_WAR
	.align		4
.L_1681:
        /*0008*/ 	.byte	0x01, 0x35
	.zero		2


	//----- nvinfo : EIATTR_PARAM_CBANK
	.align		4
        /*000c*/ 	.byte	0x04, 0x0a
        /*000e*/ 	.short	(.L_1683 - .L_1682)
	.align		4
.L_1682:
        /*0010*/ 	.word	index@(.nv.constant0._ZN10layer_norm13ln_bwd_kernelINS_13Kernel_traitsI13__nv_bfloat16S2_S2_S2_fjLj2560ELj1ELj1ELj4ELj8ENS_18Kernel_traits_baseILj2560ES2_S2_S2_S2_fjLj128EEEEELb0ELb1ELb0ELb1EEEvNS_9BwdParamsE)
        /*0014*/ 	.short	0x0160
        /*0016*/ 	.short	0x0128


	//----- nvinfo : EIATTR_CBANK_PARAM_SIZE
	.align		4
.L_1683:
        /*0018*/ 	.byte	0x03, 0x19
        /*001a*/ 	.short	0x0128


	//----- nvinfo : EIATTR_KPARAM_INFO
	.align		4
        /*001c*/ 	.byte	0x04, 0x17
        /*001e*/ 	.short	(.L_1685 - .L_1684)
.L_1684:
        /*0020*/ 	.word	0x00000000
        /*0024*/ 	.short	0x0000
        /*0026*/ 	.short	0x0000
        /*0028*/ 	.byte	0x00, 0xf0, 0xa1, 0x04


	//----- nvinfo : EIATTR_MAXREG_COUNT
	.align		4
.L_1685:
        /*002c*/ 	.byte	0x03, 0x1b
        /*002e*/ 	.short	0x00ff


	//----- nvinfo : EIATTR_NUM_BARRIERS
	.align		4
        /*0030*/ 	.byte	0x02, 0x4c
        /*0032*/ 	.byte	0x01
	.zero		1


	//----- nvinfo : EIATTR_MERCURY_ISA_VERSION
	.align		4
        /*0034*/ 	.byte	0x03, 0x5f
        /*0036*/ 	.short	0x0000


	//----- nvinfo : EIATTR_COOP_GROUP_MASK_REGIDS
	.align		4
        /*0038*/ 	.byte	0x04, 0x29
        /*003a*/ 	.short	(.L_1687 - .L_1686)


	//   ....[0]....
.L_1686:
        /*003c*/ 	.word	0xffffffff


	//   ....[1]....
        /*0040*/ 	.word	0xffffffff


	//   ....[2]....
        /*0044*/ 	.word	0xffffffff


	//   ....[3]....
        /*0048*/ 	.word	0xffffffff


	//   ....[4]....
        /*004c*/ 	.word	0xffffffff


	//   ....[5]....
        /*0050*/ 	.word	0xffffffff


	//   ....[6]....
        /*0054*/ 	.word	0xffffffff


	//   ....[7]....
        /*0058*/ 	.word	0xffffffff


	//   ....[8]....
        /*005c*/ 	.word	0xffffffff


	//   ....[9]....
        /*0060*/ 	.word	0xffffffff


	//   ....[10]....
        /*0064*/ 	.word	0xffffffff


	//   ....[11]....
        /*0068*/ 	.word	0xffffffff


	//   ....[12]....
        /*006c*/ 	.word	0xffffffff


	//   ....[13]....
        /*0070*/ 	.word	0xffffffff


	//   ....[14]....
        /*0074*/ 	.word	0xffffffff


	//   ....[15]....
        /*0078*/ 	.word	0xffffffff


	//   ....[16]....
        /*007c*/ 	.word	0xffffffff


	//   ....[17]....
        /*0080*/ 	.word	0xffffffff


	//   ....[18]....
        /*0084*/ 	.word	0xffffffff


	//   ....[19]....
        /*0088*/ 	.word	0xffffffff


	//----- nvinfo : EIATTR_COOP_GROUP_INSTR_OFFSETS
	.align		4
.L_1687:
        /*008c*/ 	.byte	0x04, 0x28
        /*008e*/ 	.short	(.L_1689 - .L_1688)


	//   ....[0]....
.L_1688:
        /*0090*/ 	.word	0x00001a10


	//   ....[1]....
        /*0094*/ 	.word	0x00001a30


	//   ....[2]....
        /*0098*/ 	.word	0x00001a50


	//   ....[3]....
        /*009c*/ 	.word	0x00001a70


	//   ....[4]....
        /*00a0*/ 	.word	0x00001a90


	//   ....[5]....
        /*00a4*/ 	.word	0x00001ab0


	//   ....[6]....
        /*00a8*/ 	.word	0x00001ad0


	//   ....[7]....
        /*00ac*/ 	.word	0x00001af0


	//   ....[8]....
        /*00b0*/ 	.word	0x00001b10


	//   ....[9]....
        /*00b4*/ 	.word	0x00001b30


	//   ....[10]....
        /*00b8*/ 	.word	0x000039f0


	//   ....[11]....
        /*00bc*/ 	.word	0x00003a70


	//   ....[12]....
        /*00c0*/ 	.word	0x00003af0


	//   ....[13]....
        /*00c4*/ 	.word	0x00003b60


	//   ....[14]....
        /*00c8*/ 	.word	0x00003be0


	//   ....[15]....
        /*00cc*/ 	.word	0x00003c50


	//   ....[16]....
        /*00d0*/ 	.word	0x00003cd0


	//   ....[17]....
        /*00d4*/ 	.word	0x00003d40


	//   ....[18]....
        /*00d8*/ 	.word	0x00003dc0


	//   ....[19]....
        /*00dc*/ 	.word	0x00003e30


	//----- nvinfo : EIATTR_EXIT_INSTR_OFFSETS
	.align		4
.L_1689:
        /*00e0*/ 	.byte	0x04, 0x1c
        /*00e2*/ 	.short	(.L_1691 - .L_1690)


	//   ....[0]....
.L_1690:
        /*00e4*/ 	.word	0x00003990


	//----- nvinfo : EIATTR_MAX_THREADS
	.align		4
.L_1691:
        /*00e8*/ 	.byte	0x04, 0x05
        /*00ea*/ 	.short	(.L_1693 - .L_1692)
.L_1692:
        /*00ec*/ 	.word	0x00000080
        /*00f0*/ 	.word	0x00000001
        /*00f4*/ 	.word	0x00000001


	//----- nvinfo : EIATTR_CRS_STACK_SIZE
	.align		4
.L_1693:
        /*00f8*/ 	.byte	0x04, 0x1e
        /*00fa*/ 	.short	(.L_1695 - .L_1694)
.L_1694:
        /*00fc*/ 	.word	0x00000000
.L_1695:


//--------------------- .nv.info._ZN10layer_norm13ln_bwd_kernelINS_13Kernel_traitsI13__nv_bfloat16S2_S2_S2_fjLj2560ELj1ELj1ELj4ELj8ENS_18Kernel_traits_baseILj2560ES2_S2_S2_S2_fjLj128EEEEELb0ELb1ELb1ELb0EEEvNS_9BwdParamsE --------------------------
	.section	.nv.info._ZN10layer_norm13ln_bwd_kernelINS_13Kernel_traitsI13__nv_bfloat16S2_S2_S2_fjLj2560ELj1ELj1ELj4ELj8ENS_18Kernel_traits_baseILj2560ES2_S2_S2_S2_fjLj128EEEEELb0ELb1ELb1ELb0EEEvNS_9BwdParamsE,"",@"SHT_CUDA_INFO"
	.sectionflags	@""
	.align	4


	//----- nvinfo : EIATTR_CUDA_API_VERSION
	.align		4
        /*0000*/ 	.byte	0x04, 0x37
        /*0002*/ 	.short	(.L_1697 - .L_1696)
.L_1696:
        /*0004*/ 	.word	0x00000082


	//----- nvinfo : EIATTR_SW2861232_WAR
	.align		4
.L_1697:
        /*0008*/ 	.byte	0x01, 0x35
	.zero		2


	//----- nvinfo : EIATTR_PARAM_CBANK
	.align		4
        /*000c*/ 	.byte	0x04, 0x0a
        /*000e*/ 	.short	(.L_1699 - .L_1698)
	.align		4
.L_1698:
        /*0010*/ 	.word	index@(.nv.constant0._ZN10layer_norm13ln_bwd_kernelINS_13Kernel_traitsI13__nv_bfloat16S2_S2_S2_fjLj2560ELj1ELj1ELj4ELj8ENS_18Kernel_traits_baseILj2560ES2_S2_S2_S2_fjLj128EEEEELb0ELb1ELb1ELb0EEEvNS_9BwdParamsE)
        /*0014*/ 	.short	0x0160
        /*0016*/ 	.short	0x0128


	//----- nvinfo : EIATTR_CBANK_PARAM_SIZE
	.align		4
.L_1699:
        /*0018*/ 	.byte	0x03, 0x19
        /*001a*/ 	.short	0x0128


	//----- nvinfo : EIATTR_KPARAM_INFO
	.align		4
        /*001c*/ 	.byte	0x04, 0x17
        /*001e*/ 	.short	(.L_1701 - .L_1700)
.L_1700:
        /*0020*/ 	.word	0x00000000
        /*0024*/ 	.short	0x0000
        /*0026*/ 	.short	0x0000
        /*0028*/ 	.byte	0x00, 0xf0, 0xa1, 0x04


	//----- nvinfo : EIATTR_MAXREG_COUNT
	.align		4
.L_1701:
        /*002c*/ 	.byte	0x03, 0x1b
        /*002e*/ 	.short	0x00ff


	//----- nvinfo : EIATTR_NUM_BARRIERS
	.align		4
        /*0030*/ 	.byte	0x02, 0x4c
        /*0032*/ 	.byte	0x01
	.zero		1


	//----- nvinfo : EIATTR_MERCURY_ISA_VERSION
	.align		4
        /*0034*/ 	.byte	0x03, 0x5f
        /*0036*/ 	.short	0x0000


	//----- nvinfo : EIATTR_COOP_GROUP_MASK_REGIDS
	.align		4
        /*0038*/ 	.byte	0x04, 0x29
        /*003a*/ 	.short	(.L_1703 - .L_1702)


	//   ....[0]....
.L_1702:
        /*003c*/ 	.word	0xffffffff


	//   ....[1]....
        /*0040*/ 	.word	0xffffffff


	//   ....[2]....
        /*0044*/ 	.word	0xffffffff


	//   ....[3]....
        /*0048*/ 	.word	0xffffffff


	//   ....[4]....
        /*004c*/ 	.word	0xffffffff


	//   ....[5]....
        /*0050*/ 	.word	0xffffffff


	//   ....[6]....
        /*0054*/ 	.word	0xffffffff


	//   ....[7]....
        /*0058*/ 	.word	0xffffffff


	//   ....[8]....
        /*005c*/ 	.word	0xffffffff


	//   ....[9]....
        /*0060*/ 	.word	0xffffffff


	//   ....[10]....
        /*0064*/ 	.word	0xffffffff


	//   ....[11]....
        /*0068*/ 	.word	0xffffffff


	//   ....[12]....
        /*006c*/ 	.word	0xffffffff


	//   ....[13]....
        /*0070*/ 	.word	0xffffffff


	//   ....[14]....
        /*0074*/ 	.word	0xffffffff


	//   ....[15]....
        /*0078*/ 	.word	0xffffffff


	//   ....[16]....
        /*007c*/ 	.word	0xffffffff


	//   ....[17]....
        /*0080*/ 	.word	0xffffffff


	//   ....[18]....
        /*0084*/ 	.word	0xffffffff


	//   ....[19]....
        /*0088*/ 	.word	0xffffffff


	//----- nvinfo : EIATTR_COOP_GROUP_INSTR_OFFSETS
	.align		4
.L_1703:
        /*008c*/ 	.byte	0x04, 0x28
        /*008e*/ 	.short	(.L_1705 - .L_1704)


	//   ....[0]....
.L_1704:
        /*0090*/ 	.word	0x00002110


	//   ....[1]....
        /*0094*/ 	.word	0x00002130


	//   ....[2]....
        /*0098*/ 	.word	0x00002150


	//   ....[3]....
        /*009c*/ 	.word	0x00002170


	//   ....[4]....
        /*00a0*/ 	.word	0x00002190


	//   ....[5]....
        /*00a4*/ 	.word	0x000021b0


	//   ....[6]....
        /*00a8*/ 	.word	0x000021d0


	//   ....[7]....
        /*00ac*/ 	.word	0x000021f0


	//   ....[8]....
        /*00b0*/ 	.word	0x00002210


	//   ....[9]....
        /*00b4*/ 	.word	0x00002230


	//   ....[10]....
        /*00b8*/ 	.word	0x000051a0


	//   ....[11]....
        /*00bc*/ 	.word	0x00005220


	//   ....[12]....
        /*00c0*/ 	.word	0x000052a0


	//   ....[13]....
        /*00c4*/ 	.word	0x00005310


	//   ....[14]....
        /*00c8*/ 	.word	0x00005390


	//   ....[15]....
        /*00cc*/ 	.word	0x00005400


	//   ....[16]....
        /*00d0*/ 	.word	0x00005480


	//   ....[17]....
        /*00d4*/ 	.word	0x000054f0


	//   ....[18]....
        /*00d8*/ 	.word	0x00005570


	//   ....[19]....
        /*00dc*/ 	.word	0x000055e0


	//----- nvinfo : EIATTR_EXIT_INSTR_OFFSETS
	.align		4
.L_1705:
        /*00e0*/ 	.byte	0x04, 0x1c
        /*00e2*/ 	.short	(.L_1707 - .L_1706)


	//   ....[0]....
.L_1706:
        /*00e4*/ 	.word	0x000050c0


	//   ....[1]....
        /*00e8*/ 	.word	0x00005140


	//----- nvinfo : EIATTR_MAX_THREADS
	.align		4
.L_1707:
        /*00ec*/ 	.byte	0x04, 0x05
        /*00ee*/ 	.short	(.L_1709 - .L_1708)
.L_1708:
        /*00f0*/ 	.word	0x00000080
        /*00f4*/ 	.word	0x00000001
        /*00f8*/ 	.word	0x00000001


	//----- nvinfo : EIATTR_CRS_STACK_SIZE
	.align		4
.L_1709:
        /*00fc*/ 	.byte	0x04, 0x1e
        /*00fe*/ 	.short	(.L_1711 - .L_1710)
.L_1710:
        /*0100*/ 	.word	0x00000000
.L_1711:


//--------------------- .nv.info._ZN10layer_norm13ln_bwd_kernelINS_13Kernel_traitsI13__nv_bfloat16S2_S2_S2_fjLj2560ELj1ELj1ELj4ELj8ENS_18Kernel_traits_baseILj2560ES2_S2_S2_S2_fjLj128EEEEELb0ELb1ELb1ELb1EEEvNS_9BwdParamsE --------------------------
	.section	.nv.info._ZN10layer_norm13ln_bwd_kernelINS_13Kernel_traitsI13__nv_bfloat16S2_S2_S2_fjLj2560ELj1ELj1ELj4ELj8ENS_18Kernel_traits_baseILj2560ES2_S2_S2_S2_fjLj128EEEEELb0ELb1ELb1ELb1EEEvNS_9BwdParamsE,"",@"SHT_CUDA_INFO"
	.sectionflags	@""
	.align	4


	//----- nvinfo : EIATTR_CUDA_API_VERSION
	.align		4
        /*0000*/ 	.byte	0x04, 0x37
        /*0002*/ 	.short	(.L_1713 - .L_1712)
.L_1712:
        /*0004*/ 	.word	0x00000082


	//----- nvinfo : EIATTR_SW2861232_WAR
	.align		4
.L_1713:
        /*0008*/ 	.byte	0x01, 0x35
	.zero		2


	//----- nvinfo : EIATTR_PARAM_CBANK
	.align		4
        /*000c*/ 	.byte	0x04, 0x0a
        /*000e*/ 	.short	(.L_1715 - .L_1714)
	.align		4
.L_1714:
        /*0010*/ 	.word	index@(.nv.constant0._ZN10layer_norm13ln_bwd_kernelINS_13Kernel_traitsI13__nv_bfloat16S2_S2_S2_fjLj2560ELj1ELj1ELj4ELj8ENS_18Kernel_traits_baseILj2560ES2_S2_S2_S2_fjLj128EEEEELb0ELb1ELb1ELb1EEEvNS_9BwdParamsE)
        /*0014*/ 	.short	0x0160
        /*0016*/ 	.short	0x0128


	//----- nvinfo : EIATTR_CBANK_PARAM_SIZE
	.align		4
.L_1715:
        /*0018*/ 	.byte	0x03, 0x19
        /*001a*/ 	.short	0x0128


	//----- nvinfo : EIATTR_KPARAM_INFO
	.align		4
        /*001c*/ 	.byte	0x04, 0x17
        /*001e*/ 	.short	(.L_1717 - .L_1716)
.L_1716:
        /*0020*/ 	.word	0x00000000
        /*0024*/ 	.short	0x0000
        /*0026*/ 	.short	0x0000
        /*0028*/ 	.byte	0x00, 0xf0, 0xa1, 0x04


	//----- nvinfo : EIATTR_MAXREG_COUNT
	.align		4
.L_1717:
        /*002c*/ 	.byte	0x03, 0x1b
        /*002e*/ 	.short	0x00ff


	//----- nvinfo : EIATTR_NUM_BARRIERS
	.align		4
        /*0030*/ 	.byte	0x02, 0x4c
        /*0032*/ 	.byte	0x01
	.zero		1


	//----- nvinfo : EIATTR_MERCURY_ISA_VERSION
	.align		4
        /*0034*/ 	.byte	0x03, 0x5f
        /*0036*/ 	.short	0x0000


	//----- nvinfo : EIATTR_COOP_GROUP_MASK_REGIDS
	.align		4
        /*0038*/ 	.byte	0x04, 0x29
        /*003a*/ 	.short	(.L_1719 - .L_1718)


	//   ....[0]....
.L_1718:
        /*003c*/ 	.word	0xffffffff


	//   ....[1]....
        /*0040*/ 	.word	0xffffffff


	//   ....[2]....
        /*0044*/ 	.word	0xffffffff


	//   ....[3]....
        /*0048*/ 	.word	0xffffffff


	//   ....[4]....
        /*004c*/ 	.word	0xffffffff


	//   ....[5]....
        /*0050*/ 	.word	0xffffffff


	//   ....[6]....
        /*0054*/ 	.word	0xffffffff


	//   ....[7]....
        /*0058*/ 	.word	0xffffffff


	//   ....[8]....
        /*005c*/ 	.word	0xffffffff


	//   ....[9]....
        /*0060*/ 	.word	0xffffffff


	//   ....[10]....
        /*0064*/ 	.word	0xffffffff


	//   ....[11]....
        /*0068*/ 	.word	0xffffffff


	//   ....[12]....
        /*006c*/ 	.word	0xffffffff


	//   ....[13]....
        /*0070*/ 	.word	0xffffffff


	//   ....[14]....
        /*0074*/ 	.word	0xffffffff


	//   ....[15]....
        /*0078*/ 	.word	0xffffffff


	//   ....[16]....
        /*007c*/ 	.word	0xffffffff


	//   ....[17]....
        /*0080*/ 	.word	0xffffffff


	//   ....[18]....
        /*0084*/ 	.word	0xffffffff


	//   ....[19]....
        /*0088*/ 	.word	0xffffffff


	//----- nvinfo : EIATTR_COOP_GROUP_INSTR_OFFSETS
	.align		4
.L_1719:
        /*008c*/ 	.byte	0x04, 0x28
        /*008e*/ 	.short	(.L_1721 - .L_1720)


	//   ....[0]....
.L_1720:
        /*0090*/ 	.word	0x00001bb0


	//   ....[1]....
        /*0094*/ 	.word	0x00001bd0


	//   ....[2]....
        /*0098*/ 	.word	0x00001bf0


	//   ....[3]....
        /*009c*/ 	.word	0x00001c10


	//   ....[4]....
        /*00a0*/ 	.word	0x00001c30


	//   ....[5]....
        /*00a4*/ 	.word	0x00001c50


	//   ....[6]....
        /*00a8*/ 	.word	0x00001c70


	//   ....[7]....
        /*00ac*/ 	.word	0x00001c90


	//   ....[8]....
        /*00b0*/ 	.word	0x00001cb0


	//   ....[9]....
        /*00b4*/ 	.word	0x00001cd0


	//   ....[10]....
        /*00b8*/ 	.word	0x00004600


	//   ....[11]....
        /*00bc*/ 	.word	0x00004680


	//   ....[12]....
        /*00c0*/ 	.word	0x00004700


	//   ....[13]....
        /*00c4*/ 	.word	0x00004770


	//   ....[14]....
        /*00c8*/ 	.word	0x000047f0


	//   ....[15]....
        /*00cc*/ 	.word	0x00004860


	//   ....[16]....
        /*00d0*/ 	.word	0x000048e0


	//   ....[17]....
        /*00d4*/ 	.word	0x00004950


	//   ....[18]....
        /*00d8*/ 	.word	0x000049d0


	//   ....[19]....
        /*00dc*/ 	.word	0x00004a40


	//----- nvinfo : EIATTR_EXIT_INSTR_OFFSETS
	.align		4
.L_1721:
        /*00e0*/ 	.byte	0x04, 0x1c
        /*00e2*/ 	.short	(.L_1723 - .L_1722)


	//   ....[0]....
.L_1722:
        /*00e4*/ 	.word	0x000045a0


	//----- nvinfo : EIATTR_MAX_THREADS
	.align		4
.L_1723:
        /*00e8*/ 	.byte	0x04, 0x05
        /*00ea*/ 	.short	(.L_1725 - .L_1724)
.L_1724:
        /*00ec*/ 	.word	0x00000080
        /*00f0*/ 	.word	0x00000001
        /*00f4*/ 	.word	0x00000001


	//----- nvinfo : EIATTR_CRS_STACK_SIZE
	.align		4
.L_1725:
        /*00f8*/ 	.byte	0x04, 0x1e
        /*00fa*/ 	.short	(.L_1727 - .L_1726)
.L_1726:
        /*00fc*/ 	.word	0x00000000
.L_1727:


//--------------------- .nv.info._ZN10layer_norm13ln_bwd_kernelINS_13Kernel_traitsI13__nv_bfloat16S2_S2_S2_fjLj2560ELj1ELj1ELj4ELj8ENS_18Kernel_traits_baseILj2560ES2_S2_S2_S2_fjLj128EEEEELb1ELb0ELb0ELb0EEEvNS_9BwdParamsE --------------------------
	.section	.nv.info._ZN10layer_norm13ln_bwd_kernelINS_13Kernel_traitsI13__nv_bfloat16S2_S2_S2_fjLj2560ELj1ELj1ELj4ELj8ENS_18Kernel_traits_baseILj2560ES2_S2_S2_S2_fjLj128EEEEELb1ELb0ELb0ELb0EEEvNS_9BwdParamsE,"",@"SHT_CUDA_INFO"
	.sectionflags	@""
	.align	4


	//----- nvinfo : EIATTR_CUDA_API_VERSION
	.align		4
        /*0000*/ 	.byte	0x04, 0x37
        /*0002*/ 	.short	(.L_1729 - .L_1728)
.L_1728:
        /*0004*/ 	.word	0x00000082


	//----- nvinfo : EIATTR_SW2861232_WAR
	.align		4
.L_1729:
        /*0008*/ 	.byte	0x01, 0x35
	.zero		2


	//----- nvinfo : EIATTR_PARAM_CBANK
	.align		4
        /*000c*/ 	.byte	0x04, 0x0a
        /*000e*/ 	.short	(.L_1731 - .L_1730)
	.align		4
.L_1730:
        /*0010*/ 	.word	index@(.nv.constant0._ZN10layer_norm13ln_bwd_kernelINS_13Kernel_traitsI13__nv_bfloat16S2_S2_S2_fjLj2560ELj1ELj1ELj4ELj8ENS_18Kernel_traits_baseILj2560ES2_S2_S2_S2_fjLj128EEEEELb1ELb0ELb0ELb0EEEvNS_9BwdParamsE)
        /*0014*/ 	.short	0x0160
        /*0016*/ 	.short	0x0128


	//----- nvinfo : EIATTR_CBANK_PARAM_SIZE
	.align		4
.L_1731:
        /*0018*/ 	.byte	0x03, 0x19
        /*001a*/ 	.short	0x0128


	//----- nvinfo : EIATTR_KPARAM_INFO
	.align		4
        /*001c*/ 	.byte	0x04, 0x17
        /*001e*/ 	.short	(.L_1733 - .L_1732)
.L_1732:
        /*0020*/ 	.word	0x00000000
        /*0024*/ 	.short	0x0000
        /*0026*/ 	.short	0x0000
        /*0028*/ 	.byte	0x00, 0xf0, 0xa1, 0x04


	//----- nvinfo : EIATTR_MAXREG_COUNT
	.align		4
.L_1733:
        /*002c*/ 	.byte	0x03, 0x1b
        /*002e*/ 	.short	0x00ff


	//----- nvinfo : EIATTR_NUM_BARRIERS
	.align		4
        /*0030*/ 	.byte	0x02, 0x4c
        /*0032*/ 	.byte	0x01
	.zero		1


	//----- nvinfo : EIATTR_MERCURY_ISA_VERSION
	.align		4
        /*0034*/ 	.byte	0x03, 0x5f
        /*0036*/ 	.short	0x0000


	//----- nvinfo : EIATTR_COOP_GROUP_MASK_REGIDS
	.align		4
        /*0038*/ 	.byte	0x04, 0x29
        /*003a*/ 	.short	(.L_1735 - .L_1734)


	//   ....[0]....
.L_1734:
        /*003c*/ 	.word	0xffffffff


	//   ....[1]....
        /*0040*/ 	.word	0xffffffff


	//   ....[2]....
        /*0044*/ 	.word	0xffffffff


	//   ....[3]....
        /*0048*/ 	.word	0xffffffff


	//   ....[4]....
        /*004c*/ 	.word	0xffffffff


	//   ....[5]....
        /*0050*/ 	.word	0xffffffff


	//   ....[6]....
        /*0054*/ 	.word	0xffffffff


	//   ....[7]....
        /*0058*/ 	.word	0xffffffff


	//   ....[8]....
        /*005c*/ 	.word	0xffffffff


	//   ....[9]....
        /*0060*/ 	.word	0xffffffff


	//   ....[10]....
        /*0064*/ 	.word	0xffffffff


	//   ....[11]....
        /*0068*/ 	.word	0xffffffff


	//   ....[12]....
        /*006c*/ 	.word	0xffffffff


	//   ....[13]....
        /*0070*/ 	.word	0xffffffff


	//   ....[14]....
        /*0074*/ 	.word	0xffffffff


	//   ....[15]....
        /*0078*/ 	.word	0xffffffff


	//   ....[16]....
        /*007c*/ 	.word	0xffffffff


	//   ....[17]....
        /*0080*/ 	.word	0xffffffff


	//   ....[18]....
        /*0084*/ 	.word	0xffffffff


	//   ....[19]....
        /*0088*/ 	.word	0xffffffff


	//----- nvinfo : EIATTR_COOP_GROUP_INSTR_OFFSETS
	.align		4
.L_1735:
        /*008c*/ 	.byte	0x04, 0x28
        /*008e*/ 	.short	(.L_1737 - .L_1736)


	//   ....[0]....
.L_1736:
        /*0090*/ 	.word	0x00001b40


	//   ....[1]....
        /*0094*/ 	.word	0x00001b60


	//   ....[2]....
        /*0098*/ 	.word	0x00001b80


	//   ....[3]....
        /*009c*/ 	.word	0x00001ba0


	//   ....[4]....
        /*00a0*/ 	.word	0x00001bc0


	//   ....[5]....
        /*00a4*/ 	.word	0x00001be0


	//   ....[6]....
        /*00a8*/ 	.word	0x00001c00


	//   ....[7]....
        /*00ac*/ 	.word	0x00001c20


	//   ....[8]....
        /*00b0*/ 	.word	0x00001c40


	//   ....[9]....
        /*00b4*/ 	.word	0x00001c60


	//   ....[10]....
        /*00b8*/ 	.word	0x00003910


	//   ....[11]....
        /*00bc*/ 	.word	0x00003990


	//   ....[12]....
        /*00c0*/ 	.word	0x00003a10


	//   ....[13]....
        /*00c4*/ 	.word	0x00003a80


	//   ....[14]....
        /*00c8*/ 	.word	0x00003b00


	//   ....[15]....
        /*00cc*/ 	.word	0x00003b70


	//   ....[16]....
        /*00d0*/ 	.word	0x00003bf0


	//   ....[17]....
        /*00d4*/ 	.word	0x00003c60


	//   ....[18]....
        /*00d8*/ 	.word	0x00003ce0


	//   ....[19]....
        /*00dc*/ 	.word	0x00003d50


	//----- nvinfo : EIATTR_EXIT_INSTR_OFFSETS
	.align		4
.L_1737:
        /*00e0*/ 	.byte	0x04, 0x1c
        /*00e2*/ 	.short	(.L_1739 - .L_1738)


	//   ....[0]....
.L_1738:
        /*00e4*/ 	.word	0x00003850


	//   ....[1]....
        /*00e8*/ 	.word	0x000038b0


	//----- nvinfo : EIATTR_MAX_THREADS
	.align		4
.L_1739:
        /*00ec*/ 	.byte	0x04, 0x05
        /*00ee*/ 	.short	(.L_1741 - .L_1740)
.L_1740:
        /*00f0*/ 	.word	0x00000080
        /*00f4*/ 	.word	0x00000001
        /*00f8*/ 	.word	0x00000001


	//----- nvinfo : EIATTR_CRS_STACK_SIZE
	.align		4
.L_1741:
        /*00fc*/ 	.byte	0x04, 0x1e
        /*00fe*/ 	.short	(.L_1743 - .L_1742)
.L_1742:
        /*0100*/ 	.word	0x00000000
.L_1743:


//--------------------- .nv.info._ZN10layer_norm13ln_bwd_kernelINS_13Kernel_traitsI13__nv_bfloat16S2_S2_S2_fjLj2560ELj1ELj1ELj4ELj8ENS_18Kernel_traits_baseILj2560ES2_S2_S2_S2_fjLj128EEEEELb1ELb0ELb0ELb1EEEvNS_9BwdParamsE --------------------------
	.section	.nv.info._ZN10layer_norm13ln_bwd_kernelINS_13Kernel_traitsI13__nv_bfloat16S2_S2_S2_fjLj2560ELj1ELj1ELj4ELj8ENS_18Kernel_traits_baseILj2560ES2_S2_S2_S2_fjLj128EEEEELb1ELb0ELb0ELb1EEEvNS_9BwdParamsE,"",@"SHT_CUDA_INFO"
	.sectionflags	@""
	.align	4


	//----- nvinfo : EIATTR_CUDA_API_VERSION
	.align		4
        /*0000*/ 	.byte	0x04, 0x37
        /*0002*/ 	.short	(.L_1745 - .L_1744)
.L_1744:
        /*0004*/ 	.word	0x00000082


	//----- nvinfo : EIATTR_SW2861232_WAR
	.align		4
.L_1745:
        /*0008*/ 	.byte	0x01, 0x35
	.zero		2


	//----- nvinfo : EIATTR_PARAM_CBANK
	.align		4
        /*000c*/ 	.byte	0x04, 0x0a
        /*000e*/ 	.short	(.L_1747 - .L_1746)
	.align		4
.L_1746:
        /*0010*/ 	.word	index@(.nv.constant0._ZN10layer_norm13ln_bwd_kernelINS_13Kernel_traitsI13__nv_bfloat16S2_S2_S2_fjLj2560ELj1ELj1ELj4ELj8ENS_18Kernel_traits_baseILj2560ES2_S2_S2_S2_fjLj128EEEEELb1ELb0ELb0ELb1EEEvNS_9BwdParamsE)
        /*0014*/ 	.short	0x0160
        /*0016*/ 	.short	0x0128


	//----- nvinfo : EIATTR_CBANK_PARAM_SIZE
	.align		4
.L_1747:
        /*0018*/ 	.byte	0x03, 0x19
        /*001a*/ 	.short	0x0128


	//----- nvinfo : EIATTR_KPARAM_INFO
	.align		4
        /*001c*/ 	.byte	0x04, 0x17
        /*001e*/ 	.short	(.L_1749 - .L_1748)
.L_1748:
        /*0020*/ 	.word	0x00000000
        /*0024*/ 	.short	0x0000
        /*0026*/ 	.short	0x0000
        /*0028*/ 	.byte	0x00, 0xf0, 0xa1, 0x04


	//----- nvinfo : EIATTR_MAXREG_COUNT
	.align		4
.L_1749:
        /*002c*/ 	.byte	0x03, 0x1b
        /*002e*/ 	.short	0x00ff


	//----- nvinfo : EIATTR_NUM_BARRIERS
	.align		4
        /*0030*/ 	.byte	0x02, 0x4c
        /*0032*/ 	.byte	0x01
	.zero		1


	//----- nvinfo : EIATTR_MERCURY_ISA_VERSION
	.align		4
        /*0034*/ 	.byte	0x03, 0x5f
        /*0036*/ 	.short	0x0000


	//----- nvinfo : EIATTR_COOP_GROUP_MASK_REGIDS
	.align		4
        /*0038*/ 	.byte	0x04, 0x29
        /*003a*/ 	.short	(.L_1751 - .L_1750)


	//   ....[0]....
.L_1750:
        /*003c*/ 	.word	0xffffffff


	//   ....[1]....
        /*0040*/ 	.word	0xffffffff


	//   ....[2]....
        /*0044*/ 	.word	0xffffffff


	//   ....[3]....
        /*0048*/ 	.word	0xffffffff


	//   ....[4]....
        /*004c*/ 	.word	0xffffffff


	//   ....[5]....
        /*0050*/ 	.word	0xffffffff


	//   ....[6]....
        /*0054*/ 	.word	0xffffffff


	//   ....[7]....
        /*0058*/ 	.word	0xffffffff


	//   ....[8]....
        /*005c*/ 	.word	0xffffffff


	//   ....[9]....
        /*0060*/ 	.word	0xffffffff


	//   ....[10]....
        /*0064*/ 	.word	0xffffffff


	//   ....[11]....
        /*0068*/ 	.word	0xffffffff


	//   ....[12]....
        /*006c*/ 	.word	0xffffffff


	//   ....[13]....
        /*0070*/ 	.word	0xffffffff


	//   ....[14]....
        /*0074*/ 	.word	0xffffffff


	//   ....[15]....
        /*0078*/ 	.word	0xffffffff


	//   ....[16]....
        /*007c*/ 	.word	0xffffffff


	//   ....[17]....
        /*0080*/ 	.word	0xffffffff


	//   ....[18]....
        /*0084*/ 	.word	0xffffffff


	//   ....[19]....
        /*0088*/ 	.word	0xffffffff


	//----- nvinfo : EIATTR_COOP_GROUP_INSTR_OFFSETS
	.align		4
.L_1751:
        /*008c*/ 	.byte	0x04, 0x28
        /*008e*/ 	.short	(.L_1753 - .L_1752)


	//   ....[0]....
.L_1752:
        /*0090*/ 	.word	0x00001710


	//   ....[1]....
        /*0094*/ 	.word	0x00001730


	//   ....[2]....
        /*0098*/ 	.word	0x00001750


	//   ....[3]....
        /*009c*/ 	.word	0x00001770


	//   ....[4]....
        /*00a0*/ 	.word	0x00001790


	//   ....[5]....
        /*00a4*/ 	.word	0x000017b0


	//   ....[6]....
        /*00a8*/ 	.word	0x000017d0


	//   ....[7]....
        /*00ac*/ 	.word	0x000017f0


	//   ....[8]....
        /*00b0*/ 	.word	0x00001810


	//   ....[9]....
        /*00b4*/ 	.word	0x00001830


	//   ....[10]....
        /*00b8*/ 	.word	0x00003380


	//   ....[11]....
        /*00bc*/ 	.word	0x00003400


	//   ....[12]....
        /*00c0*/ 	.word	0x00003480


	//   ....[13]....
        /*00c4*/ 	.word	0x000034f0


	//   ....[14]....
        /*00c8*/ 	.word	0x00003570


	//   ....[15]....
        /*00cc*/ 	.word	0x000035e0


	//   ....[16]....
        /*00d0*/ 	.word	0x00003660


	//   ....[17]....
        /*00d4*/ 	.word	0x000036d0


	//   ....[18]....
        /*00d8*/ 	.word	0x00003750


	//   ....[19]....
        /*00dc*/ 	.word	0x000037c0


	//----- nvinfo : EIATTR_EXIT_INSTR_OFFSETS
	.align		4
.L_1753:
        /*00e0*/ 	.byte	0x04, 0x1c
        /*00e2*/ 	.short	(.L_1755 - .L_1754)


	//   ....[0]....
.L_1754:
        /*00e4*/ 	.word	0x00003320


	//----- nvinfo : EIATTR_MAX_THREADS
	.align		4
.L_1755:
        /*00e8*/ 	.byte	0x04, 0x05
        /*00ea*/ 	.short	(.L_1757 - .L_1756)
.L_1756:
        /*00ec*/ 	.word	0x00000080
        /*00f0*/ 	.word	0x00000001
        /*00f4*/ 	.word	0x00000001


	//----- nvinfo : EIATTR_CRS_STACK_SIZE
	.align		4
.L_1757:
        /*00f8*/ 	.byte	0x04, 0x1e
        /*00fa*/ 	.short	(.L_1759 - .L_1758)
.L_1758:
        /*00fc*/ 	.word	0x00000000
.L_1759:


//--------------------- .nv.info._ZN10layer_norm22ln_bwd_finalize_kernelINS_22Kernel_traits_finalizeILj2560E13__nv_bfloat16S2_S2_S2_fjLb0ELj1024ELj4ENS_18Kernel_traits_baseILj2560ES2_S2_S2_S2_fjLj1024EEEEELb0ELb0EEEvNS_9BwdParamsE --------------------------
	.section	.nv.info._ZN10layer_norm22ln_bwd_finalize_kernelINS_22Kernel_traits_finalizeILj2560E13__nv_bfloat16S2_S2_S2_fjLb0ELj1024ELj4ENS_18Kernel_traits_baseILj2560ES2_S2_S2_S2_fjLj1024EEEEELb0ELb0EEEvNS_9BwdParamsE,"",@"SHT_CUDA_INFO"
	.sectionflags	@""
	.align	4


	//----- nvinfo : EIATTR_CUDA_API_VERSION
	.align		4
        /*0000*/ 	.byte	0x04, 0x37
        /*0002*/ 	.short	(.L_1761 - .L_1760)
.L_1760:
        /*0004*/ 	.word	0x00000082


	//----- nvinfo : EIATTR_SW2861232_WAR
	.align		4
.L_1761:
        /*0008*/ 	.byte	0x01, 0x35
	.zero		2


	//----- nvinfo : EIATTR_PARAM_CBANK
	.align		4
        /*000c*/ 	.byte	0x04, 0x0a
        /*000e*/ 	.short	(.L_1763 - .L_1762)
	.align		4
.L_1762:
        /*0010*/ 	.word	index@(.nv.constant0._ZN10layer_norm22ln_bwd_finalize_kernelINS_22Kernel_traits_finalizeILj2560E13__nv_bfloat16S2_S2_S2_fjLb0ELj1024ELj4ENS_18Kernel_traits_baseILj2560ES2_S2_S2_S2_fjLj1024EEEEELb0ELb0EEEvNS_9BwdParamsE)
        /*0014*/ 	.short	0x0160
        /*0016*/ 	.short	0x0128


	//----- nvinfo : EIATTR_CBANK_PARAM_SIZE
	.align		4
.L_1763:
        /*0018*/ 	.byte	0x03, 0x19
        /*001a*/ 	.short	0x0128


	//----- nvinfo : EIATTR_KPARAM_INFO
	.align		4
        /*001c*/ 	.byte	0x04, 0x17
        /*001e*/ 	.short	(.L_1765 - .L_1764)
.L_1764:
        /*0020*/ 	.word	0x00000000
        /*0024*/ 	.short	0x0000
        /*0026*/ 	.short	0x0000
        /*0028*/ 	.byte	0x00, 0xf0, 0xa1, 0x04


	//----- nvinfo : EIATTR_MAXREG_COUNT
	.align		4
.L_1765:
        /*002c*/ 	.byte	0x03, 0x1b
        /*002e*/ 	.short	0x0040


	//----- nvinfo : EIATTR_NUM_BARRIERS
	.align		4
        /*0030*/ 	.byte	0x02, 0x4c
        /*0032*/ 	.byte	0x01
	.zero		1


	//----- nvinfo : EIATTR_MERCURY_ISA_VERSION
	.align		4
        /*0034*/ 	.byte	0x03, 0x5f
        /*0036*/ 	.short	0x0000


	//----- nvinfo : EIATTR_COOP_GROUP_MASK_REGIDS
	.align		4
        /*0038*/ 	.byte	0x04, 0x29
        /*003a*/ 	.short	(.L_1767 - .L_1766)


	//   ....[0]....
.L_1766:
        /*003c*/ 	.word	0xffffffff


	//   ....[1]....
        /*0040*/ 	.word	0xffffffff


	//   ....[2]....
        /*0044*/ 	.word	0xffffffff


	//   ....[3]....
        /*0048*/ 	.word	0xffffffff


	//   ....[4]....
        /*004c*/ 	.word	0xffffffff


	//   ....[5]....
        /*0050*/ 	.word	0xffffffff


	//   ....[6]....
        /*0054*/ 	.word	0xffffffff


	//   ....[7]....
        /*0058*/ 	.word	0xffffffff


	//   ....[8]....
        /*005c*/ 	.word	0xffffffff


	//   ....[9]....
        /*0060*/ 	.word	0xffffffff


	//   ....[10]....
        /*0064*/ 	.word	0xffffffff


	//   ....[11]....
        /*0068*/ 	.word	0xffffffff


	//   ....[12]....
        /*006c*/ 	.word	0xffffffff


	//   ....[13]....
        /*0070*/ 	.word	0xffffffff


	//   ....[14]....
        /*0074*/ 	.word	0xffffffff


	//   ....[15]....
        /*0078*/ 	.word	0xffffffff


	//   ....[16]....
        /*007c*/ 	.word	0xffffffff


	//   ....[17]....
        /*0080*/ 	.word	0xffffffff


	//   ....[18]....
        /*0084*/ 	.word	0xffffffff


	//   ....[19]....
        /*0088*/ 	.word	0xffffffff


	//----- nvinfo : EIATTR_COOP_GROUP_INSTR_OFFSETS
	.align		4
.L_1767:
        /*008c*/ 	.byte	0x04, 0x28
        /*008e*/ 	.short	(.L_1769 - .L_1768)


	//   ....[0]....
.L_1768:
        /*0090*/ 	.word	0x00000820


	//   ....[1]....
        /*0094*/ 	.word	0x00000850


	//   ....[2]....
        /*0098*/ 	.word	0x00000860


	//   ....[3]....
        /*009c*/ 	.word	0x00000890


	//   ....[4]....
        /*00a0*/ 	.word	0x000008a0


	//   ....[5]....
        /*00a4*/ 	.word	0x000008d0


	//   ....[6]....
        /*00a8*/ 	.word	0x000008f0


	//   ....[7]....
        /*00ac*/ 	.word	0x00000900


	//   ....[8]....
        /*00b0*/ 	.word	0x00000930


	//   ....[9]....
        /*00b4*/ 	.word	0x00000940


	//   ....[10]....
        /*00b8*/ 	.word	0x00000b50


	//   ....[11]....
        /*00bc*/ 	.word	0x00000bc0


	//   ....[12]....
        /*00c0*/ 	.word	0x00000c20


	//   ....[13]....
        /*00c4*/ 	.word	0x00000c80


	//   ....[14]....
        /*00c8*/ 	.word	0x00000cf0


	//   ....[15]....
        /*00cc*/ 	.word	0x00000d60


	//   ....[16]....
        /*00d0*/ 	.word	0x00000dc0


	//   ....[17]....
        /*00d4*/ 	.word	0x00000e20


	//   ....[18]....
        /*00d8*/ 	.word	0x00000e80


	//   ....[19]....
        /*00dc*/ 	.word	0x00000ee0


	//----- nvinfo : EIATTR_EXIT_INSTR_OFFSETS
	.align		4
.L_1769:
        /*00e0*/ 	.byte	0x04, 0x1c
        /*00e2*/ 	.short	(.L_1771 - .L_1770)


	//   ....[0]....
.L_1770:
        /*00e4*/ 	.word	0x00000070


	//   ....[1]....
        /*00e8*/ 	.word	0x00000af0


	//----- nvinfo : EIATTR_MAX_THREADS
	.align		4
.L_1771:
        /*00ec*/ 	.byte	0x04, 0x05
        /*00ee*/ 	.short	(.L_1773 - .L_1772)
.L_1772:
        /*00f0*/ 	.word	0x00000400
        /*00f4*/ 	.word	0x00000001
        /*00f8*/ 	.word	0x00000001


	//----- nvinfo : EIATTR_CRS_STACK_SIZE
	.align		4
.L_1773:
        /*00fc*/ 	.byte	0x04, 0x1e
        /*00fe*/ 	.short	(.L_1775 - .L_1774)
.L_1774:
        /*0100*/ 	.word	0x00000000
.L_1775:


//--------------------- .nv.info._ZN10layer_norm13ln_bwd_kernelINS_13Kernel_traitsI13__nv_bfloat16S2_S2_S2_fjLj2560ELj1ELj1ELj4ELj8ENS_18Kernel_traits_baseILj2560ES2_S2_S2_S2_fjLj128EEEEELb1ELb0ELb1ELb0EEEvNS_9BwdParamsE --------------------------
	.section	.nv.info._ZN10layer_norm13ln_bwd_kernelINS_13Kernel_traitsI13__nv_bfloat16S2_S2_S2_fjLj2560ELj1ELj1ELj4ELj8ENS_18Kernel_traits_baseILj2560ES2_S2_S2_S2_fjLj128EEEEELb1ELb0ELb1ELb0EEEvNS_9BwdParamsE,"",@"SHT_CUDA_INFO"
	.sectionflags	@""
	.align	4


	//----- nvinfo : EIATTR_CUDA_API_VERSION
	.align		4
        /*0000*/ 	.byte	0x04, 0x37
        /*0002*/ 	.short	(.L_1777 - .L_1776)
.L_1776:
        /*0004*/ 	.word	0x00000082


	//----- nvinfo : EIATTR_SW2861232_WAR
	.align		4
.L_1777:
        /*0008*/ 	.byte	0x01, 0x35
	.zero		2


	//----- nvinfo : EIATTR_PARAM_CBANK
	.align		4
        /*000c*/ 	.byte	0x04, 0x0a
        /*000e*/ 	.short	(.L_1779 - .L_1778)
	.align		4
.L_1778:
        /*0010*/ 	.word	index@(.nv.constant0._ZN10layer_norm13ln_bwd_kernelINS_13Kernel_traitsI13__nv_bfloat16S2_S2_S2_fjLj2560ELj1ELj1ELj4ELj8ENS_18Kernel_traits_baseILj2560ES2_S2_S2_S2_fjLj128EEEEELb1ELb0ELb1ELb0EEEvNS_9BwdParamsE)
        /*0014*/ 	.short	0x0160
        /*0016*/ 	.short	0x0128


	//----- nvinfo : EIATTR_CBANK_PARAM_SIZE
	.align		4
.L_1779:
        /*0018*/ 	.byte	0x03, 0x19
        /*001a*/ 	.short	0x0128


	//----- nvinfo : EIATTR_KPARAM_INFO
	.align		4
        /*001c*/ 	.byte	0x04, 0x17
        /*001e*/ 	.short	(.L_1781 - .L_1780)
.L_1780:
        /*0020*/ 	.word	0x00000000
        /*0024*/ 	.short	0x0000
        /*0026*/ 	.short	0x0000
        /*0028*/ 	.byte	0x00, 0xf0, 0xa1, 0x04


	//----- nvinfo : EIATTR_MAXREG_COUNT
	.align		4
.L_1781:
        /*002c*/ 	.byte	0x03, 0x1b
        /*002e*/ 	.short	0x00ff


	//----- nvinfo : EIATTR_NUM_BARRIERS
	.align		4
        /*0030*/ 	.byte	0x02, 0x4c
        /*0032*/ 	.byte	0x01
	.zero		1


	//----- nvinfo : EIATTR_MERCURY_ISA_VERSION
	.align		4
        /*0034*/ 	.byte	0x03, 0x5f
        /*0036*/ 	.short	0x0000


	//----- nvinfo : EIATTR_COOP_GROUP_MASK_REGIDS
	.align		4
        /*0038*/ 	.byte	0x04, 0x29
        /*003a*/ 	.short	(.L_1783 - .L_1782)


	//   ....[0]....
.L_1782:
        /*003c*/ 	.word	0xffffffff


	//   ....[1]....
        /*0040*/ 	.word	0xffffffff


	//   ....[2]....
        /*0044*/ 	.word	0xffffffff


	//   ....[3]....
        /*0048*/ 	.word	0xffffffff


	//   ....[4]....
        /*004c*/ 	.word	0xffffffff


	//   ....[5]....
        /*0050*/ 	.word	0xffffffff


	//   ....[6]....
        /*0054*/ 	.word	0xffffffff


	//   ....[7]....
        /*0058*/ 	.word	0xffffffff


	//   ....[8]....
        /*005c*/ 	.word	0xffffffff


	//   ....[9]....
        /*0060*/ 	.word	0xffffffff


	//   ....[10]....
        /*0064*/ 	.word	0xffffffff


	//   ....[11]....
        /*0068*/ 	.word	0xffffffff


	//   ....[12]....
        /*006c*/ 	.word	0xffffffff


	//   ....[13]....
        /*0070*/ 	.word	0xffffffff


	//   ....[14]....
        /*0074*/ 	.word	0xffffffff


	//   ....[15]....
        /*0078*/ 	.word	0xffffffff


	//   ....[16]....
        /*007c*/ 	.word	0xffffffff


	//   ....[17]....
        /*0080*/ 	.word	0xffffffff


	//   ....[18]....
        /*0084*/ 	.word	0xffffffff


	//   ....[19]....
        /*0088*/ 	.word	0xffffffff


	//----- nvinfo : EIATTR_COOP_GROUP_INSTR_OFFSETS
	.align		4
.L_1783:
        /*008c*/ 	.byte	0x04, 0x28
        /*008e*/ 	.short	(.L_1785 - .L_1784)


	//   ....[0]....
.L_1784:
        /*0090*/ 	.word	0x00001f90


	//   ....[1]....
        /*0094*/ 	.word	0x00001fb0


	//   ....[2]....
        /*0098*/ 	.word	0x00001fd0


	//   ....[3]....
        /*009c*/ 	.word	0x00001ff0


	//   ....[4]....
        /*00a0*/ 	.word	0x00002010


	//   ....[5]....
        /*00a4*/ 	.word	0x00002030


	//   ....[6]....
        /*00a8*/ 	.word	0x00002050


	//   ....[7]....
        /*00ac*/ 	.word	0x00002070


	//   ....[8]....
        /*00b0*/ 	.word	0x00002090


	//   ....[9]....
        /*00b4*/ 	.word	0x000020b0


	//   ....[10]....
        /*00b8*/ 	.word	0x00004ae0


	//   ....[11]....
        /*00bc*/ 	.word	0x00004b60


	//   ....[12]....
        /*00c0*/ 	.word	0x00004be0


	//   ....[13]....
        /*00c4*/ 	.word	0x00004c50


	//   ....[14]....
        /*00c8*/ 	.word	0x00004cd0


	//   ....[15]....
        /*00cc*/ 	.word	0x00004d40


	//   ....[16]....
        /*00d0*/ 	.word	0x00004dc0


	//   ....[17]....
        /*00d4*/ 	.word	0x00004e30


	//   ....[18]....
        /*00d8*/ 	.word	0x00004eb0


	//   ....[19]....
        /*00dc*/ 	.word	0x00004f20


	//----- nvinfo : EIATTR_EXIT_INSTR_OFFSETS
	.align		4
.L_1785:
        /*00e0*/ 	.byte	0x04, 0x1c
        /*00e2*/ 	.short	(.L_1787 - .L_1786)


	//   ....[0]....
.L_1786:
        /*00e4*/ 	.word	0x00004a20


	//   ....[1]....
        /*00e8*/ 	.word	0x00004a80


	//----- nvinfo : EIATTR_MAX_THREADS
	.align		4
.L_1787:
        /*00ec*/ 	.byte	0x04, 0x05
        /*00ee*/ 	.short	(.L_1789 - .L_1788)
.L_1788:
        /*00f0*/ 	.word	0x00000080
        /*00f4*/ 	.word	0x00000001
        /*00f8*/ 	.word	0x00000001


	//----- nvinfo : EIATTR_CRS_STACK_SIZE
	.align		4
.L_1789:
        /*00fc*/ 	.byte	0x04, 0x1e
        /*00fe*/ 	.short	(.L_1791 - .L_1790)
.L_1790:
        /*0100*/ 	.word	0x00000000
.L_1791:


//--------------------- .nv.info._ZN10layer_norm22ln_bwd_finalize_kernelINS_22Kernel_traits_finalizeILj2560E13__nv_bfloat16S2_S2_S2_fjLb0ELj1024ELj4ENS_18Kernel_traits_baseILj2560ES2_S2_S2_S2_fjLj1024EEEEELb0ELb1EEEvNS_9BwdParamsE --------------------------
	.section	.nv.info._ZN10layer_norm22ln_bwd_finalize_kernelINS_22Kernel_traits_finalizeILj2560E13__nv_bfloat16S2_S2_S2_fjLb0ELj1024ELj4ENS_18Kernel_traits_baseILj2560ES2_S2_S2_S2_fjLj1024EEEEELb0ELb1EEEvNS_9BwdParamsE,"",@"SHT_CUDA_INFO"
	.sectionflags	@""
	.align	4


	//----- nvinfo : EIATTR_CUDA_API_VERSION
	.align		4
        /*0000*/ 	.byte	0x04, 0x37
        /*0002*/ 	.short	(.L_1793 - .L_1792)
.L_1792:
        /*0004*/ 	.word	0x00000082


	//----- nvinfo : EIATTR_SW2861232_WAR
	.align		4
.L_1793:
        /*0008*/ 	.byte	0x01, 0x35
	.zero		2


	//----- nvinfo : EIATTR_PARAM_CBANK
	.align		4
        /*000c*/ 	.byte	0x04, 0x0a
        /*000e*/ 	.short	(.L_1795 - .L_1794)
	.align		4
.L_1794:
        /*0010*/ 	.word	index@(.nv.constant0._ZN10layer_norm22ln_bwd_finalize_kernelINS_22Kernel_traits_finalizeILj2560E13__nv_bfloat16S2_S2_S2_fjLb0ELj1024ELj4ENS_18Kernel_traits_baseILj2560ES2_S2_S2_S2_fjLj1024EEEEELb0ELb1EEEvNS_9BwdParamsE)
        /*0014*/ 	.short	0x0160
        /*0016*/ 	.short	0x0128


	//----- nvinfo : EIATTR_CBANK_PARAM_SIZE
	.align		4
.L_1795:
        /*0018*/ 	.byte	0x03, 0x19
        /*001a*/ 	.short	0x0128


	//----- nvinfo : EIATTR_KPARAM_INFO
	.align		4
        /*001c*/ 	.byte	0x04, 0x17
        /*001e*/ 	.short	(.L_1797 - .L_1796)
.L_1796:
        /*0020*/ 	.word	0x00000000
        /*0024*/ 	.short	0x0000
        /*0026*/ 	.short	0x0000
        /*0028*/ 	.byte	0x00, 0xf0, 0xa1, 0x04


	//----- nvinfo : EIATTR_MAXREG_COUNT
	.align		4
.L_1797:
        /*002c*/ 	.byte	0x03, 0x1b
        /*002e*/ 	.short	0x0040


	//----- nvinfo : EIATTR_NUM_BARRIERS
	.align		4
        /*0030*/ 	.byte	0x02, 0x4c
        /*0032*/ 	.byte	0x01
	.zero		1


	//----- nvinfo : EIATTR_MERCURY_ISA_VERSION
	.align		4
        /*0034*/ 	.byte	0x03, 0x5f
        /*0036*/ 	.short	0x0000


	//----- nvinfo : EIATTR_COOP_GROUP_MASK_REGIDS
	.align		4
        /*0038*/ 	.byte	0x04, 0x29
        /*003a*/ 	.short	(.L_1799 - .L_1798)


	//   ....[0]....
.L_1798:
        /*003c*/ 	.word	0xffffffff


	//   ....[1]....
        /*0040*/ 	.word	0xffffffff


	//   ....[2]....
        /*0044*/ 	.word	0xffffffff


	//   ....[3]....
        /*0048*/ 	.word	0xffffffff


	//   ....[4]....
        /*004c*/ 	.word	0xffffffff


	//   ....[5]....
        /*0050*/ 	.word	0xffffffff


	//   ....[6]....
        /*0054*/ 	.word	0xffffffff


	//   ....[7]....
        /*0058*/ 	.word	0xffffffff


	//   ....[8]....
        /*005c*/ 	.word	0xffffffff


	//   ....[9]....
        /*0060*/ 	.word	0xffffffff


	//   ....[10]....
        /*0064*/ 	.word	0xffffffff


	//   ....[11]....
        /*0068*/ 	.word	0xffffffff


	//   ....[12]....
        /*006c*/ 	.word	0xffffffff


	//   ....[13]....
        /*0070*/ 	.word	0xffffffff


	//   ....[14]....
        /*0074*/ 	.word	0xffffffff


	//   ....[15]....
        /*0078*/ 	.word	0xffffffff


	//   ....[16]....
        /*007c*/ 	.word	0xffffffff


	//   ....[17]....
        /*0080*/ 	.word	0xffffffff


	//   ....[18]....
        /*0084*/ 	.word	0xffffffff


	//   ....[19]....
        /*0088*/ 	.word	0xffffffff


	//----- nvinfo : EIATTR_COOP_GROUP_INSTR_OFFSETS
	.align		4
.L_1799:
        /*008c*/ 	.byte	0x04, 0x28
        /*008e*/ 	.short	(.L_1801 - .L_1800)


	//   ....[0]....
.L_1800:
        /*0090*/ 	.word	0x000007f0


	//   ....[1]....
        /*0094*/ 	.word	0x00000820


	//   ....[2]....
        /*0098*/ 	.word	0x00000840


	//   ....[3]....
        /*009c*/ 	.word	0x00000850


	//   ....[4]....
        /*00a0*/ 	.word	0x00000880


	//   ....[5]....
        /*00a4*/ 	.word	0x00000890


	//   ....[6]....
        /*00a8*/ 	.word	0x000008c0


	//   ....[7]....
        /*00ac*/ 	.word	0x000008d0


	//   ....[8]....
        /*00b0*/ 	.word	0x00000900


	//   ....[9]....
        /*00b4*/ 	.word	0x00000910


	//   ....[10]....
        /*00b8*/ 	.word	0x00000b00


	//   ....[11]....
        /*00bc*/ 	.word	0x00000b80


	//   ....[12]....
        /*00c0*/ 	.word	0x00000be0


	//   ....[13]....
        /*00c4*/ 	.word	0x00000c40


	//   ....[14]....
        /*00c8*/ 	.word	0x00000cb0


	//   ....[15]....
        /*00cc*/ 	.word	0x00000d20


	//   ....[16]....
        /*00d0*/ 	.word	0x00000d80


	//   ....[17]....
        /*00d4*/ 	.word	0x00000de0


	//   ....[18]....
        /*00d8*/ 	.word	0x00000e40


	//   ....[19]....
        /*00dc*/ 	.word	0x00000ea0


	//----- nvinfo : EIATTR_EXIT_INSTR_OFFSETS
	.align		4
.L_1801:
        /*00e0*/ 	.byte	0x04, 0x1c
        /*00e2*/ 	.short	(.L_1803 - .L_1802)


	//   ....[0]....
.L_1802:
        /*00e4*/ 	.word	0x00000070


	//   ....[1]....
        /*00e8*/ 	.word	0x00000aa0


	//----- nvinfo : EIATTR_MAX_THREADS
	.align		4
.L_1803:
        /*00ec*/ 	.byte	0x04, 0x05
        /*00ee*/ 	.short	(.L_1805 - .L_1804)
.L_1804:
        /*00f0*/ 	.word	0x00000400
        /*00f4*/ 	.word	0x00000001
        /*00f8*/ 	.word	0x00000001


	//----- nvinfo : EIATTR_CRS_STACK_SIZE
	.align		4
.L_1805:
        /*00fc*/ 	.byte	0x04, 0x1e
        /*00fe*/ 	.short	(.L_1807 - .L_1806)
.L_1806:
        /*0100*/ 	.word	0x00000000
.L_1807:


//--------------------- .nv.info._ZN10layer_norm13ln_bwd_kernelINS_13Kernel_traitsI13__nv_bfloat16S2_S2_S2_fjLj2560ELj1ELj1ELj4ELj8ENS_18Kernel_traits_baseILj2560ES2_S2_S2_S2_fjLj128EEEEELb1ELb0ELb1ELb1EEEvNS_9BwdParamsE --------------------------
	.section	.nv.info._ZN10layer_norm13ln_bwd_kernelINS_13Kernel_traitsI13__nv_bfloat16S2_S2_S2_fjLj2560ELj1ELj1ELj4ELj8ENS_18Kernel_traits_baseILj2560ES2_S2_S2_S2_fjLj128EEEEELb1ELb0ELb1ELb1EEEvNS_9BwdParamsE,"",@"SHT_CUDA_INFO"
	.sectionflags	@""
	.align	4


	//----- nvinfo : EIATTR_CUDA_API_VERSION
	.align		4
        /*0000*/ 	.byte	0x04, 0x37
        /*0002*/ 	.short	(.L_1809 - .L_1808)
.L_1808:
        /*0004*/ 	.word	0x00000082


	//----- nvinfo : EIATTR_SW2861232_WAR
	.align		4
.L_1809:
        /*0008*/ 	.byte	0x01, 0x35
	.zero		2


	//----- nvinfo : EIATTR_PARAM_CBANK
	.align		4
        /*000c*/ 	.byte	0x04, 0x0a
        /*000e*/ 	.short	(.L_1811 - .L_1810)
	.align		4
.L_1810:
        /*0010*/ 	.word	index@(.nv.constant0._ZN10layer_norm13ln_bwd_kernelINS_13Kernel_traitsI13__nv_bfloat16S2_S2_S2_fjLj2560ELj1ELj1ELj4ELj8ENS_18Kernel_traits_baseILj2560ES2_S2_S2_S2_fjLj128EEEEELb1ELb0ELb1ELb1EEEvNS_9BwdParamsE)
        /*0014*/ 	.short	0x0160
        /*0016*/ 	.short	0x0128


	//----- nvinfo : EIATTR_CBANK_PARAM_SIZE
	.align		4
.L_1811:
        /*0018*/ 	.byte	0x03, 0x19
        /*001a*/ 	.short	0x0128


	//----- nvinfo : EIATTR_KPARAM_INFO
	.align		4
        /*001c*/ 	.byte	0x04, 0x17
        /*001e*/ 	.short	(.L_1813 - .L_1812)
.L_1812:
        /*0020*/ 	.word	0x00000000
        /*0024*/ 	.short	0x0000
        /*0026*/ 	.short	0x0000
        /*0028*/ 	.byte	0x00, 0xf0, 0xa1, 0x04


	//----- nvinfo : EIATTR_MAXREG_COUNT
	.align		4
.L_1813:
        /*002c*/ 	.byte	0x03, 0x1b
        /*002e*/ 	.short	0x00ff


	//----- nvinfo : EIATTR_NUM_BARRIERS
	.align		4
        /*0030*/ 	.byte	0x02, 0x4c
        /*0032*/ 	.byte	0x01
	.zero		1


	//----- nvinfo : EIATTR_MERCURY_ISA_VERSION
	.align		4
        /*0034*/ 	.byte	0x03, 0x5f
        /*0036*/ 	.short	0x0000


	//----- nvinfo : EIATTR_COOP_GROUP_MASK_REGIDS
	.align		4
        /*0038*/ 	.byte	0x04, 0x29
        /*003a*/ 	.short	(.L_1815 - .L_1814)


	//   ....[0]....
.L_1814:
        /*003c*/ 	.word	0xffffffff


	//   ....[1]....
        /*0040*/ 	.word	0xffffffff


	//   ....[2]....
        /*0044*/ 	.word	0xffffffff


	//   ....[3]....
        /*0048*/ 	.word	0xffffffff


	//   ....[4]....
        /*004c*/ 	.word	0xffffffff


	//   ....[5]....
        /*0050*/ 	.word	0xffffffff


	//   ....[6]....
        /*0054*/ 	.word	0xffffffff


	//   ....[7]....
        /*0058*/ 	.word	0xffffffff


	//   ....[8]....
        /*005c*/ 	.word	0xffffffff


	//   ....[9]....
        /*0060*/ 	.word	0xffffffff


	//   ....[10]....
        /*0064*/ 	.word	0xffffffff


	//   ....[11]....
        /*0068*/ 	.word	0xffffffff


	//   ....[12]....
        /*006c*/ 	.word	0xffffffff


	//   ....[13]....
        /*0070*/ 	.word	0xffffffff


	//   ....[14]....
        /*0074*/ 	.word	0xffffffff


	//   ....[15]....
        /*0078*/ 	.word	0xffffffff


	//   ....[16]....
        /*007c*/ 	.word	0xffffffff


	//   ....[17]....
        /*0080*/ 	.word	0xffffffff


	//   ....[18]....
        /*0084*/ 	.word	0xffffffff


	//   ....[19]....
        /*0088*/ 	.word	0xffffffff


	//----- nvinfo : EIATTR_COOP_GROUP_INSTR_OFFSETS
	.align		4
.L_1815:
        /*008c*/ 	.byte	0x04, 0x28
        /*008e*/ 	.short	(.L_1817 - .L_1816)


	//   ....[0]....
.L_1816:
        /*0090*/ 	.word	0x00001a90


	//   ....[1]....
        /*0094*/ 	.word	0x00001ab0


	//   ....[2]....
        /*0098*/ 	.word	0x00001ad0


	//   ....[3]....
        /*009c*/ 	.word	0x00001af0


	//   ....[4]....
        /*00a0*/ 	.word	0x00001b10


	//   ....[5]....
        /*00a4*/ 	.word	0x00001b30


	//   ....[6]....
        /*00a8*/ 	.word	0x00001b50


	//   ....[7]....
        /*00ac*/ 	.word	0x00001b70


	//   ....[8]....
        /*00b0*/ 	.word	0x00001b90


	//   ....[9]....
        /*00b4*/ 	.word	0x00001bb0


	//   ....[10]....
        /*00b8*/ 	.word	0x000040e0


	//   ....[11]....
        /*00bc*/ 	.word	0x00004160


	//   ....[12]....
        /*00c0*/ 	.word	0x000041e0


	//   ....[13]....
        /*00c4*/ 	.word	0x00004250


	//   ....[14]....
        /*00c8*/ 	.word	0x000042d0


	//   ....[15]....
        /*00cc*/ 	.word	0x00004340


	//   ....[16]....
        /*00d0*/ 	.word	0x000043c0


	//   ....[17]....
        /*00d4*/ 	.word	0x00004430


	//   ....[18]....
        /*00d8*/ 	.word	0x000044b0


	//   ....[19]....
        /*00dc*/ 	.word	0x00004520


	//----- nvinfo : EIATTR_EXIT_INSTR_OFFSETS
	.align		4
.L_1817:
        /*00e0*/ 	.byte	0x04, 0x1c
        /*00e2*/ 	.short	(.L_1819 - .L_1818)


	//   ....[0]....
.L_1818:
        /*00e4*/ 	.word	0x00004080


	//----- nvinfo : EIATTR_MAX_THREADS
	.align		4
.L_1819:
        /*00e8*/ 	.byte	0x04, 0x05
        /*00ea*/ 	.short	(.L_1821 - .L_1820)
.L_1820:
        /*00ec*/ 	.word	0x00000080
        /*00f0*/ 	.word	0x00000001
        /*00f4*/ 	.word	0x00000001


	//----- nvinfo : EIATTR_CRS_STACK_SIZE
	.align		4
.L_1821:
        /*00f8*/ 	.byte	0x04, 0x1e
        /*00fa*/ 	.short	(.L_1823 - .L_1822)
.L_1822:
        /*00fc*/ 	.word	0x00000000
.L_1823:


//--------------------- .nv.info._ZN10layer_norm13ln_bwd_kernelINS_13Kernel_traitsI13__nv_bfloat16S2_S2_S2_fjLj2560ELj1ELj1ELj4ELj8ENS_18Kernel_traits_baseILj2560ES2_S2_S2_S2_fjLj128EEEEELb1ELb1ELb0ELb0EEEvNS_9BwdParamsE --------------------------
	.section	.nv.info._ZN10layer_norm13ln_bwd_kernelINS_13Kernel_traitsI13__nv_bfloat16S2_S2_S2_fjLj2560ELj1ELj1ELj4ELj8ENS_18Kernel_traits_baseILj2560ES2_S2_S2_S2_fjLj128EEEEELb1ELb1ELb0ELb0EEEvNS_9BwdParamsE,"",@"SHT_CUDA_INFO"
	.sectionflags	@""
	.align	4


	//----- nvinfo : EIATTR_CUDA_API_VERSION
	.align		4
        /*0000*/ 	.byte	0x04, 0x37
        /*0002*/ 	.short	(.L_1825 - .L_1824)
.L_1824:
        /*0004*/ 	.word	0x00000082


	//----- nvinfo : EIATTR_SW2861232_WAR
	.align		4
.L_1825:
        /*0008*/ 	.byte	0x01, 0x35
	.zero		2


	//----- nvinfo : EIATTR_PARAM_CBANK
	.align		4
        /*000c*/ 	.byte	0x04, 0x0a
        /*000e*/ 	.short	(.L_1827 - .L_1826)
	.align		4
.L_1826:
        /*0010*/ 	.word	index@(.nv.constant0._ZN10layer_norm13ln_bwd_kernelINS_13Kernel_traitsI13__nv_bfloat16S2_S2_S2_fjLj2560ELj1ELj1ELj4ELj8ENS_18Kernel_traits_baseILj2560ES2_S2_S2_S2_fjLj128EEEEELb1ELb1ELb0ELb0EEEvNS_9BwdParamsE)
        /*0014*/ 	.short	0x0160
        /*0016*/ 	.short	0x0128


	//----- nvinfo : EIATTR_CBANK_PARAM_SIZE
	.align		4
.L_1827:
        /*0018*/ 	.byte	0x03, 0x19
        /*001a*/ 	.short	0x0128


	//----- nvinfo : EIATTR_KPARAM_INFO
	.align		4
        /*001c*/ 	.byte	0x04, 0x17
        /*001e*/ 	.short	(.L_1829 - .L_1828)
.L_1828:
        /*0020*/ 	.word	0x00000000
        /*0024*/ 	.short	0x0000
        /*0026*/ 	.short	0x0000
        /*0028*/ 	.byte	0x00, 0xf0, 0xa1, 0x04


	//----- nvinfo : EIATTR_MAXREG_COUNT
	.align		4
.L_1829:
        /*002c*/ 	.byte	0x03, 0x1b
        /*002e*/ 	.short	0x00ff


	//----- nvinfo : EIATTR_NUM_BARRIERS
	.align		4
        /*0030*/ 	.byte	0x02, 0x4c
        /*0032*/ 	.byte	0x01
	.zero		1


	//----- nvinfo : EIATTR_MERCURY_ISA_VERSION
	.align		4
        /*0034*/ 	.byte	0x03, 0x5f
        /*0036*/ 	.short	0x0000


	//----- nvinfo : EIATTR_COOP_GROUP_MASK_REGIDS
	.align		4
        /*0038*/ 	.byte	0x04, 0x29
        /*003a*/ 	.short	(.L_1831 - .L_1830)


	//   ....[0]....
.L_1830:
        /*003c*/ 	.word	0xffffffff


	//   ....[1]....
        /*0040*/ 	.word	0xffffffff


	//   ....[2]....
        /*0044*/ 	.word	0xffffffff


	//   ....[3]....
        /*0048*/ 	.word	0xffffffff


	//   ....[4]....
        /*004c*/ 	.word	0xffffffff


	//   ....[5]....
        /*0050*/ 	.word	0xffffffff


	//   ....[6]....
        /*0054*/ 	.word	0xffffffff


	//   ....[7]....
        /*0058*/ 	.word	0xffffffff


	//   ....[8]....
        /*005c*/ 	.word	0xffffffff


	//   ....[9]....
        /*0060*/ 	.word	0xffffffff


	//   ....[10]....
        /*0064*/ 	.word	0xffffffff


	//   ....[11]....
        /*0068*/ 	.word	0xffffffff


	//   ....[12]....
        /*006c*/ 	.word	0xffffffff


	//   ....[13]....
        /*0070*/ 	.word	0xffffffff


	//   ....[14]....
        /*0074*/ 	.word	0xffffffff


	//   ....[15]....
        /*0078*/ 	.word	0xffffffff


	//   ....[16]....
        /*007c*/ 	.word	0xffffffff


	//   ....[17]....
        /*0080*/ 	.word	0xffffffff


	//   ....[18]....
        /*0084*/ 	.word	0xffffffff


	//   ....[19]....
        /*0088*/ 	.word	0xffffffff


	//----- nvinfo : EIATTR_COOP_GROUP_INSTR_OFFSETS
	.align		4
.L_1831:
        /*008c*/ 	.byte	0x04, 0x28
        /*008e*/ 	.short	(.L_1833 - .L_1832)


	//   ....[0]....
.L_1832:
        /*0090*/ 	.word	0x00001f20


	//   ....[1]....
        /*0094*/ 	.word	0x00001f40


	//   ....[2]....
        /*0098*/ 	.word	0x00001f60


	//   ....[3]....
        /*009c*/ 	.word	0x00001f80


	//   ....[4]....
        /*00a0*/ 	.word	0x00001fa0


	//   ....[5]....
        /*00a4*/ 	.word	0x00001fc0


	//   ....[6]....
        /*00a8*/ 	.word	0x00001fe0


	//   ....[7]....
        /*00ac*/ 	.word	0x00002000


	//   ....[8]....
        /*00b0*/ 	.word	0x00002020


	//   ....[9]....
        /*00b4*/ 	.word	0x00002040


	//   ....[10]....
        /*00b8*/ 	.word	0x00004540


	//   ....[11]....
        /*00bc*/ 	.word	0x000045c0


	//   ....[12]....
        /*00c0*/ 	.word	0x00004640


	//   ....[13]....
        /*00c4*/ 	.word	0x000046b0


	//   ....[14]....
        /*00c8*/ 	.word	0x00004730


	//   ....[15]....
        /*00cc*/ 	.word	0x000047a0


	//   ....[16]....
        /*00d0*/ 	.word	0x00004820


	//   ....[17]....
        /*00d4*/ 	.word	0x00004890


	//   ....[18]....
        /*00d8*/ 	.word	0x00004910


	//   ....[19]....
        /*00dc*/ 	.word	0x00004980


	//----- nvinfo : EIATTR_EXIT_INSTR_OFFSETS
	.align		4
.L_1833:
        /*00e0*/ 	.byte	0x04, 0x1c
        /*00e2*/ 	.short	(.L_1835 - .L_1834)


	//   ....[0]....
.L_1834:
        /*00e4*/ 	.word	0x00004460


	//   ....[1]....
        /*00e8*/ 	.word	0x000044e0


	//----- nvinfo : EIATTR_MAX_THREADS
	.align		4
.L_1835:
        /*00ec*/ 	.byte	0x04, 0x05
        /*00ee*/ 	.short	(.L_1837 - .L_1836)
.L_1836:
        /*00f0*/ 	.word	0x00000080
        /*00f4*/ 	.word	0x00000001
        /*00f8*/ 	.word	0x00000001


	//----- nvinfo : EIATTR_CRS_STACK_SIZE
	.align		4
.L_1837:
        /*00fc*/ 	.byte	0x04, 0x1e
        /*00fe*/ 	.short	(.L_1839 - .L_1838)
.L_1838:
        /*0100*/ 	.word	0x00000000
.L_1839:


//--------------------- .nv.info._ZN10layer_norm13ln_bwd_kernelINS_13Kernel_traitsI13__nv_bfloat16S2_S2_S2_fjLj2560ELj1ELj1ELj4ELj8ENS_18Kernel_traits_baseILj2560ES2_S2_S2_S2_fjLj128EEEEELb1ELb1ELb0ELb1EEEvNS_9BwdParamsE --------------------------
	.section	.nv.info._ZN10layer_norm13ln_bwd_kernelINS_13Kernel_traitsI13__nv_bfloat16S2_S2_S2_fjLj2560ELj1ELj1ELj4ELj8ENS_18Kernel_traits_baseILj2560ES2_S2_S2_S2_fjLj128EEEEELb1ELb1ELb0ELb1EEEvNS_9BwdParamsE,"",@"SHT_CUDA_INFO"
	.sectionflags	@""
	.align	4


	//----- nvinfo : EIATTR_CUDA_API_VERSION
	.align		4
        /*0000*/ 	.byte	0x04, 0x37
        /*0002*/ 	.short	(.L_1841 - .L_1840)
.L_1840:
        /*0004*/ 	.word	0x00000082


	//----- nvinfo : EIATTR_SW2861232_WAR
	.align		4
.L_1841:
        /*0008*/ 	.byte	0x01, 0x35
	.zero		2


	//----- nvinfo : EIATTR_PARAM_CBANK
	.align		4
        /*000c*/ 	.byte	0x04, 0x0a
        /*000e*/ 	.short	(.L_1843 - .L_1842)
	.align		4
.L_1842:
        /*0010*/ 	.word	index@(.nv.constant0._ZN10layer_norm13ln_bwd_kernelINS_13Kernel_traitsI13__nv_bfloat16S2_S2_S2_fjLj2560ELj1ELj1ELj4ELj8ENS_18Kernel_traits_baseILj2560ES2_S2_S2_S2_fjLj128EEEEELb1ELb1ELb0ELb1EEEvNS_9BwdParamsE)
        /*0014*/ 	.short	0x0160
        /*0016*/ 	.short	0x0128


	//----- nvinfo : EIATTR_CBANK_PARAM_SIZE
	.align		4
.L_1843:
        /*0018*/ 	.byte	0x03, 0x19
        /*001a*/ 	.short	0x0128


	//----- nvinfo : EIATTR_KPARAM_INFO
	.align		4
        /*001c*/ 	.byte	0x04, 0x17
        /*001e*/ 	.short	(.L_1845 - .L_1844)
.L_1844:
        /*0020*/ 	.word	0x00000000
        /*0024*/ 	.short	0x0000
        /*0026*/ 	.short	0x0000
        /*0028*/ 	.byte	0x00, 0xf0, 0xa1, 0x04


	//----- nvinfo : EIATTR_MAXREG_COUNT
	.align		4
.L_1845:
        /*002c*/ 	.byte	0x03, 0x1b
        /*002e*/ 	.short	0x00ff


	//----- nvinfo : EIATTR_NUM_BARRIERS
	.align		4
        /*0030*/ 	.byte	0x02, 0x4c
        /*0032*/ 	.byte	0x01
	.zero		1


	//----- nvinfo : EIATTR_MERCURY_ISA_VERSION
	.align		4
        /*0034*/ 	.byte	0x03, 0x5f
        /*0036*/ 	.short	0x0000


	//----- nvinfo : EIATTR_COOP_GROUP_MASK_REGIDS
	.align		4
        /*0038*/ 	.byte	0x04, 0x29
        /*003a*/ 	.short	(.L_1847 - .L_1846)


	//   ....[0]....
.L_1846:
        /*003c*/ 	.word	0xffffffff


	//   ....[1]....
        /*0040*/ 	.word	0xffffffff


	//   ....[2]....
        /*0044*/ 	.word	0xffffffff


	//   ....[3]....
        /*0048*/ 	.word	0xffffffff


	//   ....[4]....
        /*004c*/ 	.word	0xffffffff


	//   ....[5]....
        /*0050*/ 	.word	0xffffffff


	//   ....[6]....
        /*0054*/ 	.word	0xffffffff


	//   ....[7]....
        /*0058*/ 	.word	0xffffffff


	//   ....[8]....
        /*005c*/ 	.word	0xffffffff


	//   ....[9]....
        /*0060*/ 	.word	0xffffffff


	//   ....[10]....
        /*0064*/ 	.word	0xffffffff


	//   ....[11]....
        /*0068*/ 	.word	0xffffffff


	//   ....[12]....
        /*006c*/ 	.word	0xffffffff


	//   ....[13]....
        /*0070*/ 	.word	0xffffffff


	//   ....[14]....
        /*0074*/ 	.word	0xffffffff


	//   ....[15]....
        /*0078*/ 	.word	0xffffffff


	//   ....[16]....
        /*007c*/ 	.word	0xffffffff


	//   ....[17]....
        /*0080*/ 	.word	0xffffffff


	//   ....[18]....
        /*0084*/ 	.word	0xffffffff


	//   ....[19]....
        /*0088*/ 	.word	0xffffffff


	//----- nvinfo : EIATTR_COOP_GROUP_INSTR_OFFSETS
	.align		4
.L_1847:
        /*008c*/ 	.byte	0x04, 0x28
        /*008e*/ 	.short	(.L_1849 - .L_1848)


	//   ....[0]....
.L_1848:
        /*0090*/ 	.word	0x00001ab0


	//   ....[1]....
        /*0094*/ 	.word	0x00001ad0


	//   ....[2]....
        /*0098*/ 	.word	0x00001af0


	//   ....[3]....
        /*009c*/ 	.word	0x00001b10


	//   ....[4]....
        /*00a0*/ 	.word	0x00001b30


	//   ....[5]....
        /*00a4*/ 	.word	0x00001b50


	//   ....[6]....
        /*00a8*/ 	.word	0x00001b70


	//   ....[7]....
        /*00ac*/ 	.word	0x00001b90


	//   ....[8]....
        /*00b0*/ 	.word	0x00001bb0


	//   ....[9]....
        /*00b4*/ 	.word	0x00001bd0


	//   ....[10]....
        /*00b8*/ 	.word	0x000040a0


	//   ....[11]....
        /*00bc*/ 	.word	0x00004120


	//   ....[12]....
        /*00c0*/ 	.word	0x000041a0


	//   ....[13]....
        /*00c4*/ 	.word	0x00004210


	//   ....[14]....
        /*00c8*/ 	.word	0x00004290


	//   ....[15]....
        /*00cc*/ 	.word	0x00004300


	//   ....[16]....
        /*00d0*/ 	.word	0x00004380


	//   ....[17]....
        /*00d4*/ 	.word	0x000043f0


	//   ....[18]....
        /*00d8*/ 	.word	0x00004470


	//   ....[19]....
        /*00dc*/ 	.word	0x000044e0


	//----- nvinfo : EIATTR_EXIT_INSTR_OFFSETS
	.align		4
.L_1849:
        /*00e0*/ 	.byte	0x04, 0x1c
        /*00e2*/ 	.short	(.L_1851 - .L_1850)


	//   ....[0]....
.L_1850:
        /*00e4*/ 	.word	0x00004040


	//----- nvinfo : EIATTR_MAX_THREADS
	.align		4
.L_1851:
        /*00e8*/ 	.byte	0x04, 0x05
        /*00ea*/ 	.short	(.L_1853 - .L_1852)
.L_1852:
        /*00ec*/ 	.word	0x00000080
        /*00f0*/ 	.word	0x00000001
        /*00f4*/ 	.word	0x00000001


	//----- nvinfo : EIATTR_CRS_STACK_SIZE
	.align		4
.L_1853:
        /*00f8*/ 	.byte	0x04, 0x1e
        /*00fa*/ 	.short	(.L_1855 - .L_1854)
.L_1854:
        /*00fc*/ 	.word	0x00000000
.L_1855:


//--------------------- .nv.info._ZN10layer_norm22ln_bwd_finalize_kernelINS_22Kernel_traits_finalizeILj2560E13__nv_bfloat16S2_S2_S2_fjLb1ELj1024ELj4ENS_18Kernel_traits_baseILj2560ES2_S2_S2_S2_fjLj1024EEEEELb1ELb0EEEvNS_9BwdParamsE --------------------------
	.section	.nv.info._ZN10layer_norm22ln_bwd_finalize_kernelINS_22Kernel_traits_finalizeILj2560E13__nv_bfloat16S2_S2_S2_fjLb1ELj1024ELj4ENS_18Kernel_traits_baseILj2560ES2_S2_S2_S2_fjLj1024EEEEELb1ELb0EEEvNS_9BwdParamsE,"",@"SHT_CUDA_INFO"
	.sectionflags	@""
	.align	4


	//----- nvinfo : EIATTR_CUDA_API_VERSION
	.align		4
        /*0000*/ 	.byte	0x04, 0x37
        /*0002*/ 	.short	(.L_1857 - .L_1856)
.L_1856:
        /*0004*/ 	.word	0x00000082


	//----- nvinfo : EIATTR_SW2861232_WAR
	.align		4
.L_1857:
        /*0008*/ 	.byte	0x01, 0x35
	.zero		2


	//----- nvinfo : EIATTR_PARAM_CBANK
	.align		4
        /*000c*/ 	.byte	0x04, 0x0a
        /*000e*/ 	.short	(.L_1859 - .L_1858)
	.align		4
.L_1858:
        /*0010*/ 	.word	index@(.nv.constant0._ZN10layer_norm22ln_bwd_finalize_kernelINS_22Kernel_traits_finalizeILj2560E13__nv_bfloat16S2_S2_S2_fjLb1ELj1024ELj4ENS_18Kernel_traits_baseILj2560ES2_S2_S2_S2_fjLj1024EEEEELb1ELb0EEEvNS_9BwdParamsE)
        /*0014*/ 	.short	0x0160
        /*0016*/ 	.short	0x0128


	//----- nvinfo : EIATTR_CBANK_PARAM_SIZE
	.align		4
.L_1859:
        /*0018*/ 	.byte	0x03, 0x19
        /*001a*/ 	.short	0x0128


	//----- nvinfo : EIATTR_KPARAM_INFO
	.align		4
        /*001c*/ 	.byte	0x04, 0x17
        /*001e*/ 	.short	(.L_1861 - .L_1860)
.L_1860:
        /*0020*/ 	.word	0x00000000
        /*0024*/ 	.short	0x0000
        /*0026*/ 	.short	0x0000
        /*0028*/ 	.byte	0x00, 0xf0, 0xa1, 0x04


	//----- nvinfo : EIATTR_MAXREG_COUNT
	.align		4
.L_1861:
        /*002c*/ 	.byte	0x03, 0x1b
        /*002e*/ 	.short	0x0040


	//----- nvinfo : EIATTR_NUM_BARRIERS
	.align		4
        /*0030*/ 	.byte	0x02, 0x4c
        /*0032*/ 	.byte	0x01
	.zero		1


	//----- nvinfo : EIATTR_MERCURY_ISA_VERSION
	.align		4
        /*0034*/ 	.byte	0x03, 0x5f
        /*0036*/ 	.short	0x0000


	//----- nvinfo : EIATTR_COOP_GROUP_MASK_REGIDS
	.align		4
        /*0038*/ 	.byte	0x04, 0x29
        /*003a*/ 	.short	(.L_1863 - .L_1862)


	//   ....[0]....
.L_1862:
        /*003c*/ 	.word	0xffffffff


	//   ....[1]....
        /*0040*/ 	.word	0xffffffff


	//   ....[2]....
        /*0044*/ 	.word	0xffffffff


	//   ....[3]....
        /*0048*/ 	.word	0xffffffff


	//   ....[4]....
        /*004c*/ 	.word	0xffffffff


	//   ....[5]....
        /*0050*/ 	.word	0xffffffff


	//   ....[6]....
        /*0054*/ 	.word	0xffffffff


	//   ....[7]....
        /*0058*/ 	.word	0xffffffff


	//   ....[8]....
        /*005c*/ 	.word	0xffffffff


	//   ....[9]....
        /*0060*/ 	.word	0xffffffff


	//   ....[10]....
        /*0064*/ 	.word	0xffffffff


	//   ....[11]....
        /*0068*/ 	.word	0xffffffff


	//   ....[12]....
        /*006c*/ 	.word	0xffffffff


	//   ....[13]....
        /*0070*/ 	.word	0xffffffff


	//   ....[14]....
        /*0074*/ 	.word	0xffffffff


	//   ....[15]....
        /*0078*/ 	.word	0xffffffff


	//   ....[16]....
        /*007c*/ 	.word	0xffffffff


	//   ....[17]....
        /*0080*/ 	.word	0xffffffff


	//   ....[18]....
        /*0084*/ 	.word	0xffffffff


	//   ....[19]....
        /*0088*/ 	.word	0xffffffff


	//   ....[20]....
        /*008c*/ 	.word	0xffffffff


	//   ....[21]....
        /*0090*/ 	.word	0xffffffff


	//   ....[22]....
        /*0094*/ 	.word	0xffffffff


	//   ....[23]....
        /*0098*/ 	.word	0xffffffff


	//   ....[24]....
        /*009c*/ 	.word	0xffffffff


	//   ....[25]....
        /*00a0*/ 	.word	0xffffffff


	//   ....[26]....
        /*00a4*/ 	.word	0xffffffff


	//   ....[27]....
        /*00a8*/ 	.word	0xffffffff


	//   ....[28]....
        /*00ac*/ 	.word	0xffffffff


	//   ....[29]....
        /*00b0*/ 	.word	0xffffffff


	//----- nvinfo : EIATTR_COOP_GROUP_INSTR_OFFSETS
	.align		4
.L_1863:
        /*00b4*/ 	.byte	0x04, 0x28
        /*00b6*/ 	.short	(.L_1865 - .L_1864)


	//   ....[0]....
.L_1864:
        /*00b8*/ 	.word	0x000009d0


	//   ....[1]....
        /*00bc*/ 	.word	0x00000a00


	//   ....[2]....
        /*00c0*/ 	.word	0x00000a10


	//   ....[3]....
        /*00c4*/ 	.word	0x00000a30


	//   ....[4]....
        /*00c8*/ 	.word	0x00000a50


	//   ....[5]....
        /*00cc*/ 	.word	0x00000a60


	//   ....[6]....
        /*00d0*/ 	.word	0x00000a90


	//   ....[7]....
        /*00d4*/ 	.word	0x00000ab0


	//   ....[8]....
        /*00d8*/ 	.word	0x00000ac0


	//   ....[9]....
        /*00dc*/ 	.word	0x00000af0


	//   ....[10]....
        /*00e0*/ 	.word	0x00000b10


	//   ....[11]....
        /*00e4*/ 	.word	0x00000b20


	//   ....[12]....
        /*00e8*/ 	.word	0x00000b50


	//   ....[13]....
        /*00ec*/ 	.word	0x00000b70


	//   ....[14]....
        /*00f0*/ 	.word	0x00000b80


	//   ....[15]....
        /*00f4*/ 	.word	0x00000e20


	//   ....[16]....
        /*00f8*/ 	.word	0x00000e80


	//   ....[17]....
        /*00fc*/ 	.word	0x00000ee0


	//   ....[18]....
        /*0100*/ 	.word	0x00000f40


	//   ....[19]....
        /*0104*/ 	.word	0x00000fb0


	//   ....[20]....
        /*0108*/ 	.word	0x00001020


	//   ....[21]....
        /*010c*/ 	.word	0x00001080


	//   ....[22]....
        /*0110*/ 	.word	0x000010e0


	//   ....[23]....
        /*0114*/ 	.word	0x00001140


	//   ....[24]....
        /*0118*/ 	.word	0x000011b0


	//   ....[25]....
        /*011c*/ 	.word	0x00001220


	//   ....[26]....
        /*0120*/ 	.word	0x00001280


	//   ....[27]....
        /*0124*/ 	.word	0x000012e0


	//   ....[28]....
        /*0128*/ 	.word	0x00001340


	//   ....[29]....
        /*012c*/ 	.word	0x000013a0


	//----- nvinfo : EIATTR_EXIT_INSTR_OFFSETS
	.align		4
.L_1865:
        /*0130*/ 	.byte	0x04, 0x1c
        /*0132*/ 	.short	(.L_1867 - .L_1866)


	//   ....[0]....
.L_1866:
        /*0134*/ 	.word	0x00000070


	//   ....[1]....
        /*0138*/ 	.word	0x00000dc0


	//----- nvinfo : EIATTR_MAX_THREADS
	.align		4
.L_1867:
        /*013c*/ 	.byte	0x04, 0x05
        /*013e*/ 	.short	(.L_1869 - .L_1868)
.L_1868:
        /*0140*/ 	.word	0x00000400
        /*0144*/ 	.word	0x00000001
        /*0148*/ 	.word	0x00000001


	//----- nvinfo : EIATTR_CRS_STACK_SIZE
	.align		4
.L_1869:
        /*014c*/ 	.byte	0x04, 0x1e
        /*014e*/ 	.short	(.L_1871 - .L_1870)
.L_1870:
        /*0150*/ 	.word	0x00000000
.L_1871:


//--------------------- .nv.info._ZN10layer_norm13ln_bwd_kernelINS_13Kernel_traitsI13__nv_bfloat16S2_S2_S2_fjLj2560ELj1ELj1ELj4ELj8ENS_18Kernel_traits_baseILj2560ES2_S2_S2_S2_fjLj128EEEEELb1ELb1ELb1ELb0EEEvNS_9BwdParamsE --------------------------
	.section	.nv.info._ZN10layer_norm13ln_bwd_kernelINS_13Kernel_traitsI13__nv_bfloat16S2_S2_S2_fjLj2560ELj1ELj1ELj4ELj8ENS_18Kernel_traits_baseILj2560ES2_S2_S2_S2_fjLj128EEEEELb1ELb1ELb1ELb0EEEvNS_9BwdParamsE,"",@"SHT_CUDA_INFO"
	.sectionflags	@""
	.align	4


	//----- nvinfo : EIATTR_CUDA_API_VERSION
	.align		4
        /*0000*/ 	.byte	0x04, 0x37
        /*0002*/ 	.short	(.L_1873 - .L_1872)
.L_1872:
        /*0004*/ 	.word	0x00000082


	//----- nvinfo : EIATTR_SW2861232_WAR
	.align		4
.L_1873:
        /*0008*/ 	.byte	0x01, 0x35
	.zero		2


	//----- nvinfo : EIATTR_PARAM_CBANK
	.align		4
        /*000c*/ 	.byte	0x04, 0x0a
        /*000e*/ 	.short	(.L_1875 - .L_1874)
	.align		4
.L_1874:
        /*0010*/ 	.word	index@(.nv.constant0._ZN10layer_norm13ln_bwd_kernelINS_13Kernel_traitsI13__nv_bfloat16S2_S2_S2_fjLj2560ELj1ELj1ELj4ELj8ENS_18Kernel_traits_baseILj2560ES2_S2_S2_S2_fjLj128EEEEELb1ELb1ELb1ELb0EEEvNS_9BwdParamsE)
        /*0014*/ 	.short	0x0160
        /*0016*/ 	.short	0x0128


	//----- nvinfo : EIATTR_CBANK_PARAM_SIZE
	.align		4
.L_1875:
        /*0018*/ 	.byte	0x03, 0x19
        /*001a*/ 	.short	0x0128


	//----- nvinfo : EIATTR_KPARAM_INFO
	.align		4
        /*001c*/ 	.byte	0x04, 0x17
        /*001e*/ 	.short	(.L_1877 - .L_1876)
.L_1876:
        /*0020*/ 	.word	0x00000000
        /*0024*/ 	.short	0x0000
        /*0026*/ 	.short	0x0000
        /*0028*/ 	.byte	0x00, 0xf0, 0xa1, 0x04


	//----- nvinfo : EIATTR_MAXREG_COUNT
	.align		4
.L_1877:
        /*002c*/ 	.byte	0x03, 0x1b
        /*002e*/ 	.short	0x00ff


	//----- nvinfo : EIATTR_NUM_BARRIERS
	.align		4
        /*0030*/ 	.byte	0x02, 0x4c
        /*0032*/ 	.byte	0x01
	.zero		1


	//----- nvinfo : EIATTR_MERCURY_ISA_VERSION
	.align		4
        /*0034*/ 	.byte	0x03, 0x5f
        /*0036*/ 	.short	0x0000


	//----- nvinfo : EIATTR_COOP_GROUP_MASK_REGIDS
	.align		4
        /*0038*/ 	.byte	0x04, 0x29
        /*003a*/ 	.short	(.L_1879 - .L_1878)


	//   ....[0]....
.L_1878:
        /*003c*/ 	.word	0xffffffff


	//   ....[1]....
        /*0040*/ 	.word	0xffffffff


	//   ....[2]....
        /*0044*/ 	.word	0xffffffff


	//   ....[3]....
        /*0048*/ 	.word	0xffffffff


	//   ....[4]....
        /*004c*/ 	.word	0xffffffff


	//   ....[5]....
        /*0050*/ 	.word	0xffffffff


	//   ....[6]....
        /*0054*/ 	.word	0xffffffff


	//   ....[7]....
        /*0058*/ 	.word	0xffffffff


	//   ....[8]....
        /*005c*/ 	.word	0xffffffff


	//   ....[9]....
        /*0060*/ 	.word	0xffffffff


	//   ....[10]....
        /*0064*/ 	.word	0xffffffff


	//   ....[11]....
        /*0068*/ 	.word	0xffffffff


	//   ....[12]....
        /*006c*/ 	.word	0xffffffff


	//   ....[13]....
        /*0070*/ 	.word	0xffffffff


	//   ....[14]....
        /*0074*/ 	.word	0xffffffff


	//   ....[15]....
        /*0078*/ 	.word	0xffffffff


	//   ....[16]....
        /*007c*/ 	.word	0xffffffff


	//   ....[17]....
        /*0080*/ 	.word	0xffffffff


	//   ....[18]....
        /*0084*/ 	.word	0xffffffff


	//   ....[19]....
        /*0088*/ 	.word	0xffffffff


	//----- nvinfo : EIATTR_COOP_GROUP_INSTR_OFFSETS
	.align		4
.L_1879:
        /*008c*/ 	.byte	0x04, 0x28
        /*008e*/ 	.short	(.L_1881 - .L_1880)


	//   ....[0]....
.L_1880:
        /*0090*/ 	.word	0x00002360


	//   ....[1]....
        /*0094*/ 	.word	0x00002380


	//   ....[2]....
        /*0098*/ 	.word	0x000023a0


	//   ....[3]....
        /*009c*/ 	.word	0x000023c0


	//   ....[4]....
        /*00a0*/ 	.word	0x000023e0


	//   ....[5]....
        /*00a4*/ 	.word	0x00002400


	//   ....[6]....
        /*00a8*/ 	.word	0x00002420


	//   ....[7]....
        /*00ac*/ 	.word	0x00002440


	//   ....[8]....
        /*00b0*/ 	.word	0x00002460


	//   ....[9]....
        /*00b4*/ 	.word	0x00002480


	//   ....[10]....
        /*00b8*/ 	.word	0x00005df0


	//   ....[11]....
        /*00bc*/ 	.word	0x00005e70


	//   ....[12]....
        /*00c0*/ 	.word	0x00005ef0


	//   ....[13]....
        /*00c4*/ 	.word	0x00005f60


	//   ....[14]....
        /*00c8*/ 	.word	0x00005fe0


	//   ....[15]....
        /*00cc*/ 	.word	0x00006050


	//   ....[16]....
        /*00d0*/ 	.word	0x000060d0


	//   ....[17]....
        /*00d4*/ 	.word	0x00006140


	//   ....[18]....
        /*00d8*/ 	.word	0x000061c0


	//   ....[19]....
        /*00dc*/ 	.word	0x00006230


	//----- nvinfo : EIATTR_EXIT_INSTR_OFFSETS
	.align		4
.L_1881:
        /*00e0*/ 	.byte	0x04, 0x1c
        /*00e2*/ 	.short	(.L_1883 - .L_1882)


	//   ....[0]....
.L_1882:
        /*00e4*/ 	.word	0x00005d10


	//   ....[1]....
        /*00e8*/ 	.word	0x00005d90


	//----- nvinfo : EIATTR_MAX_THREADS
	.align		4
.L_1883:
        /*00ec*/ 	.byte	0x04, 0x05
        /*00ee*/ 	.short	(.L_1885 - .L_1884)
.L_1884:
        /*00f0*/ 	.word	0x00000080
        /*00f4*/ 	.word	0x00000001
        /*00f8*/ 	.word	0x00000001


	//----- nvinfo : EIATTR_CRS_STACK_SIZE
	.align		4
.L_1885:
        /*00fc*/ 	.byte	0x04, 0x1e
        /*00fe*/ 	.short	(.L_1887 - .L_1886)
.L_1886:
        /*0100*/ 	.word	0x00000000
.L_1887:


//--------------------- .nv.info._ZN10layer_norm22ln_bwd_finalize_kernelINS_22Kernel_traits_finalizeILj2560E13__nv_bfloat16S2_S2_S2_fjLb1ELj1024ELj4ENS_18Kernel_traits_baseILj2560ES2_S2_S2_S2_fjLj1024EEEEELb1ELb1EEEvNS_9BwdParamsE --------------------------
	.section	.nv.info._ZN10layer_norm22ln_bwd_finalize_kernelINS_22Kernel_traits_finalizeILj2560E13__nv_bfloat16S2_S2_S2_fjLb1ELj1024ELj4ENS_18Kernel_traits_baseILj2560ES2_S2_S2_S2_fjLj1024EEEEELb1ELb1EEEvNS_9BwdParamsE,"",@"SHT_CUDA_INFO"
	.sectionflags	@""
	.align	4


	//----- nvinfo : EIATTR_CUDA_API_VERSION
	.align		4
        /*0000*/ 	.byte	0x04, 0x37
        /*0002*/ 	.short	(.L_1889 - .L_1888)
.L_1888:
        /*0004*/ 	.word	0x00000082


	//----- nvinfo : EIATTR_SW2861232_WAR
	.align		4
.L_1889:
        /*0008*/ 	.byte	0x01, 0x35
	.zero		2


	//----- nvinfo : EIATTR_PARAM_CBANK
	.align		4
        /*000c*/ 	.byte	0x04, 0x0a
        /*000e*/ 	.short	(.L_1891 - .L_1890)
	.align		4
.L_1890:
        /*0010*/ 	.word	index@(.nv.constant0._ZN10layer_norm22ln_bwd_finalize_kernelINS_22Kernel_traits_finalizeILj2560E13__nv_bfloat16S2_S2_S2_fjLb1ELj1024ELj4ENS_18Kernel_traits_baseILj2560ES2_S2_S2_S2_fjLj1024EEEEELb1ELb1EEEvNS_9BwdParamsE)
        /*0014*/ 	.short	0x0160
        /*0016*/ 	.short	0x0128


	//----- nvinfo : EIATTR_CBANK_PARAM_SIZE
	.align		4
.L_1891:
        /*0018*/ 	.byte	0x03, 0x19
        /*001a*/ 	.short	0x0128


	//----- nvinfo : EIATTR_KPARAM_INFO
	.align		4
        /*001c*/ 	.byte	0x04, 0x17
        /*001e*/ 	.short	(.L_1893 - .L_1892)
.L_1892:
        /*0020*/ 	.word	0x00000000
        /*0024*/ 	.short	0x0000
        /*0026*/ 	.short	0x0000
        /*0028*/ 	.byte	0x00, 0xf0, 0xa1, 0x04


	//----- nvinfo : EIATTR_MAXREG_COUNT
	.align		4
.L_1893:
        /*002c*/ 	.byte	0x03, 0x1b
        /*002e*/ 	.short	0x0040


	//----- nvinfo : EIATTR_NUM_BARRIERS
	.align		4
        /*0030*/ 	.byte	0x02, 0x4c
        /*0032*/ 	.byte	0x01
	.zero		1


	//----- nvinfo : EIATTR_MERCURY_ISA_VERSION
	.align		4
        /*0034*/ 	.byte	0x03, 0x5f
        /*0036*/ 	.short	0x0000


	//----- nvinfo : EIATTR_COOP_GROUP_MASK_REGIDS
	.align		4
        /*0038*/ 	.byte	0x04, 0x29
        /*003a*/ 	.short	(.L_1895 - .L_1894)


	//   ....[0]....
.L_1894:
        /*003c*/ 	.word	0xffffffff


	//   ....[1]....
        /*0040*/ 	.word	0xffffffff


	//   ....[2]....
        /*0044*/ 	.word	0xffffffff


	//   ....[3]....
        /*0048*/ 	.word	0xffffffff


	//   ....[4]....
        /*004c*/ 	.word	0xffffffff


	//   ....[5]....
        /*0050*/ 	.word	0xffffffff


	//   ....[6]....
        /*0054*/ 	.word	0xffffffff


	//   ....[7]....
        /*0058*/ 	.word	0xffffffff


	//   ....[8]....
        /*005c*/ 	.word	0xffffffff


	//   ....[9]....
        /*0060*/ 	.word	0xffffffff


	//   ....[10]....
        /*0064*/ 	.word	0xffffffff


	//   ....[11]....
        /*0068*/ 	.word	0xffffffff


	//   ....[12]....
        /*006c*/ 	.word	0xffffffff


	//   ....[13]....
        /*0070*/ 	.word	0xffffffff


	//   ....[14]....
        /*0074*/ 	.word	0xffffffff


	//   ....[15]....
        /*0078*/ 	.word	0xffffffff


	//   ....[16]....
        /*007c*/ 	.word	0xffffffff


	//   ....[17]....
        /*0080*/ 	.word	0xffffffff


	//   ....[18]....
        /*0084*/ 	.word	0xffffffff


	//   ....[19]....
        /*0088*/ 	.word	0xffffffff


	//   ....[20]....
        /*008c*/ 	.word	0xffffffff


	//   ....[21]....
        /*0090*/ 	.word	0xffffffff


	//   ....[22]....
        /*0094*/ 	.word	0xffffffff


	//   ....[23]....
        /*0098*/ 	.word	0xffffffff


	//   ....[24]....
        /*009c*/ 	.word	0xffffffff


	//   ....[25]....
        /*00a0*/ 	.word	0xffffffff


	//   ....[26]....
        /*00a4*/ 	.word	0xffffffff


	//   ....[27]....
        /*00a8*/ 	.word	0xffffffff


	//   ....[28]....
        /*00ac*/ 	.word	0xffffffff


	//   ....[29]....
        /*00b0*/ 	.word	0xffffffff


	//----- nvinfo : EIATTR_COOP_GROUP_INSTR_OFFSETS
	.align		4
.L_1895:
        /*00b4*/ 	.byte	0x04, 0x28
        /*00b6*/ 	.short	(.L_1897 - .L_1896)


	//   ....[0]....
.L_1896:
        /*00b8*/ 	.word	0x000009a0


	//   ....[1]....
        /*00bc*/ 	.word	0x000009d0


	//   ....[2]....
        /*00c0*/ 	.word	0x000009e0


	//   ....[3]....
        /*00c4*/ 	.word	0x00000a00


	//   ....[4]....
        /*00c8*/ 	.word	0x00000a20


	//   ....[5]....
        /*00cc*/ 	.word	0x00000a30


	//   ....[6]....
        /*00d0*/ 	.word	0x00000a60


	//   ....[7]....
        /*00d4*/ 	.word	0x00000a80


	//   ....[8]....
        /*00d8*/ 	.word	0x00000a90


	//   ....[9]....
        /*00dc*/ 	.word	0x00000ac0


	//   ....[10]....
        /*00e0*/ 	.word	0x00000ae0


	//   ....[11]....
        /*00e4*/ 	.word	0x00000af0


	//   ....[12]....
        /*00e8*/ 	.word	0x00000b20


	//   ....[13]....
        /*00ec*/ 	.word	0x00000b40


	//   ....[14]....
        /*00f0*/ 	.word	0x00000b50


	//   ....[15]....
        /*00f4*/ 	.word	0x00000dd0


	//   ....[16]....
        /*00f8*/ 	.word	0x00000e30


	//   ....[17]....
        /*00fc*/ 	.word	0x00000e90


	//   ....[18]....
        /*0100*/ 	.word	0x00000ef0


	//   ....[19]....
        /*0104*/ 	.word	0x00000f60


	//   ....[20]....
        /*0108*/ 	.word	0x00000fd0


	//   ....[21]....
        /*010c*/ 	.word	0x00001030


	//   ....[22]....
        /*0110*/ 	.word	0x00001090


	//   ....[23]....
        /*0114*/ 	.word	0x000010f0


	//   ....[24]....
        /*0118*/ 	.word	0x00001160


	//   ....[25]....
        /*011c*/ 	.word	0x000011d0


	//   ....[26]....
        /*0120*/ 	.word	0x00001230


	//   ....[27]....
        /*0124*/ 	.word	0x00001290


	//   ....[28]....
        /*0128*/ 	.word	0x000012f0


	//   ....[29]....
        /*012c*/ 	.word	0x00001350


	//----- nvinfo : EIATTR_EXIT_INSTR_OFFSETS
	.align		4
.L_1897:
        /*0130*/ 	.byte	0x04, 0x1c
        /*0132*/ 	.short	(.L_1899 - .L_1898)


	//   ....[0]....
.L_1898:
        /*0134*/ 	.word	0x00000070


	//   ....[1]....
        /*0138*/ 	.word	0x00000d70


	//----- nvinfo : EIATTR_MAX_THREADS
	.align		4
.L_1899:
        /*013c*/ 	.byte	0x04, 0x05
        /*013e*/ 	.short	(.L_1901 - .L_1900)
.L_1900:
        /*0140*/ 	.word	0x00000400
        /*0144*/ 	.word	0x00000001
        /*0148*/ 	.word	0x00000001


	//----- nvinfo : EIATTR_CRS_STACK_SIZE
	.align		4
.L_1901:
        /*014c*/ 	.byte	0x04, 0x1e
        /*014e*/ 	.short	(.L_1903 - .L_1902)
.L_1902:
        /*0150*/ 	.word	0x00000000
.L_1903:


//--------------------- .nv.info._ZN10layer_norm13ln_bwd_kernelINS_13Kernel_traitsI13__nv_bfloat16S2_S2_S2_fjLj2560ELj1ELj1ELj4ELj8ENS_18Kernel_traits_baseILj2560ES2_S2_S2_S2_fjLj128EEEEELb1ELb1ELb1ELb1EEEvNS_9BwdParamsE --------------------------
	.section	.nv.info._ZN10layer_norm13ln_bwd_kernelINS_13Kernel_traitsI13__nv_bfloat16S2_S2_S2_fjLj2560ELj1ELj1ELj4ELj8ENS_18Kernel_traits_baseILj2560ES2_S2_S2_S2_fjLj128EEEEELb1ELb1ELb1ELb1EEEvNS_9BwdParamsE,"",@"SHT_CUDA_INFO"
	.sectionflags	@""
	.align	4


	//----- nvinfo : EIATTR_CUDA_API_VERSION
	.align		4
        /*0000*/ 	.byte	0x04, 0x37
        /*0002*/ 	.short	(.L_1905 - .L_1904)
.L_1904:
        /*0004*/ 	.word	0x00000082


	//----- nvinfo : EIATTR_SW2861232_WAR
	.align		4
.L_1905:
        /*0008*/ 	.byte	0x01, 0x35
	.zero		2


	//----- nvinfo : EIATTR_PARAM_CBANK
	.align		4
        /*000c*/ 	.byte	0x04, 0x0a
        /*000e*/ 	.short	(.L_1907 - .L_1906)
	.align		4
.L_1906:
        /*0010*/ 	.word	index@(.nv.constant0._ZN10layer_norm13ln_bwd_kernelINS_13Kernel_traitsI13__nv_bfloat16S2_S2_S2_fjLj2560ELj1ELj1ELj4ELj8ENS_18Kernel_traits_baseILj2560ES2_S2_S2_S2_fjLj128EEEEELb1ELb1ELb1ELb1EEEvNS_9BwdParamsE)
        /*0014*/ 	.short	0x0160
        /*0016*/ 	.short	0x0128


	//----- nvinfo : EIATTR_CBANK_PARAM_SIZE
	.align		4
.L_1907:
        /*0018*/ 	.byte	0x03, 0x19
        /*001a*/ 	.short	0x0128


	//----- nvinfo : EIATTR_KPARAM_INFO
	.align		4
        /*001c*/ 	.byte	0x04, 0x17
        /*001e*/ 	.short	(.L_1909 - .L_1908)
.L_1908:
        /*0020*/ 	.word	0x00000000
        /*0024*/ 	.short	0x0000
        /*0026*/ 	.short	0x0000
        /*0028*/ 	.byte	0x00, 0xf0, 0xa1, 0x04


	//----- nvinfo : EIATTR_MAXREG_COUNT
	.align		4
.L_1909:
        /*002c*/ 	.byte	0x03, 0x1b
        /*002e*/ 	.short	0x00ff


	//----- nvinfo : EIATTR_NUM_BARRIERS
	.align		4
        /*0030*/ 	.byte	0x02, 0x4c
        /*0032*/ 	.byte	0x01
	.zero		1


	//----- nvinfo : EIATTR_MERCURY_ISA_VERSION
	.align		4
        /*0034*/ 	.byte	0x03, 0x5f
        /*0036*/ 	.short	0x0000


	//----- nvinfo : EIATTR_COOP_GROUP_MASK_REGIDS
	.align		4
        /*0038*/ 	.byte	0x04, 0x29
        /*003a*/ 	.short	(.L_1911 - .L_1910)


	//   ....[0]....
.L_1910:
        /*003c*/ 	.word	0xffffffff


	//   ....[1]....
        /*0040*/ 	.word	0xffffffff


	//   ....[2]....
        /*0044*/ 	.word	0xffffffff


	//   ....[3]....
        /*0048*/ 	.word	0xffffffff


	//   ....[4]....
        /*004c*/ 	.word	0xffffffff


	//   ....[5]....
        /*0050*/ 	.word	0xffffffff


	//   ....[6]....
        /*0054*/ 	.word	0xffffffff


	//   ....[7]....
        /*0058*/ 	.word	0xffffffff


	//   ....[8]....
        /*005c*/ 	.word	0xffffffff


	//   ....[9]....
        /*0060*/ 	.word	0xffffffff


	//   ....[10]....
        /*0064*/ 	.word	0xffffffff


	//   ....[11]....
        /*0068*/ 	.word	0xffffffff


	//   ....[12]....
        /*006c*/ 	.word	0xffffffff


	//   ....[13]....
        /*0070*/ 	.word	0xffffffff


	//   ....[14]....
        /*0074*/ 	.word	0xffffffff


	//   ....[15]....
        /*0078*/ 	.word	0xffffffff


	//   ....[16]....
        /*007c*/ 	.word	0xffffffff


	//   ....[17]....
        /*0080*/ 	.word	0xffffffff


	//   ....[18]....
        /*0084*/ 	.word	0xffffffff


	//   ....[19]....
        /*0088*/ 	.word	0xffffffff


	//----- nvinfo : EIATTR_COOP_GROUP_INSTR_OFFSETS
	.align		4
.L_1911:
        /*008c*/ 	.byte	0x04, 0x28
        /*008e*/ 	.short	(.L_1913 - .L_1912)


	//   ....[0]....
.L_1912:
        /*0090*/ 	.word	0x00001e20


	//   ....[1]....
        /*0094*/ 	.word	0x00001e40


	//   ....[2]....
        /*0098*/ 	.word	0x00001e60


	//   ....[3]....
        /*009c*/ 	.word	0x00001e80


	//   ....[4]....
        /*00a0*/ 	.word	0x00001ea0


	//   ....[5]....
        /*00a4*/ 	.word	0x00001ec0


	//   ....[6]....
        /*00a8*/ 	.word	0x00001ee0


	//   ....[7]....
        /*00ac*/ 	.word	0x00001f00


	//   ....[8]....
        /*00b0*/ 	.word	0x00001f20


	//   ....[9]....
        /*00b4*/ 	.word	0x00001f40


	//   ....[10]....
        /*00b8*/ 	.word	0x000051e0


	//   ....[11]....
        /*00bc*/ 	.word	0x00005260


	//   ....[12]....
        /*00c0*/ 	.word	0x000052e0


	//   ....[13]....
        /*00c4*/ 	.word	0x00005350


	//   ....[14]....
        /*00c8*/ 	.word	0x000053d0


	//   ....[15]....
        /*00cc*/ 	.word	0x00005440


	//   ....[16]....
        /*00d0*/ 	.word	0x000054c0


	//   ....[17]....
        /*00d4*/ 	.word	0x00005530


	//   ....[18]....
        /*00d8*/ 	.word	0x000055b0


	//   ....[19]....
        /*00dc*/ 	.word	0x00005620


	//----- nvinfo : EIATTR_EXIT_INSTR_OFFSETS
	.align		4
.L_1913:
        /*00e0*/ 	.byte	0x04, 0x1c
        /*00e2*/ 	.short	(.L_1915 - .L_1914)


	//   ....[0]....
.L_1914:
        /*00e4*/ 	.word	0x00005180


	//----- nvinfo : EIATTR_MAX_THREADS
	.align		4
.L_1915:
        /*00e8*/ 	.byte	0x04, 0x05
        /*00ea*/ 	.short	(.L_1917 - .L_1916)
.L_1916:
        /*00ec*/ 	.word	0x00000080
        /*00f0*/ 	.word	0x00000001
        /*00f4*/ 	.word	0x00000001


	//----- nvinfo : EIATTR_CRS_STACK_SIZE
	.align		4
.L_1917:
        /*00f8*/ 	.byte	0x04, 0x1e
        /*00fa*/ 	.short	(.L_1919 - .L_1918)
.L_1918:
        /*00fc*/ 	.word	0x00000000
.L_1919:


//--------------------- .nv.info._ZN10layer_norm13ln_bwd_kernelINS_13Kernel_traitsI6__halfS2_S2_S2_fjLj2560ELj1ELj1ELj4ELj8ENS_18Kernel_traits_baseILj2560ES2_S2_S2_S2_fjLj128EEEEELb0ELb0ELb0ELb0EEEvNS_9BwdParamsE --------------------------
	.section	.nv.info._ZN10layer_norm13ln_bwd_kernelINS_13Kernel_traitsI6__halfS2_S2_S2_fjLj2560ELj1ELj1ELj4ELj8ENS_18Kernel_traits_baseILj2560ES2_S2_S2_S2_fjLj128EEEEELb0ELb0ELb0ELb0EEEvNS_9BwdParamsE,"",@"SHT_CUDA_INFO"
	.sectionflags	@""
	.align	4


	//----- nvinfo : EIATTR_CUDA_API_VERSION
	.align		4
        /*0000*/ 	.byte	0x04, 0x37
        /*0002*/ 	.short	(.L_1921 - .L_1920)
.L_1920:
        /*0004*/ 	.word	0x00000082


	//----- nvinfo : EIATTR_SW2861232_WAR
	.align		4
.L_1921:
        /*0008*/ 	.byte	0x01, 0x35
	.zero		2


	//----- nvinfo : EIATTR_PARAM_CBANK
	.align		4
        /*000c*/ 	.byte	0x04, 0x0a
        /*000e*/ 	.short	(.L_1923 - .L_1922)
	.align		4
.L_1922:
        /*0010*/ 	.word	index@(.nv.constant0._ZN10layer_norm13ln_bwd_kernelINS_13Kernel_traitsI6__halfS2_S2_S2_fjLj2560ELj1ELj1ELj4ELj8ENS_18Kernel_traits_baseILj2560ES2_S2_S2_S2_fjLj128EEEEELb0ELb0ELb0ELb0EEEvNS_9BwdParamsE)
        /*0014*/ 	.short	0x0160
        /*0016*/ 	.short	0x0128


	//----- nvinfo : EIATTR_CBANK_PARAM_SIZE
	.align		4
.L_1923:
        /*0018*/ 	.byte	0x03, 0x19
        /*001a*/ 	.short	0x0128


	//----- nvinfo : EIATTR_KPARAM_INFO
	.align		4
        /*001c*/ 	.byte	0x04, 0x17
        /*001e*/ 	.short	(.L_1925 - .L_1924)
.L_1924:
        /*0020*/ 	.word	0x00000000
        /*0024*/ 	.short	0x0000
        /*0026*/ 	.short	0x0000
        /*0028*/ 	.byte	0x00, 0xf0, 0xa1, 0x04


	//----- nvinfo : EIATTR_MAXREG_COUNT
	.align		4
.L_1925:
        /*002c*/ 	.byte	0x03, 0x1b
        /*002e*/ 	.short	0x00ff


	//----- nvinfo : EIATTR_NUM_BARRIERS
	.align		4
        /*0030*/ 	.byte	0x02, 0x4c
        /*0032*/ 	.byte	0x01
	.zero		1


	//----- nvinfo : EIATTR_MERCURY_ISA_VERSION
	.align		4
        /*0034*/ 	.byte	0x03, 0x5f
        /*0036*/ 	.short	0x0000


	//----- nvinfo : EIATTR_COOP_GROUP_MASK_REGIDS
	.align		4
        /*0038*/ 	.byte	0x04, 0x29
        /*003a*/ 	.short	(.L_1927 - .L_1926)


	//   ....[0]....
.L_1926:
        /*003c*/ 	.word	0xffffffff


	//   ....[1]....
        /*0040*/ 	.word	0xffffffff


	//   ....[2]....
        /*0044*/ 	.word	0xffffffff


	//   ....[3]....
        /*0048*/ 	.word	0xffffffff


	//   ....[4]....
        /*004c*/ 	.word	0xffffffff


	//   ....[5]....
        /*0050*/ 	.word	0xffffffff


	//   ....[6]....
        /*0054*/ 	.word	0xffffffff


	//   ....[7]....
        /*0058*/ 	.word	0xffffffff


	//   ....[8]....
        /*005c*/ 	.word	0xffffffff


	//   ....[9]....
        /*0060*/ 	.word	0xffffffff


	//   ....[10]....
        /*0064*/ 	.word	0xffffffff


	//   ....[11]....
        /*0068*/ 	.word	0xffffffff


	//   ....[12]....
        /*006c*/ 	.word	0xffffffff


	//   ....[13]....
        /*0070*/ 	.word	0xffffffff


	//   ....[14]....
        /*0074*/ 	.word	0xffffffff


	//   ....[15]....
        /*0078*/ 	.word	0xffffffff


	//   ....[16]....
        /*007c*/ 	.word	0xffffffff


	//   ....[17]....
        /*0080*/ 	.word	0xffffffff


	//   ....[18]....
        /*0084*/ 	.word	0xffffffff


	//   ....[19]....
        /*0088*/ 	.word	0xffffffff


	//----- nvinfo : EIATTR_COOP_GROUP_INSTR_OFFSETS
	.align		4
.L_1927:
        /*008c*/ 	.byte	0x04, 0x28
        /*008e*/ 	.short	(.L_1929 - .L_1928)


	//   ....[0]....
.L_1928:
        /*0090*/ 	.word	0x000019d0


	//   ....[1]....
        /*0094*/ 	.word	0x000019f0


	//   ....[2]....
        /*0098*/ 	.word	0x00001a10


	//   ....[3]....
        /*009c*/ 	.word	0x00001a30


	//   ....[4]....
        /*00a0*/ 	.word	0x00001a50


	//   ....[5]....
        /*00a4*/ 	.word	0x00001a70


	//   ....[6]....
        /*00a8*/ 	.word	0x00001a90


	//   ....[7]....
        /*00ac*/ 	.word	0x00001ab0


	//   ....[8]....
        /*00b0*/ 	.word	0x00001ad0


	//   ....[9]....
        /*00b4*/ 	.word	0x00001af0


	//   ....[10]....
        /*00b8*/ 	.word	0x000033f0


	//   ....[11]....
        /*00bc*/ 	.word	0x00003470


	//   ....[12]....
        /*00c0*/ 	.word	0x000034f0


	//   ....[13]....
        /*00c4*/ 	.word	0x00003560


	//   ....[14]....
        /*00c8*/ 	.word	0x000035e0


	//   ....[15]....
        /*00cc*/ 	.word	0x00003650


	//   ....[16]....
        /*00d0*/ 	.word	0x000036d0


	//   ....[17]....
        /*00d4*/ 	.word	0x00003740


	//   ....[18]....
        /*00d8*/ 	.word	0x000037c0


	//   ....[19]....
        /*00dc*/ 	.word	0x00003830


	//----- nvinfo : EIATTR_EXIT_INSTR_OFFSETS
	.align		4
.L_1929:
        /*00e0*/ 	.byte	0x04, 0x1c
        /*00e2*/ 	.short	(.L_1931 - .L_1930)


	//   ....[0]....
.L_1930:
        /*00e4*/ 	.word	0x00003330


	//   ....[1]....
        /*00e8*/ 	.word	0x00003390


	//----- nvinfo : EIATTR_MAX_THREADS
	.align		4
.L_1931:
        /*00ec*/ 	.byte	0x04, 0x05
        /*00ee*/ 	.short	(.L_1933 - .L_1932)
.L_1932:
        /*00f0*/ 	.word	0x00000080
        /*00f4*/ 	.word	0x00000001
        /*00f8*/ 	.word	0x00000001


	//----- nvinfo : EIATTR_CRS_STACK_SIZE
	.align		4
.L_1933:
        /*00fc*/ 	.byte	0x04, 0x1e
        /*00fe*/ 	.short	(.L_1935 - .L_1934)
.L_1934:
        /*0100*/ 	.word	0x00000000
.L_1935:


//--------------------- .nv.info._ZN10layer_norm13ln_bwd_kernelINS_13Kernel_traitsI6__halfS2_S2_S2_fjLj2560ELj1ELj1ELj4ELj8ENS_18Kernel_traits_baseILj2560ES2_S2_S2_S2_fjLj128EEEEELb0ELb0ELb0ELb1EEEvNS_9BwdParamsE --------------------------
	.section	.nv.info._ZN10layer_norm13ln_bwd_kernelINS_13Kernel_traitsI6__halfS2_S2_S2_fjLj2560ELj1ELj1ELj4ELj8ENS_18Kernel_traits_baseILj2560ES2_S2_S2_S2_fjLj128EEEEELb0ELb0ELb0ELb1EEEvNS_9BwdParamsE,"",@"SHT_CUDA_INFO"
	.sectionflags	@""
	.align	4


	//----- nvinfo : EIATTR_CUDA_API_VERSION
	.align		4
        /*0000*/ 	.byte	0x04, 0x37
        /*0002*/ 	.short	(.L_1937 - .L_1936)
.L_1936:
        /*0004*/ 	.word	0x00000082


	//----- nvinfo : EIATTR_SW2861232_WAR
	.align		4
.L_1937:
        /*0008*/ 	.byte	0x01, 0x35
	.zero		2


	//----- nvinfo : EIATTR_PARAM_CBANK
	.align		4
        /*000c*/ 	.byte	0x04, 0x0a
        /*000e*/ 	.short	(.L_1939 - .L_1938)
	.align		4
.L_1938:
        /*0010*/ 	.word	index@(.nv.constant0._ZN10layer_norm13ln_bwd_kernelINS_13Kernel_traitsI6__halfS2_S2_S2_fjLj2560ELj1ELj1ELj4ELj8ENS_18Kernel_traits_baseILj2560ES2_S2_S2_S2_fjLj128EEEEELb0ELb0ELb0ELb1EEEvNS_9BwdParamsE)
        /*0014*/ 	.short	0x0160
        /*0016*/ 	.short	0x0128


	//----- nvinfo : EIATTR_CBANK_PARAM_SIZE
	.align		4
.L_1939:
        /*0018*/ 	.byte	0x03, 0x19
        /*001a*/ 	.short	0x0128


	//----- nvinfo : EIATTR_KPARAM_INFO
	.align		4
        /*001c*/ 	.byte	0x04, 0x17
        /*001e*/ 	.short	(.L_1941 - .L_1940)
.L_1940:
        /*0020*/ 	.word	0x00000000
        /*0024*/ 	.short	0x0000
        /*0026*/ 	.short	0x0000
        /*0028*/ 	.byte	0x00, 0xf0, 0xa1, 0x04


	//----- nvinfo : EIATTR_MAXREG_COUNT
	.align		4
.L_1941:
        /*002c*/ 	.byte	0x03, 0x1b
        /*002e*/ 	.short	0x00ff


	//----- nvinfo : EIATTR_NUM_BARRIERS
	.align		4
        /*0030*/ 	.byte	0x02, 0x4c
        /*0032*/ 	.byte	0x01
	.zero		1


	//----- nvinfo : EIATTR_MERCURY_ISA_VERSION
	.align		4
        /*0034*/ 	.byte	0x03, 0x5f
        /*0036*/ 	.short	0x0000


	//----- nvinfo : EIATTR_COOP_GROUP_MASK_REGIDS
	.align		4
        /*0038*/ 	.byte	0x04, 0x29
        /*003a*/ 	.short	(.L_1943 - .L_1942)


	//   ....[0]....
.L_1942:
        /*003c*/ 	.word	0xffffffff


	//   ....[1]....
        /*0040*/ 	.word	0xffffffff


	//   ....[2]....
        /*0044*/ 	.word	0xffffffff


	//   ....[3]....
        /*0048*/ 	.word	0xffffffff


	//   ....[4]....
        /*004c*/ 	.word	0xffffffff


	//   ....[5]....
        /*0050*/ 	.word	0xffffffff


	//   ....[6]....
        /*0054*/ 	.word	0xffffffff


	//   ....[7]....
        /*0058*/ 	.word	0xffffffff


	//   ....[8]....
        /*005c*/ 	.word	0xffffffff


	//   ....[9]....
        /*0060*/ 	.word	0xffffffff


	//   ....[10]....
        /*0064*/ 	.word	0xffffffff


	//   ....[11]....
        /*0068*/ 	.word	0xffffffff


	//   ....[12]....
        /*006c*/ 	.word	0xffffffff


	//   ....[13]....
        /*0070*/ 	.word	0xffffffff


	//   ....[14]....
        /*0074*/ 	.word	0xffffffff


	//   ....[15]....
        /*0078*/ 	.word	0xffffffff


	//   ....[16]....
        /*007c*/ 	.word	0xffffffff


	//   ....[17]....
        /*0080*/ 	.word	0xffffffff


	//   ....[18]....
        /*0084*/ 	.word	0xffffffff


	//   ....[19]....
        /*0088*/ 	.word	0xffffffff


	//----- nvinfo : EIATTR_COOP_GROUP_INSTR_OFFSETS
	.align		4
.L_1943:
        /*008c*/ 	.byte	0x04, 0x28
        /*008e*/ 	.short	(.L_1945 - .L_1944)


	//   ....[0]....
.L_1944:
        /*0090*/ 	.word	0x00001680


	//   ....[1]....
        /*0094*/ 	.word	0x000016a0


	//   ....[2]....
        /*0098*/ 	.word	0x000016c0


	//   ....[3]....
        /*009c*/ 	.word	0x000016e0


	//   ....[4]....
        /*00a0*/ 	.word	0x00001700


	//   ....[5]....
        /*00a4*/ 	.word	0x00001720


	//   ....[6]....
        /*00a8*/ 	.word	0x00001740


	//   ....[7]....
        /*00ac*/ 	.word	0x00001760


	//   ....[8]....
        /*00b0*/ 	.word	0x00001780


	//   ....[9]....
        /*00b4*/ 	.word	0x000017a0


	//   ....[10]....
        /*00b8*/ 	.word	0x00002e70


	//   ....[11]....
        /*00bc*/ 	.word	0x00002ef0


	//   ....[12]....
        /*00c0*/ 	.word	0x00002f70


	//   ....[13]....
        /*00c4*/ 	.word	0x00002fe0


	//   ....[14]....
        /*00c8*/ 	.word	0x00003060


	//   ....[15]....
        /*00cc*/ 	.word	0x000030d0


	//   ....[16]....
        /*00d0*/ 	.word	0x00003150


	//   ....[17]....
        /*00d4*/ 	.word	0x000031c0


	//   ....[18]....
        /*00d8*/ 	.word	0x00003240


	//   ....[19]....
        /*00dc*/ 	.word	0x000032b0


	//----- nvinfo : EIATTR_EXIT_INSTR_OFFSETS
	.align		4
.L_1945:
        /*00e0*/ 	.byte	0x04, 0x1c
        /*00e2*/ 	.short	(.L_1947 - .L_1946)


	//   ....[0]....
.L_1946:
        /*00e4*/ 	.word	0x00002e10


	//----- nvinfo : EIATTR_MAX_THREADS
	.align		4
.L_1947:
        /*00e8*/ 	.byte	0x04, 0x05
        /*00ea*/ 	.short	(.L_1949 - .L_1948)
.L_1948:
        /*00ec*/ 	.word	0x00000080
        /*00f0*/ 	.word	0x00000001
        /*00f4*/ 	.word	0x00000001


	//----- nvinfo : EIATTR_CRS_STACK_SIZE
	.align		4
.L_1949:
        /*00f8*/ 	.byte	0x04, 0x1e
        /*00fa*/ 	.short	(.L_1951 - .L_1950)
.L_1950:
        /*00fc*/ 	.word	0x00000000
.L_1951:


//--------------------- .nv.info._ZN10layer_norm13ln_bwd_kernelINS_13Kernel_traitsI6__halfS2_S2_S2_fjLj2560ELj1ELj1ELj4ELj8ENS_18Kernel_traits_baseILj2560ES2_S2_S2_S2_fjLj128EEEEELb0ELb0ELb1ELb0EEEvNS_9BwdParamsE --------------------------
	.section	.nv.info._ZN10layer_norm13ln_bwd_kernelINS_13Kernel_traitsI6__halfS2_S2_S2_fjLj2560ELj1ELj1ELj4ELj8ENS_18Kernel_traits_baseILj2560ES2_S2_S2_S2_fjLj128EEEEELb0ELb0ELb1ELb0EEEvNS_9BwdParamsE,"",@"SHT_CUDA_INFO"
	.sectionflags	@""
	.align	4


	//----- nvinfo : EIATTR_CUDA_API_VERSION
	.align		4
        /*0000*/ 	.byte	0x04, 0x37
        /*0002*/ 	.short	(.L_1953 - .L_1952)
.L_1952:
        /*0004*/ 	.word	0x00000082


	//----- nvinfo : EIATTR_SW2861232_WAR
	.align		4
.L_1953:
        /*0008*/ 	.byte	0x01, 0x35
	.zero		2


	//----- nvinfo : EIATTR_PARAM_CBANK
	.align		4
        /*000c*/ 	.byte	0x04, 0x0a
        /*000e*/ 	.short	(.L_1955 - .L_1954)
	.align		4
.L_1954:
        /*0010*/ 	.word	index@(.nv.constant0._ZN10layer_norm13ln_bwd_kernelINS_13Kernel_traitsI6__halfS2_S2_S2_fjLj2560ELj1ELj1ELj4ELj8ENS_18Kernel_traits_baseILj2560ES2_S2_S2_S2_fjLj128EEEEELb0ELb0ELb1ELb0EEEvNS_9BwdParamsE)
        /*0014*/ 	.short	0x0160
        /*0016*/ 	.short	0x0128


	//----- nvinfo : EIATTR_CBANK_PARAM_SIZE
	.align		4
.L_1955:
        /*0018*/ 	.byte	0x03, 0x19
        /*001a*/ 	.short	0x0128


	//----- nvinfo : EIATTR_KPARAM_INFO
	.align		4
        /*001c*/ 	.byte	0x04, 0x17
        /*001e*/ 	.short	(.L_1957 - .L_1956)
.L_1956:
        /*0020*/ 	.word	0x00000000
        /*0024*/ 	.short	0x0000
        /*0026*/ 	.short	0x0000
        /*0028*/ 	.byte	0x00, 0xf0, 0xa1, 0x04


	//----- nvinfo : EIATTR_MAXREG_COUNT
	.align		4
.L_1957:
        /*002c*/ 	.byte	0x03, 0x1b
        /*002e*/ 	.short	0x00ff


	//----- nvinfo : EIATTR_NUM_BARRIERS
	.align		4
        /*0030*/ 	.byte	0x02, 0x4c
        /*0032*/ 	.byte	0x01
	.zero		1


	//----- nvinfo : EIATTR_MERCURY_ISA_VERSION
	.align		4
        /*0034*/ 	.byte	0x03, 0x5f
        /*0036*/ 	.short	0x0000


	//----- nvinfo : EIATTR_COOP_GROUP_MASK_REGIDS
	.align		4
        /*0038*/ 	.byte	0x04, 0x29
        /*003a*/ 	.short	(.L_1959 - .L_1958)


	//   ....[0]....
.L_1958:
        /*003c*/ 	.word	0xffffffff


	//   ....[1]....
        /*0040*/ 	.word	0xffffffff


	//   ....[2]....
        /*0044*/ 	.word	0xffffffff


	//   ....[3]....
        /*0048*/ 	.word	0xffffffff


	//   ....[4]....
        /*004c*/ 	.word	0xffffffff


	//   ....[5]....
        /*0050*/ 	.word	0xffffffff


	//   ....[6]....
        /*0054*/ 	.word	0xffffffff


	//   ....[7]....
        /*0058*/ 	.word	0xffffffff


	//   ....[8]....
        /*005c*/ 	.word	0xffffffff


	//   ....[9]....
        /*0060*/ 	.word	0xffffffff


	//   ....[10]....
        /*0064*/ 	.word	0xffffffff


	//   ....[11]....
        /*0068*/ 	.word	0xffffffff


	//   ....[12]....
        /*006c*/ 	.word	0xffffffff


	//   ....[13]....
        /*0070*/ 	.word	0xffffffff


	//   ....[14]....
        /*0074*/ 	.word	0xffffffff


	//   ....[15]....
        /*0078*/ 	.word	0xffffffff


	//   ....[16]....
        /*007c*/ 	.word	0xffffffff


	//   ....[17]....
        /*0080*/ 	.word	0xffffffff


	//   ....[18]....
        /*0084*/ 	.word	0xffffffff


	//   ....[19]....
        /*0088*/ 	.word	0xffffffff


	//----- nvinfo : EIATTR_COOP_GROUP_INSTR_OFFSETS
	.align		4
.L_1959:
        /*008c*/ 	.byte	0x04, 0x28
        /*008e*/ 	.short	(.L_1961 - .L_1960)


	//   ....[0]....
.L_1960:
        /*0090*/ 	.word	0x00001d40


	//   ....[1]....
        /*0094*/ 	.word	0x00001d60


	//   ....[2]....
        /*0098*/ 	.word	0x00001d80


	//   ....[3]....
        /*009c*/ 	.word	0x00001da0


	//   ....[4]....
        /*00a0*/ 	.word	0x00001dc0


	//   ....[5]....
        /*00a4*/ 	.word	0x00001de0


	//   ....[6]....
        /*00a8*/ 	.word	0x00001e00


	//   ....[7]....
        /*00ac*/ 	.word	0x00001e20


	//   ....[8]....
        /*00b0*/ 	.word	0x00001e40


	//   ....[9]....
        /*00b4*/ 	.word	0x00001e60


	//   ....[10]....
        /*00b8*/ 	.word	0x000044d0


	//   ....[11]....
        /*00bc*/ 	.word	0x00004550


	//   ....[12]....
        /*00c0*/ 	.word	0x000045d0


	//   ....[13]....
        /*00c4*/ 	.word	0x00004640


	//   ....[14]....
        /*00c8*/ 	.word	0x000046c0


	//   ....[15]....
        /*00cc*/ 	.word	0x00004730


	//   ....[16]....
        /*00d0*/ 	.word	0x000047b0


	//   ....[17]....
        /*00d4*/ 	.word	0x00004820


	//   ....[18]....
        /*00d8*/ 	.word	0x000048a0


	//   ....[19]....
        /*00dc*/ 	.word	0x00004910


	//----- nvinfo : EIATTR_EXIT_INSTR_OFFSETS
	.align		4
.L_1961:
        /*00e0*/ 	.byte	0x04, 0x1c
        /*00e2*/ 	.short	(.L_1963 - .L_1962)


	//   ....[0]....
.L_1962:
        /*00e4*/ 	.word	0x00004410


	//   ....[1]....
        /*00e8*/ 	.word	0x00004470


	//----- nvinfo : EIATTR_MAX_THREADS
	.align		4
.L_1963:
        /*00ec*/ 	.byte	0x04, 0x05
        /*00ee*/ 	.short	(.L_1965 - .L_1964)
.L_1964:
        /*00f0*/ 	.word	0x00000080
        /*00f4*/ 	.word	0x00000001
        /*00f8*/ 	.word	0x00000001


	//----- nvinfo : EIATTR_CRS_STACK_SIZE
	.align		4
.L_1965:
        /*00fc*/ 	.byte	0x04, 0x1e
        /*00fe*/ 	.short	(.L_1967 - .L_1966)
.L_1966:
        /*0100*/ 	.word	0x00000000
.L_1967:


//--------------------- .nv.info._ZN10layer_norm13ln_bwd_kernelINS_13Kernel_traitsI6__halfS2_S2_S2_fjLj2560ELj1ELj1ELj4ELj8ENS_18Kernel_traits_baseILj2560ES2_S2_S2_S2_fjLj128EEEEELb0ELb0ELb1ELb1EEEvNS_9BwdParamsE --------------------------
	.section	.nv.info._ZN10layer_norm13ln_bwd_kernelINS_13Kernel_traitsI6__halfS2_S2_S2_fjLj2560ELj1ELj1ELj4ELj8ENS_18Kernel_traits_baseILj2560ES2_S2_S2_S2_fjLj128EEEEELb0ELb0ELb1ELb1EEEvNS_9BwdParamsE,"",@"SHT_CUDA_INFO"
	.sectionflags	@""
	.align	4


	//----- nvinfo : EIATTR_CUDA_API_VERSION
	.align		4
        /*0000*/ 	.byte	0x04, 0x37
        /*0002*/ 	.short	(.L_1969 - .L_1968)
.L_1968:
        /*0004*/ 	.word	0x00000082


	//----- nvinfo : EIATTR_SW2861232_WAR
	.align		4
.L_1969:
        /*0008*/ 	.byte	0x01, 0x35
	.zero		2


	//----- nvinfo : EIATTR_PARAM_CBANK
	.align		4
        /*000c*/ 	.byte	0x04, 0x0a
        /*000e*/ 	.short	(.L_1971 - .L_1970)
	.align		4
.L_1970:
        /*0010*/ 	.word	index@(.nv.constant0._ZN10layer_norm13ln_bwd_kernelINS_13Kernel_traitsI6__halfS2_S2_S2_fjLj2560ELj1ELj1ELj4ELj8ENS_18Kernel_traits_baseILj2560ES2_S2_S2_S2_fjLj128EEEEELb0ELb0ELb1ELb1EEEvNS_9BwdParamsE)
        /*0014*/ 	.short	0x0160
        /*0016*/ 	.short	0x0128


	//----- nvinfo : EIATTR_CBANK_PARAM_SIZE
	.align		4
.L_1971:
        /*0018*/ 	.byte	0x03, 0x19
        /*001a*/ 	.short	0x0128


	//----- nvinfo : EIATTR_KPARAM_INFO
	.align		4
        /*001c*/ 	.byte	0x04, 0x17
        /*001e*/ 	.short	(.L_1973 - .L_1972)
.L_1972:
        /*0020*/ 	.word	0x00000000
        /*0024*/ 	.short	0x0000
        /*0026*/ 	.short	0x0000
        /*0028*/ 	.byte	0x00, 0xf0, 0xa1, 0x04


	//----- nvinfo : EIATTR_MAXREG_COUNT
	.align		4
.L_1973:
        /*002c*/ 	.byte	0x03, 0x1b
        /*002e*/ 	.short	0x00ff


	//----- nvinfo : EIATTR_NUM_BARRIERS
	.align		4
        /*0030*/ 	.byte	0x02, 0x4c
        /*0032*/ 	.byte	0x01
	.zero		1


	//----- nvinfo : EIATTR_MERCURY_ISA_VERSION
	.align		4
        /*0034*/ 	.byte	0x03, 0x5f
        /*0036*/ 	.short	0x0000


	//----- nvinfo : EIATTR_COOP_GROUP_MASK_REGIDS
	.align		4
        /*0038*/ 	.byte	0x04, 0x29
        /*003a*/ 	.short	(.L_1975 - .L_1974)


	//   ....[0]....
.L_1974:
        /*003c*/ 	.word	0xffffffff


	//   ....[1]....
        /*0040*/ 	.word	0xffffffff


	//   ....[2]....
        /*0044*/ 	.word	0xffffffff


	//   ....[3]....
        /*0048*/ 	.word	0xffffffff


	//   ....[4]....
        /*004c*/ 	.word	0xffffffff


	//   ....[5]....
        /*0050*/ 	.word	0xffffffff


	//   ....[6]....
        /*0054*/ 	.word	0xffffffff


	//   ....[7]....
        /*0058*/ 	.word	0xffffffff


	//   ....[8]....
        /*005c*/ 	.word	0xffffffff


	//   ....[9]....
        /*0060*/ 	.word	0xffffffff


	//   ....[10]....
        /*0064*/ 	.word	0xffffffff


	//   ....[11]....
        /*0068*/ 	.word	0xffffffff


	//   ....[12]....
        /*006c*/ 	.word	0xffffffff


	//   ....[13]....
        /*0070*/ 	.word	0xffffffff


	//   ....[14]....
        /*0074*/ 	.word	0xffffffff


	//   ....[15]....
        /*0078*/ 	.word	0xffffffff


	//   ....[16]....
        /*007c*/ 	.word	0xffffffff


	//   ....[17]....
        /*0080*/ 	.word	0xffffffff


	//   ....[18]....
        /*0084*/ 	.word	0xffffffff


	//   ....[19]....
        /*0088*/ 	.word	0xffffffff


	//----- nvinfo : EIATTR_COOP_GROUP_INSTR_OFFSETS
	.align		4
.L_1975:
        /*008c*/ 	.byte	0x04, 0x28
        /*008e*/ 	.short	(.L_1977 - .L_1976)


	//   ....[0]....
.L_1976:
        /*0090*/ 	.word	0x00001820


	//   ....[1]....
        /*0094*/ 	.word	0x00001840


	//   ....[2]....
        /*0098*/ 	.word	0x00001860


	//   ....[3]....
        /*009c*/ 	.word	0x00001880


	//   ....[4]....
        /*00a0*/ 	.word	0x000018a0


	//   ....[5]....
        /*00a4*/ 	.word	0x000018c0


	//   ....[6]....
        /*00a8*/ 	.word	0x000018e0


	//   ....[7]....
        /*00ac*/ 	.word	0x00001900


	//   ....[8]....
        /*00b0*/ 	.word	0x00001920


	//   ....[9]....
        /*00b4*/ 	.word	0x00001940


	//   ....[10]....
        /*00b8*/ 	.word	0x00003ac0


	//   ....[11]....
        /*00bc*/ 	.word	0x00003b40


	//   ....[12]....
        /*00c0*/ 	.word	0x00003bc0


	//   ....[13]....
        /*00c4*/ 	.word	0x00003c30


	//   ....[14]....
        /*00c8*/ 	.word	0x00003cb0


	//   ....[15]....
        /*00cc*/ 	.word	0x00003d20


	//   ....[16]....
        /*00d0*/ 	.word	0x00003da0


	//   ....[17]....
        /*00d4*/ 	.word	0x00003e10


	//   ....[18]....
        /*00d8*/ 	.word	0x00003e90


	//   ....[19]....
        /*00dc*/ 	.word	0x00003f00


	//----- nvinfo : EIATTR_EXIT_INSTR_OFFSETS
	.align		4
.L_1977:
        /*00e0*/ 	.byte	0x04, 0x1c
        /*00e2*/ 	.short	(.L_1979 - .L_1978)


	//   ....[0]....
.L_1978:
        /*00e4*/ 	.word	0x00003a60


	//----- nvinfo : EIATTR_MAX_THREADS
	.align		4
.L_1979:
        /*00e8*/ 	.byte	0x04, 0x05
        /*00ea*/ 	.short	(.L_1981 - .L_1980)
.L_1980:
        /*00ec*/ 	.word	0x00000080
        /*00f0*/ 	.word	0x00000001
        /*00f4*/ 	.word	0x00000001


	//----- nvinfo : EIATTR_CRS_STACK_SIZE
	.align		4
.L_1981:
        /*00f8*/ 	.byte	0x04, 0x1e
        /*00fa*/ 	.short	(.L_1983 - .L_1982)
.L_1982:
        /*00fc*/ 	.word	0x00000000
.L_1983:


//--------------------- .nv.info._ZN10layer_norm13ln_bwd_kernelINS_13Kernel_traitsI6__halfS2_S2_S2_fjLj2560ELj1ELj1ELj4ELj8ENS_18Kernel_traits_baseILj2560ES2_S2_S2_S2_fjLj128EEEEELb0ELb1ELb0ELb0EEEvNS_9BwdParamsE --------------------------
	.section	.nv.info._ZN10layer_norm13ln_bwd_kernelINS_13Kernel_traitsI6__halfS2_S2_S2_fjLj2560ELj1ELj1ELj4ELj8ENS_18Kernel_traits_baseILj2560ES2_S2_S2_S2_fjLj128EEEEELb0ELb1ELb0ELb0EEEvNS_9BwdParamsE,"",@"SHT_CUDA_INFO"
	.sectionflags	@""
	.align	4


	//----- nvinfo : EIATTR_CUDA_API_VERSION
	.align		4
        /*0000*/ 	.byte	0x04, 0x37
        /*0002*/ 	.short	(.L_1985 - .L_1984)
.L_1984:
        /*0004*/ 	.word	0x00000082


	//----- nvinfo : EIATTR_SW2861232_WAR
	.align		4
.L_1985:
        /*0008*/ 	.byte	0x01, 0x35
	.zero		2


	//----- nvinfo : EIATTR_PARAM_CBANK
	.align		4
        /*000c*/ 	.byte	0x04, 0x0a
        /*000e*/ 	.short	(.L_1987 - .L_1986)
	.align		4
.L_1986:
        /*0010*/ 	.word	index@(.nv.constant0._ZN10layer_norm13ln_bwd_kernelINS_13Kernel_traitsI6__halfS2_S2_S2_fjLj2560ELj1ELj1ELj4ELj8ENS_18Kernel_traits_baseILj2560ES2_S2_S2_S2_fjLj128EEEEELb0ELb1ELb0ELb0EEEvNS_9BwdParamsE)
        /*0014*/ 	.short	0x0160
        /*0016*/ 	.short	0x0128


	//----- nvinfo : EIATTR_CBANK_PARAM_SIZE
	.align		4
.L_1987:
        /*0018*/ 	.byte	0x03, 0x19
        /*001a*/ 	.short	0x0128


	//----- nvinfo : EIATTR_KPARAM_INFO
	.align		4
        /*001c*/ 	.byte	0x04, 0x17
        /*001e*/ 	.short	(.L_1989 - .L_1988)
.L_1988:
        /*0020*/ 	.word	0x00000000
        /*0024*/ 	.short	0x0000
        /*0026*/ 	.short	0x0000
        /*0028*/ 	.byte	0x00, 0xf0, 0xa1, 0x04


	//----- nvinfo : EIATTR_MAXREG_COUNT
	.align		4
.L_1989:
        /*002c*/ 	.byte	0x03, 0x1b
        /*002e*/ 	.short	0x00ff


	//----- nvinfo : EIATTR_NUM_BARRIERS
	.align		4
        /*0030*/ 	.byte	0x02, 0x4c
        /*0032*/ 	.byte	0x01
	.zero		1


	//----- nvinfo : EIATTR_MERCURY_ISA_VERSION
	.align		4
        /*0034*/ 	.byte	0x03, 0x5f
        /*0036*/ 	.short	0x0000


	//----- nvinfo : EIATTR_COOP_GROUP_MASK_REGIDS
	.align		4
        /*0038*/ 	.byte	0x04, 0x29
        /*003a*/ 	.short	(.L_1991 - .L_1990)


	//   ....[0]....
.L_1990:
        /*003c*/ 	.word	0xffffffff


	//   ....[1]....
        /*0040*/ 	.word	0xffffffff


	//   ....[2]....
        /*0044*/ 	.word	0xffffffff


	//   ....[3]....
        /*0048*/ 	.word	0xffffffff


	//   ....[4]....
        /*004c*/ 	.word	0xffffffff


	//   ....[5]....
        /*0050*/ 	.word	0xffffffff


	//   ....[6]....
        /*0054*/ 	.word	0xffffffff


	//   ....[7]....
        /*0058*/ 	.word	0xffffffff


	//   ....[8]....
        /*005c*/ 	.word	0xffffffff


	//   ....[9]....
        /*0060*/ 	.word	0xffffffff


	//   ....[10]....
        /*0064*/ 	.word	0xffffffff


	//   ....[11]....
        /*0068*/ 	.word	0xffffffff


	//   ....[12]....
        /*006c*/ 	.word	0xffffffff


	//   ....[13]....
        /*0070*/ 	.word	0xffffffff


	//   ....[14]....
        /*0074*/ 	.word	0xffffffff


	//   ....[15]....
        /*0078*/ 	.word	0xffffffff


	//   ....[16]....
        /*007c*/ 	.word	0xffffffff


	//   ....[17]....
        /*0080*/ 	.word	0xffffffff


	//   ....[18]....
        /*0084*/ 	.word	0xffffffff


	//   ....[19]....
        /*0088*/ 	.word	0xffffffff


	//----- nvinfo : EIATTR_COOP_GROUP_INSTR_OFFSETS
	.align		4
.L_1991:
        /*008c*/ 	.byte	0x04, 0x28
        /*008e*/ 	.short	(.L_1993 - .L_1992)


	//   ....[0]....
.L_1992:
        /*0090*/ 	.word	0x00001d80


	//   ....[1]....
        /*0094*/ 	.word	0x00001da0


	//   ....[2]....
        /*0098*/ 	.word	0x00001dc0


	//   ....[3]....
        /*009c*/ 	.word	0x00001de0


	//   ....[4]....
        /*00a0*/ 	.word	0x00001e00


	//   ....[5]....
        /*00a4*/ 	.word	0x00001e20


	//   ....[6]....
        /*00a8*/ 	.word	0x00001e40


	//   ....[7]....
        /*00ac*/ 	.word	0x00001e60


	//   ....[8]....
        /*00b0*/ 	.word	0x00001e80


	//   ....[9]....
        /*00b4*/ 	.word	0x00001ea0


	//   ....[10]....
        /*00b8*/ 	.word	0x00003d70


	//   ....[11]....
        /*00bc*/ 	.word	0x00003df0


	//   ....[12]....
        /*00c0*/ 	.word	0x00003e70


	//   ....[13]....
        /*00c4*/ 	.word	0x00003ee0


	//   ....[14]....
        /*00c8*/ 	.word	0x00003f60


	//   ....[15]....
        /*00cc*/ 	.word	0x00003fd0


	//   ....[16]....
        /*00d0*/ 	.word	0x00004050


	//   ....[17]....
        /*00d4*/ 	.word	0x000040c0


	//   ....[18]....
        /*00d8*/ 	.word	0x00004140


	//   ....[19]....
        /*00dc*/ 	.word	0x000041b0


	//----- nvinfo : EIATTR_EXIT_INSTR_OFFSETS
	.align		4
.L_1993:
        /*00e0*/ 	.byte	0x04, 0x1c
        /*00e2*/ 	.short	(.L_1995 - .L_1994)


	//   ....[0]....
.L_1994:
        /*00e4*/ 	.word	0x00003c90


	//   ....[1]....
        /*00e8*/ 	.word	0x00003d10


	//----- nvinfo : EIATTR_MAX_THREADS
	.align		4
.L_1995:
        /*00ec*/ 	.byte	0x04, 0x05
        /*00ee*/ 	.short	(.L_1997 - .L_1996)
.L_1996:
        /*00f0*/ 	.word	0x00000080
        /*00f4*/ 	.word	0x00000001
        /*00f8*/ 	.word	0x00000001


	//----- nvinfo : EIATTR_CRS_STACK_SIZE
	.align		4
.L_1997:
        /*00fc*/ 	.byte	0x04, 0x1e
        /*00fe*/ 	.short	(.L_1999 - .L_1998)
.L_1998:
        /*0100*/ 	.word	0x00000000
.L_1999:


//--------------------- .nv.info._ZN10layer_norm13ln_bwd_kernelINS_13Kernel_traitsI6__halfS2_S2_S2_fjLj2560ELj1ELj1ELj4ELj8ENS_18Kernel_traits_baseILj2560ES2_S2_S2_S2_fjLj128EEEEELb0ELb1ELb0ELb1EEEvNS_9BwdParamsE --------------------------
	.section	.nv.info._ZN10layer_norm13ln_bwd_kernelINS_13Kernel_traitsI6__halfS2_S2_S2_fjLj2560ELj1ELj1ELj4ELj8ENS_18Kernel_traits_baseILj2560ES2_S2_S2_S2_fjLj128EEEEELb0ELb1ELb0ELb1EEEvNS_9BwdParamsE,"",@"SHT_CUDA_INFO"
	.sectionflags	@""
	.align	4


	//----- nvinfo : EIATTR_CUDA_API_VERSION
	.align		4
        /*0000*/ 	.byte	0x04, 0x37
        /*0002*/ 	.short	(.L_2001 - .L_2000)
.L_2000:
        /*0004*/ 	.word	0x00000082


	//----- nvinfo : EIATTR_SW2861232_WAR
	.align		4
.L_2001:
        /*0008*/ 	.byte	0x01, 0x35
	.zero		2


	//----- nvinfo : EIATTR_PARAM_CBANK
	.align		4
        /*000c*/ 	.byte	0x04, 0x0a
        /*000e*/ 	.short	(.L_2003 - .L_2002)
	.align		4
.L_2002:
        /*0010*/ 	.word	index@(.nv.constant0._ZN10layer_norm13ln_bwd_kernelINS_13Kernel_traitsI6__halfS2_S2_S2_fjLj2560ELj1ELj1ELj4ELj8ENS_18Kernel_traits_baseILj2560ES2_S2_S2_S2_fjLj128EEEEELb0ELb1ELb0ELb1EEEvNS_9BwdParamsE)
        /*0014*/ 	.short	0x0160
        /*0016*/ 	.short	0x0128


	//----- nvinfo : EIATTR_CBANK_PARAM_SIZE
	.align		4
.L_2003:
        /*0018*/ 	.byte	0x03, 0x19
        /*001a*/ 	.short	0x0128


	//----- nvinfo : EIATTR_KPARAM_INFO
	.align		4
        /*001c*/ 	.byte	0x04, 0x17
        /*001e*/ 	.short	(.L_2005 - .L_2004)
.L_2004:
        /*0020*/ 	.word	0x00000000
        /*0024*/ 	.short	0x0000
        /*0026*/ 	.short	0x0000
        /*0028*/ 	.byte	0x00, 0xf0, 0xa1, 0x04


	//----- nvinfo : EIATTR_MAXREG_COUNT
	.align		4
.L_2005:
        /*002c*/ 	.byte	0x03, 0x1b
        /*002e*/ 	.short	0x00ff


	//----- nvinfo : EIATTR_NUM_BARRIERS
	.align		4
        /*0030*/ 	.byte	0x02, 0x4c
        /*0032*/ 	.byte	0x01
	.zero		1


	//----- nvinfo : EIATTR_MERCURY_ISA_VERSION
	.align		4
        /*0034*/ 	.byte	0x03, 0x5f
        /*0036*/ 	.short	0x0000


	//----- nvinfo : EIATTR_COOP_GROUP_MASK_REGIDS
	.align		4
        /*0038*/ 	.byte	0x04, 0x29
        /*003a*/ 	.short	(.L_2007 - .L_2006)


	//   ....[0]....
.L_2006:
        /*003c*/ 	.word	0xffffffff


	//   ....[1]....
        /*0040*/ 	.word	0xffffffff


	//   ....[2]....
        /*0044*/ 	.word	0xffffffff


	//   ....[3]....
        /*0048*/ 	.word	0xffffffff


	//   ....[4]....
        /*004c*/ 	.word	0xffffffff


	//   ....[5]....
        /*0050*/ 	.word	0xffffffff


	//   ....[6]....
        /*0054*/ 	.word	0xffffffff


	//   ....[7]....
        /*0058*/ 	.word	0xffffffff


	//   ....[8]....
        /*005c*/ 	.word	0xffffffff


	//   ....[9]....
        /*0060*/ 	.word	0xffffffff


	//   ....[10]....
        /*0064*/ 	.word	0xffffffff


	//   ....[11]....
        /*0068*/ 	.word	0xffffffff


	//   ....[12]....
        /*006c*/ 	.word	0xffffffff


	//   ....[13]....
        /*0070*/ 	.word	0xffffffff


	//   ....[14]....
        /*0074*/ 	.word	0xffffffff


	//   ....[15]....
        /*0078*/ 	.word	0xffffffff


	//   ....[16]....
        /*007c*/ 	.word	0xffffffff


	//   ....[17]....
        /*0080*/ 	.word	0xffffffff


	//   ....[18]....
        /*0084*/ 	.word	0xffffffff


	//   ....[19]....
        /*0088*/ 	.word	0xffffffff


	//----- nvinfo : EIATTR_COOP_GROUP_INSTR_OFFSETS
	.align		4
.L_2007:
        /*008c*/ 	.byte	0x04, 0x28
        /*008e*/ 	.short	(.L_2009 - .L_2008)


	//   ....[0]....
.L_2008:
        /*0090*/ 	.word	0x00001a00


	//   ....[1]....
        /*0094*/ 	.word	0x00001a20


	//   ....[2]....
        /*0098*/ 	.word	0x00001a40


	//   ....[3]....
        /*009c*/ 	.word	0x00001a60


	//   ....[4]....
        /*00a0*/ 	.word	0x00001a80


	//   ....[5]....
        /*00a4*/ 	.word	0x00001aa0


	//   ....[6]....
        /*00a8*/ 	.word	0x00001ac0


	//   ....[7]....
        /*00ac*/ 	.word	0x00001ae0


	//   ....[8]....
        /*00b0*/ 	.word	0x00001b00


	//   ....[9]....
        /*00b4*/ 	.word	0x00001b20


	//   ....[10]....
        /*00b8*/ 	.word	0x000039e0


	//   ....[11]....
        /*00bc*/ 	.word	0x00003a60


	//   ....[12]....
        /*00c0*/ 	.word	0x00003ae0


	//   ....[13]....
        /*00c4*/ 	.word	0x00003b50


	//   ....[14]....
        /*00c8*/ 	.word	0x00003bd0


	//   ....[15]....
        /*00cc*/ 	.word	0x00003c40


	//   ....[16]....
        /*00d0*/ 	.word	0x00003cc0


	//   ....[17]....
        /*00d4*/ 	.word	0x00003d30


	//   ....[18]....
        /*00d8*/ 	.word	0x00003db0


	//   ....[19]....
        /*00dc*/ 	.word	0x00003e20


	//----- nvinfo : EIATTR_EXIT_INSTR_OFFSETS
	.align		4
.L_2009:
        /*00e0*/ 	.byte	0x04, 0x1c
        /*00e2*/ 	.short	(.L_2011 - .L_2010)


	//   ....[0]....
.L_2010:
        /*00e4*/ 	.word	0x00003980


	//----- nvinfo : EIATTR_MAX_THREADS
	.align		4
.L_2011:
        /*00e8*/ 	.byte	0x04, 0x05
        /*00ea*/ 	.short	(.L_2013 - .L_2012)
.L_2012:
        /*00ec*/ 	.word	0x00000080
        /*00f0*/ 	.word	0x00000001
        /*00f4*/ 	.word	0x00000001


	//----- nvinfo : EIATTR_CRS_STACK_SIZE
	.align		4
.L_2013:
        /*00f8*/ 	.byte	0x04, 0x1e
        /*00fa*/ 	.short	(.L_2015 - .L_2014)
.L_2014:
        /*00fc*/ 	.word	0x00000000
.L_2015:


//--------------------- .nv.info._ZN10layer_norm13ln_bwd_kernelINS_13Kernel_traitsI6__halfS2_S2_S2_fjLj2560ELj1ELj1ELj4ELj8ENS_18Kernel_traits_baseILj2560ES2_S2_S2_S2_fjLj128EEEEELb0ELb1ELb1ELb0EEEvNS_9BwdParamsE --------------------------
	.section	.nv.info._ZN10layer_norm13ln_bwd_kernelINS_13Kernel_traitsI6__halfS2_S2_S2_fjLj2560ELj1ELj1ELj4ELj8ENS_18Kernel_traits_baseILj2560ES2_S2_S2_S2_fjLj128EEEEELb0ELb1ELb1ELb0EEEvNS_9BwdParamsE,"",@"SHT_CUDA_INFO"
	.sectionflags	@""
	.align	4


	//----- nvinfo : EIATTR_CUDA_API_VERSION
	.align		4
        /*0000*/ 	.byte	0x04, 0x37
        /*0002*/ 	.short	(.L_2017 - .L_2016)
.L_2016:
        /*0004*/ 	.word	0x00000082


	//----- nvinfo : EIATTR_SW2861232_WAR
	.align		4
.L_2017:
        /*0008*/ 	.byte	0x01, 0x35
	.zero		2


	//----- nvinfo : EIATTR_PARAM_CBANK
	.align		4
        /*000c*/ 	.byte	0x04, 0x0a
        /*000e*/ 	.short	(.L_2019 - .L_2018)
	.align		4
.L_2018:
        /*0010*/ 	.word	index@(.nv.constant0._ZN10layer_norm13ln_bwd_kernelINS_13Kernel_traitsI6__halfS2_S2_S2_fjLj2560ELj1ELj1ELj4ELj8ENS_18Kernel_traits_baseILj2560ES2_S2_S2_S2_fjLj128EEEEELb0ELb1ELb1ELb0EEEvNS_9BwdParamsE)
        /*0014*/ 	.short	0x0160
        /*0016*/ 	.short	0x0128


	//----- nvinfo : EIATTR_CBANK_PARAM_SIZE
	.align		4
.L_2019:
        /*0018*/ 	.byte	0x03, 0x19
        /*001a*/ 	.short	0x0128


	//----- nvinfo : EIATTR_KPARAM_INFO
	.align		4
        /*001c*/ 	.byte	0x04, 0x17
        /*001e*/ 	.short	(.L_2021 - .L_2020)
.L_2020:
        /*0020*/ 	.word	0x00000000
        /*0024*/ 	.short	0x0000
        /*0026*/ 	.short	0x0000
        /*0028*/ 	.byte	0x00, 0xf0, 0xa1, 0x04


	//----- nvinfo : EIATTR_MAXREG_COUNT
	.align		4
.L_2021:
        /*002c*/ 	.byte	0x03, 0x1b
        /*002e*/ 	.short	0x00ff


	//----- nvinfo : EIATTR_NUM_BARRIERS
	.align		4
        /*0030*/ 	.byte	0x02, 0x4c
        /*0032*/ 	.byte	0x01
	.zero		1


	//----- nvinfo : EIATTR_MERCURY_ISA_VERSION
	.align		4
        /*0034*/ 	.byte	0x03, 0x5f
        /*0036*/ 	.short	0x0000


	//----- nvinfo : EIATTR_COOP_GROUP_MASK_REGIDS
	.align		4
        /*0038*/ 	.byte	0x04, 0x29
        /*003a*/ 	.short	(.L_2023 - .L_2022)


	//   ....[0]....
.L_2022:
        /*003c*/ 	.word	0xffffffff


	//   ....[1]....
        /*0040*/ 	.word	0xffffffff


	//   ....[2]....
        /*0044*/ 	.word	0xffffffff


	//   ....[3]....
        /*0048*/ 	.word	0xffffffff


	//   ....[4]....
        /*004c*/ 	.word	0xffffffff


	//   ....[5]....
        /*0050*/ 	.word	0xffffffff


	//   ....[6]....
        /*0054*/ 	.word	0xffffffff


	//   ....[7]....
        /*0058*/ 	.word	0xffffffff


	//   ....[8]....
        /*005c*/ 	.word	0xffffffff


	//   ....[9]....
        /*0060*/ 	.word	0xffffffff


	//   ....[10]....
        /*0064*/ 	.word	0xffffffff


	//   ....[11]....
        /*0068*/ 	.word	0xffffffff


	//   ....[12]....
        /*006c*/ 	.word	0xffffffff


	//   ....[13]....
        /*0070*/ 	.word	0xffffffff


	//   ....[14]....
        /*0074*/ 	.word	0xffffffff


	//   ....[15]....
        /*0078*/ 	.word	0xffffffff


	//   ....[16]....
        /*007c*/ 	.word	0xffffffff


	//   ....[17]....
        /*0080*/ 	.word	0xffffffff


	//   ....[18]....
        /*0084*/ 	.word	0xffffffff


	//   ....[19]....
        /*0088*/ 	.word	0xffffffff


	//----- nvinfo : EIATTR_COOP_GROUP_INSTR_OFFSETS
	.align		4
.L_2023:
        /*008c*/ 	.byte	0x04, 0x28
        /*008e*/ 	.short	(.L_2025 - .L_2024)


	//   ....[0]....
.L_2024:
        /*0090*/ 	.word	0x00002110


	//   ....[1]....
        /*0094*/ 	.word	0x00002130


	//   ....[2]....
        /*0098*/ 	.word	0x00002150


	//   ....[3]....
        /*009c*/ 	.word	0x00002170


	//   ....[4]....
        /*00a0*/ 	.word	0x00002190


	//   ....[5]....
        /*00a4*/ 	.word	0x000021b0


	//   ....[6]....
        /*00a8*/ 	.word	0x000021d0


	//   ....[7]....
        /*00ac*/ 	.word	0x000021f0


	//   ....[8]....
        /*00b0*/ 	.word	0x00002210


	//   ....[9]....
        /*00b4*/ 	.word	0x00002230


	//   ....[10]....
        /*00b8*/ 	.word	0x00005100


	//   ....[11]....
        /*00bc*/ 	.word	0x00005180


	//   ....[12]....
        /*00c0*/ 	.word	0x00005200


	//   ....[13]....
        /*00c4*/ 	.word	0x00005270


	//   ....[14]....
        /*00c8*/ 	.word	0x000052f0


	//   ....[15]....
        /*00cc*/ 	.word	0x00005360


	//   ....[16]....
        /*00d0*/ 	.word	0x000053e0


	//   ....[17]....
        /*00d4*/ 	.word	0x00005450


	//   ....[18]....
        /*00d8*/ 	.word	0x000054d0


	//   ....[19]....
        /*00dc*/ 	.word	0x00005540


	//----- nvinfo : EIATTR_EXIT_INSTR_OFFSETS
	.align		4
.L_2025:
        /*00e0*/ 	.byte	0x04, 0x1c
        /*00e2*/ 	.short	(.L_2027 - .L_2026)


	//   ....[0]....
.L_2026:
        /*00e4*/ 	.word	0x00005020


	//   ....[1]....
        /*00e8*/ 	.word	0x000050a0


	//----- nvinfo : EIATTR_MAX_THREADS
	.align		4
.L_2027:
        /*00ec*/ 	.byte	0x04, 0x05
        /*00ee*/ 	.short	(.L_2029 - .L_2028)
.L_2028:
        /*00f0*/ 	.word	0x00000080
        /*00f4*/ 	.word	0x00000001
        /*00f8*/ 	.word	0x00000001


	//----- nvinfo : EIATTR_CRS_STACK_SIZE
	.align		4
.L_2029:
        /*00fc*/ 	.byte	0x04, 0x1e
        /*00fe*/ 	.short	(.L_2031 - .L_2030)
.L_2030:
        /*0100*/ 	.word	0x00000000
.L_2031:


//--------------------- .nv.info._ZN10layer_norm13ln_bwd_kernelINS_13Kernel_traitsI6__halfS2_S2_S2_fjLj2560ELj1ELj1ELj4ELj8ENS_18Kernel_traits_baseILj2560ES2_S2_S2_S2_fjLj128EEEEELb0ELb1ELb1ELb1EEEvNS_9BwdParamsE --------------------------
	.section	.nv.info._ZN10layer_norm13ln_bwd_kernelINS_13Kernel_traitsI6__halfS2_S2_S2_fjLj2560ELj1ELj1ELj4ELj8ENS_18Kernel_traits_baseILj2560ES2_S2_S2_S2_fjLj128EEEEELb0ELb1ELb1ELb1EEEvNS_9BwdParamsE,"",@"SHT_CUDA_INFO"
	.sectionflags	@""
	.align	4


	//----- nvinfo : EIATTR_CUDA_API_VERSION
	.align		4
        /*0000*/ 	.byte	0x04, 0x37
        /*0002*/ 	.short	(.L_2033 - .L_2032)
.L_2032:
        /*0004*/ 	.word	0x00000082


	//----- nvinfo : EIATTR_SW2861232_WAR
	.align		4
.L_2033:
        /*0008*/ 	.byte	0x01, 0x35
	.zero		2


	//----- nvinfo : EIATTR_PARAM_CBANK
	.align		4
        /*000c*/ 	.byte	0x04, 0x0a
        /*000e*/ 	.short	(.L_2035 - .L_2034)
	.align		4
.L_2034:
        /*0010*/ 	.word	index@(.nv.constant0._ZN10layer_norm13ln_bwd_kernelINS_13Kernel_traitsI6__halfS2_S2_S2_fjLj2560ELj1ELj1ELj4ELj8ENS_18Kernel_traits_baseILj2560ES2_S2_S2_S2_fjLj128EEEEELb0ELb1ELb1ELb1EEEvNS_9BwdParamsE)
        /*0014*/ 	.short	0x0160
        /*0016*/ 	.short	0x0128


	//----- nvinfo : EIATTR_CBANK_PARAM_SIZE
	.align		4
.L_2035:
        /*0018*/ 	.byte	0x03, 0x19
        /*001a*/ 	.short	0x0128


	//----- nvinfo : EIATTR_KPARAM_INFO
	.align		4
        /*001c*/ 	.byte	0x04, 0x17
        /*001e*/ 	.short	(.L_2037 - .L_2036)
.L_2036:
        /*0020*/ 	.word	0x00000000
        /*0024*/ 	.short	0x0000
        /*0026*/ 	.short	0x0000
        /*0028*/ 	.byte	0x00, 0xf0, 0xa1, 0x04


	//----- nvinfo : EIATTR_MAXREG_COUNT
	.align		4
.L_2037:
        /*002c*/ 	.byte	0x03, 0x1b
        /*002e*/ 	.short	0x00ff


	//----- nvinfo : EIATTR_NUM_BARRIERS
	.align		4
        /*0030*/ 	.byte	0x02, 0x4c
        /*0032*/ 	.byte	0x01
	.zero		1


	//----- nvinfo : EIATTR_MERCURY_ISA_VERSION
	.align		4
        /*0034*/ 	.byte	0x03, 0x5f
        /*0036*/ 	.short	0x0000


	//----- nvinfo : EIATTR_COOP_GROUP_MASK_REGIDS
	.align		4
        /*0038*/ 	.byte	0x04, 0x29
        /*003a*/ 	.short	(.L_2039 - .L_2038)


	//   ....[0]....
.L_2038:
        /*003c*/ 	.word	0xffffffff


	//   ....[1]....
        /*0040*/ 	.word	0xffffffff


	//   ....[2]....
        /*0044*/ 	.word	0xffffffff


	//   ....[3]....
        /*0048*/ 	.word	0xffffffff


	//   ....[4]....
        /*004c*/ 	.word	0xffffffff


	//   ....[5]....
        /*0050*/ 	.word	0xffffffff


	//   ....[6]....
        /*0054*/ 	.word	0xffffffff


	//   ....[7]....
        /*0058*/ 	.word	0xffffffff


	//   ....[8]....
        /*005c*/ 	.word	0xffffffff


	//   ....[9]....
        /*0060*/ 	.word	0xffffffff


	//   ....[10]....
        /*0064*/ 	.word	0xffffffff


	//   ....[11]....
        /*0068*/ 	.word	0xffffffff


	//   ....[12]....
        /*006c*/ 	.word	0xffffffff


	//   ....[13]....
        /*0070*/ 	.word	0xffffffff


	//   ....[14]....
        /*0074*/ 	.word	0xffffffff


	//   ....[15]....
        /*0078*/ 	.word	0xffffffff


	//   ....[16]....
        /*007c*/ 	.word	0xffffffff


	//   ....[17]....
        /*0080*/ 	.word	0xffffffff


	//   ....[18]....
        /*0084*/ 	.word	0xffffffff


	//   ....[19]....
        /*0088*/ 	.word	0xffffffff


	//----- nvinfo : EIATTR_COOP_GROUP_INSTR_OFFSETS
	.align		4
.L_2039:
        /*008c*/ 	.byte	0x04, 0x28
        /*008e*/ 	.short	(.L_2041 - .L_2040)


	//   ....[0]....
.L_2040:
        /*0090*/ 	.word	0x00001bb0


	//   ....[1]....
        /*0094*/ 	.word	0x00001bd0


	//   ....[2]....
        /*0098*/ 	.word	0x00001bf0


	//   ....[3]....
        /*009c*/ 	.word	0x00001c10


	//   ....[4]....
        /*00a0*/ 	.word	0x00001c30


	//   ....[5]....
        /*00a4*/ 	.word	0x00001c50


	//   ....[6]....
        /*00a8*/ 	.word	0x00001c70


	//   ....[7]....
        /*00ac*/ 	.word	0x00001c90


	//   ....[8]....
        /*00b0*/ 	.word	0x00001cb0


	//   ....[9]....
        /*00b4*/ 	.word	0x00001cd0


	//   ....[10]....
        /*00b8*/ 	.word	0x00004580


	//   ....[11]....
        /*00bc*/ 	.word	0x00004600


	//   ....[12]....
        /*00c0*/ 	.word	0x00004680


	//   ....[13]....
        /*00c4*/ 	.word	0x000046f0


	//   ....[14]....
        /*00c8*/ 	.word	0x00004770


	//   ....[15]....
        /*00cc*/ 	.word	0x000047e0


	//   ....[16]....
        /*00d0*/ 	.word	0x00004860


	//   ....[17]....
        /*00d4*/ 	.word	0x000048d0


	//   ....[18]....
        /*00d8*/ 	.word	0x00004950


	//   ....[19]....
        /*00dc*/ 	.word	0x000049c0


	//----- nvinfo : EIATTR_EXIT_INSTR_OFFSETS
	.align		4
.L_2041:
        /*00e0*/ 	.byte	0x04, 0x1c
        /*00e2*/ 	.short	(.L_2043 - .L_2042)


	//   ....[0]....
.L_2042:
        /*00e4*/ 	.word	0x00004520


	//----- nvinfo : EIATTR_MAX_THREADS
	.align		4
.L_2043:
        /*00e8*/ 	.byte	0x04, 0x05
        /*00ea*/ 	.short	(.L_2045 - .L_2044)
.L_2044:
        /*00ec*/ 	.word	0x00000080
        /*00f0*/ 	.word	0x00000001
        /*00f4*/ 	.word	0x00000001


	//----- nvinfo : EIATTR_CRS_STACK_SIZE
	.align		4
.L_2045:
        /*00f8*/ 	.byte	0x04, 0x1e
        /*00fa*/ 	.short	(.L_2047 - .L_2046)
.L_2046:
        /*00fc*/ 	.word	0x00000000
.L_2047:


//--------------------- .nv.info._ZN10layer_norm13ln_bwd_kernelINS_13Kernel_traitsI6__halfS2_S2_S2_fjLj2560ELj1ELj1ELj4ELj8ENS_18Kernel_traits_baseILj2560ES2_S2_S2_S2_fjLj128EEEEELb1ELb0ELb0ELb0EEEvNS_9BwdParamsE --------------------------
	.section	.nv.info._ZN10layer_norm13ln_bwd_kernelINS_13Kernel_traitsI6__halfS2_S2_S2_fjLj2560ELj1ELj1ELj4ELj8ENS_18Kernel_traits_baseILj2560ES2_S2_S2_S2_fjLj128EEEEELb1ELb0ELb0ELb0EEEvNS_9BwdParamsE,"",@"SHT_CUDA_INFO"
	.sectionflags	@""
	.align	4


	//----- nvinfo : EIATTR_CUDA_API_VERSION
	.align		4
        /*0000*/ 	.byte	0x04, 0x37
        /*0002*/ 	.short	(.L_2049 - .L_2048)
.L_2048:
        /*0004*/ 	.word	0x00000082


	//----- nvinfo : EIATTR_SW2861232_WAR
	.align		4
.L_2049:
        /*0008*/ 	.byte	0x01, 0x35
	.zero		2


	//----- nvinfo : EIATTR_PARAM_CBANK
	.align		4
        /*000c*/ 	.byte	0x04, 0x0a
        /*000e*/ 	.short	(.L_2051 - .L_2050)
	.align		4
.L_2050:
        /*0010*/ 	.word	index@(.nv.constant0._ZN10layer_norm13ln_bwd_kernelINS_13Kernel_traitsI6__halfS2_S2_S2_fjLj2560ELj1ELj1ELj4ELj8ENS_18Kernel_traits_baseILj2560ES2_S2_S2_S2_fjLj128EEEEELb1ELb0ELb0ELb0EEEvNS_9BwdParamsE)
        /*0014*/ 	.short	0x0160
        /*0016*/ 	.short	0x0128


	//----- nvinfo : EIATTR_CBANK_PARAM_SIZE
	.align		4
.L_2051:
        /*0018*/ 	.byte	0x03, 0x19
        /*001a*/ 	.short	0x0128


	//----- nvinfo : EIATTR_KPARAM_INFO
	.align		4
        /*001c*/ 	.byte	0x04, 0x17
        /*001e*/ 	.short	(.L_2053 - .L_2052)
.L_2052:
        /*0020*/ 	.word	0x00000000
        /*0024*/ 	.short	0x0000
        /*0026*/ 	.short	0x0000
        /*0028*/ 	.byte	0x00, 0xf0, 0xa1, 0x04


	//----- nvinfo : EIATTR_MAXREG_COUNT
	.align		4
.L_2053:
        /*002c*/ 	.byte	0x03, 0x1b
        /*002e*/ 	.short	0x00ff


	//----- nvinfo : EIATTR_NUM_BARRIERS
	.align		4
        /*0030*/ 	.byte	0x02, 0x4c
        /*0032*/ 	.byte	0x01
	.zero		1


	//----- nvinfo : EIATTR_MERCURY_ISA_VERSION
	.align		4
        /*0034*/ 	.byte	0x03, 0x5f
        /*0036*/ 	.short	0x0000


	//----- nvinfo : EIATTR_COOP_GROUP_MASK_REGIDS
	.align		4
        /*0038*/ 	.byte	0x04, 0x29
        /*003a*/ 	.short	(.L_2055 - .L_2054)


	//   ....[0]....
.L_2054:
        /*003c*/ 	.word	0xffffffff


	//   ....[1]....
        /*0040*/ 	.word	0xffffffff


	//   ....[2]....
        /*0044*/ 	.word	0xffffffff


	//   ....[3]....
        /*0048*/ 	.word	0xffffffff


	//   ....[4]....
        /*004c*/ 	.word	0xffffffff


	//   ....[5]....
        /*0050*/ 	.word	0xffffffff


	//   ....[6]....
        /*0054*/ 	.word	0xffffffff


	//   ....[7]....
        /*0058*/ 	.word	0xffffffff


	//   ....[8]....
        /*005c*/ 	.word	0xffffffff


	//   ....[9]....
        /*0060*/ 	.word	0xffffffff


	//   ....[10]....
        /*0064*/ 	.word	0xffffffff


	//   ....[11]....
        /*0068*/ 	.word	0xffffffff


	//   ....[12]....
        /*006c*/ 	.word	0xffffffff


	//   ....[13]....
        /*0070*/ 	.word	0xffffffff


	//   ....[14]....
        /*0074*/ 	.word	0xffffffff


	//   ....[15]....
        /*0078*/ 	.word	0xffffffff


	//   ....[16]....
        /*007c*/ 	.word	0xffffffff


	//   ....[17]....
        /*0080*/ 	.word	0xffffffff


	//   ....[18]....
        /*0084*/ 	.word	0xffffffff


	//   ....[19]....
        /*0088*/ 	.word	0xffffffff


	//----- nvinfo : EIATTR_COOP_GROUP_INSTR_OFFSETS
	.align		4
.L_2055:
        /*008c*/ 	.byte	0x04, 0x28
        /*008e*/ 	.short	(.L_2057 - .L_2056)


	//   ....[0]....
.L_2056:
        /*0090*/ 	.word	0x00001b40


	//   ....[1]....
        /*0094*/ 	.word	0x00001b60


	//   ....[2]....
        /*0098*/ 	.word	0x00001b80


	//   ....[3]....
        /*009c*/ 	.word	0x00001ba0


	//   ....[4]....
        /*00a0*/ 	.word	0x00001bc0


	//   ....[5]....
        /*00a4*/ 	.word	0x00001be0


	//   ....[6]....
        /*00a8*/ 	.word	0x00001c00


	//   ....[7]....
        /*00ac*/ 	.word	0x00001c20


	//   ....[8]....
        /*00b0*/ 	.word	0x00001c40


	//   ....[9]....
        /*00b4*/ 	.word	0x00001c60


	//   ....[10]....
        /*00b8*/ 	.word	0x00003910


	//   ....[11]....
        /*00bc*/ 	.word	0x00003990


	//   ....[12]....
        /*00c0*/ 	.word	0x00003a10


	//   ....[13]....
        /*00c4*/ 	.word	0x00003a80


	//   ....[14]....
        /*00c8*/ 	.word	0x00003b00


	//   ....[15]....
        /*00cc*/ 	.word	0x00003b70


	//   ....[16]....
        /*00d0*/ 	.word	0x00003bf0


	//   ....[17]....
        /*00d4*/ 	.word	0x00003c60


	//   ....[18]....
        /*00d8*/ 	.word	0x00003ce0


	//   ....[19]....
        /*00dc*/ 	.word	0x00003d50


	//----- nvinfo : EIATTR_EXIT_INSTR_OFFSETS
	.align		4
.L_2057:
        /*00e0*/ 	.byte	0x04, 0x1c
        /*00e2*/ 	.short	(.L_2059 - .L_2058)


	//   ....[0]....
.L_2058:
        /*00e4*/ 	.word	0x00003850


	//   ....[1]....
        /*00e8*/ 	.word	0x000038b0


	//----- nvinfo : EIATTR_MAX_THREADS
	.align		4
.L_2059:
        /*00ec*/ 	.byte	0x04, 0x05
        /*00ee*/ 	.short	(.L_2061 - .L_2060)
.L_2060:
        /*00f0*/ 	.word	0x00000080
        /*00f4*/ 	.word	0x00000001
        /*00f8*/ 	.word	0x00000001


	//----- nvinfo : EIATTR_CRS_STACK_SIZE
	.align		4
.L_2061:
        /*00fc*/ 	.byte	0x04, 0x1e
        /*00fe*/ 	.short	(.L_2063 - .L_2062)
.L_2062:
        /*0100*/ 	.word	0x00000000
.L_2063:


//--------------------- .nv.info._ZN10layer_norm13ln_bwd_kernelINS_13Kernel_traitsI6__halfS2_S2_S2_fjLj2560ELj1ELj1ELj4ELj8ENS_18Kernel_traits_baseILj2560ES2_S2_S2_S2_fjLj128EEEEELb1ELb0ELb0ELb1EEEvNS_9BwdParamsE --------------------------
	.section	.nv.info._ZN10layer_norm13ln_bwd_kernelINS_13Kernel_traitsI6__halfS2_S2_S2_fjLj2560ELj1ELj1ELj4ELj8ENS_18Kernel_traits_baseILj2560ES2_S2_S2_S2_fjLj128EEEEELb1ELb0ELb0ELb1EEEvNS_9BwdParamsE,"",@"SHT_CUDA_INFO"
	.sectionflags	@""
	.align	4


	//----- nvinfo : EIATTR_CUDA_API_VERSION
	.align		4
        /*0000*/ 	.byte	0x04, 0x37
        /*0002*/ 	.short	(.L_2065 - .L_2064)
.L_2064:
        /*0004*/ 	.word	0x00000082


	//----- nvinfo : EIATTR_SW2861232_WAR
	.align		4
.L_2065:
        /*0008*/ 	.byte	0x01, 0x35
	.zero		2


	//----- nvinfo : EIATTR_PARAM_CBANK
	.align		4
        /*000c*/ 	.byte	0x04, 0x0a
        /*000e*/ 	.short	(.L_2067 - .L_2066)
	.align		4
.L_2066:
        /*0010*/ 	.word	index@(.nv.constant0._ZN10layer_norm13ln_bwd_kernelINS_13Kernel_traitsI6__halfS2_S2_S2_fjLj2560ELj1ELj1ELj4ELj8ENS_18Kernel_traits_baseILj2560ES2_S2_S2_S2_fjLj128EEEEELb1ELb0ELb0ELb1EEEvNS_9BwdParamsE)
        /*0014*/ 	.short	0x0160
        /*0016*/ 	.short	0x0128


	//----- nvinfo : EIATTR_CBANK_PARAM_SIZE
	.align		4
.L_2067:
        /*0018*/ 	.byte	0x03, 0x19
        /*001a*/ 	.short	0x0128


	//----- nvinfo : EIATTR_KPARAM_INFO
	.align		4
        /*001c*/ 	.byte	0x04, 0x17
        /*001e*/ 	.short	(.L_2069 - .L_2068)
.L_2068:
        /*0020*/ 	.word	0x00000000
        /*0024*/ 	.short	0x0000
        /*0026*/ 	.short	0x0000
        /*0028*/ 	.byte	0x00, 0xf0, 0xa1, 0x04


	//----- nvinfo : EIATTR_MAXREG_COUNT
	.align		4
.L_2069:
        /*002c*/ 	.byte	0x03, 0x1b
        /*002e*/ 	.short	0x00ff


	//----- nvinfo : EIATTR_NUM_BARRIERS
	.align		4
        /*0030*/ 	.byte	0x02, 0x4c
        /*0032*/ 	.byte	0x01
	.zero		1


	//----- nvinfo : EIATTR_MERCURY_ISA_VERSION
	.align		4
        /*0034*/ 	.byte	0x03, 0x5f
        /*0036*/ 	.short	0x0000


	//----- nvinfo : EIATTR_COOP_GROUP_MASK_REGIDS
	.align		4
        /*0038*/ 	.byte	0x04, 0x29
        /*003a*/ 	.short	(.L_2071 - .L_2070)


	//   ....[0]....
.L_2070:
        /*003c*/ 	.word	0xffffffff


	//   ....[1]....
        /*0040*/ 	.word	0xffffffff


	//   ....[2]....
        /*0044*/ 	.word	0xffffffff


	//   ....[3]....
        /*0048*/ 	.word	0xffffffff


	//   ....[4]....
        /*004c*/ 	.word	0xffffffff


	//   ....[5]....
        /*0050*/ 	.word	0xffffffff


	//   ....[6]....
        /*0054*/ 	.word	0xffffffff


	//   ....[7]....
        /*0058*/ 	.word	0xffffffff


	//   ....[8]....
        /*005c*/ 	.word	0xffffffff


	//   ....[9]....
        /*0060*/ 	.word	0xffffffff


	//   ....[10]....
        /*0064*/ 	.word	0xffffffff


	//   ....[11]....
        /*0068*/ 	.word	0xffffffff


	//   ....[12]....
        /*006c*/ 	.word	0xffffffff


	//   ....[13]....
        /*0070*/ 	.word	0xffffffff


	//   ....[14]....
        /*0074*/ 	.word	0xffffffff


	//   ....[15]....
        /*0078*/ 	.word	0xffffffff


	//   ....[16]....
        /*007c*/ 	.word	0xffffffff


	//   ....[17]....
        /*0080*/ 	.word	0xffffffff


	//   ....[18]....
        /*0084*/ 	.word	0xffffffff


	//   ....[19]....
        /*0088*/ 	.word	0xffffffff


	//----- nvinfo : EIATTR_COOP_GROUP_INSTR_OFFSETS
	.align		4
.L_2071:
        /*008c*/ 	.byte	0x04, 0x28
        /*008e*/ 	.short	(.L_2073 - .L_2072)


	//   ....[0]....
.L_2072:
        /*0090*/ 	.word	0x00001710


	//   ....[1]....
        /*0094*/ 	.word	0x00001730


	//   ....[2]....
        /*0098*/ 	.word	0x00001750


	//   ....[3]....
        /*009c*/ 	.word	0x00001770


	//   ....[4]....
        /*00a0*/ 	.word	0x00001790


	//   ....[5]....
        /*00a4*/ 	.word	0x000017b0


	//   ....[6]....
        /*00a8*/ 	.word	0x000017d0


	//   ....[7]....
        /*00ac*/ 	.word	0x000017f0


	//   ....[8]....
        /*00b0*/ 	.word	0x00001810


	//   ....[9]....
        /*00b4*/ 	.word	0x00001830


	//   ....[10]....
        /*00b8*/ 	.word	0x00003380


	//   ....[11]....
        /*00bc*/ 	.word	0x00003400


	//   ....[12]....
        /*00c0*/ 	.word	0x00003480


	//   ....[13]....
        /*00c4*/ 	.word	0x000034f0


	//   ....[14]....
        /*00c8*/ 	.word	0x00003570


	//   ....[15]....
        /*00cc*/ 	.word	0x000035e0


	//   ....[16]....
        /*00d0*/ 	.word	0x00003660


	//   ....[17]....
        /*00d4*/ 	.word	0x000036d0


	//   ....[18]....
        /*00d8*/ 	.word	0x00003750


	//   ....[19]....
        /*00dc*/ 	.word	0x000037c0


	//----- nvinfo : EIATTR_EXIT_INSTR_OFFSETS
	.align		4
.L_2073:
        /*00e0*/ 	.byte	0x04, 0x1c
        /*00e2*/ 	.short	(.L_2075 - .L_2074)


	//   ....[0]....
.L_2074:
        /*00e4*/ 	.word	0x00003320


	//----- nvinfo : EIATTR_MAX_THREADS
	.align		4
.L_2075:
        /*00e8*/ 	.byte	0x04, 0x05
        /*00ea*/ 	.short	(.L_2077 - .L_2076)
.L_2076:
        /*00ec*/ 	.word	0x00000080
        /*00f0*/ 	.word	0x00000001
        /*00f4*/ 	.word	0x00000001


	//----- nvinfo : EIATTR_CRS_STACK_SIZE
	.align		4
.L_2077:
        /*00f8*/ 	.byte	0x04, 0x1e
        /*00fa*/ 	.short	(.L_2079 - .L_2078)
.L_2078:
        /*00fc*/ 	.word	0x00000000
.L_2079:


//--------------------- .nv.info._ZN10layer_norm22ln_bwd_finalize_kernelINS_22Kernel_traits_finalizeILj2560E6__halfS2_S2_S2_fjLb0ELj1024ELj4ENS_18Kernel_traits_baseILj2560ES2_S2_S2_S2_fjLj1024EEEEELb0ELb0EEEvNS_9BwdParamsE --------------------------
	.section	.nv.info._ZN10layer_norm22ln_bwd_finalize_kernelINS_22Kernel_traits_finalizeILj2560E6__halfS2_S2_S2_fjLb0ELj1024ELj4ENS_18Kernel_traits_baseILj2560ES2_S2_S2_S2_fjLj1024EEEEELb0ELb0EEEvNS_9BwdParamsE,"",@"SHT_CUDA_INFO"
	.sectionflags	@""
	.align	4


	//----- nvinfo : EIATTR_CUDA_API_VERSION
	.align		4
        /*0000*/ 	.byte	0x04, 0x37
        /*0002*/ 	.short	(.L_2081 - .L_2080)
.L_2080:
        /*0004*/ 	.word	0x00000082


	//----- nvinfo : EIATTR_SW2861232_WAR
	.align		4
.L_2081:
        /*0008*/ 	.byte	0x01, 0x35
	.zero		2


	//----- nvinfo : EIATTR_PARAM_CBANK
	.align		4
        /*000c*/ 	.byte	0x04, 0x0a
        /*000e*/ 	.short	(.L_2083 - .L_2082)
	.align		4
.L_2082:
        /*0010*/ 	.word	index@(.nv.constant0._ZN10layer_norm22ln_bwd_finalize_kernelINS_22Kernel_traits_finalizeILj2560E6__halfS2_S2_S2_fjLb0ELj1024ELj4ENS_18Kernel_traits_baseILj2560ES2_S2_S2_S2_fjLj1024EEEEELb0ELb0EEEvNS_9BwdParamsE)
        /*0014*/ 	.short	0x0160
        /*0016*/ 	.short	0x0128


	//----- nvinfo : EIATTR_CBANK_PARAM_SIZE
	.align		4
.L_2083:
        /*0018*/ 	.byte	0x03, 0x19
        /*001a*/ 	.short	0x0128


	//----- nvinfo : EIATTR_KPARAM_INFO
	.align		4
        /*001c*/ 	.byte	0x04, 0x17
        /*001e*/ 	.short	(.L_2085 - .L_2084)
.L_2084:
        /*0020*/ 	.word	0x00000000
        /*0024*/ 	.short	0x0000
        /*0026*/ 	.short	0x0000
        /*0028*/ 	.byte	0x00, 0xf0, 0xa1, 0x04


	//----- nvinfo : EIATTR_MAXREG_COUNT
	.align		4
.L_2085:
        /*002c*/ 	.byte	0x03, 0x1b
        /*002e*/ 	.short	0x0040


	//----- nvinfo : EIATTR_NUM_BARRIERS
	.align		4
        /*0030*/ 	.byte	0x02, 0x4c
        /*0032*/ 	.byte	0x01
	.zero		1


	//----- nvinfo : EIATTR_MERCURY_ISA_VERSION
	.align		4
        /*0034*/ 	.byte	0x03, 0x5f
        /*0036*/ 	.short	0x0000


	//----- nvinfo : EIATTR_COOP_GROUP_MASK_REGIDS
	.align		4
        /*0038*/ 	.byte	0x04, 0x29
        /*003a*/ 	.short	(.L_2087 - .L_2086)


	//   ....[0]....
.L_2086:
        /*003c*/ 	.word	0xffffffff


	//   ....[1]....
        /*0040*/ 	.word	0xffffffff


	//   ....[2]....
        /*0044*/ 	.word	0xffffffff


	//   ....[3]....
        /*0048*/ 	.word	0xffffffff


	//   ....[4]....
        /*004c*/ 	.word	0xffffffff


	//   ....[5]....
        /*0050*/ 	.word	0xffffffff


	//   ....[6]....
        /*0054*/ 	.word	0xffffffff


	//   ....[7]....
        /*0058*/ 	.word	0xffffffff


	//   ....[8]....
        /*005c*/ 	.word	0xffffffff


	//   ....[9]....
        /*0060*/ 	.word	0xffffffff


	//   ....[10]....
        /*0064*/ 	.word	0xffffffff


	//   ....[11]....
        /*0068*/ 	.word	0xffffffff


	//   ....[12]....
        /*006c*/ 	.word	0xffffffff


	//   ....[13]....
        /*0070*/ 	.word	0xffffffff


	//   ....[14]....
        /*0074*/ 	.word	0xffffffff


	//   ....[15]....
        /*0078*/ 	.word	0xffffffff


	//   ....[16]....
        /*007c*/ 	.word	0xffffffff


	//   ....[17]....
        /*0080*/ 	.word	0xffffffff


	//   ....[18]....
        /*0084*/ 	.word	0xffffffff


	//   ....[19]....
        /*0088*/ 	.word	0xffffffff


	//----- nvinfo : EIATTR_COOP_GROUP_INSTR_OFFSETS
	.align		4
.L_2087:
        /*008c*/ 	.byte	0x04, 0x28
        /*008e*/ 	.short	(.L_2089 - .L_2088)


	//   ....[0]....
.L_2088:
        /*0090*/ 	.word	0x00000820


	//   ....[1]....
        /*0094*/ 	.word	0x00000850


	//   ....[2]....
        /*0098*/ 	.word	0x00000860


	//   ....[3]....
        /*009c*/ 	.word	0x00000890


	//   ....[4]....
        /*00a0*/ 	.word	0x000008a0


	//   ....[5]....
        /*00a4*/ 	.word	0x000008d0


	//   ....[6]....
        /*00a8*/ 	.word	0x000008f0


	//   ....[7]....
        /*00ac*/ 	.word	0x00000900


	//   ....[8]....
        /*00b0*/ 	.word	0x00000930


	//   ....[9]....
        /*00b4*/ 	.word	0x00000940


	//   ....[10]....
        /*00b8*/ 	.word	0x00000b50


	//   ....[11]....
        /*00bc*/ 	.word	0x00000bc0


	//   ....[12]....
        /*00c0*/ 	.word	0x00000c20


	//   ....[13]....
        /*00c4*/ 	.word	0x00000c80


	//   ....[14]....
        /*00c8*/ 	.word	0x00000cf0


	//   ....[15]....
        /*00cc*/ 	.word	0x00000d60


	//   ....[16]....
        /*00d0*/ 	.word	0x00000dc0


	//   ....[17]....
        /*00d4*/ 	.word	0x00000e20


	//   ....[18]....
        /*00d8*/ 	.word	0x00000e80


	//   ....[19]....
        /*00dc*/ 	.word	0x00000ee0


	//----- nvinfo : EIATTR_EXIT_INSTR_OFFSETS
	.align		4
.L_2089:
        /*00e0*/ 	.byte	0x04, 0x1c
        /*00e2*/ 	.short	(.L_2091 - .L_2090)


	//   ....[0]....
.L_2090:
        /*00e4*/ 	.word	0x00000070


	//   ....[1]....
        /*00e8*/ 	.word	0x00000af0


	//----- nvinfo : EIATTR_MAX_THREADS
	.align		4
.L_2091:
        /*00ec*/ 	.byte	0x04, 0x05
        /*00ee*/ 	.short	(.L_2093 - .L_2092)
.L_2092:
        /*00f0*/ 	.word	0x00000400
        /*00f4*/ 	.word	0x00000001
        /*00f8*/ 	.word	0x00000001


	//----- nvinfo : EIATTR_CRS_STACK_SIZE
	.align		4
.L_2093:
        /*00fc*/ 	.byte	0x04, 0x1e
        /*00fe*/ 	.short	(.L_2095 - .L_2094)
.L_2094:
        /*0100*/ 	.word	0x00000000
.L_2095:


//--------------------- .nv.info._ZN10layer_norm13ln_bwd_kernelINS_13Kernel_traitsI6__halfS2_S2_S2_fjLj2560ELj1ELj1ELj4ELj8ENS_18Kernel_traits_baseILj2560ES2_S2_S2_S2_fjLj128EEEEELb1ELb0ELb1ELb0EEEvNS_9BwdParamsE --------------------------
	.section	.nv.info._ZN10layer_norm13ln_bwd_kernelINS_13Kernel_traitsI6__halfS2_S2_S2_fjLj2560ELj1ELj1ELj4ELj8ENS_18Kernel_traits_baseILj2560ES2_S2_S2_S2_fjLj128EEEEELb1ELb0ELb1ELb0EEEvNS_9BwdParamsE,"",@"SHT_CUDA_INFO"
	.sectionflags	@""
	.align	4


	//----- nvinfo : EIATTR_CUDA_API_VERSION
	.align		4
        /*0000*/ 	.byte	0x04, 0x37
        /*0002*/ 	.short	(.L_2097 - .L_2096)
.L_2096:
        /*0004*/ 	.word	0x00000082


	//----- nvinfo : EIATTR_SW2861232_WAR
	.align		4
.L_2097:
        /*0008*/ 	.byte	0x01, 0x35
	.zero		2


	//----- nvinfo : EIATTR_PARAM_CBANK
	.align		4
        /*000c*/ 	.byte	0x04, 0x0a
        /*000e*/ 	.short	(.L_2099 - .L_2098)
	.align		4
.L_2098:
        /*0010*/ 	.word	index@(.nv.constant0._ZN10layer_norm13ln_bwd_kernelINS_13Kernel_traitsI6__halfS2_S2_S2_fjLj2560ELj1ELj1ELj4ELj8ENS_18Kernel_traits_baseILj2560ES2_S2_S2_S2_fjLj128EEEEELb1ELb0ELb1ELb0EEEvNS_9BwdParamsE)
        /*0014*/ 	.short	0x0160
        /*0016*/ 	.short	0x0128


	//----- nvinfo : EIATTR_CBANK_PARAM_SIZE
	.align		4
.L_2099:
        /*0018*/ 	.byte	0x03, 0x19
        /*001a*/ 	.short	0x0128


	//----- nvinfo : EIATTR_KPARAM_INFO
	.align		4
        /*001c*/ 	.byte	0x04, 0x17
        /*001e*/ 	.short	(.L_2101 - .L_2100)
.L_2100:
        /*0020*/ 	.word	0x00000000
        /*0024*/ 	.short	0x0000
        /*0026*/ 	.short	0x0000
        /*0028*/ 	.byte	0x00, 0xf0, 0xa1, 0x04


	//----- nvinfo : EIATTR_MAXREG_COUNT
	.align		4
.L_2101:
        /*002c*/ 	.byte	0x03, 0x1b
        /*002e*/ 	.short	0x00ff


	//----- nvinfo : EIATTR_NUM_BARRIERS
	.align		4
        /*0030*/ 	.byte	0x02, 0x4c
        /*0032*/ 	.byte	0x01
	.zero		1


	//----- nvinfo : EIATTR_MERCURY_ISA_VERSION
	.align		4
        /*0034*/ 	.byte	0x03, 0x5f
        /*0036*/ 	.short	0x0000


	//----- nvinfo : EIATTR_COOP_GROUP_MASK_REGIDS
	.align		4
        /*0038*/ 	.byte	0x04, 0x29
        /*003a*/ 	.short	(.L_2103 - .L_2102)


	//   ....[0]....
.L_2102:
        /*003c*/ 	.word	0xffffffff


	//   ....[1]....
        /*0040*/ 	.word	0xffffffff


	//   ....[2]....
        /*0044*/ 	.word	0xffffffff


	//   ....[3]....
        /*0048*/ 	.word	0xffffffff


	//   ....[4]....
        /*004c*/ 	.word	0xffffffff


	//   ....[5]....
        /*0050*/ 	.word	0xffffffff


	//   ....[6]....
        /*0054*/ 	.word	0xffffffff


	//   ....[7]....
        /*0058*/ 	.word	0xffffffff


	//   ....[8]....
        /*005c*/ 	.word	0xffffffff


	//   ....[9]....
        /*0060*/ 	.word	0xffffffff


	//   ....[10]....
        /*0064*/ 	.word	0xffffffff


	//   ....[11]....
        /*0068*/ 	.word	0xffffffff


	//   ....[12]....
        /*006c*/ 	.word	0xffffffff


	//   ....[13]....
        /*0070*/ 	.word	0xffffffff


	//   ....[14]....
        /*0074*/ 	.word	0xffffffff


	//   ....[15]....
        /*0078*/ 	.word	0xffffffff


	//   ....[16]....
        /*007c*/ 	.word	0xffffffff


	//   ....[17]....
        /*0080*/ 	.word	0xffffffff


	//   ....[18]....
        /*0084*/ 	.word	0xffffffff


	//   ....[19]....
        /*0088*/ 	.word	0xffffffff


	//----- nvinfo : EIATTR_COOP_GROUP_INSTR_OFFSETS
	.align		4
.L_2103:
        /*008c*/ 	.byte	0x04, 0x28
        /*008e*/ 	.short	(.L_2105 - .L_2104)


	//   ....[0]....
.L_2104:
        /*0090*/ 	.word	0x00001f90


	//   ....[1]....
        /*0094*/ 	.word	0x00001fb0


	//   ....[2]....
        /*0098*/ 	.word	0x00001fd0


	//   ....[3]....
        /*009c*/ 	.word	0x00001ff0


	//   ....[4]....
        /*00a0*/ 	.word	0x00002010


	//   ....[5]....
        /*00a4*/ 	.word	0x00002030


	//   ....[6]....
        /*00a8*/ 	.word	0x00002050


	//   ....[7]....
        /*00ac*/ 	.word	0x00002070


	//   ....[8]....
        /*00b0*/ 	.word	0x00002090


	//   ....[9]....
        /*00b4*/ 	.word	0x000020b0


	//   ....[10]....
        /*00b8*/ 	.word	0x00004ae0


	//   ....[11]....
        /*00bc*/ 	.word	0x00004b60


	//   ....[12]....
        /*00c0*/ 	.word	0x00004be0


	//   ....[13]....
        /*00c4*/ 	.word	0x00004c50


	//   ....[14]....
        /*00c8*/ 	.word	0x00004cd0


	//   ....[15]....
        /*00cc*/ 	.word	0x00004d40


	//   ....[16]....
        /*00d0*/ 	.word	0x00004dc0


	//   ....[17]....
        /*00d4*/ 	.word	0x00004e30


	//   ....[18]....
        /*00d8*/ 	.word	0x00004eb0


	//   ....[19]....
        /*00dc*/ 	.word	0x00004f20


	//----- nvinfo : EIATTR_EXIT_INSTR_OFFSETS
	.align		4
.L_2105:
        /*00e0*/ 	.byte	0x04, 0x1c
        /*00e2*/ 	.short	(.L_2107 - .L_2106)


	//   ....[0]....
.L_2106:
        /*00e4*/ 	.word	0x00004a20


	//   ....[1]....
        /*00e8*/ 	.word	0x00004a80


	//----- nvinfo : EIATTR_MAX_THREADS
	.align		4
.L_2107:
        /*00ec*/ 	.byte	0x04, 0x05
        /*00ee*/ 	.short	(.L_2109 - .L_2108)
.L_2108:
        /*00f0*/ 	.word	0x00000080
        /*00f4*/ 	.word	0x00000001
        /*00f8*/ 	.word	0x00000001


	//----- nvinfo : EIATTR_CRS_STACK_SIZE
	.align		4
.L_2109:
        /*00fc*/ 	.byte	0x04, 0x1e
        /*00fe*/ 	.short	(.L_2111 - .L_2110)
.L_2110:
        /*0100*/ 	.word	0x00000000
.L_2111:


//--------------------- .nv.info._ZN10layer_norm22ln_bwd_finalize_kernelINS_22Kernel_traits_finalizeILj2560E6__halfS2_S2_S2_fjLb0ELj1024ELj4ENS_18Kernel_traits_baseILj2560ES2_S2_S2_S2_fjLj1024EEEEELb0ELb1EEEvNS_9BwdParamsE --------------------------
	.section	.nv.info._ZN10layer_norm22ln_bwd_finalize_kernelINS_22Kernel_traits_finalizeILj2560E6__halfS2_S2_S2_fjLb0ELj1024ELj4ENS_18Kernel_traits_baseILj2560ES2_S2_S2_S2_fjLj1024EEEEELb0ELb1EEEvNS_9BwdParamsE,"",@"SHT_CUDA_INFO"
	.sectionflags	@""
	.align	4


	//----- nvinfo : EIATTR_CUDA_API_VERSION
	.align		4
        /*0000*/ 	.byte	0x04, 0x37
        /*0002*/ 	.short	(.L_2113 - .L_2112)
.L_2112:
        /*0004*/ 	.word	0x00000082


	//----- nvinfo : EIATTR_SW2861232_WAR
	.align		4
.L_2113:
        /*0008*/ 	.byte	0x01, 0x35
	.zero		2


	//----- nvinfo : EIATTR_PARAM_CBANK
	.align		4
        /*000c*/ 	.byte	0x04, 0x0a
        /*000e*/ 	.short	(.L_2115 - .L_2114)
	.align		4
.L_2114:
        /*0010*/ 	.word	index@(.nv.constant0._ZN10layer_norm22ln_bwd_finalize_kernelINS_22Kernel_traits_finalizeILj2560E6__halfS2_S2_S2_fjLb0ELj1024ELj4ENS_18Kernel_traits_baseILj2560ES2_S2_S2_S2_fjLj1024EEEEELb0ELb1EEEvNS_9BwdParamsE)
        /*0014*/ 	.short	0x0160
        /*0016*/ 	.short	0x0128


	//----- nvinfo : EIATTR_CBANK_PARAM_SIZE
	.align		4
.L_2115:
        /*0018*/ 	.byte	0x03, 0x19
        /*001a*/ 	.short	0x0128


	//----- nvinfo : EIATTR_KPARAM_INFO
	.align		4
        /*001c*/ 	.byte	0x04, 0x17
        /*001e*/ 	.short	(.L_2117 - .L_2116)
.L_2116:
        /*0020*/ 	.word	0x00000000
        /*0024*/ 	.short	0x0000
        /*0026*/ 	.short	0x0000
        /*0028*/ 	.byte	0x00, 0xf0, 0xa1, 0x04


	//----- nvinfo : EIATTR_MAXREG_COUNT
	.align		4
.L_2117:
        /*002c*/ 	.byte	0x03, 0x1b
        /*002e*/ 	.short	0x0040


	//----- nvinfo : EIATTR_NUM_BARRIERS
	.align		4
        /*0030*/ 	.byte	0x02, 0x4c
        /*0032*/ 	.byte	0x01
	.zero		1


	//----- nvinfo : EIATTR_MERCURY_ISA_VERSION
	.align		4
        /*0034*/ 	.byte	0x03, 0x5f
        /*0036*/ 	.short	0x0000


	//----- nvinfo : EIATTR_COOP_GROUP_MASK_REGIDS
	.align		4
        /*0038*/ 	.byte	0x04, 0x29
        /*003a*/ 	.short	(.L_2119 - .L_2118)


	//   ....[0]....
.L_2118:
        /*003c*/ 	.word	0xffffffff


	//   ....[1]....
        /*0040*/ 	.word	0xffffffff


	//   ....[2]....
        /*0044*/ 	.word	0xffffffff


	//   ....[3]....
        /*0048*/ 	.word	0xffffffff


	//   ....[4]....
        /*004c*/ 	.word	0xffffffff


	//   ....[5]....
        /*0050*/ 	.word	0xffffffff


	//   ....[6]....
        /*0054*/ 	.word	0xffffffff


	//   ....[7]....
        /*0058*/ 	.word	0xffffffff


	//   ....[8]....
        /*005c*/ 	.word	0xffffffff


	//   ....[9]....
        /*0060*/ 	.word	0xffffffff


	//   ....[10]....
        /*0064*/ 	.word	0xffffffff


	//   ....[11]....
        /*0068*/ 	.word	0xffffffff


	//   ....[12]....
        /*006c*/ 	.word	0xffffffff


	//   ....[13]....
        /*0070*/ 	.word	0xffffffff


	//   ....[14]....
        /*0074*/ 	.word	0xffffffff


	//   ....[15]....
        /*0078*/ 	.word	0xffffffff


	//   ....[16]....
        /*007c*/ 	.word	0xffffffff


	//   ....[17]....
        /*0080*/ 	.word	0xffffffff


	//   ....[18]....
        /*0084*/ 	.word	0xffffffff


	//   ....[19]....
        /*0088*/ 	.word	0xffffffff


	//----- nvinfo : EIATTR_COOP_GROUP_INSTR_OFFSETS
	.align		4
.L_2119:
        /*008c*/ 	.byte	0x04, 0x28
        /*008e*/ 	.short	(.L_2121 - .L_2120)


	//   ....[0]....
.L_2120:
        /*0090*/ 	.word	0x000007f0


	//   ....[1]....
        /*0094*/ 	.word	0x00000820


	//   ....[2]....
        /*0098*/ 	.word	0x00000840


	//   ....[3]....
        /*009c*/ 	.word	0x00000850


	//   ....[4]....
        /*00a0*/ 	.word	0x00000880


	//   ....[5]....
        /*00a4*/ 	.word	0x00000890


	//   ....[6]....
        /*00a8*/ 	.word	0x000008c0


	//   ....[7]....
        /*00ac*/ 	.word	0x000008d0


	//   ....[8]....
        /*00b0*/ 	.word	0x00000900


	//   ....[9]....
        /*00b4*/ 	.word	0x00000910


	//   ....[10]....
        /*00b8*/ 	.word	0x00000b00


	//   ....[11]....
        /*00bc*/ 	.word	0x00000b80


	//   ....[12]....
        /*00c0*/ 	.word	0x00000be0


	//   ....[13]....
        /*00c4*/ 	.word	0x00000c40


	//   ....[14]....
        /*00c8*/ 	.word	0x00000cb0


	//   ....[15]....
        /*00cc*/ 	.word	0x00000d20


	//   ....[16]....
        /*00d0*/ 	.word	0x00000d80


	//   ....[17]....
        /*00d4*/ 	.word	0x00000de0


	//   ....[18]....
        /*00d8*/ 	.word	0x00000e40


	//   ....[19]....
        /*00dc*/ 	.word	0x00000ea0


	//----- nvinfo : EIATTR_EXIT_INSTR_OFFSETS
	.align		4
.L_2121:
        /*00e0*/ 	.byte	0x04, 0x1c
        /*00e2*/ 	.short	(.L_2123 - .L_2122)


	//   ....[0]....
.L_2122:
        /*00e4*/ 	.word	0x00000070


	//   ....[1]....
        /*00e8*/ 	.word	0x00000aa0


	//----- nvinfo : EIATTR_MAX_THREADS
	.align		4
.L_2123:
        /*00ec*/ 	.byte	0x04, 0x05
        /*00ee*/ 	.short	(.L_2125 - .L_2124)
.L_2124:
        /*00f0*/ 	.word	0x00000400
        /*00f4*/ 	.word	0x00000001
        /*00f8*/ 	.word	0x00000001


	//----- nvinfo : EIATTR_CRS_STACK_SIZE
	.align		4
.L_2125:
        /*00fc*/ 	.byte	0x04, 0x1e
        /*00fe*/ 	.short	(.L_2127 - .L_2126)
.L_2126:
        /*0100*/ 	.word	0x00000000
.L_2127:


//--------------------- .nv.info._ZN10layer_norm13ln_bwd_kernelINS_13Kernel_traitsI6__halfS2_S2_S2_fjLj2560ELj1ELj1ELj4ELj8ENS_18Kernel_traits_baseILj2560ES2_S2_S2_S2_fjLj128EEEEELb1ELb0ELb1ELb1EEEvNS_9BwdParamsE --------------------------
	.section	.nv.info._ZN10layer_norm13ln_bwd_kernelINS_13Kernel_traitsI6__halfS2_S2_S2_fjLj2560ELj1ELj1ELj4ELj8ENS_18Kernel_traits_baseILj2560ES2_S2_S2_S2_fjLj128EEEEELb1ELb0ELb1ELb1EEEvNS_9BwdParamsE,"",@"SHT_CUDA_INFO"
	.sectionflags	@""
	.align	4


	//----- nvinfo : EIATTR_CUDA_API_VERSION
	.align		4
        /*0000*/ 	.byte	0x04, 0x37
        /*0002*/ 	.short	(.L_2129 - .L_2128)
.L_2128:
        /*0004*/ 	.word	0x00000082


	//----- nvinfo : EIATTR_SW2861232_WAR
	.align		4
.L_2129:
        /*0008*/ 	.byte	0x01, 0x35
	.zero		2


	//----- nvinfo : EIATTR_PARAM_CBANK
	.align		4
        /*000c*/ 	.byte	0x04, 0x0a
        /*000e*/ 	.short	(.L_2131 - .L_2130)
	.align		4
.L_2130:
        /*0010*/ 	.word	index@(.nv.constant0._ZN10layer_norm13ln_bwd_kernelINS_13Kernel_traitsI6__halfS2_S2_S2_fjLj2560ELj1ELj1ELj4ELj8ENS_18Kernel_traits_baseILj2560ES2_S2_S2_S2_fjLj128EEEEELb1ELb0ELb1ELb1EEEvNS_9BwdParamsE)
        /*0014*/ 	.short	0x0160
        /*0016*/ 	.short	0x0128


	//----- nvinfo : EIATTR_CBANK_PARAM_SIZE
	.align		4
.L_2131:
        /*0018*/ 	.byte	0x03, 0x19
        /*001a*/ 	.short	0x0128


	//----- nvinfo : EIATTR_KPARAM_INFO
	.align		4
        /*001c*/ 	.byte	0x04, 0x17
        /*001e*/ 	.short	(.L_2133 - .L_2132)
.L_2132:
        /*0020*/ 	.word	0x00000000
        /*0024*/ 	.short	0x0000
        /*0026*/ 	.short	0x0000
        /*0028*/ 	.byte	0x00, 0xf0, 0xa1, 0x04


	//----- nvinfo : EIATTR_MAXREG_COUNT
	.align		4
.L_2133:
        /*002c*/ 	.byte	0x03, 0x1b
        /*002e*/ 	.short	0x00ff


	//----- nvinfo : EIATTR_NUM_BARRIERS
	.align		4
        /*0030*/ 	.byte	0x02, 0x4c
        /*0032*/ 	.byte	0x01
	.zero		1


	//----- nvinfo : EIATTR_MERCURY_ISA_VERSION
	.align		4
        /*0034*/ 	.byte	0x03, 0x5f
        /*0036*/ 	.short	0x0000


	//----- nvinfo : EIATTR_COOP_GROUP_MASK_REGIDS
	.align		4
        /*0038*/ 	.byte	0x04, 0x29
        /*003a*/ 	.short	(.L_2135 - .L_2134)


	//   ....[0]....
.L_2134:
        /*003c*/ 	.word	0xffffffff


	//   ....[1]....
        /*0040*/ 	.word	0xffffffff


	//   ....[2]....
        /*0044*/ 	.word	0xffffffff


	//   ....[3]....
        /*0048*/ 	.word	0xffffffff


	//   ....[4]....
        /*004c*/ 	.word	0xffffffff


	//   ....[5]....
        /*0050*/ 	.word	0xffffffff


	//   ....[6]....
        /*0054*/ 	.word	0xffffffff


	//   ....[7]....
        /*0058*/ 	.word	0xffffffff


	//   ....[8]....
        /*005c*/ 	.word	0xffffffff


	//   ....[9]....
        /*0060*/ 	.word	0xffffffff


	//   ....[10]....
        /*0064*/ 	.word	0xffffffff


	//   ....[11]....
        /*0068*/ 	.word	0xffffffff


	//   ....[12]....
        /*006c*/ 	.word	0xffffffff


	//   ....[13]....
        /*0070*/ 	.word	0xffffffff


	//   ....[14]....
        /*0074*/ 	.word	0xffffffff


	//   ....[15]....
        /*0078*/ 	.word	0xffffffff


	//   ....[16]....
        /*007c*/ 	.word	0xffffffff


	//   ....[17]....
        /*0080*/ 	.word	0xffffffff


	//   ....[18]....
        /*0084*/ 	.word	0xffffffff


	//   ....[19]....
        /*0088*/ 	.word	0xffffffff


	//----- nvinfo : EIATTR_COOP_GROUP_INSTR_OFFSETS
	.align		4
.L_2135:
        /*008c*/ 	.byte	0x04, 0x28
        /*008e*/ 	.short	(.L_2137 - .L_2136)


	//   ....[0]....
.L_2136:
        /*0090*/ 	.word	0x00001a90


	//   ....[1]....
        /*0094*/ 	.word	0x00001ab0


	//   ....[2]....
        /*0098*/ 	.word	0x00001ad0


	//   ....[3]....
        /*009c*/ 	.word	0x00001af0


	//   ....[4]....
        /*00a0*/ 	.word	0x00001b10


	//   ....[5]....
        /*00a4*/ 	.word	0x00001b30


	//   ....[6]....
        /*00a8*/ 	.word	0x00001b50


	//   ....[7]....
        /*00ac*/ 	.word	0x00001b70


	//   ....[8]....
        /*00b0*/ 	.word	0x00001b90


	//   ....[9]....
        /*00b4*/ 	.word	0x00001bb0


	//   ....[10]....
        /*00b8*/ 	.word	0x000040e0


	//   ....[11]....
        /*00bc*/ 	.word	0x00004160


	//   ....[12]....
        /*00c0*/ 	.word	0x000041e0


	//   ....[13]....
        /*00c4*/ 	.word	0x00004250


	//   ....[14]....
        /*00c8*/ 	.word	0x000042d0


	//   ....[15]....
        /*00cc*/ 	.word	0x00004340


	//   ....[16]....
        /*00d0*/ 	.word	0x000043c0


	//   ....[17]....
        /*00d4*/ 	.word	0x00004430


	//   ....[18]....
        /*00d8*/ 	.word	0x000044b0


	//   ....[19]....
        /*00dc*/ 	.word	0x00004520


	//----- nvinfo : EIATTR_EXIT_INSTR_OFFSETS
	.align		4
.L_2137:
        /*00e0*/ 	.byte	0x04, 0x1c
        /*00e2*/ 	.short	(.L_2139 - .L_2138)


	//   ....[0]....
.L_2138:
        /*00e4*/ 	.word	0x00004080


	//----- nvinfo : EIATTR_MAX_THREADS
	.align		4
.L_2139:
        /*00e8*/ 	.byte	0x04, 0x05
        /*00ea*/ 	.short	(.L_2141 - .L_2140)
.L_2140:
        /*00ec*/ 	.word	0x00000080
        /*00f0*/ 	.word	0x00000001
        /*00f4*/ 	.word	0x00000001


	//----- nvinfo : EIATTR_CRS_STACK_SIZE
	.align		4
.L_2141:
        /*00f8*/ 	.byte	0x04, 0x1e
        /*00fa*/ 	.short	(.L_2143 - .L_2142)
.L_2142:
        /*00fc*/ 	.word	0x00000000
.L_2143:


//--------------------- .nv.info._ZN10layer_norm13ln_bwd_kernelINS_13Kernel_traitsI6__halfS2_S2_S2_fjLj2560ELj1ELj1ELj4ELj8ENS_18Kernel_traits_baseILj2560ES2_S2_S2_S2_fjLj128EEEEELb1ELb1ELb0ELb0EEEvNS_9BwdParamsE --------------------------
	.section	.nv.info._ZN10layer_norm13ln_bwd_kernelINS_13Kernel_traitsI6__halfS2_S2_S2_fjLj2560ELj1ELj1ELj4ELj8ENS_18Kernel_traits_baseILj2560ES2_S2_S2_S2_fjLj128EEEEELb1ELb1ELb0ELb0EEEvNS_9BwdParamsE,"",@"SHT_CUDA_INFO"
	.sectionflags	@""
	.align	4


	//----- nvinfo : EIATTR_CUDA_API_VERSION
	.align		4
        /*0000*/ 	.byte	0x04, 0x37
        /*0002*/ 	.short	(.L_2145 - .L_2144)
.L_2144:
        /*0004*/ 	.word	0x00000082


	//----- nvinfo : EIATTR_SW2861232_WAR
	.align		4
.L_2145:
        /*0008*/ 	.byte	0x01, 0x35
	.zero		2


	//----- nvinfo : EIATTR_PARAM_CBANK
	.align		4
        /*000c*/ 	.byte	0x04, 0x0a
        /*000e*/ 	.short	(.L_2147 - .L_2146)
	.align		4
.L_2146:
        /*0010*/ 	.word	index@(.nv.constant0._ZN10layer_norm13ln_bwd_kernelINS_13Kernel_traitsI6__halfS2_S2_S2_fjLj2560ELj1ELj1ELj4ELj8ENS_18Kernel_traits_baseILj2560ES2_S2_S2_S2_fjLj128EEEEELb1ELb1ELb0ELb0EEEvNS_9BwdParamsE)
        /*0014*/ 	.short	0x0160
        /*0016*/ 	.short	0x0128


	//----- nvinfo : EIATTR_CBANK_PARAM_SIZE
	.align		4
.L_2147:
        /*0018*/ 	.byte	0x03, 0x19
        /*001a*/ 	.short	0x0128


	//----- nvinfo : EIATTR_KPARAM_INFO
	.align		4
        /*001c*/ 	.byte	0x04, 0x17
        /*001e*/ 	.short	(.L_2149 - .L_2148)
.L_2148:
        /*0020*/ 	.word	0x00000000
        /*0024*/ 	.short	0x0000
        /*0026*/ 	.short	0x0000
        /*0028*/ 	.byte	0x00, 0xf0, 0xa1, 0x04


	//----- nvinfo : EIATTR_MAXREG_COUNT
	.align		4
.L_2149:
        /*002c*/ 	.byte	0x03, 0x1b
        /*002e*/ 	.short	0x00ff


	//----- nvinfo : EIATTR_NUM_BARRIERS
	.align		4
        /*0030*/ 	.byte	0x02, 0x4c
        /*0032*/ 	.byte	0x01
	.zero		1


	//----- nvinfo : EIATTR_MERCURY_ISA_VERSION
	.align		4
        /*0034*/ 	.byte	0x03, 0x5f
        /*0036*/ 	.short	0x0000


	//----- nvinfo : EIATTR_COOP_GROUP_MASK_REGIDS
	.align		4
        /*0038*/ 	.byte	0x04, 0x29
        /*003a*/ 	.short	(.L_2151 - .L_2150)


	//   ....[0]....
.L_2150:
        /*003c*/ 	.word	0xffffffff


	//   ....[1]....
        /*0040*/ 	.word	0xffffffff


	//   ....[2]....
        /*0044*/ 	.word	0xffffffff


	//   ....[3]....
        /*0048*/ 	.word	0xffffffff


	//   ....[4]....
        /*004c*/ 	.word	0xffffffff


	//   ....[5]....
        /*0050*/ 	.word	0xffffffff


	//   ....[6]....
        /*0054*/ 	.word	0xffffffff


	//   ....[7]....
        /*0058*/ 	.word	0xffffffff


	//   ....[8]....
        /*005c*/ 	.word	0xffffffff


	//   ....[9]....
        /*0060*/ 	.word	0xffffffff


	//   ....[10]....
        /*0064*/ 	.word	0xffffffff


	//   ....[11]....
        /*0068*/ 	.word	0xffffffff


	//   ....[12]....
        /*006c*/ 	.word	0xffffffff


	//   ....[13]....
        /*0070*/ 	.word	0xffffffff


	//   ....[14]....
        /*0074*/ 	.word	0xffffffff


	//   ....[15]....
        /*0078*/ 	.word	0xffffffff


	//   ....[16]....
        /*007c*/ 	.word	0xffffffff


	//   ....[17]....
        /*0080*/ 	.word	0xffffffff


	//   ....[18]....
        /*0084*/ 	.word	0xffffffff


	//   ....[19]....
        /*0088*/ 	.word	0xffffffff


	//----- nvinfo : EIATTR_COOP_GROUP_INSTR_OFFSETS
	.align		4
.L_2151:
        /*008c*/ 	.byte	0x04, 0x28
        /*008e*/ 	.short	(.L_2153 - .L_2152)


	//   ....[0]....
.L_2152:
        /*0090*/ 	.word	0x00001f20


	//   ....[1]....
        /*0094*/ 	.word	0x00001f40


	//   ....[2]....
        /*0098*/ 	.word	0x00001f60


	//   ....[3]....
        /*009c*/ 	.word	0x00001f80


	//   ....[4]....
        /*00a0*/ 	.word	0x00001fa0


	//   ....[5]....
        /*00a4*/ 	.word	0x00001fc0


	//   ....[6]....
        /*00a8*/ 	.word	0x00001fe0


	//   ....[7]....
        /*00ac*/ 	.word	0x00002000


	//   ....[8]....
        /*00b0*/ 	.word	0x00002020


	//   ....[9]....
        /*00b4*/ 	.word	0x00002040


	//   ....[10]....
        /*00b8*/ 	.word	0x00004540


	//   ....[11]....
        /*00bc*/ 	.word	0x000045c0


	//   ....[12]....
        /*00c0*/ 	.word	0x00004640


	//   ....[13]....
        /*00c4*/ 	.word	0x000046b0


	//   ....[14]....
        /*00c8*/ 	.word	0x00004730


	//   ....[15]....
        /*00cc*/ 	.word	0x000047a0


	//   ....[16]....
        /*00d0*/ 	.word	0x00004820


	//   ....[17]....
        /*00d4*/ 	.word	0x00004890


	//   ....[18]....
        /*00d8*/ 	.word	0x00004910


	//   ....[19]....
        /*00dc*/ 	.word	0x00004980


	//----- nvinfo : EIATTR_EXIT_INSTR_OFFSETS
	.align		4
.L_2153:
        /*00e0*/ 	.byte	0x04, 0x1c
        /*00e2*/ 	.short	(.L_2155 - .L_2154)


	//   ....[0]....
.L_2154:
        /*00e4*/ 	.word	0x00004460


	//   ....[1]....
        /*00e8*/ 	.word	0x000044e0


	//----- nvinfo : EIATTR_MAX_THREADS
	.align		4
.L_2155:
        /*00ec*/ 	.byte	0x04, 0x05
        /*00ee*/ 	.short	(.L_2157 - .L_2156)
.L_2156:
        /*00f0*/ 	.word	0x00000080
        /*00f4*/ 	.word	0x00000001
        /*00f8*/ 	.word	0x00000001


	//----- nvinfo : EIATTR_CRS_STACK_SIZE
	.align		4
.L_2157:
        /*00fc*/ 	.byte	0x04, 0x1e
        /*00fe*/ 	.short	(.L_2159 - .L_2158)
.L_2158:
        /*0100*/ 	.word	0x00000000
.L_2159:


//--------------------- .nv.info._ZN10layer_norm13ln_bwd_kernelINS_13Kernel_traitsI6__halfS2_S2_S2_fjLj2560ELj1ELj1ELj4ELj8ENS_18Kernel_traits_baseILj2560ES2_S2_S2_S2_fjLj128EEEEELb1ELb1ELb0ELb1EEEvNS_9BwdParamsE --------------------------
	.section	.nv.info._ZN10layer_norm13ln_bwd_kernelINS_13Kernel_traitsI6__halfS2_S2_S2_fjLj2560ELj1ELj1ELj4ELj8ENS_18Kernel_traits_baseILj2560ES2_S2_S2_S2_fjLj128EEEEELb1ELb1ELb0ELb1EEEvNS_9BwdParamsE,"",@"SHT_CUDA_INFO"
	.sectionflags	@""
	.align	4


	//----- nvinfo : EIATTR_CUDA_API_VERSION
	.align		4
        /*0000*/ 	.byte	0x04, 0x37
        /*0002*/ 	.short	(.L_2161 - .L_2160)
.L_2160:
        /*0004*/ 	.word	0x00000082


	//----- nvinfo : EIATTR_SW2861232_WAR
	.align		4
.L_2161:
        /*0008*/ 	.byte	0x01, 0x35
	.zero		2


	//----- nvinfo : EIATTR_PARAM_CBANK
	.align		4
        /*000c*/ 	.byte	0x04, 0x0a
        /*000e*/ 	.short	(.L_2163 - .L_2162)
	.align		4
.L_2162:
        /*0010*/ 	.word	index@(.nv.constant0._ZN10layer_norm13ln_bwd_kernelINS_13Kernel_traitsI6__halfS2_S2_S2_fjLj2560ELj1ELj1ELj4ELj8ENS_18Kernel_traits_baseILj2560ES2_S2_S2_S2_fjLj128EEEEELb1ELb1ELb0ELb1EEEvNS_9BwdParamsE)
        /*0014*/ 	.short	0x0160
        /*0016*/ 	.short	0x0128


	//----- nvinfo : EIATTR_CBANK_PARAM_SIZE
	.align		4
.L_2163:
        /*0018*/ 	.byte	0x03, 0x19
        /*001a*/ 	.short	0x0128


	//----- nvinfo : EIATTR_KPARAM_INFO
	.align		4
        /*001c*/ 	.byte	0x04, 0x17
        /*001e*/ 	.short	(.L_2165 - .L_2164)
.L_2164:
        /*0020*/ 	.word	0x00000000
        /*0024*/ 	.short	0x0000
        /*0026*/ 	.short	0x0000
        /*0028*/ 	.byte	0x00, 0xf0, 0xa1, 0x04


	//----- nvinfo : EIATTR_MAXREG_COUNT
	.align		4
.L_2165:
        /*002c*/ 	.byte	0x03, 0x1b
        /*002e*/ 	.short	0x00ff


	//----- nvinfo : EIATTR_NUM_BARRIERS
	.align		4
        /*0030*/ 	.byte	0x02, 0x4c
        /*0032*/ 	.byte	0x01
	.zero		1


	//----- nvinfo : EIATTR_MERCURY_ISA_VERSION
	.align		4
        /*0034*/ 	.byte	0x03, 0x5f
        /*0036*/ 	.short	0x0000


	//----- nvinfo : EIATTR_COOP_GROUP_MASK_REGIDS
	.align		4
        /*0038*/ 	.byte	0x04, 0x29
        /*003a*/ 	.short	(.L_2167 - .L_2166)


	//   ....[0]....
.L_2166:
        /*003c*/ 	.word	0xffffffff


	//   ....[1]....
        /*0040*/ 	.word	0xffffffff


	//   ....[2]....
        /*0044*/ 	.word	0xffffffff


	//   ....[3]....
        /*0048*/ 	.word	0xffffffff


	//   ....[4]....
        /*004c*/ 	.word	0xffffffff


	//   ....[5]....
        /*0050*/ 	.word	0xffffffff


	//   ....[6]....
        /*0054*/ 	.word	0xffffffff


	//   ....[7]....
        /*0058*/ 	.word	0xffffffff


	//   ....[8]....
        /*005c*/ 	.word	0xffffffff


	//   ....[9]....
        /*0060*/ 	.word	0xffffffff


	//   ....[10]....
        /*0064*/ 	.word	0xffffffff


	//   ....[11]....
        /*0068*/ 	.word	0xffffffff


	//   ....[12]....
        /*006c*/ 	.word	0xffffffff


	//   ....[13]....
        /*0070*/ 	.word	0xffffffff


	//   ....[14]....
        /*0074*/ 	.word	0xffffffff


	//   ....[15]....
        /*0078*/ 	.word	0xffffffff


	//   ....[16]....
        /*007c*/ 	.word	0xffffffff


	//   ....[17]....
        /*0080*/ 	.word	0xffffffff


	//   ....[18]....
        /*0084*/ 	.word	0xffffffff


	//   ....[19]....
        /*0088*/ 	.word	0xffffffff


	//----- nvinfo : EIATTR_COOP_GROUP_INSTR_OFFSETS
	.align		4
.L_2167:
        /*008c*/ 	.byte	0x04, 0x28
        /*008e*/ 	.short	(.L_2169 - .L_2168)


	//   ....[0]....
.L_2168:
        /*0090*/ 	.word	0x00001aa0


	//   ....[1]....
        /*0094*/ 	.word	0x00001ac0


	//   ....[2]....
        /*0098*/ 	.word	0x00001ae0


	//   ....[3]....
        /*009c*/ 	.word	0x00001b00


	//   ....[4]....
        /*00a0*/ 	.word	0x00001b20


	//   ....[5]....
        /*00a4*/ 	.word	0x00001b40


	//   ....[6]....
        /*00a8*/ 	.word	0x00001b60


	//   ....[7]....
        /*00ac*/ 	.word	0x00001b80


	//   ....[8]....
        /*00b0*/ 	.word	0x00001ba0


	//   ....[9]....
        /*00b4*/ 	.word	0x00001bc0


	//   ....[10]....
        /*00b8*/ 	.word	0x00004080


	//   ....[11]....
        /*00bc*/ 	.word	0x00004100


	//   ....[12]....
        /*00c0*/ 	.word	0x00004180


	//   ....[13]....
        /*00c4*/ 	.word	0x000041f0


	//   ....[14]....
        /*00c8*/ 	.word	0x00004270


	//   ....[15]....
        /*00cc*/ 	.word	0x000042e0


	//   ....[16]....
        /*00d0*/ 	.word	0x00004360


	//   ....[17]....
        /*00d4*/ 	.word	0x000043d0


	//   ....[18]....
        /*00d8*/ 	.word	0x00004450


	//   ....[19]....
        /*00dc*/ 	.word	0x000044c0


	//----- nvinfo : EIATTR_EXIT_INSTR_OFFSETS
	.align		4
.L_2169:
        /*00e0*/ 	.byte	0x04, 0x1c
        /*00e2*/ 	.short	(.L_2171 - .L_2170)


	//   ....[0]....
.L_2170:
        /*00e4*/ 	.word	0x00004020


	//----- nvinfo : EIATTR_MAX_THREADS
	.align		4
.L_2171:
        /*00e8*/ 	.byte	0x04, 0x05
        /*00ea*/ 	.short	(.L_2173 - .L_2172)
.L_2172:
        /*00ec*/ 	.word	0x00000080
        /*00f0*/ 	.word	0x00000001
        /*00f4*/ 	.word	0x00000001


	//----- nvinfo : EIATTR_CRS_STACK_SIZE
	.align		4
.L_2173:
        /*00f8*/ 	.byte	0x04, 0x1e
        /*00fa*/ 	.short	(.L_2175 - .L_2174)
.L_2174:
        /*00fc*/ 	.word	0x00000000
.L_2175:


//--------------------- .nv.info._ZN10layer_norm22ln_bwd_finalize_kernelINS_22Kernel_traits_finalizeILj2560E6__halfS2_S2_S2_fjLb1ELj1024ELj4ENS_18Kernel_traits_baseILj2560ES2_S2_S2_S2_fjLj1024EEEEELb1ELb0EEEvNS_9BwdParamsE --------------------------
	.section	.nv.info._ZN10layer_norm22ln_bwd_finalize_kernelINS_22Kernel_traits_finalizeILj2560E6__halfS2_S2_S2_fjLb1ELj1024ELj4ENS_18Kernel_traits_baseILj2560ES2_S2_S2_S2_fjLj1024EEEEELb1ELb0EEEvNS_9BwdParamsE,"",@"SHT_CUDA_INFO"
	.sectionflags	@""
	.align	4


	//----- nvinfo : EIATTR_CUDA_API_VERSION
	.align		4
        /*0000*/ 	.byte	0x04, 0x37
        /*0002*/ 	.short	(.L_2177 - .L_2176)
.L_2176:
        /*0004*/ 	.word	0x00000082


	//----- nvinfo : EIATTR_SW2861232_WAR
	.align		4
.L_2177:
        /*0008*/ 	.byte	0x01, 0x35
	.zero		2


	//----- nvinfo : EIATTR_PARAM_CBANK
	.align		4
        /*000c*/ 	.byte	0x04, 0x0a
        /*000e*/ 	.short	(.L_2179 - .L_2178)
	.align		4
.L_2178:
        /*0010*/ 	.word	index@(.nv.constant0._ZN10layer_norm22ln_bwd_finalize_kernelINS_22Kernel_traits_finalizeILj2560E6__halfS2_S2_S2_fjLb1ELj1024ELj4ENS_18Kernel_traits_baseILj2560ES2_S2_S2_S2_fjLj1024EEEEELb1ELb0EEEvNS_9BwdParamsE)
        /*0014*/ 	.short	0x0160
        /*0016*/ 	.short	0x0128


	//----- nvinfo : EIATTR_CBANK_PARAM_SIZE
	.align		4
.L_2179:
        /*0018*/ 	.byte	0x03, 0x19
        /*001a*/ 	.short	0x0128


	//----- nvinfo : EIATTR_KPARAM_INFO
	.align		4
        /*001c*/ 	.byte	0x04, 0x17
        /*001e*/ 	.short	(.L_2181 - .L_2180)
.L_2180:
        /*0020*/ 	.word	0x00000000
        /*0024*/ 	.short	0x0000
        /*0026*/ 	.short	0x0000
        /*0028*/ 	.byte	0x00, 0xf0, 0xa1, 0x04


	//----- nvinfo : EIATTR_MAXREG_COUNT
	.align		4
.L_2181:
        /*002c*/ 	.byte	0x03, 0x1b
        /*002e*/ 	.short	0x0040


	//----- nvinfo : EIATTR_NUM_BARRIERS
	.align		4
        /*0030*/ 	.byte	0x02, 0x4c
        /*0032*/ 	.byte	0x01
	.zero		1


	//----- nvinfo : EIATTR_MERCURY_ISA_VERSION
	.align		4
        /*0034*/ 	.byte	0x03, 0x5f
        /*0036*/ 	.short	0x0000


	//----- nvinfo : EIATTR_COOP_GROUP_MASK_REGIDS
	.align		4
        /*0038*/ 	.byte	0x04, 0x29
        /*003a*/ 	.short	(.L_2183 - .L_2182)


	//   ....[0]....
.L_2182:
        /*003c*/ 	.word	0xffffffff


	//   ....[1]....
        /*0040*/ 	.word	0xffffffff


	//   ....[2]....
        /*0044*/ 	.word	0xffffffff


	//   ....[3]....
        /*0048*/ 	.word	0xffffffff


	//   ....[4]....
        /*004c*/ 	.word	0xffffffff


	//   ....[5]....
        /*0050*/ 	.word	0xffffffff


	//   ....[6]....
        /*0054*/ 	.word	0xffffffff


	//   ....[7]....
        /*0058*/ 	.word	0xffffffff


	//   ....[8]....
        /*005c*/ 	.word	0xffffffff


	//   ....[9]....
        /*0060*/ 	.word	0xffffffff


	//   ....[10]....
        /*0064*/ 	.word	0xffffffff


	//   ....[11]....
        /*0068*/ 	.word	0xffffffff


	//   ....[12]....
        /*006c*/ 	.word	0xffffffff


	//   ....[13]....
        /*0070*/ 	.word	0xffffffff


	//   ....[14]....
        /*0074*/ 	.word	0xffffffff


	//   ....[15]....
        /*0078*/ 	.word	0xffffffff


	//   ....[16]....
        /*007c*/ 	.word	0xffffffff


	//   ....[17]....
        /*0080*/ 	.word	0xffffffff


	//   ....[18]....
        /*0084*/ 	.word	0xffffffff


	//   ....[19]....
        /*0088*/ 	.word	0xffffffff


	//   ....[20]....
        /*008c*/ 	.word	0xffffffff


	//   ....[21]....
        /*0090*/ 	.word	0xffffffff


	//   ....[22]....
        /*0094*/ 	.word	0xffffffff


	//   ....[23]....
        /*0098*/ 	.word	0xffffffff


	//   ....[24]....
        /*009c*/ 	.word	0xffffffff


	//   ....[25]....
        /*00a0*/ 	.word	0xffffffff


	//   ....[26]....
        /*00a4*/ 	.word	0xffffffff


	//   ....[27]....
        /*00a8*/ 	.word	0xffffffff


	//   ....[28]....
        /*00ac*/ 	.word	0xffffffff


	//   ....[29]....
        /*00b0*/ 	.word	0xffffffff


	//----- nvinfo : EIATTR_COOP_GROUP_INSTR_OFFSETS
	.align		4
.L_2183:
        /*00b4*/ 	.byte	0x04, 0x28
        /*00b6*/ 	.short	(.L_2185 - .L_2184)


	//   ....[0]....
.L_2184:
        /*00b8*/ 	.word	0x000009d0


	//   ....[1]....
        /*00bc*/ 	.word	0x00000a00


	//   ....[2]....
        /*00c0*/ 	.word	0x00000a10


	//   ....[3]....
        /*00c4*/ 	.word	0x00000a30


	//   ....[4]....
        /*00c8*/ 	.word	0x00000a50


	//   ....[5]....
        /*00cc*/ 	.word	0x00000a60


	//   ....[6]....
        /*00d0*/ 	.word	0x00000a90


	//   ....[7]....
        /*00d4*/ 	.word	0x00000ab0


	//   ....[8]....
        /*00d8*/ 	.word	0x00000ac0


	//   ....[9]....
        /*00dc*/ 	.word	0x00000af0


	//   ....[10]....
        /*00e0*/ 	.word	0x00000b10


	//   ....[11]....
        /*00e4*/ 	.word	0x00000b20


	//   ....[12]....
        /*00e8*/ 	.word	0x00000b50


	//   ....[13]....
        /*00ec*/ 	.word	0x00000b70


	//   ....[14]....
        /*00f0*/ 	.word	0x00000b80


	//   ....[15]....
        /*00f4*/ 	.word	0x00000e20


	//   ....[16]....
        /*00f8*/ 	.word	0x00000e80


	//   ....[17]....
        /*00fc*/ 	.word	0x00000ee0


	//   ....[18]....
        /*0100*/ 	.word	0x00000f40


	//   ....[19]....
        /*0104*/ 	.word	0x00000fb0


	//   ....[20]....
        /*0108*/ 	.word	0x00001020


	//   ....[21]....
        /*010c*/ 	.word	0x00001080


	//   ....[22]....
        /*0110*/ 	.word	0x000010e0


	//   ....[23]....
        /*0114*/ 	.word	0x00001140


	//   ....[24]....
        /*0118*/ 	.word	0x000011b0


	//   ....[25]....
        /*011c*/ 	.word	0x00001220


	//   ....[26]....
        /*0120*/ 	.word	0x00001280


	//   ....[27]....
        /*0124*/ 	.word	0x000012e0


	//   ....[28]....
        /*0128*/ 	.word	0x00001340


	//   ....[29]....
        /*012c*/ 	.word	0x000013a0


	//----- nvinfo : EIATTR_EXIT_INSTR_OFFSETS
	.align		4
.L_2185:
        /*0130*/ 	.byte	0x04, 0x1c
        /*0132*/ 	.short	(.L_2187 - .L_2186)


	//   ....[0]....
.L_2186:
        /*0134*/ 	.word	0x00000070


	//   ....[1]....
        /*0138*/ 	.word	0x00000dc0


	//----- nvinfo : EIATTR_MAX_THREADS
	.align		4
.L_2187:
        /*013c*/ 	.byte	0x04, 0x05
        /*013e*/ 	.short	(.L_2189 - .L_2188)
.L_2188:
        /*0140*/ 	.word	0x00000400
        /*0144*/ 	.word	0x00000001
        /*0148*/ 	.word	0x00000001


	//----- nvinfo : EIATTR_CRS_STACK_SIZE
	.align		4
.L_2189:
        /*014c*/ 	.byte	0x04, 0x1e
        /*014e*/ 	.short	(.L_2191 - .L_2190)
.L_2190:
        /*0150*/ 	.word	0x00000000
.L_2191:


//--------------------- .nv.info._ZN10layer_norm13ln_bwd_kernelINS_13Kernel_traitsI6__halfS2_S2_S2_fjLj2560ELj1ELj1ELj4ELj8ENS_18Kernel_traits_baseILj2560ES2_S2_S2_S2_fjLj128EEEEELb1ELb1ELb1ELb0EEEvNS_9BwdParamsE --------------------------
	.section	.nv.info._ZN10layer_norm13ln_bwd_kernelINS_13Kernel_traitsI6__halfS2_S2_S2_fjLj2560ELj1ELj1ELj4ELj8ENS_18Kernel_traits_baseILj2560ES2_S2_S2_S2_fjLj128EEEEELb1ELb1ELb1ELb0EEEvNS_9BwdParamsE,"",@"SHT_CUDA_INFO"
	.sectionflags	@""
	.align	4


	//----- nvinfo : EIATTR_CUDA_API_VERSION
	.align		4
        /*0000*/ 	.byte	0x04, 0x37
        /*0002*/ 	.short	(.L_2193 - .L_2192)
.L_2192:
        /*0004*/ 	.word	0x00000082


	//----- nvinfo : EIATTR_SW2861232_WAR
	.align		4
.L_2193:
        /*0008*/ 	.byte	0x01, 0x35
	.zero		2


	//----- nvinfo : EIATTR_PARAM_CBANK
	.align		4
        /*000c*/ 	.byte	0x04, 0x0a
        /*000e*/ 	.short	(.L_2195 - .L_2194)
	.align		4
.L_2194:
        /*0010*/ 	.word	index@(.nv.constant0._ZN10layer_norm13ln_bwd_kernelINS_13Kernel_traitsI6__halfS2_S2_S2_fjLj2560ELj1ELj1ELj4ELj8ENS_18Kernel_traits_baseILj2560ES2_S2_S2_S2_fjLj128EEEEELb1ELb1ELb1ELb0EEEvNS_9BwdParamsE)
        /*0014*/ 	.short	0x0160
        /*0016*/ 	.short	0x0128


	//----- nvinfo : EIATTR_CBANK_PARAM_SIZE
	.align		4
.L_2195:
        /*0018*/ 	.byte	0x03, 0x19
        /*001a*/ 	.short	0x0128


	//----- nvinfo : EIATTR_KPARAM_INFO
	.align		4
        /*001c*/ 	.byte	0x04, 0x17
        /*001e*/ 	.short	(.L_2197 - .L_2196)
.L_2196:
        /*0020*/ 	.word	0x00000000
        /*0024*/ 	.short	0x0000
        /*0026*/ 	.short	0x0000
        /*0028*/ 	.byte	0x00, 0xf0, 0xa1, 0x04


	//----- nvinfo : EIATTR_MAXREG_COUNT
	.align		4
.L_2197:
        /*002c*/ 	.byte	0x03, 0x1b
        /*002e*/ 	.short	0x00ff


	//----- nvinfo : EIATTR_NUM_BARRIERS
	.align		4
        /*0030*/ 	.byte	0x02, 0x4c
        /*0032*/ 	.byte	0x01
	.zero		1


	//----- nvinfo : EIATTR_MERCURY_ISA_VERSION
	.align		4
        /*0034*/ 	.byte	0x03, 0x5f
        /*0036*/ 	.short	0x0000


	//----- nvinfo : EIATTR_COOP_GROUP_MASK_REGIDS
	.align		4
        /*0038*/ 	.byte	0x04, 0x29
        /*003a*/ 	.short	(.L_2199 - .L_2198)


	//   ....[0]....
.L_2198:
        /*003c*/ 	.word	0xffffffff


	//   ....[1]....
        /*0040*/ 	.word	0xffffffff


	//   ....[2]....
        /*0044*/ 	.word	0xffffffff


	//   ....[3]....
        /*0048*/ 	.word	0xffffffff


	//   ....[4]....
        /*004c*/ 	.word	0xffffffff


	//   ....[5]....
        /*0050*/ 	.word	0xffffffff


	//   ....[6]....
        /*0054*/ 	.word	0xffffffff


	//   ....[7]....
        /*0058*/ 	.word	0xffffffff


	//   ....[8]....
        /*005c*/ 	.word	0xffffffff


	//   ....[9]....
        /*0060*/ 	.word	0xffffffff


	//   ....[10]....
        /*0064*/ 	.word	0xffffffff


	//   ....[11]....
        /*0068*/ 	.word	0xffffffff


	//   ....[12]....
        /*006c*/ 	.word	0xffffffff


	//   ....[13]....
        /*0070*/ 	.word	0xffffffff


	//   ....[14]....
        /*0074*/ 	.word	0xffffffff


	//   ....[15]....
        /*0078*/ 	.word	0xffffffff


	//   ....[16]....
        /*007c*/ 	.word	0xffffffff


	//   ....[17]....
        /*0080*/ 	.word	0xffffffff


	//   ....[18]....
        /*0084*/ 	.word	0xffffffff


	//   ....[19]....
        /*0088*/ 	.word	0xffffffff


	//----- nvinfo : EIATTR_COOP_GROUP_INSTR_OFFSETS
	.align		4
.L_2199:
        /*008c*/ 	.byte	0x04, 0x28
        /*008e*/ 	.short	(.L_2201 - .L_2200)


	//   ....[0]....
.L_2200:
        /*0090*/ 	.word	0x00002360


	//   ....[1]....
        /*0094*/ 	.word	0x00002380


	//   ....[2]....
        /*0098*/ 	.word	0x000023a0


	//   ....[3]....
        /*009c*/ 	.word	0x000023c0


	//   ....[4]....
        /*00a0*/ 	.word	0x000023e0


	//   ....[5]....
        /*00a4*/ 	.word	0x00002400


	//   ....[6]....
        /*00a8*/ 	.word	0x00002420


	//   ....[7]....
        /*00ac*/ 	.word	0x00002440


	//   ....[8]....
        /*00b0*/ 	.word	0x00002460


	//   ....[9]....
        /*00b4*/ 	.word	0x00002480


	//   ....[10]....
        /*00b8*/ 	.word	0x00005d50


	//   ....[11]....
        /*00bc*/ 	.word	0x00005dd0


	//   ....[12]....
        /*00c0*/ 	.word	0x00005e50


	//   ....[13]....
        /*00c4*/ 	.word	0x00005ec0


	//   ....[14]....
        /*00c8*/ 	.word	0x00005f40


	//   ....[15]....
        /*00cc*/ 	.word	0x00005fb0


	//   ....[16]....
        /*00d0*/ 	.word	0x00006030


	//   ....[17]....
        /*00d4*/ 	.word	0x000060a0


	//   ....[18]....
        /*00d8*/ 	.word	0x00006120


	//   ....[19]....
        /*00dc*/ 	.word	0x00006190


	//----- nvinfo : EIATTR_EXIT_INSTR_OFFSETS
	.align		4
.L_2201:
        /*00e0*/ 	.byte	0x04, 0x1c
        /*00e2*/ 	.short	(.L_2203 - .L_2202)


	//   ....[0]....
.L_2202:
        /*00e4*/ 	.word	0x00005c70


	//   ....[1]....
        /*00e8*/ 	.word	0x00005cf0


	//----- nvinfo : EIATTR_MAX_THREADS
	.align		4
.L_2203:
        /*00ec*/ 	.byte	0x04, 0x05
        /*00ee*/ 	.short	(.L_2205 - .L_2204)
.L_2204:
        /*00f0*/ 	.word	0x00000080
        /*00f4*/ 	.word	0x00000001
        /*00f8*/ 	.word	0x00000001


	//----- nvinfo : EIATTR_CRS_STACK_SIZE
	.align		4
.L_2205:
        /*00fc*/ 	.byte	0x04, 0x1e
        /*00fe*/ 	.short	(.L_2207 - .L_2206)
.L_2206:
        /*0100*/ 	.word	0x00000000
.L_2207:


//--------------------- .nv.info._ZN10layer_norm22ln_bwd_finalize_kernelINS_22Kernel_traits_finalizeILj2560E6__halfS2_S2_S2_fjLb1ELj1024ELj4ENS_18Kernel_traits_baseILj2560ES2_S2_S2_S2_fjLj1024EEEEELb1ELb1EEEvNS_9BwdParamsE --------------------------
	.section	.nv.info._ZN10layer_norm22ln_bwd_finalize_kernelINS_22Kernel_traits_finalizeILj2560E6__halfS2_S2_S2_fjLb1ELj1024ELj4ENS_18Kernel_traits_baseILj2560ES2_S2_S2_S2_fjLj1024EEEEELb1ELb1EEEvNS_9BwdParamsE,"",@"SHT_CUDA_INFO"
	.sectionflags	@""
	.align	4


	//----- nvinfo : EIATTR_CUDA_API_VERSION
	.align		4
        /*0000*/ 	.byte	0x04, 0x37
        /*0002*/ 	.short	(.L_2209 - .L_2208)
.L_2208:
        /*0004*/ 	.word	0x00000082


	//----- nvinfo : EIATTR_SW2861232_WAR
	.align		4
.L_2209:
        /*0008*/ 	.byte	0x01, 0x35
	.zero		2


	//----- nvinfo : EIATTR_PARAM_CBANK
	.align		4
        /*000c*/ 	.byte	0x04, 0x0a
        /*000e*/ 	.short	(.L_2211 - .L_2210)
	.align		4
.L_2210:
        /*0010*/ 	.word	index@(.nv.constant0._ZN10layer_norm22ln_bwd_finalize_kernelINS_22Kernel_traits_finalizeILj2560E6__halfS2_S2_S2_fjLb1ELj1024ELj4ENS_18Kernel_traits_baseILj2560ES2_S2_S2_S2_fjLj1024EEEEELb1ELb1EEEvNS_9BwdParamsE)
        /*0014*/ 	.short	0x0160
        /*0016*/ 	.short	0x0128


	//----- nvinfo : EIATTR_CBANK_PARAM_SIZE
	.align		4
.L_2211:
        /*0018*/ 	.byte	0x03, 0x19
        /*001a*/ 	.short	0x0128


	//----- nvinfo : EIATTR_KPARAM_INFO
	.align		4
        /*001c*/ 	.byte	0x04, 0x17
        /*001e*/ 	.short	(.L_2213 - .L_2212)
.L_2212:
        /*0020*/ 	.word	0x00000000
        /*0024*/ 	.short	0x0000
        /*0026*/ 	.short	0x0000
        /*0028*/ 	.byte	0x00, 0xf0, 0xa1, 0x04


	//----- nvinfo : EIATTR_MAXREG_COUNT
	.align		4
.L_2213:
        /*002c*/ 	.byte	0x03, 0x1b
        /*002e*/ 	.short	0x0040


	//----- nvinfo : EIATTR_NUM_BARRIERS
	.align		4
        /*0030*/ 	.byte	0x02, 0x4c
        /*0032*/ 	.byte	0x01
	.zero		1


	//----- nvinfo : EIATTR_MERCURY_ISA_VERSION
	.align		4
        /*0034*/ 	.byte	0x03, 0x5f
        /*0036*/ 	.short	0x0000


	//----- nvinfo : EIATTR_COOP_GROUP_MASK_REGIDS
	.align		4
        /*0038*/ 	.byte	0x04, 0x29
        /*003a*/ 	.short	(.L_2215 - .L_2214)


	//   ....[0]....
.L_2214:
        /*003c*/ 	.word	0xffffffff


	//   ....[1]....
        /*0040*/ 	.word	0xffffffff


	//   ....[2]....
        /*0044*/ 	.word	0xffffffff


	//   ....[3]....
        /*0048*/ 	.word	0xffffffff


	//   ....[4]....
        /*004c*/ 	.word	0xffffffff


	//   ....[5]....
        /*0050*/ 	.word	0xffffffff


	//   ....[6]....
        /*0054*/ 	.word	0xffffffff


	//   ....[7]....
        /*0058*/ 	.word	0xffffffff


	//   ....[8]....
        /*005c*/ 	.word	0xffffffff


	//   ....[9]....
        /*0060*/ 	.word	0xffffffff


	//   ....[10]....
        /*0064*/ 	.word	0xffffffff


	//   ....[11]....
        /*0068*/ 	.word	0xffffffff


	//   ....[12]....
        /*006c*/ 	.word	0xffffffff


	//   ....[13]....
        /*0070*/ 	.word	0xffffffff


	//   ....[14]....
        /*0074*/ 	.word	0xffffffff


	//   ....[15]....
        /*0078*/ 	.word	0xffffffff


	//   ....[16]....
        /*007c*/ 	.word	0xffffffff


	//   ....[17]....
        /*0080*/ 	.word	0xffffffff


	//   ....[18]....
        /*0084*/ 	.word	0xffffffff


	//   ....[19]....
        /*0088*/ 	.word	0xffffffff


	//   ....[20]....
        /*008c*/ 	.word	0xffffffff


	//   ....[21]....
        /*0090*/ 	.word	0xffffffff


	//   ....[22]....
        /*0094*/ 	.word	0xffffffff


	//   ....[23]....
        /*0098*/ 	.word	0xffffffff


	//   ....[24]....
        /*009c*/ 	.word	0xffffffff


	//   ....[25]....
        /*00a0*/ 	.word	0xffffffff


	//   ....[26]....
        /*00a4*/ 	.word	0xffffffff


	//   ....[27]....
        /*00a8*/ 	.word	0xffffffff


	//   ....[28]....
        /*00ac*/ 	.word	0xffffffff


	//   ....[29]....
        /*00b0*/ 	.word	0xffffffff


	//----- nvinfo : EIATTR_COOP_GROUP_INSTR_OFFSETS
	.align		4
.L_2215:
        /*00b4*/ 	.byte	0x04, 0x28
        /*00b6*/ 	.short	(.L_2217 - .L_2216)


	//   ....[0]....
.L_2216:
        /*00b8*/ 	.word	0x000009a0


	//   ....[1]....
        /*00bc*/ 	.word	0x000009d0


	//   ....[2]....
        /*00c0*/ 	.word	0x000009e0


	//   ....[3]....
        /*00c4*/ 	.word	0x00000a00


	//   ....[4]....
        /*00c8*/ 	.word	0x00000a20


	//   ....[5]....
        /*00cc*/ 	.word	0x00000a30


	//   ....[6]....
        /*00d0*/ 	.word	0x00000a60


	//   ....[7]....
        /*00d4*/ 	.word	0x00000a80


	//   ....[8]....
        /*00d8*/ 	.word	0x00000a90


	//   ....[9]....
        /*00dc*/ 	.word	0x00000ac0


	//   ....[10]....
        /*00e0*/ 	.word	0x00000ae0


	//   ....[11]....
        /*00e4*/ 	.word	0x00000af0


	//   ....[12]....
        /*00e8*/ 	.word	0x00000b20


	//   ....[13]....
        /*00ec*/ 	.word	0x00000b40


	//   ....[14]....
        /*00f0*/ 	.word	0x00000b50


	//   ....[15]....
        /*00f4*/ 	.word	0x00000dd0


	//   ....[16]....
        /*00f8*/ 	.word	0x00000e30


	//   ....[17]....
        /*00fc*/ 	.word	0x00000e90


	//   ....[18]....
        /*0100*/ 	.word	0x00000ef0


	//   ....[19]....
        /*0104*/ 	.word	0x00000f60


	//   ....[20]....
        /*0108*/ 	.word	0x00000fd0


	//   ....[21]....
        /*010c*/ 	.word	0x00001030


	//   ....[22]....
        /*0110*/ 	.word	0x00001090


	//   ....[23]....
        /*0114*/ 	.word	0x000010f0


	//   ....[24]....
        /*0118*/ 	.word	0x00001160


	//   ....[25]....
        /*011c*/ 	.word	0x000011d0


	//   ....[26]....
        /*0120*/ 	.word	0x00001230


	//   ....[27]....
        /*0124*/ 	.word	0x00001290


	//   ....[28]....
        /*0128*/ 	.word	0x000012f0


	//   ....[29]....
        /*012c*/ 	.word	0x00001350


	//----- nvinfo : EIATTR_EXIT_INSTR_OFFSETS
	.align		4
.L_2217:
        /*0130*/ 	.byte	0x04, 0x1c
        /*0132*/ 	.short	(.L_2219 - .L_2218)


	//   ....[0]....
.L_2218:
        /*0134*/ 	.word	0x00000070


	//   ....[1]....
        /*0138*/ 	.word	0x00000d70


	//----- nvinfo : EIATTR_MAX_THREADS
	.align		4
.L_2219:
        /*013c*/ 	.byte	0x04, 0x05
        /*013e*/ 	.short	(.L_2221 - .L_2220)
.L_2220:
        /*0140*/ 	.word	0x00000400
        /*0144*/ 	.word	0x00000001
        /*0148*/ 	.word	0x00000001


	//----- nvinfo : EIATTR_CRS_STACK_SIZE
	.align		4
.L_2221:
        /*014c*/ 	.byte	0x04, 0x1e
        /*014e*/ 	.short	(.L_2223 - .L_2222)
.L_2222:
        /*0150*/ 	.word	0x00000000
.L_2223:


//--------------------- .nv.info._ZN10layer_norm13ln_bwd_kernelINS_13Kernel_traitsI6__halfS2_S2_S2_fjLj2560ELj1ELj1ELj4ELj8ENS_18Kernel_traits_baseILj2560ES2_S2_S2_S2_fjLj128EEEEELb1ELb1ELb1ELb1EEEvNS_9BwdParamsE --------------------------
	.section	.nv.info._ZN10layer_norm13ln_bwd_kernelINS_13Kernel_traitsI6__halfS2_S2_S2_fjLj2560ELj1ELj1ELj4ELj8ENS_18Kernel_traits_baseILj2560ES2_S2_S2_S2_fjLj128EEEEELb1ELb1ELb1ELb1EEEvNS_9BwdParamsE,"",@"SHT_CUDA_INFO"
	.sectionflags	@""
	.align	4


	//----- nvinfo : EIATTR_CUDA_API_VERSION
	.align		4
        /*0000*/ 	.byte	0x04, 0x37
        /*0002*/ 	.short	(.L_2225 - .L_2224)
.L_2224:
        /*0004*/ 	.word	0x00000082


	//----- nvinfo : EIATTR_SW2861232_WAR
	.align		4
.L_2225:
        /*0008*/ 	.byte	0x01, 0x35
	.zero		2


	//----- nvinfo : EIATTR_PARAM_CBANK
	.align		4
        /*000c*/ 	.byte	0x04, 0x0a
        /*000e*/ 	.short	(.L_2227 - .L_2226)
	.align		4
.L_2226:
        /*0010*/ 	.word	index@(.nv.constant0._ZN10layer_norm13ln_bwd_kernelINS_13Kernel_traitsI6__halfS2_S2_S2_fjLj2560ELj1ELj1ELj4ELj8ENS_18Kernel_traits_baseILj2560ES2_S2_S2_S2_fjLj128EEEEELb1ELb1ELb1ELb1EEEvNS_9BwdParamsE)
        /*0014*/ 	.short	0x0160
        /*0016*/ 	.short	0x0128


	//----- nvinfo : EIATTR_CBANK_PARAM_SIZE
	.align		4
.L_2227:
        /*0018*/ 	.byte	0x03, 0x19
        /*001a*/ 	.short	0x0128


	//----- nvinfo : EIATTR_KPARAM_INFO
	.align		4
        /*001c*/ 	.byte	0x04, 0x17
        /*001e*/ 	.short	(.L_2229 - .L_2228)
.L_2228:
        /*0020*/ 	.word	0x00000000
        /*0024*/ 	.short	0x0000
        /*0026*/ 	.short	0x0000
        /*0028*/ 	.byte	0x00, 0xf0, 0xa1, 0x04


	//----- nvinfo : EIATTR_MAXREG_COUNT
	.align		4
.L_2229:
        /*002c*/ 	.byte	0x03, 0x1b
        /*002e*/ 	.short	0x00ff


	//----- nvinfo : EIATTR_NUM_BARRIERS
	.align		4
        /*0030*/ 	.byte	0x02, 0x4c
        /*0032*/ 	.byte	0x01
	.zero		1


	//----- nvinfo : EIATTR_MERCURY_ISA_VERSION
	.align		4
        /*0034*/ 	.byte	0x03, 0x5f
        /*0036*/ 	.short	0x0000


	//----- nvinfo : EIATTR_COOP_GROUP_MASK_REGIDS
	.align		4
        /*0038*/ 	.byte	0x04, 0x29
        /*003a*/ 	.short	(.L_2231 - .L_2230)


	//   ....[0]....
.L_2230:
        /*003c*/ 	.word	0xffffffff


	//   ....[1]....
        /*0040*/ 	.word	0xffffffff


	//   ....[2]....
        /*0044*/ 	.word	0xffffffff


	//   ....[3]....
        /*0048*/ 	.word	0xffffffff


	//   ....[4]....
        /*004c*/ 	.word	0xffffffff


	//   ....[5]....
        /*0050*/ 	.word	0xffffffff


	//   ....[6]....
        /*0054*/ 	.word	0xffffffff


	//   ....[7]....
        /*0058*/ 	.word	0xffffffff


	//   ....[8]....
        /*005c*/ 	.word	0xffffffff


	//   ....[9]....
        /*0060*/ 	.word	0xffffffff


	//   ....[10]....
        /*0064*/ 	.word	0xffffffff


	//   ....[11]....
        /*0068*/ 	.word	0xffffffff


	//   ....[12]....
        /*006c*/ 	.word	0xffffffff


	//   ....[13]....
        /*0070*/ 	.word	0xffffffff


	//   ....[14]....
        /*0074*/ 	.word	0xffffffff


	//   ....[15]....
        /*0078*/ 	.word	0xffffffff


	//   ....[16]....
        /*007c*/ 	.word	0xffffffff


	//   ....[17]....
        /*0080*/ 	.word	0xffffffff


	//   ....[18]....
        /*0084*/ 	.word	0xffffffff


	//   ....[19]....
        /*0088*/ 	.word	0xffffffff


	//----- nvinfo : EIATTR_COOP_GROUP_INSTR_OFFSETS
	.align		4
.L_2231:
        /*008c*/ 	.byte	0x04, 0x28
        /*008e*/ 	.short	(.L_2233 - .L_2232)


	//   ....[0]....
.L_2232:
        /*0090*/ 	.word	0x00001e20


	//   ....[1]....
        /*0094*/ 	.word	0x00001e40


	//   ....[2]....
        /*0098*/ 	.word	0x00001e60


	//   ....[3]....
        /*009c*/ 	.word	0x00001e80


	//   ....[4]....
        /*00a0*/ 	.word	0x00001ea0


	//   ....[5]....
        /*00a4*/ 	.word	0x00001ec0


	//   ....[6]....
        /*00a8*/ 	.word	0x00001ee0


	//   ....[7]....
        /*00ac*/ 	.word	0x00001f00


	//   ....[8]....
        /*00b0*/ 	.word	0x00001f20


	//   ....[9]....
        /*00b4*/ 	.word	0x00001f40


	//   ....[10]....
        /*00b8*/ 	.word	0x00005160


	//   ....[11]....
        /*00bc*/ 	.word	0x000051e0


	//   ....[12]....
        /*00c0*/ 	.word	0x00005260


	//   ....[13]....
        /*00c4*/ 	.word	0x000052d0


	//   ....[14]....
        /*00c8*/ 	.word	0x00005350


	//   ....[15]....
        /*00cc*/ 	.word	0x000053c0


	//   ....[16]....
        /*00d0*/ 	.word	0x00005440


	//   ....[17]....
        /*00d4*/ 	.word	0x000054b0


	//   ....[18]....
        /*00d8*/ 	.word	0x00005530


	//   ....[19]....
        /*00dc*/ 	.word	0x000055a0


	//----- nvinfo : EIATTR_EXIT_INSTR_OFFSETS
	.align		4
.L_2233:
        /*00e0*/ 	.byte	0x04, 0x1c
        /*00e2*/ 	.short	(.L_2235 - .L_2234)


	//   ....[0]....
.L_2234:
        /*00e4*/ 	.word	0x00005100


	//----- nvinfo : EIATTR_MAX_THREADS
	.align		4
.L_2235:
        /*00e8*/ 	.byte	0x04, 0x05
        /*00ea*/ 	.short	(.L_2237 - .L_2236)
.L_2236:
        /*00ec*/ 	.word	0x00000080
        /*00f0*/ 	.word	0x00000001
        /*00f4*/ 	.word	0x00000001


	//----- nvinfo : EIATTR_CRS_STACK_SIZE
	.align		4
.L_2237:
        /*00f8*/ 	.byte	0x04, 0x1e
        /*00fa*/ 	.short	(.L_2239 - .L_2238)
.L_2238:
        /*00fc*/ 	.word	0x00000000
.L_2239:


//--------------------- .nv.info._ZN10layer_norm13ln_bwd_kernelINS_13Kernel_traitsIf13__nv_bfloat16S2_S2_fjLj2560ELj1ELj1ELj4ELj8ENS_18Kernel_traits_baseILj2560EfS2_S2_S2_fjLj128EEEEELb0ELb0ELb0ELb0EEEvNS_9BwdParamsE --------------------------
	.section	.nv.info._ZN10layer_norm13ln_bwd_kernelINS_13Kernel_traitsIf13__nv_bfloat16S2_S2_fjLj2560ELj1ELj1ELj4ELj8ENS_18Kernel_traits_baseILj2560EfS2_S2_S2_fjLj128EEEEELb0ELb0ELb0ELb0EEEvNS_9BwdParamsE,"",@"SHT_CUDA_INFO"
	.sectionflags	@""
	.align	4


	//----- nvinfo : EIATTR_CUDA_API_VERSION
	.align		4
        /*0000*/ 	.byte	0x04, 0x37
        /*0002*/ 	.short	(.L_2241 - .L_2240)
.L_2240:
        /*0004*/ 	.word	0x00000082


	//----- nvinfo : EIATTR_SW2861232_WAR
	.align		4
.L_2241:
        /*0008*/ 	.byte	0x01, 0x35
	.zero		2


	//----- nvinfo : EIATTR_PARAM_CBANK
	.align		4
        /*000c*/ 	.byte	0x04, 0x0a
        /*000e*/ 	.short	(.L_2243 - .L_2242)
	.align		4
.L_2242:
        /*0010*/ 	.word	index@(.nv.constant0._ZN10layer_norm13ln_bwd_kernelINS_13Kernel_traitsIf13__nv_bfloat16S2_S2_fjLj2560ELj1ELj1ELj4ELj8ENS_18Kernel_traits_baseILj2560EfS2_S2_S2_fjLj128EEEEELb0ELb0ELb0ELb0EEEvNS_9BwdParamsE)
        /*0014*/ 	.short	0x0160
        /*0016*/ 	.short	0x0128


	//----- nvinfo : EIATTR_CBANK_PARAM_SIZE
	.align		4
.L_2243:
        /*0018*/ 	.byte	0x03, 0x19
        /*001a*/ 	.short	0x0128


	//----- nvinfo : EIATTR_KPARAM_INFO
	.align		4
        /*001c*/ 	.byte	0x04, 0x17
        /*001e*/ 	.short	(.L_2245 - .L_2244)
.L_2244:
        /*0020*/ 	.word	0x00000000
        /*0024*/ 	.short	0x0000
        /*0026*/ 	.short	0x0000
        /*0028*/ 	.byte	0x00, 0xf0, 0xa1, 0x04


	//----- nvinfo : EIATTR_MAXREG_COUNT
	.align		4
.L_2245:
        /*002c*/ 	.byte	0x03, 0x1b
        /*002e*/ 	.short	0x00ff


	//----- nvinfo : EIATTR_NUM_BARRIERS
	.align		4
        /*0030*/ 	.byte	0x02, 0x4c
        /*0032*/ 	.byte	0x01
	.zero		1


	//----- nvinfo : EIATTR_MERCURY_ISA_VERSION
	.align		4
        /*0034*/ 	.byte	0x03, 0x5f
        /*0036*/ 	.short	0x0000


	//----- nvinfo : EIATTR_COOP_GROUP_MASK_REGIDS
	.align		4
        /*0038*/ 	.byte	0x04, 0x29
        /*003a*/ 	.short	(.L_2247 - .L_2246)


	//   ....[0]....
.L_2246:
        /*003c*/ 	.word	0xffffffff


	//   ....[1]....
        /*0040*/ 	.word	0xffffffff


	//   ....[2]....
        /*0044*/ 	.word	0xffffffff


	//   ....[3]....
        /*0048*/ 	.word	0xffffffff


	//   ....[4]....
        /*004c*/ 	.word	0xffffffff


	//   ....[5]....
        /*0050*/ 	.word	0xffffffff


	//   ....[6]....
        /*0054*/ 	.word	0xffffffff


	//   ....[7]....
        /*0058*/ 	.word	0xffffffff


	//   ....[8]....
        /*005c*/ 	.word	0xffffffff


	//   ....[9]....
        /*0060*/ 	.word	0xffffffff


	//   ....[10]....
        /*0064*/ 	.word	0xffffffff


	//   ....[11]....
        /*0068*/ 	.word	0xffffffff


	//   ....[12]....
        /*006c*/ 	.word	0xffffffff


	//   ....[13]....
        /*0070*/ 	.word	0xffffffff


	//   ....[14]....
        /*0074*/ 	.word	0xffffffff


	//   ....[15]....
        /*0078*/ 	.word	0xffffffff


	//   ....[16]....
        /*007c*/ 	.word	0xffffffff


	//   ....[17]....
        /*0080*/ 	.word	0xffffffff


	//   ....[18]....
        /*0084*/ 	.word	0xffffffff


	//   ....[19]....
        /*0088*/ 	.word	0xffffffff


	//----- nvinfo : EIATTR_COOP_GROUP_INSTR_OFFSETS
	.align		4
.L_2247:
        /*008c*/ 	.byte	0x04, 0x28
        /*008e*/ 	.short	(.L_2249 - .L_2248)


	//   ....[0]....
.L_2248:
        /*0090*/ 	.word	0x00001740


	//   ....[1]....
        /*0094*/ 	.word	0x00001760


	//   ....[2]....
        /*0098*/ 	.word	0x00001780


	//   ....[3]....
        /*009c*/ 	.word	0x000017a0


	//   ....[4]....
        /*00a0*/ 	.word	0x000017c0


	//   ....[5]....
        /*00a4*/ 	.word	0x000017e0


	//   ....[6]....
        /*00a8*/ 	.word	0x00001800


	//   ....[7]....
        /*00ac*/ 	.word	0x00001820


	//   ....[8]....
        /*00b0*/ 	.word	0x00001840


	//   ....[9]....
        /*00b4*/ 	.word	0x00001860


	//   ....[10]....
        /*00b8*/ 	.word	0x00003160


	//   ....[11]....
        /*00bc*/ 	.word	0x000031e0


	//   ....[12]....
        /*00c0*/ 	.word	0x00003260


	//   ....[13]....
        /*00c4*/ 	.word	0x000032d0


	//   ....[14]....
        /*00c8*/ 	.word	0x00003350


	//   ....[15]....
        /*00cc*/ 	.word	0x000033c0


	//   ....[16]....
        /*00d0*/ 	.word	0x00003440


	//   ....[17]....
        /*00d4*/ 	.word	0x000034b0


	//   ....[18]....
        /*00d8*/ 	.word	0x00003530


	//   ....[19]....
        /*00dc*/ 	.word	0x000035a0


	//----- nvinfo : EIATTR_EXIT_INSTR_OFFSETS
	.align		4
.L_2249:
        /*00e0*/ 	.byte	0x04, 0x1c
        /*00e2*/ 	.short	(.L_2251 - .L_2250)


	//   ....[0]....
.L_2250:
        /*00e4*/ 	.word	0x000030a0


	//   ....[1]....
        /*00e8*/ 	.word	0x00003100


	//----- nvinfo : EIATTR_MAX_THREADS
	.align		4
.L_2251:
        /*00ec*/ 	.byte	0x04, 0x05
        /*00ee*/ 	.short	(.L_2253 - .L_2252)
.L_2252:
        /*00f0*/ 	.word	0x00000080
        /*00f4*/ 	.word	0x00000001
        /*00f8*/ 	.word	0x00000001


	//----- nvinfo : EIATTR_CRS_STACK_SIZE
	.align		4
.L_2253:
        /*00fc*/ 	.byte	0x04, 0x1e
        /*00fe*/ 	.short	(.L_2255 - .L_2254)
.L_2254:
        /*0100*/ 	.word	0x00000000
.L_2255:


//--------------------- .nv.info._ZN10layer_norm13ln_bwd_kernelINS_13Kernel_traitsIf13__nv_bfloat16S2_S2_fjLj2560ELj1ELj1ELj4ELj8ENS_18Kernel_traits_baseILj2560EfS2_S2_S2_fjLj128EEEEELb0ELb0ELb0ELb1EEEvNS_9BwdParamsE --------------------------
	.section	.nv.info._ZN10layer_norm13ln_bwd_kernelINS_13Kernel_traitsIf13__nv_bfloat16S2_S2_fjLj2560ELj1ELj1ELj4ELj8ENS_18Kernel_traits_baseILj2560EfS2_S2_S2_fjLj128EEEEELb0ELb0ELb0ELb1EEEvNS_9BwdParamsE,"",@"SHT_CUDA_INFO"
	.sectionflags	@""
	.align	4


	//----- nvinfo : EIATTR_CUDA_API_VERSION
	.align		4
        /*0000*/ 	.byte	0x04, 0x37
        /*0002*/ 	.short	(.L_2257 - .L_2256)
.L_2256:
        /*0004*/ 	.word	0x00000082


	//----- nvinfo : EIATTR_SW2861232_WAR
	.align		4
.L_2257:
        /*0008*/ 	.byte	0x01, 0x35
	.zero		2


	//----- nvinfo : EIATTR_PARAM_CBANK
	.align		4
        /*000c*/ 	.byte	0x04, 0x0a
        /*000e*/ 	.short	(.L_2259 - .L_2258)
	.align		4
.L_2258:
        /*0010*/ 	.word	index@(.nv.constant0._ZN10layer_norm13ln_bwd_kernelINS_13Kernel_traitsIf13__nv_bfloat16S2_S2_fjLj2560ELj1ELj1ELj4ELj8ENS_18Kernel_traits_baseILj2560EfS2_S2_S2_fjLj128EEEEELb0ELb0ELb0ELb1EEEvNS_9BwdParamsE)
        /*0014*/ 	.short	0x0160
        /*0016*/ 	.short	0x0128


	//----- nvinfo : EIATTR_CBANK_PARAM_SIZE
	.align		4
.L_2259:
        /*0018*/ 	.byte	0x03, 0x19
        /*001a*/ 	.short	0x0128


	//----- nvinfo : EIATTR_KPARAM_INFO
	.align		4
        /*001c*/ 	.byte	0x04, 0x17
        /*001e*/ 	.short	(.L_2261 - .L_2260)
.L_2260:
        /*0020*/ 	.word	0x00000000
        /*0024*/ 	.short	0x0000
        /*0026*/ 	.short	0x0000
        /*0028*/ 	.byte	0x00, 0xf0, 0xa1, 0x04


	//----- nvinfo : EIATTR_MAXREG_COUNT
	.align		4
.L_2261:
        /*002c*/ 	.byte	0x03, 0x1b
        /*002e*/ 	.short	0x00ff


	//----- nvinfo : EIATTR_NUM_BARRIERS
	.align		4
        /*0030*/ 	.byte	0x02, 0x4c
        /*0032*/ 	.byte	0x01
	.zero		1


	//----- nvinfo : EIATTR_MERCURY_ISA_VERSION
	.align		4
        /*0034*/ 	.byte	0x03, 0x5f
        /*0036*/ 	.short	0x0000


	//----- nvinfo : EIATTR_COOP_GROUP_MASK_REGIDS
	.align		4
        /*0038*/ 	.byte	0x04, 0x29
        /*003a*/ 	.short	(.L_2263 - .L_2262)


	//   ....[0]....
.L_2262:
        /*003c*/ 	.word	0xffffffff


	//   ....[1]....
        /*0040*/ 	.word	0xffffffff


	//   ....[2]....
        /*0044*/ 	.word	0xffffffff


	//   ....[3]....
        /*0048*/ 	.word	0xffffffff


	//   ....[4]....
        /*004c*/ 	.word	0xffffffff


	//   ....[5]....
        /*0050*/ 	.word	0xffffffff


	//   ....[6]....
        /*0054*/ 	.word	0xffffffff


	//   ....[7]....
        /*0058*/ 	.word	0xffffffff


	//   ....[8]....
        /*005c*/ 	.word	0xffffffff


	//   ....[9]....
        /*0060*/ 	.word	0xffffffff


	//   ....[10]....
        /*0064*/ 	.word	0xffffffff


	//   ....[11]....
        /*0068*/ 	.word	0xffffffff


	//   ....[12]....
        /*006c*/ 	.word	0xffffffff


	//   ....[13]....
        /*0070*/ 	.word	0xffffffff


	//   ....[14]....
        /*0074*/ 	.word	0xffffffff


	//   ....[15]....
        /*0078*/ 	.word	0xffffffff


	//   ....[16]....
        /*007c*/ 	.word	0xffffffff


	//   ....[17]....
        /*0080*/ 	.word	0xffffffff


	//   ....[18]....
        /*0084*/ 	.word	0xffffffff


	//   ....[19]....
        /*0088*/ 	.word	0xffffffff


	//----- nvinfo : EIATTR_COOP_GROUP_INSTR_OFFSETS
	.align		4
.L_2263:
        /*008c*/ 	.byte	0x04, 0x28
        /*008e*/ 	.short	(.L_2265 - .L_2264)


	//   ....[0]....
.L_2264:
        /*0090*/ 	.word	0x00001490


	//   ....[1]....
        /*0094*/ 	.word	0x000014b0


	//   ....[2]....
        /*0098*/ 	.word	0x000014d0


	//   ....[3]....
        /*009c*/ 	.word	0x000014f0


	//   ....[4]....
        /*00a0*/ 	.word	0x00001510


	//   ....[5]....
        /*00a4*/ 	.word	0x00001530


	//   ....[6]....
        /*00a8*/ 	.word	0x00001550


	//   ....[7]....
        /*00ac*/ 	.word	0x00001570


	//   ....[8]....
        /*00b0*/ 	.word	0x00001590


	//   ....[9]....
        /*00b4*/ 	.word	0x000015b0


	//   ....[10]....
        /*00b8*/ 	.word	0x00002cf0


	//   ....[11]....
        /*00bc*/ 	.word	0x00002d70


	//   ....[12]....
        /*00c0*/ 	.word	0x00002df0


	//   ....[13]....
        /*00c4*/ 	.word	0x00002e60


	//   ....[14]....
        /*00c8*/ 	.word	0x00002ee0


	//   ....[15]....
        /*00cc*/ 	.word	0x00002f50


	//   ....[16]....
        /*00d0*/ 	.word	0x00002fd0


	//   ....[17]....
        /*00d4*/ 	.word	0x00003040


	//   ....[18]....
        /*00d8*/ 	.word	0x000030c0


	//   ....[19]....
        /*00dc*/ 	.word	0x00003130


	//----- nvinfo : EIATTR_EXIT_INSTR_OFFSETS
	.align		4
.L_2265:
        /*00e0*/ 	.byte	0x04, 0x1c
        /*00e2*/ 	.short	(.L_2267 - .L_2266)


	//   ....[0]....
.L_2266:
        /*00e4*/ 	.word	0x00002c90


	//----- nvinfo : EIATTR_MAX_THREADS
	.align		4
.L_2267:
        /*00e8*/ 	.byte	0x04, 0x05
        /*00ea*/ 	.short	(.L_2269 - .L_2268)
.L_2268:
        /*00ec*/ 	.word	0x00000080
        /*00f0*/ 	.word	0x00000001
        /*00f4*/ 	.word	0x00000001


	//----- nvinfo : EIATTR_CRS_STACK_SIZE
	.align		4
.L_2269:
        /*00f8*/ 	.byte	0x04, 0x1e
        /*00fa*/ 	.short	(.L_2271 - .L_2270)
.L_2270:
        /*00fc*/ 	.word	0x00000000
.L_2271:


//--------------------- .nv.info._ZN10layer_norm13ln_bwd_kernelINS_13Kernel_traitsIf13__nv_bfloat16S2_S2_fjLj2560ELj1ELj1ELj4ELj8ENS_18Kernel_traits_baseILj2560EfS2_S2_S2_fjLj128EEEEELb0ELb0ELb1ELb0EEEvNS_9BwdParamsE --------------------------
	.section	.nv.info._ZN10layer_norm13ln_bwd_kernelINS_13Kernel_traitsIf13__nv_bfloat16S2_S2_fjLj2560ELj1ELj1ELj4ELj8ENS_18Kernel_traits_baseILj2560EfS2_S2_S2_fjLj128EEEEELb0ELb0ELb1ELb0EEEvNS_9BwdParamsE,"",@"SHT_CUDA_INFO"
	.sectionflags	@""
	.align	4


	//----- nvinfo : EIATTR_CUDA_API_VERSION
	.align		4
        /*0000*/ 	.byte	0x04, 0x37
        /*0002*/ 	.short	(.L_2273 - .L_2272)
.L_2272:
        /*0004*/ 	.word	0x00000082


	//----- nvinfo : EIATTR_SW2861232_WAR
	.align		4
.L_2273:
        /*0008*/ 	.byte	0x01, 0x35
	.zero		2


	//----- nvinfo : EIATTR_PARAM_CBANK
	.align		4
        /*000c*/ 	.byte	0x04, 0x0a
        /*000e*/ 	.short	(.L_2275 - .L_2274)
	.align		4
.L_2274:
        /*0010*/ 	.word	index@(.nv.constant0._ZN10layer_norm13ln_bwd_kernelINS_13Kernel_traitsIf13__nv_bfloat16S2_S2_fjLj2560ELj1ELj1ELj4ELj8ENS_18Kernel_traits_baseILj2560EfS2_S2_S2_fjLj128EEEEELb0ELb0ELb1ELb0EEEvNS_9BwdParamsE)
        /*0014*/ 	.short	0x0160
        /*0016*/ 	.short	0x0128


	//----- nvinfo : EIATTR_CBANK_PARAM_SIZE
	.align		4
.L_2275:
        /*0018*/ 	.byte	0x03, 0x19
        /*001a*/ 	.short	0x0128


	//----- nvinfo : EIATTR_KPARAM_INFO
	.align		4
        /*001c*/ 	.byte	0x04, 0x17
        /*001e*/ 	.short	(.L_2277 - .L_2276)
.L_2276:
        /*0020*/ 	.word	0x00000000
        /*0024*/ 	.short	0x0000
        /*0026*/ 	.short	0x0000
        /*0028*/ 	.byte	0x00, 0xf0, 0xa1, 0x04


	//----- nvinfo : EIATTR_MAXREG_COUNT
	.align		4
.L_2277:
        /*002c*/ 	.byte	0x03, 0x1b
        /*002e*/ 	.short	0x00ff


	//----- nvinfo : EIATTR_NUM_BARRIERS
	.align		4
        /*0030*/ 	.byte	0x02, 0x4c
        /*0032*/ 	.byte	0x01
	.zero		1


	//----- nvinfo : EIATTR_MERCURY_ISA_VERSION
	.align		4
        /*0034*/ 	.byte	0x03, 0x5f
        /*0036*/ 	.short	0x0000


	//----- nvinfo : EIATTR_COOP_GROUP_MASK_REGIDS
	.align		4
        /*0038*/ 	.byte	0x04, 0x29
        /*003a*/ 	.short	(.L_2279 - .L_2278)


	//   ....[0]....
.L_2278:
        /*003c*/ 	.word	0xffffffff


	//   ....[1]....
        /*0040*/ 	.word	0xffffffff


	//   ....[2]....
        /*0044*/ 	.word	0xffffffff


	//   ....[3]....
        /*0048*/ 	.word	0xffffffff


	//   ....[4]....
        /*004c*/ 	.word	0xffffffff


	//   ....[5]....
        /*0050*/ 	.word	0xffffffff


	//   ....[6]....
        /*0054*/ 	.word	0xffffffff


	//   ....[7]....
        /*0058*/ 	.word	0xffffffff


	//   ....[8]....
        /*005c*/ 	.word	0xffffffff


	//   ....[9]....
        /*0060*/ 	.word	0xffffffff


	//   ....[10]....
        /*0064*/ 	.word	0xffffffff


	//   ....[11]....
        /*0068*/ 	.word	0xffffffff


	//   ....[12]....
        /*006c*/ 	.word	0xffffffff


	//   ....[13]....
        /*0070*/ 	.word	0xffffffff


	//   ....[14]....
        /*0074*/ 	.word	0xffffffff


	//   ....[15]....
        /*0078*/ 	.word	0xffffffff


	//   ....[16]....
        /*007c*/ 	.word	0xffffffff


	//   ....[17]....
        /*0080*/ 	.word	0xffffffff


	//   ....[18]....
        /*0084*/ 	.word	0xffffffff


	//   ....[19]....
        /*0088*/ 	.word	0xffffffff


	//----- nvinfo : EIATTR_COOP_GROUP_INSTR_OFFSETS
	.align		4
.L_2279:
        /*008c*/ 	.byte	0x04, 0x28
        /*008e*/ 	.short	(.L_2281 - .L_2280)


	//   ....[0]....
.L_2280:
        /*0090*/ 	.word	0x00001a30


	//   ....[1]....
        /*0094*/ 	.word	0x00001a50


	//   ....[2]....
        /*0098*/ 	.word	0x00001a70


	//   ....[3]....
        /*009c*/ 	.word	0x00001a90


	//   ....[4]....
        /*00a0*/ 	.word	0x00001ab0


	//   ....[5]....
        /*00a4*/ 	.word	0x00001ad0


	//   ....[6]....
        /*00a8*/ 	.word	0x00001af0


	//   ....[7]....
        /*00ac*/ 	.word	0x00001b10


	//   ....[8]....
        /*00b0*/ 	.word	0x00001b30


	//   ....[9]....
        /*00b4*/ 	.word	0x00001b50


	//   ....[10]....
        /*00b8*/ 	.word	0x000041c0


	//   ....[11]....
        /*00bc*/ 	.word	0x00004240


	//   ....[12]....
        /*00c0*/ 	.word	0x000042c0


	//   ....[13]....
        /*00c4*/ 	.word	0x00004330


	//   ....[14]....
        /*00c8*/ 	.word	0x000043b0


	//   ....[15]....
        /*00cc*/ 	.word	0x00004420


	//   ....[16]....
        /*00d0*/ 	.word	0x000044a0


	//   ....[17]....
        /*00d4*/ 	.word	0x00004510


	//   ....[18]....
        /*00d8*/ 	.word	0x00004590


	//   ....[19]....
        /*00dc*/ 	.word	0x00004600


	//----- nvinfo : EIATTR_EXIT_INSTR_OFFSETS
	.align		4
.L_2281:
        /*00e0*/ 	.byte	0x04, 0x1c
        /*00e2*/ 	.short	(.L_2283 - .L_2282)


	//   ....[0]....
.L_2282:
        /*00e4*/ 	.word	0x00004100


	//   ....[1]....
        /*00e8*/ 	.word	0x00004160


	//----- nvinfo : EIATTR_MAX_THREADS
	.align		4
.L_2283:
        /*00ec*/ 	.byte	0x04, 0x05
        /*00ee*/ 	.short	(.L_2285 - .L_2284)
.L_2284:
        /*00f0*/ 	.word	0x00000080
        /*00f4*/ 	.word	0x00000001
        /*00f8*/ 	.word	0x00000001


	//----- nvinfo : EIATTR_CRS_STACK_SIZE
	.align		4
.L_2285:
        /*00fc*/ 	.byte	0x04, 0x1e
        /*00fe*/ 	.short	(.L_2287 - .L_2286)
.L_2286:
        /*0100*/ 	.word	0x00000000
.L_2287:


//--------------------- .nv.info._ZN10layer_norm13ln_bwd_kernelINS_13Kernel_traitsIf13__nv_bfloat16S2_S2_fjLj2560ELj1ELj1ELj4ELj8ENS_18Kernel_traits_baseILj2560EfS2_S2_S2_fjLj128EEEEELb0ELb0ELb1ELb1EEEvNS_9BwdParamsE --------------------------
	.section	.nv.info._ZN10layer_norm13ln_bwd_kernelINS_13Kernel_traitsIf13__nv_bfloat16S2_S2_fjLj2560ELj1ELj1ELj4ELj8ENS_18Kernel_traits_baseILj2560EfS2_S2_S2_fjLj128EEEEELb0ELb0ELb1ELb1EEEvNS_9BwdParamsE,"",@"SHT_CUDA_INFO"
	.sectionflags	@""
	.align	4


	//----- nvinfo : EIATTR_CUDA_API_VERSION
	.align		4
        /*0000*/ 	.byte	0x04, 0x37
        /*0002*/ 	.short	(.L_2289 - .L_2288)
.L_2288:
        /*0004*/ 	.word	0x00000082


	//----- nvinfo : EIATTR_SW2861232_WAR
	.align		4
.L_2289:
        /*0008*/ 	.byte	0x01, 0x35
	.zero		2


	//----- nvinfo : EIATTR_PARAM_CBANK
	.align		4
        /*000c*/ 	.byte	0x04, 0x0a
        /*000e*/ 	.short	(.L_2291 - .L_2290)
	.align		4
.L_2290:
        /*0010*/ 	.word	index@(.nv.constant0._ZN10layer_norm13ln_bwd_kernelINS_13Kernel_traitsIf13__nv_bfloat16S2_S2_fjLj2560ELj1ELj1ELj4ELj8ENS_18Kernel_traits_baseILj2560EfS2_S2_S2_fjLj128EEEEELb0ELb0ELb1ELb1EEEvNS_9BwdParamsE)
        /*0014*/ 	.short	0x0160
        /*0016*/ 	.short	0x0128


	//----- nvinfo : EIATTR_CBANK_PARAM_SIZE
	.align		4
.L_2291:
        /*0018*/ 	.byte	0x03, 0x19
        /*001a*/ 	.short	0x0128


	//----- nvinfo : EIATTR_KPARAM_INFO
	.align		4
        /*001c*/ 	.byte	0x04, 0x17
        /*001e*/ 	.short	(.L_2293 - .L_2292)
.L_2292:
        /*0020*/ 	.word	0x00000000
        /*0024*/ 	.short	0x0000
        /*0026*/ 	.short	0x0000
        /*0028*/ 	.byte	0x00, 0xf0, 0xa1, 0x04


	//----- nvinfo : EIATTR_MAXREG_COUNT
	.align		4
.L_2293:
        /*002c*/ 	.byte	0x03, 0x1b
        /*002e*/ 	.short	0x00ff


	//----- nvinfo : EIATTR_NUM_BARRIERS
	.align		4
        /*0030*/ 	.byte	0x02, 0x4c
        /*0032*/ 	.byte	0x01
	.zero		1


	//----- nvinfo : EIATTR_MERCURY_ISA_VERSION
	.align		4
        /*0034*/ 	.byte	0x03, 0x5f
        /*0036*/ 	.short	0x0000


	//----- nvinfo : EIATTR_COOP_GROUP_MASK_REGIDS
	.align		4
        /*0038*/ 	.byte	0x04, 0x29
        /*003a*/ 	.short	(.L_2295 - .L_2294)


	//   ....[0]....
.L_2294:
        /*003c*/ 	.word	0xffffffff


	//   ....[1]....
        /*0040*/ 	.word	0xffffffff


	//   ....[2]....
        /*0044*/ 	.word	0xffffffff


	//   ....[3]....
        /*0048*/ 	.word	0xffffffff


	//   ....[4]....
        /*004c*/ 	.word	0xffffffff


	//   ....[5]....
        /*0050*/ 	.word	0xffffffff


	//   ....[6]....
        /*0054*/ 	.word	0xffffffff


	//   ....[7]....
        /*0058*/ 	.word	0xffffffff


	//   ....[8]....
        /*005c*/ 	.word	0xffffffff


	//   ....[9]....
        /*0060*/ 	.word	0xffffffff


	//   ....[10]....
        /*0064*/ 	.word	0xffffffff


	//   ....[11]....
        /*0068*/ 	.word	0xffffffff


	//   ....[12]....
        /*006c*/ 	.word	0xffffffff


	//   ....[13]....
        /*0070*/ 	.word	0xffffffff


	//   ....[14]....
        /*0074*/ 	.word	0xffffffff


	//   ....[15]....
        /*0078*/ 	.word	0xffffffff


	//   ....[16]....
        /*007c*/ 	.word	0xffffffff


	//   ....[17]....
        /*0080*/ 	.word	0xffffffff


	//   ....[18]....
        /*0084*/ 	.word	0xffffffff


	//   ....[19]....
        /*0088*/ 	.word	0xffffffff


	//----- nvinfo : EIATTR_COOP_GROUP_INSTR_OFFSETS
	.align		4
.L_2295:
        /*008c*/ 	.byte	0x04, 0x28
        /*008e*/ 	.short	(.L_2297 - .L_2296)


	//   ....[0]....
.L_2296:
        /*0090*/ 	.word	0x00001670


	//   ....[1]....
        /*0094*/ 	.word	0x00001690


	//   ....[2]....
        /*0098*/ 	.word	0x000016b0


	//   ....[3]....
        /*009c*/ 	.word	0x000016d0


	//   ....[4]....
        /*00a0*/ 	.word	0x000016f0


	//   ....[5]....
        /*00a4*/ 	.word	0x00001710


	//   ....[6]....
        /*00a8*/ 	.word	0x00001730


	//   ....[7]....
        /*00ac*/ 	.word	0x00001750


	//   ....[8]....
        /*00b0*/ 	.word	0x00001770


	//   ....[9]....
        /*00b4*/ 	.word	0x00001790


	//   ....[10]....
        /*00b8*/ 	.word	0x00003910


	//   ....[11]....
        /*00bc*/ 	.word	0x00003990


	//   ....[12]....
        /*00c0*/ 	.word	0x00003a10


	//   ....[13]....
        /*00c4*/ 	.word	0x00003a80


	//   ....[14]....
        /*00c8*/ 	.word	0x00003b00


	//   ....[15]....
        /*00cc*/ 	.word	0x00003b70


	//   ....[16]....
        /*00d0*/ 	.word	0x00003bf0


	//   ....[17]....
        /*00d4*/ 	.word	0x00003c60


	//   ....[18]....
        /*00d8*/ 	.word	0x00003ce0


	//   ....[19]....
        /*00dc*/ 	.word	0x00003d50


	//----- nvinfo : EIATTR_EXIT_INSTR_OFFSETS
	.align		4
.L_2297:
        /*00e0*/ 	.byte	0x04, 0x1c
        /*00e2*/ 	.short	(.L_2299 - .L_2298)


	//   ....[0]....
.L_2298:
        /*00e4*/ 	.word	0x000038b0


	//----- nvinfo : EIATTR_MAX_THREADS
	.align		4
.L_2299:
        /*00e8*/ 	.byte	0x04, 0x05
        /*00ea*/ 	.short	(.L_2301 - .L_2300)
.L_2300:
        /*00ec*/ 	.word	0x00000080
        /*00f0*/ 	.word	0x00000001
        /*00f4*/ 	.word	0x00000001


	//----- nvinfo : EIATTR_CRS_STACK_SIZE
	.align		4
.L_2301:
        /*00f8*/ 	.byte	0x04, 0x1e
        /*00fa*/ 	.short	(.L_2303 - .L_2302)
.L_2302:
        /*00fc*/ 	.word	0x00000000
.L_2303:


//--------------------- .nv.info._ZN10layer_norm13ln_bwd_kernelINS_13Kernel_traitsIf13__nv_bfloat16S2_S2_fjLj2560ELj1ELj1ELj4ELj8ENS_18Kernel_traits_baseILj2560EfS2_S2_S2_fjLj128EEEEELb0ELb1ELb0ELb0EEEvNS_9BwdParamsE --------------------------
	.section	.nv.info._ZN10layer_norm13ln_bwd_kernelINS_13Kernel_traitsIf13__nv_bfloat16S2_S2_fjLj2560ELj1ELj1ELj4ELj8ENS_18Kernel_traits_baseILj2560EfS2_S2_S2_fjLj128EEEEELb0ELb1ELb0ELb0EEEvNS_9BwdParamsE,"",@"SHT_CUDA_INFO"
	.sectionflags	@""
	.align	4


	//----- nvinfo : EIATTR_CUDA_API_VERSION
	.align		4
        /*0000*/ 	.byte	0x04, 0x37
        /*0002*/ 	.short	(.L_2305 - .L_2304)
.L_2304:
        /*0004*/ 	.word	0x00000082


	//----- nvinfo : EIATTR_SW2861232_WAR
	.align		4
.L_2305:
        /*0008*/ 	.byte	0x01, 0x35
	.zero		2


	//----- nvinfo : EIATTR_PARAM_CBANK
	.align		4
        /*000c*/ 	.byte	0x04, 0x0a
        /*000e*/ 	.short	(.L_2307 - .L_2306)
	.align		4
.L_2306:
        /*0010*/ 	.word	index@(.nv.constant0._ZN10layer_norm13ln_bwd_kernelINS_13Kernel_traitsIf13__nv_bfloat16S2_S2_fjLj2560ELj1ELj1ELj4ELj8ENS_18Kernel_traits_baseILj2560EfS2_S2_S2_fjLj128EEEEELb0ELb1ELb0ELb0EEEvNS_9BwdParamsE)
        /*0014*/ 	.short	0x0160
        /*0016*/ 	.short	0x0128


	//----- nvinfo : EIATTR_CBANK_PARAM_SIZE
	.align		4
.L_2307:
        /*0018*/ 	.byte	0x03, 0x19
        /*001a*/ 	.short	0x0128


	//----- nvinfo : EIATTR_KPARAM_INFO
	.align		4
        /*001c*/ 	.byte	0x04, 0x17
        /*001e*/ 	.short	(.L_2309 - .L_2308)
.L_2308:
        /*0020*/ 	.word	0x00000000
        /*0024*/ 	.short	0x0000
        /*0026*/ 	.short	0x0000
        /*0028*/ 	.byte	0x00, 0xf0, 0xa1, 0x04


	//----- nvinfo : EIATTR_MAXREG_COUNT
	.align		4
.L_2309:
        /*002c*/ 	.byte	0x03, 0x1b
        /*002e*/ 	.short	0x00ff


	//----- nvinfo : EIATTR_NUM_BARRIERS
	.align		4
        /*0030*/ 	.byte	0x02, 0x4c
        /*0032*/ 	.byte	0x01
	.zero		1


	//----- nvinfo : EIATTR_MERCURY_ISA_VERSION
	.align		4
        /*0034*/ 	.byte	0x03, 0x5f
        /*0036*/ 	.short	0x0000


	//----- nvinfo : EIATTR_COOP_GROUP_MASK_REGIDS
	.align		4
        /*0038*/ 	.byte	0x04, 0x29
        /*003a*/ 	.short	(.L_2311 - .L_2310)


	//   ....[0]....
.L_2310:
        /*003c*/ 	.word	0xffffffff


	//   ....[1]....
        /*0040*/ 	.word	0xffffffff


	//   ....[2]....
        /*0044*/ 	.word	0xffffffff


	//   ....[3]....
        /*0048*/ 	.word	0xffffffff


	//   ....[4]....
        /*004c*/ 	.word	0xffffffff


	//   ....[5]....
        /*0050*/ 	.word	0xffffffff


	//   ....[6]....
        /*0054*/ 	.word	0xffffffff


	//   ....[7]....
        /*0058*/ 	.word	0xffffffff


	//   ....[8]....
        /*005c*/ 	.word	0xffffffff


	//   ....[9]....
        /*0060*/ 	.word	0xffffffff


	//   ....[10]....
        /*0064*/ 	.word	0xffffffff


	//   ....[11]....
        /*0068*/ 	.word	0xffffffff


	//   ....[12]....
        /*006c*/ 	.word	0xffffffff


	//   ....[13]....
        /*0070*/ 	.word	0xffffffff


	//   ....[14]....
        /*0074*/ 	.word	0xffffffff


	//   ....[15]....
        /*0078*/ 	.word	0xffffffff


	//   ....[16]....
        /*007c*/ 	.word	0xffffffff


	//   ....[17]....
        /*0080*/ 	.word	0xffffffff


	//   ....[18]....
        /*0084*/ 	.word	0xffffffff


	//   ....[19]....
        /*0088*/ 	.word	0xffffffff


	//----- nvinfo : EIATTR_COOP_GROUP_INSTR_OFFSETS
	.align		4
.L_2311:
        /*008c*/ 	.byte	0x04, 0x28
        /*008e*/ 	.short	(.L_2313 - .L_2312)


	//   ....[0]....
.L_2312:
        /*0090*/ 	.word	0x00001880


	//   ....[1]....
        /*0094*/ 	.word	0x000018a0


	//   ....[2]....
        /*0098*/ 	.word	0x000018c0


	//   ....[3]....
        /*009c*/ 	.word	0x000018e0


	//   ....[4]....
        /*00a0*/ 	.word	0x00001900


	//   ....[5]....
        /*00a4*/ 	.word	0x00001920


	//   ....[6]....
        /*00a8*/ 	.word	0x00001940


	//   ....[7]....
        /*00ac*/ 	.word	0x00001960


	//   ....[8]....
        /*00b0*/ 	.word	0x00001980


	//   ....[9]....
        /*00b4*/ 	.word	0x000019a0


	//   ....[10]....
        /*00b8*/ 	.word	0x000038f0


	//   ....[11]....
        /*00bc*/ 	.word	0x00003970


	//   ....[12]....
        /*00c0*/ 	.word	0x000039f0


	//   ....[13]....
        /*00c4*/ 	.word	0x00003a60


	//   ....[14]....
        /*00c8*/ 	.word	0x00003ae0


	//   ....[15]....
        /*00cc*/ 	.word	0x00003b50


	//   ....[16]....
        /*00d0*/ 	.word	0x00003bd0


	//   ....[17]....
        /*00d4*/ 	.word	0x00003c40


	//   ....[18]....
        /*00d8*/ 	.word	0x00003cc0


	//   ....[19]....
        /*00dc*/ 	.word	0x00003d30


	//----- nvinfo : EIATTR_EXIT_INSTR_OFFSETS
	.align		4
.L_2313:
        /*00e0*/ 	.byte	0x04, 0x1c
        /*00e2*/ 	.short	(.L_2315 - .L_2314)


	//   ....[0]....
.L_2314:
        /*00e4*/ 	.word	0x00003810


	//   ....[1]....
        /*00e8*/ 	.word	0x00003890


	//----- nvinfo : EIATTR_MAX_THREADS
	.align		4
.L_2315:
        /*00ec*/ 	.byte	0x04, 0x05
        /*00ee*/ 	.short	(.L_2317 - .L_2316)
.L_2316:
        /*00f0*/ 	.word	0x00000080
        /*00f4*/ 	.word	0x00000001
        /*00f8*/ 	.word	0x00000001


	//----- nvinfo : EIATTR_CRS_STACK_SIZE
	.align		4
.L_2317:
        /*00fc*/ 	.byte	0x04, 0x1e
        /*00fe*/ 	.short	(.L_2319 - .L_2318)
.L_2318:
        /*0100*/ 	.word	0x00000000
.L_2319:


//--------------------- .nv.info._ZN10layer_norm13ln_bwd_kernelINS_13Kernel_traitsIf13__nv_bfloat16S2_S2_fjLj2560ELj1ELj1ELj4ELj8ENS_18Kernel_traits_baseILj2560EfS2_S2_S2_fjLj128EEEEELb0ELb1ELb0ELb1EEEvNS_9BwdParamsE --------------------------
	.section	.nv.info._ZN10layer_norm13ln_bwd_kernelINS_13Kernel_traitsIf13__nv_bfloat16S2_S2_fjLj2560ELj1ELj1ELj4ELj8ENS_18Kernel_traits_baseILj2560EfS2_S2_S2_fjLj128EEEEELb0ELb1ELb0ELb1EEEvNS_9BwdParamsE,"",@"SHT_CUDA_INFO"
	.sectionflags	@""
	.align	4


	//----- nvinfo : EIATTR_CUDA_API_VERSION
	.align		4
        /*0000*/ 	.byte	0x04, 0x37
        /*0002*/ 	.short	(.L_2321 - .L_2320)
.L_2320:
        /*0004*/ 	.word	0x00000082


	//----- nvinfo : EIATTR_SW2861232_WAR
	.align		4
.L_2321:
        /*0008*/ 	.byte	0x01, 0x35
	.zero		2


	//----- nvinfo : EIATTR_PARAM_CBANK
	.align		4
        /*000c*/ 	.byte	0x04, 0x0a
        /*000e*/ 	.short	(.L_2323 - .L_2322)
	.align		4
.L_2322:
        /*0010*/ 	.word	index@(.nv.constant0._ZN10layer_norm13ln_bwd_kernelINS_13Kernel_traitsIf13__nv_bfloat16S2_S2_fjLj2560ELj1ELj1ELj4ELj8ENS_18Kernel_traits_baseILj2560EfS2_S2_S2_fjLj128EEEEELb0ELb1ELb0ELb1EEEvNS_9BwdParamsE)
        /*0014*/ 	.short	0x0160
        /*0016*/ 	.short	0x0128


	//----- nvinfo : EIATTR_CBANK_PARAM_SIZE
	.align		4
.L_2323:
        /*0018*/ 	.byte	0x03, 0x19
        /*001a*/ 	.short	0x0128


	//----- nvinfo : EIATTR_KPARAM_INFO
	.align		4
        /*001c*/ 	.byte	0x04, 0x17
        /*001e*/ 	.short	(.L_2325 - .L_2324)
.L_2324:
        /*0020*/ 	.word	0x00000000
        /*0024*/ 	.short	0x0000
        /*0026*/ 	.short	0x0000
        /*0028*/ 	.byte	0x00, 0xf0, 0xa1, 0x04


	//----- nvinfo : EIATTR_MAXREG_COUNT
	.align		4
.L_2325:
        /*002c*/ 	.byte	0x03, 0x1b
        /*002e*/ 	.short	0x00ff


	//----- nvinfo : EIATTR_NUM_BARRIERS
	.align		4
        /*0030*/ 	.byte	0x02, 0x4c
        /*0032*/ 	.byte	0x01
	.zero		1


	//----- nvinfo : EIATTR_MERCURY_ISA_VERSION
	.align		4
        /*0034*/ 	.byte	0x03, 0x5f
        /*0036*/ 	.short	0x0000


	//----- nvinfo : EIATTR_COOP_GROUP_MASK_REGIDS
	.align		4
        /*0038*/ 	.byte	0x04, 0x29
        /*003a*/ 	.short	(.L_2327 - .L_2326)


	//   ....[0]....
.L_2326:
        /*003c*/ 	.word	0xffffffff


	//   ....[1]....
        /*0040*/ 	.word	0xffffffff


	//   ....[2]....
        /*0044*/ 	.word	0xffffffff


	//   ....[3]....
        /*0048*/ 	.word	0xffffffff


	//   ....[4]....
        /*004c*/ 	.word	0xffffffff


	//   ....[5]....
        /*0050*/ 	.word	0xffffffff


	//   ....[6]....
        /*0054*/ 	.word	0xffffffff


	//   ....[7]....
        /*0058*/ 	.word	0xffffffff


	//   ....[8]....
        /*005c*/ 	.word	0xffffffff


	//   ....[9]....
        /*0060*/ 	.word	0xffffffff


	//   ....[10]....
        /*0064*/ 	.word	0xffffffff


	//   ....[11]....
        /*0068*/ 	.word	0xffffffff


	//   ....[12]....
        /*006c*/ 	.word	0xffffffff


	//   ....[13]....
        /*0070*/ 	.word	0xffffffff


	//   ....[14]....
        /*0074*/ 	.word	0xffffffff


	//   ....[15]....
        /*0078*/ 	.word	0xffffffff


	//   ....[16]....
        /*007c*/ 	.word	0xffffffff


	//   ....[17]....
        /*0080*/ 	.word	0xffffffff


	//   ....[18]....
        /*0084*/ 	.word	0xffffffff


	//   ....[19]....
        /*0088*/ 	.word	0xffffffff


	//----- nvinfo : EIATTR_COOP_GROUP_INSTR_OFFSETS
	.align		4
.L_2327:
        /*008c*/ 	.byte	0x04, 0x28
        /*008e*/ 	.short	(.L_2329 - .L_2328)


	//   ....[0]....
.L_2328:
        /*0090*/ 	.word	0x000017c0


	//   ....[1]....
        /*0094*/ 	.word	0x000017e0


	//   ....[2]....
        /*0098*/ 	.word	0x00001800


	//   ....[3]....
        /*009c*/ 	.word	0x00001820


	//   ....[4]....
        /*00a0*/ 	.word	0x00001840


	//   ....[5]....
        /*00a4*/ 	.word	0x00001860


	//   ....[6]....
        /*00a8*/ 	.word	0x00001880


	//   ....[7]....
        /*00ac*/ 	.word	0x000018a0


	//   ....[8]....
        /*00b0*/ 	.word	0x000018c0


	//   ....[9]....
        /*00b4*/ 	.word	0x000018e0


	//   ....[10]....
        /*00b8*/ 	.word	0x00003620


	//   ....[11]....
        /*00bc*/ 	.word	0x000036a0


	//   ....[12]....
        /*00c0*/ 	.word	0x00003720


	//   ....[13]....
        /*00c4*/ 	.word	0x00003790


	//   ....[14]....
        /*00c8*/ 	.word	0x00003810


	//   ....[15]....
        /*00cc*/ 	.word	0x00003880


	//   ....[16]....
        /*00d0*/ 	.word	0x00003900


	//   ....[17]....
        /*00d4*/ 	.word	0x00003970


	//   ....[18]....
        /*00d8*/ 	.word	0x000039f0


	//   ....[19]....
        /*00dc*/ 	.word	0x00003a60


	//----- nvinfo : EIATTR_EXIT_INSTR_OFFSETS
	.align		4
.L_2329:
        /*00e0*/ 	.byte	0x04, 0x1c
        /*00e2*/ 	.short	(.L_2331 - .L_2330)


	//   ....[0]....
.L_2330:
        /*00e4*/ 	.word	0x000035c0


	//----- nvinfo : EIATTR_MAX_THREADS
	.align		4
.L_2331:
        /*00e8*/ 	.byte	0x04, 0x05
        /*00ea*/ 	.short	(.L_2333 - .L_2332)
.L_2332:
        /*00ec*/ 	.word	0x00000080
        /*00f0*/ 	.word	0x00000001
        /*00f4*/ 	.word	0x00000001


	//----- nvinfo : EIATTR_CRS_STACK_SIZE
	.align		4
.L_2333:
        /*00f8*/ 	.byte	0x04, 0x1e
        /*00fa*/ 	.short	(.L_2335 - .L_2334)
.L_2334:
        /*00fc*/ 	.word	0x00000000
.L_2335:


//--------------------- .nv.info._ZN10layer_norm13ln_bwd_kernelINS_13Kernel_traitsIf13__nv_bfloat16S2_S2_fjLj2560ELj1ELj1ELj4ELj8ENS_18Kernel_traits_baseILj2560EfS2_S2_S2_fjLj128EEEEELb0ELb1ELb1ELb0EEEvNS_9BwdParamsE --------------------------
	.section	.nv.info._ZN10layer_norm13ln_bwd_kernelINS_13Kernel_traitsIf13__nv_bfloat16S2_S2_fjLj2560ELj1ELj1ELj4ELj8ENS_18Kernel_traits_baseILj2560EfS2_S2_S2_fjLj128EEEEELb0ELb1ELb1ELb0EEEvNS_9BwdParamsE,"",@"SHT_CUDA_INFO"
	.sectionflags	@""
	.align	4


	//----- nvinfo : EIATTR_CUDA_API_VERSION
	.align		4
        /*0000*/ 	.byte	0x04, 0x37
        /*0002*/ 	.short	(.L_2337 - .L_2336)
.L_2336:
        /*0004*/ 	.word	0x00000082


	//----- nvinfo : EIATTR_SW2861232_WAR
	.align		4
.L_2337:
        /*0008*/ 	.byte	0x01, 0x35
	.zero		2


	//----- nvinfo : EIATTR_PARAM_CBANK
	.align		4
        /*000c*/ 	.byte	0x04, 0x0a
        /*000e*/ 	.short	(.L_2339 - .L_2338)
	.align		4
.L_2338:
        /*0010*/ 	.word	index@(.nv.constant0._ZN10layer_norm13ln_bwd_kernelINS_13Kernel_traitsIf13__nv_bfloat16S2_S2_fjLj2560ELj1ELj1ELj4ELj8ENS_18Kernel_traits_baseILj2560EfS2_S2_S2_fjLj128EEEEELb0ELb1ELb1ELb0EEEvNS_9BwdParamsE)
        /*0014*/ 	.short	0x0160
        /*0016*/ 	.short	0x0128


	//----- nvinfo : EIATTR_CBANK_PARAM_SIZE
	.align		4
.L_2339:
        /*0018*/ 	.byte	0x03, 0x19
        /*001a*/ 	.short	0x0128


	//----- nvinfo : EIATTR_KPARAM_INFO
	.align		4
        /*001c*/ 	.byte	0x04, 0x17
        /*001e*/ 	.short	(.L_2341 - .L_2340)
.L_2340:
        /*0020*/ 	.word	0x00000000
        /*0024*/ 	.short	0x0000
        /*0026*/ 	.short	0x0000
        /*0028*/ 	.byte	0x00, 0xf0, 0xa1, 0x04


	//----- nvinfo : EIATTR_MAXREG_COUNT
	.align		4
.L_2341:
        /*002c*/ 	.byte	0x03, 0x1b
        /*002e*/ 	.short	0x00ff


	//----- nvinfo : EIATTR_NUM_BARRIERS
	.align		4
        /*0030*/ 	.byte	0x02, 0x4c
        /*0032*/ 	.byte	0x01
	.zero		1


	//----- nvinfo : EIATTR_MERCURY_ISA_VERSION
	.align		4
        /*0034*/ 	.byte	0x03, 0x5f
        /*0036*/ 	.short	0x0000


	//----- nvinfo : EIATTR_COOP_GROUP_MASK_REGIDS
	.align		4
        /*0038*/ 	.byte	0x04, 0x29
        /*003a*/ 	.short	(.L_2343 - .L_2342)


	//   ....[0]....
.L_2342:
        /*003c*/ 	.word	0xffffffff


	//   ....[1]....
        /*0040*/ 	.word	0xffffffff


	//   ....[2]....
        /*0044*/ 	.word	0xffffffff


	//   ....[3]....
        /*0048*/ 	.word	0xffffffff


	//   ....[4]....
        /*004c*/ 	.word	0xffffffff


	//   ....[5]....
        /*0050*/ 	.word	0xffffffff


	//   ....[6]....
        /*0054*/ 	.word	0xffffffff


	//   ....[7]....
        /*0058*/ 	.word	0xffffffff


	//   ....[8]....
        /*005c*/ 	.word	0xffffffff


	//   ....[9]....
        /*0060*/ 	.word	0xffffffff


	//   ....[10]....
        /*0064*/ 	.word	0xffffffff


	//   ....[11]....
        /*0068*/ 	.word	0xffffffff


	//   ....[12]....
        /*006c*/ 	.word	0xffffffff


	//   ....[13]....
        /*0070*/ 	.word	0xffffffff


	//   ....[14]....
        /*0074*/ 	.word	0xffffffff


	//   ....[15]....
        /*0078*/ 	.word	0xffffffff


	//   ....[16]....
        /*007c*/ 	.word	0xffffffff


	//   ....[17]....
        /*0080*/ 	.word	0xffffffff


	//   ....[18]....
        /*0084*/ 	.word	0xffffffff


	//   ....[19]....
        /*0088*/ 	.word	0xffffffff


	//----- nvinfo : EIATTR_COOP_GROUP_INSTR_OFFSETS
	.align		4
.L_2343:
        /*008c*/ 	.byte	0x04, 0x28
        /*008e*/ 	.short	(.L_2345 - .L_2344)


	//   ....[0]....
.L_2344:
        /*0090*/ 	.word	0x00001b80


	//   ....[1]....
        /*0094*/ 	.word	0x00001ba0


	//   ....[2]....
        /*0098*/ 	.word	0x00001bc0


	//   ....[3]....
        /*009c*/ 	.word	0x00001be0


	//   ....[4]....
        /*00a0*/ 	.word	0x00001c00


	//   ....[5]....
        /*00a4*/ 	.word	0x00001c20


	//   ....[6]....
        /*00a8*/ 	.word	0x00001c40


	//   ....[7]....
        /*00ac*/ 	.word	0x00001c60


	//   ....[8]....
        /*00b0*/ 	.word	0x00001c80


	//   ....[9]....
        /*00b4*/ 	.word	0x00001ca0


	//   ....[10]....
        /*00b8*/ 	.word	0x00004c10


	//   ....[11]....
        /*00bc*/ 	.word	0x00004c90


	//   ....[12]....
        /*00c0*/ 	.word	0x00004d10


	//   ....[13]....
        /*00c4*/ 	.word	0x00004d80


	//   ....[14]....
        /*00c8*/ 	.word	0x00004e00


	//   ....[15]....
        /*00cc*/ 	.word	0x00004e70


	//   ....[16]....
        /*00d0*/ 	.word	0x00004ef0


	//   ....[17]....
        /*00d4*/ 	.word	0x00004f60


	//   ....[18]....
        /*00d8*/ 	.word	0x00004fe0


	//   ....[19]....
        /*00dc*/ 	.word	0x00005050


	//----- nvinfo : EIATTR_EXIT_INSTR_OFFSETS
	.align		4
.L_2345:
        /*00e0*/ 	.byte	0x04, 0x1c
        /*00e2*/ 	.short	(.L_2347 - .L_2346)


	//   ....[0]....
.L_2346:
        /*00e4*/ 	.word	0x00004b30


	//   ....[1]....
        /*00e8*/ 	.word	0x00004bb0


	//----- nvinfo : EIATTR_MAX_THREADS
	.align		4
.L_2347:
        /*00ec*/ 	.byte	0x04, 0x05
        /*00ee*/ 	.short	(.L_2349 - .L_2348)
.L_2348:
        /*00f0*/ 	.word	0x00000080
        /*00f4*/ 	.word	0x00000001
        /*00f8*/ 	.word	0x00000001


	//----- nvinfo : EIATTR_CRS_STACK_SIZE
	.align		4
.L_2349:
        /*00fc*/ 	.byte	0x04, 0x1e
        /*00fe*/ 	.short	(.L_2351 - .L_2350)
.L_2350:
        /*0100*/ 	.word	0x00000000
.L_2351:


//--------------------- .nv.info._ZN10layer_norm13ln_bwd_kernelINS_13Kernel_traitsIf13__nv_bfloat16S2_S2_fjLj2560ELj1ELj1ELj4ELj8ENS_18Kernel_traits_baseILj2560EfS2_S2_S2_fjLj128EEEEELb0ELb1ELb1ELb1EEEvNS_9BwdParamsE --------------------------
	.section	.nv.info._ZN10layer_norm13ln_bwd_kernelINS_13Kernel_traitsIf13__nv_bfloat16S2_S2_fjLj2560ELj1ELj1ELj4ELj8ENS_18Kernel_traits_baseILj2560EfS2_S2_S2_fjLj128EEEEELb0ELb1ELb1ELb1EEEvNS_9BwdParamsE,"",@"SHT_CUDA_INFO"
	.sectionflags	@""
	.align	4


	//----- nvinfo : EIATTR_CUDA_API_VERSION
	.align		4
        /*0000*/ 	.byte	0x04, 0x37
        /*0002*/ 	.short	(.L_2353 - .L_2352)
.L_2352:
        /*0004*/ 	.word	0x00000082


	//----- nvinfo : EIATTR_SW2861232_WAR
	.align		4
.L_2353:
        /*0008*/ 	.byte	0x01, 0x35
	.zero		2


	//----- nvinfo : EIATTR_PARAM_CBANK
	.align		4
        /*000c*/ 	.byte	0x04, 0x0a
        /*000e*/ 	.short	(.L_2355 - .L_2354)
	.align		4
.L_2354:
        /*0010*/ 	.word	index@(.nv.constant0._ZN10layer_norm13ln_bwd_kernelINS_13Kernel_traitsIf13__nv_bfloat16S2_S2_fjLj2560ELj1ELj1ELj4ELj8ENS_18Kernel_traits_baseILj2560EfS2_S2_S2_fjLj128EEEEELb0ELb1ELb1ELb1EEEvNS_9BwdParamsE)
        /*0014*/ 	.short	0x0160
        /*0016*/ 	.short	0x0128


	//----- nvinfo : EIATTR_CBANK_PARAM_SIZE
	.align		4
.L_2355:
        /*0018*/ 	.byte	0x03, 0x19
        /*001a*/ 	.short	0x0128


	//----- nvinfo : EIATTR_KPARAM_INFO
	.align		4
        /*001c*/ 	.byte	0x04, 0x17
        /*001e*/ 	.short	(.L_2357 - .L_2356)
.L_2356:
        /*0020*/ 	.word	0x00000000
        /*0024*/ 	.short	0x0000
        /*0026*/ 	.short	0x0000
        /*0028*/ 	.byte	0x00, 0xf0, 0xa1, 0x04


	//----- nvinfo : EIATTR_MAXREG_COUNT
	.align		4
.L_2357:
        /*002c*/ 	.byte	0x03, 0x1b
        /*002e*/ 	.short	0x00ff


	//----- nvinfo : EIATTR_NUM_BARRIERS
	.align		4
        /*0030*/ 	.byte	0x02, 0x4c
        /*0032*/ 	.byte	0x01
	.zero		1


	//----- nvinfo : EIATTR_MERCURY_ISA_VERSION
	.align		4
        /*0034*/ 	.byte	0x03, 0x5f
        /*0036*/ 	.short	0x0000


	//----- nvinfo : EIATTR_COOP_GROUP_MASK_REGIDS
	.align		4
        /*0038*/ 	.byte	0x04, 0x29
        /*003a*/ 	.short	(.L_2359 - .L_2358)


	//   ....[0]....
.L_2358:
        /*003c*/ 	.word	0xffffffff


	//   ....[1]....
        /*0040*/ 	.word	0xffffffff


	//   ....[2]....
        /*0044*/ 	.word	0xffffffff


	//   ....[3]....
        /*0048*/ 	.word	0xffffffff


	//   ....[4]....
        /*004c*/ 	.word	0xffffffff


	//   ....[5]....
        /*0050*/ 	.word	0xffffffff


	//   ....[6]....
        /*0054*/ 	.word	0xffffffff


	//   ....[7]....
        /*0058*/ 	.word	0xffffffff


	//   ....[8]....
        /*005c*/ 	.word	0xffffffff


	//   ....[9]....
        /*0060*/ 	.word	0xffffffff


	//   ....[10]....
        /*0064*/ 	.word	0xffffffff


	//   ....[11]....
        /*0068*/ 	.word	0xffffffff


	//   ....[12]....
        /*006c*/ 	.word	0xffffffff


	//   ....[13]....
        /*0070*/ 	.word	0xffffffff


	//   ....[14]....
        /*0074*/ 	.word	0xffffffff


	//   ....[15]....
        /*0078*/ 	.word	0xffffffff


	//   ....[16]....
        /*007c*/ 	.word	0xffffffff


	//   ....[17]....
        /*0080*/ 	.word	0xffffffff


	//   ....[18]....
        /*0084*/ 	.word	0xffffffff


	//   ....[19]....
        /*0088*/ 	.word	0xffffffff


	//----- nvinfo : EIATTR_COOP_GROUP_INSTR_OFFSETS
	.align		4
.L_2359:
        /*008c*/ 	.byte	0x04, 0x28
        /*008e*/ 	.short	(.L_2361 - .L_2360)


	//   ....[0]....
.L_2360:
        /*0090*/ 	.word	0x00001810


	//   ....[1]....
        /*0094*/ 	.word	0x00001830


	//   ....[2]....
        /*0098*/ 	.word	0x00001850


	//   ....[3]....
        /*009c*/ 	.word	0x00001870


	//   ....[4]....
        /*00a0*/ 	.word	0x00001890


	//   ....[5]....
        /*00a4*/ 	.word	0x000018b0


	//   ....[6]....
        /*00a8*/ 	.word	0x000018d0


	//   ....[7]....
        /*00ac*/ 	.word	0x000018f0


	//   ....[8]....
        /*00b0*/ 	.word	0x00001910


	//   ....[9]....
        /*00b4*/ 	.word	0x00001930


	//   ....[10]....
        /*00b8*/ 	.word	0x00004260


	//   ....[11]....
        /*00bc*/ 	.word	0x000042e0


	//   ....[12]....
        /*00c0*/ 	.word	0x00004360


	//   ....[13]....
        /*00c4*/ 	.word	0x000043d0


	//   ....[14]....
        /*00c8*/ 	.word	0x00004450


	//   ....[15]....
        /*00cc*/ 	.word	0x000044c0


	//   ....[16]....
        /*00d0*/ 	.word	0x00004540


	//   ....[17]....
        /*00d4*/ 	.word	0x000045b0


	//   ....[18]....
        /*00d8*/ 	.word	0x00004630


	//   ....[19]....
        /*00dc*/ 	.word	0x000046a0


	//----- nvinfo : EIATTR_EXIT_INSTR_OFFSETS
	.align		4
.L_2361:
        /*00e0*/ 	.byte	0x04, 0x1c
        /*00e2*/ 	.short	(.L_2363 - .L_2362)


	//   ....[0]....
.L_2362:
        /*00e4*/ 	.word	0x00004200


	//----- nvinfo : EIATTR_MAX_THREADS
	.align		4
.L_2363:
        /*00e8*/ 	.byte	0x04, 0x05
        /*00ea*/ 	.short	(.L_2365 - .L_2364)
.L_2364:
        /*00ec*/ 	.word	0x00000080
        /*00f0*/ 	.word	0x00000001
        /*00f4*/ 	.word	0x00000001


	//----- nvinfo : EIATTR_CRS_STACK_SIZE
	.align		4
.L_2365:
        /*00f8*/ 	.byte	0x04, 0x1e
        /*00fa*/ 	.short	(.L_2367 - .L_2366)
.L_2366:
        /*00fc*/ 	.word	0x00000000
.L_2367:


//--------------------- .nv.info._ZN10layer_norm13ln_bwd_kernelINS_13Kernel_traitsIf13__nv_bfloat16S2_S2_fjLj2560ELj1ELj1ELj4ELj8ENS_18Kernel_traits_baseILj2560EfS2_S2_S2_fjLj128EEEEELb1ELb0ELb0ELb0EEEvNS_9BwdParamsE --------------------------
	.section	.nv.info._ZN10layer_norm13ln_bwd_kernelINS_13Kernel_traitsIf13__nv_bfloat16S2_S2_fjLj2560ELj1ELj1ELj4ELj8ENS_18Kernel_traits_baseILj2560EfS2_S2_S2_fjLj128EEEEELb1ELb0ELb0ELb0EEEvNS_9BwdParamsE,"",@"SHT_CUDA_INFO"
	.sectionflags	@""
	.align	4


	//----- nvinfo : EIATTR_CUDA_API_VERSION
	.align		4
        /*0000*/ 	.byte	0x04, 0x37
        /*0002*/ 	.short	(.L_2369 - .L_2368)
.L_2368:
        /*0004*/ 	.word	0x00000082


	//----- nvinfo : EIATTR_SW2861232_WAR
	.align		4
.L_2369:
        /*0008*/ 	.byte	0x01, 0x35
	.zero		2


	//----- nvinfo : EIATTR_PARAM_CBANK
	.align		4
        /*000c*/ 	.byte	0x04, 0x0a
        /*000e*/ 	.short	(.L_2371 - .L_2370)
	.align		4
.L_2370:
        /*0010*/ 	.word	index@(.nv.constant0._ZN10layer_norm13ln_bwd_kernelINS_13Kernel_traitsIf13__nv_bfloat16S2_S2_fjLj2560ELj1ELj1ELj4ELj8ENS_18Kernel_traits_baseILj2560EfS2_S2_S2_fjLj128EEEEELb1ELb0ELb0ELb0EEEvNS_9BwdParamsE)
        /*0014*/ 	.short	0x0160
        /*0016*/ 	.short	0x0128


	//----- nvinfo : EIATTR_CBANK_PARAM_SIZE
	.align		4
.L_2371:
        /*0018*/ 	.byte	0x03, 0x19
        /*001a*/ 	.short	0x0128


	//----- nvinfo : EIATTR_KPARAM_INFO
	.align		4
        /*001c*/ 	.byte	0x04, 0x17
        /*001e*/ 	.short	(.L_2373 - .L_2372)
.L_2372:
        /*0020*/ 	.word	0x00000000
        /*0024*/ 	.short	0x0000
        /*0026*/ 	.short	0x0000
        /*0028*/ 	.byte	0x00, 0xf0, 0xa1, 0x04


	//----- nvinfo : EIATTR_MAXREG_COUNT
	.align		4
.L_2373:
        /*002c*/ 	.byte	0x03, 0x1b
        /*002e*/ 	.short	0x00ff


	//----- nvinfo : EIATTR_NUM_BARRIERS
	.align		4
        /*0030*/ 	.byte	0x02, 0x4c
        /*0032*/ 	.byte	0x01
	.zero		1


	//----- nvinfo : EIATTR_MERCURY_ISA_VERSION
	.align		4
        /*0034*/ 	.byte	0x03, 0x5f
        /*0036*/ 	.short	0x0000


	//----- nvinfo : EIATTR_COOP_GROUP_MASK_REGIDS
	.align		4
        /*0038*/ 	.byte	0x04, 0x29
        /*003a*/ 	.short	(.L_2375 - .L_2374)


	//   ....[0]....
.L_2374:
        /*003c*/ 	.word	0xffffffff


	//   ....[1]....
        /*0040*/ 	.word	0xffffffff


	//   ....[2]....
        /*0044*/ 	.word	0xffffffff


	//   ....[3]....
        /*0048*/ 	.word	0xffffffff


	//   ....[4]....
        /*004c*/ 	.word	0xffffffff


	//   ....[5]....
        /*0050*/ 	.word	0xffffffff


	//   ....[6]....
        /*0054*/ 	.word	0xffffffff


	//   ....[7]....
        /*0058*/ 	.word	0xffffffff


	//   ....[8]....
        /*005c*/ 	.word	0xffffffff


	//   ....[9]....
        /*0060*/ 	.word	0xffffffff


	//   ....[10]....
        /*0064*/ 	.word	0xffffffff


	//   ....[11]....
        /*0068*/ 	.word	0xffffffff


	//   ....[12]....
        /*006c*/ 	.word	0xffffffff


	//   ....[13]....
        /*0070*/ 	.word	0xffffffff


	//   ....[14]....
        /*0074*/ 	.word	0xffffffff


	//   ....[15]....
        /*0078*/ 	.word	0xffffffff


	//   ....[16]....
        /*007c*/ 	.word	0xffffffff


	//   ....[17]....
        /*0080*/ 	.word	0xffffffff


	//   ....[18]....
        /*0084*/ 	.word	0xffffffff


	//   ....[19]....
        /*0088*/ 	.word	0xffffffff


	//----- nvinfo : EIATTR_COOP_GROUP_INSTR_OFFSETS
	.align		4
.L_2375:
        /*008c*/ 	.byte	0x04, 0x28
        /*008e*/ 	.short	(.L_2377 - .L_2376)


	//   ....[0]....
.L_2376:
        /*0090*/ 	.word	0x000018c0


	//   ....[1]....
        /*0094*/ 	.word	0x000018e0


	//   ....[2]....
        /*0098*/ 	.word	0x00001900


	//   ....[3]....
        /*009c*/ 	.word	0x00001920


	//   ....[4]....
        /*00a0*/ 	.word	0x00001940


	//   ....[5]....
        /*00a4*/ 	.word	0x00001960


	//   ....[6]....
        /*00a8*/ 	.word	0x00001980


	//   ....[7]....
        /*00ac*/ 	.word	0x000019a0


	//   ....[8]....
        /*00b0*/ 	.word	0x000019c0


	//   ....[9]....
        /*00b4*/ 	.word	0x000019e0


	//   ....[10]....
        /*00b8*/ 	.word	0x00003690


	//   ....[11]....
        /*00bc*/ 	.word	0x00003710


	//   ....[12]....
        /*00c0*/ 	.word	0x00003790


	//   ....[13]....
        /*00c4*/ 	.word	0x00003800


	//   ....[14]....
        /*00c8*/ 	.word	0x00003880


	//   ....[15]....
        /*00cc*/ 	.word	0x000038f0


	//   ....[16]....
        /*00d0*/ 	.word	0x00003970


	//   ....[17]....
        /*00d4*/ 	.word	0x000039e0


	//   ....[18]....
        /*00d8*/ 	.word	0x00003a60


	//   ....[19]....
        /*00dc*/ 	.word	0x00003ad0


	//----- nvinfo : EIATTR_EXIT_INSTR_OFFSETS
	.align		4
.L_2377:
        /*00e0*/ 	.byte	0x04, 0x1c
        /*00e2*/ 	.short	(.L_2379 - .L_2378)


	//   ....[0]....
.L_2378:
        /*00e4*/ 	.word	0x000035d0


	//   ....[1]....
        /*00e8*/ 	.word	0x00003630


	//----- nvinfo : EIATTR_MAX_THREADS
	.align		4
.L_2379:
        /*00ec*/ 	.byte	0x04, 0x05
        /*00ee*/ 	.short	(.L_2381 - .L_2380)
.L_2380:
        /*00f0*/ 	.word	0x00000080
        /*00f4*/ 	.word	0x00000001
        /*00f8*/ 	.word	0x00000001


	//----- nvinfo : EIATTR_CRS_STACK_SIZE
	.align		4
.L_2381:
        /*00fc*/ 	.byte	0x04, 0x1e
        /*00fe*/ 	.short	(.L_2383 - .L_2382)
.L_2382:
        /*0100*/ 	.word	0x00000000
.L_2383:


//--------------------- .nv.info._ZN10layer_norm13ln_bwd_kernelINS_13Kernel_traitsIf13__nv_bfloat16S2_S2_fjLj2560ELj1ELj1ELj4ELj8ENS_18Kernel_traits_baseILj2560EfS2_S2_S2_fjLj128EEEEELb1ELb0ELb0ELb1EEEvNS_9BwdParamsE --------------------------
	.section	.nv.info._ZN10layer_norm13ln_bwd_kernelINS_13Kernel_traitsIf13__nv_bfloat16S2_S2_fjLj2560ELj1ELj1ELj4ELj8ENS_18Kernel_traits_baseILj2560EfS2_S2_S2_fjLj128EEEEELb1ELb0ELb0ELb1EEEvNS_9BwdParamsE,"",@"SHT_CUDA_INFO"
	.sectionflags	@""
	.align	4


	//----- nvinfo : EIATTR_CUDA_API_VERSION
	.align		4
        /*0000*/ 	.byte	0x04, 0x37
        /*0002*/ 	.short	(.L_2385 - .L_2384)
.L_2384:
        /*0004*/ 	.word	0x00000082


	//----- nvinfo : EIATTR_SW2861232_WAR
	.align		4
.L_2385:
        /*0008*/ 	.byte	0x01, 0x35
	.zero		2


	//----- nvinfo : EIATTR_PARAM_CBANK
	.align		4
        /*000c*/ 	.byte	0x04, 0x0a
        /*000e*/ 	.short	(.L_2387 - .L_2386)
	.align		4
.L_2386:
        /*0010*/ 	.word	index@(.nv.constant0._ZN10layer_norm13ln_bwd_kernelINS_13Kernel_traitsIf13__nv_bfloat16S2_S2_fjLj2560ELj1ELj1ELj4ELj8ENS_18Kernel_traits_baseILj2560EfS2_S2_S2_fjLj128EEEEELb1ELb0ELb0ELb1EEEvNS_9BwdParamsE)
        /*0014*/ 	.short	0x0160
        /*0016*/ 	.short	0x0128


	//----- nvinfo : EIATTR_CBANK_PARAM_SIZE
	.align		4
.L_2387:
        /*0018*/ 	.byte	0x03, 0x19
        /*001a*/ 	.short	0x0128


	//----- nvinfo : EIATTR_KPARAM_INFO
	.align		4
        /*001c*/ 	.byte	0x04, 0x17
        /*001e*/ 	.short	(.L_2389 - .L_2388)
.L_2388:
        /*0020*/ 	.word	0x00000000
        /*0024*/ 	.short	0x0000
        /*0026*/ 	.short	0x0000
        /*0028*/ 	.byte	0x00, 0xf0, 0xa1, 0x04


	//----- nvinfo : EIATTR_MAXREG_COUNT
	.align		4
.L_2389:
        /*002c*/ 	.byte	0x03, 0x1b
        /*002e*/ 	.short	0x00ff


	//----- nvinfo : EIATTR_NUM_BARRIERS
	.align		4
        /*0030*/ 	.byte	0x02, 0x4c
        /*0032*/ 	.byte	0x01
	.zero		1


	//----- nvinfo : EIATTR_MERCURY_ISA_VERSION
	.align		4
        /*0034*/ 	.byte	0x03, 0x5f
        /*0036*/ 	.short	0x0000


	//----- nvinfo : EIATTR_COOP_GROUP_MASK_REGIDS
	.align		4
        /*0038*/ 	.byte	0x04, 0x29
        /*003a*/ 	.short	(.L_2391 - .L_2390)


	//   ....[0]....
.L_2390:
        /*003c*/ 	.word	0xffffffff


	//   ....[1]....
        /*0040*/ 	.word	0xffffffff


	//   ....[2]....
        /*0044*/ 	.word	0xffffffff


	//   ....[3]....
        /*0048*/ 	.word	0xffffffff


	//   ....[4]....
        /*004c*/ 	.word	0xffffffff


	//   ....[5]....
        /*0050*/ 	.word	0xffffffff


	//   ....[6]....
        /*0054*/ 	.word	0xffffffff


	//   ....[7]....
        /*0058*/ 	.word	0xffffffff


	//   ....[8]....
        /*005c*/ 	.word	0xffffffff


	//   ....[9]....
        /*0060*/ 	.word	0xffffffff


	//   ....[10]....
        /*0064*/ 	.word	0xffffffff


	//   ....[11]....
        /*0068*/ 	.word	0xffffffff


	//   ....[12]....
        /*006c*/ 	.word	0xffffffff


	//   ....[13]....
        /*0070*/ 	.word	0xffffffff


	//   ....[14]....
        /*0074*/ 	.word	0xffffffff


	//   ....[15]....
        /*0078*/ 	.word	0xffffffff


	//   ....[16]....
        /*007c*/ 	.word	0xffffffff


	//   ....[17]....
        /*0080*/ 	.word	0xffffffff


	//   ....[18]....
        /*0084*/ 	.word	0xffffffff


	//   ....[19]....
        /*0088*/ 	.word	0xffffffff


	//----- nvinfo : EIATTR_COOP_GROUP_INSTR_OFFSETS
	.align		4
.L_2391:
        /*008c*/ 	.byte	0x04, 0x28
        /*008e*/ 	.short	(.L_2393 - .L_2392)


	//   ....[0]....
.L_2392:
        /*0090*/ 	.word	0x00001540


	//   ....[1]....
        /*0094*/ 	.word	0x00001560


	//   ....[2]....
        /*0098*/ 	.word	0x00001580


	//   ....[3]....
        /*009c*/ 	.word	0x000015a0


	//   ....[4]....
        /*00a0*/ 	.word	0x000015c0


	//   ....[5]....
        /*00a4*/ 	.word	0x000015e0


	//   ....[6]....
        /*00a8*/ 	.word	0x00001600


	//   ....[7]....
        /*00ac*/ 	.word	0x00001620


	//   ....[8]....
        /*00b0*/ 	.word	0x00001640


	//   ....[9]....
        /*00b4*/ 	.word	0x00001660


	//   ....[10]....
        /*00b8*/ 	.word	0x000031c0


	//   ....[11]....
        /*00bc*/ 	.word	0x00003240


	//   ....[12]....
        /*00c0*/ 	.word	0x000032c0


	//   ....[13]....
        /*00c4*/ 	.word	0x00003330


	//   ....[14]....
        /*00c8*/ 	.word	0x000033b0


	//   ....[15]....
        /*00cc*/ 	.word	0x00003420


	//   ....[16]....
        /*00d0*/ 	.word	0x000034a0


	//   ....[17]....
        /*00d4*/ 	.word	0x00003510


	//   ....[18]....
        /*00d8*/ 	.word	0x00003590


	//   ....[19]....
        /*00dc*/ 	.word	0x00003600


	//----- nvinfo : EIATTR_EXIT_INSTR_OFFSETS
	.align		4
.L_2393:
        /*00e0*/ 	.byte	0x04, 0x1c
        /*00e2*/ 	.short	(.L_2395 - .L_2394)


	//   ....[0]....
.L_2394:
        /*00e4*/ 	.word	0x00003160


	//----- nvinfo : EIATTR_MAX_THREADS
	.align		4
.L_2395:
        /*00e8*/ 	.byte	0x04, 0x05
        /*00ea*/ 	.short	(.L_2397 - .L_2396)
.L_2396:
        /*00ec*/ 	.word	0x00000080
        /*00f0*/ 	.word	0x00000001
        /*00f4*/ 	.word	0x00000001


	//----- nvinfo : EIATTR_CRS_STACK_SIZE
	.align		4
.L_2397:
        /*00f8*/ 	.byte	0x04, 0x1e
        /*00fa*/ 	.short	(.L_2399 - .L_2398)
.L_2398:
        /*00fc*/ 	.word	0x00000000
.L_2399:


//--------------------- .nv.info._ZN10layer_norm22ln_bwd_finalize_kernelINS_22Kernel_traits_finalizeILj2560Ef13__nv_bfloat16S2_S2_fjLb0ELj1024ELj4ENS_18Kernel_traits_baseILj2560EfS2_S2_S2_fjLj1024EEEEELb0ELb0EEEvNS_9BwdParamsE --------------------------
	.section	.nv.info._ZN10layer_norm22ln_bwd_finalize_kernelINS_22Kernel_traits_finalizeILj2560Ef13__nv_bfloat16S2_S2_fjLb0ELj1024ELj4ENS_18Kernel_traits_baseILj2560EfS2_S2_S2_fjLj1024EEEEELb0ELb0EEEvNS_9BwdParamsE,"",@"SHT_CUDA_INFO"
	.sectionflags	@""
	.align	4


	//----- nvinfo : EIATTR_CUDA_API_VERSION
	.align		4
        /*0000*/ 	.byte	0x04, 0x37
        /*0002*/ 	.short	(.L_2401 - .L_2400)
.L_2400:
        /*0004*/ 	.word	0x00000082


	//----- nvinfo : EIATTR_SW2861232_WAR
	.align		4
.L_2401:
        /*0008*/ 	.byte	0x01, 0x35
	.zero		2


	//----- nvinfo : EIATTR_PARAM_CBANK
	.align		4
        /*000c*/ 	.byte	0x04, 0x0a
        /*000e*/ 	.short	(.L_2403 - .L_2402)
	.align		4
.L_2402:
        /*0010*/ 	.word	index@(.nv.constant0._ZN10layer_norm22ln_bwd_finalize_kernelINS_22Kernel_traits_finalizeILj2560Ef13__nv_bfloat16S2_S2_fjLb0ELj1024ELj4ENS_18Kernel_traits_baseILj2560EfS2_S2_S2_fjLj1024EEEEELb0ELb0EEEvNS_9BwdParamsE)
        /*0014*/ 	.short	0x0160
        /*0016*/ 	.short	0x0128


	//----- nvinfo : EIATTR_CBANK_PARAM_SIZE
	.align		4
.L_2403:
        /*0018*/ 	.byte	0x03, 0x19
        /*001a*/ 	.short	0x0128


	//----- nvinfo : EIATTR_KPARAM_INFO
	.align		4
        /*001c*/ 	.byte	0x04, 0x17
        /*001e*/ 	.short	(.L_2405 - .L_2404)
.L_2404:
        /*0020*/ 	.word	0x00000000
        /*0024*/ 	.short	0x0000
        /*0026*/ 	.short	0x0000
        /*0028*/ 	.byte	0x00, 0xf0, 0xa1, 0x04


	//----- nvinfo : EIATTR_MAXREG_COUNT
	.align		4
.L_2405:
        /*002c*/ 	.byte	0x03, 0x1b
        /*002e*/ 	.short	0x0040


	//----- nvinfo : EIATTR_NUM_BARRIERS
	.align		4
        /*0030*/ 	.byte	0x02, 0x4c
        /*0032*/ 	.byte	0x01
	.zero		1


	//----- nvinfo : EIATTR_MERCURY_ISA_VERSION
	.align		4
        /*0034*/ 	.byte	0x03, 0x5f
        /*0036*/ 	.short	0x0000


	//----- nvinfo : EIATTR_COOP_GROUP_MASK_REGIDS
	.align		4
        /*0038*/ 	.byte	0x04, 0x29
        /*003a*/ 	.short	(.L_2407 - .L_2406)


	//   ....[0]....
.L_2406:
        /*003c*/ 	.word	0xffffffff


	//   ....[1]....
        /*0040*/ 	.word	0xffffffff


	//   ....[2]....
        /*0044*/ 	.word	0xffffffff


	//   ....[3]....
        /*0048*/ 	.word	0xffffffff


	//   ....[4]....
        /*004c*/ 	.word	0xffffffff


	//   ....[5]....
        /*0050*/ 	.word	0xffffffff


	//   ....[6]....
        /*0054*/ 	.word	0xffffffff


	//   ....[7]....
        /*0058*/ 	.word	0xffffffff


	//   ....[8]....
        /*005c*/ 	.word	0xffffffff


	//   ....[9]....
        /*0060*/ 	.word	0xffffffff


	//   ....[10]....
        /*0064*/ 	.word	0xffffffff


	//   ....[11]....
        /*0068*/ 	.word	0xffffffff


	//   ....[12]....
        /*006c*/ 	.word	0xffffffff


	//   ....[13]....
        /*0070*/ 	.word	0xffffffff


	//   ....[14]....
        /*0074*/ 	.word	0xffffffff


	//   ....[15]....
        /*0078*/ 	.word	0xffffffff


	//   ....[16]....
        /*007c*/ 	.word	0xffffffff


	//   ....[17]....
        /*0080*/ 	.word	0xffffffff


	//   ....[18]....
        /*0084*/ 	.word	0xffffffff


	//   ....[19]....
        /*0088*/ 	.word	0xffffffff


	//----- nvinfo : EIATTR_COOP_GROUP_INSTR_OFFSETS
	.align		4
.L_2407:
        /*008c*/ 	.byte	0x04, 0x28
        /*008e*/ 	.short	(.L_2409 - .L_2408)


	//   ....[0]....
.L_2408:
        /*0090*/ 	.word	0x00000820


	//   ....[1]....
        /*0094*/ 	.word	0x00000850


	//   ....[2]....
        /*0098*/ 	.word	0x00000860


	//   ....[3]....
        /*009c*/ 	.word	0x00000890


	//   ....[4]....
        /*00a0*/ 	.word	0x000008a0


	//   ....[5]....
        /*00a4*/ 	.word	0x000008d0


	//   ....[6]....
        /*00a8*/ 	.word	0x000008f0


	//   ....[7]....
        /*00ac*/ 	.word	0x00000900


	//   ....[8]....
        /*00b0*/ 	.word	0x00000930


	//   ....[9]....
        /*00b4*/ 	.word	0x00000940


	//   ....[10]....
        /*00b8*/ 	.word	0x00000b30


	//   ....[11]....
        /*00bc*/ 	.word	0x00000ba0


	//   ....[12]....
        /*00c0*/ 	.word	0x00000c00


	//   ....[13]....
        /*00c4*/ 	.word	0x00000c60


	//   ....[14]....
        /*00c8*/ 	.word	0x00000cd0


	//   ....[15]....
        /*00cc*/ 	.word	0x00000d40


	//   ....[16]....
        /*00d0*/ 	.word	0x00000da0


	//   ....[17]....
        /*00d4*/ 	.word	0x00000e00


	//   ....[18]....
        /*00d8*/ 	.word	0x00000e60


	//   ....[19]....
        /*00dc*/ 	.word	0x00000ec0


	//----- nvinfo : EIATTR_EXIT_INSTR_OFFSETS
	.align		4
.L_2409:
        /*00e0*/ 	.byte	0x04, 0x1c
        /*00e2*/ 	.short	(.L_2411 - .L_2410)


	//   ....[0]....
.L_2410:
        /*00e4*/ 	.word	0x00000070


	//   ....[1]....
        /*00e8*/ 	.word	0x00000ad0


	//----- nvinfo : EIATTR_MAX_THREADS
	.align		4
.L_2411:
        /*00ec*/ 	.byte	0x04, 0x05
        /*00ee*/ 	.short	(.L_2413 - .L_2412)
.L_2412:
        /*00f0*/ 	.word	0x00000400
        /*00f4*/ 	.word	0x00000001
        /*00f8*/ 	.word	0x00000001


	//----- nvinfo : EIATTR_CRS_STACK_SIZE
	.align		4
.L_2413:
        /*00fc*/ 	.byte	0x04, 0x1e
        /*00fe*/ 	.short	(.L_2415 - .L_2414)
.L_2414:
        /*0100*/ 	.word	0x00000000
.L_2415:


//--------------------- .nv.info._ZN10layer_norm13ln_bwd_kernelINS_13Kernel_traitsIf13__nv_bfloat16S2_S2_fjLj2560ELj1ELj1ELj4ELj8ENS_18Kernel_traits_baseILj2560EfS2_S2_S2_fjLj128EEEEELb1ELb0ELb1ELb0EEEvNS_9BwdParamsE --------------------------
	.section	.nv.info._ZN10layer_norm13ln_bwd_kernelINS_13Kernel_traitsIf13__nv_bfloat16S2_S2_fjLj2560ELj1ELj1ELj4ELj8ENS_18Kernel_traits_baseILj2560EfS2_S2_S2_fjLj128EEEEELb1ELb0ELb1ELb0EEEvNS_9BwdParamsE,"",@"SHT_CUDA_INFO"
	.sectionflags	@""
	.align	4


	//----- nvinfo : EIATTR_CUDA_API_VERSION
	.align		4
        /*0000*/ 	.byte	0x04, 0x37
        /*0002*/ 	.short	(.L_2417 - .L_2416)
.L_2416:
        /*0004*/ 	.word	0x00000082


	//----- nvinfo : EIATTR_SW2861232_WAR
	.align		4
.L_2417:
        /*0008*/ 	.byte	0x01, 0x35
	.zero		2


	//----- nvinfo : EIATTR_PARAM_CBANK
	.align		4
        /*000c*/ 	.byte	0x04, 0x0a
        /*000e*/ 	.short	(.L_2419 - .L_2418)
	.align		4
.L_2418:
        /*0010*/ 	.word	index@(.nv.constant0._ZN10layer_norm13ln_bwd_kernelINS_13Kernel_traitsIf13__nv_bfloat16S2_S2_fjLj2560ELj1ELj1ELj4ELj8ENS_18Kernel_traits_baseILj2560EfS2_S2_S2_fjLj128EEEEELb1ELb0ELb1ELb0EEEvNS_9BwdParamsE)
        /*0014*/ 	.short	0x0160
        /*0016*/ 	.short	0x0128


	//----- nvinfo : EIATTR_CBANK_PARAM_SIZE
	.align		4
.L_2419:
        /*0018*/ 	.byte	0x03, 0x19
        /*001a*/ 	.short	0x0128


	//----- nvinfo : EIATTR_KPARAM_INFO
	.align		4
        /*001c*/ 	.byte	0x04, 0x17
        /*001e*/ 	.short	(.L_2421 - .L_2420)
.L_2420:
        /*0020*/ 	.word	0x00000000
        /*0024*/ 	.short	0x0000
        /*0026*/ 	.short	0x0000
        /*0028*/ 	.byte	0x00, 0xf0, 0xa1, 0x04


	//----- nvinfo : EIATTR_MAXREG_COUNT
	.align		4
.L_2421:
        /*002c*/ 	.byte	0x03, 0x1b
        /*002e*/ 	.short	0x00ff


	//----- nvinfo : EIATTR_NUM_BARRIERS
	.align		4
        /*0030*/ 	.byte	0x02, 0x4c
        /*0032*/ 	.byte	0x01
	.zero		1


	//----- nvinfo : EIATTR_MERCURY_ISA_VERSION
	.align		4
        /*0034*/ 	.byte	0x03, 0x5f
        /*0036*/ 	.short	0x0000


	//----- nvinfo : EIATTR_COOP_GROUP_MASK_REGIDS
	.align		4
        /*0038*/ 	.byte	0x04, 0x29
        /*003a*/ 	.short	(.L_2423 - .L_2422)


	//   ....[0]....
.L_2422:
        /*003c*/ 	.word	0xffffffff


	//   ....[1]....
        /*0040*/ 	.word	0xffffffff


	//   ....[2]....
        /*0044*/ 	.word	0xffffffff


	//   ....[3]....
        /*0048*/ 	.word	0xffffffff


	//   ....[4]....
        /*004c*/ 	.word	0xffffffff


	//   ....[5]....
        /*0050*/ 	.word	0xffffffff


	//   ....[6]....
        /*0054*/ 	.word	0xffffffff


	//   ....[7]....
        /*0058*/ 	.word	0xffffffff


	//   ....[8]....
        /*005c*/ 	.word	0xffffffff


	//   ....[9]....
        /*0060*/ 	.word	0xffffffff


	//   ....[10]....
        /*0064*/ 	.word	0xffffffff


	//   ....[11]....
        /*0068*/ 	.word	0xffffffff


	//   ....[12]....
        /*006c*/ 	.word	0xffffffff


	//   ....[13]....
        /*0070*/ 	.word	0xffffffff


	//   ....[14]....
        /*0074*/ 	.word	0xffffffff


	//   ....[15]....
        /*0078*/ 	.word	0xffffffff


	//   ....[16]....
        /*007c*/ 	.word	0xffffffff


	//   ....[17]....
        /*0080*/ 	.word	0xffffffff


	//   ....[18]....
        /*0084*/ 	.word	0xffffffff


	//   ....[19]....
        /*0088*/ 	.word	0xffffffff


	//----- nvinfo : EIATTR_COOP_GROUP_INSTR_OFFSETS
	.align		4
.L_2423:
        /*008c*/ 	.byte	0x04, 0x28
        /*008e*/ 	.short	(.L_2425 - .L_2424)


	//   ....[0]....
.L_2424:
        /*0090*/ 	.word	0x00001d10


	//   ....[1]....
        /*0094*/ 	.word	0x00001d30


	//   ....[2]....
        /*0098*/ 	.word	0x00001d50


	//   ....[3]....
        /*009c*/ 	.word	0x00001d70


	//   ....[4]....
        /*00a0*/ 	.word	0x00001d90


	//   ....[5]....
        /*00a4*/ 	.word	0x00001db0


	//   ....[6]....
        /*00a8*/ 	.word	0x00001dd0


	//   ....[7]....
        /*00ac*/ 	.word	0x00001df0


	//   ....[8]....
        /*00b0*/ 	.word	0x00001e10


	//   ....[9]....
        /*00b4*/ 	.word	0x00001e30


	//   ....[10]....
        /*00b8*/ 	.word	0x00004860


	//   ....[11]....
        /*00bc*/ 	.word	0x000048e0


	//   ....[12]....
        /*00c0*/ 	.word	0x00004960


	//   ....[13]....
        /*00c4*/ 	.word	0x000049d0


	//   ....[14]....
        /*00c8*/ 	.word	0x00004a50


	//   ....[15]....
        /*00cc*/ 	.word	0x00004ac0


	//   ....[16]....
        /*00d0*/ 	.word	0x00004b40


	//   ....[17]....
        /*00d4*/ 	.word	0x00004bb0


	//   ....[18]....
        /*00d8*/ 	.word	0x00004c30


	//   ....[19]....
        /*00dc*/ 	.word	0x00004ca0


	//----- nvinfo : EIATTR_EXIT_INSTR_OFFSETS
	.align		4
.L_2425:
        /*00e0*/ 	.byte	0x04, 0x1c
        /*00e2*/ 	.short	(.L_2427 - .L_2426)


	//   ....[0]....
.L_2426:
        /*00e4*/ 	.word	0x000047a0


	//   ....[1]....
        /*00e8*/ 	.word	0x00004800


	//----- nvinfo : EIATTR_MAX_THREADS
	.align		4
.L_2427:
        /*00ec*/ 	.byte	0x04, 0x05
        /*00ee*/ 	.short	(.L_2429 - .L_2428)
.L_2428:
        /*00f0*/ 	.word	0x00000080
        /*00f4*/ 	.word	0x00000001
        /*00f8*/ 	.word	0x00000001


	//----- nvinfo : EIATTR_CRS_STACK_SIZE
	.align		4
.L_2429:
        /*00fc*/ 	.byte	0x04, 0x1e
        /*00fe*/ 	.short	(.L_2431 - .L_2430)
.L_2430:
        /*0100*/ 	.word	0x00000000
.L_2431:


//--------------------- .nv.info._ZN10layer_norm22ln_bwd_finalize_kernelINS_22Kernel_traits_finalizeILj2560Ef13__nv_bfloat16S2_S2_fjLb0ELj1024ELj4ENS_18Kernel_traits_baseILj2560EfS2_S2_S2_fjLj1024EEEEELb0ELb1EEEvNS_9BwdParamsE --------------------------
	.section	.nv.info._ZN10layer_norm22ln_bwd_finalize_kernelINS_22Kernel_traits_finalizeILj2560Ef13__nv_bfloat16S2_S2_fjLb0ELj1024ELj4ENS_18Kernel_traits_baseILj2560EfS2_S2_S2_fjLj1024EEEEELb0ELb1EEEvNS_9BwdParamsE,"",@"SHT_CUDA_INFO"
	.sectionflags	@""
	.align	4


	//----- nvinfo : EIATTR_CUDA_API_VERSION
	.align		4
        /*0000*/ 	.byte	0x04, 0x37
        /*0002*/ 	.short	(.L_2433 - .L_2432)
.L_2432:
        /*0004*/ 	.word	0x00000082


	//----- nvinfo : EIATTR_SW2861232_WAR
	.align		4
.L_2433:
        /*0008*/ 	.byte	0x01, 0x35
	.zero		2


	//----- nvinfo : EIATTR_PARAM_CBANK
	.align		4
        /*000c*/ 	.byte	0x04, 0x0a
        /*000e*/ 	.short	(.L_2435 - .L_2434)
	.align		4
.L_2434:
        /*0010*/ 	.word	index@(.nv.constant0._ZN10layer_norm22ln_bwd_finalize_kernelINS_22Kernel_traits_finalizeILj2560Ef13__nv_bfloat16S2_S2_fjLb0ELj1024ELj4ENS_18Kernel_traits_baseILj2560EfS2_S2_S2_fjLj1024EEEEELb0ELb1EEEvNS_9BwdParamsE)
        /*0014*/ 	.short	0x0160
        /*0016*/ 	.short	0x0128


	//----- nvinfo : EIATTR_CBANK_PARAM_SIZE
	.align		4
.L_2435:
        /*0018*/ 	.byte	0x03, 0x19
        /*001a*/ 	.short	0x0128


	//----- nvinfo : EIATTR_KPARAM_INFO
	.align		4
        /*001c*/ 	.byte	0x04, 0x17
        /*001e*/ 	.short	(.L_2437 - .L_2436)
.L_2436:
        /*0020*/ 	.word	0x00000000
        /*0024*/ 	.short	0x0000
        /*0026*/ 	.short	0x0000
        /*0028*/ 	.byte	0x00, 0xf0, 0xa1, 0x04


	//----- nvinfo : EIATTR_MAXREG_COUNT
	.align		4
.L_2437:
        /*002c*/ 	.byte	0x03, 0x1b
        /*002e*/ 	.short	0x0040


	//----- nvinfo : EIATTR_NUM_BARRIERS
	.align		4
        /*0030*/ 	.byte	0x02, 0x4c
        /*0032*/ 	.byte	0x01
	.zero		1


	//----- nvinfo : EIATTR_MERCURY_ISA_VERSION
	.align		4
        /*0034*/ 	.byte	0x03, 0x5f
        /*0036*/ 	.short	0x0000


	//----- nvinfo : EIATTR_COOP_GROUP_MASK_REGIDS
	.align		4
        /*0038*/ 	.byte	0x04, 0x29
        /*003a*/ 	.short	(.L_2439 - .L_2438)


	//   ....[0]....
.L_2438:
        /*003c*/ 	.word	0xffffffff


	//   ....[1]....
        /*0040*/ 	.word	0xffffffff


	//   ....[2]....
        /*0044*/ 	.word	0xffffffff


	//   ....[3]....
        /*0048*/ 	.word	0xffffffff


	//   ....[4]....
        /*004c*/ 	.word	0xffffffff


	//   ....[5]....
        /*0050*/ 	.word	0xffffffff


	//   ....[6]....
        /*0054*/ 	.word	0xffffffff


	//   ....[7]....
        /*0058*/ 	.word	0xffffffff


	//   ....[8]....
        /*005c*/ 	.word	0xffffffff


	//   ....[9]....
        /*0060*/ 	.word	0xffffffff


	//   ....[10]....
        /*0064*/ 	.word	0xffffffff


	//   ....[11]....
        /*0068*/ 	.word	0xffffffff


	//   ....[12]....
        /*006c*/ 	.word	0xffffffff


	//   ....[13]....
        /*0070*/ 	.word	0xffffffff


	//   ....[14]....
        /*0074*/ 	.word	0xffffffff


	//   ....[15]....
        /*0078*/ 	.word	0xffffffff


	//   ....[16]....
        /*007c*/ 	.word	0xffffffff


	//   ....[17]....
        /*0080*/ 	.word	0xffffffff


	//   ....[18]....
        /*0084*/ 	.word	0xffffffff


	//   ....[19]....
        /*0088*/ 	.word	0xffffffff


	//----- nvinfo : EIATTR_COOP_GROUP_INSTR_OFFSETS
	.align		4
.L_2439:
        /*008c*/ 	.byte	0x04, 0x28
        /*008e*/ 	.short	(.L_2441 - .L_2440)


	//   ....[0]....
.L_2440:
        /*0090*/ 	.word	0x000007f0


	//   ....[1]....
        /*0094*/ 	.word	0x00000820


	//   ....[2]....
        /*0098*/ 	.word	0x00000840


	//   ....[3]....
        /*009c*/ 	.word	0x00000850


	//   ....[4]....
        /*00a0*/ 	.word	0x00000880


	//   ....[5]....
        /*00a4*/ 	.word	0x00000890


	//   ....[6]....
        /*00a8*/ 	.word	0x000008c0


	//   ....[7]....
        /*00ac*/ 	.word	0x000008d0


	//   ....[8]....
        /*00b0*/ 	.word	0x00000900


	//   ....[9]....
        /*00b4*/ 	.word	0x00000910


	//   ....[10]....
        /*00b8*/ 	.word	0x00000ab0


	//   ....[11]....
        /*00bc*/ 	.word	0x00000b30


	//   ....[12]....
        /*00c0*/ 	.word	0x00000b90


	//   ....[13]....
        /*00c4*/ 	.word	0x00000bf0


	//   ....[14]....
        /*00c8*/ 	.word	0x00000c60


	//   ....[15]....
        /*00cc*/ 	.word	0x00000cd0


	//   ....[16]....
        /*00d0*/ 	.word	0x00000d30


	//   ....[17]....
        /*00d4*/ 	.word	0x00000d90


	//   ....[18]....
        /*00d8*/ 	.word	0x00000df0


	//   ....[19]....
        /*00dc*/ 	.word	0x00000e50


	//----- nvinfo : EIATTR_EXIT_INSTR_OFFSETS
	.align		4
.L_2441:
        /*00e0*/ 	.byte	0x04, 0x1c
        /*00e2*/ 	.short	(.L_2443 - .L_2442)


	//   ....[0]....
.L_2442:
        /*00e4*/ 	.word	0x00000070


	//   ....[1]....
        /*00e8*/ 	.word	0x00000a50


	//----- nvinfo : EIATTR_MAX_THREADS
	.align		4
.L_2443:
        /*00ec*/ 	.byte	0x04, 0x05
        /*00ee*/ 	.short	(.L_2445 - .L_2444)
.L_2444:
        /*00f0*/ 	.word	0x00000400
        /*00f4*/ 	.word	0x00000001
        /*00f8*/ 	.word	0x00000001


	//----- nvinfo : EIATTR_CRS_STACK_SIZE
	.align		4
.L_2445:
        /*00fc*/ 	.byte	0x04, 0x1e
        /*00fe*/ 	.short	(.L_2447 - .L_2446)
.L_2446:
        /*0100*/ 	.word	0x00000000
.L_2447:


//--------------------- .nv.info._ZN10layer_norm13ln_bwd_kernelINS_13Kernel_traitsIf13__nv_bfloat16S2_S2_fjLj2560ELj1ELj1ELj4ELj8ENS_18Kernel_traits_baseILj2560EfS2_S2_S2_fjLj128EEEEELb1ELb0ELb1ELb1EEEvNS_9BwdParamsE --------------------------
	.section	.nv.info._ZN10layer_norm13ln_bwd_kernelINS_13Kernel_traitsIf13__nv_bfloat16S2_S2_fjLj2560ELj1ELj1ELj4ELj8ENS_18Kernel_traits_baseILj2560EfS2_S2_S2_fjLj128EEEEELb1ELb0ELb1ELb1EEEvNS_9BwdParamsE,"",@"SHT_CUDA_INFO"
	.sectionflags	@""
	.align	4


	//----- nvinfo : EIATTR_CUDA_API_VERSION
	.align		4
        /*0000*/ 	.byte	0x04, 0x37
        /*0002*/ 	.short	(.L_2449 - .L_2448)
.L_2448:
        /*0004*/ 	.word	0x00000082


	//----- nvinfo : EIATTR_SW2861232_WAR
	.align		4
.L_2449:
        /*0008*/ 	.byte	0x01, 0x35
	.zero		2


	//----- nvinfo : EIATTR_PARAM_CBANK
	.align		4
        /*000c*/ 	.byte	0x04, 0x0a
        /*000e*/ 	.short	(.L_2451 - .L_2450)
	.align		4
.L_2450:
        /*0010*/ 	.word	index@(.nv.constant0._ZN10layer_norm13ln_bwd_kernelINS_13Kernel_traitsIf13__nv_bfloat16S2_S2_fjLj2560ELj1ELj1ELj4ELj8ENS_18Kernel_traits_baseILj2560EfS2_S2_S2_fjLj128EEEEELb1ELb0ELb1ELb1EEEvNS_9BwdParamsE)
        /*0014*/ 	.short	0x0160
        /*0016*/ 	.short	0x0128


	//----- nvinfo : EIATTR_CBANK_PARAM_SIZE
	.align		4
.L_2451:
        /*0018*/ 	.byte	0x03, 0x19
        /*001a*/ 	.short	0x0128


	//----- nvinfo : EIATTR_KPARAM_INFO
	.align		4
        /*001c*/ 	.byte	0x04, 0x17
        /*001e*/ 	.short	(.L_2453 - .L_2452)
.L_2452:
        /*0020*/ 	.word	0x00000000
        /*0024*/ 	.short	0x0000
        /*0026*/ 	.short	0x0000
        /*0028*/ 	.byte	0x00, 0xf0, 0xa1, 0x04


	//----- nvinfo : EIATTR_MAXREG_COUNT
	.align		4
.L_2453:
        /*002c*/ 	.byte	0x03, 0x1b
        /*002e*/ 	.short	0x00ff


	//----- nvinfo : EIATTR_NUM_BARRIERS
	.align		4
        /*0030*/ 	.byte	0x02, 0x4c
        /*0032*/ 	.byte	0x01
	.zero		1


	//----- nvinfo : EIATTR_MERCURY_ISA_VERSION
	.align		4
        /*0034*/ 	.byte	0x03, 0x5f
        /*0036*/ 	.short	0x0000


	//----- nvinfo : EIATTR_COOP_GROUP_MASK_REGIDS
	.align		4
        /*0038*/ 	.byte	0x04, 0x29
        /*003a*/ 	.short	(.L_2455 - .L_2454)


	//   ....[0]....
.L_2454:
        /*003c*/ 	.word	0xffffffff


	//   ....[1]....
        /*0040*/ 	.word	0xffffffff


	//   ....[2]....
        /*0044*/ 	.word	0xffffffff


	//   ....[3]....
        /*0048*/ 	.word	0xffffffff


	//   ....[4]....
        /*004c*/ 	.word	0xffffffff


	//   ....[5]....
        /*0050*/ 	.word	0xffffffff


	//   ....[6]....
        /*0054*/ 	.word	0xffffffff


	//   ....[7]....
        /*0058*/ 	.word	0xffffffff


	//   ....[8]....
        /*005c*/ 	.word	0xffffffff


	//   ....[9]....
        /*0060*/ 	.word	0xffffffff


	//   ....[10]....
        /*0064*/ 	.word	0xffffffff


	//   ....[11]....
        /*0068*/ 	.word	0xffffffff


	//   ....[12]....
        /*006c*/ 	.word	0xffffffff


	//   ....[13]....
        /*0070*/ 	.word	0xffffffff


	//   ....[14]....
        /*0074*/ 	.word	0xffffffff


	//   ....[15]....
        /*0078*/ 	.word	0xffffffff


	//   ....[16]....
        /*007c*/ 	.word	0xffffffff


	//   ....[17]....
        /*0080*/ 	.word	0xffffffff


	//   ....[18]....
        /*0084*/ 	.word	0xffffffff


	//   ....[19]....
        /*0088*/ 	.word	0xffffffff


	//----- nvinfo : EIATTR_COOP_GROUP_INSTR_OFFSETS
	.align		4
.L_2455:
        /*008c*/ 	.byte	0x04, 0x28
        /*008e*/ 	.short	(.L_2457 - .L_2456)


	//   ....[0]....
.L_2456:
        /*0090*/ 	.word	0x000018c0


	//   ....[1]....
        /*0094*/ 	.word	0x000018e0


	//   ....[2]....
        /*0098*/ 	.word	0x00001900


	//   ....[3]....
        /*009c*/ 	.word	0x00001920


	//   ....[4]....
        /*00a0*/ 	.word	0x00001940


	//   ....[5]....
        /*00a4*/ 	.word	0x00001960


	//   ....[6]....
        /*00a8*/ 	.word	0x00001980


	//   ....[7]....
        /*00ac*/ 	.word	0x000019a0


	//   ....[8]....
        /*00b0*/ 	.word	0x000019c0


	//   ....[9]....
        /*00b4*/ 	.word	0x000019e0


	//   ....[10]....
        /*00b8*/ 	.word	0x00003f10


	//   ....[11]....
        /*00bc*/ 	.word	0x00003f90


	//   ....[12]....
        /*00c0*/ 	.word	0x00004010


	//   ....[13]....
        /*00c4*/ 	.word	0x00004080


	//   ....[14]....
        /*00c8*/ 	.word	0x00004100


	//   ....[15]....
        /*00cc*/ 	.word	0x00004170


	//   ....[16]....
        /*00d0*/ 	.word	0x000041f0


	//   ....[17]....
        /*00d4*/ 	.word	0x00004260


	//   ....[18]....
        /*00d8*/ 	.word	0x000042e0


	//   ....[19]....
        /*00dc*/ 	.word	0x00004350


	//----- nvinfo : EIATTR_EXIT_INSTR_OFFSETS
	.align		4
.L_2457:
        /*00e0*/ 	.byte	0x04, 0x1c
        /*00e2*/ 	.short	(.L_2459 - .L_2458)


	//   ....[0]....
.L_2458:
        /*00e4*/ 	.word	0x00003eb0


	//----- nvinfo : EIATTR_MAX_THREADS
	.align		4
.L_2459:
        /*00e8*/ 	.byte	0x04, 0x05
        /*00ea*/ 	.short	(.L_2461 - .L_2460)
.L_2460:
        /*00ec*/ 	.word	0x00000080
        /*00f0*/ 	.word	0x00000001
        /*00f4*/ 	.word	0x00000001


	//----- nvinfo : EIATTR_CRS_STACK_SIZE
	.align		4
.L_2461:
        /*00f8*/ 	.byte	0x04, 0x1e
        /*00fa*/ 	.short	(.L_2463 - .L_2462)
.L_2462:
        /*00fc*/ 	.word	0x00000000
.L_2463:


//--------------------- .nv.info._ZN10layer_norm13ln_bwd_kernelINS_13Kernel_traitsIf13__nv_bfloat16S2_S2_fjLj2560ELj1ELj1ELj4ELj8ENS_18Kernel_traits_baseILj2560EfS2_S2_S2_fjLj128EEEEELb1ELb1ELb0ELb0EEEvNS_9BwdParamsE --------------------------
	.section	.nv.info._ZN10layer_norm13ln_bwd_kernelINS_13Kernel_traitsIf13__nv_bfloat16S2_S2_fjLj2560ELj1ELj1ELj4ELj8ENS_18Kernel_traits_baseILj2560EfS2_S2_S2_fjLj128EEEEELb1ELb1ELb0ELb0EEEvNS_9BwdParamsE,"",@"SHT_CUDA_INFO"
	.sectionflags	@""
	.align	4


	//----- nvinfo : EIATTR_CUDA_API_VERSION
	.align		4
        /*0000*/ 	.byte	0x04, 0x37
        /*0002*/ 	.short	(.L_2465 - .L_2464)
.L_2464:
        /*0004*/ 	.word	0x00000082


	//----- nvinfo : EIATTR_SW2861232_WAR
	.align		4
.L_2465:
        /*0008*/ 	.byte	0x01, 0x35
	.zero		2


	//----- nvinfo : EIATTR_PARAM_CBANK
	.align		4
        /*000c*/ 	.byte	0x04, 0x0a
        /*000e*/ 	.short	(.L_2467 - .L_2466)
	.align		4
.L_2466:
        /*0010*/ 	.word	index@(.nv.constant0._ZN10layer_norm13ln_bwd_kernelINS_13Kernel_traitsIf13__nv_bfloat16S2_S2_fjLj2560ELj1ELj1ELj4ELj8ENS_18Kernel_traits_baseILj2560EfS2_S2_S2_fjLj128EEEEELb1ELb1ELb0ELb0EEEvNS_9BwdParamsE)
        /*0014*/ 	.short	0x0160
        /*0016*/ 	.short	0x0128


	//----- nvinfo : EIATTR_CBANK_PARAM_SIZE
	.align		4
.L_2467:
        /*0018*/ 	.byte	0x03, 0x19
        /*001a*/ 	.short	0x0128


	//----- nvinfo : EIATTR_KPARAM_INFO
	.align		4
        /*001c*/ 	.byte	0x04, 0x17
        /*001e*/ 	.short	(.L_2469 - .L_2468)
.L_2468:
        /*0020*/ 	.word	0x00000000
        /*0024*/ 	.short	0x0000
        /*0026*/ 	.short	0x0000
        /*0028*/ 	.byte	0x00, 0xf0, 0xa1, 0x04


	//----- nvinfo : EIATTR_MAXREG_COUNT
	.align		4
.L_2469:
        /*002c*/ 	.byte	0x03, 0x1b
        /*002e*/ 	.short	0x00ff


	//----- nvinfo : EIATTR_NUM_BARRIERS
	.align		4
        /*0030*/ 	.byte	0x02, 0x4c
        /*0032*/ 	.byte	0x01
	.zero		1


	//----- nvinfo : EIATTR_MERCURY_ISA_VERSION
	.align		4
        /*0034*/ 	.byte	0x03, 0x5f
        /*0036*/ 	.short	0x0000


	//----- nvinfo : EIATTR_COOP_GROUP_MASK_REGIDS
	.align		4
        /*0038*/ 	.byte	0x04, 0x29
        /*003a*/ 	.short	(.L_2471 - .L_2470)


	//   ....[0]....
.L_2470:
        /*003c*/ 	.word	0xffffffff


	//   ....[1]....
        /*0040*/ 	.word	0xffffffff


	//   ....[2]....
        /*0044*/ 	.word	0xffffffff


	//   ....[3]....
        /*0048*/ 	.word	0xffffffff


	//   ....[4]....
        /*004c*/ 	.word	0xffffffff


	//   ....[5]....
        /*0050*/ 	.word	0xffffffff


	//   ....[6]....
        /*0054*/ 	.word	0xffffffff


	//   ....[7]....
        /*0058*/ 	.word	0xffffffff


	//   ....[8]....
        /*005c*/ 	.word	0xffffffff


	//   ....[9]....
        /*0060*/ 	.word	0xffffffff


	//   ....[10]....
        /*0064*/ 	.word	0xffffffff


	//   ....[11]....
        /*0068*/ 	.word	0xffffffff


	//   ....[12]....
        /*006c*/ 	.word	0xffffffff


	//   ....[13]....
        /*0070*/ 	.word	0xffffffff


	//   ....[14]....
        /*0074*/ 	.word	0xffffffff


	//   ....[15]....
        /*0078*/ 	.word	0xffffffff


	//   ....[16]....
        /*007c*/ 	.word	0xffffffff


	//   ....[17]....
        /*0080*/ 	.word	0xffffffff


	//   ....[18]....
        /*0084*/ 	.word	0xffffffff


	//   ....[19]....
        /*0088*/ 	.word	0xffffffff


	//----- nvinfo : EIATTR_COOP_GROUP_INSTR_OFFSETS
	.align		4
.L_2471:
        /*008c*/ 	.byte	0x04, 0x28
        /*008e*/ 	.short	(.L_2473 - .L_2472)


	//   ....[0]....
.L_2472:
        /*0090*/ 	.word	0x00001a10


	//   ....[1]....
        /*0094*/ 	.word	0x00001a30


	//   ....[2]....
        /*0098*/ 	.word	0x00001a50


	//   ....[3]....
        /*009c*/ 	.word	0x00001a70


	//   ....[4]....
        /*00a0*/ 	.word	0x00001a90


	//   ....[5]....
        /*00a4*/ 	.word	0x00001ab0


	//   ....[6]....
        /*00a8*/ 	.word	0x00001ad0


	//   ....[7]....
        /*00ac*/ 	.word	0x00001af0


	//   ....[8]....
        /*00b0*/ 	.word	0x00001b10


	//   ....[9]....
        /*00b4*/ 	.word	0x00001b30


	//   ....[10]....
        /*00b8*/ 	.word	0x000040d0


	//   ....[11]....
        /*00bc*/ 	.word	0x00004150


	//   ....[12]....
        /*00c0*/ 	.word	0x000041d0


	//   ....[13]....
        /*00c4*/ 	.word	0x00004240


	//   ....[14]....
        /*00c8*/ 	.word	0x000042c0


	//   ....[15]....
        /*00cc*/ 	.word	0x00004330


	//   ....[16]....
        /*00d0*/ 	.word	0x000043b0


	//   ....[17]....
        /*00d4*/ 	.word	0x00004420


	//   ....[18]....
        /*00d8*/ 	.word	0x000044a0


	//   ....[19]....
        /*00dc*/ 	.word	0x00004510


	//----- nvinfo : EIATTR_EXIT_INSTR_OFFSETS
	.align		4
.L_2473:
        /*00e0*/ 	.byte	0x04, 0x1c
        /*00e2*/ 	.short	(.L_2475 - .L_2474)


	//   ....[0]....
.L_2474:
        /*00e4*/ 	.word	0x00003ff0


	//   ....[1]....
        /*00e8*/ 	.word	0x00004070


	//----- nvinfo : EIATTR_MAX_THREADS
	.align		4
.L_2475:
        /*00ec*/ 	.byte	0x04, 0x05
        /*00ee*/ 	.short	(.L_2477 - .L_2476)
.L_2476:
        /*00f0*/ 	.word	0x00000080
        /*00f4*/ 	.word	0x00000001
        /*00f8*/ 	.word	0x00000001


	//----- nvinfo : EIATTR_CRS_STACK_SIZE
	.align		4
.L_2477:
        /*00fc*/ 	.byte	0x04, 0x1e
        /*00fe*/ 	.short	(.L_2479 - .L_2478)
.L_2478:
        /*0100*/ 	.word	0x00000000
.L_2479:


//--------------------- .nv.info._ZN10layer_norm13ln_bwd_kernelINS_13Kernel_traitsIf13__nv_bfloat16S2_S2_fjLj2560ELj1ELj1ELj4ELj8ENS_18Kernel_traits_baseILj2560EfS2_S2_S2_fjLj128EEEEELb1ELb1ELb0ELb1EEEvNS_9BwdParamsE --------------------------
	.section	.nv.info._ZN10layer_norm13ln_bwd_kernelINS_13Kernel_traitsIf13__nv_bfloat16S2_S2_fjLj2560ELj1ELj1ELj4ELj8ENS_18Kernel_traits_baseILj2560EfS2_S2_S2_fjLj128EEEEELb1ELb1ELb0ELb1EEEvNS_9BwdParamsE,"",@"SHT_CUDA_INFO"
	.sectionflags	@""
	.align	4


	//----- nvinfo : EIATTR_CUDA_API_VERSION
	.align		4
        /*0000*/ 	.byte	0x04, 0x37
        /*0002*/ 	.short	(.L_2481 - .L_2480)
.L_2480:
        /*0004*/ 	.word	0x00000082


	//----- nvinfo : EIATTR_SW2861232_WAR
	.align		4
.L_2481:
        /*0008*/ 	.byte	0x01, 0x35
	.zero		2


	//----- nvinfo : EIATTR_PARAM_CBANK
	.align		4
        /*000c*/ 	.byte	0x04, 0x0a
        /*000e*/ 	.short	(.L_2483 - .L_2482)
	.align		4
.L_2482:
        /*0010*/ 	.word	index@(.nv.constant0._ZN10layer_norm13ln_bwd_kernelINS_13Kernel_traitsIf13__nv_bfloat16S2_S2_fjLj2560ELj1ELj1ELj4ELj8ENS_18Kernel_traits_baseILj2560EfS2_S2_S2_fjLj128EEEEELb1ELb1ELb0ELb1EEEvNS_9BwdParamsE)
        /*0014*/ 	.short	0x0160
        /*0016*/ 	.short	0x0128


	//----- nvinfo : EIATTR_CBANK_PARAM_SIZE
	.align		4
.L_2483:
        /*0018*/ 	.byte	0x03, 0x19
        /*001a*/ 	.short	0x0128


	//----- nvinfo : EIATTR_KPARAM_INFO
	.align		4
        /*001c*/ 	.byte	0x04, 0x17
        /*001e*/ 	.short	(.L_2485 - .L_2484)
.L_2484:
        /*0020*/ 	.word	0x00000000
        /*0024*/ 	.short	0x0000
        /*0026*/ 	.short	0x0000
        /*0028*/ 	.byte	0x00, 0xf0, 0xa1, 0x04


	//----- nvinfo : EIATTR_MAXREG_COUNT
	.align		4
.L_2485:
        /*002c*/ 	.byte	0x03, 0x1b
        /*002e*/ 	.short	0x00ff


	//----- nvinfo : EIATTR_NUM_BARRIERS
	.align		4
        /*0030*/ 	.byte	0x02, 0x4c
        /*0032*/ 	.byte	0x01
	.zero		1


	//----- nvinfo : EIATTR_MERCURY_ISA_VERSION
	.align		4
        /*0034*/ 	.byte	0x03, 0x5f
        /*0036*/ 	.short	0x0000


	//----- nvinfo : EIATTR_COOP_GROUP_MASK_REGIDS
	.align		4
        /*0038*/ 	.byte	0x04, 0x29
        /*003a*/ 	.short	(.L_2487 - .L_2486)


	//   ....[0]....
.L_2486:
        /*003c*/ 	.word	0xffffffff


	//   ....[1]....
        /*0040*/ 	.word	0xffffffff


	//   ....[2]....
        /*0044*/ 	.word	0xffffffff


	//   ....[3]....
        /*0048*/ 	.word	0xffffffff


	//   ....[4]....
        /*004c*/ 	.word	0xffffffff


	//   ....[5]....
        /*0050*/ 	.word	0xffffffff


	//   ....[6]....
        /*0054*/ 	.word	0xffffffff


	//   ....[7]....
        /*0058*/ 	.word	0xffffffff


	//   ....[8]....
        /*005c*/ 	.word	0xffffffff


	//   ....[9]....
        /*0060*/ 	.word	0xffffffff


	//   ....[10]....
        /*0064*/ 	.word	0xffffffff


	//   ....[11]....
        /*0068*/ 	.word	0xffffffff


	//   ....[12]....
        /*006c*/ 	.word	0xffffffff


	//   ....[13]....
        /*0070*/ 	.word	0xffffffff


	//   ....[14]....
        /*0074*/ 	.word	0xffffffff


	//   ....[15]....
        /*0078*/ 	.word	0xffffffff


	//   ....[16]....
        /*007c*/ 	.word	0xffffffff


	//   ....[17]....
        /*0080*/ 	.word	0xffffffff


	//   ....[18]....
        /*0084*/ 	.word	0xffffffff


	//   ....[19]....
        /*0088*/ 	.word	0xffffffff


	//----- nvinfo : EIATTR_COOP_GROUP_INSTR_OFFSETS
	.align		4
.L_2487:
        /*008c*/ 	.byte	0x04, 0x28
        /*008e*/ 	.short	(.L_2489 - .L_2488)


	//   ....[0]....
.L_2488:
        /*0090*/ 	.word	0x00001890


	//   ....[1]....
        /*0094*/ 	.word	0x000018b0


	//   ....[2]....
        /*0098*/ 	.word	0x000018d0


	//   ....[3]....
        /*009c*/ 	.word	0x000018f0


	//   ....[4]....
        /*00a0*/ 	.word	0x00001910


	//   ....[5]....
        /*00a4*/ 	.word	0x00001930


	//   ....[6]....
        /*00a8*/ 	.word	0x00001950


	//   ....[7]....
        /*00ac*/ 	.word	0x00001970


	//   ....[8]....
        /*00b0*/ 	.word	0x00001990


	//   ....[9]....
        /*00b4*/ 	.word	0x000019b0


	//   ....[10]....
        /*00b8*/ 	.word	0x00003d50


	//   ....[11]....
        /*00bc*/ 	.word	0x00003dd0


	//   ....[12]....
        /*00c0*/ 	.word	0x00003e50


	//   ....[13]....
        /*00c4*/ 	.word	0x00003ec0


	//   ....[14]....
        /*00c8*/ 	.word	0x00003f40


	//   ....[15]....
        /*00cc*/ 	.word	0x00003fb0


	//   ....[16]....
        /*00d0*/ 	.word	0x00004030


	//   ....[17]....
        /*00d4*/ 	.word	0x000040a0


	//   ....[18]....
        /*00d8*/ 	.word	0x00004120


	//   ....[19]....
        /*00dc*/ 	.word	0x00004190


	//----- nvinfo : EIATTR_EXIT_INSTR_OFFSETS
	.align		4
.L_2489:
        /*00e0*/ 	.byte	0x04, 0x1c
        /*00e2*/ 	.short	(.L_2491 - .L_2490)


	//   ....[0]....
.L_2490:
        /*00e4*/ 	.word	0x00003cf0


	//----- nvinfo : EIATTR_MAX_THREADS
	.align		4
.L_2491:
        /*00e8*/ 	.byte	0x04, 0x05
        /*00ea*/ 	.short	(.L_2493 - .L_2492)
.L_2492:
        /*00ec*/ 	.word	0x00000080
        /*00f0*/ 	.word	0x00000001
        /*00f4*/ 	.word	0x00000001


	//----- nvinfo : EIATTR_CRS_STACK_SIZE
	.align		4
.L_2493:
        /*00f8*/ 	.byte	0x04, 0x1e
        /*00fa*/ 	.short	(.L_2495 - .L_2494)
.L_2494:
        /*00fc*/ 	.word	0x00000000
.L_2495:


//--------------------- .nv.info._ZN10layer_norm22ln_bwd_finalize_kernelINS_22Kernel_traits_finalizeILj2560Ef13__nv_bfloat16S2_S2_fjLb1ELj1024ELj4ENS_18Kernel_traits_baseILj2560EfS2_S2_S2_fjLj1024EEEEELb1ELb0EEEvNS_9BwdParamsE --------------------------
	.section	.nv.info._ZN10layer_norm22ln_bwd_finalize_kernelINS_22Kernel_traits_finalizeILj2560Ef13__nv_bfloat16S2_S2_fjLb1ELj1024ELj4ENS_18Kernel_traits_baseILj2560EfS2_S2_S2_fjLj1024EEEEELb1ELb0EEEvNS_9BwdParamsE,"",@"SHT_CUDA_INFO"
	.sectionflags	@""
	.align	4


	//----- nvinfo : EIATTR_CUDA_API_VERSION
	.align		4
        /*0000*/ 	.byte	0x04, 0x37
        /*0002*/ 	.short	(.L_2497 - .L_2496)
.L_2496:
        /*0004*/ 	.word	0x00000082


	//----- nvinfo : EIATTR_SW2861232_WAR
	.align		4
.L_2497:
        /*0008*/ 	.byte	0x01, 0x35
	.zero		2


	//----- nvinfo : EIATTR_PARAM_CBANK
	.align		4
        /*000c*/ 	.byte	0x04, 0x0a
        /*000e*/ 	.short	(.L_2499 - .L_2498)
	.align		4
.L_2498:
        /*0010*/ 	.word	index@(.nv.constant0._ZN10layer_norm22ln_bwd_finalize_kernelINS_22Kernel_traits_finalizeILj2560Ef13__nv_bfloat16S2_S2_fjLb1ELj1024ELj4ENS_18Kernel_traits_baseILj2560EfS2_S2_S2_fjLj1024EEEEELb1ELb0EEEvNS_9BwdParamsE)
        /*0014*/ 	.short	0x0160
        /*0016*/ 	.short	0x0128


	//----- nvinfo : EIATTR_CBANK_PARAM_SIZE
	.align		4
.L_2499:
        /*0018*/ 	.byte	0x03, 0x19
        /*001a*/ 	.short	0x0128


	//----- nvinfo : EIATTR_KPARAM_INFO
	.align		4
        /*001c*/ 	.byte	0x04, 0x17
        /*001e*/ 	.short	(.L_2501 - .L_2500)
.L_2500:
        /*0020*/ 	.word	0x00000000
        /*0024*/ 	.short	0x0000
        /*0026*/ 	.short	0x0000
        /*0028*/ 	.byte	0x00, 0xf0, 0xa1, 0x04


	//----- nvinfo : EIATTR_MAXREG_COUNT
	.align		4
.L_2501:
        /*002c*/ 	.byte	0x03, 0x1b
        /*002e*/ 	.short	0x0040


	//----- nvinfo : EIATTR_NUM_BARRIERS
	.align		4
        /*0030*/ 	.byte	0x02, 0x4c
        /*0032*/ 	.byte	0x01
	.zero		1


	//----- nvinfo : EIATTR_MERCURY_ISA_VERSION
	.align		4
        /*0034*/ 	.byte	0x03, 0x5f
        /*0036*/ 	.short	0x0000


	//----- nvinfo : EIATTR_COOP_GROUP_MASK_REGIDS
	.align		4
        /*0038*/ 	.byte	0x04, 0x29
        /*003a*/ 	.short	(.L_2503 - .L_2502)


	//   ....[0]....
.L_2502:
        /*003c*/ 	.word	0xffffffff


	//   ....[1]....
        /*0040*/ 	.word	0xffffffff


	//   ....[2]....
        /*0044*/ 	.word	0xffffffff


	//   ....[3]....
        /*0048*/ 	.word	0xffffffff


	//   ....[4]....
        /*004c*/ 	.word	0xffffffff


	//   ....[5]....
        /*0050*/ 	.word	0xffffffff


	//   ....[6]....
        /*0054*/ 	.word	0xffffffff


	//   ....[7]....
        /*0058*/ 	.word	0xffffffff


	//   ....[8]....
        /*005c*/ 	.word	0xffffffff


	//   ....[9]....
        /*0060*/ 	.word	0xffffffff


	//   ....[10]....
        /*0064*/ 	.word	0xffffffff


	//   ....[11]....
        /*0068*/ 	.word	0xffffffff


	//   ....[12]....
        /*006c*/ 	.word	0xffffffff


	//   ....[13]....
        /*0070*/ 	.word	0xffffffff


	//   ....[14]....
        /*0074*/ 	.word	0xffffffff


	//   ....[15]....
        /*0078*/ 	.word	0xffffffff


	//   ....[16]....
        /*007c*/ 	.word	0xffffffff


	//   ....[17]....
        /*0080*/ 	.word	0xffffffff


	//   ....[18]....
        /*0084*/ 	.word	0xffffffff


	//   ....[19]....
        /*0088*/ 	.word	0xffffffff


	//   ....[20]....
        /*008c*/ 	.word	0xffffffff


	//   ....[21]....
        /*0090*/ 	.word	0xffffffff


	//   ....[22]....
        /*0094*/ 	.word	0xffffffff


	//   ....[23]....
        /*0098*/ 	.word	0xffffffff


	//   ....[24]....
        /*009c*/ 	.word	0xffffffff


	//   ....[25]....
        /*00a0*/ 	.word	0xffffffff


	//   ....[26]....
        /*00a4*/ 	.word	0xffffffff


	//   ....[27]....
        /*00a8*/ 	.word	0xffffffff


	//   ....[28]....
        /*00ac*/ 	.word	0xffffffff


	//   ....[29]....
        /*00b0*/ 	.word	0xffffffff


	//----- nvinfo : EIATTR_COOP_GROUP_INSTR_OFFSETS
	.align		4
.L_2503:
        /*00b4*/ 	.byte	0x04, 0x28
        /*00b6*/ 	.short	(.L_2505 - .L_2504)


	//   ....[0]....
.L_2504:
        /*00b8*/ 	.word	0x000009d0


	//   ....[1]....
        /*00bc*/ 	.word	0x00000a00


	//   ....[2]....
        /*00c0*/ 	.word	0x00000a10


	//   ....[3]....
        /*00c4*/ 	.word	0x00000a30


	//   ....[4]....
        /*00c8*/ 	.word	0x00000a50


	//   ....[5]....
        /*00cc*/ 	.word	0x00000a60


	//   ....[6]....
        /*00d0*/ 	.word	0x00000a90


	//   ....[7]....
        /*00d4*/ 	.word	0x00000ab0


	//   ....[8]....
        /*00d8*/ 	.word	0x00000ac0


	//   ....[9]....
        /*00dc*/ 	.word	0x00000af0


	//   ....[10]....
        /*00e0*/ 	.word	0x00000b10


	//   ....[11]....
        /*00e4*/ 	.word	0x00000b20


	//   ....[12]....
        /*00e8*/ 	.word	0x00000b50


	//   ....[13]....
        /*00ec*/ 	.word	0x00000b70


	//   ....[14]....
        /*00f0*/ 	.word	0x00000b80


	//   ....[15]....
        /*00f4*/ 	.word	0x00000df0


	//   ....[16]....
        /*00f8*/ 	.word	0x00000e50


	//   ....[17]....
        /*00fc*/ 	.word	0x00000eb0


	//   ....[18]....
        /*0100*/ 	.word	0x00000f10


	//   ....[19]....
        /*0104*/ 	.word	0x00000f80


	//   ....[20]....
        /*0108*/ 	.word	0x00000ff0


	//   ....[21]....
        /*010c*/ 	.word	0x00001050


	//   ....[22]....
        /*0110*/ 	.word	0x000010b0


	//   ....[23]....
        /*0114*/ 	.word	0x00001110


	//   ....[24]....
        /*0118*/ 	.word	0x00001180


	//   ....[25]....
        /*011c*/ 	.word	0x000011f0


	//   ....[26]....
        /*0120*/ 	.word	0x00001250


	//   ....[27]....
        /*0124*/ 	.word	0x000012b0


	//   ....[28]....
        /*0128*/ 	.word	0x00001310


	//   ....[29]....
        /*012c*/ 	.word	0x00001370


	//----- nvinfo : EIATTR_EXIT_INSTR_OFFSETS
	.align		4
.L_2505:
        /*0130*/ 	.byte	0x04, 0x1c
        /*0132*/ 	.short	(.L_2507 - .L_2506)


	//   ....[0]....
.L_2506:
        /*0134*/ 	.word	0x00000070


	//   ....[1]....
        /*0138*/ 	.word	0x00000d90


	//----- nvinfo : EIATTR_MAX_THREADS
	.align		4
.L_2507:
        /*013c*/ 	.byte	0x04, 0x05
        /*013e*/ 	.short	(.L_2509 - .L_2508)
.L_2508:
        /*0140*/ 	.word	0x00000400
        /*0144*/ 	.word	0x00000001
        /*0148*/ 	.word	0x00000001


	//----- nvinfo : EIATTR_CRS_STACK_SIZE
	.align		4
.L_2509:
        /*014c*/ 	.byte	0x04, 0x1e
        /*014e*/ 	.short	(.L_2511 - .L_2510)
.L_2510:
        /*0150*/ 	.word	0x00000000
.L_2511:


//--------------------- .nv.info._ZN10layer_norm13ln_bwd_kernelINS_13Kernel_traitsIf13__nv_bfloat16S2_S2_fjLj2560ELj1ELj1ELj4ELj8ENS_18Kernel_traits_baseILj2560EfS2_S2_S2_fjLj128EEEEELb1ELb1ELb1ELb0EEEvNS_9BwdParamsE --------------------------
	.section	.nv.info._ZN10layer_norm13ln_bwd_kernelINS_13Kernel_traitsIf13__nv_bfloat16S2_S2_fjLj2560ELj1ELj1ELj4ELj8ENS_18Kernel_traits_baseILj2560EfS2_S2_S2_fjLj128EEEEELb1ELb1ELb1ELb0EEEvNS_9BwdParamsE,"",@"SHT_CUDA_INFO"
	.sectionflags	@""
	.align	4


	//----- nvinfo : EIATTR_CUDA_API_VERSION
	.align		4
        /*0000*/ 	.byte	0x04, 0x37
        /*0002*/ 	.short	(.L_2513 - .L_2512)
.L_2512:
        /*0004*/ 	.word	0x00000082


	//----- nvinfo : EIATTR_SW2861232_WAR
	.align		4
.L_2513:
        /*0008*/ 	.byte	0x01, 0x35
	.zero		2


	//----- nvinfo : EIATTR_PARAM_CBANK
	.align		4
        /*000c*/ 	.byte	0x04, 0x0a
        /*000e*/ 	.short	(.L_2515 - .L_2514)
	.align		4
.L_2514:
        /*0010*/ 	.word	index@(.nv.constant0._ZN10layer_norm13ln_bwd_kernelINS_13Kernel_traitsIf13__nv_bfloat16S2_S2_fjLj2560ELj1ELj1ELj4ELj8ENS_18Kernel_traits_baseILj2560EfS2_S2_S2_fjLj128EEEEELb1ELb1ELb1ELb0EEEvNS_9BwdParamsE)
        /*0014*/ 	.short	0x0160
        /*0016*/ 	.short	0x0128


	//----- nvinfo : EIATTR_CBANK_PARAM_SIZE
	.align		4
.L_2515:
        /*0018*/ 	.byte	0x03, 0x19
        /*001a*/ 	.short	0x0128


	//----- nvinfo : EIATTR_KPARAM_INFO
	.align		4
        /*001c*/ 	.byte	0x04, 0x17
        /*001e*/ 	.short	(.L_2517 - .L_2516)
.L_2516:
        /*0020*/ 	.word	0x00000000
        /*0024*/ 	.short	0x0000
        /*0026*/ 	.short	0x0000
        /*0028*/ 	.byte	0x00, 0xf0, 0xa1, 0x04


	//----- nvinfo : EIATTR_MAXREG_COUNT
	.align		4
.L_2517:
        /*002c*/ 	.byte	0x03, 0x1b
        /*002e*/ 	.short	0x00ff


	//----- nvinfo : EIATTR_NUM_BARRIERS
	.align		4
        /*0030*/ 	.byte	0x02, 0x4c
        /*0032*/ 	.byte	0x01
	.zero		1


	//----- nvinfo : EIATTR_MERCURY_ISA_VERSION
	.align		4
        /*0034*/ 	.byte	0x03, 0x5f
        /*0036*/ 	.short	0x0000


	//----- nvinfo : EIATTR_COOP_GROUP_MASK_REGIDS
	.align		4
        /*0038*/ 	.byte	0x04, 0x29
        /*003a*/ 	.short	(.L_2519 - .L_2518)


	//   ....[0]....
.L_2518:
        /*003c*/ 	.word	0xffffffff


	//   ....[1]....
        /*0040*/ 	.word	0xffffffff


	//   ....[2]....
        /*0044*/ 	.word	0xffffffff


	//   ....[3]....
        /*0048*/ 	.word	0xffffffff


	//   ....[4]....
        /*004c*/ 	.word	0xffffffff


	//   ....[5]....
        /*0050*/ 	.word	0xffffffff


	//   ....[6]....
        /*0054*/ 	.word	0xffffffff


	//   ....[7]....
        /*0058*/ 	.word	0xffffffff


	//   ....[8]....
        /*005c*/ 	.word	0xffffffff


	//   ....[9]....
        /*0060*/ 	.word	0xffffffff


	//   ....[10]....
        /*0064*/ 	.word	0xffffffff


	//   ....[11]....
        /*0068*/ 	.word	0xffffffff


	//   ....[12]....
        /*006c*/ 	.word	0xffffffff


	//   ....[13]....
        /*0070*/ 	.word	0xffffffff


	//   ....[14]....
        /*0074*/ 	.word	0xffffffff


	//   ....[15]....
        /*0078*/ 	.word	0xffffffff


	//   ....[16]....
        /*007c*/ 	.word	0xffffffff


	//   ....[17]....
        /*0080*/ 	.word	0xffffffff


	//   ....[18]....
        /*0084*/ 	.word	0xffffffff


	//   ....[19]....
        /*0088*/ 	.word	0xffffffff


	//----- nvinfo : EIATTR_COOP_GROUP_INSTR_OFFSETS
	.align		4
.L_2519:
        /*008c*/ 	.byte	0x04, 0x28
        /*008e*/ 	.short	(.L_2521 - .L_2520)


	//   ....[0]....
.L_2520:
        /*0090*/ 	.word	0x00001e50


	//   ....[1]....
        /*0094*/ 	.word	0x00001e70


	//   ....[2]....
        /*0098*/ 	.word	0x00001e90


	//   ....[3]....
        /*009c*/ 	.word	0x00001eb0


	//   ....[4]....
        /*00a0*/ 	.word	0x00001ed0


	//   ....[5]....
        /*00a4*/ 	.word	0x00001ef0


	//   ....[6]....
        /*00a8*/ 	.word	0x00001f10


	//   ....[7]....
        /*00ac*/ 	.word	0x00001f30


	//   ....[8]....
        /*00b0*/ 	.word	0x00001f50


	//   ....[9]....
        /*00b4*/ 	.word	0x00001f70


	//   ....[10]....
        /*00b8*/ 	.word	0x000058e0


	//   ....[11]....
        /*00bc*/ 	.word	0x00005960


	//   ....[12]....
        /*00c0*/ 	.word	0x000059e0


	//   ....[13]....
        /*00c4*/ 	.word	0x00005a50


	//   ....[14]....
        /*00c8*/ 	.word	0x00005ad0


	//   ....[15]....
        /*00cc*/ 	.word	0x00005b40


	//   ....[16]....
        /*00d0*/ 	.word	0x00005bc0


	//   ....[17]....
        /*00d4*/ 	.word	0x00005c30


	//   ....[18]....
        /*00d8*/ 	.word	0x00005cb0


	//   ....[19]....
        /*00dc*/ 	.word	0x00005d20


	//----- nvinfo : EIATTR_EXIT_INSTR_OFFSETS
	.align		4
.L_2521:
        /*00e0*/ 	.byte	0x04, 0x1c
        /*00e2*/ 	.short	(.L_2523 - .L_2522)


	//   ....[0]....
.L_2522:
        /*00e4*/ 	.word	0x00005800


	//   ....[1]....
        /*00e8*/ 	.word	0x00005880


	//----- nvinfo : EIATTR_MAX_THREADS
	.align		4
.L_2523:
        /*00ec*/ 	.byte	0x04, 0x05
        /*00ee*/ 	.short	(.L_2525 - .L_2524)
.L_2524:
        /*00f0*/ 	.word	0x00000080
        /*00f4*/ 	.word	0x00000001
        /*00f8*/ 	.word	0x00000001


	//----- nvinfo : EIATTR_CRS_STACK_SIZE
	.align		4
.L_2525:
        /*00fc*/ 	.byte	0x04, 0x1e
        /*00fe*/ 	.short	(.L_2527 - .L_2526)
.L_2526:
        /*0100*/ 	.word	0x00000000
.L_2527:


//--------------------- .nv.info._ZN10layer_norm22ln_bwd_finalize_kernelINS_22Kernel_traits_finalizeILj2560Ef13__nv_bfloat16S2_S2_fjLb1ELj1024ELj4ENS_18Kernel_traits_baseILj2560EfS2_S2_S2_fjLj1024EEEEELb1ELb1EEEvNS_9BwdParamsE --------------------------
	.section	.nv.info._ZN10layer_norm22ln_bwd_finalize_kernelINS_22Kernel_traits_finalizeILj2560Ef13__nv_bfloat16S2_S2_fjLb1ELj1024ELj4ENS_18Kernel_traits_baseILj2560EfS2_S2_S2_fjLj1024EEEEELb1ELb1EEEvNS_9BwdParamsE,"",@"SHT_CUDA_INFO"
	.sectionflags	@""
	.align	4


	//----- nvinfo : EIATTR_CUDA_API_VERSION
	.align		4
        /*0000*/ 	.byte	0x04, 0x37
        /*0002*/ 	.short	(.L_2529 - .L_2528)
.L_2528:
        /*0004*/ 	.word	0x00000082


	//----- nvinfo : EIATTR_SW2861232_WAR
	.align		4
.L_2529:
        /*0008*/ 	.byte	0x01, 0x35
	.zero		2


	//----- nvinfo : EIATTR_PARAM_CBANK
	.align		4
        /*000c*/ 	.byte	0x04, 0x0a
        /*000e*/ 	.short	(.L_2531 - .L_2530)
	.align		4
.L_2530:
        /*0010*/ 	.word	index@(.nv.constant0._ZN10layer_norm22ln_bwd_finalize_kernelINS_22Kernel_traits_finalizeILj2560Ef13__nv_bfloat16S2_S2_fjLb1ELj1024ELj4ENS_18Kernel_traits_baseILj2560EfS2_S2_S2_fjLj1024EEEEELb1ELb1EEEvNS_9BwdParamsE)
        /*0014*/ 	.short	0x0160
        /*0016*/ 	.short	0x0128


	//----- nvinfo : EIATTR_CBANK_PARAM_SIZE
	.align		4
.L_2531:
        /*0018*/ 	.byte	0x03, 0x19
        /*001a*/ 	.short	0x0128


	//----- nvinfo : EIATTR_KPARAM_INFO
	.align		4
        /*001c*/ 	.byte	0x04, 0x17
        /*001e*/ 	.short	(.L_2533 - .L_2532)
.L_2532:
        /*0020*/ 	.word	0x00000000
        /*0024*/ 	.short	0x0000
        /*0026*/ 	.short	0x0000
        /*0028*/ 	.byte	0x00, 0xf0, 0xa1, 0x04


	//----- nvinfo : EIATTR_MAXREG_COUNT
	.align		4
.L_2533:
        /*002c*/ 	.byte	0x03, 0x1b
        /*002e*/ 	.short	0x0040


	//----- nvinfo : EIATTR_NUM_BARRIERS
	.align		4
        /*0030*/ 	.byte	0x02, 0x4c
        /*0032*/ 	.byte	0x01
	.zero		1


	//----- nvinfo : EIATTR_MERCURY_ISA_VERSION
	.align		4
        /*0034*/ 	.byte	0x03, 0x5f
        /*0036*/ 	.short	0x0000


	//----- nvinfo : EIATTR_COOP_GROUP_MASK_REGIDS
	.align		4
        /*0038*/ 	.byte	0x04, 0x29
        /*003a*/ 	.short	(.L_2535 - .L_2534)


	//   ....[0]....
.L_2534:
        /*003c*/ 	.word	0xffffffff


	//   ....[1]....
        /*0040*/ 	.word	0xffffffff


	//   ....[2]....
        /*0044*/ 	.word	0xffffffff


	//   ....[3]....
        /*0048*/ 	.word	0xffffffff


	//   ....[4]....
        /*004c*/ 	.word	0xffffffff


	//   ....[5]....
        /*0050*/ 	.word	0xffffffff


	//   ....[6]....
        /*0054*/ 	.word	0xffffffff


	//   ....[7]....
        /*0058*/ 	.word	0xffffffff


	//   ....[8]....
        /*005c*/ 	.word	0xffffffff


	//   ....[9]....
        /*0060*/ 	.word	0xffffffff


	//   ....[10]....
        /*0064*/ 	.word	0xffffffff


	//   ....[11]....
        /*0068*/ 	.word	0xffffffff


	//   ....[12]....
        /*006c*/ 	.word	0xffffffff


	//   ....[13]....
        /*0070*/ 	.word	0xffffffff


	//   ....[14]....
        /*0074*/ 	.word	0xffffffff


	//   ....[15]....
        /*0078*/ 	.word	0xffffffff


	//   ....[16]....
        /*007c*/ 	.word	0xffffffff


	//   ....[17]....
        /*0080*/ 	.word	0xffffffff


	//   ....[18]....
        /*0084*/ 	.word	0xffffffff


	//   ....[19]....
        /*0088*/ 	.word	0xffffffff


	//   ....[20]....
        /*008c*/ 	.word	0xffffffff


	//   ....[21]....
        /*0090*/ 	.word	0xffffffff


	//   ....[22]....
        /*0094*/ 	.word	0xffffffff


	//   ....[23]....
        /*0098*/ 	.word	0xffffffff


	//   ....[24]....
        /*009c*/ 	.word	0xffffffff


	//   ....[25]....
        /*00a0*/ 	.word	0xffffffff


	//   ....[26]....
        /*00a4*/ 	.word	0xffffffff


	//   ....[27]....
        /*00a8*/ 	.word	0xffffffff


	//   ....[28]....
        /*00ac*/ 	.word	0xffffffff


	//   ....[29]....
        /*00b0*/ 	.word	0xffffffff


	//----- nvinfo : EIATTR_COOP_GROUP_INSTR_OFFSETS
	.align		4
.L_2535:
        /*00b4*/ 	.byte	0x04, 0x28
        /*00b6*/ 	.short	(.L_2537 - .L_2536)


	//   ....[0]....
.L_2536:
        /*00b8*/ 	.word	0x000009a0


	//   ....[1]....
        /*00bc*/ 	.word	0x000009d0


	//   ....[2]....
        /*00c0*/ 	.word	0x000009e0


	//   ....[3]....
        /*00c4*/ 	.word	0x00000a00


	//   ....[4]....
        /*00c8*/ 	.word	0x00000a20


	//   ....[5]....
        /*00cc*/ 	.word	0x00000a30


	//   ....[6]....
        /*00d0*/ 	.word	0x00000a60


	//   ....[7]....
        /*00d4*/ 	.word	0x00000a80


	//   ....[8]....
        /*00d8*/ 	.word	0x00000a90


	//   ....[9]....
        /*00dc*/ 	.word	0x00000ac0


	//   ....[10]....
        /*00e0*/ 	.word	0x00000ae0


	//   ....[11]....
        /*00e4*/ 	.word	0x00000af0


	//   ....[12]....
        /*00e8*/ 	.word	0x00000b20


	//   ....[13]....
        /*00ec*/ 	.word	0x00000b40


	//   ....[14]....
        /*00f0*/ 	.word	0x00000b50


	//   ....[15]....
        /*00f4*/ 	.word	0x00000da0


	//   ....[16]....
        /*00f8*/ 	.word	0x00000e00


	//   ....[17]....
        /*00fc*/ 	.word	0x00000e60


	//   ....[18]....
        /*0100*/ 	.word	0x00000ec0


	//   ....[19]....
        /*0104*/ 	.word	0x00000f30


	//   ....[20]....
        /*0108*/ 	.word	0x00000fa0


	//   ....[21]....
        /*010c*/ 	.word	0x00001000


	//   ....[22]....
        /*0110*/ 	.word	0x00001060


	//   ....[23]....
        /*0114*/ 	.word	0x000010c0


	//   ....[24]....
        /*0118*/ 	.word	0x00001130


	//   ....[25]....
        /*011c*/ 	.word	0x000011a0


	//   ....[26]....
        /*0120*/ 	.word	0x00001200


	//   ....[27]....
        /*0124*/ 	.word	0x00001260


	//   ....[28]....
        /*0128*/ 	.word	0x000012c0


	//   ....[29]....
        /*012c*/ 	.word	0x00001320


	//----- nvinfo : EIATTR_EXIT_INSTR_OFFSETS
	.align		4
.L_2537:
        /*0130*/ 	.byte	0x04, 0x1c
        /*0132*/ 	.short	(.L_2539 - .L_2538)


	//   ....[0]....
.L_2538:
        /*0134*/ 	.word	0x00000070


	//   ....[1]....
        /*0138*/ 	.word	0x00000d40


	//----- nvinfo : EIATTR_MAX_THREADS
	.align		4
.L_2539:
        /*013c*/ 	.byte	0x04, 0x05
        /*013e*/ 	.short	(.L_2541 - .L_2540)
.L_2540:
        /*0140*/ 	.word	0x00000400
        /*0144*/ 	.word	0x00000001
        /*0148*/ 	.word	0x00000001


	//----- nvinfo : EIATTR_CRS_STACK_SIZE
	.align		4
.L_2541:
        /*014c*/ 	.byte	0x04, 0x1e
        /*014e*/ 	.short	(.L_2543 - .L_2542)
.L_2542:
        /*0150*/ 	.word	0x00000000
.L_2543:


//--------------------- .nv.info._ZN10layer_norm13ln_bwd_kernelINS_13Kernel_traitsIf13__nv_bfloat16S2_S2_fjLj2560ELj1ELj1ELj4ELj8ENS_18Kernel_traits_baseILj2560EfS2_S2_S2_fjLj128EEEEELb1ELb1ELb1ELb1EEEvNS_9BwdParamsE --------------------------
	.section	.nv.info._ZN10layer_norm13ln_bwd_kernelINS_13Kernel_traitsIf13__nv_bfloat16S2_S2_fjLj2560ELj1ELj1ELj4ELj8ENS_18Kernel_traits_baseILj2560EfS2_S2_S2_fjLj128EEEEELb1ELb1ELb1ELb1EEEvNS_9BwdParamsE,"",@"SHT_CUDA_INFO"
	.sectionflags	@""
	.align	4


	//----- nvinfo : EIATTR_CUDA_API_VERSION
	.align		4
        /*0000*/ 	.byte	0x04, 0x37
        /*0002*/ 	.short	(.L_2545 - .L_2544)
.L_2544:
        /*0004*/ 	.word	0x00000082


	//----- nvinfo : EIATTR_SW2861232_WAR
	.align		4
.L_2545:
        /*0008*/ 	.byte	0x01, 0x35
	.zero		2


	//----- nvinfo : EIATTR_PARAM_CBANK
	.align		4
        /*000c*/ 	.byte	0x04, 0x0a
        /*000e*/ 	.short	(.L_2547 - .L_2546)
	.align		4
.L_2546:
        /*0010*/ 	.word	index@(.nv.constant0._ZN10layer_norm13ln_bwd_kernelINS_13Kernel_traitsIf13__nv_bfloat16S2_S2_fjLj2560ELj1ELj1ELj4ELj8ENS_18Kernel_traits_baseILj2560EfS2_S2_S2_fjLj128EEEEELb1ELb1ELb1ELb1EEEvNS_9BwdParamsE)
        /*0014*/ 	.short	0x0160
        /*0016*/ 	.short	0x0128


	//----- nvinfo : EIATTR_CBANK_PARAM_SIZE
	.align		4
.L_2547:
        /*0018*/ 	.byte	0x03, 0x19
        /*001a*/ 	.short	0x0128


	//----- nvinfo : EIATTR_KPARAM_INFO
	.align		4
        /*001c*/ 	.byte	0x04, 0x17
        /*001e*/ 	.short	(.L_2549 - .L_2548)
.L_2548:
        /*0020*/ 	.word	0x00000000
        /*0024*/ 	.short	0x0000
        /*0026*/ 	.short	0x0000
        /*0028*/ 	.byte	0x00, 0xf0, 0xa1, 0x04


	//----- nvinfo : EIATTR_MAXREG_COUNT
	.align		4
.L_2549:
        /*002c*/ 	.byte	0x03, 0x1b
        /*002e*/ 	.short	0x00ff


	//----- nvinfo : EIATTR_NUM_BARRIERS
	.align		4
        /*0030*/ 	.byte	0x02, 0x4c
        /*0032*/ 	.byte	0x01
	.zero		1


	//----- nvinfo : EIATTR_MERCURY_ISA_VERSION
	.align		4
        /*0034*/ 	.byte	0x03, 0x5f
        /*0036*/ 	.short	0x0000


	//----- nvinfo : EIATTR_COOP_GROUP_MASK_REGIDS
	.align		4
        /*0038*/ 	.byte	0x04, 0x29
        /*003a*/ 	.short	(.L_2551 - .L_2550)


	//   ....[0]....
.L_2550:
        /*003c*/ 	.word	0xffffffff


	//   ....[1]....
        /*0040*/ 	.word	0xffffffff


	//   ....[2]....
        /*0044*/ 	.word	0xffffffff


	//   ....[3]....
        /*0048*/ 	.word	0xffffffff


	//   ....[4]....
        /*004c*/ 	.word	0xffffffff


	//   ....[5]....
        /*0050*/ 	.word	0xffffffff


	//   ....[6]....
        /*0054*/ 	.word	0xffffffff


	//   ....[7]....
        /*0058*/ 	.word	0xffffffff


	//   ....[8]....
        /*005c*/ 	.word	0xffffffff


	//   ....[9]....
        /*0060*/ 	.word	0xffffffff


	//   ....[10]....
        /*0064*/ 	.word	0xffffffff


	//   ....[11]....
        /*0068*/ 	.word	0xffffffff


	//   ....[12]....
        /*006c*/ 	.word	0xffffffff


	//   ....[13]....
        /*0070*/ 	.word	0xffffffff


	//   ....[14]....
        /*0074*/ 	.word	0xffffffff


	//   ....[15]....
        /*0078*/ 	.word	0xffffffff


	//   ....[16]....
        /*007c*/ 	.word	0xffffffff


	//   ....[17]....
        /*0080*/ 	.word	0xffffffff


	//   ....[18]....
        /*0084*/ 	.word	0xffffffff


	//   ....[19]....
        /*0088*/ 	.word	0xffffffff


	//----- nvinfo : EIATTR_COOP_GROUP_INSTR_OFFSETS
	.align		4
.L_2551:
        /*008c*/ 	.byte	0x04, 0x28
        /*008e*/ 	.short	(.L_2553 - .L_2552)


	//   ....[0]....
.L_2552:
        /*0090*/ 	.word	0x00001a60


	//   ....[1]....
        /*0094*/ 	.word	0x00001a80


	//   ....[2]....
        /*0098*/ 	.word	0x00001aa0


	//   ....[3]....
        /*009c*/ 	.word	0x00001ac0


	//   ....[4]....
        /*00a0*/ 	.word	0x00001ae0


	//   ....[5]....
        /*00a4*/ 	.word	0x00001b00


	//   ....[6]....
        /*00a8*/ 	.word	0x00001b20


	//   ....[7]....
        /*00ac*/ 	.word	0x00001b40


	//   ....[8]....
        /*00b0*/ 	.word	0x00001b60


	//   ....[9]....
        /*00b4*/ 	.word	0x00001b80


	//   ....[10]....
        /*00b8*/ 	.word	0x00004eb0


	//   ....[11]....
        /*00bc*/ 	.word	0x00004f30


	//   ....[12]....
        /*00c0*/ 	.word	0x00004fb0


	//   ....[13]....
        /*00c4*/ 	.word	0x00005020


	//   ....[14]....
        /*00c8*/ 	.word	0x000050a0


	//   ....[15]....
        /*00cc*/ 	.word	0x00005110


	//   ....[16]....
        /*00d0*/ 	.word	0x00005190


	//   ....[17]....
        /*00d4*/ 	.word	0x00005200


	//   ....[18]....
        /*00d8*/ 	.word	0x00005280


	//   ....[19]....
        /*00dc*/ 	.word	0x000052f0


	//----- nvinfo : EIATTR_EXIT_INSTR_OFFSETS
	.align		4
.L_2553:
        /*00e0*/ 	.byte	0x04, 0x1c
        /*00e2*/ 	.short	(.L_2555 - .L_2554)


	//   ....[0]....
.L_2554:
        /*00e4*/ 	.word	0x00004e50


	//----- nvinfo : EIATTR_MAX_THREADS
	.align		4
.L_2555:
        /*00e8*/ 	.byte	0x04, 0x05
        /*00ea*/ 	.short	(.L_2557 - .L_2556)
.L_2556:
        /*00ec*/ 	.word	0x00000080
        /*00f0*/ 	.word	0x00000001
        /*00f4*/ 	.word	0x00000001


	//----- nvinfo : EIATTR_CRS_STACK_SIZE
	.align		4
.L_2557:
        /*00f8*/ 	.byte	0x04, 0x1e
        /*00fa*/ 	.short	(.L_2559 - .L_2558)
.L_2558:
        /*00fc*/ 	.word	0x00000000
.L_2559:


//--------------------- .nv.info._ZN10layer_norm13ln_bwd_kernelINS_13Kernel_traitsI13__nv_bfloat16S2_fS2_fjLj2560ELj1ELj1ELj4ELj8ENS_18Kernel_traits_baseILj2560ES2_S2_fS2_fjLj128EEEEELb0ELb0ELb0ELb0EEEvNS_9BwdParamsE --------------------------
	.section	.nv.info._ZN10layer_norm13ln_bwd_kernelINS_13Kernel_traitsI13__nv_bfloat16S2_fS2_fjLj2560ELj1ELj1ELj4ELj8ENS_18Kernel_traits_baseILj2560ES2_S2_fS2_fjLj128EEEEELb0ELb0ELb0ELb0EEEvNS_9BwdParamsE,"",@"SHT_CUDA_INFO"
	.sectionflags	@""
	.align	4


	//----- nvinfo : EIATTR_CUDA_API_VERSION
	.align		4
        /*0000*/ 	.byte	0x04, 0x37
        /*0002*/ 	.short	(.L_2561 - .L_2560)
.L_2560:
        /*0004*/ 	.word	0x00000082


	//----- nvinfo : EIATTR_SW2861232_WAR
	.align		4
.L_2561:
        /*0008*/ 	.byte	0x01, 0x35
	.zero		2


	//----- nvinfo : EIATTR_PARAM_CBANK
	.align		4
        /*000c*/ 	.byte	0x04, 0x0a
        /*000e*/ 	.short	(.L_2563 - .L_2562)
	.align		4
.L_2562:
        /*0010*/ 	.word	index@(.nv.constant0._ZN10layer_norm13ln_bwd_kernelINS_13Kernel_traitsI13__nv_bfloat16S2_fS2_fjLj2560ELj1ELj1ELj4ELj8ENS_18Kernel_traits_baseILj2560ES2_S2_fS2_fjLj128EEEEELb0ELb0ELb0ELb0EEEvNS_9BwdParamsE)
        /*0014*/ 	.short	0x0160
        /*0016*/ 	.short	0x0128


	//----- nvinfo : EIATTR_CBANK_PARAM_SIZE
	.align		4
.L_2563:
        /*0018*/ 	.byte	0x03, 0x19
        /*001a*/ 	.short	0x0128


	//----- nvinfo : EIATTR_KPARAM_INFO
	.align		4
        /*001c*/ 	.byte	0x04, 0x17
        /*001e*/ 	.short	(.L_2565 - .L_2564)
.L_2564:
        /*0020*/ 	.word	0x00000000
        /*0024*/ 	.short	0x0000
        /*0026*/ 	.short	0x0000
        /*0028*/ 	.byte	0x00, 0xf0, 0xa1, 0x04


	//----- nvinfo : EIATTR_MAXREG_COUNT
	.align		4
.L_2565:
        /*002c*/ 	.byte	0x03, 0x1b
        /*002e*/ 	.short	0x00ff


	//----- nvinfo : EIATTR_NUM_BARRIERS
	.align		4
        /*0030*/ 	.byte	0x02, 0x4c
        /*0032*/ 	.byte	0x01
	.zero		1


	//----- nvinfo : EIATTR_MERCURY_ISA_VERSION
	.align		4
        /*0034*/ 	.byte	0x03, 0x5f
        /*0036*/ 	.short	0x0000


	//----- nvinfo : EIATTR_COOP_GROUP_MASK_REGIDS
	.align		4
        /*0038*/ 	.byte	0x04, 0x29
        /*003a*/ 	.short	(.L_2567 - .L_2566)


	//   ....[0]....
.L_2566:
        /*003c*/ 	.word	0xffffffff


	//   ....[1]....
        /*0040*/ 	.word	0xffffffff


	//   ....[2]....
        /*0044*/ 	.word	0xffffffff


	//   ....[3]....
        /*0048*/ 	.word	0xffffffff


	//   ....[4]....
        /*004c*/ 	.word	0xffffffff


	//   ....[5]....
        /*0050*/ 	.word	0xffffffff


	//   ....[6]....
        /*0054*/ 	.word	0xffffffff


	//   ....[7]....
        /*0058*/ 	.word	0xffffffff


	//   ....[8]....
        /*005c*/ 	.word	0xffffffff


	//   ....[9]....
        /*0060*/ 	.word	0xffffffff


	//   ....[10]....
        /*0064*/ 	.word	0xffffffff


	//   ....[11]....
        /*0068*/ 	.word	0xffffffff


	//   ....[12]....
        /*006c*/ 	.word	0xffffffff


	//   ....[13]....
        /*0070*/ 	.word	0xffffffff


	//   ....[14]....
        /*0074*/ 	.word	0xffffffff


	//   ....[15]....
        /*0078*/ 	.word	0xffffffff


	//   ....[16]....
        /*007c*/ 	.word	0xffffffff


	//   ....[17]....
        /*0080*/ 	.word	0xffffffff


	//   ....[18]....
        /*0084*/ 	.word	0xffffffff


	//   ....[19]....
        /*0088*/ 	.word	0xffffffff


	//----- nvinfo : EIATTR_COOP_GROUP_INSTR_OFFSETS
	.align		4
.L_2567:
        /*008c*/ 	.byte	0x04, 0x28
        /*008e*/ 	.short	(.L_2569 - .L_2568)


	//   ....[0]....
.L_2568:
        /*0090*/ 	.word	0x000017f0


	//   ....[1]....
        /*0094*/ 	.word	0x00001810


	//   ....[2]....
        /*0098*/ 	.word	0x00001830


	//   ....[3]....
        /*009c*/ 	.word	0x00001850


	//   ....[4]....
        /*00a0*/ 	.word	0x00001870


	//   ....[5]....
        /*00a4*/ 	.word	0x00001890


	//   ....[6]....
        /*00a8*/ 	.word	0x000018b0


	//   ....[7]....
        /*00ac*/ 	.word	0x000018d0


	//   ....[8]....
        /*00b0*/ 	.word	0x000018f0


	//   ....[9]....
        /*00b4*/ 	.word	0x00001910


	//   ....[10]....
        /*00b8*/ 	.word	0x00002bc0


	//   ....[11]....
        /*00bc*/ 	.word	0x00002c40


	//   ....[12]....
        /*00c0*/ 	.word	0x00002cc0


	//   ....[13]....
        /*00c4*/ 	.word	0x00002d30


	//   ....[14]....
        /*00c8*/ 	.word	0x00002db0


	//   ....[15]....
        /*00cc*/ 	.word	0x00002e20


	//   ....[16]....
        /*00d0*/ 	.word	0x00002ea0


	//   ....[17]....
        /*00d4*/ 	.word	0x00002f10


	//   ....[18]....
        /*00d8*/ 	.word	0x00002f90


	//   ....[19]....
        /*00dc*/ 	.word	0x00003000


	//----- nvinfo : EIATTR_EXIT_INSTR_OFFSETS
	.align		4
.L_2569:
        /*00e0*/ 	.byte	0x04, 0x1c
        /*00e2*/ 	.short	(.L_2571 - .L_2570)


	//   ....[0]....
.L_2570:
        /*00e4*/ 	.word	0x00002b00


	//   ....[1]....
        /*00e8*/ 	.word	0x00002b60


	//----- nvinfo : EIATTR_MAX_THREADS
	.align		4
.L_2571:
        /*00ec*/ 	.byte	0x04, 0x05
        /*00ee*/ 	.short	(.L_2573 - .L_2572)
.L_2572:
        /*00f0*/ 	.word	0x00000080
        /*00f4*/ 	.word	0x00000001
        /*00f8*/ 	.word	0x00000001


	//----- nvinfo : EIATTR_CRS_STACK_SIZE
	.align		4
.L_2573:
        /*00fc*/ 	.byte	0x04, 0x1e
        /*00fe*/ 	.short	(.L_2575 - .L_2574)
.L_2574:
        /*0100*/ 	.word	0x00000000
.L_2575:


//--------------------- .nv.info._ZN10layer_norm13ln_bwd_kernelINS_13Kernel_traitsI13__nv_bfloat16S2_fS2_fjLj2560ELj1ELj1ELj4ELj8ENS_18Kernel_traits_baseILj2560ES2_S2_fS2_fjLj128EEEEELb0ELb0ELb0ELb1EEEvNS_9BwdParamsE --------------------------
	.section	.nv.info._ZN10layer_norm13ln_bwd_kernelINS_13Kernel_traitsI13__nv_bfloat16S2_fS2_fjLj2560ELj1ELj1ELj4ELj8ENS_18Kernel_traits_baseILj2560ES2_S2_fS2_fjLj128EEEEELb0ELb0ELb0ELb1EEEvNS_9BwdParamsE,"",@"SHT_CUDA_INFO"
	.sectionflags	@""
	.align	4


	//----- nvinfo : EIATTR_CUDA_API_VERSION
	.align		4
        /*0000*/ 	.byte	0x04, 0x37
        /*0002*/ 	.short	(.L_2577 - .L_2576)
.L_2576:
        /*0004*/ 	.word	0x00000082


	//----- nvinfo : EIATTR_SW2861232_WAR
	.align		4
.L_2577:
        /*0008*/ 	.byte	0x01, 0x35
	.zero		2


	//----- nvinfo : EIATTR_PARAM_CBANK
	.align		4
        /*000c*/ 	.byte	0x04, 0x0a
        /*000e*/ 	.short	(.L_2579 - .L_2578)
	.align		4
.L_2578:
        /*0010*/ 	.word	index@(.nv.constant0._ZN10layer_norm13ln_bwd_kernelINS_13Kernel_traitsI13__nv_bfloat16S2_fS2_fjLj2560ELj1ELj1ELj4ELj8ENS_18Kernel_traits_baseILj2560ES2_S2_fS2_fjLj128EEEEELb0ELb0ELb0ELb1EEEvNS_9BwdParamsE)
        /*0014*/ 	.short	0x0160
        /*0016*/ 	.short	0x0128


	//----- nvinfo : EIATTR_CBANK_PARAM_SIZE
	.align		4
.L_2579:
        /*0018*/ 	.byte	0x03, 0x19
        /*001a*/ 	.short	0x0128


	//----- nvinfo : EIATTR_KPARAM_INFO
	.align		4
        /*001c*/ 	.byte	0x04, 0x17
        /*001e*/ 	.short	(.L_2581 - .L_2580)
.L_2580:
        /*0020*/ 	.word	0x00000000
        /*0024*/ 	.short	0x0000
        /*0026*/ 	.short	0x0000
        /*0028*/ 	.byte	0x00, 0xf0, 0xa1, 0x04


	//----- nvinfo : EIATTR_MAXREG_COUNT
	.align		4
.L_2581:
        /*002c*/ 	.byte	0x03, 0x1b
        /*002e*/ 	.short	0x00ff


	//----- nvinfo : EIATTR_NUM_BARRIERS
	.align		4
        /*0030*/ 	.byte	0x02, 0x4c
        /*0032*/ 	.byte	0x01
	.zero		1


	//----- nvinfo : EIATTR_MERCURY_ISA_VERSION
	.align		4
        /*0034*/ 	.byte	0x03, 0x5f
        /*0036*/ 	.short	0x0000


	//----- nvinfo : EIATTR_COOP_GROUP_MASK_REGIDS
	.align		4
        /*0038*/ 	.byte	0x04, 0x29
        /*003a*/ 	.short	(.L_2583 - .L_2582)


	//   ....[0]....
.L_2582:
        /*003c*/ 	.word	0xffffffff


	//   ....[1]....
        /*0040*/ 	.word	0xffffffff


	//   ....[2]....
        /*0044*/ 	.word	0xffffffff


	//   ....[3]....
        /*0048*/ 	.word	0xffffffff


	//   ....[4]....
        /*004c*/ 	.word	0xffffffff


	//   ....[5]....
        /*0050*/ 	.word	0xffffffff


	//   ....[6]....
        /*0054*/ 	.word	0xffffffff


	//   ....[7]....
        /*0058*/ 	.word	0xffffffff


	//   ....[8]....
        /*005c*/ 	.word	0xffffffff


	//   ....[9]....
        /*0060*/ 	.word	0xffffffff


	//   ....[10]....
        /*0064*/ 	.word	0xffffffff


	//   ....[11]....
        /*0068*/ 	.word	0xffffffff


	//   ....[12]....
        /*006c*/ 	.word	0xffffffff


	//   ....[13]....
        /*0070*/ 	.word	0xffffffff


	//   ....[14]....
        /*0074*/ 	.word	0xffffffff


	//   ....[15]....
        /*0078*/ 	.word	0xffffffff


	//   ....[16]....
        /*007c*/ 	.word	0xffffffff


	//   ....[17]....
        /*0080*/ 	.word	0xffffffff


	//   ....[18]....
        /*0084*/ 	.word	0xffffffff


	//   ....[19]....
        /*0088*/ 	.word	0xffffffff


	//----- nvinfo : EIATTR_COOP_GROUP_INSTR_OFFSETS
	.align		4
.L_2583:
        /*008c*/ 	.byte	0x04, 0x28
        /*008e*/ 	.short	(.L_2585 - .L_2584)


	//   ....[0]....
.L_2584:
        /*0090*/ 	.word	0x000014b0


	//   ....[1]....
        /*0094*/ 	.word	0x000014d0


	//   ....[2]....
        /*0098*/ 	.word	0x000014f0


	//   ....[3]....
        /*009c*/ 	.word	0x00001510


	//   ....[4]....
        /*00a0*/ 	.word	0x00001530


	//   ....[5]....
        /*00a4*/ 	.word	0x00001550


	//   ....[6]....
        /*00a8*/ 	.word	0x00001570


	//   ....[7]....
        /*00ac*/ 	.word	0x00001590


	//   ....[8]....
        /*00b0*/ 	.word	0x000015b0


	//   ....[9]....
        /*00b4*/ 	.word	0x000015d0


	//   ....[10]....
        /*00b8*/ 	.word	0x00002850


	//   ....[11]....
        /*00bc*/ 	.word	0x000028d0


	//   ....[12]....
        /*00c0*/ 	.word	0x00002950


	//   ....[13]....
        /*00c4*/ 	.word	0x000029c0


	//   ....[14]....
        /*00c8*/ 	.word	0x00002a40


	//   ....[15]....
        /*00cc*/ 	.word	0x00002ab0


	//   ....[16]....
        /*00d0*/ 	.word	0x00002b30


	//   ....[17]....
        /*00d4*/ 	.word	0x00002ba0


	//   ....[18]....
        /*00d8*/ 	.word	0x00002c20


	//   ....[19]....
        /*00dc*/ 	.word	0x00002c90


	//----- nvinfo : EIATTR_EXIT_INSTR_OFFSETS
	.align		4
.L_2585:
        /*00e0*/ 	.byte	0x04, 0x1c
        /*00e2*/ 	.short	(.L_2587 - .L_2586)


	//   ....[0]....
.L_2586:
        /*00e4*/ 	.word	0x000027f0


	//----- nvinfo : EIATTR_MAX_THREADS
	.align		4
.L_2587:
        /*00e8*/ 	.byte	0x04, 0x05
        /*00ea*/ 	.short	(.L_2589 - .L_2588)
.L_2588:
        /*00ec*/ 	.word	0x00000080
        /*00f0*/ 	.word	0x00000001
        /*00f4*/ 	.word	0x00000001


	//----- nvinfo : EIATTR_CRS_STACK_SIZE
	.align		4
.L_2589:
        /*00f8*/ 	.byte	0x04, 0x1e
        /*00fa*/ 	.short	(.L_2591 - .L_2590)
.L_2590:
        /*00fc*/ 	.word	0x00000000
.L_2591:


//--------------------- .nv.info._ZN10layer_norm13ln_bwd_kernelINS_13Kernel_traitsI13__nv_bfloat16S2_fS2_fjLj2560ELj1ELj1ELj4ELj8ENS_18Kernel_traits_baseILj2560ES2_S2_fS2_fjLj128EEEEELb0ELb0ELb1ELb0EEEvNS_9BwdParamsE --------------------------
	.section	.nv.info._ZN10layer_norm13ln_bwd_kernelINS_13Kernel_traitsI13__nv_bfloat16S2_fS2_fjLj2560ELj1ELj1ELj4ELj8ENS_18Kernel_traits_baseILj2560ES2_S2_fS2_fjLj128EEEEELb0ELb0ELb1ELb0EEEvNS_9BwdParamsE,"",@"SHT_CUDA_INFO"
	.sectionflags	@""
	.align	4


	//----- nvinfo : EIATTR_CUDA_API_VERSION
	.align		4
        /*0000*/ 	.byte	0x04, 0x37
        /*0002*/ 	.short	(.L_2593 - .L_2592)
.L_2592:
        /*0004*/ 	.word	0x00000082


	//----- nvinfo : EIATTR_SW2861232_WAR
	.align		4
.L_2593:
        /*0008*/ 	.byte	0x01, 0x35
	.zero		2


	//----- nvinfo : EIATTR_PARAM_CBANK
	.align		4
        /*000c*/ 	.byte	0x04, 0x0a
        /*000e*/ 	.short	(.L_2595 - .L_2594)
	.align		4
.L_2594:
        /*0010*/ 	.word	index@(.nv.constant0._ZN10layer_norm13ln_bwd_kernelINS_13Kernel_traitsI13__nv_bfloat16S2_fS2_fjLj2560ELj1ELj1ELj4ELj8ENS_18Kernel_traits_baseILj2560ES2_S2_fS2_fjLj128EEEEELb0ELb0ELb1ELb0EEEvNS_9BwdParamsE)
        /*0014*/ 	.short	0x0160
        /*0016*/ 	.short	0x0128


	//----- nvinfo : EIATTR_CBANK_PARAM_SIZE
	.align		4
.L_2595:
        /*0018*/ 	.byte	0x03, 0x19
        /*001a*/ 	.short	0x0128


	//----- nvinfo : EIATTR_KPARAM_INFO
	.align		4
        /*001c*/ 	.byte	0x04, 0x17
        /*001e*/ 	.short	(.L_2597 - .L_2596)
.L_2596:
        /*0020*/ 	.word	0x00000000
        /*0024*/ 	.short	0x0000
        /*0026*/ 	.short	0x0000
        /*0028*/ 	.byte	0x00, 0xf0, 0xa1, 0x04


	//----- nvinfo : EIATTR_MAXREG_COUNT
	.align		4
.L_2597:
        /*002c*/ 	.byte	0x03, 0x1b
        /*002e*/ 	.short	0x00ff


	//----- nvinfo : EIATTR_NUM_BARRIERS
	.align		4
        /*0030*/ 	.byte	0x02, 0x4c
        /*0032*/ 	.byte	0x01
	.zero		1


	//----- nvinfo : EIATTR_MERCURY_ISA_VERSION
	.align		4
        /*0034*/ 	.byte	0x03, 0x5f
        /*0036*/ 	.short	0x0000


	//----- nvinfo : EIATTR_COOP_GROUP_MASK_REGIDS
	.align		4
        /*0038*/ 	.byte	0x04, 0x29
        /*003a*/ 	.short	(.L_2599 - .L_2598)


	//   ....[0]....
.L_2598:
        /*003c*/ 	.word	0xffffffff


	//   ....[1]....
        /*0040*/ 	.word	0xffffffff


	//   ....[2]....
        /*0044*/ 	.word	0xffffffff


	//   ....[3]....
        /*0048*/ 	.word	0xffffffff


	//   ....[4]....
        /*004c*/ 	.word	0xffffffff


	//   ....[5]....
        /*0050*/ 	.word	0xffffffff


	//   ....[6]....
        /*0054*/ 	.word	0xffffffff


	//   ....[7]....
        /*0058*/ 	.word	0xffffffff


	//   ....[8]....
        /*005c*/ 	.word	0xffffffff


	//   ....[9]....
        /*0060*/ 	.word	0xffffffff


	//   ....[10]....
        /*0064*/ 	.word	0xffffffff


	//   ....[11]....
        /*0068*/ 	.word	0xffffffff


	//   ....[12]....
        /*006c*/ 	.word	0xffffffff


	//   ....[13]....
        /*0070*/ 	.word	0xffffffff


	//   ....[14]....
        /*0074*/ 	.word	0xffffffff


	//   ....[15]....
        /*0078*/ 	.word	0xffffffff


	//   ....[16]....
        /*007c*/ 	.word	0xffffffff


	//   ....[17]....
        /*0080*/ 	.word	0xffffffff


	//   ....[18]....
        /*0084*/ 	.word	0xffffffff


	//   ....[19]....
        /*0088*/ 	.word	0xffffffff


	//----- nvinfo : EIATTR_COOP_GROUP_INSTR_OFFSETS
	.align		4
.L_2599:
        /*008c*/ 	.byte	0x04, 0x28
        /*008e*/ 	.short	(.L_2601 - .L_2600)


	//   ....[0]....
.L_2600:
        /*0090*/ 	.word	0x00001b50


	//   ....[1]....
        /*0094*/ 	.word	0x00001b70


	//   ....[2]....
        /*0098*/ 	.word	0x00001b90


	//   ....[3]....
        /*009c*/ 	.word	0x00001bb0


	//   ....[4]....
        /*00a0*/ 	.word	0x00001bd0


	//   ....[5]....
        /*00a4*/ 	.word	0x00001bf0


	//   ....[6]....
        /*00a8*/ 	.word	0x00001c10


	//   ....[7]....
        /*00ac*/ 	.word	0x00001c30


	//   ....[8]....
        /*00b0*/ 	.word	0x00001c50


	//   ....[9]....
        /*00b4*/ 	.word	0x00001c70


	//   ....[10]....
        /*00b8*/ 	.word	0x00003c80


	//   ....[11]....
        /*00bc*/ 	.word	0x00003d00


	//   ....[12]....
        /*00c0*/ 	.word	0x00003d80


	//   ....[13]....
        /*00c4*/ 	.word	0x00003df0


	//   ....[14]....
        /*00c8*/ 	.word	0x00003e70


	//   ....[15]....
        /*00cc*/ 	.word	0x00003ee0


	//   ....[16]....
        /*00d0*/ 	.word	0x00003f60


	//   ....[17]....
        /*00d4*/ 	.word	0x00003fd0


	//   ....[18]....
        /*00d8*/ 	.word	0x00004050


	//   ....[19]....
        /*00dc*/ 	.word	0x000040c0


	//----- nvinfo : EIATTR_EXIT_INSTR_OFFSETS
	.align		4
.L_2601:
        /*00e0*/ 	.byte	0x04, 0x1c
        /*00e2*/ 	.short	(.L_2603 - .L_2602)


	//   ....[0]....
.L_2602:
        /*00e4*/ 	.word	0x00003bc0


	//   ....[1]....
        /*00e8*/ 	.word	0x00003c20


	//----- nvinfo : EIATTR_MAX_THREADS
	.align		4
.L_2603:
        /*00ec*/ 	.byte	0x04, 0x05
        /*00ee*/ 	.short	(.L_2605 - .L_2604)
.L_2604:
        /*00f0*/ 	.word	0x00000080
        /*00f4*/ 	.word	0x00000001
        /*00f8*/ 	.word	0x00000001


	//----- nvinfo : EIATTR_CRS_STACK_SIZE
	.align		4
.L_2605:
        /*00fc*/ 	.byte	0x04, 0x1e
        /*00fe*/ 	.short	(.L_2607 - .L_2606)
.L_2606:
        /*0100*/ 	.word	0x00000000
.L_2607:


//--------------------- .nv.info._ZN10layer_norm13ln_bwd_kernelINS_13Kernel_traitsI13__nv_bfloat16S2_fS2_fjLj2560ELj1ELj1ELj4ELj8ENS_18Kernel_traits_baseILj2560ES2_S2_fS2_fjLj128EEEEELb0ELb0ELb1ELb1EEEvNS_9BwdParamsE --------------------------
	.section	.nv.info._ZN10layer_norm13ln_bwd_kernelINS_13Kernel_traitsI13__nv_bfloat16S2_fS2_fjLj2560ELj1ELj1ELj4ELj8ENS_18Kernel_traits_baseILj2560ES2_S2_fS2_fjLj128EEEEELb0ELb0ELb1ELb1EEEvNS_9BwdParamsE,"",@"SHT_CUDA_INFO"
	.sectionflags	@""
	.align	4


	//----- nvinfo : EIATTR_CUDA_API_VERSION
	.align		4
        /*0000*/ 	.byte	0x04, 0x37
        /*0002*/ 	.short	(.L_2609 - .L_2608)
.L_2608:
        /*0004*/ 	.word	0x00000082


	//----- nvinfo : EIATTR_SW2861232_WAR
	.align		4
.L_2609:
        /*0008*/ 	.byte	0x01, 0x35
	.zero		2


	//----- nvinfo : EIATTR_PARAM_CBANK
	.align		4
        /*000c*/ 	.byte	0x04, 0x0a
        /*000e*/ 	.short	(.L_2611 - .L_2610)
	.align		4
.L_2610:
        /*0010*/ 	.word	index@(.nv.constant0._ZN10layer_norm13ln_bwd_kernelINS_13Kernel_traitsI13__nv_bfloat16S2_fS2_fjLj2560ELj1ELj1ELj4ELj8ENS_18Kernel_traits_baseILj2560ES2_S2_fS2_fjLj128EEEEELb0ELb0ELb1ELb1EEEvNS_9BwdParamsE)
        /*0014*/ 	.short	0x0160
        /*0016*/ 	.short	0x0128


	//----- nvinfo : EIATTR_CBANK_PARAM_SIZE
	.align		4
.L_2611:
        /*0018*/ 	.byte	0x03, 0x19
        /*001a*/ 	.short	0x0128


	//----- nvinfo : EIATTR_KPARAM_INFO
	.align		4
        /*001c*/ 	.byte	0x04, 0x17
        /*001e*/ 	.short	(.L_2613 - .L_2612)
.L_2612:
        /*0020*/ 	.word	0x00000000
        /*0024*/ 	.short	0x0000
        /*0026*/ 	.short	0x0000
        /*0028*/ 	.byte	0x00, 0xf0, 0xa1, 0x04


	//----- nvinfo : EIATTR_MAXREG_COUNT
	.align		4
.L_2613:
        /*002c*/ 	.byte	0x03, 0x1b
        /*002e*/ 	.short	0x00ff


	//----- nvinfo : EIATTR_NUM_BARRIERS
	.align		4
        /*0030*/ 	.byte	0x02, 0x4c
        /*0032*/ 	.byte	0x01
	.zero		1


	//----- nvinfo : EIATTR_MERCURY_ISA_VERSION
	.align		4
        /*0034*/ 	.byte	0x03, 0x5f
        /*0036*/ 	.short	0x0000


	//----- nvinfo : EIATTR_COOP_GROUP_MASK_REGIDS
	.align		4
        /*0038*/ 	.byte	0x04, 0x29
        /*003a*/ 	.short	(.L_2615 - .L_2614)


	//   ....[0]....
.L_2614:
        /*003c*/ 	.word	0xffffffff


	//   ....[1]....
        /*0040*/ 	.word	0xffffffff


	//   ....[2]....
        /*0044*/ 	.word	0xffffffff


	//   ....[3]....
        /*0048*/ 	.word	0xffffffff


	//   ....[4]....
        /*004c*/ 	.word	0xffffffff


	//   ....[5]....
        /*0050*/ 	.word	0xffffffff


	//   ....[6]....
        /*0054*/ 	.word	0xffffffff


	//   ....[7]....
        /*0058*/ 	.word	0xffffffff


	//   ....[8]....
        /*005c*/ 	.word	0xffffffff


	//   ....[9]....
        /*0060*/ 	.word	0xffffffff


	//   ....[10]....
        /*0064*/ 	.word	0xffffffff


	//   ....[11]....
        /*0068*/ 	.word	0xffffffff


	//   ....[12]....
        /*006c*/ 	.word	0xffffffff


	//   ....[13]....
        /*0070*/ 	.word	0xffffffff


	//   ....[14]....
        /*0074*/ 	.word	0xffffffff


	//   ....[15]....
        /*0078*/ 	.word	0xffffffff


	//   ....[16]....
        /*007c*/ 	.word	0xffffffff


	//   ....[17]....
        /*0080*/ 	.word	0xffffffff


	//   ....[18]....
        /*0084*/ 	.word	0xffffffff


	//   ....[19]....
        /*0088*/ 	.word	0xffffffff


	//----- nvinfo : EIATTR_COOP_GROUP_INSTR_OFFSETS
	.align		4
.L_2615:
        /*008c*/ 	.byte	0x04, 0x28
        /*008e*/ 	.short	(.L_2617 - .L_2616)


	//   ....[0]....
.L_2616:
        /*0090*/ 	.word	0x00001670


	//   ....[1]....
        /*0094*/ 	.word	0x00001690


	//   ....[2]....
        /*0098*/ 	.word	0x000016b0


	//   ....[3]....
        /*009c*/ 	.word	0x000016d0


	//   ....[4]....
        /*00a0*/ 	.word	0x000016f0


	//   ....[5]....
        /*00a4*/ 	.word	0x00001710


	//   ....[6]....
        /*00a8*/ 	.word	0x00001730


	//   ....[7]....
        /*00ac*/ 	.word	0x00001750


	//   ....[8]....
        /*00b0*/ 	.word	0x00001770


	//   ....[9]....
        /*00b4*/ 	.word	0x00001790


	//   ....[10]....
        /*00b8*/ 	.word	0x00003450


	//   ....[11]....
        /*00bc*/ 	.word	0x000034d0


	//   ....[12]....
        /*00c0*/ 	.word	0x00003550


	//   ....[13]....
        /*00c4*/ 	.word	0x000035c0


	//   ....[14]....
        /*00c8*/ 	.word	0x00003640


	//   ....[15]....
        /*00cc*/ 	.word	0x000036b0


	//   ....[16]....
        /*00d0*/ 	.word	0x00003730


	//   ....[17]....
        /*00d4*/ 	.word	0x000037a0


	//   ....[18]....
        /*00d8*/ 	.word	0x00003820


	//   ....[19]....
        /*00dc*/ 	.word	0x00003890


	//----- nvinfo : EIATTR_EXIT_INSTR_OFFSETS
	.align		4
.L_2617:
        /*00e0*/ 	.byte	0x04, 0x1c
        /*00e2*/ 	.short	(.L_2619 - .L_2618)


	//   ....[0]....
.L_2618:
        /*00e4*/ 	.word	0x000033f0


	//----- nvinfo : EIATTR_MAX_THREADS
	.align		4
.L_2619:
        /*00e8*/ 	.byte	0x04, 0x05
        /*00ea*/ 	.short	(.L_2621 - .L_2620)
.L_2620:
        /*00ec*/ 	.word	0x00000080
        /*00f0*/ 	.word	0x00000001
        /*00f4*/ 	.word	0x00000001


	//----- nvinfo : EIATTR_CRS_STACK_SIZE
	.align		4
.L_2621:
        /*00f8*/ 	.byte	0x04, 0x1e
        /*00fa*/ 	.short	(.L_2623 - .L_2622)
.L_2622:
        /*00fc*/ 	.word	0x00000000
.L_2623:


//--------------------- .nv.info._ZN10layer_norm13ln_bwd_kernelINS_13Kernel_traitsI13__nv_bfloat16S2_fS2_fjLj2560ELj1ELj1ELj4ELj8ENS_18Kernel_traits_baseILj2560ES2_S2_fS2_fjLj128EEEEELb0ELb1ELb0ELb0EEEvNS_9BwdParamsE --------------------------
	.section	.nv.info._ZN10layer_norm13ln_bwd_kernelINS_13Kernel_traitsI13__nv_bfloat16S2_fS2_fjLj2560ELj1ELj1ELj4ELj8ENS_18Kernel_traits_baseILj2560ES2_S2_fS2_fjLj128EEEEELb0ELb1ELb0ELb0EEEvNS_9BwdParamsE,"",@"SHT_CUDA_INFO"
	.sectionflags	@""
	.align	4


	//----- nvinfo : EIATTR_CUDA_API_VERSION
	.align		4
        /*0000*/ 	.byte	0x04, 0x37
        /*0002*/ 	.short	(.L_2625 - .L_2624)
.L_2624:
        /*0004*/ 	.word	0x00000082


	//----- nvinfo : EIATTR_SW2861232_WAR
	.align		4
.L_2625:
        /*0008*/ 	.byte	0x01, 0x35
	.zero		2


	//----- nvinfo : EIATTR_PARAM_CBANK
	.align		4
        /*000c*/ 	.byte	0x04, 0x0a
        /*000e*/ 	.short	(.L_2627 - .L_2626)
	.align		4
.L_2626:
        /*0010*/ 	.word	index@(.nv.constant0._ZN10layer_norm13ln_bwd_kernelINS_13Kernel_traitsI13__nv_bfloat16S2_fS2_fjLj2560ELj1ELj1ELj4ELj8ENS_18Kernel_traits_baseILj2560ES2_S2_fS2_fjLj128EEEEELb0ELb1ELb0ELb0EEEvNS_9BwdParamsE)
        /*0014*/ 	.short	0x0160
        /*0016*/ 	.short	0x0128


	//----- nvinfo : EIATTR_CBANK_PARAM_SIZE
	.align		4
.L_2627:
        /*0018*/ 	.byte	0x03, 0x19
        /*001a*/ 	.short	0x0128


	//----- nvinfo : EIATTR_KPARAM_INFO
	.align		4
        /*001c*/ 	.byte	0x04, 0x17
        /*001e*/ 	.short	(.L_2629 - .L_2628)
.L_2628:
        /*0020*/ 	.word	0x00000000
        /*0024*/ 	.short	0x0000
        /*0026*/ 	.short	0x0000
        /*0028*/ 	.byte	0x00, 0xf0, 0xa1, 0x04


	//----- nvinfo : EIATTR_MAXREG_COUNT
	.align		4
.L_2629:
        /*002c*/ 	.byte	0x03, 0x1b
        /*002e*/ 	.short	0x00ff


	//----- nvinfo : EIATTR_NUM_BARRIERS
	.align		4
        /*0030*/ 	.byte	0x02, 0x4c
        /*0032*/ 	.byte	0x01
	.zero		1


	//----- nvinfo : EIATTR_MERCURY_ISA_VERSION
	.align		4
        /*0034*/ 	.byte	0x03, 0x5f
        /*0036*/ 	.short	0x0000


	//----- nvinfo : EIATTR_COOP_GROUP_MASK_REGIDS
	.align		4
        /*0038*/ 	.byte	0x04, 0x29
        /*003a*/ 	.short	(.L_2631 - .L_2630)


	//   ....[0]....
.L_2630:
        /*003c*/ 	.word	0xffffffff


	//   ....[1]....
        /*0040*/ 	.word	0xffffffff


	//   ....[2]....
        /*0044*/ 	.word	0xffffffff


	//   ....[3]....
        /*0048*/ 	.word	0xffffffff


	//   ....[4]....
        /*004c*/ 	.word	0xffffffff


	//   ....[5]....
        /*0050*/ 	.word	0xffffffff


	//   ....[6]....
        /*0054*/ 	.word	0xffffffff


	//   ....[7]....
        /*0058*/ 	.word	0xffffffff


	//   ....[8]....
        /*005c*/ 	.word	0xffffffff


	//   ....[9]....
        /*0060*/ 	.word	0xffffffff


	//   ....[10]....
        /*0064*/ 	.word	0xffffffff


	//   ....[11]....
        /*0068*/ 	.word	0xffffffff


	//   ....[12]....
        /*006c*/ 	.word	0xffffffff


	//   ....[13]....
        /*0070*/ 	.word	0xffffffff


	//   ....[14]....
        /*0074*/ 	.word	0xffffffff


	//   ....[15]....
        /*0078*/ 	.word	0xffffffff


	//   ....[16]....
        /*007c*/ 	.word	0xffffffff


	//   ....[17]....
        /*0080*/ 	.word	0xffffffff


	//   ....[18]....
        /*0084*/ 	.word	0xffffffff


	//   ....[19]....
        /*0088*/ 	.word	0xffffffff


	//----- nvinfo : EIATTR_COOP_GROUP_INSTR_OFFSETS
	.align		4
.L_2631:
        /*008c*/ 	.byte	0x04, 0x28
        /*008e*/ 	.short	(.L_2633 - .L_2632)


	//   ....[0]....
.L_2632:
        /*0090*/ 	.word	0x00001bb0


	//   ....[1]....
        /*0094*/ 	.word	0x00001bd0


	//   ....[2]....
        /*0098*/ 	.word	0x00001bf0


	//   ....[3]....
        /*009c*/ 	.word	0x00001c10


	//   ....[4]....
        /*00a0*/ 	.word	0x00001c30


	//   ....[5]....
        /*00a4*/ 	.word	0x00001c50


	//   ....[6]....
        /*00a8*/ 	.word	0x00001c70


	//   ....[7]....
        /*00ac*/ 	.word	0x00001c90


	//   ....[8]....
        /*00b0*/ 	.word	0x00001cb0


	//   ....[9]....
        /*00b4*/ 	.word	0x00001cd0


	//   ....[10]....
        /*00b8*/ 	.word	0x00003600


	//   ....[11]....
        /*00bc*/ 	.word	0x00003680


	//   ....[12]....
        /*00c0*/ 	.word	0x00003700


	//   ....[13]....
        /*00c4*/ 	.word	0x00003770


	//   ....[14]....
        /*00c8*/ 	.word	0x000037f0


	//   ....[15]....
        /*00cc*/ 	.word	0x00003860


	//   ....[16]....
        /*00d0*/ 	.word	0x000038e0


	//   ....[17]....
        /*00d4*/ 	.word	0x00003950


	//   ....[18]....
        /*00d8*/ 	.word	0x000039d0


	//   ....[19]....
        /*00dc*/ 	.word	0x00003a40


	//----- nvinfo : EIATTR_EXIT_INSTR_OFFSETS
	.align		4
.L_2633:
        /*00e0*/ 	.byte	0x04, 0x1c
        /*00e2*/ 	.short	(.L_2635 - .L_2634)


	//   ....[0]....
.L_2634:
        /*00e4*/ 	.word	0x00003520


	//   ....[1]....
        /*00e8*/ 	.word	0x000035a0


	//----- nvinfo : EIATTR_MAX_THREADS
	.align		4
.L_2635:
        /*00ec*/ 	.byte	0x04, 0x05
        /*00ee*/ 	.short	(.L_2637 - .L_2636)
.L_2636:
        /*00f0*/ 	.word	0x00000080
        /*00f4*/ 	.word	0x00000001
        /*00f8*/ 	.word	0x00000001


	//----- nvinfo : EIATTR_CRS_STACK_SIZE
	.align		4
.L_2637:
        /*00fc*/ 	.byte	0x04, 0x1e
        /*00fe*/ 	.short	(.L_2639 - .L_2638)
.L_2638:
        /*0100*/ 	.word	0x00000000
.L_2639:


//--------------------- .nv.info._ZN10layer_norm13ln_bwd_kernelINS_13Kernel_traitsI13__nv_bfloat16S2_fS2_fjLj2560ELj1ELj1ELj4ELj8ENS_18Kernel_traits_baseILj2560ES2_S2_fS2_fjLj128EEEEELb0ELb1ELb0ELb1EEEvNS_9BwdParamsE --------------------------
	.section	.nv.info._ZN10layer_norm13ln_bwd_kernelINS_13Kernel_traitsI13__nv_bfloat16S2_fS2_fjLj2560ELj1ELj1ELj4ELj8ENS_18Kernel_traits_baseILj2560ES2_S2_fS2_fjLj128EEEEELb0ELb1ELb0ELb1EEEvNS_9BwdParamsE,"",@"SHT_CUDA_INFO"
	.sectionflags	@""
	.align	4


	//----- nvinfo : EIATTR_CUDA_API_VERSION
	.align		4
        /*0000*/ 	.byte	0x04, 0x37
        /*0002*/ 	.short	(.L_2641 - .L_2640)
.L_2640:
        /*0004*/ 	.word	0x00000082


	//----- nvinfo : EIATTR_SW2861232_WAR
	.align		4
.L_2641:
        /*0008*/ 	.byte	0x01, 0x35
	.zero		2


	//----- nvinfo : EIATTR_PARAM_CBANK
	.align		4
        /*000c*/ 	.byte	0x04, 0x0a
        /*000e*/ 	.short	(.L_2643 - .L_2642)
	.align		4
.L_2642:
        /*0010*/ 	.word	index@(.nv.constant0._ZN10layer_norm13ln_bwd_kernelINS_13Kernel_traitsI13__nv_bfloat16S2_fS2_fjLj2560ELj1ELj1ELj4ELj8ENS_18Kernel_traits_baseILj2560ES2_S2_fS2_fjLj128EEEEELb0ELb1ELb0ELb1EEEvNS_9BwdParamsE)
        /*0014*/ 	.short	0x0160
        /*0016*/ 	.short	0x0128


	//----- nvinfo : EIATTR_CBANK_PARAM_SIZE
	.align		4
.L_2643:
        /*0018*/ 	.byte	0x03, 0x19
        /*001a*/ 	.short	0x0128


	//----- nvinfo : EIATTR_KPARAM_INFO
	.align		4
        /*001c*/ 	.byte	0x04, 0x17
        /*001e*/ 	.short	(.L_2645 - .L_2644)
.L_2644:
        /*0020*/ 	.word	0x00000000
        /*0024*/ 	.short	0x0000
        /*0026*/ 	.short	0x0000
        /*0028*/ 	.byte	0x00, 0xf0, 0xa1, 0x04


	//----- nvinfo : EIATTR_MAXREG_COUNT
	.align		4
.L_2645:
        /*002c*/ 	.byte	0x03, 0x1b
        /*002e*/ 	.short	0x00ff


	//----- nvinfo : EIATTR_NUM_BARRIERS
	.align		4
        /*0030*/ 	.byte	0x02, 0x4c
        /*0032*/ 	.byte	0x01
	.zero		1


	//----- nvinfo : EIATTR_MERCURY_ISA_VERSION
	.align		4
        /*0034*/ 	.byte	0x03, 0x5f
        /*0036*/ 	.short	0x0000


	//----- nvinfo : EIATTR_COOP_GROUP_MASK_REGIDS
	.align		4
        /*0038*/ 	.byte	0x04, 0x29
        /*003a*/ 	.short	(.L_2647 - .L_2646)


	//   ....[0]....
.L_2646:
        /*003c*/ 	.word	0xffffffff


	//   ....[1]....
        /*0040*/ 	.word	0xffffffff


	//   ....[2]....
        /*0044*/ 	.word	0xffffffff


	//   ....[3]....
        /*0048*/ 	.word	0xffffffff


	//   ....[4]....
        /*004c*/ 	.word	0xffffffff


	//   ....[5]....
        /*0050*/ 	.word	0xffffffff


	//   ....[6]....
        /*0054*/ 	.word	0xffffffff


	//   ....[7]....
        /*0058*/ 	.word	0xffffffff


	//   ....[8]....
        /*005c*/ 	.word	0xffffffff


	//   ....[9]....
        /*0060*/ 	.word	0xffffffff


	//   ....[10]....
        /*0064*/ 	.word	0xffffffff


	//   ....[11]....
        /*0068*/ 	.word	0xffffffff


	//   ....[12]....
        /*006c*/ 	.word	0xffffffff


	//   ....[13]....
        /*0070*/ 	.word	0xffffffff


	//   ....[14]....
        /*0074*/ 	.word	0xffffffff


	//   ....[15]....
        /*0078*/ 	.word	0xffffffff


	//   ....[16]....
        /*007c*/ 	.word	0xffffffff


	//   ....[17]....
        /*0080*/ 	.word	0xffffffff


	//   ....[18]....
        /*0084*/ 	.word	0xffffffff


	//   ....[19]....
        /*0088*/ 	.word	0xffffffff


	//----- nvinfo : EIATTR_COOP_GROUP_INSTR_OFFSETS
	.align		4
.L_2647:
        /*008c*/ 	.byte	0x04, 0x28
        /*008e*/ 	.short	(.L_2649 - .L_2648)


	//   ....[0]....
.L_2648:
        /*0090*/ 	.word	0x00001830


	//   ....[1]....
        /*0094*/ 	.word	0x00001850


	//   ....[2]....
        /*0098*/ 	.word	0x00001870


	//   ....[3]....
        /*009c*/ 	.word	0x00001890


	//   ....[4]....
        /*00a0*/ 	.word	0x000018b0


	//   ....[5]....
        /*00a4*/ 	.word	0x000018d0


	//   ....[6]....
        /*00a8*/ 	.word	0x000018f0


	//   ....[7]....
        /*00ac*/ 	.word	0x00001910


	//   ....[8]....
        /*00b0*/ 	.word	0x00001930


	//   ....[9]....
        /*00b4*/ 	.word	0x00001950


	//   ....[10]....
        /*00b8*/ 	.word	0x00003170


	//   ....[11]....
        /*00bc*/ 	.word	0x000031f0


	//   ....[12]....
        /*00c0*/ 	.word	0x00003270


	//   ....[13]....
        /*00c4*/ 	.word	0x000032e0


	//   ....[14]....
        /*00c8*/ 	.word	0x00003360


	//   ....[15]....
        /*00cc*/ 	.word	0x000033d0


	//   ....[16]....
        /*00d0*/ 	.word	0x00003450


	//   ....[17]....
        /*00d4*/ 	.word	0x000034c0


	//   ....[18]....
        /*00d8*/ 	.word	0x00003540


	//   ....[19]....
        /*00dc*/ 	.word	0x000035b0


	//----- nvinfo : EIATTR_EXIT_INSTR_OFFSETS
	.align		4
.L_2649:
        /*00e0*/ 	.byte	0x04, 0x1c
        /*00e2*/ 	.short	(.L_2651 - .L_2650)


	//   ....[0]....
.L_2650:
        /*00e4*/ 	.word	0x00003110


	//----- nvinfo : EIATTR_MAX_THREADS
	.align		4
.L_2651:
        /*00e8*/ 	.byte	0x04, 0x05
        /*00ea*/ 	.short	(.L_2653 - .L_2652)
.L_2652:
        /*00ec*/ 	.word	0x00000080
        /*00f0*/ 	.word	0x00000001
        /*00f4*/ 	.word	0x00000001


	//----- nvinfo : EIATTR_CRS_STACK_SIZE
	.align		4
.L_2653:
        /*00f8*/ 	.byte	0x04, 0x1e
        /*00fa*/ 	.short	(.L_2655 - .L_2654)
.L_2654:
        /*00fc*/ 	.word	0x00000000
.L_2655:


//--------------------- .nv.info._ZN10layer_norm13ln_bwd_kernelINS_13Kernel_traitsI13__nv_bfloat16S2_fS2_fjLj2560ELj1ELj1ELj4ELj8ENS_18Kernel_traits_baseILj2560ES2_S2_fS2_fjLj128EEEEELb0ELb1ELb1ELb0EEEvNS_9BwdParamsE --------------------------
	.section	.nv.info._ZN10layer_norm13ln_bwd_kernelINS_13Kernel_traitsI13__nv_bfloat16S2_fS2_fjLj2560ELj1ELj1ELj4ELj8ENS_18Kernel_traits_baseILj2560ES2_S2_fS2_fjLj128EEEEELb0ELb1ELb1ELb0EEEvNS_9BwdParamsE,"",@"SHT_CUDA_INFO"
	.sectionflags	@""
	.align	4


	//----- nvinfo : EIATTR_CUDA_API_VERSION
	.align		4
        /*0000*/ 	.byte	0x04, 0x37
        /*0002*/ 	.short	(.L_2657 - .L_2656)
.L_2656:
        /*0004*/ 	.word	0x00000082


	//----- nvinfo : EIATTR_SW2861232_WAR
	.align		4
.L_2657:
        /*0008*/ 	.byte	0x01, 0x35
	.zero		2


	//----- nvinfo : EIATTR_PARAM_CBANK
	.align		4
        /*000c*/ 	.byte	0x04, 0x0a
        /*000e*/ 	.short	(.L_2659 - .L_2658)
	.align		4
.L_2658:
        /*0010*/ 	.word	index@(.nv.constant0._ZN10layer_norm13ln_bwd_kernelINS_13Kernel_traitsI13__nv_bfloat16S2_fS2_fjLj2560ELj1ELj1ELj4ELj8ENS_18Kernel_traits_baseILj2560ES2_S2_fS2_fjLj128EEEEELb0ELb1ELb1ELb0EEEvNS_9BwdParamsE)
        /*0014*/ 	.short	0x0160
        /*0016*/ 	.short	0x0128


	//----- nvinfo : EIATTR_CBANK_PARAM_SIZE
	.align		4
.L_2659:
        /*0018*/ 	.byte	0x03, 0x19
        /*001a*/ 	.short	0x0128


	//----- nvinfo : EIATTR_KPARAM_INFO
	.align		4
        /*001c*/ 	.byte	0x04, 0x17
        /*001e*/ 	.short	(.L_2661 - .L_2660)
.L_2660:
        /*0020*/ 	.word	0x00000000
        /*0024*/ 	.short	0x0000
        /*0026*/ 	.short	0x0000
        /*0028*/ 	.byte	0x00, 0xf0, 0xa1, 0x04


	//----- nvinfo : EIATTR_MAXREG_COUNT
	.align		4
.L_2661:
        /*002c*/ 	.byte	0x03, 0x1b
        /*002e*/ 	.short	0x00ff


	//----- nvinfo : EIATTR_NUM_BARRIERS
	.align		4
        /*0030*/ 	.byte	0x02, 0x4c
        /*0032*/ 	.byte	0x01
	.zero		1


	//----- nvinfo : EIATTR_MERCURY_ISA_VERSION
	.align		4
        /*0034*/ 	.byte	0x03, 0x5f
        /*0036*/ 	.short	0x0000


	//----- nvinfo : EIATTR_COOP_GROUP_MASK_REGIDS
	.align		4
        /*0038*/ 	.byte	0x04, 0x29
        /*003a*/ 	.short	(.L_2663 - .L_2662)


	//   ....[0]....
.L_2662:
        /*003c*/ 	.word	0xffffffff


	//   ....[1]....
        /*0040*/ 	.word	0xffffffff


	//   ....[2]....
        /*0044*/ 	.word	0xffffffff


	//   ....[3]....
        /*0048*/ 	.word	0xffffffff


	//   ....[4]....
        /*004c*/ 	.word	0xffffffff


	//   ....[5]....
        /*0050*/ 	.word	0xffffffff


	//   ....[6]....
        /*0054*/ 	.word	0xffffffff


	//   ....[7]....
        /*0058*/ 	.word	0xffffffff


	//   ....[8]....
        /*005c*/ 	.word	0xffffffff


	//   ....[9]....
        /*0060*/ 	.word	0xffffffff


	//   ....[10]....
        /*0064*/ 	.word	0xffffffff


	//   ....[11]....
        /*0068*/ 	.word	0xffffffff


	//   ....[12]....
        /*006c*/ 	.word	0xffffffff


	//   ....[13]....
        /*0070*/ 	.word	0xffffffff


	//   ....[14]....
        /*0074*/ 	.word	0xffffffff


	//   ....[15]....
        /*0078*/ 	.word	0xffffffff


	//   ....[16]....
        /*007c*/ 	.word	0xffffffff


	//   ....[17]....
        /*0080*/ 	.word	0xffffffff


	//   ....[18]....
        /*0084*/ 	.word	0xffffffff


	//   ....[19]....
        /*0088*/ 	.word	0xffffffff


	//----- nvinfo : EIATTR_COOP_GROUP_INSTR_OFFSETS
	.align		4
.L_2663:
        /*008c*/ 	.byte	0x04, 0x28
        /*008e*/ 	.short	(.L_2665 - .L_2664)


	//   ....[0]....
.L_2664:
        /*0090*/ 	.word	0x00001f20


	//   ....[1]....
        /*0094*/ 	.word	0x00001f40


	//   ....[2]....
        /*0098*/ 	.word	0x00001f60


	//   ....[3]....
        /*009c*/ 	.word	0x00001f80


	//   ....[4]....
        /*00a0*/ 	.word	0x00001fa0


	//   ....[5]....
        /*00a4*/ 	.word	0x00001fc0


	//   ....[6]....
        /*00a8*/ 	.word	0x00001fe0


	//   ....[7]....
        /*00ac*/ 	.word	0x00002000


	//   ....[8]....
        /*00b0*/ 	.word	0x00002020


	//   ....[9]....
        /*00b4*/ 	.word	0x00002040


	//   ....[10]....
        /*00b8*/ 	.word	0x00004890


	//   ....[11]....
        /*00bc*/ 	.word	0x00004910


	//   ....[12]....
        /*00c0*/ 	.word	0x00004990


	//   ....[13]....
        /*00c4*/ 	.word	0x00004a00


	//   ....[14]....
        /*00c8*/ 	.word	0x00004a80


	//   ....[15]....
        /*00cc*/ 	.word	0x00004af0


	//   ....[16]....
        /*00d0*/ 	.word	0x00004b70


	//   ....[17]....
        /*00d4*/ 	.word	0x00004be0


	//   ....[18]....
        /*00d8*/ 	.word	0x00004c60


	//   ....[19]....
        /*00dc*/ 	.word	0x00004cd0


	//----- nvinfo : EIATTR_EXIT_INSTR_OFFSETS
	.align		4
.L_2665:
        /*00e0*/ 	.byte	0x04, 0x1c
        /*00e2*/ 	.short	(.L_2667 - .L_2666)


	//   ....[0]....
.L_2666:
        /*00e4*/ 	.word	0x000047b0


	//   ....[1]....
        /*00e8*/ 	.word	0x00004830


	//----- nvinfo : EIATTR_MAX_THREADS
	.align		4
.L_2667:
        /*00ec*/ 	.byte	0x04, 0x05
        /*00ee*/ 	.short	(.L_2669 - .L_2668)
.L_2668:
        /*00f0*/ 	.word	0x00000080
        /*00f4*/ 	.word	0x00000001
        /*00f8*/ 	.word	0x00000001


	//----- nvinfo : EIATTR_CRS_STACK_SIZE
	.align		4
.L_2669:
        /*00fc*/ 	.byte	0x04, 0x1e
        /*00fe*/ 	.short	(.L_2671 - .L_2670)
.L_2670:
        /*0100*/ 	.word	0x00000000
.L_2671:


//--------------------- .nv.info._ZN10layer_norm13ln_bwd_kernelINS_13Kernel_traitsI13__nv_bfloat16S2_fS2_fjLj2560ELj1ELj1ELj4ELj8ENS_18Kernel_traits_baseILj2560ES2_S2_fS2_fjLj128EEEEELb0ELb1ELb1ELb1EEEvNS_9BwdParamsE --------------------------
	.section	.nv.info._ZN10layer_norm13ln_bwd_kernelINS_13Kernel_traitsI13__nv_bfloat16S2_fS2_fjLj2560ELj1ELj1ELj4ELj8ENS_18Kernel_traits_baseILj2560ES2_S2_fS2_fjLj128EEEEELb0ELb1ELb1ELb1EEEvNS_9BwdParamsE,"",@"SHT_CUDA_INFO"
	.sectionflags	@""
	.align	4


	//----- nvinfo : EIATTR_CUDA_API_VERSION
	.align		4
        /*0000*/ 	.byte	0x04, 0x37
        /*0002*/ 	.short	(.L_2673 - .L_2672)
.L_2672:
        /*0004*/ 	.word	0x00000082


	//----- nvinfo : EIATTR_SW2861232_WAR
	.align		4
.L_2673:
        /*0008*/ 	.byte	0x01, 0x35
	.zero		2


	//----- nvinfo : EIATTR_PARAM_CBANK
	.align		4
        /*000c*/ 	.byte	0x04, 0x0a
        /*000e*/ 	.short	(.L_2675 - .L_2674)
	.align		4
.L_2674:
        /*0010*/ 	.word	index@(.nv.constant0._ZN10layer_norm13ln_bwd_kernelINS_13Kernel_traitsI13__nv_bfloat16S2_fS2_fjLj2560ELj1ELj1ELj4ELj8ENS_18Kernel_traits_baseILj2560ES2_S2_fS2_fjLj128EEEEELb0ELb1ELb1ELb1EEEvNS_9BwdParamsE)
        /*0014*/ 	.short	0x0160
        /*0016*/ 	.short	0x0128


	//----- nvinfo : EIATTR_CBANK_PARAM_SIZE
	.align		4
.L_2675:
        /*0018*/ 	.byte	0x03, 0x19
        /*001a*/ 	.short	0x0128


	//----- nvinfo : EIATTR_KPARAM_INFO
	.align		4
        /*001c*/ 	.byte	0x04, 0x17
        /*001e*/ 	.short	(.L_2677 - .L_2676)
.L_2676:
        /*0020*/ 	.word	0x00000000
        /*0024*/ 	.short	0x0000
        /*0026*/ 	.short	0x0000
        /*0028*/ 	.byte	0x00, 0xf0, 0xa1, 0x04


	//----- nvinfo : EIATTR_MAXREG_COUNT
	.align		4
.L_2677:
        /*002c*/ 	.byte	0x03, 0x1b
        /*002e*/ 	.short	0x00ff


	//----- nvinfo : EIATTR_NUM_BARRIERS
	.align		4
        /*0030*/ 	.byte	0x02, 0x4c
        /*0032*/ 	.byte	0x01
	.zero		1


	//----- nvinfo : EIATTR_MERCURY_ISA_VERSION
	.align		4
        /*0034*/ 	.byte	0x03, 0x5f
        /*0036*/ 	.short	0x0000


	//----- nvinfo : EIATTR_COOP_GROUP_MASK_REGIDS
	.align		4
        /*0038*/ 	.byte	0x04, 0x29
        /*003a*/ 	.short	(.L_2679 - .L_2678)


	//   ....[0]....
.L_2678:
        /*003c*/ 	.word	0xffffffff


	//   ....[1]....
        /*0040*/ 	.word	0xffffffff


	//   ....[2]....
        /*0044*/ 	.word	0xffffffff


	//   ....[3]....
        /*0048*/ 	.word	0xffffffff


	//   ....[4]....
        /*004c*/ 	.word	0xffffffff


	//   ....[5]....
        /*0050*/ 	.word	0xffffffff


	//   ....[6]....
        /*0054*/ 	.word	0xffffffff


	//   ....[7]....
        /*0058*/ 	.word	0xffffffff


	//   ....[8]....
        /*005c*/ 	.word	0xffffffff


	//   ....[9]....
        /*0060*/ 	.word	0xffffffff


	//   ....[10]....
        /*0064*/ 	.word	0xffffffff


	//   ....[11]....
        /*0068*/ 	.word	0xffffffff


	//   ....[12]....
        /*006c*/ 	.word	0xffffffff


	//   ....[13]....
        /*0070*/ 	.word	0xffffffff


	//   ....[14]....
        /*0074*/ 	.word	0xffffffff


	//   ....[15]....
        /*0078*/ 	.word	0xffffffff


	//   ....[16]....
        /*007c*/ 	.word	0xffffffff


	//   ....[17]....
        /*0080*/ 	.word	0xffffffff


	//   ....[18]....
        /*0084*/ 	.word	0xffffffff


	//   ....[19]....
        /*0088*/ 	.word	0xffffffff


	//----- nvinfo : EIATTR_COOP_GROUP_INSTR_OFFSETS
	.align		4
.L_2679:
        /*008c*/ 	.byte	0x04, 0x28
        /*008e*/ 	.short	(.L_2681 - .L_2680)


	//   ....[0]....
.L_2680:
        /*0090*/ 	.word	0x000019e0


	//   ....[1]....
        /*0094*/ 	.word	0x00001a00


	//   ....[2]....
        /*0098*/ 	.word	0x00001a20


	//   ....[3]....
        /*009c*/ 	.word	0x00001a40


	//   ....[4]....
        /*00a0*/ 	.word	0x00001a60


	//   ....[5]....
        /*00a4*/ 	.word	0x00001a80


	//   ....[6]....
        /*00a8*/ 	.word	0x00001aa0


	//   ....[7]....
        /*00ac*/ 	.word	0x00001ac0


	//   ....[8]....
        /*00b0*/ 	.word	0x00001ae0


	//   ....[9]....
        /*00b4*/ 	.word	0x00001b00


	//   ....[10]....
        /*00b8*/ 	.word	0x00003f70


	//   ....[11]....
        /*00bc*/ 	.word	0x00003ff0


	//   ....[12]....
        /*00c0*/ 	.word	0x00004070


	//   ....[13]....
        /*00c4*/ 	.word	0x000040e0


	//   ....[14]....
        /*00c8*/ 	.word	0x00004160


	//   ....[15]....
        /*00cc*/ 	.word	0x000041d0


	//   ....[16]....
        /*00d0*/ 	.word	0x00004250


	//   ....[17]....
        /*00d4*/ 	.word	0x000042c0


	//   ....[18]....
        /*00d8*/ 	.word	0x00004340


	//   ....[19]....
        /*00dc*/ 	.word	0x000043b0


	//----- nvinfo : EIATTR_EXIT_INSTR_OFFSETS
	.align		4
.L_2681:
        /*00e0*/ 	.byte	0x04, 0x1c
        /*00e2*/ 	.short	(.L_2683 - .L_2682)


	//   ....[0]....
.L_2682:
        /*00e4*/ 	.word	0x00003f10


	//----- nvinfo : EIATTR_MAX_THREADS
	.align		4
.L_2683:
        /*00e8*/ 	.byte	0x04, 0x05
        /*00ea*/ 	.short	(.L_2685 - .L_2684)
.L_2684:
        /*00ec*/ 	.word	0x00000080
        /*00f0*/ 	.word	0x00000001
        /*00f4*/ 	.word	0x00000001


	//----- nvinfo : EIATTR_CRS_STACK_SIZE
	.align		4
.L_2685:
        /*00f8*/ 	.byte	0x04, 0x1e
        /*00fa*/ 	.short	(.L_2687 - .L_2686)
.L_2686:
        /*00fc*/ 	.word	0x00000000
.L_2687:


//--------------------- .nv.info._ZN10layer_norm13ln_bwd_kernelINS_13Kernel_traitsI13__nv_bfloat16S2_fS2_fjLj2560ELj1ELj1ELj4ELj8ENS_18Kernel_traits_baseILj2560ES2_S2_fS2_fjLj128EEEEELb1ELb0ELb0ELb0EEEvNS_9BwdParamsE --------------------------
	.section	.nv.info._ZN10layer_norm13ln_bwd_kernelINS_13Kernel_traitsI13__nv_bfloat16S2_fS2_fjLj2560ELj1ELj1ELj4ELj8ENS_18Kernel_traits_baseILj2560ES2_S2_fS2_fjLj128EEEEELb1ELb0ELb0ELb0EEEvNS_9BwdParamsE,"",@"SHT_CUDA_INFO"
	.sectionflags	@""
	.align	4


	//----- nvinfo : EIATTR_CUDA_API_VERSION
	.align		4
        /*0000*/ 	.byte	0x04, 0x37
        /*0002*/ 	.short	(.L_2689 - .L_2688)
.L_2688:
        /*0004*/ 	.word	0x00000082


	//----- nvinfo : EIATTR_SW2861232_WAR
	.align		4
.L_2689:
        /*0008*/ 	.byte	0x01, 0x35
	.zero		2


	//----- nvinfo : EIATTR_PARAM_CBANK
	.align		4
        /*000c*/ 	.byte	0x04, 0x0a
        /*000e*/ 	.short	(.L_2691 - .L_2690)
	.align		4
.L_2690:
        /*0010*/ 	.word	index@(.nv.constant0._ZN10layer_norm13ln_bwd_kernelINS_13Kernel_traitsI13__nv_bfloat16S2_fS2_fjLj2560ELj1ELj1ELj4ELj8ENS_18Kernel_traits_baseILj2560ES2_S2_fS2_fjLj128EEEEELb1ELb0ELb0ELb0EEEvNS_9BwdParamsE)
        /*0014*/ 	.short	0x0160
        /*0016*/ 	.short	0x0128


	//----- nvinfo : EIATTR_CBANK_PARAM_SIZE
	.align		4
.L_2691:
        /*0018*/ 	.byte	0x03, 0x19
        /*001a*/ 	.short	0x0128


	//----- nvinfo : EIATTR_KPARAM_INFO
	.align		4
        /*001c*/ 	.byte	0x04, 0x17
        /*001e*/ 	.short	(.L_2693 - .L_2692)
.L_2692:
        /*0020*/ 	.word	0x00000000
        /*0024*/ 	.short	0x0000
        /*0026*/ 	.short	0x0000
        /*0028*/ 	.byte	0x00, 0xf0, 0xa1, 0x04


	//----- nvinfo : EIATTR_MAXREG_COUNT
	.align		4
.L_2693:
        /*002c*/ 	.byte	0x03, 0x1b
        /*002e*/ 	.short	0x00ff


	//----- nvinfo : EIATTR_NUM_BARRIERS
	.align		4
        /*0030*/ 	.byte	0x02, 0x4c
        /*0032*/ 	.byte	0x01
	.zero		1


	//----- nvinfo : EIATTR_MERCURY_ISA_VERSION
	.align		4
        /*0034*/ 	.byte	0x03, 0x5f
        /*0036*/ 	.short	0x0000


	//----- nvinfo : EIATTR_COOP_GROUP_MASK_REGIDS
	.align		4
        /*0038*/ 	.byte	0x04, 0x29
        /*003a*/ 	.short	(.L_2695 - .L_2694)


	//   ....[0]....
.L_2694:
        /*003c*/ 	.word	0xffffffff


	//   ....[1]....
        /*0040*/ 	.word	0xffffffff


	//   ....[2]....
        /*0044*/ 	.word	0xffffffff


	//   ....[3]....
        /*0048*/ 	.word	0xffffffff


	//   ....[4]....
        /*004c*/ 	.word	0xffffffff


	//   ....[5]....
        /*0050*/ 	.word	0xffffffff


	//   ....[6]....
        /*0054*/ 	.word	0xffffffff


	//   ....[7]....
        /*0058*/ 	.word	0xffffffff


	//   ....[8]....
        /*005c*/ 	.word	0xffffffff


	//   ....[9]....
        /*0060*/ 	.word	0xffffffff


	//   ....[10]....
        /*0064*/ 	.word	0xffffffff


	//   ....[11]....
        /*0068*/ 	.word	0xffffffff


	//   ....[12]....
        /*006c*/ 	.word	0xffffffff


	//   ....[13]....
        /*0070*/ 	.word	0xffffffff


	//   ....[14]....
        /*0074*/ 	.word	0xffffffff


	//   ....[15]....
        /*0078*/ 	.word	0xffffffff


	//   ....[16]....
        /*007c*/ 	.word	0xffffffff


	//   ....[17]....
        /*0080*/ 	.word	0xffffffff


	//   ....[18]....
        /*0084*/ 	.word	0xffffffff


	//   ....[19]....
        /*0088*/ 	.word	0xffffffff


	//----- nvinfo : EIATTR_COOP_GROUP_INSTR_OFFSETS
	.align		4
.L_2695:
        /*008c*/ 	.byte	0x04, 0x28
        /*008e*/ 	.short	(.L_2697 - .L_2696)


	//   ....[0]....
.L_2696:
        /*0090*/ 	.word	0x00001960


	//   ....[1]....
        /*0094*/ 	.word	0x00001980


	//   ....[2]....
        /*0098*/ 	.word	0x000019a0


	//   ....[3]....
        /*009c*/ 	.word	0x000019c0


	//   ....[4]....
        /*00a0*/ 	.word	0x000019e0


	//   ....[5]....
        /*00a4*/ 	.word	0x00001a00


	//   ....[6]....
        /*00a8*/ 	.word	0x00001a20


	//   ....[7]....
        /*00ac*/ 	.word	0x00001a40


	//   ....[8]....
        /*00b0*/ 	.word	0x00001a60


	//   ....[9]....
        /*00b4*/ 	.word	0x00001a80


	//   ....[10]....
        /*00b8*/ 	.word	0x000030f0


	//   ....[11]....
        /*00bc*/ 	.word	0x00003170


	//   ....[12]....
        /*00c0*/ 	.word	0x000031f0


	//   ....[13]....
        /*00c4*/ 	.word	0x00003260


	//   ....[14]....
        /*00c8*/ 	.word	0x000032e0


	//   ....[15]....
        /*00cc*/ 	.word	0x00003350


	//   ....[16]....
        /*00d0*/ 	.word	0x000033d0


	//   ....[17]....
        /*00d4*/ 	.word	0x00003440


	//   ....[18]....
        /*00d8*/ 	.word	0x000034c0


	//   ....[19]....
        /*00dc*/ 	.word	0x00003530


	//----- nvinfo : EIATTR_EXIT_INSTR_OFFSETS
	.align		4
.L_2697:
        /*00e0*/ 	.byte	0x04, 0x1c
        /*00e2*/ 	.short	(.L_2699 - .L_2698)


	//   ....[0]....
.L_2698:
        /*00e4*/ 	.word	0x00003030


	//   ....[1]....
        /*00e8*/ 	.word	0x00003090


	//----- nvinfo : EIATTR_MAX_THREADS
	.align		4
.L_2699:
        /*00ec*/ 	.byte	0x04, 0x05
        /*00ee*/ 	.short	(.L_2701 - .L_2700)
.L_2700:
        /*00f0*/ 	.word	0x00000080
        /*00f4*/ 	.word	0x00000001
        /*00f8*/ 	.word	0x00000001


	//----- nvinfo : EIATTR_CRS_STACK_SIZE
	.align		4
.L_2701:
        /*00fc*/ 	.byte	0x04, 0x1e
        /*00fe*/ 	.short	(.L_2703 - .L_2702)
.L_2702:
        /*0100*/ 	.word	0x00000000
.L_2703:


//--------------------- .nv.info._ZN10layer_norm13ln_bwd_kernelINS_13Kernel_traitsI13__nv_bfloat16S2_fS2_fjLj2560ELj1ELj1ELj4ELj8ENS_18Kernel_traits_baseILj2560ES2_S2_fS2_fjLj128EEEEELb1ELb0ELb0ELb1EEEvNS_9BwdParamsE --------------------------
	.section	.nv.info._ZN10layer_norm13ln_bwd_kernelINS_13Kernel_traitsI13__nv_bfloat16S2_fS2_fjLj2560ELj1ELj1ELj4ELj8ENS_18Kernel_traits_baseILj2560ES2_S2_fS2_fjLj128EEEEELb1ELb0ELb0ELb1EEEvNS_9BwdParamsE,"",@"SHT_CUDA_INFO"
	.sectionflags	@""
	.align	4


	//----- nvinfo : EIATTR_CUDA_API_VERSION
	.align		4
        /*0000*/ 	.byte	0x04, 0x37
        /*0002*/ 	.short	(.L_2705 - .L_2704)
.L_2704:
        /*0004*/ 	.word	0x00000082


	//----- nvinfo : EIATTR_SW2861232_WAR
	.align		4
.L_2705:
        /*0008*/ 	.byte	0x01, 0x35
	.zero		2


	//----- nvinfo : EIATTR_PARAM_CBANK
	.align		4
        /*000c*/ 	.byte	0x04, 0x0a
        /*000e*/ 	.short	(.L_2707 - .L_2706)
	.align		4
.L_2706:
        /*0010*/ 	.word	index@(.nv.constant0._ZN10layer_norm13ln_bwd_kernelINS_13Kernel_traitsI13__nv_bfloat16S2_fS2_fjLj2560ELj1ELj1ELj4ELj8ENS_18Kernel_traits_baseILj2560ES2_S2_fS2_fjLj128EEEEELb1ELb0ELb0ELb1EEEvNS_9BwdParamsE)
        /*0014*/ 	.short	0x0160
        /*0016*/ 	.short	0x0128


	//----- nvinfo : EIATTR_CBANK_PARAM_SIZE
	.align		4
.L_2707:
        /*0018*/ 	.byte	0x03, 0x19
        /*001a*/ 	.short	0x0128


	//----- nvinfo : EIATTR_KPARAM_INFO
	.align		4
        /*001c*/ 	.byte	0x04, 0x17
        /*001e*/ 	.short	(.L_2709 - .L_2708)
.L_2708:
        /*0020*/ 	.word	0x00000000
        /*0024*/ 	.short	0x0000
        /*0026*/ 	.short	0x0000
        /*0028*/ 	.byte	0x00, 0xf0, 0xa1, 0x04


	//----- nvinfo : EIATTR_MAXREG_COUNT
	.align		4
.L_2709:
        /*002c*/ 	.byte	0x03, 0x1b
        /*002e*/ 	.short	0x00ff


	//----- nvinfo : EIATTR_NUM_BARRIERS
	.align		4
        /*0030*/ 	.byte	0x02, 0x4c
        /*0032*/ 	.byte	0x01
	.zero		1


	//----- nvinfo : EIATTR_MERCURY_ISA_VERSION
	.align		4
        /*0034*/ 	.byte	0x03, 0x5f
        /*0036*/ 	.short	0x0000


	//----- nvinfo : EIATTR_COOP_GROUP_MASK_REGIDS
	.align		4
        /*0038*/ 	.byte	0x04, 0x29
        /*003a*/ 	.short	(.L_2711 - .L_2710)


	//   ....[0]....
.L_2710:
        /*003c*/ 	.word	0xffffffff


	//   ....[1]....
        /*0040*/ 	.word	0xffffffff


	//   ....[2]....
        /*0044*/ 	.word	0xffffffff


	//   ....[3]....
        /*0048*/ 	.word	0xffffffff


	//   ....[4]....
        /*004c*/ 	.word	0xffffffff


	//   ....[5]....
        /*0050*/ 	.word	0xffffffff


	//   ....[6]....
        /*0054*/ 	.word	0xffffffff


	//   ....[7]....
        /*0058*/ 	.word	0xffffffff


	//   ....[8]....
        /*005c*/ 	.word	0xffffffff


	//   ....[9]....
        /*0060*/ 	.word	0xffffffff


	//   ....[10]....
        /*0064*/ 	.word	0xffffffff


	//   ....[11]....
        /*0068*/ 	.word	0xffffffff


	//   ....[12]....
        /*006c*/ 	.word	0xffffffff


	//   ....[13]....
        /*0070*/ 	.word	0xffffffff


	//   ....[14]....
        /*0074*/ 	.word	0xffffffff


	//   ....[15]....
        /*0078*/ 	.word	0xffffffff


	//   ....[16]....
        /*007c*/ 	.word	0xffffffff


	//   ....[17]....
        /*0080*/ 	.word	0xffffffff


	//   ....[18]....
        /*0084*/ 	.word	0xffffffff


	//   ....[19]....
        /*0088*/ 	.word	0xffffffff


	//----- nvinfo : EIATTR_COOP_GROUP_INSTR_OFFSETS
	.align		4
.L_2711:
        /*008c*/ 	.byte	0x04, 0x28
        /*008e*/ 	.short	(.L_2713 - .L_2712)


	//   ....[0]....
.L_2712:
        /*0090*/ 	.word	0x00001690


	//   ....[1]....
        /*0094*/ 	.word	0x000016b0


	//   ....[2]....
        /*0098*/ 	.word	0x000016d0


	//   ....[3]....
        /*009c*/ 	.word	0x000016f0


	//   ....[4]....
        /*00a0*/ 	.word	0x00001710


	//   ....[5]....
        /*00a4*/ 	.word	0x00001730


	//   ....[6]....
        /*00a8*/ 	.word	0x00001750


	//   ....[7]....
        /*00ac*/ 	.word	0x00001770


	//   ....[8]....
        /*00b0*/ 	.word	0x00001790


	//   ....[9]....
        /*00b4*/ 	.word	0x000017b0


	//   ....[10]....
        /*00b8*/ 	.word	0x00002cf0


	//   ....[11]....
        /*00bc*/ 	.word	0x00002d70


	//   ....[12]....
        /*00c0*/ 	.word	0x00002df0


	//   ....[13]....
        /*00c4*/ 	.word	0x00002e60


	//   ....[14]....
        /*00c8*/ 	.word	0x00002ee0


	//   ....[15]....
        /*00cc*/ 	.word	0x00002f50


	//   ....[16]....
        /*00d0*/ 	.word	0x00002fd0


	//   ....[17]....
        /*00d4*/ 	.word	0x00003040


	//   ....[18]....
        /*00d8*/ 	.word	0x000030c0


	//   ....[19]....
        /*00dc*/ 	.word	0x00003130


	//----- nvinfo : EIATTR_EXIT_INSTR_OFFSETS
	.align		4
.L_2713:
        /*00e0*/ 	.byte	0x04, 0x1c
        /*00e2*/ 	.short	(.L_2715 - .L_2714)


	//   ....[0]....
.L_2714:
        /*00e4*/ 	.word	0x00002c90


	//----- nvinfo : EIATTR_MAX_THREADS
	.align		4
.L_2715:
        /*00e8*/ 	.byte	0x04, 0x05
        /*00ea*/ 	.short	(.L_2717 - .L_2716)
.L_2716:
        /*00ec*/ 	.word	0x00000080
        /*00f0*/ 	.word	0x00000001
        /*00f4*/ 	.word	0x00000001


	//----- nvinfo : EIATTR_CRS_STACK_SIZE
	.align		4
.L_2717:
        /*00f8*/ 	.byte	0x04, 0x1e
        /*00fa*/ 	.short	(.L_2719 - .L_2718)
.L_2718:
        /*00fc*/ 	.word	0x00000000
.L_2719:


//--------------------- .nv.info._ZN10layer_norm22ln_bwd_finalize_kernelINS_22Kernel_traits_finalizeILj2560E13__nv_bfloat16S2_fS2_fjLb0ELj1024ELj4ENS_18Kernel_traits_baseILj2560ES2_S2_fS2_fjLj1024EEEEELb0ELb0EEEvNS_9BwdParamsE --------------------------
	.section	.nv.info._ZN10layer_norm22ln_bwd_finalize_kernelINS_22Kernel_traits_finalizeILj2560E13__nv_bfloat16S2_fS2_fjLb0ELj1024ELj4ENS_18Kernel_traits_baseILj2560ES2_S2_fS2_fjLj1024EEEEELb0ELb0EEEvNS_9BwdParamsE,"",@"SHT_CUDA_INFO"
	.sectionflags	@""
	.align	4


	//----- nvinfo : EIATTR_CUDA_API_VERSION
	.align		4
        /*0000*/ 	.byte	0x04, 0x37
        /*0002*/ 	.short	(.L_2721 - .L_2720)
.L_2720:
        /*0004*/ 	.word	0x00000082


	//----- nvinfo : EIATTR_SW2861232_WAR
	.align		4
.L_2721:
        /*0008*/ 	.byte	0x01, 0x35
	.zero		2


	//----- nvinfo : EIATTR_PARAM_CBANK
	.align		4
        /*000c*/ 	.byte	0x04, 0x0a
        /*000e*/ 	.short	(.L_2723 - .L_2722)
	.align		4
.L_2722:
        /*0010*/ 	.word	index@(.nv.constant0._ZN10layer_norm22ln_bwd_finalize_kernelINS_22Kernel_traits_finalizeILj2560E13__nv_bfloat16S2_fS2_fjLb0ELj1024ELj4ENS_18Kernel_traits_baseILj2560ES2_S2_fS2_fjLj1024EEEEELb0ELb0EEEvNS_9BwdParamsE)
        /*0014*/ 	.short	0x0160
        /*0016*/ 	.short	0x0128


	//----- nvinfo : EIATTR_CBANK_PARAM_SIZE
	.align		4
.L_2723:
        /*0018*/ 	.byte	0x03, 0x19
        /*001a*/ 	.short	0x0128


	//----- nvinfo : EIATTR_KPARAM_INFO
	.align		4
        /*001c*/ 	.byte	0x04, 0x17
        /*001e*/ 	.short	(.L_2725 - .L_2724)
.L_2724:
        /*0020*/ 	.word	0x00000000
        /*0024*/ 	.short	0x0000
        /*0026*/ 	.short	0x0000
        /*0028*/ 	.byte	0x00, 0xf0, 0xa1, 0x04


	//----- nvinfo : EIATTR_MAXREG_COUNT
	.align		4
.L_2725:
        /*002c*/ 	.byte	0x03, 0x1b
        /*002e*/ 	.short	0x0040


	//----- nvinfo : EIATTR_NUM_BARRIERS
	.align		4
        /*0030*/ 	.byte	0x02, 0x4c
        /*0032*/ 	.byte	0x01
	.zero		1


	//----- nvinfo : EIATTR_MERCURY_ISA_VERSION
	.align		4
        /*0034*/ 	.byte	0x03, 0x5f
        /*0036*/ 	.short	0x0000


	//----- nvinfo : EIATTR_COOP_GROUP_MASK_REGIDS
	.align		4
        /*0038*/ 	.byte	0x04, 0x29
        /*003a*/ 	.short	(.L_2727 - .L_2726)


	//   ....[0]....
.L_2726:
        /*003c*/ 	.word	0xffffffff


	//   ....[1]....
        /*0040*/ 	.word	0xffffffff


	//   ....[2]....
        /*0044*/ 	.word	0xffffffff


	//   ....[3]....
        /*0048*/ 	.word	0xffffffff


	//   ....[4]....
        /*004c*/ 	.word	0xffffffff


	//   ....[5]....
        /*0050*/ 	.word	0xffffffff


	//   ....[6]....
        /*0054*/ 	.word	0xffffffff


	//   ....[7]....
        /*0058*/ 	.word	0xffffffff


	//   ....[8]....
        /*005c*/ 	.word	0xffffffff


	//   ....[9]....
        /*0060*/ 	.word	0xffffffff


	//   ....[10]....
        /*0064*/ 	.word	0xffffffff


	//   ....[11]....
        /*0068*/ 	.word	0xffffffff


	//   ....[12]....
        /*006c*/ 	.word	0xffffffff


	//   ....[13]....
        /*0070*/ 	.word	0xffffffff


	//   ....[14]....
        /*0074*/ 	.word	0xffffffff


	//   ....[15]....
        /*0078*/ 	.word	0xffffffff


	//   ....[16]....
        /*007c*/ 	.word	0xffffffff


	//   ....[17]....
        /*0080*/ 	.word	0xffffffff


	//   ....[18]....
        /*0084*/ 	.word	0xffffffff


	//   ....[19]....
        /*0088*/ 	.word	0xffffffff


	//----- nvinfo : EIATTR_COOP_GROUP_INSTR_OFFSETS
	.align		4
.L_2727:
        /*008c*/ 	.byte	0x04, 0x28
        /*008e*/ 	.short	(.L_2729 - .L_2728)


	//   ....[0]....
.L_2728:
        /*0090*/ 	.word	0x00000820


	//   ....[1]....
        /*0094*/ 	.word	0x00000850


	//   ....[2]....
        /*0098*/ 	.word	0x00000860


	//   ....[3]....
        /*009c*/ 	.word	0x00000890


	//   ....[4]....
        /*00a0*/ 	.word	0x000008a0


	//   ....[5]....
        /*00a4*/ 	.word	0x000008d0


	//   ....[6]....
        /*00a8*/ 	.word	0x000008f0


	//   ....[7]....
        /*00ac*/ 	.word	0x00000900


	//   ....[8]....
        /*00b0*/ 	.word	0x00000930


	//   ....[9]....
        /*00b4*/ 	.word	0x00000940


	//   ....[10]....
        /*00b8*/ 	.word	0x00000b50


	//   ....[11]....
        /*00bc*/ 	.word	0x00000bc0


	//   ....[12]....
        /*00c0*/ 	.word	0x00000c20


	//   ....[13]....
        /*00c4*/ 	.word	0x00000c80


	//   ....[14]....
        /*00c8*/ 	.word	0x00000cf0


	//   ....[15]....
        /*00cc*/ 	.word	0x00000d60


	//   ....[16]....
        /*00d0*/ 	.word	0x00000dc0


	//   ....[17]....
        /*00d4*/ 	.word	0x00000e20


	//   ....[18]....
        /*00d8*/ 	.word	0x00000e80


	//   ....[19]....
        /*00dc*/ 	.word	0x00000ee0


	//----- nvinfo : EIATTR_EXIT_INSTR_OFFSETS
	.align		4
.L_2729:
        /*00e0*/ 	.byte	0x04, 0x1c
        /*00e2*/ 	.short	(.L_2731 - .L_2730)


	//   ....[0]....
.L_2730:
        /*00e4*/ 	.word	0x00000070


	//   ....[1]....
        /*00e8*/ 	.word	0x00000af0


	//----- nvinfo : EIATTR_MAX_THREADS
	.align		4
.L_2731:
        /*00ec*/ 	.byte	0x04, 0x05
        /*00ee*/ 	.short	(.L_2733 - .L_2732)
.L_2732:
        /*00f0*/ 	.word	0x00000400
        /*00f4*/ 	.word	0x00000001
        /*00f8*/ 	.word	0x00000001


	//----- nvinfo : EIATTR_CRS_STACK_SIZE
	.align		4
.L_2733:
        /*00fc*/ 	.byte	0x04, 0x1e
        /*00fe*/ 	.short	(.L_2735 - .L_2734)
.L_2734:
        /*0100*/ 	.word	0x00000000
.L_2735:


//--------------------- .nv.info._ZN10layer_norm13ln_bwd_kernelINS_13Kernel_traitsI13__nv_bfloat16S2_fS2_fjLj2560ELj1ELj1ELj4ELj8ENS_18Kernel_traits_baseILj2560ES2_S2_fS2_fjLj128EEEEELb1ELb0ELb1ELb0EEEvNS_9BwdParamsE --------------------------
	.section	.nv.info._ZN10layer_norm13ln_bwd_kernelINS_13Kernel_traitsI13__nv_bfloat16S2_fS2_fjLj2560ELj1ELj1ELj4ELj8ENS_18Kernel_traits_baseILj2560ES2_S2_fS2_fjLj128EEEEELb1ELb0ELb1ELb0EEEvNS_9BwdParamsE,"",@"SHT_CUDA_INFO"
	.sectionflags	@""
	.align	4


	//----- nvinfo : EIATTR_CUDA_API_VERSION
	.align		4
        /*0000*/ 	.byte	0x04, 0x37
        /*0002*/ 	.short	(.L_2737 - .L_2736)
.L_2736:
        /*0004*/ 	.word	0x00000082


	//----- nvinfo : EIATTR_SW2861232_WAR
	.align		4
.L_2737:
        /*0008*/ 	.byte	0x01, 0x35
	.zero		2


	//----- nvinfo : EIATTR_PARAM_CBANK
	.align		4
        /*000c*/ 	.byte	0x04, 0x0a
        /*000e*/ 	.short	(.L_2739 - .L_2738)
	.align		4
.L_2738:
        /*0010*/ 	.word	index@(.nv.constant0._ZN10layer_norm13ln_bwd_kernelINS_13Kernel_traitsI13__nv_bfloat16S2_fS2_fjLj2560ELj1ELj1ELj4ELj8ENS_18Kernel_traits_baseILj2560ES2_S2_fS2_fjLj128EEEEELb1ELb0ELb1ELb0EEEvNS_9BwdParamsE)
        /*0014*/ 	.short	0x0160
        /*0016*/ 	.short	0x0128


	//----- nvinfo : EIATTR_CBANK_PARAM_SIZE
	.align		4
.L_2739:
        /*0018*/ 	.byte	0x03, 0x19
        /*001a*/ 	.short	0x0128


	//----- nvinfo : EIATTR_KPARAM_INFO
	.align		4
        /*001c*/ 	.byte	0x04, 0x17
        /*001e*/ 	.short	(.L_2741 - .L_2740)
.L_2740:
        /*0020*/ 	.word	0x00000000
        /*0024*/ 	.short	0x0000
        /*0026*/ 	.short	0x0000
        /*0028*/ 	.byte	0x00, 0xf0, 0xa1, 0x04


	//----- nvinfo : EIATTR_MAXREG_COUNT
	.align		4
.L_2741:
        /*002c*/ 	.byte	0x03, 0x1b
        /*002e*/ 	.short	0x00ff


	//----- nvinfo : EIATTR_NUM_BARRIERS
	.align		4
        /*0030*/ 	.byte	0x02, 0x4c
        /*0032*/ 	.byte	0x01
	.zero		1


	//----- nvinfo : EIATTR_MERCURY_ISA_VERSION
	.align		4
        /*0034*/ 	.byte	0x03, 0x5f
        /*0036*/ 	.short	0x0000


	//----- nvinfo : EIATTR_COOP_GROUP_MASK_REGIDS
	.align		4
        /*0038*/ 	.byte	0x04, 0x29
        /*003a*/ 	.short	(.L_2743 - .L_2742)


	//   ....[0]....
.L_2742:
        /*003c*/ 	.word	0xffffffff


	//   ....[1]....
        /*0040*/ 	.word	0xffffffff


	//   ....[2]....
        /*0044*/ 	.word	0xffffffff


	//   ....[3]....
        /*0048*/ 	.word	0xffffffff


	//   ....[4]....
        /*004c*/ 	.word	0xffffffff


	//   ....[5]....
        /*0050*/ 	.word	0xffffffff


	//   ....[6]....
        /*0054*/ 	.word	0xffffffff


	//   ....[7]....
        /*0058*/ 	.word	0xffffffff


	//   ....[8]....
        /*005c*/ 	.word	0xffffffff


	//   ....[9]....
        /*0060*/ 	.word	0xffffffff


	//   ....[10]....
        /*0064*/ 	.word	0xffffffff


	//   ....[11]....
        /*0068*/ 	.word	0xffffffff


	//   ....[12]....
        /*006c*/ 	.word	0xffffffff


	//   ....[13]....
        /*0070*/ 	.word	0xffffffff


	//   ....[14]....
        /*0074*/ 	.word	0xffffffff


	//   ....[15]....
        /*0078*/ 	.word	0xffffffff


	//   ....[16]....
        /*007c*/ 	.word	0xffffffff


	//   ....[17]....
        /*0080*/ 	.word	0xffffffff


	//   ....[18]....
        /*0084*/ 	.word	0xffffffff


	//   ....[19]....
        /*0088*/ 	.word	0xffffffff


	//----- nvinfo : EIATTR_COOP_GROUP_INSTR_OFFSETS
	.align		4
.L_2743:
        /*008c*/ 	.byte	0x04, 0x28
        /*008e*/ 	.short	(.L_2745 - .L_2744)


	//   ....[0]....
.L_2744:
        /*0090*/ 	.word	0x00001dc0


	//   ....[1]....
        /*0094*/ 	.word	0x00001de0


	//   ....[2]....
        /*0098*/ 	.word	0x00001e00


	//   ....[3]....
        /*009c*/ 	.word	0x00001e20


	//   ....[4]....
        /*00a0*/ 	.word	0x00001e40


	//   ....[5]....
        /*00a4*/ 	.word	0x00001e60


	//   ....[6]....
        /*00a8*/ 	.word	0x00001e80


	//   ....[7]....
        /*00ac*/ 	.word	0x00001ea0


	//   ....[8]....
        /*00b0*/ 	.word	0x00001ec0


	//   ....[9]....
        /*00b4*/ 	.word	0x00001ee0


	//   ....[10]....
        /*00b8*/ 	.word	0x000042b0


	//   ....[11]....
        /*00bc*/ 	.word	0x00004330


	//   ....[12]....
        /*00c0*/ 	.word	0x000043b0


	//   ....[13]....
        /*00c4*/ 	.word	0x00004420


	//   ....[14]....
        /*00c8*/ 	.word	0x000044a0


	//   ....[15]....
        /*00cc*/ 	.word	0x00004510


	//   ....[16]....
        /*00d0*/ 	.word	0x00004590


	//   ....[17]....
        /*00d4*/ 	.word	0x00004600


	//   ....[18]....
        /*00d8*/ 	.word	0x00004680


	//   ....[19]....
        /*00dc*/ 	.word	0x000046f0


	//----- nvinfo : EIATTR_EXIT_INSTR_OFFSETS
	.align		4
.L_2745:
        /*00e0*/ 	.byte	0x04, 0x1c
        /*00e2*/ 	.short	(.L_2747 - .L_2746)


	//   ....[0]....
.L_2746:
        /*00e4*/ 	.word	0x000041f0


	//   ....[1]....
        /*00e8*/ 	.word	0x00004250


	//----- nvinfo : EIATTR_MAX_THREADS
	.align		4
.L_2747:
        /*00ec*/ 	.byte	0x04, 0x05
        /*00ee*/ 	.short	(.L_2749 - .L_2748)
.L_2748:
        /*00f0*/ 	.word	0x00000080
        /*00f4*/ 	.word	0x00000001
        /*00f8*/ 	.word	0x00000001


	//----- nvinfo : EIATTR_CRS_STACK_SIZE
	.align		4
.L_2749:
        /*00fc*/ 	.byte	0x04, 0x1e
        /*00fe*/ 	.short	(.L_2751 - .L_2750)
.L_2750:
        /*0100*/ 	.word	0x00000000
.L_2751:


//--------------------- .nv.info._ZN10layer_norm22ln_bwd_finalize_kernelINS_22Kernel_traits_finalizeILj2560E13__nv_bfloat16S2_fS2_fjLb0ELj1024ELj4ENS_18Kernel_traits_baseILj2560ES2_S2_fS2_fjLj1024EEEEELb0ELb1EEEvNS_9BwdParamsE --------------------------
	.section	.nv.info._ZN10layer_norm22ln_bwd_finalize_kernelINS_22Kernel_traits_finalizeILj2560E13__nv_bfloat16S2_fS2_fjLb0ELj1024ELj4ENS_18Kernel_traits_baseILj2560ES2_S2_fS2_fjLj1024EEEEELb0ELb1EEEvNS_9BwdParamsE,"",@"SHT_CUDA_INFO"
	.sectionflags	@""
	.align	4


	//----- nvinfo : EIATTR_CUDA_API_VERSION
	.align		4
        /*0000*/ 	.byte	0x04, 0x37
        /*0002*/ 	.short	(.L_2753 - .L_2752)
.L_2752:
        /*0004*/ 	.word	0x00000082


	//----- nvinfo : EIATTR_SW2861232_WAR
	.align		4
.L_2753:
        /*0008*/ 	.byte	0x01, 0x35
	.zero		2


	//----- nvinfo : EIATTR_PARAM_CBANK
	.align		4
        /*000c*/ 	.byte	0x04, 0x0a
        /*000e*/ 	.short	(.L_2755 - .L_2754)
	.align		4
.L_2754:
        /*0010*/ 	.word	index@(.nv.constant0._ZN10layer_norm22ln_bwd_finalize_kernelINS_22Kernel_traits_finalizeILj2560E13__nv_bfloat16S2_fS2_fjLb0ELj1024ELj4ENS_18Kernel_traits_baseILj2560ES2_S2_fS2_fjLj1024EEEEELb0ELb1EEEvNS_9BwdParamsE)
        /*0014*/ 	.short	0x0160
        /*0016*/ 	.short	0x0128


	//----- nvinfo : EIATTR_CBANK_PARAM_SIZE
	.align		4
.L_2755:
        /*0018*/ 	.byte	0x03, 0x19
        /*001a*/ 	.short	0x0128


	//----- nvinfo : EIATTR_KPARAM_INFO
	.align		4
        /*001c*/ 	.byte	0x04, 0x17
        /*001e*/ 	.short	(.L_2757 - .L_2756)
.L_2756:
        /*0020*/ 	.word	0x00000000
        /*0024*/ 	.short	0x0000
        /*0026*/ 	.short	0x0000
        /*0028*/ 	.byte	0x00, 0xf0, 0xa1, 0x04


	//----- nvinfo : EIATTR_MAXREG_COUNT
	.align		4
.L_2757:
        /*002c*/ 	.byte	0x03, 0x1b
        /*002e*/ 	.short	0x0040


	//----- nvinfo : EIATTR_NUM_BARRIERS
	.align		4
        /*0030*/ 	.byte	0x02, 0x4c
        /*0032*/ 	.byte	0x01
	.zero		1


	//----- nvinfo : EIATTR_MERCURY_ISA_VERSION
	.align		4
        /*0034*/ 	.byte	0x03, 0x5f
        /*0036*/ 	.short	0x0000


	//----- nvinfo : EIATTR_COOP_GROUP_MASK_REGIDS
	.align		4
        /*0038*/ 	.byte	0x04, 0x29
        /*003a*/ 	.short	(.L_2759 - .L_2758)


	//   ....[0]....
.L_2758:
        /*003c*/ 	.word	0xffffffff


	//   ....[1]....
        /*0040*/ 	.word	0xffffffff


	//   ....[2]....
        /*0044*/ 	.word	0xffffffff


	//   ....[3]....
        /*0048*/ 	.word	0xffffffff


	//   ....[4]....
        /*004c*/ 	.word	0xffffffff


	//   ....[5]....
        /*0050*/ 	.word	0xffffffff


	//   ....[6]....
        /*0054*/ 	.word	0xffffffff


	//   ....[7]....
        /*0058*/ 	.word	0xffffffff


	//   ....[8]....
        /*005c*/ 	.word	0xffffffff


	//   ....[9]....
        /*0060*/ 	.word	0xffffffff


	//   ....[10]....
        /*0064*/ 	.word	0xffffffff


	//   ....[11]....
        /*0068*/ 	.word	0xffffffff


	//   ....[12]....
        /*006c*/ 	.word	0xffffffff


	//   ....[13]....
        /*0070*/ 	.word	0xffffffff


	//   ....[14]....
        /*0074*/ 	.word	0xffffffff


	//   ....[15]....
        /*0078*/ 	.word	0xffffffff


	//   ....[16]....
        /*007c*/ 	.word	0xffffffff


	//   ....[17]....
        /*0080*/ 	.word	0xffffffff


	//   ....[18]....
        /*0084*/ 	.word	0xffffffff


	//   ....[19]....
        /*0088*/ 	.word	0xffffffff


	//----- nvinfo : EIATTR_COOP_GROUP_INSTR_OFFSETS
	.align		4
.L_2759:
        /*008c*/ 	.byte	0x04, 0x28
        /*008e*/ 	.short	(.L_2761 - .L_2760)


	//   ....[0]....
.L_2760:
        /*0090*/ 	.word	0x000007f0


	//   ....[1]....
        /*0094*/ 	.word	0x00000820


	//   ....[2]....
        /*0098*/ 	.word	0x00000840


	//   ....[3]....
        /*009c*/ 	.word	0x00000850


	//   ....[4]....
        /*00a0*/ 	.word	0x00000880


	//   ....[5]....
        /*00a4*/ 	.word	0x00000890


	//   ....[6]....
        /*00a8*/ 	.word	0x000008c0


	//   ....[7]....
        /*00ac*/ 	.word	0x000008d0


	//   ....[8]....
        /*00b0*/ 	.word	0x00000900


	//   ....[9]....
        /*00b4*/ 	.word	0x00000910


	//   ....[10]....
        /*00b8*/ 	.word	0x00000b00


	//   ....[11]....
        /*00bc*/ 	.word	0x00000b80


	//   ....[12]....
        /*00c0*/ 	.word	0x00000be0


	//   ....[13]....
        /*00c4*/ 	.word	0x00000c40


	//   ....[14]....
        /*00c8*/ 	.word	0x00000cb0


	//   ....[15]....
        /*00cc*/ 	.word	0x00000d20


	//   ....[16]....
        /*00d0*/ 	.word	0x00000d80


	//   ....[17]....
        /*00d4*/ 	.word	0x00000de0


	//   ....[18]....
        /*00d8*/ 	.word	0x00000e40


	//   ....[19]....
        /*00dc*/ 	.word	0x00000ea0


	//----- nvinfo : EIATTR_EXIT_INSTR_OFFSETS
	.align		4
.L_2761:
        /*00e0*/ 	.byte	0x04, 0x1c
        /*00e2*/ 	.short	(.L_2763 - .L_2762)


	//   ....[0]....
.L_2762:
        /*00e4*/ 	.word	0x00000070


	//   ....[1]....
        /*00e8*/ 	.word	0x00000aa0


	//----- nvinfo : EIATTR_MAX_THREADS
	.align		4
.L_2763:
        /*00ec*/ 	.byte	0x04, 0x05
        /*00ee*/ 	.short	(.L_2765 - .L_2764)
.L_2764:
        /*00f0*/ 	.word	0x00000400
        /*00f4*/ 	.word	0x00000001
        /*00f8*/ 	.word	0x00000001


	//----- nvinfo : EIATTR_CRS_STACK_SIZE
	.align		4
.L_2765:
        /*00fc*/ 	.byte	0x04, 0x1e
        /*00fe*/ 	.short	(.L_2767 - .L_2766)
.L_2766:
        /*0100*/ 	.word	0x00000000
.L_2767:


//--------------------- .nv.info._ZN10layer_norm13ln_bwd_kernelINS_13Kernel_traitsI13__nv_bfloat16S2_fS2_fjLj2560ELj1ELj1ELj4ELj8ENS_18Kernel_traits_baseILj2560ES2_S2_fS2_fjLj128EEEEELb1ELb0ELb1ELb1EEEvNS_9BwdParamsE --------------------------
	.section	.nv.info._ZN10layer_norm13ln_bwd_kernelINS_13Kernel_traitsI13__nv_bfloat16S2_fS2_fjLj2560ELj1ELj1ELj4ELj8ENS_18Kernel_traits_baseILj2560ES2_S2_fS2_fjLj128EEEEELb1ELb0ELb1ELb1EEEvNS_9BwdParamsE,"",@"SHT_CUDA_INFO"
	.sectionflags	@""
	.align	4


	//----- nvinfo : EIATTR_CUDA_API_VERSION
	.align		4
        /*0000*/ 	.byte	0x04, 0x37
        /*0002*/ 	.short	(.L_2769 - .L_2768)
.L_2768:
        /*0004*/ 	.word	0x00000082


	//----- nvinfo : EIATTR_SW2861232_WAR
	.align		4
.L_2769:
        /*0008*/ 	.byte	0x01, 0x35
	.zero		2


	//----- nvinfo : EIATTR_PARAM_CBANK
	.align		4
        /*000c*/ 	.byte	0x04, 0x0a
        /*000e*/ 	.short	(.L_2771 - .L_2770)
	.align		4
.L_2770:
        /*0010*/ 	.word	index@(.nv.constant0._ZN10layer_norm13ln_bwd_kernelINS_13Kernel_traitsI13__nv_bfloat16S2_fS2_fjLj2560ELj1ELj1ELj4ELj8ENS_18Kernel_traits_baseILj2560ES2_S2_fS2_fjLj128EEEEELb1ELb0ELb1ELb1EEEvNS_9BwdParamsE)
        /*0014*/ 	.short	0x0160
        /*0016*/ 	.short	0x0128


	//----- nvinfo : EIATTR_CBANK_PARAM_SIZE
	.align		4
.L_2771:
        /*0018*/ 	.byte	0x03, 0x19
        /*001a*/ 	.short	0x0128


	//----- nvinfo : EIATTR_KPARAM_INFO
	.align		4
        /*001c*/ 	.byte	0x04, 0x17
        /*001e*/ 	.short	(.L_2773 - .L_2772)
.L_2772:
        /*0020*/ 	.word	0x00000000
        /*0024*/ 	.short	0x0000
        /*0026*/ 	.short	0x0000
        /*0028*/ 	.byte	0x00, 0xf0, 0xa1, 0x04


	//----- nvinfo : EIATTR_MAXREG_COUNT
	.align		4
.L_2773:
        /*002c*/ 	.byte	0x03, 0x1b
        /*002e*/ 	.short	0x00ff


	//----- nvinfo : EIATTR_NUM_BARRIERS
	.align		4
        /*0030*/ 	.byte	0x02, 0x4c
        /*0032*/ 	.byte	0x01
	.zero		1


	//----- nvinfo : EIATTR_MERCURY_ISA_VERSION
	.align		4
        /*0034*/ 	.byte	0x03, 0x5f
        /*0036*/ 	.short	0x0000


	//----- nvinfo : EIATTR_COOP_GROUP_MASK_REGIDS
	.align		4
        /*0038*/ 	.byte	0x04, 0x29
        /*003a*/ 	.short	(.L_2775 - .L_2774)


	//   ....[0]....
.L_2774:
        /*003c*/ 	.word	0xffffffff


	//   ....[1]....
        /*0040*/ 	.word	0xffffffff


	//   ....[2]....
        /*0044*/ 	.word	0xffffffff


	//   ....[3]....
        /*0048*/ 	.word	0xffffffff


	//   ....[4]....
        /*004c*/ 	.word	0xffffffff


	//   ....[5]....
        /*0050*/ 	.word	0xffffffff


	//   ....[6]....
        /*0054*/ 	.word	0xffffffff


	//   ....[7]....
        /*0058*/ 	.word	0xffffffff


	//   ....[8]....
        /*005c*/ 	.word	0xffffffff


	//   ....[9]....
        /*0060*/ 	.word	0xffffffff


	//   ....[10]....
        /*0064*/ 	.word	0xffffffff


	//   ....[11]....
        /*0068*/ 	.word	0xffffffff


	//   ....[12]....
        /*006c*/ 	.word	0xffffffff


	//   ....[13]....
        /*0070*/ 	.word	0xffffffff


	//   ....[14]....
        /*0074*/ 	.word	0xffffffff


	//   ....[15]....
        /*0078*/ 	.word	0xffffffff


	//   ....[16]....
        /*007c*/ 	.word	0xffffffff


	//   ....[17]....
        /*0080*/ 	.word	0xffffffff


	//   ....[18]....
        /*0084*/ 	.word	0xffffffff


	//   ....[19]....
        /*0088*/ 	.word	0xffffffff


	//----- nvinfo : EIATTR_COOP_GROUP_INSTR_OFFSETS
	.align		4
.L_2775:
        /*008c*/ 	.byte	0x04, 0x28
        /*008e*/ 	.short	(.L_2777 - .L_2776)


	//   ....[0]....
.L_2776:
        /*0090*/ 	.word	0x000018c0


	//   ....[1]....
        /*0094*/ 	.word	0x000018e0


	//   ....[2]....
        /*0098*/ 	.word	0x00001900


	//   ....[3]....
        /*009c*/ 	.word	0x00001920


	//   ....[4]....
        /*00a0*/ 	.word	0x00001940


	//   ....[5]....
        /*00a4*/ 	.word	0x00001960


	//   ....[6]....
        /*00a8*/ 	.word	0x00001980


	//   ....[7]....
        /*00ac*/ 	.word	0x000019a0


	//   ....[8]....
        /*00b0*/ 	.word	0x000019c0


	//   ....[9]....
        /*00b4*/ 	.word	0x000019e0


	//   ....[10]....
        /*00b8*/ 	.word	0x00003a50


	//   ....[11]....
        /*00bc*/ 	.word	0x00003ad0


	//   ....[12]....
        /*00c0*/ 	.word	0x00003b50


	//   ....[13]....
        /*00c4*/ 	.word	0x00003bc0


	//   ....[14]....
        /*00c8*/ 	.word	0x00003c40


	//   ....[15]....
        /*00cc*/ 	.word	0x00003cb0


	//   ....[16]....
        /*00d0*/ 	.word	0x00003d30


	//   ....[17]....
        /*00d4*/ 	.word	0x00003da0


	//   ....[18]....
        /*00d8*/ 	.word	0x00003e20


	//   ....[19]....
        /*00dc*/ 	.word	0x00003e90


	//----- nvinfo : EIATTR_EXIT_INSTR_OFFSETS
	.align		4
.L_2777:
        /*00e0*/ 	.byte	0x04, 0x1c
        /*00e2*/ 	.short	(.L_2779 - .L_2778)


	//   ....[0]....
.L_2778:
        /*00e4*/ 	.word	0x000039f0


	//----- nvinfo : EIATTR_MAX_THREADS
	.align		4
.L_2779:
        /*00e8*/ 	.byte	0x04, 0x05
        /*00ea*/ 	.short	(.L_2781 - .L_2780)
.L_2780:
        /*00ec*/ 	.word	0x00000080
        /*00f0*/ 	.word	0x00000001
        /*00f4*/ 	.word	0x00000001


	//----- nvinfo : EIATTR_CRS_STACK_SIZE
	.align		4
.L_2781:
        /*00f8*/ 	.byte	0x04, 0x1e
        /*00fa*/ 	.short	(.L_2783 - .L_2782)
.L_2782:
        /*00fc*/ 	.word	0x00000000
.L_2783:


//--------------------- .nv.info._ZN10layer_norm13ln_bwd_kernelINS_13Kernel_traitsI13__nv_bfloat16S2_fS2_fjLj2560ELj1ELj1ELj4ELj8ENS_18Kernel_traits_baseILj2560ES2_S2_fS2_fjLj128EEEEELb1ELb1ELb0ELb0EEEvNS_9BwdParamsE --------------------------
	.section	.nv.info._ZN10layer_norm13ln_bwd_kernelINS_13Kernel_traitsI13__nv_bfloat16S2_fS2_fjLj2560ELj1ELj1ELj4ELj8ENS_18Kernel_traits_baseILj2560ES2_S2_fS2_fjLj128EEEEELb1ELb1ELb0ELb0EEEvNS_9BwdParamsE,"",@"SHT_CUDA_INFO"
	.sectionflags	@""
	.align	4


	//----- nvinfo : EIATTR_CUDA_API_VERSION
	.align		4
        /*0000*/ 	.byte	0x04, 0x37
        /*0002*/ 	.short	(.L_2785 - .L_2784)
.L_2784:
        /*0004*/ 	.word	0x00000082


	//----- nvinfo : EIATTR_SW2861232_WAR
	.align		4
.L_2785:
        /*0008*/ 	.byte	0x01, 0x35
	.zero		2


	//----- nvinfo : EIATTR_PARAM_CBANK
	.align		4
        /*000c*/ 	.byte	0x04, 0x0a
        /*000e*/ 	.short	(.L_2787 - .L_2786)
	.align		4
.L_2786:
        /*0010*/ 	.word	index@(.nv.constant0._ZN10layer_norm13ln_bwd_kernelINS_13Kernel_traitsI13__nv_bfloat16S2_fS2_fjLj2560ELj1ELj1ELj4ELj8ENS_18Kernel_traits_baseILj2560ES2_S2_fS2_fjLj128EEEEELb1ELb1ELb0ELb0EEEvNS_9BwdParamsE)
        /*0014*/ 	.short	0x0160
        /*0016*/ 	.short	0x0128


	//----- nvinfo : EIATTR_CBANK_PARAM_SIZE
	.align		4
.L_2787:
        /*0018*/ 	.byte	0x03, 0x19
        /*001a*/ 	.short	0x0128


	//----- nvinfo : EIATTR_KPARAM_INFO
	.align		4
        /*001c*/ 	.byte	0x04, 0x17
        /*001e*/ 	.short	(.L_2789 - .L_2788)
.L_2788:
        /*0020*/ 	.word	0x00000000
        /*0024*/ 	.short	0x0000
        /*0026*/ 	.short	0x0000
        /*0028*/ 	.byte	0x00, 0xf0, 0xa1, 0x04


	//----- nvinfo : EIATTR_MAXREG_COUNT
	.align		4
.L_2789:
        /*002c*/ 	.byte	0x03, 0x1b
        /*002e*/ 	.short	0x00ff


	//----- nvinfo : EIATTR_NUM_BARRIERS
	.align		4
        /*0030*/ 	.byte	0x02, 0x4c
        /*0032*/ 	.byte	0x01
	.zero		1


	//----- nvinfo : EIATTR_MERCURY_ISA_VERSION
	.align		4
        /*0034*/ 	.byte	0x03, 0x5f
        /*0036*/ 	.short	0x0000


	//----- nvinfo : EIATTR_COOP_GROUP_MASK_REGIDS
	.align		4
        /*0038*/ 	.byte	0x04, 0x29
        /*003a*/ 	.short	(.L_2791 - .L_2790)


	//   ....[0]....
.L_2790:
        /*003c*/ 	.word	0xffffffff


	//   ....[1]....
        /*0040*/ 	.word	0xffffffff


	//   ....[2]....
        /*0044*/ 	.word	0xffffffff


	//   ....[3]....
        /*0048*/ 	.word	0xffffffff


	//   ....[4]....
        /*004c*/ 	.word	0xffffffff


	//   ....[5]....
        /*0050*/ 	.word	0xffffffff


	//   ....[6]....
        /*0054*/ 	.word	0xffffffff


	//   ....[7]....
        /*0058*/ 	.word	0xffffffff


	//   ....[8]....
        /*005c*/ 	.word	0xffffffff


	//   ....[9]....
        /*0060*/ 	.word	0xffffffff


	//   ....[10]....
        /*0064*/ 	.word	0xffffffff


	//   ....[11]....
        /*0068*/ 	.word	0xffffffff


	//   ....[12]....
        /*006c*/ 	.word	0xffffffff


	//   ....[13]....
        /*0070*/ 	.word	0xffffffff


	//   ....[14]....
        /*0074*/ 	.word	0xffffffff


	//   ....[15]....
        /*0078*/ 	.word	0xffffffff


	//   ....[16]....
        /*007c*/ 	.word	0xffffffff


	//   ....[17]....
        /*0080*/ 	.word	0xffffffff


	//   ....[18]....
        /*0084*/ 	.word	0xffffffff


	//   ....[19]....
        /*0088*/ 	.word	0xffffffff


	//----- nvinfo : EIATTR_COOP_GROUP_INSTR_OFFSETS
	.align		4
.L_2791:
        /*008c*/ 	.byte	0x04, 0x28
        /*008e*/ 	.short	(.L_2793 - .L_2792)


	//   ....[0]....
.L_2792:
        /*0090*/ 	.word	0x00001d10


	//   ....[1]....
        /*0094*/ 	.word	0x00001d30


	//   ....[2]....
        /*0098*/ 	.word	0x00001d50


	//   ....[3]....
        /*009c*/ 	.word	0x00001d70


	//   ....[4]....
        /*00a0*/ 	.word	0x00001d90


	//   ....[5]....
        /*00a4*/ 	.word	0x00001db0


	//   ....[6]....
        /*00a8*/ 	.word	0x00001dd0


	//   ....[7]....
        /*00ac*/ 	.word	0x00001df0


	//   ....[8]....
        /*00b0*/ 	.word	0x00001e10


	//   ....[9]....
        /*00b4*/ 	.word	0x00001e30


	//   ....[10]....
        /*00b8*/ 	.word	0x00003e80


	//   ....[11]....
        /*00bc*/ 	.word	0x00003f00


	//   ....[12]....
        /*00c0*/ 	.word	0x00003f80


	//   ....[13]....
        /*00c4*/ 	.word	0x00003ff0


	//   ....[14]....
        /*00c8*/ 	.word	0x00004070


	//   ....[15]....
        /*00cc*/ 	.word	0x000040e0


	//   ....[16]....
        /*00d0*/ 	.word	0x00004160


	//   ....[17]....
        /*00d4*/ 	.word	0x000041d0


	//   ....[18]....
        /*00d8*/ 	.word	0x00004250


	//   ....[19]....
        /*00dc*/ 	.word	0x000042c0


	//----- nvinfo : EIATTR_EXIT_INSTR_OFFSETS
	.align		4
.L_2793:
        /*00e0*/ 	.byte	0x04, 0x1c
        /*00e2*/ 	.short	(.L_2795 - .L_2794)


	//   ....[0]....
.L_2794:
        /*00e4*/ 	.word	0x00003da0


	//   ....[1]....
        /*00e8*/ 	.word	0x00003e20


	//----- nvinfo : EIATTR_MAX_THREADS
	.align		4
.L_2795:
        /*00ec*/ 	.byte	0x04, 0x05
        /*00ee*/ 	.short	(.L_2797 - .L_2796)
.L_2796:
        /*00f0*/ 	.word	0x00000080
        /*00f4*/ 	.word	0x00000001
        /*00f8*/ 	.word	0x00000001


	//----- nvinfo : EIATTR_CRS_STACK_SIZE
	.align		4
.L_2797:
        /*00fc*/ 	.byte	0x04, 0x1e
        /*00fe*/ 	.short	(.L_2799 - .L_2798)
.L_2798:
        /*0100*/ 	.word	0x00000000
.L_2799:


//--------------------- .nv.info._ZN10layer_norm13ln_bwd_kernelINS_13Kernel_traitsI13__nv_bfloat16S2_fS2_fjLj2560ELj1ELj1ELj4ELj8ENS_18Kernel_traits_baseILj2560ES2_S2_fS2_fjLj128EEEEELb1ELb1ELb0ELb1EEEvNS_9BwdParamsE --------------------------
	.section	.nv.info._ZN10layer_norm13ln_bwd_kernelINS_13Kernel_traitsI13__nv_bfloat16S2_fS2_fjLj2560ELj1ELj1ELj4ELj8ENS_18Kernel_traits_baseILj2560ES2_S2_fS2_fjLj128EEEEELb1ELb1ELb0ELb1EEEvNS_9BwdParamsE,"",@"SHT_CUDA_INFO"
	.sectionflags	@""
	.align	4


	//----- nvinfo : EIATTR_CUDA_API_VERSION
	.align		4
        /*0000*/ 	.byte	0x04, 0x37
        /*0002*/ 	.short	(.L_2801 - .L_2800)
.L_2800:
        /*0004*/ 	.word	0x00000082


	//----- nvinfo : EIATTR_SW2861232_WAR
	.align		4
.L_2801:
        /*0008*/ 	.byte	0x01, 0x35
	.zero		2


	//----- nvinfo : EIATTR_PARAM_CBANK
	.align		4
        /*000c*/ 	.byte	0x04, 0x0a
        /*000e*/ 	.short	(.L_2803 - .L_2802)
	.align		4
.L_2802:
        /*0010*/ 	.word	index@(.nv.constant0._ZN10layer_norm13ln_bwd_kernelINS_13Kernel_traitsI13__nv_bfloat16S2_fS2_fjLj2560ELj1ELj1ELj4ELj8ENS_18Kernel_traits_baseILj2560ES2_S2_fS2_fjLj128EEEEELb1ELb1ELb0ELb1EEEvNS_9BwdParamsE)
        /*0014*/ 	.short	0x0160
        /*0016*/ 	.short	0x0128


	//----- nvinfo : EIATTR_CBANK_PARAM_SIZE
	.align		4
.L_2803:
        /*0018*/ 	.byte	0x03, 0x19
        /*001a*/ 	.short	0x0128


	//----- nvinfo : EIATTR_KPARAM_INFO
	.align		4
        /*001c*/ 	.byte	0x04, 0x17
        /*001e*/ 	.short	(.L_2805 - .L_2804)
.L_2804:
        /*0020*/ 	.word	0x00000000
        /*0024*/ 	.short	0x0000
        /*0026*/ 	.short	0x0000
        /*0028*/ 	.byte	0x00, 0xf0, 0xa1, 0x04


	//----- nvinfo : EIATTR_MAXREG_COUNT
	.align		4
.L_2805:
        /*002c*/ 	.byte	0x03, 0x1b
        /*002e*/ 	.short	0x00ff


	//----- nvinfo : EIATTR_NUM_BARRIERS
	.align		4
        /*0030*/ 	.byte	0x02, 0x4c
        /*0032*/ 	.byte	0x01
	.zero		1


	//----- nvinfo : EIATTR_MERCURY_ISA_VERSION
	.align		4
        /*0034*/ 	.byte	0x03, 0x5f
        /*0036*/ 	.short	0x0000


	//----- nvinfo : EIATTR_COOP_GROUP_MASK_REGIDS
	.align		4
        /*0038*/ 	.byte	0x04, 0x29
        /*003a*/ 	.short	(.L_2807 - .L_2806)


	//   ....[0]....
.L_2806:
        /*003c*/ 	.word	0xffffffff


	//   ....[1]....
        /*0040*/ 	.word	0xffffffff


	//   ....[2]....
        /*0044*/ 	.word	0xffffffff


	//   ....[3]....
        /*0048*/ 	.word	0xffffffff


	//   ....[4]....
        /*004c*/ 	.word	0xffffffff


	//   ....[5]....
        /*0050*/ 	.word	0xffffffff


	//   ....[6]....
        /*0054*/ 	.word	0xffffffff


	//   ....[7]....
        /*0058*/ 	.word	0xffffffff


	//   ....[8]....
        /*005c*/ 	.word	0xffffffff


	//   ....[9]....
        /*0060*/ 	.word	0xffffffff


	//   ....[10]....
        /*0064*/ 	.word	0xffffffff


	//   ....[11]....
        /*0068*/ 	.word	0xffffffff


	//   ....[12]....
        /*006c*/ 	.word	0xffffffff


	//   ....[13]....
        /*0070*/ 	.word	0xffffffff


	//   ....[14]....
        /*0074*/ 	.word	0xffffffff


	//   ....[15]....
        /*0078*/ 	.word	0xffffffff


	//   ....[16]....
        /*007c*/ 	.word	0xffffffff


	//   ....[17]....
        /*0080*/ 	.word	0xffffffff


	//   ....[18]....
        /*0084*/ 	.word	0xffffffff


	//   ....[19]....
        /*0088*/ 	.word	0xffffffff


	//----- nvinfo : EIATTR_COOP_GROUP_INSTR_OFFSETS
	.align		4
.L_2807:
        /*008c*/ 	.byte	0x04, 0x28
        /*008e*/ 	.short	(.L_2809 - .L_2808)


	//   ....[0]....
.L_2808:
        /*0090*/ 	.word	0x00001910


	//   ....[1]....
        /*0094*/ 	.word	0x00001930


	//   ....[2]....
        /*0098*/ 	.word	0x00001950


	//   ....[3]....
        /*009c*/ 	.word	0x00001970


	//   ....[4]....
        /*00a0*/ 	.word	0x00001990


	//   ....[5]....
        /*00a4*/ 	.word	0x000019b0


	//   ....[6]....
        /*00a8*/ 	.word	0x000019d0


	//   ....[7]....
        /*00ac*/ 	.word	0x000019f0


	//   ....[8]....
        /*00b0*/ 	.word	0x00001a10


	//   ....[9]....
        /*00b4*/ 	.word	0x00001a30


	//   ....[10]....
        /*00b8*/ 	.word	0x00003880


	//   ....[11]....
        /*00bc*/ 	.word	0x00003900


	//   ....[12]....
        /*00c0*/ 	.word	0x00003980


	//   ....[13]....
        /*00c4*/ 	.word	0x000039f0


	//   ....[14]....
        /*00c8*/ 	.word	0x00003a70


	//   ....[15]....
        /*00cc*/ 	.word	0x00003ae0


	//   ....[16]....
        /*00d0*/ 	.word	0x00003b60


	//   ....[17]....
        /*00d4*/ 	.word	0x00003bd0


	//   ....[18]....
        /*00d8*/ 	.word	0x00003c50


	//   ....[19]....
        /*00dc*/ 	.word	0x00003cc0


	//----- nvinfo : EIATTR_EXIT_INSTR_OFFSETS
	.align		4
.L_2809:
        /*00e0*/ 	.byte	0x04, 0x1c
        /*00e2*/ 	.short	(.L_2811 - .L_2810)


	//   ....[0]....
.L_2810:
        /*00e4*/ 	.word	0x00003820


	//----- nvinfo : EIATTR_MAX_THREADS
	.align		4
.L_2811:
        /*00e8*/ 	.byte	0x04, 0x05
        /*00ea*/ 	.short	(.L_2813 - .L_2812)
.L_2812:
        /*00ec*/ 	.word	0x00000080
        /*00f0*/ 	.word	0x00000001
        /*00f4*/ 	.word	0x00000001


	//----- nvinfo : EIATTR_CRS_STACK_SIZE
	.align		4
.L_2813:
        /*00f8*/ 	.byte	0x04, 0x1e
        /*00fa*/ 	.short	(.L_2815 - .L_2814)
.L_2814:
        /*00fc*/ 	.word	0x00000000
.L_2815:


//--------------------- .nv.info._ZN10layer_norm22ln_bwd_finalize_kernelINS_22Kernel_traits_finalizeILj2560E13__nv_bfloat16S2_fS2_fjLb1ELj1024ELj4ENS_18Kernel_traits_baseILj2560ES2_S2_fS2_fjLj1024EEEEELb1ELb0EEEvNS_9BwdParamsE --------------------------
	.section	.nv.info._ZN10layer_norm22ln_bwd_finalize_kernelINS_22Kernel_traits_finalizeILj2560E13__nv_bfloat16S2_fS2_fjLb1ELj1024ELj4ENS_18Kernel_traits_baseILj2560ES2_S2_fS2_fjLj1024EEEEELb1ELb0EEEvNS_9BwdParamsE,"",@"SHT_CUDA_INFO"
	.sectionflags	@""
	.align	4


	//----- nvinfo : EIATTR_CUDA_API_VERSION
	.align		4
        /*0000*/ 	.byte	0x04, 0x37
        /*0002*/ 	.short	(.L_2817 - .L_2816)
.L_2816:
        /*0004*/ 	.word	0x00000082


	//----- nvinfo : EIATTR_SW2861232_WAR
	.align		4
.L_2817:
        /*0008*/ 	.byte	0x01, 0x35
	.zero		2


	//----- nvinfo : EIATTR_PARAM_CBANK
	.align		4
        /*000c*/ 	.byte	0x04, 0x0a
        /*000e*/ 	.short	(.L_2819 - .L_2818)
	.align		4
.L_2818:
        /*0010*/ 	.word	index@(.nv.constant0._ZN10layer_norm22ln_bwd_finalize_kernelINS_22Kernel_traits_finalizeILj2560E13__nv_bfloat16S2_fS2_fjLb1ELj1024ELj4ENS_18Kernel_traits_baseILj2560ES2_S2_fS2_fjLj1024EEEEELb1ELb0EEEvNS_9BwdParamsE)
        /*0014*/ 	.short	0x0160
        /*0016*/ 	.short	0x0128


	//----- nvinfo : EIATTR_CBANK_PARAM_SIZE
	.align		4
.L_2819:
        /*0018*/ 	.byte	0x03, 0x19
        /*001a*/ 	.short	0x0128


	//----- nvinfo : EIATTR_KPARAM_INFO
	.align		4
        /*001c*/ 	.byte	0x04, 0x17
        /*001e*/ 	.short	(.L_2821 - .L_2820)
.L_2820:
        /*0020*/ 	.word	0x00000000
        /*0024*/ 	.short	0x0000
        /*0026*/ 	.short	0x0000
        /*0028*/ 	.byte	0x00, 0xf0, 0xa1, 0x04


	//----- nvinfo : EIATTR_MAXREG_COUNT
	.align		4
.L_2821:
        /*002c*/ 	.byte	0x03, 0x1b
        /*002e*/ 	.short	0x0040


	//----- nvinfo : EIATTR_NUM_BARRIERS
	.align		4
        /*0030*/ 	.byte	0x02, 0x4c
        /*0032*/ 	.byte	0x01
	.zero		1


	//----- nvinfo : EIATTR_MERCURY_ISA_VERSION
	.align		4
        /*0034*/ 	.byte	0x03, 0x5f
        /*0036*/ 	.short	0x0000


	//----- nvinfo : EIATTR_COOP_GROUP_MASK_REGIDS
	.align		4
        /*0038*/ 	.byte	0x04, 0x29
        /*003a*/ 	.short	(.L_2823 - .L_2822)


	//   ....[0]....
.L_2822:
        /*003c*/ 	.word	0xffffffff


	//   ....[1]....
        /*0040*/ 	.word	0xffffffff


	//   ....[2]....
        /*0044*/ 	.word	0xffffffff


	//   ....[3]....
        /*0048*/ 	.word	0xffffffff


	//   ....[4]....
        /*004c*/ 	.word	0xffffffff


	//   ....[5]....
        /*0050*/ 	.word	0xffffffff


	//   ....[6]....
        /*0054*/ 	.word	0xffffffff


	//   ....[7]....
        /*0058*/ 	.word	0xffffffff


	//   ....[8]....
        /*005c*/ 	.word	0xffffffff


	//   ....[9]....
        /*0060*/ 	.word	0xffffffff


	//   ....[10]....
        /*0064*/ 	.word	0xffffffff


	//   ....[11]....
        /*0068*/ 	.word	0xffffffff


	//   ....[12]....
        /*006c*/ 	.word	0xffffffff


	//   ....[13]....
        /*0070*/ 	.word	0xffffffff


	//   ....[14]....
        /*0074*/ 	.word	0xffffffff


	//   ....[15]....
        /*0078*/ 	.word	0xffffffff


	//   ....[16]....
        /*007c*/ 	.word	0xffffffff


	//   ....[17]....
        /*0080*/ 	.word	0xffffffff


	//   ....[18]....
        /*0084*/ 	.word	0xffffffff


	//   ....[19]....
        /*0088*/ 	.word	0xffffffff


	//   ....[20]....
        /*008c*/ 	.word	0xffffffff


	//   ....[21]....
        /*0090*/ 	.word	0xffffffff


	//   ....[22]....
        /*0094*/ 	.word	0xffffffff


	//   ....[23]....
        /*0098*/ 	.word	0xffffffff


	//   ....[24]....
        /*009c*/ 	.word	0xffffffff


	//   ....[25]....
        /*00a0*/ 	.word	0xffffffff


	//   ....[26]....
        /*00a4*/ 	.word	0xffffffff


	//   ....[27]....
        /*00a8*/ 	.word	0xffffffff


	//   ....[28]....
        /*00ac*/ 	.word	0xffffffff


	//   ....[29]....
        /*00b0*/ 	.word	0xffffffff


	//----- nvinfo : EIATTR_COOP_GROUP_INSTR_OFFSETS
	.align		4
.L_2823:
        /*00b4*/ 	.byte	0x04, 0x28
        /*00b6*/ 	.short	(.L_2825 - .L_2824)


	//   ....[0]....
.L_2824:
        /*00b8*/ 	.word	0x000009d0


	//   ....[1]....
        /*00bc*/ 	.word	0x00000a00


	//   ....[2]....
        /*00c0*/ 	.word	0x00000a10


	//   ....[3]....
        /*00c4*/ 	.word	0x00000a30


	//   ....[4]....
        /*00c8*/ 	.word	0x00000a50


	//   ....[5]....
        /*00cc*/ 	.word	0x00000a60


	//   ....[6]....
        /*00d0*/ 	.word	0x00000a90


	//   ....[7]....
        /*00d4*/ 	.word	0x00000ab0


	//   ....[8]....
        /*00d8*/ 	.word	0x00000ac0


	//   ....[9]....
        /*00dc*/ 	.word	0x00000af0


	//   ....[10]....
        /*00e0*/ 	.word	0x00000b10


	//   ....[11]....
        /*00e4*/ 	.word	0x00000b20


	//   ....[12]....
        /*00e8*/ 	.word	0x00000b50


	//   ....[13]....
        /*00ec*/ 	.word	0x00000b70


	//   ....[14]....
        /*00f0*/ 	.word	0x00000b80


	//   ....[15]....
        /*00f4*/ 	.word	0x00000e20


	//   ....[16]....
        /*00f8*/ 	.word	0x00000e80


	//   ....[17]....
        /*00fc*/ 	.word	0x00000ee0


	//   ....[18]....
        /*0100*/ 	.word	0x00000f40


	//   ....[19]....
        /*0104*/ 	.word	0x00000fb0


	//   ....[20]....
        /*0108*/ 	.word	0x00001020


	//   ....[21]....
        /*010c*/ 	.word	0x00001080


	//   ....[22]....
        /*0110*/ 	.word	0x000010e0


	//   ....[23]....
        /*0114*/ 	.word	0x00001140


	//   ....[24]....
        /*0118*/ 	.word	0x000011b0


	//   ....[25]....
        /*011c*/ 	.word	0x00001220


	//   ....[26]....
        /*0120*/ 	.word	0x00001280


	//   ....[27]....
        /*0124*/ 	.word	0x000012e0


	//   ....[28]....
        /*0128*/ 	.word	0x00001340


	//   ....[29]....
        /*012c*/ 	.word	0x000013a0


	//----- nvinfo : EIATTR_EXIT_INSTR_OFFSETS
	.align		4
.L_2825:
        /*0130*/ 	.byte	0x04, 0x1c
        /*0132*/ 	.short	(.L_2827 - .L_2826)


	//   ....[0]....
.L_2826:
        /*0134*/ 	.word	0x00000070


	//   ....[1]....
        /*0138*/ 	.word	0x00000dc0


	//----- nvinfo : EIATTR_MAX_THREADS
	.align		4
.L_2827:
        /*013c*/ 	.byte	0x04, 0x05
        /*013e*/ 	.short	(.L_2829 - .L_2828)
.L_2828:
        /*0140*/ 	.word	0x00000400
        /*0144*/ 	.word	0x00000001
        /*0148*/ 	.word	0x00000001


	//----- nvinfo : EIATTR_CRS_STACK_SIZE
	.align		4
.L_2829:
        /*014c*/ 	.byte	0x04, 0x1e
        /*014e*/ 	.short	(.L_2831 - .L_2830)
.L_2830:
        /*0150*/ 	.word	0x00000000
.L_2831:


//--------------------- .nv.info._ZN10layer_norm13ln_bwd_kernelINS_13Kernel_traitsI13__nv_bfloat16S2_fS2_fjLj2560ELj1ELj1ELj4ELj8ENS_18Kernel_traits_baseILj2560ES2_S2_fS2_fjLj128EEEEELb1ELb1ELb1ELb0EEEvNS_9BwdParamsE --------------------------
	.section	.nv.info._ZN10layer_norm13ln_bwd_kernelINS_13Kernel_traitsI13__nv_bfloat16S2_fS2_fjLj2560ELj1ELj1ELj4ELj8ENS_18Kernel_traits_baseILj2560ES2_S2_fS2_fjLj128EEEEELb1ELb1ELb1ELb0EEEvNS_9BwdParamsE,"",@"SHT_CUDA_INFO"
	.sectionflags	@""
	.align	4


	//----- nvinfo : EIATTR_CUDA_API_VERSION
	.align		4
        /*0000*/ 	.byte	0x04, 0x37
        /*0002*/ 	.short	(.L_2833 - .L_2832)
.L_2832:
        /*0004*/ 	.word	0x00000082


	//----- nvinfo : EIATTR_SW2861232_WAR
	.align		4
.L_2833:
        /*0008*/ 	.byte	0x01, 0x35
	.zero		2


	//----- nvinfo : EIATTR_PARAM_CBANK
	.align		4
        /*000c*/ 	.byte	0x04, 0x0a
        /*000e*/ 	.short	(.L_2835 - .L_2834)
	.align		4
.L_2834:
        /*0010*/ 	.word	index@(.nv.constant0._ZN10layer_norm13ln_bwd_kernelINS_13Kernel_traitsI13__nv_bfloat16S2_fS2_fjLj2560ELj1ELj1ELj4ELj8ENS_18Kernel_traits_baseILj2560ES2_S2_fS2_fjLj128EEEEELb1ELb1ELb1ELb0EEEvNS_9BwdParamsE)
        /*0014*/ 	.short	0x0160
        /*0016*/ 	.short	0x0128


	//----- nvinfo : EIATTR_CBANK_PARAM_SIZE
	.align		4
.L_2835:
        /*0018*/ 	.byte	0x03, 0x19
        /*001a*/ 	.short	0x0128


	//----- nvinfo : EIATTR_KPARAM_INFO
	.align		4
        /*001c*/ 	.byte	0x04, 0x17
        /*001e*/ 	.short	(.L_2837 - .L_2836)
.L_2836:
        /*0020*/ 	.word	0x00000000
        /*0024*/ 	.short	0x0000
        /*0026*/ 	.short	0x0000
        /*0028*/ 	.byte	0x00, 0xf0, 0xa1, 0x04


	//----- nvinfo : EIATTR_MAXREG_COUNT
	.align		4
.L_2837:
        /*002c*/ 	.byte	0x03, 0x1b
        /*002e*/ 	.short	0x00ff


	//----- nvinfo : EIATTR_NUM_BARRIERS
	.align		4
        /*0030*/ 	.byte	0x02, 0x4c
        /*0032*/ 	.byte	0x01
	.zero		1


	//----- nvinfo : EIATTR_MERCURY_ISA_VERSION
	.align		4
        /*0034*/ 	.byte	0x03, 0x5f
        /*0036*/ 	.short	0x0000


	//----- nvinfo : EIATTR_COOP_GROUP_MASK_REGIDS
	.align		4
        /*0038*/ 	.byte	0x04, 0x29
        /*003a*/ 	.short	(.L_2839 - .L_2838)


	//   ....[0]....
.L_2838:
        /*003c*/ 	.word	0xffffffff


	//   ....[1]....
        /*0040*/ 	.word	0xffffffff


	//   ....[2]....
        /*0044*/ 	.word	0xffffffff


	//   ....[3]....
        /*0048*/ 	.word	0xffffffff


	//   ....[4]....
        /*004c*/ 	.word	0xffffffff


	//   ....[5]....
        /*0050*/ 	.word	0xffffffff


	//   ....[6]....
        /*0054*/ 	.word	0xffffffff


	//   ....[7]....
        /*0058*/ 	.word	0xffffffff


	//   ....[8]....
        /*005c*/ 	.word	0xffffffff


	//   ....[9]....
        /*0060*/ 	.word	0xffffffff


	//   ....[10]....
        /*0064*/ 	.word	0xffffffff


	//   ....[11]....
        /*0068*/ 	.word	0xffffffff


	//   ....[12]....
        /*006c*/ 	.word	0xffffffff


	//   ....[13]....
        /*0070*/ 	.word	0xffffffff


	//   ....[14]....
        /*0074*/ 	.word	0xffffffff


	//   ....[15]....
        /*0078*/ 	.word	0xffffffff


	//   ....[16]....
        /*007c*/ 	.word	0xffffffff


	//   ....[17]....
        /*0080*/ 	.word	0xffffffff


	//   ....[18]....
        /*0084*/ 	.word	0xffffffff


	//   ....[19]....
        /*0088*/ 	.word	0xffffffff


	//----- nvinfo : EIATTR_COOP_GROUP_INSTR_OFFSETS
	.align		4
.L_2839:
        /*008c*/ 	.byte	0x04, 0x28
        /*008e*/ 	.short	(.L_2841 - .L_2840)


	//   ....[0]....
.L_2840:
        /*0090*/ 	.word	0x000021a0


	//   ....[1]....
        /*0094*/ 	.word	0x000021c0


	//   ....[2]....
        /*0098*/ 	.word	0x000021e0


	//   ....[3]....
        /*009c*/ 	.word	0x00002200


	//   ....[4]....
        /*00a0*/ 	.word	0x00002220


	//   ....[5]....
        /*00a4*/ 	.word	0x00002240


	//   ....[6]....
        /*00a8*/ 	.word	0x00002260


	//   ....[7]....
        /*00ac*/ 	.word	0x00002280


	//   ....[8]....
        /*00b0*/ 	.word	0x000022a0


	//   ....[9]....
        /*00b4*/ 	.word	0x000022c0


	//   ....[10]....
        /*00b8*/ 	.word	0x000054b0


	//   ....[11]....
        /*00bc*/ 	.word	0x00005530


	//   ....[12]....
        /*00c0*/ 	.word	0x000055b0


	//   ....[13]....
        /*00c4*/ 	.word	0x00005620


	//   ....[14]....
        /*00c8*/ 	.word	0x000056a0


	//   ....[15]....
        /*00cc*/ 	.word	0x00005710


	//   ....[16]....
        /*00d0*/ 	.word	0x00005790


	//   ....[17]....
        /*00d4*/ 	.word	0x00005800


	//   ....[18]....
        /*00d8*/ 	.word	0x00005880


	//   ....[19]....
        /*00dc*/ 	.word	0x000058f0


	//----- nvinfo : EIATTR_EXIT_INSTR_OFFSETS
	.align		4
.L_2841:
        /*00e0*/ 	.byte	0x04, 0x1c
        /*00e2*/ 	.short	(.L_2843 - .L_2842)


	//   ....[0]....
.L_2842:
        /*00e4*/ 	.word	0x000053d0


	//   ....[1]....
        /*00e8*/ 	.word	0x00005450


	//----- nvinfo : EIATTR_MAX_THREADS
	.align		4
.L_2843:
        /*00ec*/ 	.byte	0x04, 0x05
        /*00ee*/ 	.short	(.L_2845 - .L_2844)
.L_2844:
        /*00f0*/ 	.word	0x00000080
        /*00f4*/ 	.word	0x00000001
        /*00f8*/ 	.word	0x00000001


	//----- nvinfo : EIATTR_CRS_STACK_SIZE
	.align		4
.L_2845:
        /*00fc*/ 	.byte	0x04, 0x1e
        /*00fe*/ 	.short	(.L_2847 - .L_2846)
.L_2846:
        /*0100*/ 	.word	0x00000000
.L_2847:


//--------------------- .nv.info._ZN10layer_norm22ln_bwd_finalize_kernelINS_22Kernel_traits_finalizeILj2560E13__nv_bfloat16S2_fS2_fjLb1ELj1024ELj4ENS_18Kernel_traits_baseILj2560ES2_S2_fS2_fjLj1024EEEEELb1ELb1EEEvNS_9BwdParamsE --------------------------
	.section	.nv.info._ZN10layer_norm22ln_bwd_finalize_kernelINS_22Kernel_traits_finalizeILj2560E13__nv_bfloat16S2_fS2_fjLb1ELj1024ELj4ENS_18Kernel_traits_baseILj2560ES2_S2_fS2_fjLj1024EEEEELb1ELb1EEEvNS_9BwdParamsE,"",@"SHT_CUDA_INFO"
	.sectionflags	@""
	.align	4


	//----- nvinfo : EIATTR_CUDA_API_VERSION
	.align		4
        /*0000*/ 	.byte	0x04, 0x37
        /*0002*/ 	.short	(.L_2849 - .L_2848)
.L_2848:
        /*0004*/ 	.word	0x00000082


	//----- nvinfo : EIATTR_SW2861232_WAR
	.align		4
.L_2849:
        /*0008*/ 	.byte	0x01, 0x35
	.zero		2


	//----- nvinfo : EIATTR_PARAM_CBANK
	.align		4
        /*000c*/ 	.byte	0x04, 0x0a
        /*000e*/ 	.short	(.L_2851 - .L_2850)
	.align		4
.L_2850:
        /*0010*/ 	.word	index@(.nv.constant0._ZN10layer_norm22ln_bwd_finalize_kernelINS_22Kernel_traits_finalizeILj2560E13__nv_bfloat16S2_fS2_fjLb1ELj1024ELj4ENS_18Kernel_traits_baseILj2560ES2_S2_fS2_fjLj1024EEEEELb1ELb1EEEvNS_9BwdParamsE)
        /*0014*/ 	.short	0x0160
        /*0016*/ 	.short	0x0128


	//----- nvinfo : EIATTR_CBANK_PARAM_SIZE
	.align		4
.L_2851:
        /*0018*/ 	.byte	0x03, 0x19
        /*001a*/ 	.short	0x0128


	//----- nvinfo : EIATTR_KPARAM_INFO
	.align		4
        /*001c*/ 	.byte	0x04, 0x17
        /*001e*/ 	.short	(.L_2853 - .L_2852)
.L_2852:
        /*0020*/ 	.word	0x00000000
        /*0024*/ 	.short	0x0000
        /*0026*/ 	.short	0x0000
        /*0028*/ 	.byte	0x00, 0xf0, 0xa1, 0x04


	//----- nvinfo : EIATTR_MAXREG_COUNT
	.align		4
.L_2853:
        /*002c*/ 	.byte	0x03, 0x1b
        /*002e*/ 	.short	0x0040


	//----- nvinfo : EIATTR_NUM_BARRIERS
	.align		4
        /*0030*/ 	.byte	0x02, 0x4c
        /*0032*/ 	.byte	0x01
	.zero		1


	//----- nvinfo : EIATTR_MERCURY_ISA_VERSION
	.align		4
        /*0034*/ 	.byte	0x03, 0x5f
        /*0036*/ 	.short	0x0000


	//----- nvinfo : EIATTR_COOP_GROUP_MASK_REGIDS
	.align		4
        /*0038*/ 	.byte	0x04, 0x29
        /*003a*/ 	.short	(.L_2855 - .L_2854)


	//   ....[0]....
.L_2854:
        /*003c*/ 	.word	0xffffffff


	//   ....[1]....
        /*0040*/ 	.word	0xffffffff


	//   ....[2]....
        /*0044*/ 	.word	0xffffffff


	//   ....[3]....
        /*0048*/ 	.word	0xffffffff


	//   ....[4]....
        /*004c*/ 	.word	0xffffffff


	//   ....[5]....
        /*0050*/ 	.word	0xffffffff


	//   ....[6]....
        /*0054*/ 	.word	0xffffffff


	//   ....[7]....
        /*0058*/ 	.word	0xffffffff


	//   ....[8]....
        /*005c*/ 	.word	0xffffffff


	//   ....[9]....
        /*0060*/ 	.word	0xffffffff


	//   ....[10]....
        /*0064*/ 	.word	0xffffffff


	//   ....[11]....
        /*0068*/ 	.word	0xffffffff


	//   ....[12]....
        /*006c*/ 	.word	0xffffffff


	//   ....[13]....
        /*0070*/ 	.word	0xffffffff


	//   ....[14]....
        /*0074*/ 	.word	0xffffffff


	//   ....[15]....
        /*0078*/ 	.word	0xffffffff


	//   ....[16]....
        /*007c*/ 	.word	0xffffffff


	//   ....[17]....
        /*0080*/ 	.word	0xffffffff


	//   ....[18]....
        /*0084*/ 	.word	0xffffffff


	//   ....[19]....
        /*0088*/ 	.word	0xffffffff


	//   ....[20]....
        /*008c*/ 	.word	0xffffffff


	//   ....[21]....
        /*0090*/ 	.word	0xffffffff


	//   ....[22]....
        /*0094*/ 	.word	0xffffffff


	//   ....[23]....
        /*0098*/ 	.word	0xffffffff


	//   ....[24]....
        /*009c*/ 	.word	0xffffffff


	//   ....[25]....
        /*00a0*/ 	.word	0xffffffff


	//   ....[26]....
        /*00a4*/ 	.word	0xffffffff


	//   ....[27]....
        /*00a8*/ 	.word	0xffffffff


	//   ....[28]....
        /*00ac*/ 	.word	0xffffffff


	//   ....[29]....
        /*00b0*/ 	.word	0xffffffff


	//----- nvinfo : EIATTR_COOP_GROUP_INSTR_OFFSETS
	.align		4
.L_2855:
        /*00b4*/ 	.byte	0x04, 0x28
        /*00b6*/ 	.short	(.L_2857 - .L_2856)


	//   ....[0]....
.L_2856:
        /*00b8*/ 	.word	0x000009a0


	//   ....[1]....
        /*00bc*/ 	.word	0x000009d0


	//   ....[2]....
        /*00c0*/ 	.word	0x000009e0


	//   ....[3]....
        /*00c4*/ 	.word	0x00000a00


	//   ....[4]....
        /*00c8*/ 	.word	0x00000a20


	//   ....[5]....
        /*00cc*/ 	.word	0x00000a30


	//   ....[6]....
        /*00d0*/ 	.word	0x00000a60


	//   ....[7]....
        /*00d4*/ 	.word	0x00000a80


	//   ....[8]....
        /*00d8*/ 	.word	0x00000a90


	//   ....[9]....
        /*00dc*/ 	.word	0x00000ac0


	//   ....[10]....
        /*00e0*/ 	.word	0x00000ae0


	//   ....[11]....
        /*00e4*/ 	.word	0x00000af0


	//   ....[12]....
        /*00e8*/ 	.word	0x00000b20


	//   ....[13]....
        /*00ec*/ 	.word	0x00000b40


	//   ....[14]....
        /*00f0*/ 	.word	0x00000b50


	//   ....[15]....
        /*00f4*/ 	.word	0x00000dd0


	//   ....[16]....
        /*00f8*/ 	.word	0x00000e30


	//   ....[17]....
        /*00fc*/ 	.word	0x00000e90


	//   ....[18]....
        /*0100*/ 	.word	0x00000ef0


	//   ....[19]....
        /*0104*/ 	.word	0x00000f60


	//   ....[20]....
        /*0108*/ 	.word	0x00000fd0


	//   ....[21]....
        /*010c*/ 	.word	0x00001030


	//   ....[22]....
        /*0110*/ 	.word	0x00001090


	//   ....[23]....
        /*0114*/ 	.word	0x000010f0


	//   ....[24]....
        /*0118*/ 	.word	0x00001160


	//   ....[25]....
        /*011c*/ 	.word	0x000011d0


	//   ....[26]....
        /*0120*/ 	.word	0x00001230


	//   ....[27]....
        /*0124*/ 	.word	0x00001290


	//   ....[28]....
        /*0128*/ 	.word	0x000012f0


	//   ....[29]....
        /*012c*/ 	.word	0x00001350


	//----- nvinfo : EIATTR_EXIT_INSTR_OFFSETS
	.align		4
.L_2857:
        /*0130*/ 	.byte	0x04, 0x1c
        /*0132*/ 	.short	(.L_2859 - .L_2858)


	//   ....[0]....
.L_2858:
        /*0134*/ 	.word	0x00000070


	//   ....[1]....
        /*0138*/ 	.word	0x00000d70


	//----- nvinfo : EIATTR_MAX_THREADS
	.align		4
.L_2859:
        /*013c*/ 	.byte	0x04, 0x05
        /*013e*/ 	.short	(.L_2861 - .L_2860)
.L_2860:
        /*0140*/ 	.word	0x00000400
        /*0144*/ 	.word	0x00000001
        /*0148*/ 	.word	0x00000001


	//----- nvinfo : EIATTR_CRS_STACK_SIZE
	.align		4
.L_2861:
        /*014c*/ 	.byte	0x04, 0x1e
        /*014e*/ 	.short	(.L_2863 - .L_2862)
.L_2862:
        /*0150*/ 	.word	0x00000000
.L_2863:


//--------------------- .nv.info._ZN10layer_norm13ln_bwd_kernelINS_13Kernel_traitsI13__nv_bfloat16S2_fS2_fjLj2560ELj1ELj1ELj4ELj8ENS_18Kernel_traits_baseILj2560ES2_S2_fS2_fjLj128EEEEELb1ELb1ELb1ELb1EEEvNS_9BwdParamsE --------------------------
	.section	.nv.info._ZN10layer_norm13ln_bwd_kernelINS_13Kernel_traitsI13__nv_bfloat16S2_fS2_fjLj2560ELj1ELj1ELj4ELj8ENS_18Kernel_traits_baseILj2560ES2_S2_fS2_fjLj128EEEEELb1ELb1ELb1ELb1EEEvNS_9BwdParamsE,"",@"SHT_CUDA_INFO"
	.sectionflags	@""
	.align	4


	//----- nvinfo : EIATTR_CUDA_API_VERSION
	.align		4
        /*0000*/ 	.byte	0x04, 0x37
        /*0002*/ 	.short	(.L_2865 - .L_2864)
.L_2864:
        /*0004*/ 	.word	0x00000082


	//----- nvinfo : EIATTR_SW2861232_WAR
	.align		4
.L_2865:
        /*0008*/ 	.byte	0x01, 0x35
	.zero		2


	//----- nvinfo : EIATTR_PARAM_CBANK
	.align		4
        /*000c*/ 	.byte	0x04, 0x0a
        /*000e*/ 	.short	(.L_2867 - .L_2866)
	.align		4
.L_2866:
        /*0010*/ 	.word	index@(.nv.constant0._ZN10layer_norm13ln_bwd_kernelINS_13Kernel_traitsI13__nv_bfloat16S2_fS2_fjLj2560ELj1ELj1ELj4ELj8ENS_18Kernel_traits_baseILj2560ES2_S2_fS2_fjLj128EEEEELb1ELb1ELb1ELb1EEEvNS_9BwdParamsE)
        /*0014*/ 	.short	0x0160
        /*0016*/ 	.short	0x0128


	//----- nvinfo : EIATTR_CBANK_PARAM_SIZE
	.align		4
.L_2867:
        /*0018*/ 	.byte	0x03, 0x19
        /*001a*/ 	.short	0x0128


	//----- nvinfo : EIATTR_KPARAM_INFO
	.align		4
        /*001c*/ 	.byte	0x04, 0x17
        /*001e*/ 	.short	(.L_2869 - .L_2868)
.L_2868:
        /*0020*/ 	.word	0x00000000
        /*0024*/ 	.short	0x0000
        /*0026*/ 	.short	0x0000
        /*0028*/ 	.byte	0x00, 0xf0, 0xa1, 0x04


	//----- nvinfo : EIATTR_MAXREG_COUNT
	.align		4
.L_2869:
        /*002c*/ 	.byte	0x03, 0x1b
        /*002e*/ 	.short	0x00ff


	//----- nvinfo : EIATTR_NUM_BARRIERS
	.align		4
        /*0030*/ 	.byte	0x02, 0x4c
        /*0032*/ 	.byte	0x01
	.zero		1


	//----- nvinfo : EIATTR_MERCURY_ISA_VERSION
	.align		4
        /*0034*/ 	.byte	0x03, 0x5f
        /*0036*/ 	.short	0x0000


	//----- nvinfo : EIATTR_COOP_GROUP_MASK_REGIDS
	.align		4
        /*0038*/ 	.byte	0x04, 0x29
        /*003a*/ 	.short	(.L_2871 - .L_2870)


	//   ....[0]....
.L_2870:
        /*003c*/ 	.word	0xffffffff


	//   ....[1]....
        /*0040*/ 	.word	0xffffffff


	//   ....[2]....
        /*0044*/ 	.word	0xffffffff


	//   ....[3]....
        /*0048*/ 	.word	0xffffffff


	//   ....[4]....
        /*004c*/ 	.word	0xffffffff


	//   ....[5]....
        /*0050*/ 	.word	0xffffffff


	//   ....[6]....
        /*0054*/ 	.word	0xffffffff


	//   ....[7]....
        /*0058*/ 	.word	0xffffffff


	//   ....[8]....
        /*005c*/ 	.word	0xffffffff


	//   ....[9]....
        /*0060*/ 	.word	0xffffffff


	//   ....[10]....
        /*0064*/ 	.word	0xffffffff


	//   ....[11]....
        /*0068*/ 	.word	0xffffffff


	//   ....[12]....
        /*006c*/ 	.word	0xffffffff


	//   ....[13]....
        /*0070*/ 	.word	0xffffffff


	//   ....[14]....
        /*0074*/ 	.word	0xffffffff


	//   ....[15]....
        /*0078*/ 	.word	0xffffffff


	//   ....[16]....
        /*007c*/ 	.word	0xffffffff


	//   ....[17]....
        /*0080*/ 	.word	0xffffffff


	//   ....[18]....
        /*0084*/ 	.word	0xffffffff


	//   ....[19]....
        /*0088*/ 	.word	0xffffffff


	//----- nvinfo : EIATTR_COOP_GROUP_INSTR_OFFSETS
	.align		4
.L_2871:
        /*008c*/ 	.byte	0x04, 0x28
        /*008e*/ 	.short	(.L_2873 - .L_2872)


	//   ....[0]....
.L_2872:
        /*0090*/ 	.word	0x00001c50


	//   ....[1]....
        /*0094*/ 	.word	0x00001c70


	//   ....[2]....
        /*0098*/ 	.word	0x00001c90


	//   ....[3]....
        /*009c*/ 	.word	0x00001cb0


	//   ....[4]....
        /*00a0*/ 	.word	0x00001cd0


	//   ....[5]....
        /*00a4*/ 	.word	0x00001cf0


	//   ....[6]....
        /*00a8*/ 	.word	0x00001d10


	//   ....[7]....
        /*00ac*/ 	.word	0x00001d30


	//   ....[8]....
        /*00b0*/ 	.word	0x00001d50


	//   ....[9]....
        /*00b4*/ 	.word	0x00001d70


	//   ....[10]....
        /*00b8*/ 	.word	0x00004b90


	//   ....[11]....
        /*00bc*/ 	.word	0x00004c10


	//   ....[12]....
        /*00c0*/ 	.word	0x00004c90


	//   ....[13]....
        /*00c4*/ 	.word	0x00004d00


	//   ....[14]....
        /*00c8*/ 	.word	0x00004d80


	//   ....[15]....
        /*00cc*/ 	.word	0x00004df0


	//   ....[16]....
        /*00d0*/ 	.word	0x00004e70


	//   ....[17]....
        /*00d4*/ 	.word	0x00004ee0


	//   ....[18]....
        /*00d8*/ 	.word	0x00004f60


	//   ....[19]....
        /*00dc*/ 	.word	0x00004fd0


	//----- nvinfo : EIATTR_EXIT_INSTR_OFFSETS
	.align		4
.L_2873:
        /*00e0*/ 	.byte	0x04, 0x1c
        /*00e2*/ 	.short	(.L_2875 - .L_2874)


	//   ....[0]....
.L_2874:
        /*00e4*/ 	.word	0x00004b30


	//----- nvinfo : EIATTR_MAX_THREADS
	.align		4
.L_2875:
        /*00e8*/ 	.byte	0x04, 0x05
        /*00ea*/ 	.short	(.L_2877 - .L_2876)
.L_2876:
        /*00ec*/ 	.word	0x00000080
        /*00f0*/ 	.word	0x00000001
        /*00f4*/ 	.word	0x00000001


	//----- nvinfo : EIATTR_CRS_STACK_SIZE
	.align		4
.L_2877:
        /*00f8*/ 	.byte	0x04, 0x1e
        /*00fa*/ 	.short	(.L_2879 - .L_2878)
.L_2878:
        /*00fc*/ 	.word	0x00000000
.L_2879:


//--------------------- .nv.info._ZN10layer_norm13ln_bwd_kernelINS_13Kernel_traitsIf13__nv_bfloat16fS2_fjLj2560ELj1ELj1ELj4ELj8ENS_18Kernel_traits_baseILj2560EfS2_fS2_fjLj128EEEEELb0ELb0ELb0ELb0EEEvNS_9BwdParamsE --------------------------
	.section	.nv.info._ZN10layer_norm13ln_bwd_kernelINS_13Kernel_traitsIf13__nv_bfloat16fS2_fjLj2560ELj1ELj1ELj4ELj8ENS_18Kernel_traits_baseILj2560EfS2_fS2_fjLj128EEEEELb0ELb0ELb0ELb0EEEvNS_9BwdParamsE,"",@"SHT_CUDA_INFO"
	.sectionflags	@""
	.align	4


	//----- nvinfo : EIATTR_CUDA_API_VERSION
	.align		4
        /*0000*/ 	.byte	0x04, 0x37
        /*0002*/ 	.short	(.L_2881 - .L_2880)
.L_2880:
        /*0004*/ 	.word	0x00000082


	//----- nvinfo : EIATTR_SW2861232_WAR
	.align		4
.L_2881:
        /*0008*/ 	.byte	0x01, 0x35
	.zero		2


	//----- nvinfo : EIATTR_PARAM_CBANK
	.align		4
        /*000c*/ 	.byte	0x04, 0x0a
        /*000e*/ 	.short	(.L_2883 - .L_2882)
	.align		4
.L_2882:
        /*0010*/ 	.word	index@(.nv.constant0._ZN10layer_norm13ln_bwd_kernelINS_13Kernel_traitsIf13__nv_bfloat16fS2_fjLj2560ELj1ELj1ELj4ELj8ENS_18Kernel_traits_baseILj2560EfS2_fS2_fjLj128EEEEELb0ELb0ELb0ELb0EEEvNS_9BwdParamsE)
        /*0014*/ 	.short	0x0160
        /*0016*/ 	.short	0x0128


	//----- nvinfo : EIATTR_CBANK_PARAM_SIZE
	.align		4
.L_2883:
        /*0018*/ 	.byte	0x03, 0x19
        /*001a*/ 	.short	0x0128


	//----- nvinfo : EIATTR_KPARAM_INFO
	.align		4
        /*001c*/ 	.byte	0x04, 0x17
        /*001e*/ 	.short	(.L_2885 - .L_2884)
.L_2884:
        /*0020*/ 	.word	0x00000000
        /*0024*/ 	.short	0x0000
        /*0026*/ 	.short	0x0000
        /*0028*/ 	.byte	0x00, 0xf0, 0xa1, 0x04


	//----- nvinfo : EIATTR_MAXREG_COUNT
	.align		4
.L_2885:
        /*002c*/ 	.byte	0x03, 0x1b
        /*002e*/ 	.short	0x00ff


	//----- nvinfo : EIATTR_NUM_BARRIERS
	.align		4
        /*0030*/ 	.byte	0x02, 0x4c
        /*0032*/ 	.byte	0x01
	.zero		1


	//----- nvinfo : EIATTR_MERCURY_ISA_VERSION
	.align		4
        /*0034*/ 	.byte	0x03, 0x5f
        /*0036*/ 	.short	0x0000


	//----- nvinfo : EIATTR_COOP_GROUP_MASK_REGIDS
	.align		4
        /*0038*/ 	.byte	0x04, 0x29
        /*003a*/ 	.short	(.L_2887 - .L_2886)


	//   ....[0]....
.L_2886:
        /*003c*/ 	.word	0xffffffff


	//   ....[1]....
        /*0040*/ 	.word	0xffffffff


	//   ....[2]....
        /*0044*/ 	.word	0xffffffff


	//   ....[3]....
        /*0048*/ 	.word	0xffffffff


	//   ....[4]....
        /*004c*/ 	.word	0xffffffff


	//   ....[5]....
        /*0050*/ 	.word	0xffffffff


	//   ....[6]....
        /*0054*/ 	.word	0xffffffff


	//   ....[7]....
        /*0058*/ 	.word	0xffffffff


	//   ....[8]....
        /*005c*/ 	.word	0xffffffff


	//   ....[9]....
        /*0060*/ 	.word	0xffffffff


	//   ....[10]....
        /*0064*/ 	.word	0xffffffff


	//   ....[11]....
        /*0068*/ 	.word	0xffffffff


	//   ....[12]....
        /*006c*/ 	.word	0xffffffff


	//   ....[13]....
        /*0070*/ 	.word	0xffffffff


	//   ....[14]....
        /*0074*/ 	.word	0xffffffff


	//   ....[15]....
        /*0078*/ 	.word	0xffffffff


	//   ....[16]....
        /*007c*/ 	.word	0xffffffff


	//   ....[17]....
        /*0080*/ 	.word	0xffffffff


	//   ....[18]....
        /*0084*/ 	.word	0xffffffff


	//   ....[19]....
        /*0088*/ 	.word	0xffffffff


	//----- nvinfo : EIATTR_COOP_GROUP_INSTR_OFFSETS
	.align		4
.L_2887:
        /*008c*/ 	.byte	0x04, 0x28
        /*008e*/ 	.short	(.L_2889 - .L_2888)


	//   ....[0]....
.L_2888:
        /*0090*/ 	.word	0x00001570


	//   ....[1]....
        /*0094*/ 	.word	0x00001590


	//   ....[2]....
        /*0098*/ 	.word	0x000015b0


	//   ....[3]....
        /*009c*/ 	.word	0x000015d0


	//   ....[4]....
        /*00a0*/ 	.word	0x000015f0


	//   ....[5]....
        /*00a4*/ 	.word	0x00001610


	//   ....[6]....
        /*00a8*/ 	.word	0x00001630


	//   ....[7]....
        /*00ac*/ 	.word	0x00001650


	//   ....[8]....
        /*00b0*/ 	.word	0x00001670


	//   ....[9]....
        /*00b4*/ 	.word	0x00001690


	//   ....[10]....
        /*00b8*/ 	.word	0x00002940


	//   ....[11]....
        /*00bc*/ 	.word	0x000029c0


	//   ....[12]....
        /*00c0*/ 	.word	0x00002a40


	//   ....[13]....
        /*00c4*/ 	.word	0x00002ab0


	//   ....[14]....
        /*00c8*/ 	.word	0x00002b30


	//   ....[15]....
        /*00cc*/ 	.word	0x00002ba0


	//   ....[16]....
        /*00d0*/ 	.word	0x00002c20


	//   ....[17]....
        /*00d4*/ 	.word	0x00002c90


	//   ....[18]....
        /*00d8*/ 	.word	0x00002d10


	//   ....[19]....
        /*00dc*/ 	.word	0x00002d80


	//----- nvinfo : EIATTR_EXIT_INSTR_OFFSETS
	.align		4
.L_2889:
        /*00e0*/ 	.byte	0x04, 0x1c
        /*00e2*/ 	.short	(.L_2891 - .L_2890)


	//   ....[0]....
.L_2890:
        /*00e4*/ 	.word	0x00002880


	//   ....[1]....
        /*00e8*/ 	.word	0x000028e0


	//----- nvinfo : EIATTR_MAX_THREADS
	.align		4
.L_2891:
        /*00ec*/ 	.byte	0x04, 0x05
        /*00ee*/ 	.short	(.L_2893 - .L_2892)
.L_2892:
        /*00f0*/ 	.word	0x00000080
        /*00f4*/ 	.word	0x00000001
        /*00f8*/ 	.word	0x00000001


	//----- nvinfo : EIATTR_CRS_STACK_SIZE
	.align		4
.L_2893:
        /*00fc*/ 	.byte	0x04, 0x1e
        /*00fe*/ 	.short	(.L_2895 - .L_2894)
.L_2894:
        /*0100*/ 	.word	0x00000000
.L_2895:


//--------------------- .nv.info._ZN10layer_norm13ln_bwd_kernelINS_13Kernel_traitsIf13__nv_bfloat16fS2_fjLj2560ELj1ELj1ELj4ELj8ENS_18Kernel_traits_baseILj2560EfS2_fS2_fjLj128EEEEELb0ELb0ELb0ELb1EEEvNS_9BwdParamsE --------------------------
	.section	.nv.info._ZN10layer_norm13ln_bwd_kernelINS_13Kernel_traitsIf13__nv_bfloat16fS2_fjLj2560ELj1ELj1ELj4ELj8ENS_18Kernel_traits_baseILj2560EfS2_fS2_fjLj128EEEEELb0ELb0ELb0ELb1EEEvNS_9BwdParamsE,"",@"SHT_CUDA_INFO"
	.sectionflags	@""
	.align	4


	//----- nvinfo : EIATTR_CUDA_API_VERSION
	.align		4
        /*0000*/ 	.byte	0x04, 0x37
        /*0002*/ 	.short	(.L_2897 - .L_2896)
.L_2896:
        /*0004*/ 	.word	0x00000082


	//----- nvinfo : EIATTR_SW2861232_WAR
	.align		4
.L_2897:
        /*0008*/ 	.byte	0x01, 0x35
	.zero		2


	//----- nvinfo : EIATTR_PARAM_CBANK
	.align		4
        /*000c*/ 	.byte	0x04, 0x0a
        /*000e*/ 	.short	(.L_2899 - .L_2898)
	.align		4
.L_2898:
        /*0010*/ 	.word	index@(.nv.constant0._ZN10layer_norm13ln_bwd_kernelINS_13Kernel_traitsIf13__nv_bfloat16fS2_fjLj2560ELj1ELj1ELj4ELj8ENS_18Kernel_traits_baseILj2560EfS2_fS2_fjLj128EEEEELb0ELb0ELb0ELb1EEEvNS_9BwdParamsE)
        /*0014*/ 	.short	0x0160
        /*0016*/ 	.short	0x0128


	//----- nvinfo : EIATTR_CBANK_PARAM_SIZE
	.align		4
.L_2899:
        /*0018*/ 	.byte	0x03, 0x19
        /*001a*/ 	.short	0x0128


	//----- nvinfo : EIATTR_KPARAM_INFO
	.align		4
        /*001c*/ 	.byte	0x04, 0x17
        /*001e*/ 	.short	(.L_2901 - .L_2900)
.L_2900:
        /*0020*/ 	.word	0x00000000
        /*0024*/ 	.short	0x0000
        /*0026*/ 	.short	0x0000
        /*0028*/ 	.byte	0x00, 0xf0, 0xa1, 0x04


	//----- nvinfo : EIATTR_MAXREG_COUNT
	.align		4
.L_2901:
        /*002c*/ 	.byte	0x03, 0x1b
        /*002e*/ 	.short	0x00ff


	//----- nvinfo : EIATTR_NUM_BARRIERS
	.align		4
        /*0030*/ 	.byte	0x02, 0x4c
        /*0032*/ 	.byte	0x01
	.zero		1


	//----- nvinfo : EIATTR_MERCURY_ISA_VERSION
	.align		4
        /*0034*/ 	.byte	0x03, 0x5f
        /*0036*/ 	.short	0x0000


	//----- nvinfo : EIATTR_COOP_GROUP_MASK_REGIDS
	.align		4
        /*0038*/ 	.byte	0x04, 0x29
        /*003a*/ 	.short	(.L_2903 - .L_2902)


	//   ....[0]....
.L_2902:
        /*003c*/ 	.word	0xffffffff


	//   ....[1]....
        /*0040*/ 	.word	0xffffffff


	//   ....[2]....
        /*0044*/ 	.word	0xffffffff


	//   ....[3]....
        /*0048*/ 	.word	0xffffffff


	//   ....[4]....
        /*004c*/ 	.word	0xffffffff


	//   ....[5]....
        /*0050*/ 	.word	0xffffffff


	//   ....[6]....
        /*0054*/ 	.word	0xffffffff


	//   ....[7]....
        /*0058*/ 	.word	0xffffffff


	//   ....[8]....
        /*005c*/ 	.word	0xffffffff


	//   ....[9]....
        /*0060*/ 	.word	0xffffffff


	//   ....[10]....
        /*0064*/ 	.word	0xffffffff


	//   ....[11]....
        /*0068*/ 	.word	0xffffffff


	//   ....[12]....
        /*006c*/ 	.word	0xffffffff


	//   ....[13]....
        /*0070*/ 	.word	0xffffffff


	//   ....[14]....
        /*0074*/ 	.word	0xffffffff


	//   ....[15]....
        /*0078*/ 	.word	0xffffffff


	//   ....[16]....
        /*007c*/ 	.word	0xffffffff


	//   ....[17]....
        /*0080*/ 	.word	0xffffffff


	//   ....[18]....
        /*0084*/ 	.word	0xffffffff


	//   ....[19]....
        /*0088*/ 	.word	0xffffffff


	//----- nvinfo : EIATTR_COOP_GROUP_INSTR_OFFSETS
	.align		4
.L_2903:
        /*008c*/ 	.byte	0x04, 0x28
        /*008e*/ 	.short	(.L_2905 - .L_2904)


	//   ....[0]....
.L_2904:
        /*0090*/ 	.word	0x000012d0


	//   ....[1]....
        /*0094*/ 	.word	0x000012f0


	//   ....[2]....
        /*0098*/ 	.word	0x00001310


	//   ....[3]....
        /*009c*/ 	.word	0x00001330


	//   ....[4]....
        /*00a0*/ 	.word	0x00001350


	//   ....[5]....
        /*00a4*/ 	.word	0x00001370


	//   ....[6]....
        /*00a8*/ 	.word	0x00001390


	//   ....[7]....
        /*00ac*/ 	.word	0x000013b0


	//   ....[8]....
        /*00b0*/ 	.word	0x000013d0


	//   ....[9]....
        /*00b4*/ 	.word	0x000013f0


	//   ....[10]....
        /*00b8*/ 	.word	0x000025b0


	//   ....[11]....
        /*00bc*/ 	.word	0x00002630


	//   ....[12]....
        /*00c0*/ 	.word	0x000026b0


	//   ....[13]....
        /*00c4*/ 	.word	0x00002720


	//   ....[14]....
        /*00c8*/ 	.word	0x000027a0


	//   ....[15]....
        /*00cc*/ 	.word	0x00002810


	//   ....[16]....
        /*00d0*/ 	.word	0x00002890


	//   ....[17]....
        /*00d4*/ 	.word	0x00002900


	//   ....[18]....
        /*00d8*/ 	.word	0x00002980


	//   ....[19]....
        /*00dc*/ 	.word	0x000029f0


	//----- nvinfo : EIATTR_EXIT_INSTR_OFFSETS
	.align		4
.L_2905:
        /*00e0*/ 	.byte	0x04, 0x1c
        /*00e2*/ 	.short	(.L_2907 - .L_2906)


	//   ....[0]....
.L_2906:
        /*00e4*/ 	.word	0x00002550


	//----- nvinfo : EIATTR_MAX_THREADS
	.align		4
.L_2907:
        /*00e8*/ 	.byte	0x04, 0x05
        /*00ea*/ 	.short	(.L_2909 - .L_2908)
.L_2908:
        /*00ec*/ 	.word	0x00000080
        /*00f0*/ 	.word	0x00000001
        /*00f4*/ 	.word	0x00000001


	//----- nvinfo : EIATTR_CRS_STACK_SIZE
	.align		4
.L_2909:
        /*00f8*/ 	.byte	0x04, 0x1e
        /*00fa*/ 	.short	(.L_2911 - .L_2910)
.L_2910:
        /*00fc*/ 	.word	0x00000000
.L_2911:


//--------------------- .nv.info._ZN10layer_norm13ln_bwd_kernelINS_13Kernel_traitsIf13__nv_bfloat16fS2_fjLj2560ELj1ELj1ELj4ELj8ENS_18Kernel_traits_baseILj2560EfS2_fS2_fjLj128EEEEELb0ELb0ELb1ELb0EEEvNS_9BwdParamsE --------------------------
	.section	.nv.info._ZN10layer_norm13ln_bwd_kernelINS_13Kernel_traitsIf13__nv_bfloat16fS2_fjLj2560ELj1ELj1ELj4ELj8ENS_18Kernel_traits_baseILj2560EfS2_fS2_fjLj128EEEEELb0ELb0ELb1ELb0EEEvNS_9BwdParamsE,"",@"SHT_CUDA_INFO"
	.sectionflags	@""
	.align	4


	//----- nvinfo : EIATTR_CUDA_API_VERSION
	.align		4
        /*0000*/ 	.byte	0x04, 0x37
        /*0002*/ 	.short	(.L_2913 - .L_2912)
.L_2912:
        /*0004*/ 	.word	0x00000082


	//----- nvinfo : EIATTR_SW2861232_WAR
	.align		4
.L_2913:
        /*0008*/ 	.byte	0x01, 0x35
	.zero		2


	//----- nvinfo : EIATTR_PARAM_CBANK
	.align		4
        /*000c*/ 	.byte	0x04, 0x0a
        /*000e*/ 	.short	(.L_2915 - .L_2914)
	.align		4
.L_2914:
        /*0010*/ 	.word	index@(.nv.constant0._ZN10layer_norm13ln_bwd_kernelINS_13Kernel_traitsIf13__nv_bfloat16fS2_fjLj2560ELj1ELj1ELj4ELj8ENS_18Kernel_traits_baseILj2560EfS2_fS2_fjLj128EEEEELb0ELb0ELb1ELb0EEEvNS_9BwdParamsE)
        /*0014*/ 	.short	0x0160
        /*0016*/ 	.short	0x0128


	//----- nvinfo : EIATTR_CBANK_PARAM_SIZE
	.align		4
.L_2915:
        /*0018*/ 	.byte	0x03, 0x19
        /*001a*/ 	.short	0x0128


	//----- nvinfo : EIATTR_KPARAM_INFO
	.align		4
        /*001c*/ 	.byte	0x04, 0x17
        /*001e*/ 	.short	(.L_2917 - .L_2916)
.L_2916:
        /*0020*/ 	.word	0x00000000
        /*0024*/ 	.short	0x0000
        /*0026*/ 	.short	0x0000
        /*0028*/ 	.byte	0x00, 0xf0, 0xa1, 0x04


	//----- nvinfo : EIATTR_MAXREG_COUNT
	.align		4
.L_2917:
        /*002c*/ 	.byte	0x03, 0x1b
        /*002e*/ 	.short	0x00ff


	//----- nvinfo : EIATTR_NUM_BARRIERS
	.align		4
        /*0030*/ 	.byte	0x02, 0x4c
        /*0032*/ 	.byte	0x01
	.zero		1


	//----- nvinfo : EIATTR_MERCURY_ISA_VERSION
	.align		4
        /*0034*/ 	.byte	0x03, 0x5f
        /*0036*/ 	.short	0x0000


	//----- nvinfo : EIATTR_COOP_GROUP_MASK_REGIDS
	.align		4
        /*0038*/ 	.byte	0x04, 0x29
        /*003a*/ 	.short	(.L_2919 - .L_2918)


	//   ....[0]....
.L_2918:
        /*003c*/ 	.word	0xffffffff


	//   ....[1]....
        /*0040*/ 	.word	0xffffffff


	//   ....[2]....
        /*0044*/ 	.word	0xffffffff


	//   ....[3]....
        /*0048*/ 	.word	0xffffffff


	//   ....[4]....
        /*004c*/ 	.word	0xffffffff


	//   ....[5]....
        /*0050*/ 	.word	0xffffffff


	//   ....[6]....
        /*0054*/ 	.word	0xffffffff


	//   ....[7]....
        /*0058*/ 	.word	0xffffffff


	//   ....[8]....
        /*005c*/ 	.word	0xffffffff


	//   ....[9]....
        /*0060*/ 	.word	0xffffffff


	//   ....[10]....
        /*0064*/ 	.word	0xffffffff


	//   ....[11]....
        /*0068*/ 	.word	0xffffffff


	//   ....[12]....
        /*006c*/ 	.word	0xffffffff


	//   ....[13]....
        /*0070*/ 	.word	0xffffffff


	//   ....[14]....
        /*0074*/ 	.word	0xffffffff


	//   ....[15]....
        /*0078*/ 	.word	0xffffffff


	//   ....[16]....
        /*007c*/ 	.word	0xffffffff


	//   ....[17]....
        /*0080*/ 	.word	0xffffffff


	//   ....[18]....
        /*0084*/ 	.word	0xffffffff


	//   ....[19]....
        /*0088*/ 	.word	0xffffffff


	//----- nvinfo : EIATTR_COOP_GROUP_INSTR_OFFSETS
	.align		4
.L_2919:
        /*008c*/ 	.byte	0x04, 0x28
        /*008e*/ 	.short	(.L_2921 - .L_2920)


	//   ....[0]....
.L_2920:
        /*0090*/ 	.word	0x00001870


	//   ....[1]....
        /*0094*/ 	.word	0x00001890


	//   ....[2]....
        /*0098*/ 	.word	0x000018b0


	//   ....[3]....
        /*009c*/ 	.word	0x000018d0


	//   ....[4]....
        /*00a0*/ 	.word	0x000018f0


	//   ....[5]....
        /*00a4*/ 	.word	0x00001910


	//   ....[6]....
        /*00a8*/ 	.word	0x00001930


	//   ....[7]....
        /*00ac*/ 	.word	0x00001950


	//   ....[8]....
        /*00b0*/ 	.word	0x00001970


	//   ....[9]....
        /*00b4*/ 	.word	0x00001990


	//   ....[10]....
        /*00b8*/ 	.word	0x000039a0


	//   ....[11]....
        /*00bc*/ 	.word	0x00003a20


	//   ....[12]....
        /*00c0*/ 	.word	0x00003aa0


	//   ....[13]....
        /*00c4*/ 	.word	0x00003b10


	//   ....[14]....
        /*00c8*/ 	.word	0x00003b90


	//   ....[15]....
        /*00cc*/ 	.word	0x00003c00


	//   ....[16]....
        /*00d0*/ 	.word	0x00003c80


	//   ....[17]....
        /*00d4*/ 	.word	0x00003cf0


	//   ....[18]....
        /*00d8*/ 	.word	0x00003d70


	//   ....[19]....
        /*00dc*/ 	.word	0x00003de0


	//----- nvinfo : EIATTR_EXIT_INSTR_OFFSETS
	.align		4
.L_2921:
        /*00e0*/ 	.byte	0x04, 0x1c
        /*00e2*/ 	.short	(.L_2923 - .L_2922)


	//   ....[0]....
.L_2922:
        /*00e4*/ 	.word	0x000038e0


	//   ....[1]....
        /*00e8*/ 	.word	0x00003940


	//----- nvinfo : EIATTR_MAX_THREADS
	.align		4
.L_2923:
        /*00ec*/ 	.byte	0x04, 0x05
        /*00ee*/ 	.short	(.L_2925 - .L_2924)
.L_2924:
        /*00f0*/ 	.word	0x00000080
        /*00f4*/ 	.word	0x00000001
        /*00f8*/ 	.word	0x00000001


	//----- nvinfo : EIATTR_CRS_STACK_SIZE
	.align		4
.L_2925:
        /*00fc*/ 	.byte	0x04, 0x1e
        /*00fe*/ 	.short	(.L_2927 - .L_2926)
.L_2926:
        /*0100*/ 	.word	0x00000000
.L_2927:


//--------------------- .nv.info._ZN10layer_norm13ln_bwd_kernelINS_13Kernel_traitsIf13__nv_bfloat16fS2_fjLj2560ELj1ELj1ELj4ELj8ENS_18Kernel_traits_baseILj2560EfS2_fS2_fjLj128EEEEELb0ELb0ELb1ELb1EEEvNS_9BwdParamsE --------------------------
	.section	.nv.info._ZN10layer_norm13ln_bwd_kernelINS_13Kernel_traitsIf13__nv_bfloat16fS2_fjLj2560ELj1ELj1ELj4ELj8ENS_18Kernel_traits_baseILj2560EfS2_fS2_fjLj128EEEEELb0ELb0ELb1ELb1EEEvNS_9BwdParamsE,"",@"SHT_CUDA_INFO"
	.sectionflags	@""
	.align	4


	//----- nvinfo : EIATTR_CUDA_API_VERSION
	.align		4
        /*0000*/ 	.byte	0x04, 0x37
        /*0002*/ 	.short	(.L_2929 - .L_2928)
.L_2928:
        /*0004*/ 	.word	0x00000082


	//----- nvinfo : EIATTR_SW2861232_WAR
	.align		4
.L_2929:
        /*0008*/ 	.byte	0x01, 0x35
	.zero		2


	//----- nvinfo : EIATTR_PARAM_CBANK
	.align		4
        /*000c*/ 	.byte	0x04, 0x0a
        /*000e*/ 	.short	(.L_2931 - .L_2930)
	.align		4
.L_2930:
        /*0010*/ 	.word	index@(.nv.constant0._ZN10layer_norm13ln_bwd_kernelINS_13Kernel_traitsIf13__nv_bfloat16fS2_fjLj2560ELj1ELj1ELj4ELj8ENS_18Kernel_traits_baseILj2560EfS2_fS2_fjLj128EEEEELb0ELb0ELb1ELb1EEEvNS_9BwdParamsE)
        /*0014*/ 	.short	0x0160
        /*0016*/ 	.short	0x0128


	//----- nvinfo : EIATTR_CBANK_PARAM_SIZE
	.align		4
.L_2931:
        /*0018*/ 	.byte	0x03, 0x19
        /*001a*/ 	.short	0x0128


	//----- nvinfo : EIATTR_KPARAM_INFO
	.align		4
        /*001c*/ 	.byte	0x04, 0x17
        /*001e*/ 	.short	(.L_2933 - .L_2932)
.L_2932:
        /*0020*/ 	.word	0x00000000
        /*0024*/ 	.short	0x0000
        /*0026*/ 	.short	0x0000
        /*0028*/ 	.byte	0x00, 0xf0, 0xa1, 0x04


	//----- nvinfo : EIATTR_MAXREG_COUNT
	.align		4
.L_2933:
        /*002c*/ 	.byte	0x03, 0x1b
        /*002e*/ 	.short	0x00ff


	//----- nvinfo : EIATTR_NUM_BARRIERS
	.align		4
        /*0030*/ 	.byte	0x02, 0x4c
        /*0032*/ 	.byte	0x01
	.zero		1


	//----- nvinfo : EIATTR_MERCURY_ISA_VERSION
	.align		4
        /*0034*/ 	.byte	0x03, 0x5f
        /*0036*/ 	.short	0x0000


	//----- nvinfo : EIATTR_COOP_GROUP_MASK_REGIDS
	.align		4
        /*0038*/ 	.byte	0x04, 0x29
        /*003a*/ 	.short	(.L_2935 - .L_2934)


	//   ....[0]....
.L_2934:
        /*003c*/ 	.word	0xffffffff


	//   ....[1]....
        /*0040*/ 	.word	0xffffffff


	//   ....[2]....
        /*0044*/ 	.word	0xffffffff


	//   ....[3]....
        /*0048*/ 	.word	0xffffffff


	//   ....[4]....
        /*004c*/ 	.word	0xffffffff


	//   ....[5]....
        /*0050*/ 	.word	0xffffffff


	//   ....[6]....
        /*0054*/ 	.word	0xffffffff


	//   ....[7]....
        /*0058*/ 	.word	0xffffffff


	//   ....[8]....
        /*005c*/ 	.word	0xffffffff


	//   ....[9]....
        /*0060*/ 	.word	0xffffffff


	//   ....[10]....
        /*0064*/ 	.word	0xffffffff


	//   ....[11]....
        /*0068*/ 	.word	0xffffffff


	//   ....[12]....
        /*006c*/ 	.word	0xffffffff


	//   ....[13]....
        /*0070*/ 	.word	0xffffffff


	//   ....[14]....
        /*0074*/ 	.word	0xffffffff


	//   ....[15]....
        /*0078*/ 	.word	0xffffffff


	//   ....[16]....
        /*007c*/ 	.word	0xffffffff


	//   ....[17]....
        /*0080*/ 	.word	0xffffffff


	//   ....[18]....
        /*0084*/ 	.word	0xffffffff


	//   ....[19]....
        /*0088*/ 	.word	0xffffffff


	//----- nvinfo : EIATTR_COOP_GROUP_INSTR_OFFSETS
	.align		4
.L_2935:
        /*008c*/ 	.byte	0x04, 0x28
        /*008e*/ 	.short	(.L_2937 - .L_2936)


	//   ....[0]....
.L_2936:
        /*0090*/ 	.word	0x00001480


	//   ....[1]....
        /*0094*/ 	.word	0x000014a0


	//   ....[2]....
        /*0098*/ 	.word	0x000014c0


	//   ....[3]....
        /*009c*/ 	.word	0x000014e0


	//   ....[4]....
        /*00a0*/ 	.word	0x00001500


	//   ....[5]....
        /*00a4*/ 	.word	0x00001520


	//   ....[6]....
        /*00a8*/ 	.word	0x00001540


	//   ....[7]....
        /*00ac*/ 	.word	0x00001560


	//   ....[8]....
        /*00b0*/ 	.word	0x00001580


	//   ....[9]....
        /*00b4*/ 	.word	0x000015a0


	//   ....[10]....
        /*00b8*/ 	.word	0x00003260


	//   ....[11]....
        /*00bc*/ 	.word	0x000032e0


	//   ....[12]....
        /*00c0*/ 	.word	0x00003360


	//   ....[13]....
        /*00c4*/ 	.word	0x000033d0


	//   ....[14]....
        /*00c8*/ 	.word	0x00003450


	//   ....[15]....
        /*00cc*/ 	.word	0x000034c0


	//   ....[16]....
        /*00d0*/ 	.word	0x00003540


	//   ....[17]....
        /*00d4*/ 	.word	0x000035b0


	//   ....[18]....
        /*00d8*/ 	.word	0x00003630


	//   ....[19]....
        /*00dc*/ 	.word	0x000036a0


	//----- nvinfo : EIATTR_EXIT_INSTR_OFFSETS
	.align		4
.L_2937:
        /*00e0*/ 	.byte	0x04, 0x1c
        /*00e2*/ 	.short	(.L_2939 - .L_2938)


	//   ....[0]....
.L_2938:
        /*00e4*/ 	.word	0x00003200


	//----- nvinfo : EIATTR_MAX_THREADS
	.align		4
.L_2939:
        /*00e8*/ 	.byte	0x04, 0x05
        /*00ea*/ 	.short	(.L_2941 - .L_2940)
.L_2940:
        /*00ec*/ 	.word	0x00000080
        /*00f0*/ 	.word	0x00000001
        /*00f4*/ 	.word	0x00000001


	//----- nvinfo : EIATTR_CRS_STACK_SIZE
	.align		4
.L_2941:
        /*00f8*/ 	.byte	0x04, 0x1e
        /*00fa*/ 	.short	(.L_2943 - .L_2942)
.L_2942:
        /*00fc*/ 	.word	0x00000000
.L_2943:


//--------------------- .nv.info._ZN10layer_norm13ln_bwd_kernelINS_13Kernel_traitsIf13__nv_bfloat16fS2_fjLj2560ELj1ELj1ELj4ELj8ENS_18Kernel_traits_baseILj2560EfS2_fS2_fjLj128EEEEELb0ELb1ELb0ELb0EEEvNS_9BwdParamsE --------------------------
	.section	.nv.info._ZN10layer_norm13ln_bwd_kernelINS_13Kernel_traitsIf13__nv_bfloat16fS2_fjLj2560ELj1ELj1ELj4ELj8ENS_18Kernel_traits_baseILj2560EfS2_fS2_fjLj128EEEEELb0ELb1ELb0ELb0EEEvNS_9BwdParamsE,"",@"SHT_CUDA_INFO"
	.sectionflags	@""
	.align	4


	//----- nvinfo : EIATTR_CUDA_API_VERSION
	.align		4
        /*0000*/ 	.byte	0x04, 0x37
        /*0002*/ 	.short	(.L_2945 - .L_2944)
.L_2944:
        /*0004*/ 	.word	0x00000082


	//----- nvinfo : EIATTR_SW2861232_WAR
	.align		4
.L_2945:
        /*0008*/ 	.byte	0x01, 0x35
	.zero		2


	//----- nvinfo : EIATTR_PARAM_CBANK
	.align		4
        /*000c*/ 	.byte	0x04, 0x0a
        /*000e*/ 	.short	(.L_2947 - .L_2946)
	.align		4
.L_2946:
        /*0010*/ 	.word	index@(.nv.constant0._ZN10layer_norm13ln_bwd_kernelINS_13Kernel_traitsIf13__nv_bfloat16fS2_fjLj2560ELj1ELj1ELj4ELj8ENS_18Kernel_traits_baseILj2560EfS2_fS2_fjLj128EEEEELb0ELb1ELb0ELb0EEEvNS_9BwdParamsE)
        /*0014*/ 	.short	0x0160
        /*0016*/ 	.short	0x0128


	//----- nvinfo : EIATTR_CBANK_PARAM_SIZE
	.align		4
.L_2947:
        /*0018*/ 	.byte	0x03, 0x19
        /*001a*/ 	.short	0x0128


	//----- nvinfo : EIATTR_KPARAM_INFO
	.align		4
        /*001c*/ 	.byte	0x04, 0x17
        /*001e*/ 	.short	(.L_2949 - .L_2948)
.L_2948:
        /*0020*/ 	.word	0x00000000
        /*0024*/ 	.short	0x0000
        /*0026*/ 	.short	0x0000
        /*0028*/ 	.byte	0x00, 0xf0, 0xa1, 0x04


	//----- nvinfo : EIATTR_MAXREG_COUNT
	.align		4
.L_2949:
        /*002c*/ 	.byte	0x03, 0x1b
        /*002e*/ 	.short	0x00ff


	//----- nvinfo : EIATTR_NUM_BARRIERS
	.align		4
        /*0030*/ 	.byte	0x02, 0x4c
        /*0032*/ 	.byte	0x01
	.zero		1


	//----- nvinfo : EIATTR_MERCURY_ISA_VERSION
	.align		4
        /*0034*/ 	.byte	0x03, 0x5f
        /*0036*/ 	.short	0x0000


	//----- nvinfo : EIATTR_COOP_GROUP_MASK_REGIDS
	.align		4
        /*0038*/ 	.byte	0x04, 0x29
        /*003a*/ 	.short	(.L_2951 - .L_2950)


	//   ....[0]....
.L_2950:
        /*003c*/ 	.word	0xffffffff


	//   ....[1]....
        /*0040*/ 	.word	0xffffffff


	//   ....[2]....
        /*0044*/ 	.word	0xffffffff


	//   ....[3]....
        /*0048*/ 	.word	0xffffffff


	//   ....[4]....
        /*004c*/ 	.word	0xffffffff


	//   ....[5]....
        /*0050*/ 	.word	0xffffffff


	//   ....[6]....
        /*0054*/ 	.word	0xffffffff


	//   ....[7]....
        /*0058*/ 	.word	0xffffffff


	//   ....[8]....
        /*005c*/ 	.word	0xffffffff


	//   ....[9]....
        /*0060*/ 	.word	0xffffffff


	//   ....[10]....
        /*0064*/ 	.word	0xffffffff


	//   ....[11]....
        /*0068*/ 	.word	0xffffffff


	//   ....[12]....
        /*006c*/ 	.word	0xffffffff


	//   ....[13]....
        /*0070*/ 	.word	0xffffffff


	//   ....[14]....
        /*0074*/ 	.word	0xffffffff


	//   ....[15]....
        /*0078*/ 	.word	0xffffffff


	//   ....[16]....
        /*007c*/ 	.word	0xffffffff


	//   ....[17]....
        /*0080*/ 	.word	0xffffffff


	//   ....[18]....
        /*0084*/ 	.word	0xffffffff


	//   ....[19]....
        /*0088*/ 	.word	0xffffffff


	//----- nvinfo : EIATTR_COOP_GROUP_INSTR_OFFSETS
	.align		4
.L_2951:
        /*008c*/ 	.byte	0x04, 0x28
        /*008e*/ 	.short	(.L_2953 - .L_2952)


	//   ....[0]....
.L_2952:
        /*0090*/ 	.word	0x000016a0


	//   ....[1]....
        /*0094*/ 	.word	0x000016c0


	//   ....[2]....
        /*0098*/ 	.word	0x000016e0


	//   ....[3]....
        /*009c*/ 	.word	0x00001700


	//   ....[4]....
        /*00a0*/ 	.word	0x00001720


	//   ....[5]....
        /*00a4*/ 	.word	0x00001740


	//   ....[6]....
        /*00a8*/ 	.word	0x00001760


	//   ....[7]....
        /*00ac*/ 	.word	0x00001780


	//   ....[8]....
        /*00b0*/ 	.word	0x000017a0


	//   ....[9]....
        /*00b4*/ 	.word	0x000017c0


	//   ....[10]....
        /*00b8*/ 	.word	0x000030f0


	//   ....[11]....
        /*00bc*/ 	.word	0x00003170


	//   ....[12]....
        /*00c0*/ 	.word	0x000031f0


	//   ....[13]....
        /*00c4*/ 	.word	0x00003260


	//   ....[14]....
        /*00c8*/ 	.word	0x000032e0


	//   ....[15]....
        /*00cc*/ 	.word	0x00003350


	//   ....[16]....
        /*00d0*/ 	.word	0x000033d0


	//   ....[17]....
        /*00d4*/ 	.word	0x00003440


	//   ....[18]....
        /*00d8*/ 	.word	0x000034c0


	//   ....[19]....
        /*00dc*/ 	.word	0x00003530


	//----- nvinfo : EIATTR_EXIT_INSTR_OFFSETS
	.align		4
.L_2953:
        /*00e0*/ 	.byte	0x04, 0x1c
        /*00e2*/ 	.short	(.L_2955 - .L_2954)


	//   ....[0]....
.L_2954:
        /*00e4*/ 	.word	0x00003010


	//   ....[1]....
        /*00e8*/ 	.word	0x00003090


	//----- nvinfo : EIATTR_MAX_THREADS
	.align		4
.L_2955:
        /*00ec*/ 	.byte	0x04, 0x05
        /*00ee*/ 	.short	(.L_2957 - .L_2956)
.L_2956:
        /*00f0*/ 	.word	0x00000080
        /*00f4*/ 	.word	0x00000001
        /*00f8*/ 	.word	0x00000001


	//----- nvinfo : EIATTR_CRS_STACK_SIZE
	.align		4
.L_2957:
        /*00fc*/ 	.byte	0x04, 0x1e
        /*00fe*/ 	.short	(.L_2959 - .L_2958)
.L_2958:
        /*0100*/ 	.word	0x00000000
.L_2959:


//--------------------- .nv.info._ZN10layer_norm13ln_bwd_kernelINS_13Kernel_traitsIf13__nv_bfloat16fS2_fjLj2560ELj1ELj1ELj4ELj8ENS_18Kernel_traits_baseILj2560EfS2_fS2_fjLj128EEEEELb0ELb1ELb0ELb1EEEvNS_9BwdParamsE --------------------------
	.section	.nv.info._ZN10layer_norm13ln_bwd_kernelINS_13Kernel_traitsIf13__nv_bfloat16fS2_fjLj2560ELj1ELj1ELj4ELj8ENS_18Kernel_traits_baseILj2560EfS2_fS2_fjLj128EEEEELb0ELb1ELb0ELb1EEEvNS_9BwdParamsE,"",@"SHT_CUDA_INFO"
	.sectionflags	@""
	.align	4


	//----- nvinfo : EIATTR_CUDA_API_VERSION
	.align		4
        /*0000*/ 	.byte	0x04, 0x37
        /*0002*/ 	.short	(.L_2961 - .L_2960)
.L_2960:
        /*0004*/ 	.word	0x00000082


	//----- nvinfo : EIATTR_SW2861232_WAR
	.align		4
.L_2961:
        /*0008*/ 	.byte	0x01, 0x35
	.zero		2


	//----- nvinfo : EIATTR_PARAM_CBANK
	.align		4
        /*000c*/ 	.byte	0x04, 0x0a
        /*000e*/ 	.short	(.L_2963 - .L_2962)
	.align		4
.L_2962:
        /*0010*/ 	.word	index@(.nv.constant0._ZN10layer_norm13ln_bwd_kernelINS_13Kernel_traitsIf13__nv_bfloat16fS2_fjLj2560ELj1ELj1ELj4ELj8ENS_18Kernel_traits_baseILj2560EfS2_fS2_fjLj128EEEEELb0ELb1ELb0ELb1EEEvNS_9BwdParamsE)
        /*0014*/ 	.short	0x0160
        /*0016*/ 	.short	0x0128


	//----- nvinfo : EIATTR_CBANK_PARAM_SIZE
	.align		4
.L_2963:
        /*0018*/ 	.byte	0x03, 0x19
        /*001a*/ 	.short	0x0128


	//----- nvinfo : EIATTR_KPARAM_INFO
	.align		4
        /*001c*/ 	.byte	0x04, 0x17
        /*001e*/ 	.short	(.L_2965 - .L_2964)
.L_2964:
        /*0020*/ 	.word	0x00000000
        /*0024*/ 	.short	0x0000
        /*0026*/ 	.short	0x0000
        /*0028*/ 	.byte	0x00, 0xf0, 0xa1, 0x04


	//----- nvinfo : EIATTR_MAXREG_COUNT
	.align		4
.L_2965:
        /*002c*/ 	.byte	0x03, 0x1b
        /*002e*/ 	.short	0x00ff


	//----- nvinfo : EIATTR_NUM_BARRIERS
	.align		4
        /*0030*/ 	.byte	0x02, 0x4c
        /*0032*/ 	.byte	0x01
	.zero		1


	//----- nvinfo : EIATTR_MERCURY_ISA_VERSION
	.align		4
        /*0034*/ 	.byte	0x03, 0x5f
        /*0036*/ 	.short	0x0000


	//----- nvinfo : EIATTR_COOP_GROUP_MASK_REGIDS
	.align		4
        /*0038*/ 	.byte	0x04, 0x29
        /*003a*/ 	.short	(.L_2967 - .L_2966)


	//   ....[0]....
.L_2966:
        /*003c*/ 	.word	0xffffffff


	//   ....[1]....
        /*0040*/ 	.word	0xffffffff


	//   ....[2]....
        /*0044*/ 	.word	0xffffffff


	//   ....[3]....
        /*0048*/ 	.word	0xffffffff


	//   ....[4]....
        /*004c*/ 	.word	0xffffffff


	//   ....[5]....
        /*0050*/ 	.word	0xffffffff


	//   ....[6]....
        /*0054*/ 	.word	0xffffffff


	//   ....[7]....
        /*0058*/ 	.word	0xffffffff


	//   ....[8]....
        /*005c*/ 	.word	0xffffffff


	//   ....[9]....
        /*0060*/ 	.word	0xffffffff


	//   ....[10]....
        /*0064*/ 	.word	0xffffffff


	//   ....[11]....
        /*0068*/ 	.word	0xffffffff


	//   ....[12]....
        /*006c*/ 	.word	0xffffffff


	//   ....[13]....
        /*0070*/ 	.word	0xffffffff


	//   ....[14]....
        /*0074*/ 	.word	0xffffffff


	//   ....[15]....
        /*0078*/ 	.word	0xffffffff


	//   ....[16]....
        /*007c*/ 	.word	0xffffffff


	//   ....[17]....
        /*0080*/ 	.word	0xffffffff


	//   ....[18]....
        /*0084*/ 	.word	0xffffffff


	//   ....[19]....
        /*0088*/ 	.word	0xffffffff


	//----- nvinfo : EIATTR_COOP_GROUP_INSTR_OFFSETS
	.align		4
.L_2967:
        /*008c*/ 	.byte	0x04, 0x28
        /*008e*/ 	.short	(.L_2969 - .L_2968)


	//   ....[0]....
.L_2968:
        /*0090*/ 	.word	0x00001540


	//   ....[1]....
        /*0094*/ 	.word	0x00001560


	//   ....[2]....
        /*0098*/ 	.word	0x00001580


	//   ....[3]....
        /*009c*/ 	.word	0x000015a0


	//   ....[4]....
        /*00a0*/ 	.word	0x000015c0


	//   ....[5]....
        /*00a4*/ 	.word	0x000015e0


	//   ....[6]....
        /*00a8*/ 	.word	0x00001600


	//   ....[7]....
        /*00ac*/ 	.word	0x00001620


	//   ....[8]....
        /*00b0*/ 	.word	0x00001640


	//   ....[9]....
        /*00b4*/ 	.word	0x00001660


	//   ....[10]....
        /*00b8*/ 	.word	0x00002ef0


	//   ....[11]....
        /*00bc*/ 	.word	0x00002f70


	//   ....[12]....
        /*00c0*/ 	.word	0x00002ff0


	//   ....[13]....
        /*00c4*/ 	.word	0x00003060


	//   ....[14]....
        /*00c8*/ 	.word	0x000030e0


	//   ....[15]....
        /*00cc*/ 	.word	0x00003150


	//   ....[16]....
        /*00d0*/ 	.word	0x000031d0


	//   ....[17]....
        /*00d4*/ 	.word	0x00003240


	//   ....[18]....
        /*00d8*/ 	.word	0x000032c0


	//   ....[19]....
        /*00dc*/ 	.word	0x00003330


	//----- nvinfo : EIATTR_EXIT_INSTR_OFFSETS
	.align		4
.L_2969:
        /*00e0*/ 	.byte	0x04, 0x1c
        /*00e2*/ 	.short	(.L_2971 - .L_2970)


	//   ....[0]....
.L_2970:
        /*00e4*/ 	.word	0x00002e90


	//----- nvinfo : EIATTR_MAX_THREADS
	.align		4
.L_2971:
        /*00e8*/ 	.byte	0x04, 0x05
        /*00ea*/ 	.short	(.L_2973 - .L_2972)
.L_2972:
        /*00ec*/ 	.word	0x00000080
        /*00f0*/ 	.word	0x00000001
        /*00f4*/ 	.word	0x00000001


	//----- nvinfo : EIATTR_CRS_STACK_SIZE
	.align		4
.L_2973:
        /*00f8*/ 	.byte	0x04, 0x1e
        /*00fa*/ 	.short	(.L_2975 - .L_2974)
.L_2974:
        /*00fc*/ 	.word	0x00000000
.L_2975:


//--------------------- .nv.info._ZN10layer_norm13ln_bwd_kernelINS_13Kernel_traitsIf13__nv_bfloat16fS2_fjLj2560ELj1ELj1ELj4ELj8ENS_18Kernel_traits_baseILj2560EfS2_fS2_fjLj128EEEEELb0ELb1ELb1ELb0EEEvNS_9BwdParamsE --------------------------
	.section	.nv.info._ZN10layer_norm13ln_bwd_kernelINS_13Kernel_traitsIf13__nv_bfloat16fS2_fjLj2560ELj1ELj1ELj4ELj8ENS_18Kernel_traits_baseILj2560EfS2_fS2_fjLj128EEEEELb0ELb1ELb1ELb0EEEvNS_9BwdParamsE,"",@"SHT_CUDA_INFO"
	.sectionflags	@""
	.align	4


	//----- nvinfo : EIATTR_CUDA_API_VERSION
	.align		4
        /*0000*/ 	.byte	0x04, 0x37
        /*0002*/ 	.short	(.L_2977 - .L_2976)
.L_2976:
        /*0004*/ 	.word	0x00000082


	//----- nvinfo : EIATTR_SW2861232_WAR
	.align		4
.L_2977:
        /*0008*/ 	.byte	0x01, 0x35
	.zero		2


	//----- nvinfo : EIATTR_PARAM_CBANK
	.align		4
        /*000c*/ 	.byte	0x04, 0x0a
        /*000e*/ 	.short	(.L_2979 - .L_2978)
	.align		4
.L_2978:
        /*0010*/ 	.word	index@(.nv.constant0._ZN10layer_norm13ln_bwd_kernelINS_13Kernel_traitsIf13__nv_bfloat16fS2_fjLj2560ELj1ELj1ELj4ELj8ENS_18Kernel_traits_baseILj2560EfS2_fS2_fjLj128EEEEELb0ELb1ELb1ELb0EEEvNS_9BwdParamsE)
        /*0014*/ 	.short	0x0160
        /*0016*/ 	.short	0x0128


	//----- nvinfo : EIATTR_CBANK_PARAM_SIZE
	.align		4
.L_2979:
        /*0018*/ 	.byte	0x03, 0x19
        /*001a*/ 	.short	0x0128


	//----- nvinfo : EIATTR_KPARAM_INFO
	.align		4
        /*001c*/ 	.byte	0x04, 0x17
        /*001e*/ 	.short	(.L_2981 - .L_2980)
.L_2980:
        /*0020*/ 	.word	0x00000000
        /*0024*/ 	.short	0x0000
        /*0026*/ 	.short	0x0000
        /*0028*/ 	.byte	0x00, 0xf0, 0xa1, 0x04


	//----- nvinfo : EIATTR_MAXREG_COUNT
	.align		4
.L_2981:
        /*002c*/ 	.byte	0x03, 0x1b
        /*002e*/ 	.short	0x00ff


	//----- nvinfo : EIATTR_NUM_BARRIERS
	.align		4
        /*0030*/ 	.byte	0x02, 0x4c
        /*0032*/ 	.byte	0x01
	.zero		1


	//----- nvinfo : EIATTR_MERCURY_ISA_VERSION
	.align		4
        /*0034*/ 	.byte	0x03, 0x5f
        /*0036*/ 	.short	0x0000


	//----- nvinfo : EIATTR_COOP_GROUP_MASK_REGIDS
	.align		4
        /*0038*/ 	.byte	0x04, 0x29
        /*003a*/ 	.short	(.L_2983 - .L_2982)


	//   ....[0]....
.L_2982:
        /*003c*/ 	.word	0xffffffff


	//   ....[1]....
        /*0040*/ 	.word	0xffffffff


	//   ....[2]....
        /*0044*/ 	.word	0xffffffff


	//   ....[3]....
        /*0048*/ 	.word	0xffffffff


	//   ....[4]....
        /*004c*/ 	.word	0xffffffff


	//   ....[5]....
        /*0050*/ 	.word	0xffffffff


	//   ....[6]....
        /*0054*/ 	.word	0xffffffff


	//   ....[7]....
        /*0058*/ 	.word	0xffffffff


	//   ....[8]....
        /*005c*/ 	.word	0xffffffff


	//   ....[9]....
        /*0060*/ 	.word	0xffffffff


	//   ....[10]....
        /*0064*/ 	.word	0xffffffff


	//   ....[11]....
        /*0068*/ 	.word	0xffffffff


	//   ....[12]....
        /*006c*/ 	.word	0xffffffff


	//   ....[13]....
        /*0070*/ 	.word	0xffffffff


	//   ....[14]....
        /*0074*/ 	.word	0xffffffff


	//   ....[15]....
        /*0078*/ 	.word	0xffffffff


	//   ....[16]....
        /*007c*/ 	.word	0xffffffff


	//   ....[17]....
        /*0080*/ 	.word	0xffffffff


	//   ....[18]....
        /*0084*/ 	.word	0xffffffff


	//   ....[19]....
        /*0088*/ 	.word	0xffffffff


	//----- nvinfo : EIATTR_COOP_GROUP_INSTR_OFFSETS
	.align		4
.L_2983:
        /*008c*/ 	.byte	0x04, 0x28
        /*008e*/ 	.short	(.L_2985 - .L_2984)


	//   ....[0]....
.L_2984:
        /*0090*/ 	.word	0x000019b0


	//   ....[1]....
        /*0094*/ 	.word	0x000019d0


	//   ....[2]....
        /*0098*/ 	.word	0x000019f0


	//   ....[3]....
        /*009c*/ 	.word	0x00001a10


	//   ....[4]....
        /*00a0*/ 	.word	0x00001a30


	//   ....[5]....
        /*00a4*/ 	.word	0x00001a50


	//   ....[6]....
        /*00a8*/ 	.word	0x00001a70


	//   ....[7]....
        /*00ac*/ 	.word	0x00001a90


	//   ....[8]....
        /*00b0*/ 	.word	0x00001ab0


	//   ....[9]....
        /*00b4*/ 	.word	0x00001ad0


	//   ....[10]....
        /*00b8*/ 	.word	0x00004320


	//   ....[11]....
        /*00bc*/ 	.word	0x000043a0


	//   ....[12]....
        /*00c0*/ 	.word	0x00004420


	//   ....[13]....
        /*00c4*/ 	.word	0x00004490


	//   ....[14]....
        /*00c8*/ 	.word	0x00004510


	//   ....[15]....
        /*00cc*/ 	.word	0x00004580


	//   ....[16]....
        /*00d0*/ 	.word	0x00004600


	//   ....[17]....
        /*00d4*/ 	.word	0x00004670


	//   ....[18]....
        /*00d8*/ 	.word	0x000046f0


	//   ....[19]....
        /*00dc*/ 	.word	0x00004760


	//----- nvinfo : EIATTR_EXIT_INSTR_OFFSETS
	.align		4
.L_2985:
        /*00e0*/ 	.byte	0x04, 0x1c
        /*00e2*/ 	.short	(.L_2987 - .L_2986)


	//   ....[0]....
.L_2986:
        /*00e4*/ 	.word	0x00004240


	//   ....[1]....
        /*00e8*/ 	.word	0x000042c0


	//----- nvinfo : EIATTR_MAX_THREADS
	.align		4
.L_2987:
        /*00ec*/ 	.byte	0x04, 0x05
        /*00ee*/ 	.short	(.L_2989 - .L_2988)
.L_2988:
        /*00f0*/ 	.word	0x00000080
        /*00f4*/ 	.word	0x00000001
        /*00f8*/ 	.word	0x00000001


	//----- nvinfo : EIATTR_CRS_STACK_SIZE
	.align		4
.L_2989:
        /*00fc*/ 	.byte	0x04, 0x1e
        /*00fe*/ 	.short	(.L_2991 - .L_2990)
.L_2990:
        /*0100*/ 	.word	0x00000000
.L_2991:


//--------------------- .nv.info._ZN10layer_norm13ln_bwd_kernelINS_13Kernel_traitsIf13__nv_bfloat16fS2_fjLj2560ELj1ELj1ELj4ELj8ENS_18Kernel_traits_baseILj2560EfS2_fS2_fjLj128EEEEELb0ELb1ELb1ELb1EEEvNS_9BwdParamsE --------------------------
	.section	.nv.info._ZN10layer_norm13ln_bwd_kernelINS_13Kernel_traitsIf13__nv_bfloat16fS2_fjLj2560ELj1ELj1ELj4ELj8ENS_18Kernel_traits_baseILj2560EfS2_fS2_fjLj128EEEEELb0ELb1ELb1ELb1EEEvNS_9BwdParamsE,"",@"SHT_CUDA_INFO"
	.sectionflags	@""
	.align	4


	//----- nvinfo : EIATTR_CUDA_API_VERSION
	.align		4
        /*0000*/ 	.byte	0x04, 0x37
        /*0002*/ 	.short	(.L_2993 - .L_2992)
.L_2992:
        /*0004*/ 	.word	0x00000082


	//----- nvinfo : EIATTR_SW2861232_WAR
	.align		4
.L_2993:
        /*0008*/ 	.byte	0x01, 0x35
	.zero		2


	//----- nvinfo : EIATTR_PARAM_CBANK
	.align		4
        /*000c*/ 	.byte	0x04, 0x0a
        /*000e*/ 	.short	(.L_2995 - .L_2994)
	.align		4
.L_2994:
        /*0010*/ 	.word	index@(.nv.constant0._ZN10layer_norm13ln_bwd_kernelINS_13Kernel_traitsIf13__nv_bfloat16fS2_fjLj2560ELj1ELj1ELj4ELj8ENS_18Kernel_traits_baseILj2560EfS2_fS2_fjLj128EEEEELb0ELb1ELb1ELb1EEEvNS_9BwdParamsE)
        /*0014*/ 	.short	0x0160
        /*0016*/ 	.short	0x0128


	//----- nvinfo : EIATTR_CBANK_PARAM_SIZE
	.align		4
.L_2995:
        /*0018*/ 	.byte	0x03, 0x19
        /*001a*/ 	.short	0x0128


	//----- nvinfo : EIATTR_KPARAM_INFO
	.align		4
        /*001c*/ 	.byte	0x04, 0x17
        /*001e*/ 	.short	(.L_2997 - .L_2996)
.L_2996:
        /*0020*/ 	.word	0x00000000
        /*0024*/ 	.short	0x0000
        /*0026*/ 	.short	0x0000
        /*0028*/ 	.byte	0x00, 0xf0, 0xa1, 0x04


	//----- nvinfo : EIATTR_MAXREG_COUNT
	.align		4
.L_2997:
        /*002c*/ 	.byte	0x03, 0x1b
        /*002e*/ 	.short	0x00ff


	//----- nvinfo : EIATTR_NUM_BARRIERS
	.align		4
        /*0030*/ 	.byte	0x02, 0x4c
        /*0032*/ 	.byte	0x01
	.zero		1


	//----- nvinfo : EIATTR_MERCURY_ISA_VERSION
	.align		4
        /*0034*/ 	.byte	0x03, 0x5f
        /*0036*/ 	.short	0x0000


	//----- nvinfo : EIATTR_COOP_GROUP_MASK_REGIDS
	.align		4
        /*0038*/ 	.byte	0x04, 0x29
        /*003a*/ 	.short	(.L_2999 - .L_2998)


	//   ....[0]....
.L_2998:
        /*003c*/ 	.word	0xffffffff


	//   ....[1]....
        /*0040*/ 	.word	0xffffffff


	//   ....[2]....
        /*0044*/ 	.word	0xffffffff


	//   ....[3]....
        /*0048*/ 	.word	0xffffffff


	//   ....[4]....
        /*004c*/ 	.word	0xffffffff


	//   ....[5]....
        /*0050*/ 	.word	0xffffffff


	//   ....[6]....
        /*0054*/ 	.word	0xffffffff


	//   ....[7]....
        /*0058*/ 	.word	0xffffffff


	//   ....[8]....
        /*005c*/ 	.word	0xffffffff


	//   ....[9]....
        /*0060*/ 	.word	0xffffffff


	//   ....[10]....
        /*0064*/ 	.word	0xffffffff


	//   ....[11]....
        /*0068*/ 	.word	0xffffffff


	//   ....[12]....
        /*006c*/ 	.word	0xffffffff


	//   ....[13]....
        /*0070*/ 	.word	0xffffffff


	//   ....[14]....
        /*0074*/ 	.word	0xffffffff


	//   ....[15]....
        /*0078*/ 	.word	0xffffffff


	//   ....[16]....
        /*007c*/ 	.word	0xffffffff


	//   ....[17]....
        /*0080*/ 	.word	0xffffffff


	//   ....[18]....
        /*0084*/ 	.word	0xffffffff


	//   ....[19]....
        /*0088*/ 	.word	0xffffffff


	//----- nvinfo : EIATTR_COOP_GROUP_INSTR_OFFSETS
	.align		4
.L_2999:
        /*008c*/ 	.byte	0x04, 0x28
        /*008e*/ 	.short	(.L_3001 - .L_3000)


	//   ....[0]....
.L_3000:
        /*0090*/ 	.word	0x00001620


	//   ....[1]....
        /*0094*/ 	.word	0x00001640


	//   ....[2]....
        /*0098*/ 	.word	0x00001660


	//   ....[3]....
        /*009c*/ 	.word	0x00001680


	//   ....[4]....
        /*00a0*/ 	.word	0x000016a0


	//   ....[5]....
        /*00a4*/ 	.word	0x000016c0


	//   ....[6]....
        /*00a8*/ 	.word	0x000016e0


	//   ....[7]....
        /*00ac*/ 	.word	0x00001700


	//   ....[8]....
        /*00b0*/ 	.word	0x00001720


	//   ....[9]....
        /*00b4*/ 	.word	0x00001740


	//   ....[10]....
        /*00b8*/ 	.word	0x00003bb0


	//   ....[11]....
        /*00bc*/ 	.word	0x00003c30


	//   ....[12]....
        /*00c0*/ 	.word	0x00003cb0


	//   ....[13]....
        /*00c4*/ 	.word	0x00003d20


	//   ....[14]....
        /*00c8*/ 	.word	0x00003da0


	//   ....[15]....
        /*00cc*/ 	.word	0x00003e10


	//   ....[16]....
        /*00d0*/ 	.word	0x00003e90


	//   ....[17]....
        /*00d4*/ 	.word	0x00003f00


	//   ....[18]....
        /*00d8*/ 	.word	0x00003f80


	//   ....[19]....
        /*00dc*/ 	.word	0x00003ff0


	//----- nvinfo : EIATTR_EXIT_INSTR_OFFSETS
	.align		4
.L_3001:
        /*00e0*/ 	.byte	0x04, 0x1c
        /*00e2*/ 	.short	(.L_3003 - .L_3002)


	//   ....[0]....
.L_3002:
        /*00e4*/ 	.word	0x00003b50


	//----- nvinfo : EIATTR_MAX_THREADS
	.align		4
.L_3003:
        /*00e8*/ 	.byte	0x04, 0x05
        /*00ea*/ 	.short	(.L_3005 - .L_3004)
.L_3004:
        /*00ec*/ 	.word	0x00000080
        /*00f0*/ 	.word	0x00000001
        /*00f4*/ 	.word	0x00000001


	//----- nvinfo : EIATTR_CRS_STACK_SIZE
	.align		4
.L_3005:
        /*00f8*/ 	.byte	0x04, 0x1e
        /*00fa*/ 	.short	(.L_3007 - .L_3006)
.L_3006:
        /*00fc*/ 	.word	0x00000000
.L_3007:


//--------------------- .nv.info._ZN10layer_norm13ln_bwd_kernelINS_13Kernel_traitsIf13__nv_bfloat16fS2_fjLj2560ELj1ELj1ELj4ELj8ENS_18Kernel_traits_baseILj2560EfS2_fS2_fjLj128EEEEELb1ELb0ELb0ELb0EEEvNS_9BwdParamsE --------------------------
	.section	.nv.info._ZN10layer_norm13ln_bwd_kernelINS_13Kernel_traitsIf13__nv_bfloat16fS2_fjLj2560ELj1ELj1ELj4ELj8ENS_18Kernel_traits_baseILj2560EfS2_fS2_fjLj128EEEEELb1ELb0ELb0ELb0EEEvNS_9BwdParamsE,"",@"SHT_CUDA_INFO"
	.sectionflags	@""
	.align	4


	//----- nvinfo : EIATTR_CUDA_API_VERSION
	.align		4
        /*0000*/ 	.byte	0x04, 0x37
        /*0002*/ 	.short	(.L_3009 - .L_3008)
.L_3008:
        /*0004*/ 	.word	0x00000082


	//----- nvinfo : EIATTR_SW2861232_WAR
	.align		4
.L_3009:
        /*0008*/ 	.byte	0x01, 0x35
	.zero		2


	//----- nvinfo : EIATTR_PARAM_CBANK
	.align		4
        /*000c*/ 	.byte	0x04, 0x0a
        /*000e*/ 	.short	(.L_3011 - .L_3010)
	.align		4
.L_3010:
        /*0010*/ 	.word	index@(.nv.constant0._ZN10layer_norm13ln_bwd_kernelINS_13Kernel_traitsIf13__nv_bfloat16fS2_fjLj2560ELj1ELj1ELj4ELj8ENS_18Kernel_traits_baseILj2560EfS2_fS2_fjLj128EEEEELb1ELb0ELb0ELb0EEEvNS_9BwdParamsE)
        /*0014*/ 	.short	0x0160
        /*0016*/ 	.short	0x0128


	//----- nvinfo : EIATTR_CBANK_PARAM_SIZE
	.align		4
.L_3011:
        /*0018*/ 	.byte	0x03, 0x19
        /*001a*/ 	.short	0x0128


	//----- nvinfo : EIATTR_KPARAM_INFO
	.align		4
        /*001c*/ 	.byte	0x04, 0x17
        /*001e*/ 	.short	(.L_3013 - .L_3012)
.L_3012:
        /*0020*/ 	.word	0x00000000
        /*0024*/ 	.short	0x0000
        /*0026*/ 	.short	0x0000
        /*0028*/ 	.byte	0x00, 0xf0, 0xa1, 0x04


	//----- nvinfo : EIATTR_MAXREG_COUNT
	.align		4
.L_3013:
        /*002c*/ 	.byte	0x03, 0x1b
        /*002e*/ 	.short	0x00ff


	//----- nvinfo : EIATTR_NUM_BARRIERS
	.align		4
        /*0030*/ 	.byte	0x02, 0x4c
        /*0032*/ 	.byte	0x01
	.zero		1


	//----- nvinfo : EIATTR_MERCURY_ISA_VERSION
	.align		4
        /*0034*/ 	.byte	0x03, 0x5f
        /*0036*/ 	.short	0x0000


	//----- nvinfo : EIATTR_COOP_GROUP_MASK_REGIDS
	.align		4
        /*0038*/ 	.byte	0x04, 0x29
        /*003a*/ 	.short	(.L_3015 - .L_3014)


	//   ....[0]....
.L_3014:
        /*003c*/ 	.word	0xffffffff


	//   ....[1]....
        /*0040*/ 	.word	0xffffffff


	//   ....[2]....
        /*0044*/ 	.word	0xffffffff


	//   ....[3]....
        /*0048*/ 	.word	0xffffffff


	//   ....[4]....
        /*004c*/ 	.word	0xffffffff


	//   ....[5]....
        /*0050*/ 	.word	0xffffffff


	//   ....[6]....
        /*0054*/ 	.word	0xffffffff


	//   ....[7]....
        /*0058*/ 	.word	0xffffffff


	//   ....[8]....
        /*005c*/ 	.word	0xffffffff


	//   ....[9]....
        /*0060*/ 	.word	0xffffffff


	//   ....[10]....
        /*0064*/ 	.word	0xffffffff


	//   ....[11]....
        /*0068*/ 	.word	0xffffffff


	//   ....[12]....
        /*006c*/ 	.word	0xffffffff


	//   ....[13]....
        /*0070*/ 	.word	0xffffffff


	//   ....[14]....
        /*0074*/ 	.word	0xffffffff


	//   ....[15]....
        /*0078*/ 	.word	0xffffffff


	//   ....[16]....
        /*007c*/ 	.word	0xffffffff


	//   ....[17]....
        /*0080*/ 	.word	0xffffffff


	//   ....[18]....
        /*0084*/ 	.word	0xffffffff


	//   ....[19]....
        /*0088*/ 	.word	0xffffffff


	//----- nvinfo : EIATTR_COOP_GROUP_INSTR_OFFSETS
	.align		4
.L_3015:
        /*008c*/ 	.byte	0x04, 0x28
        /*008e*/ 	.short	(.L_3017 - .L_3016)


	//   ....[0]....
.L_3016:
        /*0090*/ 	.word	0x000016e0


	//   ....[1]....
        /*0094*/ 	.word	0x00001700


	//   ....[2]....
        /*0098*/ 	.word	0x00001720


	//   ....[3]....
        /*009c*/ 	.word	0x00001740


	//   ....[4]....
        /*00a0*/ 	.word	0x00001760


	//   ....[5]....
        /*00a4*/ 	.word	0x00001780


	//   ....[6]....
        /*00a8*/ 	.word	0x000017a0


	//   ....[7]....
        /*00ac*/ 	.word	0x000017c0


	//   ....[8]....
        /*00b0*/ 	.word	0x000017e0


	//   ....[9]....
        /*00b4*/ 	.word	0x00001800


	//   ....[10]....
        /*00b8*/ 	.word	0x00002e70


	//   ....[11]....
        /*00bc*/ 	.word	0x00002ef0


	//   ....[12]....
        /*00c0*/ 	.word	0x00002f70


	//   ....[13]....
        /*00c4*/ 	.word	0x00002fe0


	//   ....[14]....
        /*00c8*/ 	.word	0x00003060


	//   ....[15]....
        /*00cc*/ 	.word	0x000030d0


	//   ....[16]....
        /*00d0*/ 	.word	0x00003150


	//   ....[17]....
        /*00d4*/ 	.word	0x000031c0


	//   ....[18]....
        /*00d8*/ 	.word	0x00003240


	//   ....[19]....
        /*00dc*/ 	.word	0x000032b0


	//----- nvinfo : EIATTR_EXIT_INSTR_OFFSETS
	.align		4
.L_3017:
        /*00e0*/ 	.byte	0x04, 0x1c
        /*00e2*/ 	.short	(.L_3019 - .L_3018)


	//   ....[0]....
.L_3018:
        /*00e4*/ 	.word	0x00002db0


	//   ....[1]....
        /*00e8*/ 	.word	0x00002e10


	//----- nvinfo : EIATTR_MAX_THREADS
	.align		4
.L_3019:
        /*00ec*/ 	.byte	0x04, 0x05
        /*00ee*/ 	.short	(.L_3021 - .L_3020)
.L_3020:
        /*00f0*/ 	.word	0x00000080
        /*00f4*/ 	.word	0x00000001
        /*00f8*/ 	.word	0x00000001


	//----- nvinfo : EIATTR_CRS_STACK_SIZE
	.align		4
.L_3021:
        /*00fc*/ 	.byte	0x04, 0x1e
        /*00fe*/ 	.short	(.L_3023 - .L_3022)
.L_3022:
        /*0100*/ 	.word	0x00000000
.L_3023:


//--------------------- .nv.info._ZN10layer_norm13ln_bwd_kernelINS_13Kernel_traitsIf13__nv_bfloat16fS2_fjLj2560ELj1ELj1ELj4ELj8ENS_18Kernel_traits_baseILj2560EfS2_fS2_fjLj128EEEEELb1ELb0ELb0ELb1EEEvNS_9BwdParamsE --------------------------
	.section	.nv.info._ZN10layer_norm13ln_bwd_kernelINS_13Kernel_traitsIf13__nv_bfloat16fS2_fjLj2560ELj1ELj1ELj4ELj8ENS_18Kernel_traits_baseILj2560EfS2_fS2_fjLj128EEEEELb1ELb0ELb0ELb1EEEvNS_9BwdParamsE,"",@"SHT_CUDA_INFO"
	.sectionflags	@""
	.align	4


	//----- nvinfo : EIATTR_CUDA_API_VERSION
	.align		4
        /*0000*/ 	.byte	0x04, 0x37
        /*0002*/ 	.short	(.L_3025 - .L_3024)
.L_3024:
        /*0004*/ 	.word	0x00000082


	//----- nvinfo : EIATTR_SW2861232_WAR
	.align		4
.L_3025:
        /*0008*/ 	.byte	0x01, 0x35
	.zero		2


	//----- nvinfo : EIATTR_PARAM_CBANK
	.align		4
        /*000c*/ 	.byte	0x04, 0x0a
        /*000e*/ 	.short	(.L_3027 - .L_3026)
	.align		4
.L_3026:
        /*0010*/ 	.word	index@(.nv.constant0._ZN10layer_norm13ln_bwd_kernelINS_13Kernel_traitsIf13__nv_bfloat16fS2_fjLj2560ELj1ELj1ELj4ELj8ENS_18Kernel_traits_baseILj2560EfS2_fS2_fjLj128EEEEELb1ELb0ELb0ELb1EEEvNS_9BwdParamsE)
        /*0014*/ 	.short	0x0160
        /*0016*/ 	.short	0x0128


	//----- nvinfo : EIATTR_CBANK_PARAM_SIZE
	.align		4
.L_3027:
        /*0018*/ 	.byte	0x03, 0x19
        /*001a*/ 	.short	0x0128


	//----- nvinfo : EIATTR_KPARAM_INFO
	.align		4
        /*001c*/ 	.byte	0x04, 0x17
        /*001e*/ 	.short	(.L_3029 - .L_3028)
.L_3028:
        /*0020*/ 	.word	0x00000000
        /*0024*/ 	.short	0x0000
        /*0026*/ 	.short	0x0000
        /*0028*/ 	.byte	0x00, 0xf0, 0xa1, 0x04


	//----- nvinfo : EIATTR_MAXREG_COUNT
	.align		4
.L_3029:
        /*002c*/ 	.byte	0x03, 0x1b
        /*002e*/ 	.short	0x00ff


	//----- nvinfo : EIATTR_NUM_BARRIERS
	.align		4
        /*0030*/ 	.byte	0x02, 0x4c
        /*0032*/ 	.byte	0x01
	.zero		1


	//----- nvinfo : EIATTR_MERCURY_ISA_VERSION
	.align		4
        /*0034*/ 	.byte	0x03, 0x5f
        /*0036*/ 	.short	0x0000


	//----- nvinfo : EIATTR_COOP_GROUP_MASK_REGIDS
	.align		4
        /*0038*/ 	.byte	0x04, 0x29
        /*003a*/ 	.short	(.L_3031 - .L_3030)


	//   ....[0]....
.L_3030:
        /*003c*/ 	.word	0xffffffff


	//   ....[1]....
        /*0040*/ 	.word	0xffffffff


	//   ....[2]....
        /*0044*/ 	.word	0xffffffff


	//   ....[3]....
        /*0048*/ 	.word	0xffffffff


	//   ....[4]....
        /*004c*/ 	.word	0xffffffff


	//   ....[5]....
        /*0050*/ 	.word	0xffffffff


	//   ....[6]....
        /*0054*/ 	.word	0xffffffff


	//   ....[7]....
        /*0058*/ 	.word	0xffffffff


	//   ....[8]....
        /*005c*/ 	.word	0xffffffff


	//   ....[9]....
        /*0060*/ 	.word	0xffffffff


	//   ....[10]....
        /*0064*/ 	.word	0xffffffff


	//   ....[11]....
        /*0068*/ 	.word	0xffffffff


	//   ....[12]....
        /*006c*/ 	.word	0xffffffff


	//   ....[13]....
        /*0070*/ 	.word	0xffffffff


	//   ....[14]....
        /*0074*/ 	.word	0xffffffff


	//   ....[15]....
        /*0078*/ 	.word	0xffffffff


	//   ....[16]....
        /*007c*/ 	.word	0xffffffff


	//   ....[17]....
        /*0080*/ 	.word	0xffffffff


	//   ....[18]....
        /*0084*/ 	.word	0xffffffff


	//   ....[19]....
        /*0088*/ 	.word	0xffffffff


	//----- nvinfo : EIATTR_COOP_GROUP_INSTR_OFFSETS
	.align		4
.L_3031:
        /*008c*/ 	.byte	0x04, 0x28
        /*008e*/ 	.short	(.L_3033 - .L_3032)


	//   ....[0]....
.L_3032:
        /*0090*/ 	.word	0x00001480


	//   ....[1]....
        /*0094*/ 	.word	0x000014a0


	//   ....[2]....
        /*0098*/ 	.word	0x000014c0


	//   ....[3]....
        /*009c*/ 	.word	0x000014e0


	//   ....[4]....
        /*00a0*/ 	.word	0x00001500


	//   ....[5]....
        /*00a4*/ 	.word	0x00001520


	//   ....[6]....
        /*00a8*/ 	.word	0x00001540


	//   ....[7]....
        /*00ac*/ 	.word	0x00001560


	//   ....[8]....
        /*00b0*/ 	.word	0x00001580


	//   ....[9]....
        /*00b4*/ 	.word	0x000015a0


	//   ....[10]....
        /*00b8*/ 	.word	0x00002ab0


	//   ....[11]....
        /*00bc*/ 	.word	0x00002b30


	//   ....[12]....
        /*00c0*/ 	.word	0x00002bb0


	//   ....[13]....
        /*00c4*/ 	.word	0x00002c20


	//   ....[14]....
        /*00c8*/ 	.word	0x00002ca0


	//   ....[15]....
        /*00cc*/ 	.word	0x00002d10


	//   ....[16]....
        /*00d0*/ 	.word	0x00002d90


	//   ....[17]....
        /*00d4*/ 	.word	0x00002e00


	//   ....[18]....
        /*00d8*/ 	.word	0x00002e80


	//   ....[19]....
        /*00dc*/ 	.word	0x00002ef0


	//----- nvinfo : EIATTR_EXIT_INSTR_OFFSETS
	.align		4
.L_3033:
        /*00e0*/ 	.byte	0x04, 0x1c
        /*00e2*/ 	.short	(.L_3035 - .L_3034)


	//   ....[0]....
.L_3034:
        /*00e4*/ 	.word	0x00002a50


	//----- nvinfo : EIATTR_MAX_THREADS
	.align		4
.L_3035:
        /*00e8*/ 	.byte	0x04, 0x05
        /*00ea*/ 	.short	(.L_3037 - .L_3036)
.L_3036:
        /*00ec*/ 	.word	0x00000080
        /*00f0*/ 	.word	0x00000001
        /*00f4*/ 	.word	0x00000001


	//----- nvinfo : EIATTR_CRS_STACK_SIZE
	.align		4
.L_3037:
        /*00f8*/ 	.byte	0x04, 0x1e
        /*00fa*/ 	.short	(.L_3039 - .L_3038)
.L_3038:
        /*00fc*/ 	.word	0x00000000
.L_3039:


//--------------------- .nv.info._ZN10layer_norm22ln_bwd_finalize_kernelINS_22Kernel_traits_finalizeILj2560Ef13__nv_bfloat16fS2_fjLb0ELj1024ELj4ENS_18Kernel_traits_baseILj2560EfS2_fS2_fjLj1024EEEEELb0ELb0EEEvNS_9BwdParamsE --------------------------
	.section	.nv.info._ZN10layer_norm22ln_bwd_finalize_kernelINS_22Kernel_traits_finalizeILj2560Ef13__nv_bfloat16fS2_fjLb0ELj1024ELj4ENS_18Kernel_traits_baseILj2560EfS2_fS2_fjLj1024EEEEELb0ELb0EEEvNS_9BwdParamsE,"",@"SHT_CUDA_INFO"
	.sectionflags	@""
	.align	4


	//----- nvinfo : EIATTR_CUDA_API_VERSION
	.align		4
        /*0000*/ 	.byte	0x04, 0x37
        /*0002*/ 	.short	(.L_3041 - .L_3040)
.L_3040:
        /*0004*/ 	.word	0x00000082


	//----- nvinfo : EIATTR_SW2861232_WAR
	.align		4
.L_3041:
        /*0008*/ 	.byte	0x01, 0x35
	.zero		2


	//----- nvinfo : EIATTR_PARAM_CBANK
	.align		4
        /*000c*/ 	.byte	0x04, 0x0a
        /*000e*/ 	.short	(.L_3043 - .L_3042)
	.align		4
.L_3042:
        /*0010*/ 	.word	index@(.nv.constant0._ZN10layer_norm22ln_bwd_finalize_kernelINS_22Kernel_traits_finalizeILj2560Ef13__nv_bfloat16fS2_fjLb0ELj1024ELj4ENS_18Kernel_traits_baseILj2560EfS2_fS2_fjLj1024EEEEELb0ELb0EEEvNS_9BwdParamsE)
        /*0014*/ 	.short	0x0160
        /*0016*/ 	.short	0x0128


	//----- nvinfo : EIATTR_CBANK_PARAM_SIZE
	.align		4
.L_3043:
        /*0018*/ 	.byte	0x03, 0x19
        /*001a*/ 	.short	0x0128


	//----- nvinfo : EIATTR_KPARAM_INFO
	.align		4
        /*001c*/ 	.byte	0x04, 0x17
        /*001e*/ 	.short	(.L_3045 - .L_3044)
.L_3044:
        /*0020*/ 	.word	0x00000000
        /*0024*/ 	.short	0x0000
        /*0026*/ 	.short	0x0000
        /*0028*/ 	.byte	0x00, 0xf0, 0xa1, 0x04


	//----- nvinfo : EIATTR_MAXREG_COUNT
	.align		4
.L_3045:
        /*002c*/ 	.byte	0x03, 0x1b
        /*002e*/ 	.short	0x0040


	//----- nvinfo : EIATTR_NUM_BARRIERS
	.align		4
        /*0030*/ 	.byte	0x02, 0x4c
        /*0032*/ 	.byte	0x01
	.zero		1


	//----- nvinfo : EIATTR_MERCURY_ISA_VERSION
	.align		4
        /*0034*/ 	.byte	0x03, 0x5f
        /*0036*/ 	.short	0x0000


	//----- nvinfo : EIATTR_COOP_GROUP_MASK_REGIDS
	.align		4
        /*0038*/ 	.byte	0x04, 0x29
        /*003a*/ 	.short	(.L_3047 - .L_3046)


	//   ....[0]....
.L_3046:
        /*003c*/ 	.word	0xffffffff


	//   ....[1]....
        /*0040*/ 	.word	0xffffffff


	//   ....[2]....
        /*0044*/ 	.word	0xffffffff


	//   ....[3]....
        /*0048*/ 	.word	0xffffffff


	//   ....[4]....
        /*004c*/ 	.word	0xffffffff


	//   ....[5]....
        /*0050*/ 	.word	0xffffffff


	//   ....[6]....
        /*0054*/ 	.word	0xffffffff


	//   ....[7]....
        /*0058*/ 	.word	0xffffffff


	//   ....[8]....
        /*005c*/ 	.word	0xffffffff


	//   ....[9]....
        /*0060*/ 	.word	0xffffffff


	//   ....[10]....
        /*0064*/ 	.word	0xffffffff


	//   ....[11]....
        /*0068*/ 	.word	0xffffffff


	//   ....[12]....
        /*006c*/ 	.word	0xffffffff


	//   ....[13]....
        /*0070*/ 	.word	0xffffffff


	//   ....[14]....
        /*0074*/ 	.word	0xffffffff


	//   ....[15]....
        /*0078*/ 	.word	0xffffffff


	//   ....[16]....
        /*007c*/ 	.word	0xffffffff


	//   ....[17]....
        /*0080*/ 	.word	0xffffffff


	//   ....[18]....
        /*0084*/ 	.word	0xffffffff


	//   ....[19]....
        /*0088*/ 	.word	0xffffffff


	//----- nvinfo : EIATTR_COOP_GROUP_INSTR_OFFSETS
	.align		4
.L_3047:
        /*008c*/ 	.byte	0x04, 0x28
        /*008e*/ 	.short	(.L_3049 - .L_3048)


	//   ....[0]....
.L_3048:
        /*0090*/ 	.word	0x00000820


	//   ....[1]....
        /*0094*/ 	.word	0x00000850


	//   ....[2]....
        /*0098*/ 	.word	0x00000860


	//   ....[3]....
        /*009c*/ 	.word	0x00000890


	//   ....[4]....
        /*00a0*/ 	.word	0x000008a0


	//   ....[5]....
        /*00a4*/ 	.word	0x000008d0


	//   ....[6]....
        /*00a8*/ 	.word	0x000008f0


	//   ....[7]....
        /*00ac*/ 	.word	0x00000900


	//   ....[8]....
        /*00b0*/ 	.word	0x00000930


	//   ....[9]....
        /*00b4*/ 	.word	0x00000940


	//   ....[10]....
        /*00b8*/ 	.word	0x00000b30


	//   ....[11]....
        /*00bc*/ 	.word	0x00000ba0


	//   ....[12]....
        /*00c0*/ 	.word	0x00000c00


	//   ....[13]....
        /*00c4*/ 	.word	0x00000c60


	//   ....[14]....
        /*00c8*/ 	.word	0x00000cd0


	//   ....[15]....
        /*00cc*/ 	.word	0x00000d40


	//   ....[16]....
        /*00d0*/ 	.word	0x00000da0


	//   ....[17]....
        /*00d4*/ 	.word	0x00000e00


	//   ....[18]....
        /*00d8*/ 	.word	0x00000e60


	//   ....[19]....
        /*00dc*/ 	.word	0x00000ec0


	//----- nvinfo : EIATTR_EXIT_INSTR_OFFSETS
	.align		4
.L_3049:
        /*00e0*/ 	.byte	0x04, 0x1c
        /*00e2*/ 	.short	(.L_3051 - .L_3050)


	//   ....[0]....
.L_3050:
        /*00e4*/ 	.word	0x00000070


	//   ....[1]....
        /*00e8*/ 	.word	0x00000ad0


	//----- nvinfo : EIATTR_MAX_THREADS
	.align		4
.L_3051:
        /*00ec*/ 	.byte	0x04, 0x05
        /*00ee*/ 	.short	(.L_3053 - .L_3052)
.L_3052:
        /*00f0*/ 	.word	0x00000400
        /*00f4*/ 	.word	0x00000001
        /*00f8*/ 	.word	0x00000001


	//----- nvinfo : EIATTR_CRS_STACK_SIZE
	.align		4
.L_3053:
        /*00fc*/ 	.byte	0x04, 0x1e
        /*00fe*/ 	.short	(.L_3055 - .L_3054)
.L_3054:
        /*0100*/ 	.word	0x00000000
.L_3055:


//--------------------- .nv.info._ZN10layer_norm13ln_bwd_kernelINS_13Kernel_traitsIf13__nv_bfloat16fS2_fjLj2560ELj1ELj1ELj4ELj8ENS_18Kernel_traits_baseILj2560EfS2_fS2_fjLj128EEEEELb1ELb0ELb1ELb0EEEvNS_9BwdParamsE --------------------------
	.section	.nv.info._ZN10layer_norm13ln_bwd_kernelINS_13Kernel_traitsIf13__nv_bfloat16fS2_fjLj2560ELj1ELj1ELj4ELj8ENS_18Kernel_traits_baseILj2560EfS2_fS2_fjLj128EEEEELb1ELb0ELb1ELb0EEEvNS_9BwdParamsE,"",@"SHT_CUDA_INFO"
	.sectionflags	@""
	.align	4


	//----- nvinfo : EIATTR_CUDA_API_VERSION
	.align		4
        /*0000*/ 	.byte	0x04, 0x37
        /*0002*/ 	.short	(.L_3057 - .L_3056)
.L_3056:
        /*0004*/ 	.word	0x00000082


	//----- nvinfo : EIATTR_SW2861232_WAR
	.align		4
.L_3057:
        /*0008*/ 	.byte	0x01, 0x35
	.zero		2


	//----- nvinfo : EIATTR_PARAM_CBANK
	.align		4
        /*000c*/ 	.byte	0x04, 0x0a
        /*000e*/ 	.short	(.L_3059 - .L_3058)
	.align		4
.L_3058:
        /*0010*/ 	.word	index@(.nv.constant0._ZN10layer_norm13ln_bwd_kernelINS_13Kernel_traitsIf13__nv_bfloat16fS2_fjLj2560ELj1ELj1ELj4ELj8ENS_18Kernel_traits_baseILj2560EfS2_fS2_fjLj128EEEEELb1ELb0ELb1ELb0EEEvNS_9BwdParamsE)
        /*0014*/ 	.short	0x0160
        /*0016*/ 	.short	0x0128


	//----- nvinfo : EIATTR_CBANK_PARAM_SIZE
	.align		4
.L_3059:
        /*0018*/ 	.byte	0x03, 0x19
        /*001a*/ 	.short	0x0128


	//----- nvinfo : EIATTR_KPARAM_INFO
	.align		4
        /*001c*/ 	.byte	0x04, 0x17
        /*001e*/ 	.short	(.L_3061 - .L_3060)
.L_3060:
        /*0020*/ 	.word	0x00000000
        /*0024*/ 	.short	0x0000
        /*0026*/ 	.short	0x0000
        /*0028*/ 	.byte	0x00, 0xf0, 0xa1, 0x04


	//----- nvinfo : EIATTR_MAXREG_COUNT
	.align		4
.L_3061:
        /*002c*/ 	.byte	0x03, 0x1b
        /*002e*/ 	.short	0x00ff


	//----- nvinfo : EIATTR_NUM_BARRIERS
	.align		4
        /*0030*/ 	.byte	0x02, 0x4c
        /*0032*/ 	.byte	0x01
	.zero		1


	//----- nvinfo : EIATTR_MERCURY_ISA_VERSION
	.align		4
        /*0034*/ 	.byte	0x03, 0x5f
        /*0036*/ 	.short	0x0000


	//----- nvinfo : EIATTR_COOP_GROUP_MASK_REGIDS
	.align		4
        /*0038*/ 	.byte	0x04, 0x29
        /*003a*/ 	.short	(.L_3063 - .L_3062)


	//   ....[0]....
.L_3062:
        /*003c*/ 	.word	0xffffffff


	//   ....[1]....
        /*0040*/ 	.word	0xffffffff


	//   ....[2]....
        /*0044*/ 	.word	0xffffffff


	//   ....[3]....
        /*0048*/ 	.word	0xffffffff


	//   ....[4]....
        /*004c*/ 	.word	0xffffffff


	//   ....[5]....
        /*0050*/ 	.word	0xffffffff


	//   ....[6]....
        /*0054*/ 	.word	0xffffffff


	//   ....[7]....
        /*0058*/ 	.word	0xffffffff


	//   ....[8]....
        /*005c*/ 	.word	0xffffffff


	//   ....[9]....
        /*0060*/ 	.word	0xffffffff


	//   ....[10]....
        /*0064*/ 	.word	0xffffffff


	//   ....[11]....
        /*0068*/ 	.word	0xffffffff


	//   ....[12]....
        /*006c*/ 	.word	0xffffffff


	//   ....[13]....
        /*0070*/ 	.word	0xffffffff


	//   ....[14]....
        /*0074*/ 	.word	0xffffffff


	//   ....[15]....
        /*0078*/ 	.word	0xffffffff


	//   ....[16]....
        /*007c*/ 	.word	0xffffffff


	//   ....[17]....
        /*0080*/ 	.word	0xffffffff


	//   ....[18]....
        /*0084*/ 	.word	0xffffffff


	//   ....[19]....
        /*0088*/ 	.word	0xffffffff


	//----- nvinfo : EIATTR_COOP_GROUP_INSTR_OFFSETS
	.align		4
.L_3063:
        /*008c*/ 	.byte	0x04, 0x28
        /*008e*/ 	.short	(.L_3065 - .L_3064)


	//   ....[0]....
.L_3064:
        /*0090*/ 	.word	0x00001b40


	//   ....[1]....
        /*0094*/ 	.word	0x00001b60


	//   ....[2]....
        /*0098*/ 	.word	0x00001b80


	//   ....[3]....
        /*009c*/ 	.word	0x00001ba0


	//   ....[4]....
        /*00a0*/ 	.word	0x00001bc0


	//   ....[5]....
        /*00a4*/ 	.word	0x00001be0


	//   ....[6]....
        /*00a8*/ 	.word	0x00001c00


	//   ....[7]....
        /*00ac*/ 	.word	0x00001c20


	//   ....[8]....
        /*00b0*/ 	.word	0x00001c40


	//   ....[9]....
        /*00b4*/ 	.word	0x00001c60


	//   ....[10]....
        /*00b8*/ 	.word	0x00004030


	//   ....[11]....
        /*00bc*/ 	.word	0x000040b0


	//   ....[12]....
        /*00c0*/ 	.word	0x00004130


	//   ....[13]....
        /*00c4*/ 	.word	0x000041a0


	//   ....[14]....
        /*00c8*/ 	.word	0x00004220


	//   ....[15]....
        /*00cc*/ 	.word	0x00004290


	//   ....[16]....
        /*00d0*/ 	.word	0x00004310


	//   ....[17]....
        /*00d4*/ 	.word	0x00004380


	//   ....[18]....
        /*00d8*/ 	.word	0x00004400


	//   ....[19]....
        /*00dc*/ 	.word	0x00004470


	//----- nvinfo : EIATTR_EXIT_INSTR_OFFSETS
	.align		4
.L_3065:
        /*00e0*/ 	.byte	0x04, 0x1c
        /*00e2*/ 	.short	(.L_3067 - .L_3066)


	//   ....[0]....
.L_3066:
        /*00e4*/ 	.word	0x00003f70


	//   ....[1]....
        /*00e8*/ 	.word	0x00003fd0


	//----- nvinfo : EIATTR_MAX_THREADS
	.align		4
.L_3067:
        /*00ec*/ 	.byte	0x04, 0x05
        /*00ee*/ 	.short	(.L_3069 - .L_3068)
.L_3068:
        /*00f0*/ 	.word	0x00000080
        /*00f4*/ 	.word	0x00000001
        /*00f8*/ 	.word	0x00000001


	//----- nvinfo : EIATTR_CRS_STACK_SIZE
	.align		4
.L_3069:
        /*00fc*/ 	.byte	0x04, 0x1e
        /*00fe*/ 	.short	(.L_3071 - .L_3070)
.L_3070:
        /*0100*/ 	.word	0x00000000
.L_3071:


//--------------------- .nv.info._ZN10layer_norm22ln_bwd_finalize_kernelINS_22Kernel_traits_finalizeILj2560Ef13__nv_bfloat16fS2_fjLb0ELj1024ELj4ENS_18Kernel_traits_baseILj2560EfS2_fS2_fjLj1024EEEEELb0ELb1EEEvNS_9BwdParamsE --------------------------
	.section	.nv.info._ZN10layer_norm22ln_bwd_finalize_kernelINS_22Kernel_traits_finalizeILj2560Ef13__nv_bfloat16fS2_fjLb0ELj1024ELj4ENS_18Kernel_traits_baseILj2560EfS2_fS2_fjLj1024EEEEELb0ELb1EEEvNS_9BwdParamsE,"",@"SHT_CUDA_INFO"
	.sectionflags	@""
	.align	4


	//----- nvinfo : EIATTR_CUDA_API_VERSION
	.align		4
        /*0000*/ 	.byte	0x04, 0x37
        /*0002*/ 	.short	(.L_3073 - .L_3072)
.L_3072:
        /*0004*/ 	.word	0x00000082


	//----- nvinfo : EIATTR_SW2861232_WAR
	.align		4
.L_3073:
        /*0008*/ 	.byte	0x01, 0x35
	.zero		2


	//----- nvinfo : EIATTR_PARAM_CBANK
	.align		4
        /*000c*/ 	.byte	0x04, 0x0a
        /*000e*/ 	.short	(.L_3075 - .L_3074)
	.align		4
.L_3074:
        /*0010*/ 	.word	index@(.nv.constant0._ZN10layer_norm22ln_bwd_finalize_kernelINS_22Kernel_traits_finalizeILj2560Ef13__nv_bfloat16fS2_fjLb0ELj1024ELj4ENS_18Kernel_traits_baseILj2560EfS2_fS2_fjLj1024EEEEELb0ELb1EEEvNS_9BwdParamsE)
        /*0014*/ 	.short	0x0160
        /*0016*/ 	.short	0x0128


	//----- nvinfo : EIATTR_CBANK_PARAM_SIZE
	.align		4
.L_3075:
        /*0018*/ 	.byte	0x03, 0x19
        /*001a*/ 	.short	0x0128


	//----- nvinfo : EIATTR_KPARAM_INFO
	.align		4
        /*001c*/ 	.byte	0x04, 0x17
        /*001e*/ 	.short	(.L_3077 - .L_3076)
.L_3076:
        /*0020*/ 	.word	0x00000000
        /*0024*/ 	.short	0x0000
        /*0026*/ 	.short	0x0000
        /*0028*/ 	.byte	0x00, 0xf0, 0xa1, 0x04


	//----- nvinfo : EIATTR_MAXREG_COUNT
	.align		4
.L_3077:
        /*002c*/ 	.byte	0x03, 0x1b
        /*002e*/ 	.short	0x0040


	//----- nvinfo : EIATTR_NUM_BARRIERS
	.align		4
        /*0030*/ 	.byte	0x02, 0x4c
        /*0032*/ 	.byte	0x01
	.zero		1


	//----- nvinfo : EIATTR_MERCURY_ISA_VERSION
	.align		4
        /*0034*/ 	.byte	0x03, 0x5f
        /*0036*/ 	.short	0x0000


	//----- nvinfo : EIATTR_COOP_GROUP_MASK_REGIDS
	.align		4
        /*0038*/ 	.byte	0x04, 0x29
        /*003a*/ 	.short	(.L_3079 - .L_3078)


	//   ....[0]....
.L_3078:
        /*003c*/ 	.word	0xffffffff


	//   ....[1]....
        /*0040*/ 	.word	0xffffffff


	//   ....[2]....
        /*0044*/ 	.word	0xffffffff


	//   ....[3]....
        /*0048*/ 	.word	0xffffffff


	//   ....[4]....
        /*004c*/ 	.word	0xffffffff


	//   ....[5]....
        /*0050*/ 	.word	0xffffffff


	//   ....[6]....
        /*0054*/ 	.word	0xffffffff


	//   ....[7]....
        /*0058*/ 	.word	0xffffffff


	//   ....[8]....
        /*005c*/ 	.word	0xffffffff


	//   ....[9]....
        /*0060*/ 	.word	0xffffffff


	//   ....[10]....
        /*0064*/ 	.word	0xffffffff


	//   ....[11]....
        /*0068*/ 	.word	0xffffffff


	//   ....[12]....
        /*006c*/ 	.word	0xffffffff


	//   ....[13]....
        /*0070*/ 	.word	0xffffffff


	//   ....[14]....
        /*0074*/ 	.word	0xffffffff


	//   ....[15]....
        /*0078*/ 	.word	0xffffffff


	//   ....[16]....
        /*007c*/ 	.word	0xffffffff


	//   ....[17]....
        /*0080*/ 	.word	0xffffffff


	//   ....[18]....
        /*0084*/ 	.word	0xffffffff


	//   ....[19]....
        /*0088*/ 	.word	0xffffffff


	//----- nvinfo : EIATTR_COOP_GROUP_INSTR_OFFSETS
	.align		4
.L_3079:
        /*008c*/ 	.byte	0x04, 0x28
        /*008e*/ 	.short	(.L_3081 - .L_3080)


	//   ....[0]....
.L_3080:
        /*0090*/ 	.word	0x000007f0


	//   ....[1]....
        /*0094*/ 	.word	0x00000820


	//   ....[2]....
        /*0098*/ 	.word	0x00000840


	//   ....[3]....
        /*009c*/ 	.word	0x00000850


	//   ....[4]....
        /*00a0*/ 	.word	0x00000880


	//   ....[5]....
        /*00a4*/ 	.word	0x00000890


	//   ....[6]....
        /*00a8*/ 	.word	0x000008c0


	//   ....[7]....
        /*00ac*/ 	.word	0x000008d0


	//   ....[8]....
        /*00b0*/ 	.word	0x00000900


	//   ....[9]....
        /*00b4*/ 	.word	0x00000910


	//   ....[10]....
        /*00b8*/ 	.word	0x00000ab0


	//   ....[11]....
        /*00bc*/ 	.word	0x00000b30


	//   ....[12]....
        /*00c0*/ 	.word	0x00000b90


	//   ....[13]....
        /*00c4*/ 	.word	0x00000bf0


	//   ....[14]....
        /*00c8*/ 	.word	0x00000c60


	//   ....[15]....
        /*00cc*/ 	.word	0x00000cd0


	//   ....[16]....
        /*00d0*/ 	.word	0x00000d30


	//   ....[17]....
        /*00d4*/ 	.word	0x00000d90


	//   ....[18]....
        /*00d8*/ 	.word	0x00000df0


	//   ....[19]....
        /*00dc*/ 	.word	0x00000e50


	//----- nvinfo : EIATTR_EXIT_INSTR_OFFSETS
	.align		4
.L_3081:
        /*00e0*/ 	.byte	0x04, 0x1c
        /*00e2*/ 	.short	(.L_3083 - .L_3082)


	//   ....[0]....
.L_3082:
        /*00e4*/ 	.word	0x00000070


	//   ....[1]....
        /*00e8*/ 	.word	0x00000a50


	//----- nvinfo : EIATTR_MAX_THREADS
	.align		4
.L_3083:
        /*00ec*/ 	.byte	0x04, 0x05
        /*00ee*/ 	.short	(.L_3085 - .L_3084)
.L_3084:
        /*00f0*/ 	.word	0x00000400
        /*00f4*/ 	.word	0x00000001
        /*00f8*/ 	.word	0x00000001


	//----- nvinfo : EIATTR_CRS_STACK_SIZE
	.align		4
.L_3085:
        /*00fc*/ 	.byte	0x04, 0x1e
        /*00fe*/ 	.short	(.L_3087 - .L_3086)
.L_3086:
        /*0100*/ 	.word	0x00000000
.L_3087:


//--------------------- .nv.info._ZN10layer_norm13ln_bwd_kernelINS_13Kernel_traitsIf13__nv_bfloat16fS2_fjLj2560ELj1ELj1ELj4ELj8ENS_18Kernel_traits_baseILj2560EfS2_fS2_fjLj128EEEEELb1ELb0ELb1ELb1EEEvNS_9BwdParamsE --------------------------
	.section	.nv.info._ZN10layer_norm13ln_bwd_kernelINS_13Kernel_traitsIf13__nv_bfloat16fS2_fjLj2560ELj1ELj1ELj4ELj8ENS_18Kernel_traits_baseILj2560EfS2_fS2_fjLj128EEEEELb1ELb0ELb1ELb1EEEvNS_9BwdParamsE,"",@"SHT_CUDA_INFO"
	.sectionflags	@""
	.align	4


	//----- nvinfo : EIATTR_CUDA_API_VERSION
	.align		4
        /*0000*/ 	.byte	0x04, 0x37
        /*0002*/ 	.short	(.L_3089 - .L_3088)
.L_3088:
        /*0004*/ 	.word	0x00000082


	//----- nvinfo : EIATTR_SW2861232_WAR
	.align		4
.L_3089:
        /*0008*/ 	.byte	0x01, 0x35
	.zero		2


	//----- nvinfo : EIATTR_PARAM_CBANK
	.align		4
        /*000c*/ 	.byte	0x04, 0x0a
        /*000e*/ 	.short	(.L_3091 - .L_3090)
	.align		4
.L_3090:
        /*0010*/ 	.word	index@(.nv.constant0._ZN10layer_norm13ln_bwd_kernelINS_13Kernel_traitsIf13__nv_bfloat16fS2_fjLj2560ELj1ELj1ELj4ELj8ENS_18Kernel_traits_baseILj2560EfS2_fS2_fjLj128EEEEELb1ELb0ELb1ELb1EEEvNS_9BwdParamsE)
        /*0014*/ 	.short	0x0160
        /*0016*/ 	.short	0x0128


	//----- nvinfo : EIATTR_CBANK_PARAM_SIZE
	.align		4
.L_3091:
        /*0018*/ 	.byte	0x03, 0x19
        /*001a*/ 	.short	0x0128


	//----- nvinfo : EIATTR_KPARAM_INFO
	.align		4
        /*001c*/ 	.byte	0x04, 0x17
        /*001e*/ 	.short	(.L_3093 - .L_3092)
.L_3092:
        /*0020*/ 	.word	0x00000000
        /*0024*/ 	.short	0x0000
        /*0026*/ 	.short	0x0000
        /*0028*/ 	.byte	0x00, 0xf0, 0xa1, 0x04


	//----- nvinfo : EIATTR_MAXREG_COUNT
	.align		4
.L_3093:
        /*002c*/ 	.byte	0x03, 0x1b
        /*002e*/ 	.short	0x00ff


	//----- nvinfo : EIATTR_NUM_BARRIERS
	.align		4
        /*0030*/ 	.byte	0x02, 0x4c
        /*0032*/ 	.byte	0x01
	.zero		1


	//----- nvinfo : EIATTR_MERCURY_ISA_VERSION
	.align		4
        /*0034*/ 	.byte	0x03, 0x5f
        /*0036*/ 	.short	0x0000


	//----- nvinfo : EIATTR_COOP_GROUP_MASK_REGIDS
	.align		4
        /*0038*/ 	.byte	0x04, 0x29
        /*003a*/ 	.short	(.L_3095 - .L_3094)


	//   ....[0]....
.L_3094:
        /*003c*/ 	.word	0xffffffff


	//   ....[1]....
        /*0040*/ 	.word	0xffffffff


	//   ....[2]....
        /*0044*/ 	.word	0xffffffff


	//   ....[3]....
        /*0048*/ 	.word	0xffffffff


	//   ....[4]....
        /*004c*/ 	.word	0xffffffff


	//   ....[5]....
        /*0050*/ 	.word	0xffffffff


	//   ....[6]....
        /*0054*/ 	.word	0xffffffff


	//   ....[7]....
        /*0058*/ 	.word	0xffffffff


	//   ....[8]....
        /*005c*/ 	.word	0xffffffff


	//   ....[9]....
        /*0060*/ 	.word	0xffffffff


	//   ....[10]....
        /*0064*/ 	.word	0xffffffff


	//   ....[11]....
        /*0068*/ 	.word	0xffffffff


	//   ....[12]....
        /*006c*/ 	.word	0xffffffff


	//   ....[13]....
        /*0070*/ 	.word	0xffffffff


	//   ....[14]....
        /*0074*/ 	.word	0xffffffff


	//   ....[15]....
        /*0078*/ 	.word	0xffffffff


	//   ....[16]....
        /*007c*/ 	.word	0xffffffff


	//   ....[17]....
        /*0080*/ 	.word	0xffffffff


	//   ....[18]....
        /*0084*/ 	.word	0xffffffff


	//   ....[19]....
        /*0088*/ 	.word	0xffffffff


	//----- nvinfo : EIATTR_COOP_GROUP_INSTR_OFFSETS
	.align		4
.L_3095:
        /*008c*/ 	.byte	0x04, 0x28
        /*008e*/ 	.short	(.L_3097 - .L_3096)


	//   ....[0]....
.L_3096:
        /*0090*/ 	.word	0x000016e0


	//   ....[1]....
        /*0094*/ 	.word	0x00001700


	//   ....[2]....
        /*0098*/ 	.word	0x00001720


	//   ....[3]....
        /*009c*/ 	.word	0x00001740


	//   ....[4]....
        /*00a0*/ 	.word	0x00001760


	//   ....[5]....
        /*00a4*/ 	.word	0x00001780


	//   ....[6]....
        /*00a8*/ 	.word	0x000017a0


	//   ....[7]....
        /*00ac*/ 	.word	0x000017c0


	//   ....[8]....
        /*00b0*/ 	.word	0x000017e0


	//   ....[9]....
        /*00b4*/ 	.word	0x00001800


	//   ....[10]....
        /*00b8*/ 	.word	0x00003870


	//   ....[11]....
        /*00bc*/ 	.word	0x000038f0


	//   ....[12]....
        /*00c0*/ 	.word	0x00003970


	//   ....[13]....
        /*00c4*/ 	.word	0x000039e0


	//   ....[14]....
        /*00c8*/ 	.word	0x00003a60


	//   ....[15]....
        /*00cc*/ 	.word	0x00003ad0


	//   ....[16]....
        /*00d0*/ 	.word	0x00003b50


	//   ....[17]....
        /*00d4*/ 	.word	0x00003bc0


	//   ....[18]....
        /*00d8*/ 	.word	0x00003c40


	//   ....[19]....
        /*00dc*/ 	.word	0x00003cb0


	//----- nvinfo : EIATTR_EXIT_INSTR_OFFSETS
	.align		4
.L_3097:
        /*00e0*/ 	.byte	0x04, 0x1c
        /*00e2*/ 	.short	(.L_3099 - .L_3098)


	//   ....[0]....
.L_3098:
        /*00e4*/ 	.word	0x00003810


	//----- nvinfo : EIATTR_MAX_THREADS
	.align		4
.L_3099:
        /*00e8*/ 	.byte	0x04, 0x05
        /*00ea*/ 	.short	(.L_3101 - .L_3100)
.L_3100:
        /*00ec*/ 	.word	0x00000080
        /*00f0*/ 	.word	0x00000001
        /*00f4*/ 	.word	0x00000001


	//----- nvinfo : EIATTR_CRS_STACK_SIZE
	.align		4
.L_3101:
        /*00f8*/ 	.byte	0x04, 0x1e
        /*00fa*/ 	.short	(.L_3103 - .L_3102)
.L_3102:
        /*00fc*/ 	.word	0x00000000
.L_3103:


//--------------------- .nv.info._ZN10layer_norm13ln_bwd_kernelINS_13Kernel_traitsIf13__nv_bfloat16fS2_fjLj2560ELj1ELj1ELj4ELj8ENS_18Kernel_traits_baseILj2560EfS2_fS2_fjLj128EEEEELb1ELb1ELb0ELb0EEEvNS_9BwdParamsE --------------------------
	.section	.nv.info._ZN10layer_norm13ln_bwd_kernelINS_13Kernel_traitsIf13__nv_bfloat16fS2_fjLj2560ELj1ELj1ELj4ELj8ENS_18Kernel_traits_baseILj2560EfS2_fS2_fjLj128EEEEELb1ELb1ELb0ELb0EEEvNS_9BwdParamsE,"",@"SHT_CUDA_INFO"
	.sectionflags	@""
	.align	4


	//----- nvinfo : EIATTR_CUDA_API_VERSION
	.align		4
        /*0000*/ 	.byte	0x04, 0x37
        /*0002*/ 	.short	(.L_3105 - .L_3104)
.L_3104:
        /*0004*/ 	.word	0x00000082


	//----- nvinfo : EIATTR_SW2861232_WAR
	.align		4
.L_3105:
        /*0008*/ 	.byte	0x01, 0x35
	.zero		2


	//----- nvinfo : EIATTR_PARAM_CBANK
	.align		4
        /*000c*/ 	.byte	0x04, 0x0a
        /*000e*/ 	.short	(.L_3107 - .L_3106)
	.align		4
.L_3106:
        /*0010*/ 	.word	index@(.nv.constant0._ZN10layer_norm13ln_bwd_kernelINS_13Kernel_traitsIf13__nv_bfloat16fS2_fjLj2560ELj1ELj1ELj4ELj8ENS_18Kernel_traits_baseILj2560EfS2_fS2_fjLj128EEEEELb1ELb1ELb0ELb0EEEvNS_9BwdParamsE)
        /*0014*/ 	.short	0x0160
        /*0016*/ 	.short	0x0128


	//----- nvinfo : EIATTR_CBANK_PARAM_SIZE
	.align		4
.L_3107:
        /*0018*/ 	.byte	0x03, 0x19
        /*001a*/ 	.short	0x0128


	//----- nvinfo : EIATTR_KPARAM_INFO
	.align		4
        /*001c*/ 	.byte	0x04, 0x17
        /*001e*/ 	.short	(.L_3109 - .L_3108)
.L_3108:
        /*0020*/ 	.word	0x00000000
        /*0024*/ 	.short	0x0000
        /*0026*/ 	.short	0x0000
        /*0028*/ 	.byte	0x00, 0xf0, 0xa1, 0x04


	//----- nvinfo : EIATTR_MAXREG_COUNT
	.align		4
.L_3109:
        /*002c*/ 	.byte	0x03, 0x1b
        /*002e*/ 	.short	0x00ff


	//----- nvinfo : EIATTR_NUM_BARRIERS
	.align		4
        /*0030*/ 	.byte	0x02, 0x4c
        /*0032*/ 	.byte	0x01
	.zero		1


	//----- nvinfo : EIATTR_MERCURY_ISA_VERSION
	.align		4
        /*0034*/ 	.byte	0x03, 0x5f
        /*0036*/ 	.short	0x0000


	//----- nvinfo : EIATTR_COOP_GROUP_MASK_REGIDS
	.align		4
        /*0038*/ 	.byte	0x04, 0x29
        /*003a*/ 	.short	(.L_3111 - .L_3110)


	//   ....[0]....
.L_3110:
        /*003c*/ 	.word	0xffffffff


	//   ....[1]....
        /*0040*/ 	.word	0xffffffff


	//   ....[2]....
        /*0044*/ 	.word	0xffffffff


	//   ....[3]....
        /*0048*/ 	.word	0xffffffff


	//   ....[4]....
        /*004c*/ 	.word	0xffffffff


	//   ....[5]....
        /*0050*/ 	.word	0xffffffff


	//   ....[6]....
        /*0054*/ 	.word	0xffffffff


	//   ....[7]....
        /*0058*/ 	.word	0xffffffff


	//   ....[8]....
        /*005c*/ 	.word	0xffffffff


	//   ....[9]....
        /*0060*/ 	.word	0xffffffff


	//   ....[10]....
        /*0064*/ 	.word	0xffffffff


	//   ....[11]....
        /*0068*/ 	.word	0xffffffff


	//   ....[12]....
        /*006c*/ 	.word	0xffffffff


	//   ....[13]....
        /*0070*/ 	.word	0xffffffff


	//   ....[14]....
        /*0074*/ 	.word	0xffffffff


	//   ....[15]....
        /*0078*/ 	.word	0xffffffff


	//   ....[16]....
        /*007c*/ 	.word	0xffffffff


	//   ....[17]....
        /*0080*/ 	.word	0xffffffff


	//   ....[18]....
        /*0084*/ 	.word	0xffffffff


	//   ....[19]....
        /*0088*/ 	.word	0xffffffff


	//----- nvinfo : EIATTR_COOP_GROUP_INSTR_OFFSETS
	.align		4
.L_3111:
        /*008c*/ 	.byte	0x04, 0x28
        /*008e*/ 	.short	(.L_3113 - .L_3112)


	//   ....[0]....
.L_3112:
        /*0090*/ 	.word	0x00001810


	//   ....[1]....
        /*0094*/ 	.word	0x00001830


	//   ....[2]....
        /*0098*/ 	.word	0x00001850


	//   ....[3]....
        /*009c*/ 	.word	0x00001870


	//   ....[4]....
        /*00a0*/ 	.word	0x00001890


	//   ....[5]....
        /*00a4*/ 	.word	0x000018b0


	//   ....[6]....
        /*00a8*/ 	.word	0x000018d0


	//   ....[7]....
        /*00ac*/ 	.word	0x000018f0


	//   ....[8]....
        /*00b0*/ 	.word	0x00001910


	//   ....[9]....
        /*00b4*/ 	.word	0x00001930


	//   ....[10]....
        /*00b8*/ 	.word	0x000039c0


	//   ....[11]....
        /*00bc*/ 	.word	0x00003a40


	//   ....[12]....
        /*00c0*/ 	.word	0x00003ac0


	//   ....[13]....
        /*00c4*/ 	.word	0x00003b30


	//   ....[14]....
        /*00c8*/ 	.word	0x00003bb0


	//   ....[15]....
        /*00cc*/ 	.word	0x00003c20


	//   ....[16]....
        /*00d0*/ 	.word	0x00003ca0


	//   ....[17]....
        /*00d4*/ 	.word	0x00003d10


	//   ....[18]....
        /*00d8*/ 	.word	0x00003d90


	//   ....[19]....
        /*00dc*/ 	.word	0x00003e00


	//----- nvinfo : EIATTR_EXIT_INSTR_OFFSETS
	.align		4
.L_3113:
        /*00e0*/ 	.byte	0x04, 0x1c
        /*00e2*/ 	.short	(.L_3115 - .L_3114)


	//   ....[0]....
.L_3114:
        /*00e4*/ 	.word	0x000038e0


	//   ....[1]....
        /*00e8*/ 	.word	0x00003960


	//----- nvinfo : EIATTR_MAX_THREADS
	.align		4
.L_3115:
        /*00ec*/ 	.byte	0x04, 0x05
        /*00ee*/ 	.short	(.L_3117 - .L_3116)
.L_3116:
        /*00f0*/ 	.word	0x00000080
        /*00f4*/ 	.word	0x00000001
        /*00f8*/ 	.word	0x00000001


	//----- nvinfo : EIATTR_CRS_STACK_SIZE
	.align		4
.L_3117:
        /*00fc*/ 	.byte	0x04, 0x1e
        /*00fe*/ 	.short	(.L_3119 - .L_3118)
.L_3118:
        /*0100*/ 	.word	0x00000000
.L_3119:


//--------------------- .nv.info._ZN10layer_norm13ln_bwd_kernelINS_13Kernel_traitsIf13__nv_bfloat16fS2_fjLj2560ELj1ELj1ELj4ELj8ENS_18Kernel_traits_baseILj2560EfS2_fS2_fjLj128EEEEELb1ELb1ELb0ELb1EEEvNS_9BwdParamsE --------------------------
	.section	.nv.info._ZN10layer_norm13ln_bwd_kernelINS_13Kernel_traitsIf13__nv_bfloat16fS2_fjLj2560ELj1ELj1ELj4ELj8ENS_18Kernel_traits_baseILj2560EfS2_fS2_fjLj128EEEEELb1ELb1ELb0ELb1EEEvNS_9BwdParamsE,"",@"SHT_CUDA_INFO"
	.sectionflags	@""
	.align	4


	//----- nvinfo : EIATTR_CUDA_API_VERSION
	.align		4
        /*0000*/ 	.byte	0x04, 0x37
        /*0002*/ 	.short	(.L_3121 - .L_3120)
.L_3120:
        /*0004*/ 	.word	0x00000082


	//----- nvinfo : EIATTR_SW2861232_WAR
	.align		4
.L_3121:
        /*0008*/ 	.byte	0x01, 0x35
	.zero		2


	//----- nvinfo : EIATTR_PARAM_CBANK
	.align		4
        /*000c*/ 	.byte	0x04, 0x0a
        /*000e*/ 	.short	(.L_3123 - .L_3122)
	.align		4
.L_3122:
        /*0010*/ 	.word	index@(.nv.constant0._ZN10layer_norm13ln_bwd_kernelINS_13Kernel_traitsIf13__nv_bfloat16fS2_fjLj2560ELj1ELj1ELj4ELj8ENS_18Kernel_traits_baseILj2560EfS2_fS2_fjLj128EEEEELb1ELb1ELb0ELb1EEEvNS_9BwdParamsE)
        /*0014*/ 	.short	0x0160
        /*0016*/ 	.short	0x0128


	//----- nvinfo : EIATTR_CBANK_PARAM_SIZE
	.align		4
.L_3123:
        /*0018*/ 	.byte	0x03, 0x19
        /*001a*/ 	.short	0x0128


	//----- nvinfo : EIATTR_KPARAM_INFO
	.align		4
        /*001c*/ 	.byte	0x04, 0x17
        /*001e*/ 	.short	(.L_3125 - .L_3124)
.L_3124:
        /*0020*/ 	.word	0x00000000
        /*0024*/ 	.short	0x0000
        /*0026*/ 	.short	0x0000
        /*0028*/ 	.byte	0x00, 0xf0, 0xa1, 0x04


	//----- nvinfo : EIATTR_MAXREG_COUNT
	.align		4
.L_3125:
        /*002c*/ 	.byte	0x03, 0x1b
        /*002e*/ 	.short	0x00ff


	//----- nvinfo : EIATTR_NUM_BARRIERS
	.align		4
        /*0030*/ 	.byte	0x02, 0x4c
        /*0032*/ 	.byte	0x01
	.zero		1


	//----- nvinfo : EIATTR_MERCURY_ISA_VERSION
	.align		4
        /*0034*/ 	.byte	0x03, 0x5f
        /*0036*/ 	.short	0x0000


	//----- nvinfo : EIATTR_COOP_GROUP_MASK_REGIDS
	.align		4
        /*0038*/ 	.byte	0x04, 0x29
        /*003a*/ 	.short	(.L_3127 - .L_3126)


	//   ....[0]....
.L_3126:
        /*003c*/ 	.word	0xffffffff


	//   ....[1]....
        /*0040*/ 	.word	0xffffffff


	//   ....[2]....
        /*0044*/ 	.word	0xffffffff


	//   ....[3]....
        /*0048*/ 	.word	0xffffffff


	//   ....[4]....
        /*004c*/ 	.word	0xffffffff


	//   ....[5]....
        /*0050*/ 	.word	0xffffffff


	//   ....[6]....
        /*0054*/ 	.word	0xffffffff


	//   ....[7]....
        /*0058*/ 	.word	0xffffffff


	//   ....[8]....
        /*005c*/ 	.word	0xffffffff


	//   ....[9]....
        /*0060*/ 	.word	0xffffffff


	//   ....[10]....
        /*0064*/ 	.word	0xffffffff


	//   ....[11]....
        /*0068*/ 	.word	0xffffffff


	//   ....[12]....
        /*006c*/ 	.word	0xffffffff


	//   ....[13]....
        /*0070*/ 	.word	0xffffffff


	//   ....[14]....
        /*0074*/ 	.word	0xffffffff


	//   ....[15]....
        /*0078*/ 	.word	0xffffffff


	//   ....[16]....
        /*007c*/ 	.word	0xffffffff


	//   ....[17]....
        /*0080*/ 	.word	0xffffffff


	//   ....[18]....
        /*0084*/ 	.word	0xffffffff


	//   ....[19]....
        /*0088*/ 	.word	0xffffffff


	//----- nvinfo : EIATTR_COOP_GROUP_INSTR_OFFSETS
	.align		4
.L_3127:
        /*008c*/ 	.byte	0x04, 0x28
        /*008e*/ 	.short	(.L_3129 - .L_3128)


	//   ....[0]....
.L_3128:
        /*0090*/ 	.word	0x00001560


	//   ....[1]....
        /*0094*/ 	.word	0x00001580


	//   ....[2]....
        /*0098*/ 	.word	0x000015a0


	//   ....[3]....
        /*009c*/ 	.word	0x000015c0


	//   ....[4]....
        /*00a0*/ 	.word	0x000015e0


	//   ....[5]....
        /*00a4*/ 	.word	0x00001600


	//   ....[6]....
        /*00a8*/ 	.word	0x00001620


	//   ....[7]....
        /*00ac*/ 	.word	0x00001640


	//   ....[8]....
        /*00b0*/ 	.word	0x00001660


	//   ....[9]....
        /*00b4*/ 	.word	0x00001680


	//   ....[10]....
        /*00b8*/ 	.word	0x00003450


	//   ....[11]....
        /*00bc*/ 	.word	0x000034d0


	//   ....[12]....
        /*00c0*/ 	.word	0x00003550


	//   ....[13]....
        /*00c4*/ 	.word	0x000035c0


	//   ....[14]....
        /*00c8*/ 	.word	0x00003640


	//   ....[15]....
        /*00cc*/ 	.word	0x000036b0


	//   ....[16]....
        /*00d0*/ 	.word	0x00003730


	//   ....[17]....
        /*00d4*/ 	.word	0x000037a0


	//   ....[18]....
        /*00d8*/ 	.word	0x00003820


	//   ....[19]....
        /*00dc*/ 	.word	0x00003890


	//----- nvinfo : EIATTR_EXIT_INSTR_OFFSETS
	.align		4
.L_3129:
        /*00e0*/ 	.byte	0x04, 0x1c
        /*00e2*/ 	.short	(.L_3131 - .L_3130)


	//   ....[0]....
.L_3130:
        /*00e4*/ 	.word	0x000033f0


	//----- nvinfo : EIATTR_MAX_THREADS
	.align		4
.L_3131:
        /*00e8*/ 	.byte	0x04, 0x05
        /*00ea*/ 	.short	(.L_3133 - .L_3132)
.L_3132:
        /*00ec*/ 	.word	0x00000080
        /*00f0*/ 	.word	0x00000001
        /*00f4*/ 	.word	0x00000001


	//----- nvinfo : EIATTR_CRS_STACK_SIZE
	.align		4
.L_3133:
        /*00f8*/ 	.byte	0x04, 0x1e
        /*00fa*/ 	.short	(.L_3135 - .L_3134)
.L_3134:
        /*00fc*/ 	.word	0x00000000
.L_3135:


//--------------------- .nv.info._ZN10layer_norm22ln_bwd_finalize_kernelINS_22Kernel_traits_finalizeILj2560Ef13__nv_bfloat16fS2_fjLb1ELj1024ELj4ENS_18Kernel_traits_baseILj2560EfS2_fS2_fjLj1024EEEEELb1ELb0EEEvNS_9BwdParamsE --------------------------
	.section	.nv.info._ZN10layer_norm22ln_bwd_finalize_kernelINS_22Kernel_traits_finalizeILj2560Ef13__nv_bfloat16fS2_fjLb1ELj1024ELj4ENS_18Kernel_traits_baseILj2560EfS2_fS2_fjLj1024EEEEELb1ELb0EEEvNS_9BwdParamsE,"",@"SHT_CUDA_INFO"
	.sectionflags	@""
	.align	4


	//----- nvinfo : EIATTR_CUDA_API_VERSION
	.align		4
        /*0000*/ 	.byte	0x04, 0x37
        /*0002*/ 	.short	(.L_3137 - .L_3136)
.L_3136:
        /*0004*/ 	.word	0x00000082


	//----- nvinfo : EIATTR_SW2861232_WAR
	.align		4
.L_3137:
        /*0008*/ 	.byte	0x01, 0x35
	.zero		2


	//----- nvinfo : EIATTR_PARAM_CBANK
	.align		4
        /*000c*/ 	.byte	0x04, 0x0a
        /*000e*/ 	.short	(.L_3139 - .L_3138)
	.align		4
.L_3138:
        /*0010*/ 	.word	index@(.nv.constant0._ZN10layer_norm22ln_bwd_finalize_kernelINS_22Kernel_traits_finalizeILj2560Ef13__nv_bfloat16fS2_fjLb1ELj1024ELj4ENS_18Kernel_traits_baseILj2560EfS2_fS2_fjLj1024EEEEELb1ELb0EEEvNS_9BwdParamsE)
        /*0014*/ 	.short	0x0160
        /*0016*/ 	.short	0x0128


	//----- nvinfo : EIATTR_CBANK_PARAM_SIZE
	.align		4
.L_3139:
        /*0018*/ 	.byte	0x03, 0x19
        /*001a*/ 	.short	0x0128


	//----- nvinfo : EIATTR_KPARAM_INFO
	.align		4
        /*001c*/ 	.byte	0x04, 0x17
        /*001e*/ 	.short	(.L_3141 - .L_3140)
.L_3140:
        /*0020*/ 	.word	0x00000000
        /*0024*/ 	.short	0x0000
        /*0026*/ 	.short	0x0000
        /*0028*/ 	.byte	0x00, 0xf0, 0xa1, 0x04


	//----- nvinfo : EIATTR_MAXREG_COUNT
	.align		4
.L_3141:
        /*002c*/ 	.byte	0x03, 0x1b
        /*002e*/ 	.short	0x0040


	//----- nvinfo : EIATTR_NUM_BARRIERS
	.align		4
        /*0030*/ 	.byte	0x02, 0x4c
        /*0032*/ 	.byte	0x01
	.zero		1


	//----- nvinfo : EIATTR_MERCURY_ISA_VERSION
	.align		4
        /*0034*/ 	.byte	0x03, 0x5f
        /*0036*/ 	.short	0x0000


	//----- nvinfo : EIATTR_COOP_GROUP_MASK_REGIDS
	.align		4
        /*0038*/ 	.byte	0x04, 0x29
        /*003a*/ 	.short	(.L_3143 - .L_3142)


	//   ....[0]....
.L_3142:
        /*003c*/ 	.word	0xffffffff


	//   ....[1]....
        /*0040*/ 	.word	0xffffffff


	//   ....[2]....
        /*0044*/ 	.word	0xffffffff


	//   ....[3]....
        /*0048*/ 	.word	0xffffffff


	//   ....[4]....
        /*004c*/ 	.word	0xffffffff


	//   ....[5]....
        /*0050*/ 	.word	0xffffffff


	//   ....[6]....
        /*0054*/ 	.word	0xffffffff


	//   ....[7]....
        /*0058*/ 	.word	0xffffffff


	//   ....[8]....
        /*005c*/ 	.word	0xffffffff


	//   ....[9]....
        /*0060*/ 	.word	0xffffffff


	//   ....[10]....
        /*0064*/ 	.word	0xffffffff


	//   ....[11]....
        /*0068*/ 	.word	0xffffffff


	//   ....[12]....
        /*006c*/ 	.word	0xffffffff


	//   ....[13]....
        /*0070*/ 	.word	0xffffffff


	//   ....[14]....
        /*0074*/ 	.word	0xffffffff


	//   ....[15]....
        /*0078*/ 	.word	0xffffffff


	//   ....[16]....
        /*007c*/ 	.word	0xffffffff


	//   ....[17]....
        /*0080*/ 	.word	0xffffffff


	//   ....[18]....
        /*0084*/ 	.word	0xffffffff


	//   ....[19]....
        /*0088*/ 	.word	0xffffffff


	//   ....[20]....
        /*008c*/ 	.word	0xffffffff


	//   ....[21]....
        /*0090*/ 	.word	0xffffffff


	//   ....[22]....
        /*0094*/ 	.word	0xffffffff


	//   ....[23]....
        /*0098*/ 	.word	0xffffffff


	//   ....[24]....
        /*009c*/ 	.word	0xffffffff


	//   ....[25]....
        /*00a0*/ 	.word	0xffffffff


	//   ....[26]....
        /*00a4*/ 	.word	0xffffffff


	//   ....[27]....
        /*00a8*/ 	.word	0xffffffff


	//   ....[28]....
        /*00ac*/ 	.word	0xffffffff


	//   ....[29]....
        /*00b0*/ 	.word	0xffffffff


	//----- nvinfo : EIATTR_COOP_GROUP_INSTR_OFFSETS
	.align		4
.L_3143:
        /*00b4*/ 	.byte	0x04, 0x28
        /*00b6*/ 	.short	(.L_3145 - .L_3144)


	//   ....[0]....
.L_3144:
        /*00b8*/ 	.word	0x000009d0


	//   ....[1]....
        /*00bc*/ 	.word	0x00000a00


	//   ....[2]....
        /*00c0*/ 	.word	0x00000a10


	//   ....[3]....
        /*00c4*/ 	.word	0x00000a30


	//   ....[4]....
        /*00c8*/ 	.word	0x00000a50


	//   ....[5]....
        /*00cc*/ 	.word	0x00000a60


	//   ....[6]....
        /*00d0*/ 	.word	0x00000a90


	//   ....[7]....
        /*00d4*/ 	.word	0x00000ab0


	//   ....[8]....
        /*00d8*/ 	.word	0x00000ac0


	//   ....[9]....
        /*00dc*/ 	.word	0x00000af0


	//   ....[10]....
        /*00e0*/ 	.word	0x00000b10


	//   ....[11]....
        /*00e4*/ 	.word	0x00000b20


	//   ....[12]....
        /*00e8*/ 	.word	0x00000b50


	//   ....[13]....
        /*00ec*/ 	.word	0x00000b70


	//   ....[14]....
        /*00f0*/ 	.word	0x00000b80


	//   ....[15]....
        /*00f4*/ 	.word	0x00000df0


	//   ....[16]....
        /*00f8*/ 	.word	0x00000e50


	//   ....[17]....
        /*00fc*/ 	.word	0x00000eb0


	//   ....[18]....
        /*0100*/ 	.word	0x00000f10


	//   ....[19]....
        /*0104*/ 	.word	0x00000f80


	//   ....[20]....
        /*0108*/ 	.word	0x00000ff0


	//   ....[21]....
        /*010c*/ 	.word	0x00001050


	//   ....[22]....
        /*0110*/ 	.word	0x000010b0


	//   ....[23]....
        /*0114*/ 	.word	0x00001110


	//   ....[24]....
        /*0118*/ 	.word	0x00001180


	//   ....[25]....
        /*011c*/ 	.word	0x000011f0


	//   ....[26]....
        /*0120*/ 	.word	0x00001250


	//   ....[27]....
        /*0124*/ 	.word	0x000012b0


	//   ....[28]....
        /*0128*/ 	.word	0x00001310


	//   ....[29]....
        /*012c*/ 	.word	0x00001370


	//----- nvinfo : EIATTR_EXIT_INSTR_OFFSETS
	.align		4
.L_3145:
        /*0130*/ 	.byte	0x04, 0x1c
        /*0132*/ 	.short	(.L_3147 - .L_3146)


	//   ....[0]....
.L_3146:
        /*0134*/ 	.word	0x00000070


	//   ....[1]....
        /*0138*/ 	.word	0x00000d90


	//----- nvinfo : EIATTR_MAX_THREADS
	.align		4
.L_3147:
        /*013c*/ 	.byte	0x04, 0x05
        /*013e*/ 	.short	(.L_3149 - .L_3148)
.L_3148:
        /*0140*/ 	.word	0x00000400
        /*0144*/ 	.word	0x00000001
        /*0148*/ 	.word	0x00000001


	//----- nvinfo : EIATTR_CRS_STACK_SIZE
	.align		4
.L_3149:
        /*014c*/ 	.byte	0x04, 0x1e
        /*014e*/ 	.short	(.L_3151 - .L_3150)
.L_3150:
        /*0150*/ 	.word	0x00000000
.L_3151:


//--------------------- .nv.info._ZN10layer_norm13ln_bwd_kernelINS_13Kernel_traitsIf13__nv_bfloat16fS2_fjLj2560ELj1ELj1ELj4ELj8ENS_18Kernel_traits_baseILj2560EfS2_fS2_fjLj128EEEEELb1ELb1ELb1ELb0EEEvNS_9BwdParamsE --------------------------
	.section	.nv.info._ZN10layer_norm13ln_bwd_kernelINS_13Kernel_traitsIf13__nv_bfloat16fS2_fjLj2560ELj1ELj1ELj4ELj8ENS_18Kernel_traits_baseILj2560EfS2_fS2_fjLj128EEEEELb1ELb1ELb1ELb0EEEvNS_9BwdParamsE,"",@"SHT_CUDA_INFO"
	.sectionflags	@""
	.align	4


	//----- nvinfo : EIATTR_CUDA_API_VERSION
	.align		4
        /*0000*/ 	.byte	0x04, 0x37
        /*0002*/ 	.short	(.L_3153 - .L_3152)
.L_3152:
        /*0004*/ 	.word	0x00000082


	//----- nvinfo : EIATTR_SW2861232_WAR
	.align		4
.L_3153:
        /*0008*/ 	.byte	0x01, 0x35
	.zero		2


	//----- nvinfo : EIATTR_PARAM_CBANK
	.align		4
        /*000c*/ 	.byte	0x04, 0x0a
        /*000e*/ 	.short	(.L_3155 - .L_3154)
	.align		4
.L_3154:
        /*0010*/ 	.word	index@(.nv.constant0._ZN10layer_norm13ln_bwd_kernelINS_13Kernel_traitsIf13__nv_bfloat16fS2_fjLj2560ELj1ELj1ELj4ELj8ENS_18Kernel_traits_baseILj2560EfS2_fS2_fjLj128EEEEELb1ELb1ELb1ELb0EEEvNS_9BwdParamsE)
        /*0014*/ 	.short	0x0160
        /*0016*/ 	.short	0x0128


	//----- nvinfo : EIATTR_CBANK_PARAM_SIZE
	.align		4
.L_3155:
        /*0018*/ 	.byte	0x03, 0x19
        /*001a*/ 	.short	0x0128


	//----- nvinfo : EIATTR_KPARAM_INFO
	.align		4
        /*001c*/ 	.byte	0x04, 0x17
        /*001e*/ 	.short	(.L_3157 - .L_3156)
.L_3156:
        /*0020*/ 	.word	0x00000000
        /*0024*/ 	.short	0x0000
        /*0026*/ 	.short	0x0000
        /*0028*/ 	.byte	0x00, 0xf0, 0xa1, 0x04


	//----- nvinfo : EIATTR_MAXREG_COUNT
	.align		4
.L_3157:
        /*002c*/ 	.byte	0x03, 0x1b
        /*002e*/ 	.short	0x00ff


	//----- nvinfo : EIATTR_NUM_BARRIERS
	.align		4
        /*0030*/ 	.byte	0x02, 0x4c
        /*0032*/ 	.byte	0x01
	.zero		1


	//----- nvinfo : EIATTR_MERCURY_ISA_VERSION
	.align		4
        /*0034*/ 	.byte	0x03, 0x5f
        /*0036*/ 	.short	0x0000


	//----- nvinfo : EIATTR_COOP_GROUP_MASK_REGIDS
	.align		4
        /*0038*/ 	.byte	0x04, 0x29
        /*003a*/ 	.short	(.L_3159 - .L_3158)


	//   ....[0]....
.L_3158:
        /*003c*/ 	.word	0xffffffff


	//   ....[1]....
        /*0040*/ 	.word	0xffffffff


	//   ....[2]....
        /*0044*/ 	.word	0xffffffff


	//   ....[3]....
        /*0048*/ 	.word	0xffffffff


	//   ....[4]....
        /*004c*/ 	.word	0xffffffff


	//   ....[5]....
        /*0050*/ 	.word	0xffffffff


	//   ....[6]....
        /*0054*/ 	.word	0xffffffff


	//   ....[7]....
        /*0058*/ 	.word	0xffffffff


	//   ....[8]....
        /*005c*/ 	.word	0xffffffff


	//   ....[9]....
        /*0060*/ 	.word	0xffffffff


	//   ....[10]....
        /*0064*/ 	.word	0xffffffff


	//   ....[11]....
        /*0068*/ 	.word	0xffffffff


	//   ....[12]....
        /*006c*/ 	.word	0xffffffff


	//   ....[13]....
        /*0070*/ 	.word	0xffffffff


	//   ....[14]....
        /*0074*/ 	.word	0xffffffff


	//   ....[15]....
        /*0078*/ 	.word	0xffffffff


	//   ....[16]....
        /*007c*/ 	.word	0xffffffff


	//   ....[17]....
        /*0080*/ 	.word	0xffffffff


	//   ....[18]....
        /*0084*/ 	.word	0xffffffff


	//   ....[19]....
        /*0088*/ 	.word	0xffffffff


	//----- nvinfo : EIATTR_COOP_GROUP_INSTR_OFFSETS
	.align		4
.L_3159:
        /*008c*/ 	.byte	0x04, 0x28
        /*008e*/ 	.short	(.L_3161 - .L_3160)


	//   ....[0]....
.L_3160:
        /*0090*/ 	.word	0x00001ca0


	//   ....[1]....
        /*0094*/ 	.word	0x00001cc0


	//   ....[2]....
        /*0098*/ 	.word	0x00001ce0


	//   ....[3]....
        /*009c*/ 	.word	0x00001d00


	//   ....[4]....
        /*00a0*/ 	.word	0x00001d20


	//   ....[5]....
        /*00a4*/ 	.word	0x00001d40


	//   ....[6]....
        /*00a8*/ 	.word	0x00001d60


	//   ....[7]....
        /*00ac*/ 	.word	0x00001d80


	//   ....[8]....
        /*00b0*/ 	.word	0x00001da0


	//   ....[9]....
        /*00b4*/ 	.word	0x00001dc0


	//   ....[10]....
        /*00b8*/ 	.word	0x00004fc0


	//   ....[11]....
        /*00bc*/ 	.word	0x00005040


	//   ....[12]....
        /*00c0*/ 	.word	0x000050c0


	//   ....[13]....
        /*00c4*/ 	.word	0x00005130


	//   ....[14]....
        /*00c8*/ 	.word	0x000051b0


	//   ....[15]....
        /*00cc*/ 	.word	0x00005220


	//   ....[16]....
        /*00d0*/ 	.word	0x000052a0


	//   ....[17]....
        /*00d4*/ 	.word	0x00005310


	//   ....[18]....
        /*00d8*/ 	.word	0x00005390


	//   ....[19]....
        /*00dc*/ 	.word	0x00005400


	//----- nvinfo : EIATTR_EXIT_INSTR_OFFSETS
	.align		4
.L_3161:
        /*00e0*/ 	.byte	0x04, 0x1c
        /*00e2*/ 	.short	(.L_3163 - .L_3162)


	//   ....[0]....
.L_3162:
        /*00e4*/ 	.word	0x00004ee0


	//   ....[1]....
        /*00e8*/ 	.word	0x00004f60


	//----- nvinfo : EIATTR_MAX_THREADS
	.align		4
.L_3163:
        /*00ec*/ 	.byte	0x04, 0x05
        /*00ee*/ 	.short	(.L_3165 - .L_3164)
.L_3164:
        /*00f0*/ 	.word	0x00000080
        /*00f4*/ 	.word	0x00000001
        /*00f8*/ 	.word	0x00000001


	//----- nvinfo : EIATTR_CRS_STACK_SIZE
	.align		4
.L_3165:
        /*00fc*/ 	.byte	0x04, 0x1e
        /*00fe*/ 	.short	(.L_3167 - .L_3166)
.L_3166:
        /*0100*/ 	.word	0x00000000
.L_3167:


//--------------------- .nv.info._ZN10layer_norm22ln_bwd_finalize_kernelINS_22Kernel_traits_finalizeILj2560Ef13__nv_bfloat16fS2_fjLb1ELj1024ELj4ENS_18Kernel_traits_baseILj2560EfS2_fS2_fjLj1024EEEEELb1ELb1EEEvNS_9BwdParamsE --------------------------
	.section	.nv.info._ZN10layer_norm22ln_bwd_finalize_kernelINS_22Kernel_traits_finalizeILj2560Ef13__nv_bfloat16fS2_fjLb1ELj1024ELj4ENS_18Kernel_traits_baseILj2560EfS2_fS2_fjLj1024EEEEELb1ELb1EEEvNS_9BwdParamsE,"",@"SHT_CUDA_INFO"
	.sectionflags	@""
	.align	4


	//----- nvinfo : EIATTR_CUDA_API_VERSION
	.align		4
        /*0000*/ 	.byte	0x04, 0x37
        /*0002*/ 	.short	(.L_3169 - .L_3168)
.L_3168:
        /*0004*/ 	.word	0x00000082


	//----- nvinfo : EIATTR_SW2861232_WAR
	.align		4
.L_3169:
        /*0008*/ 	.byte	0x01, 0x35
	.zero		2


	//----- nvinfo : EIATTR_PARAM_CBANK
	.align		4
        /*000c*/ 	.byte	0x04, 0x0a
        /*000e*/ 	.short	(.L_3171 - .L_3170)
	.align		4
.L_3170:
        /*0010*/ 	.word	index@(.nv.constant0._ZN10layer_norm22ln_bwd_finalize_kernelINS_22Kernel_traits_finalizeILj2560Ef13__nv_bfloat16fS2_fjLb1ELj1024ELj4ENS_18Kernel_traits_baseILj2560EfS2_fS2_fjLj1024EEEEELb1ELb1EEEvNS_9BwdParamsE)
        /*0014*/ 	.short	0x0160
        /*0016*/ 	.short	0x0128


	//----- nvinfo : EIATTR_CBANK_PARAM_SIZE
	.align		4
.L_3171:
        /*0018*/ 	.byte	0x03, 0x19
        /*001a*/ 	.short	0x0128


	//----- nvinfo : EIATTR_KPARAM_INFO
	.align		4
        /*001c*/ 	.byte	0x04, 0x17
        /*001e*/ 	.short	(.L_3173 - .L_3172)
.L_3172:
        /*0020*/ 	.word	0x00000000
        /*0024*/ 	.short	0x0000
        /*0026*/ 	.short	0x0000
        /*0028*/ 	.byte	0x00, 0xf0, 0xa1, 0x04


	//----- nvinfo : EIATTR_MAXREG_COUNT
	.align		4
.L_3173:
        /*002c*/ 	.byte	0x03, 0x1b
        /*002e*/ 	.short	0x0040


	//----- nvinfo : EIATTR_NUM_BARRIERS
	.align		4
        /*0030*/ 	.byte	0x02, 0x4c
        /*0032*/ 	.byte	0x01
	.zero		1


	//----- nvinfo : EIATTR_MERCURY_ISA_VERSION
	.align		4
        /*0034*/ 	.byte	0x03, 0x5f
        /*0036*/ 	.short	0x0000


	//----- nvinfo : EIATTR_COOP_GROUP_MASK_REGIDS
	.align		4
        /*0038*/ 	.byte	0x04, 0x29
        /*003a*/ 	.short	(.L_3175 - .L_3174)


	//   ....[0]....
.L_3174:
        /*003c*/ 	.word	0xffffffff


	//   ....[1]....
        /*0040*/ 	.word	0xffffffff


	//   ....[2]....
        /*0044*/ 	.word	0xffffffff


	//   ....[3]....
        /*0048*/ 	.word	0xffffffff


	//   ....[4]....
        /*004c*/ 	.word	0xffffffff


	//   ....[5]....
        /*0050*/ 	.word	0xffffffff


	//   ....[6]....
        /*0054*/ 	.word	0xffffffff


	//   ....[7]....
        /*0058*/ 	.word	0xffffffff


	//   ....[8]....
        /*005c*/ 	.word	0xffffffff


	//   ....[9]....
        /*0060*/ 	.word	0xffffffff


	//   ....[10]....
        /*0064*/ 	.word	0xffffffff


	//   ....[11]....
        /*0068*/ 	.word	0xffffffff


	//   ....[12]....
        /*006c*/ 	.word	0xffffffff


	//   ....[13]....
        /*0070*/ 	.word	0xffffffff


	//   ....[14]....
        /*0074*/ 	.word	0xffffffff


	//   ....[15]....
        /*0078*/ 	.word	0xffffffff


	//   ....[16]....
        /*007c*/ 	.word	0xffffffff


	//   ....[17]....
        /*0080*/ 	.word	0xffffffff


	//   ....[18]....
        /*0084*/ 	.word	0xffffffff


	//   ....[19]....
        /*0088*/ 	.word	0xffffffff


	//   ....[20]....
        /*008c*/ 	.word	0xffffffff


	//   ....[21]....
        /*0090*/ 	.word	0xffffffff


	//   ....[22]....
        /*0094*/ 	.word	0xffffffff


	//   ....[23]....
        /*0098*/ 	.word	0xffffffff


	//   ....[24]....
        /*009c*/ 	.word	0xffffffff


	//   ....[25]....
        /*00a0*/ 	.word	0xffffffff


	//   ....[26]....
        /*00a4*/ 	.word	0xffffffff


	//   ....[27]....
        /*00a8*/ 	.word	0xffffffff


	//   ....[28]....
        /*00ac*/ 	.word	0xffffffff


	//   ....[29]....
        /*00b0*/ 	.word	0xffffffff


	//----- nvinfo : EIATTR_COOP_GROUP_INSTR_OFFSETS
	.align		4
.L_3175:
        /*00b4*/ 	.byte	0x04, 0x28
        /*00b6*/ 	.short	(.L_3177 - .L_3176)


	//   ....[0]....
.L_3176:
        /*00b8*/ 	.word	0x000009a0


	//   ....[1]....
        /*00bc*/ 	.word	0x000009d0


	//   ....[2]....
        /*00c0*/ 	.word	0x000009e0


	//   ....[3]....
        /*00c4*/ 	.word	0x00000a00


	//   ....[4]....
        /*00c8*/ 	.word	0x00000a20


	//   ....[5]....
        /*00cc*/ 	.word	0x00000a30


	//   ....[6]....
        /*00d0*/ 	.word	0x00000a60


	//   ....[7]....
        /*00d4*/ 	.word	0x00000a80


	//   ....[8]....
        /*00d8*/ 	.word	0x00000a90


	//   ....[9]....
        /*00dc*/ 	.word	0x00000ac0


	//   ....[10]....
        /*00e0*/ 	.word	0x00000ae0


	//   ....[11]....
        /*00e4*/ 	.word	0x00000af0


	//   ....[12]....
        /*00e8*/ 	.word	0x00000b20


	//   ....[13]....
        /*00ec*/ 	.word	0x00000b40


	//   ....[14]....
        /*00f0*/ 	.word	0x00000b50


	//   ....[15]....
        /*00f4*/ 	.word	0x00000da0


	//   ....[16]....
        /*00f8*/ 	.word	0x00000e00


	//   ....[17]....
        /*00fc*/ 	.word	0x00000e60


	//   ....[18]....
        /*0100*/ 	.word	0x00000ec0


	//   ....[19]....
        /*0104*/ 	.word	0x00000f30


	//   ....[20]....
        /*0108*/ 	.word	0x00000fa0


	//   ....[21]....
        /*010c*/ 	.word	0x00001000


	//   ....[22]....
        /*0110*/ 	.word	0x00001060


	//   ....[23]....
        /*0114*/ 	.word	0x000010c0


	//   ....[24]....
        /*0118*/ 	.word	0x00001130


	//   ....[25]....
        /*011c*/ 	.word	0x000011a0


	//   ....[26]....
        /*0120*/ 	.word	0x00001200


	//   ....[27]....
        /*0124*/ 	.word	0x00001260


	//   ....[28]....
        /*0128*/ 	.word	0x000012c0


	//   ....[29]....
        /*012c*/ 	.word	0x00001320


	//----- nvinfo : EIATTR_EXIT_INSTR_OFFSETS
	.align		4
.L_3177:
        /*0130*/ 	.byte	0x04, 0x1c
        /*0132*/ 	.short	(.L_3179 - .L_3178)


	//   ....[0]....
.L_3178:
        /*0134*/ 	.word	0x00000070


	//   ....[1]....
        /*0138*/ 	.word	0x00000d40


	//----- nvinfo : EIATTR_MAX_THREADS
	.align		4
.L_3179:
        /*013c*/ 	.byte	0x04, 0x05
        /*013e*/ 	.short	(.L_3181 - .L_3180)
.L_3180:
        /*0140*/ 	.word	0x00000400
        /*0144*/ 	.word	0x00000001
        /*0148*/ 	.word	0x00000001


	//----- nvinfo : EIATTR_CRS_STACK_SIZE
	.align		4
.L_3181:
        /*014c*/ 	.byte	0x04, 0x1e
        /*014e*/ 	.short	(.L_3183 - .L_3182)
.L_3182:
        /*0150*/ 	.word	0x00000000
.L_3183:


//--------------------- .nv.info._ZN10layer_norm13ln_bwd_kernelINS_13Kernel_traitsIf13__nv_bfloat16fS2_fjLj2560ELj1ELj1ELj4ELj8ENS_18Kernel_traits_baseILj2560EfS2_fS2_fjLj128EEEEELb1ELb1ELb1ELb1EEEvNS_9BwdParamsE --------------------------
	.section	.nv.info._ZN10layer_norm13ln_bwd_kernelINS_13Kernel_traitsIf13__nv_bfloat16fS2_fjLj2560ELj1ELj1ELj4ELj8ENS_18Kernel_traits_baseILj2560EfS2_fS2_fjLj128EEEEELb1ELb1ELb1ELb1EEEvNS_9BwdParamsE,"",@"SHT_CUDA_INFO"
	.sectionflags	@""
	.align	4


	//----- nvinfo : EIATTR_CUDA_API_VERSION
	.align		4
        /*0000*/ 	.byte	0x04, 0x37
        /*0002*/ 	.short	(.L_3185 - .L_3184)
.L_3184:
        /*0004*/ 	.word	0x00000082


	//----- nvinfo : EIATTR_SW2861232_WAR
	.align		4
.L_3185:
        /*0008*/ 	.byte	0x01, 0x35
	.zero		2


	//----- nvinfo : EIATTR_PARAM_CBANK
	.align		4
        /*000c*/ 	.byte	0x04, 0x0a
        /*000e*/ 	.short	(.L_3187 - .L_3186)
	.align		4
.L_3186:
        /*0010*/ 	.word	index@(.nv.constant0._ZN10layer_norm13ln_bwd_kernelINS_13Kernel_traitsIf13__nv_bfloat16fS2_fjLj2560ELj1ELj1ELj4ELj8ENS_18Kernel_traits_baseILj2560EfS2_fS2_fjLj128EEEEELb1ELb1ELb1ELb1EEEvNS_9BwdParamsE)
        /*0014*/ 	.short	0x0160
        /*0016*/ 	.short	0x0128


	//----- nvinfo : EIATTR_CBANK_PARAM_SIZE
	.align		4
.L_3187:
        /*0018*/ 	.byte	0x03, 0x19
        /*001a*/ 	.short	0x0128


	//----- nvinfo : EIATTR_KPARAM_INFO
	.align		4
        /*001c*/ 	.byte	0x04, 0x17
        /*001e*/ 	.short	(.L_3189 - .L_3188)
.L_3188:
        /*0020*/ 	.word	0x00000000
        /*0024*/ 	.short	0x0000
        /*0026*/ 	.short	0x0000
        /*0028*/ 	.byte	0x00, 0xf0, 0xa1, 0x04


	//----- nvinfo : EIATTR_MAXREG_COUNT
	.align		4
.L_3189:
        /*002c*/ 	.byte	0x03, 0x1b
        /*002e*/ 	.short	0x00ff


	//----- nvinfo : EIATTR_NUM_BARRIERS
	.align		4
        /*0030*/ 	.byte	0x02, 0x4c
        /*0032*/ 	.byte	0x01
	.zero		1


	//----- nvinfo : EIATTR_MERCURY_ISA_VERSION
	.align		4
        /*0034*/ 	.byte	0x03, 0x5f
        /*0036*/ 	.short	0x0000


	//----- nvinfo : EIATTR_COOP_GROUP_MASK_REGIDS
	.align		4
        /*0038*/ 	.byte	0x04, 0x29
        /*003a*/ 	.short	(.L_3191 - .L_3190)


	//   ....[0]....
.L_3190:
        /*003c*/ 	.word	0xffffffff


	//   ....[1]....
        /*0040*/ 	.word	0xffffffff


	//   ....[2]....
        /*0044*/ 	.word	0xffffffff


	//   ....[3]....
        /*0048*/ 	.word	0xffffffff


	//   ....[4]....
        /*004c*/ 	.word	0xffffffff


	//   ....[5]....
        /*0050*/ 	.word	0xffffffff


	//   ....[6]....
        /*0054*/ 	.word	0xffffffff


	//   ....[7]....
        /*0058*/ 	.word	0xffffffff


	//   ....[8]....
        /*005c*/ 	.word	0xffffffff


	//   ....[9]....
        /*0060*/ 	.word	0xffffffff


	//   ....[10]....
        /*0064*/ 	.word	0xffffffff


	//   ....[11]....
        /*0068*/ 	.word	0xffffffff


	//   ....[12]....
        /*006c*/ 	.word	0xffffffff


	//   ....[13]....
        /*0070*/ 	.word	0xffffffff


	//   ....[14]....
        /*0074*/ 	.word	0xffffffff


	//   ....[15]....
        /*0078*/ 	.word	0xffffffff


	//   ....[16]....
        /*007c*/ 	.word	0xffffffff


	//   ....[17]....
        /*0080*/ 	.word	0xffffffff


	//   ....[18]....
        /*0084*/ 	.word	0xffffffff


	//   ....[19]....
        /*0088*/ 	.word	0xffffffff


	//----- nvinfo : EIATTR_COOP_GROUP_INSTR_OFFSETS
	.align		4
.L_3191:
        /*008c*/ 	.byte	0x04, 0x28
        /*008e*/ 	.short	(.L_3193 - .L_3192)


	//   ....[0]....
.L_3192:
        /*0090*/ 	.word	0x00001890


	//   ....[1]....
        /*0094*/ 	.word	0x000018b0


	//   ....[2]....
        /*0098*/ 	.word	0x000018d0


	//   ....[3]....
        /*009c*/ 	.word	0x000018f0


	//   ....[4]....
        /*00a0*/ 	.word	0x00001910


	//   ....[5]....
        /*00a4*/ 	.word	0x00001930


	//   ....[6]....
        /*00a8*/ 	.word	0x00001950


	//   ....[7]....
        /*00ac*/ 	.word	0x00001970


	//   ....[8]....
        /*00b0*/ 	.word	0x00001990


	//   ....[9]....
        /*00b4*/ 	.word	0x000019b0


	//   ....[10]....
        /*00b8*/ 	.word	0x00004820


	//   ....[11]....
        /*00bc*/ 	.word	0x000048a0


	//   ....[12]....
        /*00c0*/ 	.word	0x00004920


	//   ....[13]....
        /*00c4*/ 	.word	0x00004990


	//   ....[14]....
        /*00c8*/ 	.word	0x00004a10


	//   ....[15]....
        /*00cc*/ 	.word	0x00004a80


	//   ....[16]....
        /*00d0*/ 	.word	0x00004b00


	//   ....[17]....
        /*00d4*/ 	.word	0x00004b70


	//   ....[18]....
        /*00d8*/ 	.word	0x00004bf0


	//   ....[19]....
        /*00dc*/ 	.word	0x00004c60


	//----- nvinfo : EIATTR_EXIT_INSTR_OFFSETS
	.align		4
.L_3193:
        /*00e0*/ 	.byte	0x04, 0x1c
        /*00e2*/ 	.short	(.L_3195 - .L_3194)


	//   ....[0]....
.L_3194:
        /*00e4*/ 	.word	0x000047c0


	//----- nvinfo : EIATTR_MAX_THREADS
	.align		4
.L_3195:
        /*00e8*/ 	.byte	0x04, 0x05
        /*00ea*/ 	.short	(.L_3197 - .L_3196)
.L_3196:
        /*00ec*/ 	.word	0x00000080
        /*00f0*/ 	.word	0x00000001
        /*00f4*/ 	.word	0x00000001


	//----- nvinfo : EIATTR_CRS_STACK_SIZE
	.align		4
.L_3197:
        /*00f8*/ 	.byte	0x04, 0x1e
        /*00fa*/ 	.short	(.L_3199 - .L_3198)
.L_3198:
        /*00fc*/ 	.word	0x00000000
.L_3199:


//--------------------- .nv.info._ZN10layer_norm13ln_bwd_kernelINS_13Kernel_traitsIf6__halfS2_S2_fjLj2560ELj1ELj1ELj4ELj8ENS_18Kernel_traits_baseILj2560EfS2_S2_S2_fjLj128EEEEELb0ELb0ELb0ELb0EEEvNS_9BwdParamsE --------------------------
	.section	.nv.info._ZN10layer_norm13ln_bwd_kernelINS_13Kernel_traitsIf6__halfS2_S2_fjLj2560ELj1ELj1ELj4ELj8ENS_18Kernel_traits_baseILj2560EfS2_S2_S2_fjLj128EEEEELb0ELb0ELb0ELb0EEEvNS_9BwdParamsE,"",@"SHT_CUDA_INFO"
	.sectionflags	@""
	.align	4


	//----- nvinfo : EIATTR_CUDA_API_VERSION
	.align		4
        /*0000*/ 	.byte	0x04, 0x37
        /*0002*/ 	.short	(.L_3201 - .L_3200)
.L_3200:
        /*0004*/ 	.word	0x00000082


	//----- nvinfo : EIATTR_SW2861232_WAR
	.align		4
.L_3201:
        /*0008*/ 	.byte	0x01, 0x35
	.zero		2


	//----- nvinfo : EIATTR_PARAM_CBANK
	.align		4
        /*000c*/ 	.byte	0x04, 0x0a
        /*000e*/ 	.short	(.L_3203 - .L_3202)
	.align		4
.L_3202:
        /*0010*/ 	.word	index@(.nv.constant0._ZN10layer_norm13ln_bwd_kernelINS_13Kernel_traitsIf6__halfS2_S2_fjLj2560ELj1ELj1ELj4ELj8ENS_18Kernel_traits_baseILj2560EfS2_S2_S2_fjLj128EEEEELb0ELb0ELb0ELb0EEEvNS_9BwdParamsE)
        /*0014*/ 	.short	0x0160
        /*0016*/ 	.short	0x0128


	//----- nvinfo : EIATTR_CBANK_PARAM_SIZE
	.align		4
.L_3203:
        /*0018*/ 	.byte	0x03, 0x19
        /*001a*/ 	.short	0x0128


	//----- nvinfo : EIATTR_KPARAM_INFO
	.align		4
        /*001c*/ 	.byte	0x04, 0x17
        /*001e*/ 	.short	(.L_3205 - .L_3204)
.L_3204:
        /*0020*/ 	.word	0x00000000
        /*0024*/ 	.short	0x0000
        /*0026*/ 	.short	0x0000
        /*0028*/ 	.byte	0x00, 0xf0, 0xa1, 0x04


	//----- nvinfo : EIATTR_MAXREG_COUNT
	.align		4
.L_3205:
        /*002c*/ 	.byte	0x03, 0x1b
        /*002e*/ 	.short	0x00ff


	//----- nvinfo : EIATTR_NUM_BARRIERS
	.align		4
        /*0030*/ 	.byte	0x02, 0x4c
        /*0032*/ 	.byte	0x01
	.zero		1


	//----- nvinfo : EIATTR_MERCURY_ISA_VERSION
	.align		4
        /*0034*/ 	.byte	0x03, 0x5f
        /*0036*/ 	.short	0x0000


	//----- nvinfo : EIATTR_COOP_GROUP_MASK_REGIDS
	.align		4
        /*0038*/ 	.byte	0x04, 0x29
        /*003a*/ 	.short	(.L_3207 - .L_3206)


	//   ....[0]....
.L_3206:
        /*003c*/ 	.word	0xffffffff


	//   ....[1]....
        /*0040*/ 	.word	0xffffffff


	//   ....[2]....
        /*0044*/ 	.word	0xffffffff


	//   ....[3]....
        /*0048*/ 	.word	0xffffffff


	//   ....[4]....
        /*004c*/ 	.word	0xffffffff


	//   ....[5]....
        /*0050*/ 	.word	0xffffffff


	//   ....[6]....
        /*0054*/ 	.word	0xffffffff


	//   ....[7]....
        /*0058*/ 	.word	0xffffffff


	//   ....[8]....
        /*005c*/ 	.word	0xffffffff


	//   ....[9]....
        /*0060*/ 	.word	0xffffffff


	//   ....[10]....
        /*0064*/ 	.word	0xffffffff


	//   ....[11]....
        /*0068*/ 	.word	0xffffffff


	//   ....[12]....
        /*006c*/ 	.word	0xffffffff


	//   ....[13]....
        /*0070*/ 	.word	0xffffffff


	//   ....[14]....
        /*0074*/ 	.word	0xffffffff


	//   ....[15]....
        /*0078*/ 	.word	0xffffffff


	//   ....[16]....
        /*007c*/ 	.word	0xffffffff


	//   ....[17]....
        /*0080*/ 	.word	0xffffffff


	//   ....[18]....
        /*0084*/ 	.word	0xffffffff


	//   ....[19]....
        /*0088*/ 	.word	0xffffffff


	//----- nvinfo : EIATTR_COOP_GROUP_INSTR_OFFSETS
	.align		4
.L_3207:
        /*008c*/ 	.byte	0x04, 0x28
        /*008e*/ 	.short	(.L_3209 - .L_3208)


	//   ....[0]....
.L_3208:
        /*0090*/ 	.word	0x00001740


	//   ....[1]....
        /*0094*/ 	.word	0x00001760


	//   ....[2]....
        /*0098*/ 	.word	0x00001780


	//   ....[3]....
        /*009c*/ 	.word	0x000017a0


	//   ....[4]....
        /*00a0*/ 	.word	0x000017c0


	//   ....[5]....
        /*00a4*/ 	.word	0x000017e0


	//   ....[6]....
        /*00a8*/ 	.word	0x00001800


	//   ....[7]....
        /*00ac*/ 	.word	0x00001820


	//   ....[8]....
        /*00b0*/ 	.word	0x00001840


	//   ....[9]....
        /*00b4*/ 	.word	0x00001860


	//   ....[10]....
        /*00b8*/ 	.word	0x00003160


	//   ....[11]....
        /*00bc*/ 	.word	0x000031e0


	//   ....[12]....
        /*00c0*/ 	.word	0x00003260


	//   ....[13]....
        /*00c4*/ 	.word	0x000032d0


	//   ....[14]....
        /*00c8*/ 	.word	0x00003350


	//   ....[15]....
        /*00cc*/ 	.word	0x000033c0


	//   ....[16]....
        /*00d0*/ 	.word	0x00003440


	//   ....[17]....
        /*00d4*/ 	.word	0x000034b0


	//   ....[18]....
        /*00d8*/ 	.word	0x00003530


	//   ....[19]....
        /*00dc*/ 	.word	0x000035a0


	//----- nvinfo : EIATTR_EXIT_INSTR_OFFSETS
	.align		4
.L_3209:
        /*00e0*/ 	.byte	0x04, 0x1c
        /*00e2*/ 	.short	(.L_3211 - .L_3210)


	//   ....[0]....
.L_3210:
        /*00e4*/ 	.word	0x000030a0


	//   ....[1]....
        /*00e8*/ 	.word	0x00003100


	//----- nvinfo : EIATTR_MAX_THREADS
	.align		4
.L_3211:
        /*00ec*/ 	.byte	0x04, 0x05
        /*00ee*/ 	.short	(.L_3213 - .L_3212)
.L_3212:
        /*00f0*/ 	.word	0x00000080
        /*00f4*/ 	.word	0x00000001
        /*00f8*/ 	.word	0x00000001


	//----- nvinfo : EIATTR_CRS_STACK_SIZE
	.align		4
.L_3213:
        /*00fc*/ 	.byte	0x04, 0x1e
        /*00fe*/ 	.short	(.L_3215 - .L_3214)
.L_3214:
        /*0100*/ 	.word	0x00000000
.L_3215:


//--------------------- .nv.info._ZN10layer_norm13ln_bwd_kernelINS_13Kernel_traitsIf6__halfS2_S2_fjLj2560ELj1ELj1ELj4ELj8ENS_18Kernel_traits_baseILj2560EfS2_S2_S2_fjLj128EEEEELb0ELb0ELb0ELb1EEEvNS_9BwdParamsE --------------------------
	.section	.nv.info._ZN10layer_norm13ln_bwd_kernelINS_13Kernel_traitsIf6__halfS2_S2_fjLj2560ELj1ELj1ELj4ELj8ENS_18Kernel_traits_baseILj2560EfS2_S2_S2_fjLj128EEEEELb0ELb0ELb0ELb1EEEvNS_9BwdParamsE,"",@"SHT_CUDA_INFO"
	.sectionflags	@""
	.align	4


	//----- nvinfo : EIATTR_CUDA_API_VERSION
	.align		4
        /*0000*/ 	.byte	0x04, 0x37
        /*0002*/ 	.short	(.L_3217 - .L_3216)
.L_3216:
        /*0004*/ 	.word	0x00000082


	//----- nvinfo : EIATTR_SW2861232_WAR
	.align		4
.L_3217:
        /*0008*/ 	.byte	0x01, 0x35
	.zero		2


	//----- nvinfo : EIATTR_PARAM_CBANK
	.align		4
        /*000c*/ 	.byte	0x04, 0x0a
        /*000e*/ 	.short	(.L_3219 - .L_3218)
	.align		4
.L_3218:
        /*0010*/ 	.word	index@(.nv.constant0._ZN10layer_norm13ln_bwd_kernelINS_13Kernel_traitsIf6__halfS2_S2_fjLj2560ELj1ELj1ELj4ELj8ENS_18Kernel_traits_baseILj2560EfS2_S2_S2_fjLj128EEEEELb0ELb0ELb0ELb1EEEvNS_9BwdParamsE)
        /*0014*/ 	.short	0x0160
        /*0016*/ 	.short	0x0128


	//----- nvinfo : EIATTR_CBANK_PARAM_SIZE
	.align		4
.L_3219:
        /*0018*/ 	.byte	0x03, 0x19
        /*001a*/ 	.short	0x0128


	//----- nvinfo : EIATTR_KPARAM_INFO
	.align		4
        /*001c*/ 	.byte	0x04, 0x17
        /*001e*/ 	.short	(.L_3221 - .L_3220)
.L_3220:
        /*0020*/ 	.word	0x00000000
        /*0024*/ 	.short	0x0000
        /*0026*/ 	.short	0x0000
        /*0028*/ 	.byte	0x00, 0xf0, 0xa1, 0x04


	//----- nvinfo : EIATTR_MAXREG_COUNT
	.align		4
.L_3221:
        /*002c*/ 	.byte	0x03, 0x1b
        /*002e*/ 	.short	0x00ff


	//----- nvinfo : EIATTR_NUM_BARRIERS
	.align		4
        /*0030*/ 	.byte	0x02, 0x4c
        /*0032*/ 	.byte	0x01
	.zero		1


	//----- nvinfo : EIATTR_MERCURY_ISA_VERSION
	.align		4
        /*0034*/ 	.byte	0x03, 0x5f
        /*0036*/ 	.short	0x0000


	//----- nvinfo : EIATTR_COOP_GROUP_MASK_REGIDS
	.align		4
        /*0038*/ 	.byte	0x04, 0x29
        /*003a*/ 	.short	(.L_3223 - .L_3222)


	//   ....[0]....
.L_3222:
        /*003c*/ 	.word	0xffffffff


	//   ....[1]....
        /*0040*/ 	.word	0xffffffff


	//   ....[2]....
        /*0044*/ 	.word	0xffffffff


	//   ....[3]....
        /*0048*/ 	.word	0xffffffff


	//   ....[4]....
        /*004c*/ 	.word	0xffffffff


	//   ....[5]....
        /*0050*/ 	.word	0xffffffff


	//   ....[6]....
        /*0054*/ 	.word	0xffffffff


	//   ....[7]....
        /*0058*/ 	.word	0xffffffff


	//   ....[8]....
        /*005c*/ 	.word	0xffffffff


	//   ....[9]....
        /*0060*/ 	.word	0xffffffff


	//   ....[10]....
        /*0064*/ 	.word	0xffffffff


	//   ....[11]....
        /*0068*/ 	.word	0xffffffff


	//   ....[12]....
        /*006c*/ 	.word	0xffffffff


	//   ....[13]....
        /*0070*/ 	.word	0xffffffff


	//   ....[14]....
        /*0074*/ 	.word	0xffffffff


	//   ....[15]....
        /*0078*/ 	.word	0xffffffff


	//   ....[16]....
        /*007c*/ 	.word	0xffffffff


	//   ....[17]....
        /*0080*/ 	.word	0xffffffff


	//   ....[18]....
        /*0084*/ 	.word	0xffffffff


	//   ....[19]....
        /*0088*/ 	.word	0xffffffff


	//----- nvinfo : EIATTR_COOP_GROUP_INSTR_OFFSETS
	.align		4
.L_3223:
        /*008c*/ 	.byte	0x04, 0x28
        /*008e*/ 	.short	(.L_3225 - .L_3224)


	//   ....[0]....
.L_3224:
        /*0090*/ 	.word	0x00001490


	//   ....[1]....
        /*0094*/ 	.word	0x000014b0


	//   ....[2]....
        /*0098*/ 	.word	0x000014d0


	//   ....[3]....
        /*009c*/ 	.word	0x000014f0


	//   ....[4]....
        /*00a0*/ 	.word	0x00001510


	//   ....[5]....
        /*00a4*/ 	.word	0x00001530


	//   ....[6]....
        /*00a8*/ 	.word	0x00001550


	//   ....[7]....
        /*00ac*/ 	.word	0x00001570


	//   ....[8]....
        /*00b0*/ 	.word	0x00001590


	//   ....[9]....
        /*00b4*/ 	.word	0x000015b0


	//   ....[10]....
        /*00b8*/ 	.word	0x00002c70


	//   ....[11]....
        /*00bc*/ 	.word	0x00002cf0


	//   ....[12]....
        /*00c0*/ 	.word	0x00002d70


	//   ....[13]....
        /*00c4*/ 	.word	0x00002de0


	//   ....[14]....
        /*00c8*/ 	.word	0x00002e60


	//   ....[15]....
        /*00cc*/ 	.word	0x00002ed0


	//   ....[16]....
        /*00d0*/ 	.word	0x00002f50


	//   ....[17]....
        /*00d4*/ 	.word	0x00002fc0


	//   ....[18]....
        /*00d8*/ 	.word	0x00003040


	//   ....[19]....
        /*00dc*/ 	.word	0x000030b0


	//----- nvinfo : EIATTR_EXIT_INSTR_OFFSETS
	.align		4
.L_3225:
        /*00e0*/ 	.byte	0x04, 0x1c
        /*00e2*/ 	.short	(.L_3227 - .L_3226)


	//   ....[0]....
.L_3226:
        /*00e4*/ 	.word	0x00002c10


	//----- nvinfo : EIATTR_MAX_THREADS
	.align		4
.L_3227:
        /*00e8*/ 	.byte	0x04, 0x05
        /*00ea*/ 	.short	(.L_3229 - .L_3228)
.L_3228:
        /*00ec*/ 	.word	0x00000080
        /*00f0*/ 	.word	0x00000001
        /*00f4*/ 	.word	0x00000001


	//----- nvinfo : EIATTR_CRS_STACK_SIZE
	.align		4
.L_3229:
        /*00f8*/ 	.byte	0x04, 0x1e
        /*00fa*/ 	.short	(.L_3231 - .L_3230)
.L_3230:
        /*00fc*/ 	.word	0x00000000
.L_3231:


//--------------------- .nv.info._ZN10layer_norm13ln_bwd_kernelINS_13Kernel_traitsIf6__halfS2_S2_fjLj2560ELj1ELj1ELj4ELj8ENS_18Kernel_traits_baseILj2560EfS2_S2_S2_fjLj128EEEEELb0ELb0ELb1ELb0EEEvNS_9BwdParamsE --------------------------
	.section	.nv.info._ZN10layer_norm13ln_bwd_kernelINS_13Kernel_traitsIf6__halfS2_S2_fjLj2560ELj1ELj1ELj4ELj8ENS_18Kernel_traits_baseILj2560EfS2_S2_S2_fjLj128EEEEELb0ELb0ELb1ELb0EEEvNS_9BwdParamsE,"",@"SHT_CUDA_INFO"
	.sectionflags	@""
	.align	4


	//----- nvinfo : EIATTR_CUDA_API_VERSION
	.align		4
        /*0000*/ 	.byte	0x04, 0x37
        /*0002*/ 	.short	(.L_3233 - .L_3232)
.L_3232:
        /*0004*/ 	.word	0x00000082


	//----- nvinfo : EIATTR_SW2861232_WAR
	.align		4
.L_3233:
        /*0008*/ 	.byte	0x01, 0x35
	.zero		2


	//----- nvinfo : EIATTR_PARAM_CBANK
	.align		4
        /*000c*/ 	.byte	0x04, 0x0a
        /*000e*/ 	.short	(.L_3235 - .L_3234)
	.align		4
.L_3234:
        /*0010*/ 	.word	index@(.nv.constant0._ZN10layer_norm13ln_bwd_kernelINS_13Kernel_traitsIf6__halfS2_S2_fjLj2560ELj1ELj1ELj4ELj8ENS_18Kernel_traits_baseILj2560EfS2_S2_S2_fjLj128EEEEELb0ELb0ELb1ELb0EEEvNS_9BwdParamsE)
        /*0014*/ 	.short	0x0160
        /*0016*/ 	.short	0x0128


	//----- nvinfo : EIATTR_CBANK_PARAM_SIZE
	.align		4
.L_3235:
        /*0018*/ 	.byte	0x03, 0x19
        /*001a*/ 	.short	0x0128


	//----- nvinfo : EIATTR_KPARAM_INFO
	.align		4
        /*001c*/ 	.byte	0x04, 0x17
        /*001e*/ 	.short	(.L_3237 - .L_3236)
.L_3236:
        /*0020*/ 	.word	0x00000000
        /*0024*/ 	.short	0x0000
        /*0026*/ 	.short	0x0000
        /*0028*/ 	.byte	0x00, 0xf0, 0xa1, 0x04


	//----- nvinfo : EIATTR_MAXREG_COUNT
	.align		4
.L_3237:
        /*002c*/ 	.byte	0x03, 0x1b
        /*002e*/ 	.short	0x00ff


	//----- nvinfo : EIATTR_NUM_BARRIERS
	.align		4
        /*0030*/ 	.byte	0x02, 0x4c
        /*0032*/ 	.byte	0x01
	.zero		1


	//----- nvinfo : EIATTR_MERCURY_ISA_VERSION
	.align		4
        /*0034*/ 	.byte	0x03, 0x5f
        /*0036*/ 	.short	0x0000


	//----- nvinfo : EIATTR_COOP_GROUP_MASK_REGIDS
	.align		4
        /*0038*/ 	.byte	0x04, 0x29
        /*003a*/ 	.short	(.L_3239 - .L_3238)


	//   ....[0]....
.L_3238:
        /*003c*/ 	.word	0xffffffff


	//   ....[1]....
        /*0040*/ 	.word	0xffffffff


	//   ....[2]....
        /*0044*/ 	.word	0xffffffff


	//   ....[3]....
        /*0048*/ 	.word	0xffffffff


	//   ....[4]....
        /*004c*/ 	.word	0xffffffff


	//   ....[5]....
        /*0050*/ 	.word	0xffffffff


	//   ....[6]....
        /*0054*/ 	.word	0xffffffff


	//   ....[7]....
        /*0058*/ 	.word	0xffffffff


	//   ....[8]....
        /*005c*/ 	.word	0xffffffff


	//   ....[9]....
        /*0060*/ 	.word	0xffffffff


	//   ....[10]....
        /*0064*/ 	.word	0xffffffff


	//   ....[11]....
        /*0068*/ 	.word	0xffffffff


	//   ....[12]....
        /*006c*/ 	.word	0xffffffff


	//   ....[13]....
        /*0070*/ 	.word	0xffffffff


	//   ....[14]....
        /*0074*/ 	.word	0xffffffff


	//   ....[15]....
        /*0078*/ 	.word	0xffffffff


	//   ....[16]....
        /*007c*/ 	.word	0xffffffff


	//   ....[17]....
        /*0080*/ 	.word	0xffffffff


	//   ....[18]....
        /*0084*/ 	.word	0xffffffff


	//   ....[19]....
        /*0088*/ 	.word	0xffffffff


	//----- nvinfo : EIATTR_COOP_GROUP_INSTR_OFFSETS
	.align		4
.L_3239:
        /*008c*/ 	.byte	0x04, 0x28
        /*008e*/ 	.short	(.L_3241 - .L_3240)


	//   ....[0]....
.L_3240:
        /*0090*/ 	.word	0x00001a30


	//   ....[1]....
        /*0094*/ 	.word	0x00001a50


	//   ....[2]....
        /*0098*/ 	.word	0x00001a70


	//   ....[3]....
        /*009c*/ 	.word	0x00001a90


	//   ....[4]....
        /*00a0*/ 	.word	0x00001ab0


	//   ....[5]....
        /*00a4*/ 	.word	0x00001ad0


	//   ....[6]....
        /*00a8*/ 	.word	0x00001af0


	//   ....[7]....
        /*00ac*/ 	.word	0x00001b10


	//   ....[8]....
        /*00b0*/ 	.word	0x00001b30


	//   ....[9]....
        /*00b4*/ 	.word	0x00001b50


	//   ....[10]....
        /*00b8*/ 	.word	0x000041c0


	//   ....[11]....
        /*00bc*/ 	.word	0x00004240


	//   ....[12]....
        /*00c0*/ 	.word	0x000042c0


	//   ....[13]....
        /*00c4*/ 	.word	0x00004330


	//   ....[14]....
        /*00c8*/ 	.word	0x000043b0


	//   ....[15]....
        /*00cc*/ 	.word	0x00004420


	//   ....[16]....
        /*00d0*/ 	.word	0x000044a0


	//   ....[17]....
        /*00d4*/ 	.word	0x00004510


	//   ....[18]....
        /*00d8*/ 	.word	0x00004590


	//   ....[19]....
        /*00dc*/ 	.word	0x00004600


	//----- nvinfo : EIATTR_EXIT_INSTR_OFFSETS
	.align		4
.L_3241:
        /*00e0*/ 	.byte	0x04, 0x1c
        /*00e2*/ 	.short	(.L_3243 - .L_3242)


	//   ....[0]....
.L_3242:
        /*00e4*/ 	.word	0x00004100


	//   ....[1]....
        /*00e8*/ 	.word	0x00004160


	//----- nvinfo : EIATTR_MAX_THREADS
	.align		4
.L_3243:
        /*00ec*/ 	.byte	0x04, 0x05
        /*00ee*/ 	.short	(.L_3245 - .L_3244)
.L_3244:
        /*00f0*/ 	.word	0x00000080
        /*00f4*/ 	.word	0x00000001
        /*00f8*/ 	.word	0x00000001


	//----- nvinfo : EIATTR_CRS_STACK_SIZE
	.align		4
.L_3245:
        /*00fc*/ 	.byte	0x04, 0x1e
        /*00fe*/ 	.short	(.L_3247 - .L_3246)
.L_3246:
        /*0100*/ 	.word	0x00000000
.L_3247:


//--------------------- .nv.info._ZN10layer_norm13ln_bwd_kernelINS_13Kernel_traitsIf6__halfS2_S2_fjLj2560ELj1ELj1ELj4ELj8ENS_18Kernel_traits_baseILj2560EfS2_S2_S2_fjLj128EEEEELb0ELb0ELb1ELb1EEEvNS_9BwdParamsE --------------------------
	.section	.nv.info._ZN10layer_norm13ln_bwd_kernelINS_13Kernel_traitsIf6__halfS2_S2_fjLj2560ELj1ELj1ELj4ELj8ENS_18Kernel_traits_baseILj2560EfS2_S2_S2_fjLj128EEEEELb0ELb0ELb1ELb1EEEvNS_9BwdParamsE,"",@"SHT_CUDA_INFO"
	.sectionflags	@""
	.align	4


	//----- nvinfo : EIATTR_CUDA_API_VERSION
	.align		4
        /*0000*/ 	.byte	0x04, 0x37
        /*0002*/ 	.short	(.L_3249 - .L_3248)
.L_3248:
        /*0004*/ 	.word	0x00000082


	//----- nvinfo : EIATTR_SW2861232_WAR
	.align		4
.L_3249:
        /*0008*/ 	.byte	0x01, 0x35
	.zero		2


	//----- nvinfo : EIATTR_PARAM_CBANK
	.align		4
        /*000c*/ 	.byte	0x04, 0x0a
        /*000e*/ 	.short	(.L_3251 - .L_3250)
	.align		4
.L_3250:
        /*0010*/ 	.word	index@(.nv.constant0._ZN10layer_norm13ln_bwd_kernelINS_13Kernel_traitsIf6__halfS2_S2_fjLj2560ELj1ELj1ELj4ELj8ENS_18Kernel_traits_baseILj2560EfS2_S2_S2_fjLj128EEEEELb0ELb0ELb1ELb1EEEvNS_9BwdParamsE)
        /*0014*/ 	.short	0x0160
        /*0016*/ 	.short	0x0128


	//----- nvinfo : EIATTR_CBANK_PARAM_SIZE
	.align		4
.L_3251:
        /*0018*/ 	.byte	0x03, 0x19
        /*001a*/ 	.short	0x0128


	//----- nvinfo : EIATTR_KPARAM_INFO
	.align		4
        /*001c*/ 	.byte	0x04, 0x17
        /*001e*/ 	.short	(.L_3253 - .L_3252)
.L_3252:
        /*0020*/ 	.word	0x00000000
        /*0024*/ 	.short	0x0000
        /*0026*/ 	.short	0x0000
        /*0028*/ 	.byte	0x00, 0xf0, 0xa1, 0x04


	//----- nvinfo : EIATTR_MAXREG_COUNT
	.align		4
.L_3253:
        /*002c*/ 	.byte	0x03, 0x1b
        /*002e*/ 	.short	0x00ff


	//----- nvinfo : EIATTR_NUM_BARRIERS
	.align		4
        /*0030*/ 	.byte	0x02, 0x4c
        /*0032*/ 	.byte	0x01
	.zero		1


	//----- nvinfo : EIATTR_MERCURY_ISA_VERSION
	.align		4
        /*0034*/ 	.byte	0x03, 0x5f
        /*0036*/ 	.short	0x0000


	//----- nvinfo : EIATTR_COOP_GROUP_MASK_REGIDS
	.align		4
        /*0038*/ 	.byte	0x04, 0x29
        /*003a*/ 	.short	(.L_3255 - .L_3254)


	//   ....[0]....
.L_3254:
        /*003c*/ 	.word	0xffffffff


	//   ....[1]....
        /*0040*/ 	.word	0xffffffff


	//   ....[2]....
        /*0044*/ 	.word	0xffffffff


	//   ....[3]....
        /*0048*/ 	.word	0xffffffff


	//   ....[4]....
        /*004c*/ 	.word	0xffffffff


	//   ....[5]....
        /*0050*/ 	.word	0xffffffff


	//   ....[6]....
        /*0054*/ 	.word	0xffffffff


	//   ....[7]....
        /*0058*/ 	.word	0xffffffff


	//   ....[8]....
        /*005c*/ 	.word	0xffffffff


	//   ....[9]....
        /*0060*/ 	.word	0xffffffff


	//   ....[10]....
        /*0064*/ 	.word	0xffffffff


	//   ....[11]....
        /*0068*/ 	.word	0xffffffff


	//   ....[12]....
        /*006c*/ 	.word	0xffffffff


	//   ....[13]....
        /*0070*/ 	.word	0xffffffff


	//   ....[14]....
        /*0074*/ 	.word	0xffffffff


	//   ....[15]....
        /*0078*/ 	.word	0xffffffff


	//   ....[16]....
        /*007c*/ 	.word	0xffffffff


	//   ....[17]....
        /*0080*/ 	.word	0xffffffff


	//   ....[18]....
        /*0084*/ 	.word	0xffffffff


	//   ....[19]....
        /*0088*/ 	.word	0xffffffff


	//----- nvinfo : EIATTR_COOP_GROUP_INSTR_OFFSETS
	.align		4
.L_3255:
        /*008c*/ 	.byte	0x04, 0x28
        /*008e*/ 	.short	(.L_3257 - .L_3256)


	//   ....[0]....
.L_3256:
        /*0090*/ 	.word	0x00001670


	//   ....[1]....
        /*0094*/ 	.word	0x00001690


	//   ....[2]....
        /*0098*/ 	.word	0x000016b0


	//   ....[3]....
        /*009c*/ 	.word	0x000016d0


	//   ....[4]....
        /*00a0*/ 	.word	0x000016f0


	//   ....[5]....
        /*00a4*/ 	.word	0x00001710


	//   ....[6]....
        /*00a8*/ 	.word	0x00001730


	//   ....[7]....
        /*00ac*/ 	.word	0x00001750


	//   ....[8]....
        /*00b0*/ 	.word	0x00001770


	//   ....[9]....
        /*00b4*/ 	.word	0x00001790


	//   ....[10]....
        /*00b8*/ 	.word	0x00003910


	//   ....[11]....
        /*00bc*/ 	.word	0x00003990


	//   ....[12]....
        /*00c0*/ 	.word	0x00003a10


	//   ....[13]....
        /*00c4*/ 	.word	0x00003a80


	//   ....[14]....
        /*00c8*/ 	.word	0x00003b00


	//   ....[15]....
        /*00cc*/ 	.word	0x00003b70


	//   ....[16]....
        /*00d0*/ 	.word	0x00003bf0


	//   ....[17]....
        /*00d4*/ 	.word	0x00003c60


	//   ....[18]....
        /*00d8*/ 	.word	0x00003ce0


	//   ....[19]....
        /*00dc*/ 	.word	0x00003d50


	//----- nvinfo : EIATTR_EXIT_INSTR_OFFSETS
	.align		4
.L_3257:
        /*00e0*/ 	.byte	0x04, 0x1c
        /*00e2*/ 	.short	(.L_3259 - .L_3258)


	//   ....[0]....
.L_3258:
        /*00e4*/ 	.word	0x000038b0


	//----- nvinfo : EIATTR_MAX_THREADS
	.align		4
.L_3259:
        /*00e8*/ 	.byte	0x04, 0x05
        /*00ea*/ 	.short	(.L_3261 - .L_3260)
.L_3260:
        /*00ec*/ 	.word	0x00000080
        /*00f0*/ 	.word	0x00000001
        /*00f4*/ 	.word	0x00000001


	//----- nvinfo : EIATTR_CRS_STACK_SIZE
	.align		4
.L_3261:
        /*00f8*/ 	.byte	0x04, 0x1e
        /*00fa*/ 	.short	(.L_3263 - .L_3262)
.L_3262:
        /*00fc*/ 	.word	0x00000000
.L_3263:


//--------------------- .nv.info._ZN10layer_norm13ln_bwd_kernelINS_13Kernel_traitsIf6__halfS2_S2_fjLj2560ELj1ELj1ELj4ELj8ENS_18Kernel_traits_baseILj2560EfS2_S2_S2_fjLj128EEEEELb0ELb1ELb0ELb0EEEvNS_9BwdParamsE --------------------------
	.section	.nv.info._ZN10layer_norm13ln_bwd_kernelINS_13Kernel_traitsIf6__halfS2_S2_fjLj2560ELj1ELj1ELj4ELj8ENS_18Kernel_traits_baseILj2560EfS2_S2_S2_fjLj128EEEEELb0ELb1ELb0ELb0EEEvNS_9BwdParamsE,"",@"SHT_CUDA_INFO"
	.sectionflags	@""
	.align	4


	//----- nvinfo : EIATTR_CUDA_API_VERSION
	.align		4
        /*0000*/ 	.byte	0x04, 0x37
        /*0002*/ 	.short	(.L_3265 - .L_3264)
.L_3264:
        /*0004*/ 	.word	0x00000082


	//----- nvinfo : EIATTR_SW2861232_WAR
	.align		4
.L_3265:
        /*0008*/ 	.byte	0x01, 0x35
	.zero		2


	//----- nvinfo : EIATTR_PARAM_CBANK
	.align		4
        /*000c*/ 	.byte	0x04, 0x0a
        /*000e*/ 	.short	(.L_3267 - .L_3266)
	.align		4
.L_3266:
        /*0010*/ 	.word	index@(.nv.constant0._ZN10layer_norm13ln_bwd_kernelINS_13Kernel_traitsIf6__halfS2_S2_fjLj2560ELj1ELj1ELj4ELj8ENS_18Kernel_traits_baseILj2560EfS2_S2_S2_fjLj128EEEEELb0ELb1ELb0ELb0EEEvNS_9BwdParamsE)
        /*0014*/ 	.short	0x0160
        /*0016*/ 	.short	0x0128


	//----- nvinfo : EIATTR_CBANK_PARAM_SIZE
	.align		4
.L_3267:
        /*0018*/ 	.byte	0x03, 0x19
        /*001a*/ 	.short	0x0128


	//----- nvinfo : EIATTR_KPARAM_INFO
	.align		4
        /*001c*/ 	.byte	0x04, 0x17
        /*001e*/ 	.short	(.L_3269 - .L_3268)
.L_3268:
        /*0020*/ 	.word	0x00000000
        /*0024*/ 	.short	0x0000
        /*0026*/ 	.short	0x0000
        /*0028*/ 	.byte	0x00, 0xf0, 0xa1, 0x04


	//----- nvinfo : EIATTR_MAXREG_COUNT
	.align		4
.L_3269:
        /*002c*/ 	.byte	0x03, 0x1b
        /*002e*/ 	.short	0x00ff


	//----- nvinfo : EIATTR_NUM_BARRIERS
	.align		4
        /*0030*/ 	.byte	0x02, 0x4c
        /*0032*/ 	.byte	0x01
	.zero		1


	//----- nvinfo : EIATTR_MERCURY_ISA_VERSION
	.align		4
        /*0034*/ 	.byte	0x03, 0x5f
        /*0036*/ 	.short	0x0000


	//----- nvinfo : EIATTR_COOP_GROUP_MASK_REGIDS
	.align		4
        /*0038*/ 	.byte	0x04, 0x29
        /*003a*/ 	.short	(.L_3271 - .L_3270)


	//   ....[0]....
.L_3270:
        /*003c*/ 	.word	0xffffffff


	//   ....[1]....
        /*0040*/ 	.word	0xffffffff


	//   ....[2]....
        /*0044*/ 	.word	0xffffffff


	//   ....[3]....
        /*0048*/ 	.word	0xffffffff


	//   ....[4]....
        /*004c*/ 	.word	0xffffffff


	//   ....[5]....
        /*0050*/ 	.word	0xffffffff


	//   ....[6]....
        /*0054*/ 	.word	0xffffffff


	//   ....[7]....
        /*0058*/ 	.word	0xffffffff


	//   ....[8]....
        /*005c*/ 	.word	0xffffffff


	//   ....[9]....
        /*0060*/ 	.word	0xffffffff


	//   ....[10]....
        /*0064*/ 	.word	0xffffffff


	//   ....[11]....
        /*0068*/ 	.word	0xffffffff


	//   ....[12]....
        /*006c*/ 	.word	0xffffffff


	//   ....[13]....
        /*0070*/ 	.word	0xffffffff


	//   ....[14]....
        /*0074*/ 	.word	0xffffffff


	//   ....[15]....
        /*0078*/ 	.word	0xffffffff


	//   ....[16]....
        /*007c*/ 	.word	0xffffffff


	//   ....[17]....
        /*0080*/ 	.word	0xffffffff


	//   ....[18]....
        /*0084*/ 	.word	0xffffffff


	//   ....[19]....
        /*0088*/ 	.word	0xffffffff


	//----- nvinfo : EIATTR_COOP_GROUP_INSTR_OFFSETS
	.align		4
.L_3271:
        /*008c*/ 	.byte	0x04, 0x28
        /*008e*/ 	.short	(.L_3273 - .L_3272)


	//   ....[0]....
.L_3272:
        /*0090*/ 	.word	0x00001880


	//   ....[1]....
        /*0094*/ 	.word	0x000018a0


	//   ....[2]....
        /*0098*/ 	.word	0x000018c0


	//   ....[3]....
        /*009c*/ 	.word	0x000018e0


	//   ....[4]....
        /*00a0*/ 	.word	0x00001900


	//   ....[5]....
        /*00a4*/ 	.word	0x00001920


	//   ....[6]....
        /*00a8*/ 	.word	0x00001940


	//   ....[7]....
        /*00ac*/ 	.word	0x00001960


	//   ....[8]....
        /*00b0*/ 	.word	0x00001980


	//   ....[9]....
        /*00b4*/ 	.word	0x000019a0


	//   ....[10]....
        /*00b8*/ 	.word	0x00003870


	//   ....[11]....
        /*00bc*/ 	.word	0x000038f0


	//   ....[12]....
        /*00c0*/ 	.word	0x00003970


	//   ....[13]....
        /*00c4*/ 	.word	0x000039e0


	//   ....[14]....
        /*00c8*/ 	.word	0x00003a60


	//   ....[15]....
        /*00cc*/ 	.word	0x00003ad0


	//   ....[16]....
        /*00d0*/ 	.word	0x00003b50


	//   ....[17]....
        /*00d4*/ 	.word	0x00003bc0


	//   ....[18]....
        /*00d8*/ 	.word	0x00003c40


	//   ....[19]....
        /*00dc*/ 	.word	0x00003cb0


	//----- nvinfo : EIATTR_EXIT_INSTR_OFFSETS
	.align		4
.L_3273:
        /*00e0*/ 	.byte	0x04, 0x1c
        /*00e2*/ 	.short	(.L_3275 - .L_3274)


	//   ....[0]....
.L_3274:
        /*00e4*/ 	.word	0x00003790


	//   ....[1]....
        /*00e8*/ 	.word	0x00003810


	//----- nvinfo : EIATTR_MAX_THREADS
	.align		4
.L_3275:
        /*00ec*/ 	.byte	0x04, 0x05
        /*00ee*/ 	.short	(.L_3277 - .L_3276)
.L_3276:
        /*00f0*/ 	.word	0x00000080
        /*00f4*/ 	.word	0x00000001
        /*00f8*/ 	.word	0x00000001


	//----- nvinfo : EIATTR_CRS_STACK_SIZE
	.align		4
.L_3277:
        /*00fc*/ 	.byte	0x04, 0x1e
        /*00fe*/ 	.short	(.L_3279 - .L_3278)
.L_3278:
        /*0100*/ 	.word	0x00000000
.L_3279:


//--------------------- .nv.info._ZN10layer_norm13ln_bwd_kernelINS_13Kernel_traitsIf6__halfS2_S2_fjLj2560ELj1ELj1ELj4ELj8ENS_18Kernel_traits_baseILj2560EfS2_S2_S2_fjLj128EEEEELb0ELb1ELb0ELb1EEEvNS_9BwdParamsE --------------------------
	.section	.nv.info._ZN10layer_norm13ln_bwd_kernelINS_13Kernel_traitsIf6__halfS2_S2_fjLj2560ELj1ELj1ELj4ELj8ENS_18Kernel_traits_baseILj2560EfS2_S2_S2_fjLj128EEEEELb0ELb1ELb0ELb1EEEvNS_9BwdParamsE,"",@"SHT_CUDA_INFO"
	.sectionflags	@""
	.align	4


	//----- nvinfo : EIATTR_CUDA_API_VERSION
	.align		4
        /*0000*/ 	.byte	0x04, 0x37
        /*0002*/ 	.short	(.L_3281 - .L_3280)
.L_3280:
        /*0004*/ 	.word	0x00000082


	//----- nvinfo : EIATTR_SW2861232_WAR
	.align		4
.L_3281:
        /*0008*/ 	.byte	0x01, 0x35
	.zero		2


	//----- nvinfo : EIATTR_PARAM_CBANK
	.align		4
        /*000c*/ 	.byte	0x04, 0x0a
        /*000e*/ 	.short	(.L_3283 - .L_3282)
	.align		4
.L_3282:
        /*0010*/ 	.word	index@(.nv.constant0._ZN10layer_norm13ln_bwd_kernelINS_13Kernel_traitsIf6__halfS2_S2_fjLj2560ELj1ELj1ELj4ELj8ENS_18Kernel_traits_baseILj2560EfS2_S2_S2_fjLj128EEEEELb0ELb1ELb0ELb1EEEvNS_9BwdParamsE)
        /*0014*/ 	.short	0x0160
        /*0016*/ 	.short	0x0128


	//----- nvinfo : EIATTR_CBANK_PARAM_SIZE
	.align		4
.L_3283:
        /*0018*/ 	.byte	0x03, 0x19
        /*001a*/ 	.short	0x0128


	//----- nvinfo : EIATTR_KPARAM_INFO
	.align		4
        /*001c*/ 	.byte	0x04, 0x17
        /*001e*/ 	.short	(.L_3285 - .L_3284)
.L_3284:
        /*0020*/ 	.word	0x00000000
        /*0024*/ 	.short	0x0000
        /*0026*/ 	.short	0x0000
        /*0028*/ 	.byte	0x00, 0xf0, 0xa1, 0x04


	//----- nvinfo : EIATTR_MAXREG_COUNT
	.align		4
.L_3285:
        /*002c*/ 	.byte	0x03, 0x1b
        /*002e*/ 	.short	0x00ff


	//----- nvinfo : EIATTR_NUM_BARRIERS
	.align		4
        /*0030*/ 	.byte	0x02, 0x4c
        /*0032*/ 	.byte	0x01
	.zero		1


	//----- nvinfo : EIATTR_MERCURY_ISA_VERSION
	.align		4
        /*0034*/ 	.byte	0x03, 0x5f
        /*0036*/ 	.short	0x0000


	//----- nvinfo : EIATTR_COOP_GROUP_MASK_REGIDS
	.align		4
        /*0038*/ 	.byte	0x04, 0x29
        /*003a*/ 	.short	(.L_3287 - .L_3286)


	//   ....[0]....
.L_3286:
        /*003c*/ 	.word	0xffffffff


	//   ....[1]....
        /*0040*/ 	.word	0xffffffff


	//   ....[2]....
        /*0044*/ 	.word	0xffffffff


	//   ....[3]....
        /*0048*/ 	.word	0xffffffff


	//   ....[4]....
        /*004c*/ 	.word	0xffffffff


	//   ....[5]....
        /*0050*/ 	.word	0xffffffff


	//   ....[6]....
        /*0054*/ 	.word	0xffffffff


	//   ....[7]....
        /*0058*/ 	.word	0xffffffff


	//   ....[8]....
        /*005c*/ 	.word	0xffffffff


	//   ....[9]....
        /*0060*/ 	.word	0xffffffff


	//   ....[10]....
        /*0064*/ 	.word	0xffffffff


	//   ....[11]....
        /*0068*/ 	.word	0xffffffff


	//   ....[12]....
        /*006c*/ 	.word	0xffffffff


	//   ....[13]....
        /*0070*/ 	.word	0xffffffff


	//   ....[14]....
        /*0074*/ 	.word	0xffffffff


	//   ....[15]....
        /*0078*/ 	.word	0xffffffff


	//   ....[16]....
        /*007c*/ 	.word	0xffffffff


	//   ....[17]....
        /*0080*/ 	.word	0xffffffff


	//   ....[18]....
        /*0084*/ 	.word	0xffffffff


	//   ....[19]....
        /*0088*/ 	.word	0xffffffff


	//----- nvinfo : EIATTR_COOP_GROUP_INSTR_OFFSETS
	.align		4
.L_3287:
        /*008c*/ 	.byte	0x04, 0x28
        /*008e*/ 	.short	(.L_3289 - .L_3288)


	//   ....[0]....
.L_3288:
        /*0090*/ 	.word	0x000017c0


	//   ....[1]....
        /*0094*/ 	.word	0x000017e0


	//   ....[2]....
        /*0098*/ 	.word	0x00001800


	//   ....[3]....
        /*009c*/ 	.word	0x00001820


	//   ....[4]....
        /*00a0*/ 	.word	0x00001840


	//   ....[5]....
        /*00a4*/ 	.word	0x00001860


	//   ....[6]....
        /*00a8*/ 	.word	0x00001880


	//   ....[7]....
        /*00ac*/ 	.word	0x000018a0


	//   ....[8]....
        /*00b0*/ 	.word	0x000018c0


	//   ....[9]....
        /*00b4*/ 	.word	0x000018e0


	//   ....[10]....
        /*00b8*/ 	.word	0x00003630


	//   ....[11]....
        /*00bc*/ 	.word	0x000036b0


	//   ....[12]....
        /*00c0*/ 	.word	0x00003730


	//   ....[13]....
        /*00c4*/ 	.word	0x000037a0


	//   ....[14]....
        /*00c8*/ 	.word	0x00003820


	//   ....[15]....
        /*00cc*/ 	.word	0x00003890


	//   ....[16]....
        /*00d0*/ 	.word	0x00003910


	//   ....[17]....
        /*00d4*/ 	.word	0x00003980


	//   ....[18]....
        /*00d8*/ 	.word	0x00003a00


	//   ....[19]....
        /*00dc*/ 	.word	0x00003a70


	//----- nvinfo : EIATTR_EXIT_INSTR_OFFSETS
	.align		4
.L_3289:
        /*00e0*/ 	.byte	0x04, 0x1c
        /*00e2*/ 	.short	(.L_3291 - .L_3290)


	//   ....[0]....
.L_3290:
        /*00e4*/ 	.word	0x000035d0


	//----- nvinfo : EIATTR_MAX_THREADS
	.align		4
.L_3291:
        /*00e8*/ 	.byte	0x04, 0x05
        /*00ea*/ 	.short	(.L_3293 - .L_3292)
.L_3292:
        /*00ec*/ 	.word	0x00000080
        /*00f0*/ 	.word	0x00000001
        /*00f4*/ 	.word	0x00000001


	//----- nvinfo : EIATTR_CRS_STACK_SIZE
	.align		4
.L_3293:
        /*00f8*/ 	.byte	0x04, 0x1e
        /*00fa*/ 	.short	(.L_3295 - .L_3294)
.L_3294:
        /*00fc*/ 	.word	0x00000000
.L_3295:


//--------------------- .nv.info._ZN10layer_norm13ln_bwd_kernelINS_13Kernel_traitsIf6__halfS2_S2_fjLj2560ELj1ELj1ELj4ELj8ENS_18Kernel_traits_baseILj2560EfS2_S2_S2_fjLj128EEEEELb0ELb1ELb1ELb0EEEvNS_9BwdParamsE --------------------------
	.section	.nv.info._ZN10layer_norm13ln_bwd_kernelINS_13Kernel_traitsIf6__halfS2_S2_fjLj2560ELj1ELj1ELj4ELj8ENS_18Kernel_traits_baseILj2560EfS2_S2_S2_fjLj128EEEEELb0ELb1ELb1ELb0EEEvNS_9BwdParamsE,"",@"SHT_CUDA_INFO"
	.sectionflags	@""
	.align	4


	//----- nvinfo : EIATTR_CUDA_API_VERSION
	.align		4
        /*0000*/ 	.byte	0x04, 0x37
        /*0002*/ 	.short	(.L_3297 - .L_3296)
.L_3296:
        /*0004*/ 	.word	0x00000082


	//----- nvinfo : EIATTR_SW2861232_WAR
	.align		4
.L_3297:
        /*0008*/ 	.byte	0x01, 0x35
	.zero		2


	//----- nvinfo : EIATTR_PARAM_CBANK
	.align		4
        /*000c*/ 	.byte	0x04, 0x0a
        /*000e*/ 	.short	(.L_3299 - .L_3298)
	.align		4
.L_3298:
        /*0010*/ 	.word	index@(.nv.constant0._ZN10layer_norm13ln_bwd_kernelINS_13Kernel_traitsIf6__halfS2_S2_fjLj2560ELj1ELj1ELj4ELj8ENS_18Kernel_traits_baseILj2560EfS2_S2_S2_fjLj128EEEEELb0ELb1ELb1ELb0EEEvNS_9BwdParamsE)
        /*0014*/ 	.short	0x0160
        /*0016*/ 	.short	0x0128


	//----- nvinfo : EIATTR_CBANK_PARAM_SIZE
	.align		4
.L_3299:
        /*0018*/ 	.byte	0x03, 0x19
        /*001a*/ 	.short	0x0128


	//----- nvinfo : EIATTR_KPARAM_INFO
	.align		4
        /*001c*/ 	.byte	0x04, 0x17
        /*001e*/ 	.short	(.L_3301 - .L_3300)
.L_3300:
        /*0020*/ 	.word	0x00000000
        /*0024*/ 	.short	0x0000
        /*0026*/ 	.short	0x0000
        /*0028*/ 	.byte	0x00, 0xf0, 0xa1, 0x04


	//----- nvinfo : EIATTR_MAXREG_COUNT
	.align		4
.L_3301:
        /*002c*/ 	.byte	0x03, 0x1b
        /*002e*/ 	.short	0x00ff


	//----- nvinfo : EIATTR_NUM_BARRIERS
	.align		4
        /*0030*/ 	.byte	0x02, 0x4c
        /*0032*/ 	.byte	0x01
	.zero		1


	//----- nvinfo : EIATTR_MERCURY_ISA_VERSION
	.align		4
        /*0034*/ 	.byte	0x03, 0x5f
        /*0036*/ 	.short	0x0000


	//----- nvinfo : EIATTR_COOP_GROUP_MASK_REGIDS
	.align		4
        /*0038*/ 	.byte	0x04, 0x29
        /*003a*/ 	.short	(.L_3303 - .L_3302)


	//   ....[0]....
.L_3302:
        /*003c*/ 	.word	0xffffffff


	//   ....[1]....
        /*0040*/ 	.word	0xffffffff


	//   ....[2]....
        /*0044*/ 	.word	0xffffffff


	//   ....[3]....
        /*0048*/ 	.word	0xffffffff


	//   ....[4]....
        /*004c*/ 	.word	0xffffffff


	//   ....[5]....
        /*0050*/ 	.word	0xffffffff


	//   ....[6]....
        /*0054*/ 	.word	0xffffffff


	//   ....[7]....
        /*0058*/ 	.word	0xffffffff


	//   ....[8]....
        /*005c*/ 	.word	0xffffffff


	//   ....[9]....
        /*0060*/ 	.word	0xffffffff


	//   ....[10]....
        /*0064*/ 	.word	0xffffffff


	//   ....[11]....
        /*0068*/ 	.word	0xffffffff


	//   ....[12]....
        /*006c*/ 	.word	0xffffffff


	//   ....[13]....
        /*0070*/ 	.word	0xffffffff


	//   ....[14]....
        /*0074*/ 	.word	0xffffffff


	//   ....[15]....
        /*0078*/ 	.word	0xffffffff


	//   ....[16]....
        /*007c*/ 	.word	0xffffffff


	//   ....[17]....
        /*0080*/ 	.word	0xffffffff


	//   ....[18]....
        /*0084*/ 	.word	0xffffffff


	//   ....[19]....
        /*0088*/ 	.word	0xffffffff


	//----- nvinfo : EIATTR_COOP_GROUP_INSTR_OFFSETS
	.align		4
.L_3303:
        /*008c*/ 	.byte	0x04, 0x28
        /*008e*/ 	.short	(.L_3305 - .L_3304)


	//   ....[0]....
.L_3304:
        /*0090*/ 	.word	0x00001b80


	//   ....[1]....
        /*0094*/ 	.word	0x00001ba0


	//   ....[2]....
        /*0098*/ 	.word	0x00001bc0


	//   ....[3]....
        /*009c*/ 	.word	0x00001be0


	//   ....[4]....
        /*00a0*/ 	.word	0x00001c00


	//   ....[5]....
        /*00a4*/ 	.word	0x00001c20


	//   ....[6]....
        /*00a8*/ 	.word	0x00001c40


	//   ....[7]....
        /*00ac*/ 	.word	0x00001c60


	//   ....[8]....
        /*00b0*/ 	.word	0x00001c80


	//   ....[9]....
        /*00b4*/ 	.word	0x00001ca0


	//   ....[10]....
        /*00b8*/ 	.word	0x00004b70


	//   ....[11]....
        /*00bc*/ 	.word	0x00004bf0


	//   ....[12]....
        /*00c0*/ 	.word	0x00004c70


	//   ....[13]....
        /*00c4*/ 	.word	0x00004ce0


	//   ....[14]....
        /*00c8*/ 	.word	0x00004d60


	//   ....[15]....
        /*00cc*/ 	.word	0x00004dd0


	//   ....[16]....
        /*00d0*/ 	.word	0x00004e50


	//   ....[17]....
        /*00d4*/ 	.word	0x00004ec0


	//   ....[18]....
        /*00d8*/ 	.word	0x00004f40


	//   ....[19]....
        /*00dc*/ 	.word	0x00004fb0


	//----- nvinfo : EIATTR_EXIT_INSTR_OFFSETS
	.align		4
.L_3305:
        /*00e0*/ 	.byte	0x04, 0x1c
        /*00e2*/ 	.short	(.L_3307 - .L_3306)


	//   ....[0]....
.L_3306:
        /*00e4*/ 	.word	0x00004a90


	//   ....[1]....
        /*00e8*/ 	.word	0x00004b10


	//----- nvinfo : EIATTR_MAX_THREADS
	.align		4
.L_3307:
        /*00ec*/ 	.byte	0x04, 0x05
        /*00ee*/ 	.short	(.L_3309 - .L_3308)
.L_3308:
        /*00f0*/ 	.word	0x00000080
        /*00f4*/ 	.word	0x00000001
        /*00f8*/ 	.word	0x00000001


	//----- nvinfo : EIATTR_CRS_STACK_SIZE
	.align		4
.L_3309:
        /*00fc*/ 	.byte	0x04, 0x1e
        /*00fe*/ 	.short	(.L_3311 - .L_3310)
.L_3310:
        /*0100*/ 	.word	0x00000000
.L_3311:


//--------------------- .nv.info._ZN10layer_norm13ln_bwd_kernelINS_13Kernel_traitsIf6__halfS2_S2_fjLj2560ELj1ELj1ELj4ELj8ENS_18Kernel_traits_baseILj2560EfS2_S2_S2_fjLj128EEEEELb0ELb1ELb1ELb1EEEvNS_9BwdParamsE --------------------------
	.section	.nv.info._ZN10layer_norm13ln_bwd_kernelINS_13Kernel_traitsIf6__halfS2_S2_fjLj2560ELj1ELj1ELj4ELj8ENS_18Kernel_traits_baseILj2560EfS2_S2_S2_fjLj128EEEEELb0ELb1ELb1ELb1EEEvNS_9BwdParamsE,"",@"SHT_CUDA_INFO"
	.sectionflags	@""
	.align	4


	//----- nvinfo : EIATTR_CUDA_API_VERSION
	.align		4
        /*0000*/ 	.byte	0x04, 0x37
        /*0002*/ 	.short	(.L_3313 - .L_3312)
.L_3312:
        /*0004*/ 	.word	0x00000082


	//----- nvinfo : EIATTR_SW2861232_WAR
	.align		4
.L_3313:
        /*0008*/ 	.byte	0x01, 0x35
	.zero		2


	//----- nvinfo : EIATTR_PARAM_CBANK
	.align		4
        /*000c*/ 	.byte	0x04, 0x0a
        /*000e*/ 	.short	(.L_3315 - .L_3314)
	.align		4
.L_3314:
        /*0010*/ 	.word	index@(.nv.constant0._ZN10layer_norm13ln_bwd_kernelINS_13Kernel_traitsIf6__halfS2_S2_fjLj2560ELj1ELj1ELj4ELj8ENS_18Kernel_traits_baseILj2560EfS2_S2_S2_fjLj128EEEEELb0ELb1ELb1ELb1EEEvNS_9BwdParamsE)
        /*0014*/ 	.short	0x0160
        /*0016*/ 	.short	0x0128


	//----- nvinfo : EIATTR_CBANK_PARAM_SIZE
	.align		4
.L_3315:
        /*0018*/ 	.byte	0x03, 0x19
        /*001a*/ 	.short	0x0128


	//----- nvinfo : EIATTR_KPARAM_INFO
	.align		4
        /*001c*/ 	.byte	0x04, 0x17
        /*001e*/ 	.short	(.L_3317 - .L_3316)
.L_3316:
        /*0020*/ 	.word	0x00000000
        /*0024*/ 	.short	0x0000
        /*0026*/ 	.short	0x0000
        /*0028*/ 	.byte	0x00, 0xf0, 0xa1, 0x04


	//----- nvinfo : EIATTR_MAXREG_COUNT
	.align		4
.L_3317:
        /*002c*/ 	.byte	0x03, 0x1b
        /*002e*/ 	.short	0x00ff


	//----- nvinfo : EIATTR_NUM_BARRIERS
	.align		4
        /*0030*/ 	.byte	0x02, 0x4c
        /*0032*/ 	.byte	0x01
	.zero		1


	//----- nvinfo : EIATTR_MERCURY_ISA_VERSION
	.align		4
        /*0034*/ 	.byte	0x03, 0x5f
        /*0036*/ 	.short	0x0000


	//----- nvinfo : EIATTR_COOP_GROUP_MASK_REGIDS
	.align		4
        /*0038*/ 	.byte	0x04, 0x29
        /*003a*/ 	.short	(.L_3319 - .L_3318)


	//   ....[0]....
.L_3318:
        /*003c*/ 	.word	0xffffffff


	//   ....[1]....
        /*0040*/ 	.word	0xffffffff


	//   ....[2]....
        /*0044*/ 	.word	0xffffffff


	//   ....[3]....
        /*0048*/ 	.word	0xffffffff


	//   ....[4]....
        /*004c*/ 	.word	0xffffffff


	//   ....[5]....
        /*0050*/ 	.word	0xffffffff


	//   ....[6]....
        /*0054*/ 	.word	0xffffffff


	//   ....[7]....
        /*0058*/ 	.word	0xffffffff


	//   ....[8]....
        /*005c*/ 	.word	0xffffffff


	//   ....[9]....
        /*0060*/ 	.word	0xffffffff


	//   ....[10]....
        /*0064*/ 	.word	0xffffffff


	//   ....[11]....
        /*0068*/ 	.word	0xffffffff


	//   ....[12]....
        /*006c*/ 	.word	0xffffffff


	//   ....[13]....
        /*0070*/ 	.word	0xffffffff


	//   ....[14]....
        /*0074*/ 	.word	0xffffffff


	//   ....[15]....
        /*0078*/ 	.word	0xffffffff


	//   ....[16]....
        /*007c*/ 	.word	0xffffffff


	//   ....[17]....
        /*0080*/ 	.word	0xffffffff


	//   ....[18]....
        /*0084*/ 	.word	0xffffffff


	//   ....[19]....
        /*0088*/ 	.word	0xffffffff


	//----- nvinfo : EIATTR_COOP_GROUP_INSTR_OFFSETS
	.align		4
.L_3319:
        /*008c*/ 	.byte	0x04, 0x28
        /*008e*/ 	.short	(.L_3321 - .L_3320)


	//   ....[0]....
.L_3320:
        /*0090*/ 	.word	0x00001810


	//   ....[1]....
        /*0094*/ 	.word	0x00001830


	//   ....[2]....
        /*0098*/ 	.word	0x00001850


	//   ....[3]....
        /*009c*/ 	.word	0x00001870


	//   ....[4]....
        /*00a0*/ 	.word	0x00001890


	//   ....[5]....
        /*00a4*/ 	.word	0x000018b0


	//   ....[6]....
        /*00a8*/ 	.word	0x000018d0


	//   ....[7]....
        /*00ac*/ 	.word	0x000018f0


	//   ....[8]....
        /*00b0*/ 	.word	0x00001910


	//   ....[9]....
        /*00b4*/ 	.word	0x00001930


	//   ....[10]....
        /*00b8*/ 	.word	0x000041e0


	//   ....[11]....
        /*00bc*/ 	.word	0x00004260


	//   ....[12]....
        /*00c0*/ 	.word	0x000042e0


	//   ....[13]....
        /*00c4*/ 	.word	0x00004350


	//   ....[14]....
        /*00c8*/ 	.word	0x000043d0


	//   ....[15]....
        /*00cc*/ 	.word	0x00004440


	//   ....[16]....
        /*00d0*/ 	.word	0x000044c0


	//   ....[17]....
        /*00d4*/ 	.word	0x00004530


	//   ....[18]....
        /*00d8*/ 	.word	0x000045b0


	//   ....[19]....
        /*00dc*/ 	.word	0x00004620


	//----- nvinfo : EIATTR_EXIT_INSTR_OFFSETS
	.align		4
.L_3321:
        /*00e0*/ 	.byte	0x04, 0x1c
        /*00e2*/ 	.short	(.L_3323 - .L_3322)


	//   ....[0]....
.L_3322:
        /*00e4*/ 	.word	0x00004180


	//----- nvinfo : EIATTR_MAX_THREADS
	.align		4
.L_3323:
        /*00e8*/ 	.byte	0x04, 0x05
        /*00ea*/ 	.short	(.L_3325 - .L_3324)
.L_3324:
        /*00ec*/ 	.word	0x00000080
        /*00f0*/ 	.word	0x00000001
        /*00f4*/ 	.word	0x00000001


	//----- nvinfo : EIATTR_CRS_STACK_SIZE
	.align		4
.L_3325:
        /*00f8*/ 	.byte	0x04, 0x1e
        /*00fa*/ 	.short	(.L_3327 - .L_3326)
.L_3326:
        /*00fc*/ 	.word	0x00000000
.L_3327:


//--------------------- .nv.info._ZN10layer_norm13ln_bwd_kernelINS_13Kernel_traitsIf6__halfS2_S2_fjLj2560ELj1ELj1ELj4ELj8ENS_18Kernel_traits_baseILj2560EfS2_S2_S2_fjLj128EEEEELb1ELb0ELb0ELb0EEEvNS_9BwdParamsE --------------------------
	.section	.nv.info._ZN10layer_norm13ln_bwd_kernelINS_13Kernel_traitsIf6__halfS2_S2_fjLj2560ELj1ELj1ELj4ELj8ENS_18Kernel_traits_baseILj2560EfS2_S2_S2_fjLj128EEEEELb1ELb0ELb0ELb0EEEvNS_9BwdParamsE,"",@"SHT_CUDA_INFO"
	.sectionflags	@""
	.align	4


	//----- nvinfo : EIATTR_CUDA_API_VERSION
	.align		4
        /*0000*/ 	.byte	0x04, 0x37
        /*0002*/ 	.short	(.L_3329 - .L_3328)
.L_3328:
        /*0004*/ 	.word	0x00000082


	//----- nvinfo : EIATTR_SW2861232_WAR
	.align		4
.L_3329:
        /*0008*/ 	.byte	0x01, 0x35
	.zero		2


	//----- nvinfo : EIATTR_PARAM_CBANK
	.align		4
        /*000c*/ 	.byte	0x04, 0x0a
        /*000e*/ 	.short	(.L_3331 - .L_3330)
	.align		4
.L_3330:
        /*0010*/ 	.word	index@(.nv.constant0._ZN10layer_norm13ln_bwd_kernelINS_13Kernel_traitsIf6__halfS2_S2_fjLj2560ELj1ELj1ELj4ELj8ENS_18Kernel_traits_baseILj2560EfS2_S2_S2_fjLj128EEEEELb1ELb0ELb0ELb0EEEvNS_9BwdParamsE)
        /*0014*/ 	.short	0x0160
        /*0016*/ 	.short	0x0128


	//----- nvinfo : EIATTR_CBANK_PARAM_SIZE
	.align		4
.L_3331:
        /*0018*/ 	.byte	0x03, 0x19
        /*001a*/ 	.short	0x0128


	//----- nvinfo : EIATTR_KPARAM_INFO
	.align		4
        /*001c*/ 	.byte	0x04, 0x17
        /*001e*/ 	.short	(.L_3333 - .L_3332)
.L_3332:
        /*0020*/ 	.word	0x00000000
        /*0024*/ 	.short	0x0000
        /*0026*/ 	.short	0x0000
        /*0028*/ 	.byte	0x00, 0xf0, 0xa1, 0x04


	//----- nvinfo : EIATTR_MAXREG_COUNT
	.align		4
.L_3333:
        /*002c*/ 	.byte	0x03, 0x1b
        /*002e*/ 	.short	0x00ff


	//----- nvinfo : EIATTR_NUM_BARRIERS
	.align		4
        /*0030*/ 	.byte	0x02, 0x4c
        /*0032*/ 	.byte	0x01
	.zero		1


	//----- nvinfo : EIATTR_MERCURY_ISA_VERSION
	.align		4
        /*0034*/ 	.byte	0x03, 0x5f
        /*0036*/ 	.short	0x0000


	//----- nvinfo : EIATTR_COOP_GROUP_MASK_REGIDS
	.align		4
        /*0038*/ 	.byte	0x04, 0x29
        /*003a*/ 	.short	(.L_3335 - .L_3334)


	//   ....[0]....
.L_3334:
        /*003c*/ 	.word	0xffffffff


	//   ....[1]....
        /*0040*/ 	.word	0xffffffff


	//   ....[2]....
        /*0044*/ 	.word	0xffffffff


	//   ....[3]....
        /*0048*/ 	.word	0xffffffff


	//   ....[4]....
        /*004c*/ 	.word	0xffffffff


	//   ....[5]....
        /*0050*/ 	.word	0xffffffff


	//   ....[6]....
        /*0054*/ 	.word	0xffffffff


	//   ....[7]....
        /*0058*/ 	.word	0xffffffff


	//   ....[8]....
        /*005c*/ 	.word	0xffffffff


	//   ....[9]....
        /*0060*/ 	.word	0xffffffff


	//   ....[10]....
        /*0064*/ 	.word	0xffffffff


	//   ....[11]....
        /*0068*/ 	.word	0xffffffff


	//   ....[12]....
        /*006c*/ 	.word	0xffffffff


	//   ....[13]....
        /*0070*/ 	.word	0xffffffff


	//   ....[14]....
        /*0074*/ 	.word	0xffffffff


	//   ....[15]....
        /*0078*/ 	.word	0xffffffff


	//   ....[16]....
        /*007c*/ 	.word	0xffffffff


	//   ....[17]....
        /*0080*/ 	.word	0xffffffff


	//   ....[18]....
        /*0084*/ 	.word	0xffffffff


	//   ....[19]....
        /*0088*/ 	.word	0xffffffff


	//----- nvinfo : EIATTR_COOP_GROUP_INSTR_OFFSETS
	.align		4
.L_3335:
        /*008c*/ 	.byte	0x04, 0x28
        /*008e*/ 	.short	(.L_3337 - .L_3336)


	//   ....[0]....
.L_3336:
        /*0090*/ 	.word	0x000018c0


	//   ....[1]....
        /*0094*/ 	.word	0x000018e0


	//   ....[2]....
        /*0098*/ 	.word	0x00001900


	//   ....[3]....
        /*009c*/ 	.word	0x00001920


	//   ....[4]....
        /*00a0*/ 	.word	0x00001940


	//   ....[5]....
        /*00a4*/ 	.word	0x00001960


	//   ....[6]....
        /*00a8*/ 	.word	0x00001980


	//   ....[7]....
        /*00ac*/ 	.word	0x000019a0


	//   ....[8]....
        /*00b0*/ 	.word	0x000019c0


	//   ....[9]....
        /*00b4*/ 	.word	0x000019e0


	//   ....[10]....
        /*00b8*/ 	.word	0x00003690


	//   ....[11]....
        /*00bc*/ 	.word	0x00003710


	//   ....[12]....
        /*00c0*/ 	.word	0x00003790


	//   ....[13]....
        /*00c4*/ 	.word	0x00003800


	//   ....[14]....
        /*00c8*/ 	.word	0x00003880


	//   ....[15]....
        /*00cc*/ 	.word	0x000038f0


	//   ....[16]....
        /*00d0*/ 	.word	0x00003970


	//   ....[17]....
        /*00d4*/ 	.word	0x000039e0


	//   ....[18]....
        /*00d8*/ 	.word	0x00003a60


	//   ....[19]....
        /*00dc*/ 	.word	0x00003ad0


	//----- nvinfo : EIATTR_EXIT_INSTR_OFFSETS
	.align		4
.L_3337:
        /*00e0*/ 	.byte	0x04, 0x1c
        /*00e2*/ 	.short	(.L_3339 - .L_3338)


	//   ....[0]....
.L_3338:
        /*00e4*/ 	.word	0x000035d0


	//   ....[1]....
        /*00e8*/ 	.word	0x00003630


	//----- nvinfo : EIATTR_MAX_THREADS
	.align		4
.L_3339:
        /*00ec*/ 	.byte	0x04, 0x05
        /*00ee*/ 	.short	(.L_3341 - .L_3340)
.L_3340:
        /*00f0*/ 	.word	0x00000080
        /*00f4*/ 	.word	0x00000001
        /*00f8*/ 	.word	0x00000001


	//----- nvinfo : EIATTR_CRS_STACK_SIZE
	.align		4
.L_3341:
        /*00fc*/ 	.byte	0x04, 0x1e
        /*00fe*/ 	.short	(.L_3343 - .L_3342)
.L_3342:
        /*0100*/ 	.word	0x00000000
.L_3343:


//--------------------- .nv.info._ZN10layer_norm13ln_bwd_kernelINS_13Kernel_traitsIf6__halfS2_S2_fjLj2560ELj1ELj1ELj4ELj8ENS_18Kernel_traits_baseILj2560EfS2_S2_S2_fjLj128EEEEELb1ELb0ELb0ELb1EEEvNS_9BwdParamsE --------------------------
	.section	.nv.info._ZN10layer_norm13ln_bwd_kernelINS_13Kernel_traitsIf6__halfS2_S2_fjLj2560ELj1ELj1ELj4ELj8ENS_18Kernel_traits_baseILj2560EfS2_S2_S2_fjLj128EEEEELb1ELb0ELb0ELb1EEEvNS_9BwdParamsE,"",@"SHT_CUDA_INFO"
	.sectionflags	@""
	.align	4


	//----- nvinfo : EIATTR_CUDA_API_VERSION
	.align		4
        /*0000*/ 	.byte	0x04, 0x37
        /*0002*/ 	.short	(.L_3345 - .L_3344)
.L_3344:
        /*0004*/ 	.word	0x00000082


	//----- nvinfo : EIATTR_SW2861232_WAR
	.align		4
.L_3345:
        /*0008*/ 	.byte	0x01, 0x35
	.zero		2


	//----- nvinfo : EIATTR_PARAM_CBANK
	.align		4
        /*000c*/ 	.byte	0x04, 0x0a
        /*000e*/ 	.short	(.L_3347 - .L_3346)
	.align		4
.L_3346:
        /*0010*/ 	.word	index@(.nv.constant0._ZN10layer_norm13ln_bwd_kernelINS_13Kernel_traitsIf6__halfS2_S2_fjLj2560ELj1ELj1ELj4ELj8ENS_18Kernel_traits_baseILj2560EfS2_S2_S2_fjLj128EEEEELb1ELb0ELb0ELb1EEEvNS_9BwdParamsE)
        /*0014*/ 	.short	0x0160
        /*0016*/ 	.short	0x0128


	//----- nvinfo : EIATTR_CBANK_PARAM_SIZE
	.align		4
.L_3347:
        /*0018*/ 	.byte	0x03, 0x19
        /*001a*/ 	.short	0x0128


	//----- nvinfo : EIATTR_KPARAM_INFO
	.align		4
        /*001c*/ 	.byte	0x04, 0x17
        /*001e*/ 	.short	(.L_3349 - .L_3348)
.L_3348:
        /*0020*/ 	.word	0x00000000
        /*0024*/ 	.short	0x0000
        /*0026*/ 	.short	0x0000
        /*0028*/ 	.byte	0x00, 0xf0, 0xa1, 0x04


	//----- nvinfo : EIATTR_MAXREG_COUNT
	.align		4
.L_3349:
        /*002c*/ 	.byte	0x03, 0x1b
        /*002e*/ 	.short	0x00ff


	//----- nvinfo : EIATTR_NUM_BARRIERS
	.align		4
        /*0030*/ 	.byte	0x02, 0x4c
        /*0032*/ 	.byte	0x01
	.zero		1


	//----- nvinfo : EIATTR_MERCURY_ISA_VERSION
	.align		4
        /*0034*/ 	.byte	0x03, 0x5f
        /*0036*/ 	.short	0x0000


	//----- nvinfo : EIATTR_COOP_GROUP_MASK_REGIDS
	.align		4
        /*0038*/ 	.byte	0x04, 0x29
        /*003a*/ 	.short	(.L_3351 - .L_3350)


	//   ....[0]....
.L_3350:
        /*003c*/ 	.word	0xffffffff


	//   ....[1]....
        /*0040*/ 	.word	0xffffffff


	//   ....[2]....
        /*0044*/ 	.word	0xffffffff


	//   ....[3]....
        /*0048*/ 	.word	0xffffffff


	//   ....[4]....
        /*004c*/ 	.word	0xffffffff


	//   ....[5]....
        /*0050*/ 	.word	0xffffffff


	//   ....[6]....
        /*0054*/ 	.word	0xffffffff


	//   ....[7]....
        /*0058*/ 	.word	0xffffffff


	//   ....[8]....
        /*005c*/ 	.word	0xffffffff


	//   ....[9]....
        /*0060*/ 	.word	0xffffffff


	//   ....[10]....
        /*0064*/ 	.word	0xffffffff


	//   ....[11]....
        /*0068*/ 	.word	0xffffffff


	//   ....[12]....
        /*006c*/ 	.word	0xffffffff


	//   ....[13]....
        /*0070*/ 	.word	0xffffffff


	//   ....[14]....
        /*0074*/ 	.word	0xffffffff


	//   ....[15]....
        /*0078*/ 	.word	0xffffffff


	//   ....[16]....
        /*007c*/ 	.word	0xffffffff


	//   ....[17]....
        /*0080*/ 	.word	0xffffffff


	//   ....[18]....
        /*0084*/ 	.word	0xffffffff


	//   ....[19]....
        /*0088*/ 	.word	0xffffffff


	//----- nvinfo : EIATTR_COOP_GROUP_INSTR_OFFSETS
	.align		4
.L_3351:
        /*008c*/ 	.byte	0x04, 0x28
        /*008e*/ 	.short	(.L_3353 - .L_3352)


	//   ....[0]....
.L_3352:
        /*0090*/ 	.word	0x00001540


	//   ....[1]....
        /*0094*/ 	.word	0x00001560


	//   ....[2]....
        /*0098*/ 	.word	0x00001580


	//   ....[3]....
        /*009c*/ 	.word	0x000015a0


	//   ....[4]....
        /*00a0*/ 	.word	0x000015c0


	//   ....[5]....
        /*00a4*/ 	.word	0x000015e0


	//   ....[6]....
        /*00a8*/ 	.word	0x00001600


	//   ....[7]....
        /*00ac*/ 	.word	0x00001620


	//   ....[8]....
        /*00b0*/ 	.word	0x00001640


	//   ....[9]....
        /*00b4*/ 	.word	0x00001660


	//   ....[10]....
        /*00b8*/ 	.word	0x000031c0


	//   ....[11]....
        /*00bc*/ 	.word	0x00003240


	//   ....[12]....
        /*00c0*/ 	.word	0x000032c0


	//   ....[13]....
        /*00c4*/ 	.word	0x00003330


	//   ....[14]....
        /*00c8*/ 	.word	0x000033b0


	//   ....[15]....
        /*00cc*/ 	.word	0x00003420


	//   ....[16]....
        /*00d0*/ 	.word	0x000034a0


	//   ....[17]....
        /*00d4*/ 	.word	0x00003510


	//   ....[18]....
        /*00d8*/ 	.word	0x00003590


	//   ....[19]....
        /*00dc*/ 	.word	0x00003600


	//----- nvinfo : EIATTR_EXIT_INSTR_OFFSETS
	.align		4
.L_3353:
        /*00e0*/ 	.byte	0x04, 0x1c
        /*00e2*/ 	.short	(.L_3355 - .L_3354)


	//   ....[0]....
.L_3354:
        /*00e4*/ 	.word	0x00003160


	//----- nvinfo : EIATTR_MAX_THREADS
	.align		4
.L_3355:
        /*00e8*/ 	.byte	0x04, 0x05
        /*00ea*/ 	.short	(.L_3357 - .L_3356)
.L_3356:
        /*00ec*/ 	.word	0x00000080
        /*00f0*/ 	.word	0x00000001
        /*00f4*/ 	.word	0x00000001


	//----- nvinfo : EIATTR_CRS_STACK_SIZE
	.align		4
.L_3357:
        /*00f8*/ 	.byte	0x04, 0x1e
        /*00fa*/ 	.short	(.L_3359 - .L_3358)
.L_3358:
        /*00fc*/ 	.word	0x00000000
.L_3359:


//--------------------- .nv.info._ZN10layer_norm22ln_bwd_finalize_kernelINS_22Kernel_traits_finalizeILj2560Ef6__halfS2_S2_fjLb0ELj1024ELj4ENS_18Kernel_traits_baseILj2560EfS2_S2_S2_fjLj1024EEEEELb0ELb0EEEvNS_9BwdParamsE --------------------------
	.section	.nv.info._ZN10layer_norm22ln_bwd_finalize_kernelINS_22Kernel_traits_finalizeILj2560Ef6__halfS2_S2_fjLb0ELj1024ELj4ENS_18Kernel_traits_baseILj2560EfS2_S2_S2_fjLj1024EEEEELb0ELb0EEEvNS_9BwdParamsE,"",@"SHT_CUDA_INFO"
	.sectionflags	@""
	.align	4


	//----- nvinfo : EIATTR_CUDA_API_VERSION
	.align		4
        /*0000*/ 	.byte	0x04, 0x37
        /*0002*/ 	.short	(.L_3361 - .L_3360)
.L_3360:
        /*0004*/ 	.word	0x00000082


	//----- nvinfo : EIATTR_SW2861232_WAR
	.align		4
.L_3361:
        /*0008*/ 	.byte	0x01, 0x35
	.zero		2


	//----- nvinfo : EIATTR_PARAM_CBANK
	.align		4
        /*000c*/ 	.byte	0x04, 0x0a
        /*000e*/ 	.short	(.L_3363 - .L_3362)
	.align		4
.L_3362:
        /*0010*/ 	.word	index@(.nv.constant0._ZN10layer_norm22ln_bwd_finalize_kernelINS_22Kernel_traits_finalizeILj2560Ef6__halfS2_S2_fjLb0ELj1024ELj4ENS_18Kernel_traits_baseILj2560EfS2_S2_S2_fjLj1024EEEEELb0ELb0EEEvNS_9BwdParamsE)
        /*0014*/ 	.short	0x0160
        /*0016*/ 	.short	0x0128


	//----- nvinfo : EIATTR_CBANK_PARAM_SIZE
	.align		4
.L_3363:
        /*0018*/ 	.byte	0x03, 0x19
        /*001a*/ 	.short	0x0128


	//----- nvinfo : EIATTR_KPARAM_INFO
	.align		4
        /*001c*/ 	.byte	0x04, 0x17
        /*001e*/ 	.short	(.L_3365 - .L_3364)
.L_3364:
        /*0020*/ 	.word	0x00000000
        /*0024*/ 	.short	0x0000
        /*0026*/ 	.short	0x0000
        /*0028*/ 	.byte	0x00, 0xf0, 0xa1, 0x04


	//----- nvinfo : EIATTR_MAXREG_COUNT
	.align		4
.L_3365:
        /*002c*/ 	.byte	0x03, 0x1b
        /*002e*/ 	.short	0x0040


	//----- nvinfo : EIATTR_NUM_BARRIERS
	.align		4
        /*0030*/ 	.byte	0x02, 0x4c
        /*0032*/ 	.byte	0x01
	.zero		1


	//----- nvinfo : EIATTR_MERCURY_ISA_VERSION
	.align		4
        /*0034*/ 	.byte	0x03, 0x5f
        /*0036*/ 	.short	0x0000


	//----- nvinfo : EIATTR_COOP_GROUP_MASK_REGIDS
	.align		4
        /*0038*/ 	.byte	0x04, 0x29
        /*003a*/ 	.short	(.L_3367 - .L_3366)


	//   ....[0]....
.L_3366:
        /*003c*/ 	.word	0xffffffff


	//   ....[1]....
        /*0040*/ 	.word	0xffffffff


	//   ....[2]....
        /*0044*/ 	.word	0xffffffff


	//   ....[3]....
        /*0048*/ 	.word	0xffffffff


	//   ....[4]....
        /*004c*/ 	.word	0xffffffff


	//   ....[5]....
        /*0050*/ 	.word	0xffffffff


	//   ....[6]....
        /*0054*/ 	.word	0xffffffff


	//   ....[7]....
        /*0058*/ 	.word	0xffffffff


	//   ....[8]....
        /*005c*/ 	.word	0xffffffff


	//   ....[9]....
        /*0060*/ 	.word	0xffffffff


	//   ....[10]....
        /*0064*/ 	.word	0xffffffff


	//   ....[11]....
        /*0068*/ 	.word	0xffffffff


	//   ....[12]....
        /*006c*/ 	.word	0xffffffff


	//   ....[13]....
        /*0070*/ 	.word	0xffffffff


	//   ....[14]....
        /*0074*/ 	.word	0xffffffff


	//   ....[15]....
        /*0078*/ 	.word	0xffffffff


	//   ....[16]....
        /*007c*/ 	.word	0xffffffff


	//   ....[17]....
        /*0080*/ 	.word	0xffffffff


	//   ....[18]....
        /*0084*/ 	.word	0xffffffff


	//   ....[19]....
        /*0088*/ 	.word	0xffffffff


	//----- nvinfo : EIATTR_COOP_GROUP_INSTR_OFFSETS
	.align		4
.L_3367:
        /*008c*/ 	.byte	0x04, 0x28
        /*008e*/ 	.short	(.L_3369 - .L_3368)


	//   ....[0]....
.L_3368:
        /*0090*/ 	.word	0x00000820


	//   ....[1]....
        /*0094*/ 	.word	0x00000850


	//   ....[2]....
        /*0098*/ 	.word	0x00000860


	//   ....[3]....
        /*009c*/ 	.word	0x00000890


	//   ....[4]....
        /*00a0*/ 	.word	0x000008a0


	//   ....[5]....
        /*00a4*/ 	.word	0x000008d0


	//   ....[6]....
        /*00a8*/ 	.word	0x000008f0


	//   ....[7]....
        /*00ac*/ 	.word	0x00000900


	//   ....[8]....
        /*00b0*/ 	.word	0x00000930


	//   ....[9]....
        /*00b4*/ 	.word	0x00000940


	//   ....[10]....
        /*00b8*/ 	.word	0x00000b30


	//   ....[11]....
        /*00bc*/ 	.word	0x00000ba0


	//   ....[12]....
        /*00c0*/ 	.word	0x00000c00


	//   ....[13]....
        /*00c4*/ 	.word	0x00000c60


	//   ....[14]....
        /*00c8*/ 	.word	0x00000cd0


	//   ....[15]....
        /*00cc*/ 	.word	0x00000d40


	//   ....[16]....
        /*00d0*/ 	.word	0x00000da0


	//   ....[17]....
        /*00d4*/ 	.word	0x00000e00


	//   ....[18]....
        /*00d8*/ 	.word	0x00000e60


	//   ....[19]....
        /*00dc*/ 	.word	0x00000ec0


	//----- nvinfo : EIATTR_EXIT_INSTR_OFFSETS
	.align		4
.L_3369:
        /*00e0*/ 	.byte	0x04, 0x1c
        /*00e2*/ 	.short	(.L_3371 - .L_3370)


	//   ....[0]....
.L_3370:
        /*00e4*/ 	.word	0x00000070


	//   ....[1]....
        /*00e8*/ 	.word	0x00000ad0


	//----- nvinfo : EIATTR_MAX_THREADS
	.align		4
.L_3371:
        /*00ec*/ 	.byte	0x04, 0x05
        /*00ee*/ 	.short	(.L_3373 - .L_3372)
.L_3372:
        /*00f0*/ 	.word	0x00000400
        /*00f4*/ 	.word	0x00000001
        /*00f8*/ 	.word	0x00000001


	//----- nvinfo : EIATTR_CRS_STACK_SIZE
	.align		4
.L_3373:
        /*00fc*/ 	.byte	0x04, 0x1e
        /*00fe*/ 	.short	(.L_3375 - .L_3374)
.L_3374:
        /*0100*/ 	.word	0x00000000
.L_3375:


//--------------------- .nv.info._ZN10layer_norm13ln_bwd_kernelINS_13Kernel_traitsIf6__halfS2_S2_fjLj2560ELj1ELj1ELj4ELj8ENS_18Kernel_traits_baseILj2560EfS2_S2_S2_fjLj128EEEEELb1ELb0ELb1ELb0EEEvNS_9BwdParamsE --------------------------
	.section	.nv.info._ZN10layer_norm13ln_bwd_kernelINS_13Kernel_traitsIf6__halfS2_S2_fjLj2560ELj1ELj1ELj4ELj8ENS_18Kernel_traits_baseILj2560EfS2_S2_S2_fjLj128EEEEELb1ELb0ELb1ELb0EEEvNS_9BwdParamsE,"",@"SHT_CUDA_INFO"
	.sectionflags	@""
	.align	4


	//----- nvinfo : EIATTR_CUDA_API_VERSION
	.align		4
        /*0000*/ 	.byte	0x04, 0x37
        /*0002*/ 	.short	(.L_3377 - .L_3376)
.L_3376:
        /*0004*/ 	.word	0x00000082


	//----- nvinfo : EIATTR_SW2861232_WAR
	.align		4
.L_3377:
        /*0008*/ 	.byte	0x01, 0x35
	.zero		2


	//----- nvinfo : EIATTR_PARAM_CBANK
	.align		4
        /*000c*/ 	.byte	0x04, 0x0a
        /*000e*/ 	.short	(.L_3379 - .L_3378)
	.align		4
.L_3378:
        /*0010*/ 	.word	index@(.nv.constant0._ZN10layer_norm13ln_bwd_kernelINS_13Kernel_traitsIf6__halfS2_S2_fjLj2560ELj1ELj1ELj4ELj8ENS_18Kernel_traits_baseILj2560EfS2_S2_S2_fjLj128EEEEELb1ELb0ELb1ELb0EEEvNS_9BwdParamsE)
        /*0014*/ 	.short	0x0160
        /*0016*/ 	.short	0x0128


	//----- nvinfo : EIATTR_CBANK_PARAM_SIZE
	.align		4
.L_3379:
        /*0018*/ 	.byte	0x03, 0x19
        /*001a*/ 	.short	0x0128


	//----- nvinfo : EIATTR_KPARAM_INFO
	.align		4
        /*001c*/ 	.byte	0x04, 0x17
        /*001e*/ 	.short	(.L_3381 - .L_3380)
.L_3380:
        /*0020*/ 	.word	0x00000000
        /*0024*/ 	.short	0x0000
        /*0026*/ 	.short	0x0000
        /*0028*/ 	.byte	0x00, 0xf0, 0xa1, 0x04


	//----- nvinfo : EIATTR_MAXREG_COUNT
	.align		4
.L_3381:
        /*002c*/ 	.byte	0x03, 0x1b
        /*002e*/ 	.short	0x00ff


	//----- nvinfo : EIATTR_NUM_BARRIERS
	.align		4
        /*0030*/ 	.byte	0x02, 0x4c
        /*0032*/ 	.byte	0x01
	.zero		1


	//----- nvinfo : EIATTR_MERCURY_ISA_VERSION
	.align		4
        /*0034*/ 	.byte	0x03, 0x5f
        /*0036*/ 	.short	0x0000


	//----- nvinfo : EIATTR_COOP_GROUP_MASK_REGIDS
	.align		4
        /*0038*/ 	.byte	0x04, 0x29
        /*003a*/ 	.short	(.L_3383 - .L_3382)


	//   ....[0]....
.L_3382:
        /*003c*/ 	.word	0xffffffff


	//   ....[1]....
        /*0040*/ 	.word	0xffffffff


	//   ....[2]....
        /*0044*/ 	.word	0xffffffff


	//   ....[3]....
        /*0048*/ 	.word	0xffffffff


	//   ....[4]....
        /*004c*/ 	.word	0xffffffff


	//   ....[5]....
        /*0050*/ 	.word	0xffffffff


	//   ....[6]....
        /*0054*/ 	.word	0xffffffff


	//   ....[7]....
        /*0058*/ 	.word	0xffffffff


	//   ....[8]....
        /*005c*/ 	.word	0xffffffff


	//   ....[9]....
        /*0060*/ 	.word	0xffffffff


	//   ....[10]....
        /*0064*/ 	.word	0xffffffff


	//   ....[11]....
        /*0068*/ 	.word	0xffffffff


	//   ....[12]....
        /*006c*/ 	.word	0xffffffff


	//   ....[13]....
        /*0070*/ 	.word	0xffffffff


	//   ....[14]....
        /*0074*/ 	.word	0xffffffff


	//   ....[15]....
        /*0078*/ 	.word	0xffffffff


	//   ....[16]....
        /*007c*/ 	.word	0xffffffff


	//   ....[17]....
        /*0080*/ 	.word	0xffffffff


	//   ....[18]....
        /*0084*/ 	.word	0xffffffff


	//   ....[19]....
        /*0088*/ 	.word	0xffffffff


	//----- nvinfo : EIATTR_COOP_GROUP_INSTR_OFFSETS
	.align		4
.L_3383:
        /*008c*/ 	.byte	0x04, 0x28
        /*008e*/ 	.short	(.L_3385 - .L_3384)


	//   ....[0]....
.L_3384:
        /*0090*/ 	.word	0x00001d10


	//   ....[1]....
        /*0094*/ 	.word	0x00001d30


	//   ....[2]....
        /*0098*/ 	.word	0x00001d50


	//   ....[3]....
        /*009c*/ 	.word	0x00001d70


	//   ....[4]....
        /*00a0*/ 	.word	0x00001d90


	//   ....[5]....
        /*00a4*/ 	.word	0x00001db0


	//   ....[6]....
        /*00a8*/ 	.word	0x00001dd0


	//   ....[7]....
        /*00ac*/ 	.word	0x00001df0


	//   ....[8]....
        /*00b0*/ 	.word	0x00001e10


	//   ....[9]....
        /*00b4*/ 	.word	0x00001e30


	//   ....[10]....
        /*00b8*/ 	.word	0x00004860


	//   ....[11]....
        /*00bc*/ 	.word	0x000048e0


	//   ....[12]....
        /*00c0*/ 	.word	0x00004960


	//   ....[13]....
        /*00c4*/ 	.word	0x000049d0


	//   ....[14]....
        /*00c8*/ 	.word	0x00004a50


	//   ....[15]....
        /*00cc*/ 	.word	0x00004ac0


	//   ....[16]....
        /*00d0*/ 	.word	0x00004b40


	//   ....[17]....
        /*00d4*/ 	.word	0x00004bb0


	//   ....[18]....
        /*00d8*/ 	.word	0x00004c30


	//   ....[19]....
        /*00dc*/ 	.word	0x00004ca0


	//----- nvinfo : EIATTR_EXIT_INSTR_OFFSETS
	.align		4
.L_3385:
        /*00e0*/ 	.byte	0x04, 0x1c
        /*00e2*/ 	.short	(.L_3387 - .L_3386)


	//   ....[0]....
.L_3386:
        /*00e4*/ 	.word	0x000047a0


	//   ....[1]....
        /*00e8*/ 	.word	0x00004800


	//----- nvinfo : EIATTR_MAX_THREADS
	.align		4
.L_3387:
        /*00ec*/ 	.byte	0x04, 0x05
        /*00ee*/ 	.short	(.L_3389 - .L_3388)
.L_3388:
        /*00f0*/ 	.word	0x00000080
        /*00f4*/ 	.word	0x00000001
        /*00f8*/ 	.word	0x00000001


	//----- nvinfo : EIATTR_CRS_STACK_SIZE
	.align		4
.L_3389:
        /*00fc*/ 	.byte	0x04, 0x1e
        /*00fe*/ 	.short	(.L_3391 - .L_3390)
.L_3390:
        /*0100*/ 	.word	0x00000000
.L_3391:


//--------------------- .nv.info._ZN10layer_norm22ln_bwd_finalize_kernelINS_22Kernel_traits_finalizeILj2560Ef6__halfS2_S2_fjLb0ELj1024ELj4ENS_18Kernel_traits_baseILj2560EfS2_S2_S2_fjLj1024EEEEELb0ELb1EEEvNS_9BwdParamsE --------------------------
	.section	.nv.info._ZN10layer_norm22ln_bwd_finalize_kernelINS_22Kernel_traits_finalizeILj2560Ef6__halfS2_S2_fjLb0ELj1024ELj4ENS_18Kernel_traits_baseILj2560EfS2_S2_S2_fjLj1024EEEEELb0ELb1EEEvNS_9BwdParamsE,"",@"SHT_CUDA_INFO"
	.sectionflags	@""
	.align	4


	//----- nvinfo : EIATTR_CUDA_API_VERSION
	.align		4
        /*0000*/ 	.byte	0x04, 0x37
        /*0002*/ 	.short	(.L_3393 - .L_3392)
.L_3392:
        /*0004*/ 	.word	0x00000082


	//----- nvinfo : EIATTR_SW2861232_WAR
	.align		4
.L_3393:
        /*0008*/ 	.byte	0x01, 0x35
	.zero		2


	//----- nvinfo : EIATTR_PARAM_CBANK
	.align		4
        /*000c*/ 	.byte	0x04, 0x0a
        /*000e*/ 	.short	(.L_3395 - .L_3394)
	.align		4
.L_3394:
        /*0010*/ 	.word	index@(.nv.constant0._ZN10layer_norm22ln_bwd_finalize_kernelINS_22Kernel_traits_finalizeILj2560Ef6__halfS2_S2_fjLb0ELj1024ELj4ENS_18Kernel_traits_baseILj2560EfS2_S2_S2_fjLj1024EEEEELb0ELb1EEEvNS_9BwdParamsE)
        /*0014*/ 	.short	0x0160
        /*0016*/ 	.short	0x0128


	//----- nvinfo : EIATTR_CBANK_PARAM_SIZE
	.align		4
.L_3395:
        /*0018*/ 	.byte	0x03, 0x19
        /*001a*/ 	.short	0x0128


	//----- nvinfo : EIATTR_KPARAM_INFO
	.align		4
        /*001c*/ 	.byte	0x04, 0x17
        /*001e*/ 	.short	(.L_3397 - .L_3396)
.L_3396:
        /*0020*/ 	.word	0x00000000
        /*0024*/ 	.short	0x0000
        /*0026*/ 	.short	0x0000
        /*0028*/ 	.byte	0x00, 0xf0, 0xa1, 0x04


	//----- nvinfo : EIATTR_MAXREG_COUNT
	.align		4
.L_3397:
        /*002c*/ 	.byte	0x03, 0x1b
        /*002e*/ 	.short	0x0040


	//----- nvinfo : EIATTR_NUM_BARRIERS
	.align		4
        /*0030*/ 	.byte	0x02, 0x4c
        /*0032*/ 	.byte	0x01
	.zero		1


	//----- nvinfo : EIATTR_MERCURY_ISA_VERSION
	.align		4
        /*0034*/ 	.byte	0x03, 0x5f
        /*0036*/ 	.short	0x0000


	//----- nvinfo : EIATTR_COOP_GROUP_MASK_REGIDS
	.align		4
        /*0038*/ 	.byte	0x04, 0x29
        /*003a*/ 	.short	(.L_3399 - .L_3398)


	//   ....[0]....
.L_3398:
        /*003c*/ 	.word	0xffffffff


	//   ....[1]....
        /*0040*/ 	.word	0xffffffff


	//   ....[2]....
        /*0044*/ 	.word	0xffffffff


	//   ....[3]....
        /*0048*/ 	.word	0xffffffff


	//   ....[4]....
        /*004c*/ 	.word	0xffffffff


	//   ....[5]....
        /*0050*/ 	.word	0xffffffff


	//   ....[6]....
        /*0054*/ 	.word	0xffffffff


	//   ....[7]....
        /*0058*/ 	.word	0xffffffff


	//   ....[8]....
        /*005c*/ 	.word	0xffffffff


	//   ....[9]....
        /*0060*/ 	.word	0xffffffff


	//   ....[10]....
        /*0064*/ 	.word	0xffffffff


	//   ....[11]....
        /*0068*/ 	.word	0xffffffff


	//   ....[12]....
        /*006c*/ 	.word	0xffffffff


	//   ....[13]....
        /*0070*/ 	.word	0xffffffff


	//   ....[14]....
        /*0074*/ 	.word	0xffffffff


	//   ....[15]....
        /*0078*/ 	.word	0xffffffff


	//   ....[16]....
        /*007c*/ 	.word	0xffffffff


	//   ....[17]....
        /*0080*/ 	.word	0xffffffff


	//   ....[18]....
        /*0084*/ 	.word	0xffffffff


	//   ....[19]....
        /*0088*/ 	.word	0xffffffff


	//----- nvinfo : EIATTR_COOP_GROUP_INSTR_OFFSETS
	.align		4
.L_3399:
        /*008c*/ 	.byte	0x04, 0x28
        /*008e*/ 	.short	(.L_3401 - .L_3400)


	//   ....[0]....
.L_3400:
        /*0090*/ 	.word	0x000007f0


	//   ....[1]....
        /*0094*/ 	.word	0x00000820


	//   ....[2]....
        /*0098*/ 	.word	0x00000840


	//   ....[3]....
        /*009c*/ 	.word	0x00000850


	//   ....[4]....
        /*00a0*/ 	.word	0x00000880


	//   ....[5]....
        /*00a4*/ 	.word	0x00000890


	//   ....[6]....
        /*00a8*/ 	.word	0x000008c0


	//   ....[7]....
        /*00ac*/ 	.word	0x000008d0


	//   ....[8]....
        /*00b0*/ 	.word	0x00000900


	//   ....[9]....
        /*00b4*/ 	.word	0x00000910


	//   ....[10]....
        /*00b8*/ 	.word	0x00000ab0


	//   ....[11]....
        /*00bc*/ 	.word	0x00000b30


	//   ....[12]....
        /*00c0*/ 	.word	0x00000b90


	//   ....[13]....
        /*00c4*/ 	.word	0x00000bf0


	//   ....[14]....
        /*00c8*/ 	.word	0x00000c60


	//   ....[15]....
        /*00cc*/ 	.word	0x00000cd0


	//   ....[16]....
        /*00d0*/ 	.word	0x00000d30


	//   ....[17]....
        /*00d4*/ 	.word	0x00000d90


	//   ....[18]....
        /*00d8*/ 	.word	0x00000df0


	//   ....[19]....
        /*00dc*/ 	.word	0x00000e50


	//----- nvinfo : EIATTR_EXIT_INSTR_OFFSETS
	.align		4
.L_3401:
        /*00e0*/ 	.byte	0x04, 0x1c
        /*00e2*/ 	.short	(.L_3403 - .L_3402)


	//   ....[0]....
.L_3402:
        /*00e4*/ 	.word	0x00000070


	//   ....[1]....
        /*00e8*/ 	.word	0x00000a50


	//----- nvinfo : EIATTR_MAX_THREADS
	.align		4
.L_3403:
        /*00ec*/ 	.byte	0x04, 0x05
        /*00ee*/ 	.short	(.L_3405 - .L_3404)
.L_3404:
        /*00f0*/ 	.word	0x00000400
        /*00f4*/ 	.word	0x00000001
        /*00f8*/ 	.word	0x00000001


	//----- nvinfo : EIATTR_CRS_STACK_SIZE
	.align		4
.L_3405:
        /*00fc*/ 	.byte	0x04, 0x1e
        /*00fe*/ 	.short	(.L_3407 - .L_3406)
.L_3406:
        /*0100*/ 	.word	0x00000000
.L_3407:


//--------------------- .nv.info._ZN10layer_norm13ln_bwd_kernelINS_13Kernel_traitsIf6__halfS2_S2_fjLj2560ELj1ELj1ELj4ELj8ENS_18Kernel_traits_baseILj2560EfS2_S2_S2_fjLj128EEEEELb1ELb0ELb1ELb1EEEvNS_9BwdParamsE --------------------------
	.section	.nv.info._ZN10layer_norm13ln_bwd_kernelINS_13Kernel_traitsIf6__halfS2_S2_fjLj2560ELj1ELj1ELj4ELj8ENS_18Kernel_traits_baseILj2560EfS2_S2_S2_fjLj128EEEEELb1ELb0ELb1ELb1EEEvNS_9BwdParamsE,"",@"SHT_CUDA_INFO"
	.sectionflags	@""
	.align	4


	//----- nvinfo : EIATTR_CUDA_API_VERSION
	.align		4
        /*0000*/ 	.byte	0x04, 0x37
        /*0002*/ 	.short	(.L_3409 - .L_3408)
.L_3408:
        /*0004*/ 	.word	0x00000082


	//----- nvinfo : EIATTR_SW2861232_WAR
	.align		4
.L_3409:
        /*0008*/ 	.byte	0x01, 0x35
	.zero		2


	//----- nvinfo : EIATTR_PARAM_CBANK
	.align		4
        /*000c*/ 	.byte	0x04, 0x0a
        /*000e*/ 	.short	(.L_3411 - .L_3410)
	.align		4
.L_3410:
        /*0010*/ 	.word	index@(.nv.constant0._ZN10layer_norm13ln_bwd_kernelINS_13Kernel_traitsIf6__halfS2_S2_fjLj2560ELj1ELj1ELj4ELj8ENS_18Kernel_traits_baseILj2560EfS2_S2_S2_fjLj128EEEEELb1ELb0ELb1ELb1EEEvNS_9BwdParamsE)
        /*0014*/ 	.short	0x0160
        /*0016*/ 	.short	0x0128


	//----- nvinfo : EIATTR_CBANK_PARAM_SIZE
	.align		4
.L_3411:
        /*0018*/ 	.byte	0x03, 0x19
        /*001a*/ 	.short	0x0128


	//----- nvinfo : EIATTR_KPARAM_INFO
	.align		4
        /*001c*/ 	.byte	0x04, 0x17
        /*001e*/ 	.short	(.L_3413 - .L_3412)
.L_3412:
        /*0020*/ 	.word	0x00000000
        /*0024*/ 	.short	0x0000
        /*0026*/ 	.short	0x0000
        /*0028*/ 	.byte	0x00, 0xf0, 0xa1, 0x04


	//----- nvinfo : EIATTR_MAXREG_COUNT
	.align		4
.L_3413:
        /*002c*/ 	.byte	0x03, 0x1b
        /*002e*/ 	.short	0x00ff


	//----- nvinfo : EIATTR_NUM_BARRIERS
	.align		4
        /*0030*/ 	.byte	0x02, 0x4c
        /*0032*/ 	.byte	0x01
	.zero		1


	//----- nvinfo : EIATTR_MERCURY_ISA_VERSION
	.align		4
        /*0034*/ 	.byte	0x03, 0x5f
        /*0036*/ 	.short	0x0000


	//----- nvinfo : EIATTR_COOP_GROUP_MASK_REGIDS
	.align		4
        /*0038*/ 	.byte	0x04, 0x29
        /*003a*/ 	.short	(.L_3415 - .L_3414)


	//   ....[0]....
.L_3414:
        /*003c*/ 	.word	0xffffffff


	//   ....[1]....
        /*0040*/ 	.word	0xffffffff


	//   ....[2]....
        /*0044*/ 	.word	0xffffffff


	//   ....[3]....
        /*0048*/ 	.word	0xffffffff


	//   ....[4]....
        /*004c*/ 	.word	0xffffffff


	//   ....[5]....
        /*0050*/ 	.word	0xffffffff


	//   ....[6]....
        /*0054*/ 	.word	0xffffffff


	//   ....[7]....
        /*0058*/ 	.word	0xffffffff


	//   ....[8]....
        /*005c*/ 	.word	0xffffffff


	//   ....[9]....
        /*0060*/ 	.word	0xffffffff


	//   ....[10]....
        /*0064*/ 	.word	0xffffffff


	//   ....[11]....
        /*0068*/ 	.word	0xffffffff


	//   ....[12]....
        /*006c*/ 	.word	0xffffffff


	//   ....[13]....
        /*0070*/ 	.word	0xffffffff


	//   ....[14]....
        /*0074*/ 	.word	0xffffffff


	//   ....[15]....
        /*0078*/ 	.word	0xffffffff


	//   ....[16]....
        /*007c*/ 	.word	0xffffffff


	//   ....[17]....
        /*0080*/ 	.word	0xffffffff


	//   ....[18]....
        /*0084*/ 	.word	0xffffffff


	//   ....[19]....
        /*0088*/ 	.word	0xffffffff


	//----- nvinfo : EIATTR_COOP_GROUP_INSTR_OFFSETS
	.align		4
.L_3415:
        /*008c*/ 	.byte	0x04, 0x28
        /*008e*/ 	.short	(.L_3417 - .L_3416)


	//   ....[0]....
.L_3416:
        /*0090*/ 	.word	0x000018c0


	//   ....[1]....
        /*0094*/ 	.word	0x000018e0


	//   ....[2]....
        /*0098*/ 	.word	0x00001900


	//   ....[3]....
        /*009c*/ 	.word	0x00001920


	//   ....[4]....
        /*00a0*/ 	.word	0x00001940


	//   ....[5]....
        /*00a4*/ 	.word	0x00001960


	//   ....[6]....
        /*00a8*/ 	.word	0x00001980


	//   ....[7]....
        /*00ac*/ 	.word	0x000019a0


	//   ....[8]....
        /*00b0*/ 	.word	0x000019c0


	//   ....[9]....
        /*00b4*/ 	.word	0x000019e0


	//   ....[10]....
        /*00b8*/ 	.word	0x00003f10


	//   ....[11]....
        /*00bc*/ 	.word	0x00003f90


	//   ....[12]....
        /*00c0*/ 	.word	0x00004010


	//   ....[13]....
        /*00c4*/ 	.word	0x00004080


	//   ....[14]....
        /*00c8*/ 	.word	0x00004100


	//   ....[15]....
        /*00cc*/ 	.word	0x00004170


	//   ....[16]....
        /*00d0*/ 	.word	0x000041f0


	//   ....[17]....
        /*00d4*/ 	.word	0x00004260


	//   ....[18]....
        /*00d8*/ 	.word	0x000042e0


	//   ....[19]....
        /*00dc*/ 	.word	0x00004350


	//----- nvinfo : EIATTR_EXIT_INSTR_OFFSETS
	.align		4
.L_3417:
        /*00e0*/ 	.byte	0x04, 0x1c
        /*00e2*/ 	.short	(.L_3419 - .L_3418)


	//   ....[0]....
.L_3418:
        /*00e4*/ 	.word	0x00003eb0


	//----- nvinfo : EIATTR_MAX_THREADS
	.align		4
.L_3419:
        /*00e8*/ 	.byte	0x04, 0x05
        /*00ea*/ 	.short	(.L_3421 - .L_3420)
.L_3420:
        /*00ec*/ 	.word	0x00000080
        /*00f0*/ 	.word	0x00000001
        /*00f4*/ 	.word	0x00000001


	//----- nvinfo : EIATTR_CRS_STACK_SIZE
	.align		4
.L_3421:
        /*00f8*/ 	.byte	0x04, 0x1e
        /*00fa*/ 	.short	(.L_3423 - .L_3422)
.L_3422:
        /*00fc*/ 	.word	0x00000000
.L_3423:


//--------------------- .nv.info._ZN10layer_norm13ln_bwd_kernelINS_13Kernel_traitsIf6__halfS2_S2_fjLj2560ELj1ELj1ELj4ELj8ENS_18Kernel_traits_baseILj2560EfS2_S2_S2_fjLj128EEEEELb1ELb1ELb0ELb0EEEvNS_9BwdParamsE --------------------------
	.section	.nv.info._ZN10layer_norm13ln_bwd_kernelINS_13Kernel_traitsIf6__halfS2_S2_fjLj2560ELj1ELj1ELj4ELj8ENS_18Kernel_traits_baseILj2560EfS2_S2_S2_fjLj128EEEEELb1ELb1ELb0ELb0EEEvNS_9BwdParamsE,"",@"SHT_CUDA_INFO"
	.sectionflags	@""
	.align	4


	//----- nvinfo : EIATTR_CUDA_API_VERSION
	.align		4
        /*0000*/ 	.byte	0x04, 0x37
        /*0002*/ 	.short	(.L_3425 - .L_3424)
.L_3424:
        /*0004*/ 	.word	0x00000082


	//----- nvinfo : EIATTR_SW2861232_WAR
	.align		4
.L_3425:
        /*0008*/ 	.byte	0x01, 0x35
	.zero		2


	//----- nvinfo : EIATTR_PARAM_CBANK
	.align		4
        /*000c*/ 	.byte	0x04, 0x0a
        /*000e*/ 	.short	(.L_3427 - .L_3426)
	.align		4
.L_3426:
        /*0010*/ 	.word	index@(.nv.constant0._ZN10layer_norm13ln_bwd_kernelINS_13Kernel_traitsIf6__halfS2_S2_fjLj2560ELj1ELj1ELj4ELj8ENS_18Kernel_traits_baseILj2560EfS2_S2_S2_fjLj128EEEEELb1ELb1ELb0ELb0EEEvNS_9BwdParamsE)
        /*0014*/ 	.short	0x0160
        /*0016*/ 	.short	0x0128


	//----- nvinfo : EIATTR_CBANK_PARAM_SIZE
	.align		4
.L_3427:
        /*0018*/ 	.byte	0x03, 0x19
        /*001a*/ 	.short	0x0128


	//----- nvinfo : EIATTR_KPARAM_INFO
	.align		4
        /*001c*/ 	.byte	0x04, 0x17
        /*001e*/ 	.short	(.L_3429 - .L_3428)
.L_3428:
        /*0020*/ 	.word	0x00000000
        /*0024*/ 	.short	0x0000
        /*0026*/ 	.short	0x0000
        /*0028*/ 	.byte	0x00, 0xf0, 0xa1, 0x04


	//----- nvinfo : EIATTR_MAXREG_COUNT
	.align		4
.L_3429:
        /*002c*/ 	.byte	0x03, 0x1b
        /*002e*/ 	.short	0x00ff


	//----- nvinfo : EIATTR_NUM_BARRIERS
	.align		4
        /*0030*/ 	.byte	0x02, 0x4c
        /*0032*/ 	.byte	0x01
	.zero		1


	//----- nvinfo : EIATTR_MERCURY_ISA_VERSION
	.align		4
        /*0034*/ 	.byte	0x03, 0x5f
        /*0036*/ 	.short	0x0000


	//----- nvinfo : EIATTR_COOP_GROUP_MASK_REGIDS
	.align		4
        /*0038*/ 	.byte	0x04, 0x29
        /*003a*/ 	.short	(.L_3431 - .L_3430)


	//   ....[0]....
.L_3430:
        /*003c*/ 	.word	0xffffffff


	//   ....[1]....
        /*0040*/ 	.word	0xffffffff


	//   ....[2]....
        /*0044*/ 	.word	0xffffffff


	//   ....[3]....
        /*0048*/ 	.word	0xffffffff


	//   ....[4]....
        /*004c*/ 	.word	0xffffffff


	//   ....[5]....
        /*0050*/ 	.word	0xffffffff


	//   ....[6]....
        /*0054*/ 	.word	0xffffffff


	//   ....[7]....
        /*0058*/ 	.word	0xffffffff


	//   ....[8]....
        /*005c*/ 	.word	0xffffffff


	//   ....[9]....
        /*0060*/ 	.word	0xffffffff


	//   ....[10]....
        /*0064*/ 	.word	0xffffffff


	//   ....[11]....
        /*0068*/ 	.word	0xffffffff


	//   ....[12]....
        /*006c*/ 	.word	0xffffffff


	//   ....[13]....
        /*0070*/ 	.word	0xffffffff


	//   ....[14]....
        /*0074*/ 	.word	0xffffffff


	//   ....[15]....
        /*0078*/ 	.word	0xffffffff


	//   ....[16]....
        /*007c*/ 	.word	0xffffffff


	//   ....[17]....
        /*0080*/ 	.word	0xffffffff


	//   ....[18]....
        /*0084*/ 	.word	0xffffffff


	//   ....[19]....
        /*0088*/ 	.word	0xffffffff


	//----- nvinfo : EIATTR_COOP_GROUP_INSTR_OFFSETS
	.align		4
.L_3431:
        /*008c*/ 	.byte	0x04, 0x28
        /*008e*/ 	.short	(.L_3433 - .L_3432)


	//   ....[0]....
.L_3432:
        /*0090*/ 	.word	0x00001a10


	//   ....[1]....
        /*0094*/ 	.word	0x00001a30


	//   ....[2]....
        /*0098*/ 	.word	0x00001a50


	//   ....[3]....
        /*009c*/ 	.word	0x00001a70


	//   ....[4]....
        /*00a0*/ 	.word	0x00001a90


	//   ....[5]....
        /*00a4*/ 	.word	0x00001ab0


	//   ....[6]....
        /*00a8*/ 	.word	0x00001ad0


	//   ....[7]....
        /*00ac*/ 	.word	0x00001af0


	//   ....[8]....
        /*00b0*/ 	.word	0x00001b10


	//   ....[9]....
        /*00b4*/ 	.word	0x00001b30


	//   ....[10]....
        /*00b8*/ 	.word	0x00004090


	//   ....[11]....
        /*00bc*/ 	.word	0x00004110


	//   ....[12]....
        /*00c0*/ 	.word	0x00004190


	//   ....[13]....
        /*00c4*/ 	.word	0x00004200


	//   ....[14]....
        /*00c8*/ 	.word	0x00004280


	//   ....[15]....
        /*00cc*/ 	.word	0x000042f0


	//   ....[16]....
        /*00d0*/ 	.word	0x00004370


	//   ....[17]....
        /*00d4*/ 	.word	0x000043e0


	//   ....[18]....
        /*00d8*/ 	.word	0x00004460


	//   ....[19]....
        /*00dc*/ 	.word	0x000044d0


	//----- nvinfo : EIATTR_EXIT_INSTR_OFFSETS
	.align		4
.L_3433:
        /*00e0*/ 	.byte	0x04, 0x1c
        /*00e2*/ 	.short	(.L_3435 - .L_3434)


	//   ....[0]....
.L_3434:
        /*00e4*/ 	.word	0x00003fb0


	//   ....[1]....
        /*00e8*/ 	.word	0x00004030


	//----- nvinfo : EIATTR_MAX_THREADS
	.align		4
.L_3435:
        /*00ec*/ 	.byte	0x04, 0x05
        /*00ee*/ 	.short	(.L_3437 - .L_3436)
.L_3436:
        /*00f0*/ 	.word	0x00000080
        /*00f4*/ 	.word	0x00000001
        /*00f8*/ 	.word	0x00000001


	//----- nvinfo : EIATTR_CRS_STACK_SIZE
	.align		4
.L_3437:
        /*00fc*/ 	.byte	0x04, 0x1e
        /*00fe*/ 	.short	(.L_3439 - .L_3438)
.L_3438:
        /*0100*/ 	.word	0x00000000
.L_3439:


//--------------------- .nv.info._ZN10layer_norm13ln_bwd_kernelINS_13Kernel_traitsIf6__halfS2_S2_fjLj2560ELj1ELj1ELj4ELj8ENS_18Kernel_traits_baseILj2560EfS2_S2_S2_fjLj128EEEEELb1ELb1ELb0ELb1EEEvNS_9BwdParamsE --------------------------
	.section	.nv.info._ZN10layer_norm13ln_bwd_kernelINS_13Kernel_traitsIf6__halfS2_S2_fjLj2560ELj1ELj1ELj4ELj8ENS_18Kernel_traits_baseILj2560EfS2_S2_S2_fjLj128EEEEELb1ELb1ELb0ELb1EEEvNS_9BwdParamsE,"",@"SHT_CUDA_INFO"
	.sectionflags	@""
	.align	4


	//----- nvinfo : EIATTR_CUDA_API_VERSION
	.align		4
        /*0000*/ 	.byte	0x04, 0x37
        /*0002*/ 	.short	(.L_3441 - .L_3440)
.L_3440:
        /*0004*/ 	.word	0x00000082


	//----- nvinfo : EIATTR_SW2861232_WAR
	.align		4
.L_3441:
        /*0008*/ 	.byte	0x01, 0x35
	.zero		2


	//----- nvinfo : EIATTR_PARAM_CBANK
	.align		4
        /*000c*/ 	.byte	0x04, 0x0a
        /*000e*/ 	.short	(.L_3443 - .L_3442)
	.align		4
.L_3442:
        /*0010*/ 	.word	index@(.nv.constant0._ZN10layer_norm13ln_bwd_kernelINS_13Kernel_traitsIf6__halfS2_S2_fjLj2560ELj1ELj1ELj4ELj8ENS_18Kernel_traits_baseILj2560EfS2_S2_S2_fjLj128EEEEELb1ELb1ELb0ELb1EEEvNS_9BwdParamsE)
        /*0014*/ 	.short	0x0160
        /*0016*/ 	.short	0x0128


	//----- nvinfo : EIATTR_CBANK_PARAM_SIZE
	.align		4
.L_3443:
        /*0018*/ 	.byte	0x03, 0x19
        /*001a*/ 	.short	0x0128


	//----- nvinfo : EIATTR_KPARAM_INFO
	.align		4
        /*001c*/ 	.byte	0x04, 0x17
        /*001e*/ 	.short	(.L_3445 - .L_3444)
.L_3444:
        /*0020*/ 	.word	0x00000000
        /*0024*/ 	.short	0x0000
        /*0026*/ 	.short	0x0000
        /*0028*/ 	.byte	0x00, 0xf0, 0xa1, 0x04


	//----- nvinfo : EIATTR_MAXREG_COUNT
	.align		4
.L_3445:
        /*002c*/ 	.byte	0x03, 0x1b
        /*002e*/ 	.short	0x00ff


	//----- nvinfo : EIATTR_NUM_BARRIERS
	.align		4
        /*0030*/ 	.byte	0x02, 0x4c
        /*0032*/ 	.byte	0x01
	.zero		1


	//----- nvinfo : EIATTR_MERCURY_ISA_VERSION
	.align		4
        /*0034*/ 	.byte	0x03, 0x5f
        /*0036*/ 	.short	0x0000


	//----- nvinfo : EIATTR_COOP_GROUP_MASK_REGIDS
	.align		4
        /*0038*/ 	.byte	0x04, 0x29
        /*003a*/ 	.short	(.L_3447 - .L_3446)


	//   ....[0]....
.L_3446:
        /*003c*/ 	.word	0xffffffff


	//   ....[1]....
        /*0040*/ 	.word	0xffffffff


	//   ....[2]....
        /*0044*/ 	.word	0xffffffff


	//   ....[3]....
        /*0048*/ 	.word	0xffffffff


	//   ....[4]....
        /*004c*/ 	.word	0xffffffff


	//   ....[5]....
        /*0050*/ 	.word	0xffffffff


	//   ....[6]....
        /*0054*/ 	.word	0xffffffff


	//   ....[7]....
        /*0058*/ 	.word	0xffffffff


	//   ....[8]....
        /*005c*/ 	.word	0xffffffff


	//   ....[9]....
        /*0060*/ 	.word	0xffffffff


	//   ....[10]....
        /*0064*/ 	.word	0xffffffff


	//   ....[11]....
        /*0068*/ 	.word	0xffffffff


	//   ....[12]....
        /*006c*/ 	.word	0xffffffff


	//   ....[13]....
        /*0070*/ 	.word	0xffffffff


	//   ....[14]....
        /*0074*/ 	.word	0xffffffff


	//   ....[15]....
        /*0078*/ 	.word	0xffffffff


	//   ....[16]....
        /*007c*/ 	.word	0xffffffff


	//   ....[17]....
        /*0080*/ 	.word	0xffffffff


	//   ....[18]....
        /*0084*/ 	.word	0xffffffff


	//   ....[19]....
        /*0088*/ 	.word	0xffffffff


	//----- nvinfo : EIATTR_COOP_GROUP_INSTR_OFFSETS
	.align		4
.L_3447:
        /*008c*/ 	.byte	0x04, 0x28
        /*008e*/ 	.short	(.L_3449 - .L_3448)


	//   ....[0]....
.L_3448:
        /*0090*/ 	.word	0x00001890


	//   ....[1]....
        /*0094*/ 	.word	0x000018b0


	//   ....[2]....
        /*0098*/ 	.word	0x000018d0


	//   ....[3]....
        /*009c*/ 	.word	0x000018f0


	//   ....[4]....
        /*00a0*/ 	.word	0x00001910


	//   ....[5]....
        /*00a4*/ 	.word	0x00001930


	//   ....[6]....
        /*00a8*/ 	.word	0x00001950


	//   ....[7]....
        /*00ac*/ 	.word	0x00001970


	//   ....[8]....
        /*00b0*/ 	.word	0x00001990


	//   ....[9]....
        /*00b4*/ 	.word	0x000019b0


	//   ....[10]....
        /*00b8*/ 	.word	0x00003ea0


	//   ....[11]....
        /*00bc*/ 	.word	0x00003f20


	//   ....[12]....
        /*00c0*/ 	.word	0x00003fa0


	//   ....[13]....
        /*00c4*/ 	.word	0x00004010


	//   ....[14]....
        /*00c8*/ 	.word	0x00004090


	//   ....[15]....
        /*00cc*/ 	.word	0x00004100


	//   ....[16]....
        /*00d0*/ 	.word	0x00004180


	//   ....[17]....
        /*00d4*/ 	.word	0x000041f0


	//   ....[18]....
        /*00d8*/ 	.word	0x00004270


	//   ....[19]....
        /*00dc*/ 	.word	0x000042e0


	//----- nvinfo : EIATTR_EXIT_INSTR_OFFSETS
	.align		4
.L_3449:
        /*00e0*/ 	.byte	0x04, 0x1c
        /*00e2*/ 	.short	(.L_3451 - .L_3450)


	//   ....[0]....
.L_3450:
        /*00e4*/ 	.word	0x00003e40


	//----- nvinfo : EIATTR_MAX_THREADS
	.align		4
.L_3451:
        /*00e8*/ 	.byte	0x04, 0x05
        /*00ea*/ 	.short	(.L_3453 - .L_3452)
.L_3452:
        /*00ec*/ 	.word	0x00000080
        /*00f0*/ 	.word	0x00000001
        /*00f4*/ 	.word	0x00000001


	//----- nvinfo : EIATTR_CRS_STACK_SIZE
	.align		4
.L_3453:
        /*00f8*/ 	.byte	0x04, 0x1e
        /*00fa*/ 	.short	(.L_3455 - .L_3454)
.L_3454:
        /*00fc*/ 	.word	0x00000000
.L_3455:


//--------------------- .nv.info._ZN10layer_norm22ln_bwd_finalize_kernelINS_22Kernel_traits_finalizeILj2560Ef6__halfS2_S2_fjLb1ELj1024ELj4ENS_18Kernel_traits_baseILj2560EfS2_S2_S2_fjLj1024EEEEELb1ELb0EEEvNS_9BwdParamsE --------------------------
	.section	.nv.info._ZN10layer_norm22ln_bwd_finalize_kernelINS_22Kernel_traits_finalizeILj2560Ef6__halfS2_S2_fjLb1ELj1024ELj4ENS_18Kernel_traits_baseILj2560EfS2_S2_S2_fjLj1024EEEEELb1ELb0EEEvNS_9BwdParamsE,"",@"SHT_CUDA_INFO"
	.sectionflags	@""
	.align	4


	//----- nvinfo : EIATTR_CUDA_API_VERSION
	.align		4
        /*0000*/ 	.byte	0x04, 0x37
        /*0002*/ 	.short	(.L_3457 - .L_3456)
.L_3456:
        /*0004*/ 	.word	0x00000082


	//----- nvinfo : EIATTR_SW2861232_WAR
	.align		4
.L_3457:
        /*0008*/ 	.byte	0x01, 0x35
	.zero		2


	//----- nvinfo : EIATTR_PARAM_CBANK
	.align		4
        /*000c*/ 	.byte	0x04, 0x0a
        /*000e*/ 	.short	(.L_3459 - .L_3458)
	.align		4
.L_3458:
        /*0010*/ 	.word	index@(.nv.constant0._ZN10layer_norm22ln_bwd_finalize_kernelINS_22Kernel_traits_finalizeILj2560Ef6__halfS2_S2_fjLb1ELj1024ELj4ENS_18Kernel_traits_baseILj2560EfS2_S2_S2_fjLj1024EEEEELb1ELb0EEEvNS_9BwdParamsE)
        /*0014*/ 	.short	0x0160
        /*0016*/ 	.short	0x0128


	//----- nvinfo : EIATTR_CBANK_PARAM_SIZE
	.align		4
.L_3459:
        /*0018*/ 	.byte	0x03, 0x19
        /*001a*/ 	.short	0x0128


	//----- nvinfo : EIATTR_KPARAM_INFO
	.align		4
        /*001c*/ 	.byte	0x04, 0x17
        /*001e*/ 	.short	(.L_3461 - .L_3460)
.L_3460:
        /*0020*/ 	.word	0x00000000
        /*0024*/ 	.short	0x0000
        /*0026*/ 	.short	0x0000
        /*0028*/ 	.byte	0x00, 0xf0, 0xa1, 0x04


	//----- nvinfo : EIATTR_MAXREG_COUNT
	.align		4
.L_3461:
        /*002c*/ 	.byte	0x03, 0x1b
        /*002e*/ 	.short	0x0040


	//----- nvinfo : EIATTR_NUM_BARRIERS
	.align		4
        /*0030*/ 	.byte	0x02, 0x4c
        /*0032*/ 	.byte	0x01
	.zero		1


	//----- nvinfo : EIATTR_MERCURY_ISA_VERSION
	.align		4
        /*0034*/ 	.byte	0x03, 0x5f
        /*0036*/ 	.short	0x0000


	//----- nvinfo : EIATTR_COOP_GROUP_MASK_REGIDS
	.align		4
        /*0038*/ 	.byte	0x04, 0x29
        /*003a*/ 	.short	(.L_3463 - .L_3462)


	//   ....[0]....
.L_3462:
        /*003c*/ 	.word	0xffffffff


	//   ....[1]....
        /*0040*/ 	.word	0xffffffff


	//   ....[2]....
        /*0044*/ 	.word	0xffffffff


	//   ....[3]....
        /*0048*/ 	.word	0xffffffff


	//   ....[4]....
        /*004c*/ 	.word	0xffffffff


	//   ....[5]....
        /*0050*/ 	.word	0xffffffff


	//   ....[6]....
        /*0054*/ 	.word	0xffffffff


	//   ....[7]....
        /*0058*/ 	.word	0xffffffff


	//   ....[8]....
        /*005c*/ 	.word	0xffffffff


	//   ....[9]....
        /*0060*/ 	.word	0xffffffff


	//   ....[10]....
        /*0064*/ 	.word	0xffffffff


	//   ....[11]....
        /*0068*/ 	.word	0xffffffff


	//   ....[12]....
        /*006c*/ 	.word	0xffffffff


	//   ....[13]....
        /*0070*/ 	.word	0xffffffff


	//   ....[14]....
        /*0074*/ 	.word	0xffffffff


	//   ....[15]....
        /*0078*/ 	.word	0xffffffff


	//   ....[16]....
        /*007c*/ 	.word	0xffffffff


	//   ....[17]....
        /*0080*/ 	.word	0xffffffff


	//   ....[18]....
        /*0084*/ 	.word	0xffffffff


	//   ....[19]....
        /*0088*/ 	.word	0xffffffff


	//   ....[20]....
        /*008c*/ 	.word	0xffffffff


	//   ....[21]....
        /*0090*/ 	.word	0xffffffff


	//   ....[22]....
        /*0094*/ 	.word	0xffffffff


	//   ....[23]....
        /*0098*/ 	.word	0xffffffff


	//   ....[24]....
        /*009c*/ 	.word	0xffffffff


	//   ....[25]....
        /*00a0*/ 	.word	0xffffffff


	//   ....[26]....
        /*00a4*/ 	.word	0xffffffff


	//   ....[27]....
        /*00a8*/ 	.word	0xffffffff


	//   ....[28]....
        /*00ac*/ 	.word	0xffffffff


	//   ....[29]....
        /*00b0*/ 	.word	0xffffffff


	//----- nvinfo : EIATTR_COOP_GROUP_INSTR_OFFSETS
	.align		4
.L_3463:
        /*00b4*/ 	.byte	0x04, 0x28
        /*00b6*/ 	.short	(.L_3465 - .L_3464)


	//   ....[0]....
.L_3464:
        /*00b8*/ 	.word	0x000009d0


	//   ....[1]....
        /*00bc*/ 	.word	0x00000a00


	//   ....[2]....
        /*00c0*/ 	.word	0x00000a10


	//   ....[3]....
        /*00c4*/ 	.word	0x00000a30


	//   ....[4]....
        /*00c8*/ 	.word	0x00000a50


	//   ....[5]....
        /*00cc*/ 	.word	0x00000a60


	//   ....[6]....
        /*00d0*/ 	.word	0x00000a90


	//   ....[7]....
        /*00d4*/ 	.word	0x00000ab0


	//   ....[8]....
        /*00d8*/ 	.word	0x00000ac0


	//   ....[9]....
        /*00dc*/ 	.word	0x00000af0


	//   ....[10]....
        /*00e0*/ 	.word	0x00000b10


	//   ....[11]....
        /*00e4*/ 	.word	0x00000b20


	//   ....[12]....
        /*00e8*/ 	.word	0x00000b50


	//   ....[13]....
        /*00ec*/ 	.word	0x00000b70


	//   ....[14]....
        /*00f0*/ 	.word	0x00000b80


	//   ....[15]....
        /*00f4*/ 	.word	0x00000df0


	//   ....[16]....
        /*00f8*/ 	.word	0x00000e50


	//   ....[17]....
        /*00fc*/ 	.word	0x00000eb0


	//   ....[18]....
        /*0100*/ 	.word	0x00000f10


	//   ....[19]....
        /*0104*/ 	.word	0x00000f80


	//   ....[20]....
        /*0108*/ 	.word	0x00000ff0


	//   ....[21]....
        /*010c*/ 	.word	0x00001050


	//   ....[22]....
        /*0110*/ 	.word	0x000010b0


	//   ....[23]....
        /*0114*/ 	.word	0x00001110


	//   ....[24]....
        /*0118*/ 	.word	0x00001180


	//   ....[25]....
        /*011c*/ 	.word	0x000011f0


	//   ....[26]....
        /*0120*/ 	.word	0x00001250


	//   ....[27]....
        /*0124*/ 	.word	0x000012b0


	//   ....[28]....
        /*0128*/ 	.word	0x00001310


	//   ....[29]....
        /*012c*/ 	.word	0x00001370


	//----- nvinfo : EIATTR_EXIT_INSTR_OFFSETS
	.align		4
.L_3465:
        /*0130*/ 	.byte	0x04, 0x1c
        /*0132*/ 	.short	(.L_3467 - .L_3466)


	//   ....[0]....
.L_3466:
        /*0134*/ 	.word	0x00000070


	//   ....[1]....
        /*0138*/ 	.word	0x00000d90


	//----- nvinfo : EIATTR_MAX_THREADS
	.align		4
.L_3467:
        /*013c*/ 	.byte	0x04, 0x05
        /*013e*/ 	.short	(.L_3469 - .L_3468)
.L_3468:
        /*0140*/ 	.word	0x00000400
        /*0144*/ 	.word	0x00000001
        /*0148*/ 	.word	0x00000001


	//----- nvinfo : EIATTR_CRS_STACK_SIZE
	.align		4
.L_3469:
        /*014c*/ 	.byte	0x04, 0x1e
        /*014e*/ 	.short	(.L_3471 - .L_3470)
.L_3470:
        /*0150*/ 	.word	0x00000000
.L_3471:


//--------------------- .nv.info._ZN10layer_norm13ln_bwd_kernelINS_13Kernel_traitsIf6__halfS2_S2_fjLj2560ELj1ELj1ELj4ELj8ENS_18Kernel_traits_baseILj2560EfS2_S2_S2_fjLj128EEEEELb1ELb1ELb1ELb0EEEvNS_9BwdParamsE --------------------------
	.section	.nv.info._ZN10layer_norm13ln_bwd_kernelINS_13Kernel_traitsIf6__halfS2_S2_fjLj2560ELj1ELj1ELj4ELj8ENS_18Kernel_traits_baseILj2560EfS2_S2_S2_fjLj128EEEEELb1ELb1ELb1ELb0EEEvNS_9BwdParamsE,"",@"SHT_CUDA_INFO"
	.sectionflags	@""
	.align	4


	//----- nvinfo : EIATTR_CUDA_API_VERSION
	.align		4
        /*0000*/ 	.byte	0x04, 0x37
        /*0002*/ 	.short	(.L_3473 - .L_3472)
.L_3472:
        /*0004*/ 	.word	0x00000082


	//----- nvinfo : EIATTR_SW2861232_WAR
	.align		4
.L_3473:
        /*0008*/ 	.byte	0x01, 0x35
	.zero		2


	//----- nvinfo : EIATTR_PARAM_CBANK
	.align		4
        /*000c*/ 	.byte	0x04, 0x0a
        /*000e*/ 	.short	(.L_3475 - .L_3474)
	.align		4
.L_3474:
        /*0010*/ 	.word	index@(.nv.constant0._ZN10layer_norm13ln_bwd_kernelINS_13Kernel_traitsIf6__halfS2_S2_fjLj2560ELj1ELj1ELj4ELj8ENS_18Kernel_traits_baseILj2560EfS2_S2_S2_fjLj128EEEEELb1ELb1ELb1ELb0EEEvNS_9BwdParamsE)
        /*0014*/ 	.short	0x0160
        /*0016*/ 	.short	0x0128


	//----- nvinfo : EIATTR_CBANK_PARAM_SIZE
	.align		4
.L_3475:
        /*0018*/ 	.byte	0x03, 0x19
        /*001a*/ 	.short	0x0128


	//----- nvinfo : EIATTR_KPARAM_INFO
	.align		4
        /*001c*/ 	.byte	0x04, 0x17
        /*001e*/ 	.short	(.L_3477 - .L_3476)
.L_3476:
        /*0020*/ 	.word	0x00000000
        /*0024*/ 	.short	0x0000
        /*0026*/ 	.short	0x0000
        /*0028*/ 	.byte	0x00, 0xf0, 0xa1, 0x04


	//----- nvinfo : EIATTR_MAXREG_COUNT
	.align		4
.L_3477:
        /*002c*/ 	.byte	0x03, 0x1b
        /*002e*/ 	.short	0x00ff


	//----- nvinfo : EIATTR_NUM_BARRIERS
	.align		4
        /*0030*/ 	.byte	0x02, 0x4c
        /*0032*/ 	.byte	0x01
	.zero		1


	//----- nvinfo : EIATTR_MERCURY_ISA_VERSION
	.align		4
        /*0034*/ 	.byte	0x03, 0x5f
        /*0036*/ 	.short	0x0000


	//----- nvinfo : EIATTR_COOP_GROUP_MASK_REGIDS
	.align		4
        /*0038*/ 	.byte	0x04, 0x29
        /*003a*/ 	.short	(.L_3479 - .L_3478)


	//   ....[0]....
.L_3478:
        /*003c*/ 	.word	0xffffffff


	//   ....[1]....
        /*0040*/ 	.word	0xffffffff


	//   ....[2]....
        /*0044*/ 	.word	0xffffffff


	//   ....[3]....
        /*0048*/ 	.word	0xffffffff


	//   ....[4]....
        /*004c*/ 	.word	0xffffffff


	//   ....[5]....
        /*0050*/ 	.word	0xffffffff


	//   ....[6]....
        /*0054*/ 	.word	0xffffffff


	//   ....[7]....
        /*0058*/ 	.word	0xffffffff


	//   ....[8]....
        /*005c*/ 	.word	0xffffffff


	//   ....[9]....
        /*0060*/ 	.word	0xffffffff


	//   ....[10]....
        /*0064*/ 	.word	0xffffffff


	//   ....[11]....
        /*0068*/ 	.word	0xffffffff


	//   ....[12]....
        /*006c*/ 	.word	0xffffffff


	//   ....[13]....
        /*0070*/ 	.word	0xffffffff


	//   ....[14]....
        /*0074*/ 	.word	0xffffffff


	//   ....[15]....
        /*0078*/ 	.word	0xffffffff


	//   ....[16]....
        /*007c*/ 	.word	0xffffffff


	//   ....[17]....
        /*0080*/ 	.word	0xffffffff


	//   ....[18]....
        /*0084*/ 	.word	0xffffffff


	//   ....[19]....
        /*0088*/ 	.word	0xffffffff


	//----- nvinfo : EIATTR_COOP_GROUP_INSTR_OFFSETS
	.align		4
.L_3479:
        /*008c*/ 	.byte	0x04, 0x28
        /*008e*/ 	.short	(.L_3481 - .L_3480)


	//   ....[0]....
.L_3480:
        /*0090*/ 	.word	0x00001e50


	//   ....[1]....
        /*0094*/ 	.word	0x00001e70


	//   ....[2]....
        /*0098*/ 	.word	0x00001e90


	//   ....[3]....
        /*009c*/ 	.word	0x00001eb0


	//   ....[4]....
        /*00a0*/ 	.word	0x00001ed0


	//   ....[5]....
        /*00a4*/ 	.word	0x00001ef0


	//   ....[6]....
        /*00a8*/ 	.word	0x00001f10


	//   ....[7]....
        /*00ac*/ 	.word	0x00001f30


	//   ....[8]....
        /*00b0*/ 	.word	0x00001f50


	//   ....[9]....
        /*00b4*/ 	.word	0x00001f70


	//   ....[10]....
        /*00b8*/ 	.word	0x00005840


	//   ....[11]....
        /*00bc*/ 	.word	0x000058c0


	//   ....[12]....
        /*00c0*/ 	.word	0x00005940


	//   ....[13]....
        /*00c4*/ 	.word	0x000059b0


	//   ....[14]....
        /*00c8*/ 	.word	0x00005a30


	//   ....[15]....
        /*00cc*/ 	.word	0x00005aa0


	//   ....[16]....
        /*00d0*/ 	.word	0x00005b20


	//   ....[17]....
        /*00d4*/ 	.word	0x00005b90


	//   ....[18]....
        /*00d8*/ 	.word	0x00005c10


	//   ....[19]....
        /*00dc*/ 	.word	0x00005c80


	//----- nvinfo : EIATTR_EXIT_INSTR_OFFSETS
	.align		4
.L_3481:
        /*00e0*/ 	.byte	0x04, 0x1c
        /*00e2*/ 	.short	(.L_3483 - .L_3482)


	//   ....[0]....
.L_3482:
        /*00e4*/ 	.word	0x00005760


	//   ....[1]....
        /*00e8*/ 	.word	0x000057e0


	//----- nvinfo : EIATTR_MAX_THREADS
	.align		4
.L_3483:
        /*00ec*/ 	.byte	0x04, 0x05
        /*00ee*/ 	.short	(.L_3485 - .L_3484)
.L_3484:
        /*00f0*/ 	.word	0x00000080
        /*00f4*/ 	.word	0x00000001
        /*00f8*/ 	.word	0x00000001


	//----- nvinfo : EIATTR_CRS_STACK_SIZE
	.align		4
.L_3485:
        /*00fc*/ 	.byte	0x04, 0x1e
        /*00fe*/ 	.short	(.L_3487 - .L_3486)
.L_3486:
        /*0100*/ 	.word	0x00000000
.L_3487:


//--------------------- .nv.info._ZN10layer_norm22ln_bwd_finalize_kernelINS_22Kernel_traits_finalizeILj2560Ef6__halfS2_S2_fjLb1ELj1024ELj4ENS_18Kernel_traits_baseILj2560EfS2_S2_S2_fjLj1024EEEEELb1ELb1EEEvNS_9BwdParamsE --------------------------
	.section	.nv.info._ZN10layer_norm22ln_bwd_finalize_kernelINS_22Kernel_traits_finalizeILj2560Ef6__halfS2_S2_fjLb1ELj1024ELj4ENS_18Kernel_traits_baseILj2560EfS2_S2_S2_fjLj1024EEEEELb1ELb1EEEvNS_9BwdParamsE,"",@"SHT_CUDA_INFO"
	.sectionflags	@""
	.align	4


	//----- nvinfo : EIATTR_CUDA_API_VERSION
	.align		4
        /*0000*/ 	.byte	0x04, 0x37
        /*0002*/ 	.short	(.L_3489 - .L_3488)
.L_3488:
        /*0004*/ 	.word	0x00000082


	//----- nvinfo : EIATTR_SW2861232_WAR
	.align		4
.L_3489:
        /*0008*/ 	.byte	0x01, 0x35
	.zero		2


	//----- nvinfo : EIATTR_PARAM_CBANK
	.align		4
        /*000c*/ 	.byte	0x04, 0x0a
        /*000e*/ 	.short	(.L_3491 - .L_3490)
	.align		4
.L_3490:
        /*0010*/ 	.word	index@(.nv.constant0._ZN10layer_norm22ln_bwd_finalize_kernelINS_22Kernel_traits_finalizeILj2560Ef6__halfS2_S2_fjLb1ELj1024ELj4ENS_18Kernel_traits_baseILj2560EfS2_S2_S2_fjLj1024EEEEELb1ELb1EEEvNS_9BwdParamsE)
        /*0014*/ 	.short	0x0160
        /*0016*/ 	.short	0x0128


	//----- nvinfo : EIATTR_CBANK_PARAM_SIZE
	.align		4
.L_3491:
        /*0018*/ 	.byte	0x03, 0x19
        /*001a*/ 	.short	0x0128


	//----- nvinfo : EIATTR_KPARAM_INFO
	.align		4
        /*001c*/ 	.byte	0x04, 0x17
        /*001e*/ 	.short	(.L_3493 - .L_3492)
.L_3492:
        /*0020*/ 	.word	0x00000000
        /*0024*/ 	.short	0x0000
        /*0026*/ 	.short	0x0000
        /*0028*/ 	.byte	0x00, 0xf0, 0xa1, 0x04


	//----- nvinfo : EIATTR_MAXREG_COUNT
	.align		4
.L_3493:
        /*002c*/ 	.byte	0x03, 0x1b
        /*002e*/ 	.short	0x0040


	//----- nvinfo : EIATTR_NUM_BARRIERS
	.align		4
        /*0030*/ 	.byte	0x02, 0x4c
        /*0032*/ 	.byte	0x01
	.zero		1


	//----- nvinfo : EIATTR_MERCURY_ISA_VERSION
	.align		4
        /*0034*/ 	.byte	0x03, 0x5f
        /*0036*/ 	.short	0x0000


	//----- nvinfo : EIATTR_COOP_GROUP_MASK_REGIDS
	.align		4
        /*0038*/ 	.byte	0x04, 0x29
        /*003a*/ 	.short	(.L_3495 - .L_3494)


	//   ....[0]....
.L_3494:
        /*003c*/ 	.word	0xffffffff


	//   ....[1]....
        /*0040*/ 	.word	0xffffffff


	//   ....[2]....
        /*0044*/ 	.word	0xffffffff


	//   ....[3]....
        /*0048*/ 	.word	0xffffffff


	//   ....[4]....
        /*004c*/ 	.word	0xffffffff


	//   ....[5]....
        /*0050*/ 	.word	0xffffffff


	//   ....[6]....
        /*0054*/ 	.word	0xffffffff


	//   ....[7]....
        /*0058*/ 	.word	0xffffffff


	//   ....[8]....
        /*005c*/ 	.word	0xffffffff


	//   ....[9]....
        /*0060*/ 	.word	0xffffffff


	//   ....[10]....
        /*0064*/ 	.word	0xffffffff


	//   ....[11]....
        /*0068*/ 	.word	0xffffffff


	//   ....[12]....
        /*006c*/ 	.word	0xffffffff


	//   ....[13]....
        /*0070*/ 	.word	0xffffffff


	//   ....[14]....
        /*0074*/ 	.word	0xffffffff


	//   ....[15]....
        /*0078*/ 	.word	0xffffffff


	//   ....[16]....
        /*007c*/ 	.word	0xffffffff


	//   ....[17]....
        /*0080*/ 	.word	0xffffffff


	//   ....[18]....
        /*0084*/ 	.word	0xffffffff


	//   ....[19]....
        /*0088*/ 	.word	0xffffffff


	//   ....[20]....
        /*008c*/ 	.word	0xffffffff


	//   ....[21]....
        /*0090*/ 	.word	0xffffffff


	//   ....[22]....
        /*0094*/ 	.word	0xffffffff


	//   ....[23]....
        /*0098*/ 	.word	0xffffffff


	//   ....[24]....
        /*009c*/ 	.word	0xffffffff


	//   ....[25]....
        /*00a0*/ 	.word	0xffffffff


	//   ....[26]....
        /*00a4*/ 	.word	0xffffffff


	//   ....[27]....
        /*00a8*/ 	.word	0xffffffff


	//   ....[28]....
        /*00ac*/ 	.word	0xffffffff


	//   ....[29]....
        /*00b0*/ 	.word	0xffffffff


	//----- nvinfo : EIATTR_COOP_GROUP_INSTR_OFFSETS
	.align		4
.L_3495:
        /*00b4*/ 	.byte	0x04, 0x28
        /*00b6*/ 	.short	(.L_3497 - .L_3496)


	//   ....[0]....
.L_3496:
        /*00b8*/ 	.word	0x000009a0


	//   ....[1]....
        /*00bc*/ 	.word	0x000009d0


	//   ....[2]....
        /*00c0*/ 	.word	0x000009e0


	//   ....[3]....
        /*00c4*/ 	.word	0x00000a00


	//   ....[4]....
        /*00c8*/ 	.word	0x00000a20


	//   ....[5]....
        /*00cc*/ 	.word	0x00000a30


	//   ....[6]....
        /*00d0*/ 	.word	0x00000a60


	//   ....[7]....
        /*00d4*/ 	.word	0x00000a80


	//   ....[8]....
        /*00d8*/ 	.word	0x00000a90


	//   ....[9]....
        /*00dc*/ 	.word	0x00000ac0


	//   ....[10]....
        /*00e0*/ 	.word	0x00000ae0


	//   ....[11]....
        /*00e4*/ 	.word	0x00000af0


	//   ....[12]....
        /*00e8*/ 	.word	0x00000b20


	//   ....[13]....
        /*00ec*/ 	.word	0x00000b40


	//   ....[14]....
        /*00f0*/ 	.word	0x00000b50


	//   ....[15]....
        /*00f4*/ 	.word	0x00000da0


	//   ....[16]....
        /*00f8*/ 	.word	0x00000e00


	//   ....[17]....
        /*00fc*/ 	.word	0x00000e60


	//   ....[18]....
        /*0100*/ 	.word	0x00000ec0


	//   ....[19]....
        /*0104*/ 	.word	0x00000f30


	//   ....[20]....
        /*0108*/ 	.word	0x00000fa0


	//   ....[21]....
        /*010c*/ 	.word	0x00001000


	//   ....[22]....
        /*0110*/ 	.word	0x00001060


	//   ....[23]....
        /*0114*/ 	.word	0x000010c0


	//   ....[24]....
        /*0118*/ 	.word	0x00001130


	//   ....[25]....
        /*011c*/ 	.word	0x000011a0


	//   ....[26]....
        /*0120*/ 	.word	0x00001200


	//   ....[27]....
        /*0124*/ 	.word	0x00001260


	//   ....[28]....
        /*0128*/ 	.word	0x000012c0


	//   ....[29]....
        /*012c*/ 	.word	0x00001320


	//----- nvinfo : EIATTR_EXIT_INSTR_OFFSETS
	.align		4
.L_3497:
        /*0130*/ 	.byte	0x04, 0x1c
        /*0132*/ 	.short	(.L_3499 - .L_3498)


	//   ....[0]....
.L_3498:
        /*0134*/ 	.word	0x00000070


	//   ....[1]....
        /*0138*/ 	.word	0x00000d40


	//----- nvinfo : EIATTR_MAX_THREADS
	.align		4
.L_3499:
        /*013c*/ 	.byte	0x04, 0x05
        /*013e*/ 	.short	(.L_3501 - .L_3500)
.L_3500:
        /*0140*/ 	.word	0x00000400
        /*0144*/ 	.word	0x00000001
        /*0148*/ 	.word	0x00000001


	//----- nvinfo : EIATTR_CRS_STACK_SIZE
	.align		4
.L_3501:
        /*014c*/ 	.byte	0x04, 0x1e
        /*014e*/ 	.short	(.L_3503 - .L_3502)
.L_3502:
        /*0150*/ 	.word	0x00000000
.L_3503:


//--------------------- .nv.info._ZN10layer_norm13ln_bwd_kernelINS_13Kernel_traitsIf6__halfS2_S2_fjLj2560ELj1ELj1ELj4ELj8ENS_18Kernel_traits_baseILj2560EfS2_S2_S2_fjLj128EEEEELb1ELb1ELb1ELb1EEEvNS_9BwdParamsE --------------------------
	.section	.nv.info._ZN10layer_norm13ln_bwd_kernelINS_13Kernel_traitsIf6__halfS2_S2_fjLj2560ELj1ELj1ELj4ELj8ENS_18Kernel_traits_baseILj2560EfS2_S2_S2_fjLj128EEEEELb1ELb1ELb1ELb1EEEvNS_9BwdParamsE,"",@"SHT_CUDA_INFO"
	.sectionflags	@""
	.align	4


	//----- nvinfo : EIATTR_CUDA_API_VERSION
	.align		4
        /*0000*/ 	.byte	0x04, 0x37
        /*0002*/ 	.short	(.L_3505 - .L_3504)
.L_3504:
        /*0004*/ 	.word	0x00000082


	//----- nvinfo : EIATTR_SW2861232_WAR
	.align		4
.L_3505:
        /*0008*/ 	.byte	0x01, 0x35
	.zero		2


	//----- nvinfo : EIATTR_PARAM_CBANK
	.align		4
        /*000c*/ 	.byte	0x04, 0x0a
        /*000e*/ 	.short	(.L_3507 - .L_3506)
	.align		4
.L_3506:
        /*0010*/ 	.word	index@(.nv.constant0._ZN10layer_norm13ln_bwd_kernelINS_13Kernel_traitsIf6__halfS2_S2_fjLj2560ELj1ELj1ELj4ELj8ENS_18Kernel_traits_baseILj2560EfS2_S2_S2_fjLj128EEEEELb1ELb1ELb1ELb1EEEvNS_9BwdParamsE)
        /*0014*/ 	.short	0x0160
        /*0016*/ 	.short	0x0128


	//----- nvinfo : EIATTR_CBANK_PARAM_SIZE
	.align		4
.L_3507:
        /*0018*/ 	.byte	0x03, 0x19
        /*001a*/ 	.short	0x0128


	//----- nvinfo : EIATTR_KPARAM_INFO
	.align		4
        /*001c*/ 	.byte	0x04, 0x17
        /*001e*/ 	.short	(.L_3509 - .L_3508)
.L_3508:
        /*0020*/ 	.word	0x00000000
        /*0024*/ 	.short	0x0000
        /*0026*/ 	.short	0x0000
        /*0028*/ 	.byte	0x00, 0xf0, 0xa1, 0x04


	//----- nvinfo : EIATTR_MAXREG_COUNT
	.align		4
.L_3509:
        /*002c*/ 	.byte	0x03, 0x1b
        /*002e*/ 	.short	0x00ff


	//----- nvinfo : EIATTR_NUM_BARRIERS
	.align		4
        /*0030*/ 	.byte	0x02, 0x4c
        /*0032*/ 	.byte	0x01
	.zero		1


	//----- nvinfo : EIATTR_MERCURY_ISA_VERSION
	.align		4
        /*0034*/ 	.byte	0x03, 0x5f
        /*0036*/ 	.short	0x0000


	//----- nvinfo : EIATTR_COOP_GROUP_MASK_REGIDS
	.align		4
        /*0038*/ 	.byte	0x04, 0x29
        /*003a*/ 	.short	(.L_3511 - .L_3510)


	//   ....[0]....
.L_3510:
        /*003c*/ 	.word	0xffffffff


	//   ....[1]....
        /*0040*/ 	.word	0xffffffff


	//   ....[2]....
        /*0044*/ 	.word	0xffffffff


	//   ....[3]....
        /*0048*/ 	.word	0xffffffff


	//   ....[4]....
        /*004c*/ 	.word	0xffffffff


	//   ....[5]....
        /*0050*/ 	.word	0xffffffff


	//   ....[6]....
        /*0054*/ 	.word	0xffffffff


	//   ....[7]....
        /*0058*/ 	.word	0xffffffff


	//   ....[8]....
        /*005c*/ 	.word	0xffffffff


	//   ....[9]....
        /*0060*/ 	.word	0xffffffff


	//   ....[10]....
        /*0064*/ 	.word	0xffffffff


	//   ....[11]....
        /*0068*/ 	.word	0xffffffff


	//   ....[12]....
        /*006c*/ 	.word	0xffffffff


	//   ....[13]....
        /*0070*/ 	.word	0xffffffff


	//   ....[14]....
        /*0074*/ 	.word	0xffffffff


	//   ....[15]....
        /*0078*/ 	.word	0xffffffff


	//   ....[16]....
        /*007c*/ 	.word	0xffffffff


	//   ....[17]....
        /*0080*/ 	.word	0xffffffff


	//   ....[18]....
        /*0084*/ 	.word	0xffffffff


	//   ....[19]....
        /*0088*/ 	.word	0xffffffff


	//----- nvinfo : EIATTR_COOP_GROUP_INSTR_OFFSETS
	.align		4
.L_3511:
        /*008c*/ 	.byte	0x04, 0x28
        /*008e*/ 	.short	(.L_3513 - .L_3512)


	//   ....[0]....
.L_3512:
        /*0090*/ 	.word	0x00001a60


	//   ....[1]....
        /*0094*/ 	.word	0x00001a80


	//   ....[2]....
        /*0098*/ 	.word	0x00001aa0


	//   ....[3]....
        /*009c*/ 	.word	0x00001ac0


	//   ....[4]....
        /*00a0*/ 	.word	0x00001ae0


	//   ....[5]....
        /*00a4*/ 	.word	0x00001b00


	//   ....[6]....
        /*00a8*/ 	.word	0x00001b20


	//   ....[7]....
        /*00ac*/ 	.word	0x00001b40


	//   ....[8]....
        /*00b0*/ 	.word	0x00001b60


	//   ....[9]....
        /*00b4*/ 	.word	0x00001b80


	//   ....[10]....
        /*00b8*/ 	.word	0x00004e30


	//   ....[11]....
        /*00bc*/ 	.word	0x00004eb0


	//   ....[12]....
        /*00c0*/ 	.word	0x00004f30


	//   ....[13]....
        /*00c4*/ 	.word	0x00004fa0


	//   ....[14]....
        /*00c8*/ 	.word	0x00005020


	//   ....[15]....
        /*00cc*/ 	.word	0x00005090


	//   ....[16]....
        /*00d0*/ 	.word	0x00005110


	//   ....[17]....
        /*00d4*/ 	.word	0x00005180


	//   ....[18]....
        /*00d8*/ 	.word	0x00005200


	//   ....[19]....
        /*00dc*/ 	.word	0x00005270


	//----- nvinfo : EIATTR_EXIT_INSTR_OFFSETS
	.align		4
.L_3513:
        /*00e0*/ 	.byte	0x04, 0x1c
        /*00e2*/ 	.short	(.L_3515 - .L_3514)


	//   ....[0]....
.L_3514:
        /*00e4*/ 	.word	0x00004dd0


	//----- nvinfo : EIATTR_MAX_THREADS
	.align		4
.L_3515:
        /*00e8*/ 	.byte	0x04, 0x05
        /*00ea*/ 	.short	(.L_3517 - .L_3516)
.L_3516:
        /*00ec*/ 	.word	0x00000080
        /*00f0*/ 	.word	0x00000001
        /*00f4*/ 	.word	0x00000001


	//----- nvinfo : EIATTR_CRS_STACK_SIZE
	.align		4
.L_3517:
        /*00f8*/ 	.byte	0x04, 0x1e
        /*00fa*/ 	.short	(.L_3519 - .L_3518)
.L_3518:
        /*00fc*/ 	.word	0x00000000
.L_3519:


//--------------------- .nv.info._ZN10layer_norm13ln_bwd_kernelINS_13Kernel_traitsI6__halfS2_fS2_fjLj2560ELj1ELj1ELj4ELj8ENS_18Kernel_traits_baseILj2560ES2_S2_fS2_fjLj128EEEEELb0ELb0ELb0ELb0EEEvNS_9BwdParamsE --------------------------
	.section	.nv.info._ZN10layer_norm13ln_bwd_kernelINS_13Kernel_traitsI6__halfS2_fS2_fjLj2560ELj1ELj1ELj4ELj8ENS_18Kernel_traits_baseILj2560ES2_S2_fS2_fjLj128EEEEELb0ELb0ELb0ELb0EEEvNS_9BwdParamsE,"",@"SHT_CUDA_INFO"
	.sectionflags	@""
	.align	4


	//----- nvinfo : EIATTR_CUDA_API_VERSION
	.align		4
        /*0000*/ 	.byte	0x04, 0x37
        /*0002*/ 	.short	(.L_3521 - .L_3520)
.L_3520:
        /*0004*/ 	.word	0x00000082


	//----- nvinfo : EIATTR_SW2861232_WAR
	.align		4
.L_3521:
        /*0008*/ 	.byte	0x01, 0x35
	.zero		2


	//----- nvinfo : EIATTR_PARAM_CBANK
	.align		4
        /*000c*/ 	.byte	0x04, 0x0a
        /*000e*/ 	.short	(.L_3523 - .L_3522)
	.align		4
.L_3522:
        /*0010*/ 	.word	index@(.nv.constant0._ZN10layer_norm13ln_bwd_kernelINS_13Kernel_traitsI6__halfS2_fS2_fjLj2560ELj1ELj1ELj4ELj8ENS_18Kernel_traits_baseILj2560ES2_S2_fS2_fjLj128EEEEELb0ELb0ELb0ELb0EEEvNS_9BwdParamsE)
        /*0014*/ 	.short	0x0160
        /*0016*/ 	.short	0x0128


	//----- nvinfo : EIATTR_CBANK_PARAM_SIZE
	.align		4
.L_3523:
        /*0018*/ 	.byte	0x03, 0x19
        /*001a*/ 	.short	0x0128


	//----- nvinfo : EIATTR_KPARAM_INFO
	.align		4
        /*001c*/ 	.byte	0x04, 0x17
        /*001e*/ 	.short	(.L_3525 - .L_3524)
.L_3524:
        /*0020*/ 	.word	0x00000000
        /*0024*/ 	.short	0x0000
        /*0026*/ 	.short	0x0000
        /*0028*/ 	.byte	0x00, 0xf0, 0xa1, 0x04


	//----- nvinfo : EIATTR_MAXREG_COUNT
	.align		4
.L_3525:
        /*002c*/ 	.byte	0x03, 0x1b
        /*002e*/ 	.short	0x00ff


	//----- nvinfo : EIATTR_NUM_BARRIERS
	.align		4
        /*0030*/ 	.byte	0x02, 0x4c
        /*0032*/ 	.byte	0x01
	.zero		1


	//----- nvinfo : EIATTR_MERCURY_ISA_VERSION
	.align		4
        /*0034*/ 	.byte	0x03, 0x5f
        /*0036*/ 	.short	0x0000


	//----- nvinfo : EIATTR_COOP_GROUP_MASK_REGIDS
	.align		4
        /*0038*/ 	.byte	0x04, 0x29
        /*003a*/ 	.short	(.L_3527 - .L_3526)


	//   ....[0]....
.L_3526:
        /*003c*/ 	.word	0xffffffff


	//   ....[1]....
        /*0040*/ 	.word	0xffffffff


	//   ....[2]....
        /*0044*/ 	.word	0xffffffff


	//   ....[3]....
        /*0048*/ 	.word	0xffffffff


	//   ....[4]....
        /*004c*/ 	.word	0xffffffff


	//   ....[5]....
        /*0050*/ 	.word	0xffffffff


	//   ....[6]....
        /*0054*/ 	.word	0xffffffff


	//   ....[7]....
        /*0058*/ 	.word	0xffffffff


	//   ....[8]....
        /*005c*/ 	.word	0xffffffff


	//   ....[9]....
        /*0060*/ 	.word	0xffffffff


	//   ....[10]....
        /*0064*/ 	.word	0xffffffff


	//   ....[11]....
        /*0068*/ 	.word	0xffffffff


	//   ....[12]....
        /*006c*/ 	.word	0xffffffff


	//   ....[13]....
        /*0070*/ 	.word	0xffffffff


	//   ....[14]....
        /*0074*/ 	.word	0xffffffff


	//   ....[15]....
        /*0078*/ 	.word	0xffffffff


	//   ....[16]....
        /*007c*/ 	.word	0xffffffff


	//   ....[17]....
        /*0080*/ 	.word	0xffffffff


	//   ....[18]....
        /*0084*/ 	.word	0xffffffff


	//   ....[19]....
        /*0088*/ 	.word	0xffffffff


	//----- nvinfo : EIATTR_COOP_GROUP_INSTR_OFFSETS
	.align		4
.L_3527:
        /*008c*/ 	.byte	0x04, 0x28
        /*008e*/ 	.short	(.L_3529 - .L_3528)


	//   ....[0]....
.L_3528:
        /*0090*/ 	.word	0x00001800


	//   ....[1]....
        /*0094*/ 	.word	0x00001820


	//   ....[2]....
        /*0098*/ 	.word	0x00001840


	//   ....[3]....
        /*009c*/ 	.word	0x00001860


	//   ....[4]....
        /*00a0*/ 	.word	0x00001880


	//   ....[5]....
        /*00a4*/ 	.word	0x000018a0


	//   ....[6]....
        /*00a8*/ 	.word	0x000018c0


	//   ....[7]....
        /*00ac*/ 	.word	0x000018e0


	//   ....[8]....
        /*00b0*/ 	.word	0x00001900


	//   ....[9]....
        /*00b4*/ 	.word	0x00001920


	//   ....[10]....
        /*00b8*/ 	.word	0x00002bd0


	//   ....[11]....
        /*00bc*/ 	.word	0x00002c50


	//   ....[12]....
        /*00c0*/ 	.word	0x00002cd0


	//   ....[13]....
        /*00c4*/ 	.word	0x00002d40


	//   ....[14]....
        /*00c8*/ 	.word	0x00002dc0


	//   ....[15]....
        /*00cc*/ 	.word	0x00002e30


	//   ....[16]....
        /*00d0*/ 	.word	0x00002eb0


	//   ....[17]....
        /*00d4*/ 	.word	0x00002f20


	//   ....[18]....
        /*00d8*/ 	.word	0x00002fa0


	//   ....[19]....
        /*00dc*/ 	.word	0x00003010


	//----- nvinfo : EIATTR_EXIT_INSTR_OFFSETS
	.align		4
.L_3529:
        /*00e0*/ 	.byte	0x04, 0x1c
        /*00e2*/ 	.short	(.L_3531 - .L_3530)


	//   ....[0]....
.L_3530:
        /*00e4*/ 	.word	0x00002b10


	//   ....[1]....
        /*00e8*/ 	.word	0x00002b70


	//----- nvinfo : EIATTR_MAX_THREADS
	.align		4
.L_3531:
        /*00ec*/ 	.byte	0x04, 0x05
        /*00ee*/ 	.short	(.L_3533 - .L_3532)
.L_3532:
        /*00f0*/ 	.word	0x00000080
        /*00f4*/ 	.word	0x00000001
        /*00f8*/ 	.word	0x00000001


	//----- nvinfo : EIATTR_CRS_STACK_SIZE
	.align		4
.L_3533:
        /*00fc*/ 	.byte	0x04, 0x1e
        /*00fe*/ 	.short	(.L_3535 - .L_3534)
.L_3534:
        /*0100*/ 	.word	0x00000000
.L_3535:


//--------------------- .nv.info._ZN10layer_norm13ln_bwd_kernelINS_13Kernel_traitsI6__halfS2_fS2_fjLj2560ELj1ELj1ELj4ELj8ENS_18Kernel_traits_baseILj2560ES2_S2_fS2_fjLj128EEEEELb0ELb0ELb0ELb1EEEvNS_9BwdParamsE --------------------------
	.section	.nv.info._ZN10layer_norm13ln_bwd_kernelINS_13Kernel_traitsI6__halfS2_fS2_fjLj2560ELj1ELj1ELj4ELj8ENS_18Kernel_traits_baseILj2560ES2_S2_fS2_fjLj128EEEEELb0ELb0ELb0ELb1EEEvNS_9BwdParamsE,"",@"SHT_CUDA_INFO"
	.sectionflags	@""
	.align	4


	//----- nvinfo : EIATTR_CUDA_API_VERSION
	.align		4
        /*0000*/ 	.byte	0x04, 0x37
        /*0002*/ 	.short	(.L_3537 - .L_3536)
.L_3536:
        /*0004*/ 	.word	0x00000082


	//----- nvinfo : EIATTR_SW2861232_WAR
	.align		4
.L_3537:
        /*0008*/ 	.byte	0x01, 0x35
	.zero		2


	//----- nvinfo : EIATTR_PARAM_CBANK
	.align		4
        /*000c*/ 	.byte	0x04, 0x0a
        /*000e*/ 	.short	(.L_3539 - .L_3538)
	.align		4
.L_3538:
        /*0010*/ 	.word	index@(.nv.constant0._ZN10layer_norm13ln_bwd_kernelINS_13Kernel_traitsI6__halfS2_fS2_fjLj2560ELj1ELj1ELj4ELj8ENS_18Kernel_traits_baseILj2560ES2_S2_fS2_fjLj128EEEEELb0ELb0ELb0ELb1EEEvNS_9BwdParamsE)
        /*0014*/ 	.short	0x0160
        /*0016*/ 	.short	0x0128


	//----- nvinfo : EIATTR_CBANK_PARAM_SIZE
	.align		4
.L_3539:
        /*0018*/ 	.byte	0x03, 0x19
        /*001a*/ 	.short	0x0128


	//----- nvinfo : EIATTR_KPARAM_INFO
	.align		4
        /*001c*/ 	.byte	0x04, 0x17
        /*001e*/ 	.short	(.L_3541 - .L_3540)
.L_3540:
        /*0020*/ 	.word	0x00000000
        /*0024*/ 	.short	0x0000
        /*0026*/ 	.short	0x0000
        /*0028*/ 	.byte	0x00, 0xf0, 0xa1, 0x04


	//----- nvinfo : EIATTR_MAXREG_COUNT
	.align		4
.L_3541:
        /*002c*/ 	.byte	0x03, 0x1b
        /*002e*/ 	.short	0x00ff


	//----- nvinfo : EIATTR_NUM_BARRIERS
	.align		4
        /*0030*/ 	.byte	0x02, 0x4c
        /*0032*/ 	.byte	0x01
	.zero		1


	//----- nvinfo : EIATTR_MERCURY_ISA_VERSION
	.align		4
        /*0034*/ 	.byte	0x03, 0x5f
        /*0036*/ 	.short	0x0000


	//----- nvinfo : EIATTR_COOP_GROUP_MASK_REGIDS
	.align		4
        /*0038*/ 	.byte	0x04, 0x29
        /*003a*/ 	.short	(.L_3543 - .L_3542)


	//   ....[0]....
.L_3542:
        /*003c*/ 	.word	0xffffffff


	//   ....[1]....
        /*0040*/ 	.word	0xffffffff


	//   ....[2]....
        /*0044*/ 	.word	0xffffffff


	//   ....[3]....
        /*0048*/ 	.word	0xffffffff


	//   ....[4]....
        /*004c*/ 	.word	0xffffffff


	//   ....[5]....
        /*0050*/ 	.word	0xffffffff


	//   ....[6]....
        /*0054*/ 	.word	0xffffffff


	//   ....[7]....
        /*0058*/ 	.word	0xffffffff


	//   ....[8]....
        /*005c*/ 	.word	0xffffffff


	//   ....[9]....
        /*0060*/ 	.word	0xffffffff


	//   ....[10]....
        /*0064*/ 	.word	0xffffffff


	//   ....[11]....
        /*0068*/ 	.word	0xffffffff


	//   ....[12]....
        /*006c*/ 	.word	0xffffffff


	//   ....[13]....
        /*0070*/ 	.word	0xffffffff


	//   ....[14]....
        /*0074*/ 	.word	0xffffffff


	//   ....[15]....
        /*0078*/ 	.word	0xffffffff


	//   ....[16]....
        /*007c*/ 	.word	0xffffffff


	//   ....[17]....
        /*0080*/ 	.word	0xffffffff


	//   ....[18]....
        /*0084*/ 	.word	0xffffffff


	//   ....[19]....
        /*0088*/ 	.word	0xffffffff


	//----- nvinfo : EIATTR_COOP_GROUP_INSTR_OFFSETS
	.align		4
.L_3543:
        /*008c*/ 	.byte	0x04, 0x28
        /*008e*/ 	.short	(.L_3545 - .L_3544)


	//   ....[0]....
.L_3544:
        /*0090*/ 	.word	0x000014c0


	//   ....[1]....
        /*0094*/ 	.word	0x000014e0


	//   ....[2]....
        /*0098*/ 	.word	0x00001500


	//   ....[3]....
        /*009c*/ 	.word	0x00001520


	//   ....[4]....
        /*00a0*/ 	.word	0x00001540


	//   ....[5]....
        /*00a4*/ 	.word	0x00001560


	//   ....[6]....
        /*00a8*/ 	.word	0x00001580


	//   ....[7]....
        /*00ac*/ 	.word	0x000015a0


	//   ....[8]....
        /*00b0*/ 	.word	0x000015c0


	//   ....[9]....
        /*00b4*/ 	.word	0x000015e0


	//   ....[10]....
        /*00b8*/ 	.word	0x000027d0


	//   ....[11]....
        /*00bc*/ 	.word	0x00002850


	//   ....[12]....
        /*00c0*/ 	.word	0x000028d0


	//   ....[13]....
        /*00c4*/ 	.word	0x00002940


	//   ....[14]....
        /*00c8*/ 	.word	0x000029c0


	//   ....[15]....
        /*00cc*/ 	.word	0x00002a30


	//   ....[16]....
        /*00d0*/ 	.word	0x00002ab0


	//   ....[17]....
        /*00d4*/ 	.word	0x00002b20


	//   ....[18]....
        /*00d8*/ 	.word	0x00002ba0


	//   ....[19]....
        /*00dc*/ 	.word	0x00002c10


	//----- nvinfo : EIATTR_EXIT_INSTR_OFFSETS
	.align		4
.L_3545:
        /*00e0*/ 	.byte	0x04, 0x1c
        /*00e2*/ 	.short	(.L_3547 - .L_3546)


	//   ....[0]....
.L_3546:
        /*00e4*/ 	.word	0x00002770


	//----- nvinfo : EIATTR_MAX_THREADS
	.align		4
.L_3547:
        /*00e8*/ 	.byte	0x04, 0x05
        /*00ea*/ 	.short	(.L_3549 - .L_3548)
.L_3548:
        /*00ec*/ 	.word	0x00000080
        /*00f0*/ 	.word	0x00000001
        /*00f4*/ 	.word	0x00000001


	//----- nvinfo : EIATTR_CRS_STACK_SIZE
	.align		4
.L_3549:
        /*00f8*/ 	.byte	0x04, 0x1e
        /*00fa*/ 	.short	(.L_3551 - .L_3550)
.L_3550:
        /*00fc*/ 	.word	0x00000000
.L_3551:


//--------------------- .nv.info._ZN10layer_norm13ln_bwd_kernelINS_13Kernel_traitsI6__halfS2_fS2_fjLj2560ELj1ELj1ELj4ELj8ENS_18Kernel_traits_baseILj2560ES2_S2_fS2_fjLj128EEEEELb0ELb0ELb1ELb0EEEvNS_9BwdParamsE --------------------------
	.section	.nv.info._ZN10layer_norm13ln_bwd_kernelINS_13Kernel_traitsI6__halfS2_fS2_fjLj2560ELj1ELj1ELj4ELj8ENS_18Kernel_traits_baseILj2560ES2_S2_fS2_fjLj128EEEEELb0ELb0ELb1ELb0EEEvNS_9BwdParamsE,"",@"SHT_CUDA_INFO"
	.sectionflags	@""
	.align	4


	//----- nvinfo : EIATTR_CUDA_API_VERSION
	.align		4
        /*0000*/ 	.byte	0x04, 0x37
        /*0002*/ 	.short	(.L_3553 - .L_3552)
.L_3552:
        /*0004*/ 	.word	0x00000082


	//----- nvinfo : EIATTR_SW2861232_WAR
	.align		4
.L_3553:
        /*0008*/ 	.byte	0x01, 0x35
	.zero		2


	//----- nvinfo : EIATTR_PARAM_CBANK
	.align		4
        /*000c*/ 	.byte	0x04, 0x0a
        /*000e*/ 	.short	(.L_3555 - .L_3554)
	.align		4
.L_3554:
        /*0010*/ 	.word	index@(.nv.constant0._ZN10layer_norm13ln_bwd_kernelINS_13Kernel_traitsI6__halfS2_fS2_fjLj2560ELj1ELj1ELj4ELj8ENS_18Kernel_traits_baseILj2560ES2_S2_fS2_fjLj128EEEEELb0ELb0ELb1ELb0EEEvNS_9BwdParamsE)
        /*0014*/ 	.short	0x0160
        /*0016*/ 	.short	0x0128


	//----- nvinfo : EIATTR_CBANK_PARAM_SIZE
	.align		4
.L_3555:
        /*0018*/ 	.byte	0x03, 0x19
        /*001a*/ 	.short	0x0128


	//----- nvinfo : EIATTR_KPARAM_INFO
	.align		4
        /*001c*/ 	.byte	0x04, 0x17
        /*001e*/ 	.short	(.L_3557 - .L_3556)
.L_3556:
        /*0020*/ 	.word	0x00000000
        /*0024*/ 	.short	0x0000
        /*0026*/ 	.short	0x0000
        /*0028*/ 	.byte	0x00, 0xf0, 0xa1, 0x04


	//----- nvinfo : EIATTR_MAXREG_COUNT
	.align		4
.L_3557:
        /*002c*/ 	.byte	0x03, 0x1b
        /*002e*/ 	.short	0x00ff


	//----- nvinfo : EIATTR_NUM_BARRIERS
	.align		4
        /*0030*/ 	.byte	0x02, 0x4c
        /*0032*/ 	.byte	0x01
	.zero		1


	//----- nvinfo : EIATTR_MERCURY_ISA_VERSION
	.align		4
        /*0034*/ 	.byte	0x03, 0x5f
        /*0036*/ 	.short	0x0000


	//----- nvinfo : EIATTR_COOP_GROUP_MASK_REGIDS
	.align		4
        /*0038*/ 	.byte	0x04, 0x29
        /*003a*/ 	.short	(.L_3559 - .L_3558)


	//   ....[0]....
.L_3558:
        /*003c*/ 	.word	0xffffffff


	//   ....[1]....
        /*0040*/ 	.word	0xffffffff


	//   ....[2]....
        /*0044*/ 	.word	0xffffffff


	//   ....[3]....
        /*0048*/ 	.word	0xffffffff


	//   ....[4]....
        /*004c*/ 	.word	0xffffffff


	//   ....[5]....
        /*0050*/ 	.word	0xffffffff


	//   ....[6]....
        /*0054*/ 	.word	0xffffffff


	//   ....[7]....
        /*0058*/ 	.word	0xffffffff


	//   ....[8]....
        /*005c*/ 	.word	0xffffffff


	//   ....[9]....
        /*0060*/ 	.word	0xffffffff


	//   ....[10]....
        /*0064*/ 	.word	0xffffffff


	//   ....[11]....
        /*0068*/ 	.word	0xffffffff


	//   ....[12]....
        /*006c*/ 	.word	0xffffffff


	//   ....[13]....
        /*0070*/ 	.word	0xffffffff


	//   ....[14]....
        /*0074*/ 	.word	0xffffffff


	//   ....[15]....
        /*0078*/ 	.word	0xffffffff


	//   ....[16]....
        /*007c*/ 	.word	0xffffffff


	//   ....[17]....
        /*0080*/ 	.word	0xffffffff


	//   ....[18]....
        /*0084*/ 	.word	0xffffffff


	//   ....[19]....
        /*0088*/ 	.word	0xffffffff


	//----- nvinfo : EIATTR_COOP_GROUP_INSTR_OFFSETS
	.align		4
.L_3559:
        /*008c*/ 	.byte	0x04, 0x28
        /*008e*/ 	.short	(.L_3561 - .L_3560)


	//   ....[0]....
.L_3560:
        /*0090*/ 	.word	0x00001b60


	//   ....[1]....
        /*0094*/ 	.word	0x00001b80


	//   ....[2]....
        /*0098*/ 	.word	0x00001ba0


	//   ....[3]....
        /*009c*/ 	.word	0x00001bc0


	//   ....[4]....
        /*00a0*/ 	.word	0x00001be0


	//   ....[5]....
        /*00a4*/ 	.word	0x00001c00


	//   ....[6]....
        /*00a8*/ 	.word	0x00001c20


	//   ....[7]....
        /*00ac*/ 	.word	0x00001c40


	//   ....[8]....
        /*00b0*/ 	.word	0x00001c60


	//   ....[9]....
        /*00b4*/ 	.word	0x00001c80


	//   ....[10]....
        /*00b8*/ 	.word	0x00003c90


	//   ....[11]....
        /*00bc*/ 	.word	0x00003d10


	//   ....[12]....
        /*00c0*/ 	.word	0x00003d90


	//   ....[13]....
        /*00c4*/ 	.word	0x00003e00


	//   ....[14]....
        /*00c8*/ 	.word	0x00003e80


	//   ....[15]....
        /*00cc*/ 	.word	0x00003ef0


	//   ....[16]....
        /*00d0*/ 	.word	0x00003f70


	//   ....[17]....
        /*00d4*/ 	.word	0x00003fe0


	//   ....[18]....
        /*00d8*/ 	.word	0x00004060


	//   ....[19]....
        /*00dc*/ 	.word	0x000040d0


	//----- nvinfo : EIATTR_EXIT_INSTR_OFFSETS
	.align		4
.L_3561:
        /*00e0*/ 	.byte	0x04, 0x1c
        /*00e2*/ 	.short	(.L_3563 - .L_3562)


	//   ....[0]....
.L_3562:
        /*00e4*/ 	.word	0x00003bd0


	//   ....[1]....
        /*00e8*/ 	.word	0x00003c30


	//----- nvinfo : EIATTR_MAX_THREADS
	.align		4
.L_3563:
        /*00ec*/ 	.byte	0x04, 0x05
        /*00ee*/ 	.short	(.L_3565 - .L_3564)
.L_3564:
        /*00f0*/ 	.word	0x00000080
        /*00f4*/ 	.word	0x00000001
        /*00f8*/ 	.word	0x00000001


	//----- nvinfo : EIATTR_CRS_STACK_SIZE
	.align		4
.L_3565:
        /*00fc*/ 	.byte	0x04, 0x1e
        /*00fe*/ 	.short	(.L_3567 - .L_3566)
.L_3566:
        /*0100*/ 	.word	0x00000000
.L_3567:


//--------------------- .nv.info._ZN10layer_norm13ln_bwd_kernelINS_13Kernel_traitsI6__halfS2_fS2_fjLj2560ELj1ELj1ELj4ELj8ENS_18Kernel_traits_baseILj2560ES2_S2_fS2_fjLj128EEEEELb0ELb0ELb1ELb1EEEvNS_9BwdParamsE --------------------------
	.section	.nv.info._ZN10layer_norm13ln_bwd_kernelINS_13Kernel_traitsI6__halfS2_fS2_fjLj2560ELj1ELj1ELj4ELj8ENS_18Kernel_traits_baseILj2560ES2_S2_fS2_fjLj128EEEEELb0ELb0ELb1ELb1EEEvNS_9BwdParamsE,"",@"SHT_CUDA_INFO"
	.sectionflags	@""
	.align	4


	//----- nvinfo : EIATTR_CUDA_API_VERSION
	.align		4
        /*0000*/ 	.byte	0x04, 0x37
        /*0002*/ 	.short	(.L_3569 - .L_3568)
.L_3568:
        /*0004*/ 	.word	0x00000082


	//----- nvinfo : EIATTR_SW2861232_WAR
	.align		4
.L_3569:
        /*0008*/ 	.byte	0x01, 0x35
	.zero		2


	//----- nvinfo : EIATTR_PARAM_CBANK
	.align		4
        /*000c*/ 	.byte	0x04, 0x0a
        /*000e*/ 	.short	(.L_3571 - .L_3570)
	.align		4
.L_3570:
        /*0010*/ 	.word	index@(.nv.constant0._ZN10layer_norm13ln_bwd_kernelINS_13Kernel_traitsI6__halfS2_fS2_fjLj2560ELj1ELj1ELj4ELj8ENS_18Kernel_traits_baseILj2560ES2_S2_fS2_fjLj128EEEEELb0ELb0ELb1ELb1EEEvNS_9BwdParamsE)
        /*0014*/ 	.short	0x0160
        /*0016*/ 	.short	0x0128


	//----- nvinfo : EIATTR_CBANK_PARAM_SIZE
	.align		4
.L_3571:
        /*0018*/ 	.byte	0x03, 0x19
        /*001a*/ 	.short	0x0128


	//----- nvinfo : EIATTR_KPARAM_INFO
	.align		4
        /*001c*/ 	.byte	0x04, 0x17
        /*001e*/ 	.short	(.L_3573 - .L_3572)
.L_3572:
        /*0020*/ 	.word	0x00000000
        /*0024*/ 	.short	0x0000
        /*0026*/ 	.short	0x0000
        /*0028*/ 	.byte	0x00, 0xf0, 0xa1, 0x04


	//----- nvinfo : EIATTR_MAXREG_COUNT
	.align		4
.L_3573:
        /*002c*/ 	.byte	0x03, 0x1b
        /*002e*/ 	.short	0x00ff


	//----- nvinfo : EIATTR_NUM_BARRIERS
	.align		4
        /*0030*/ 	.byte	0x02, 0x4c
        /*0032*/ 	.byte	0x01
	.zero		1


	//----- nvinfo : EIATTR_MERCURY_ISA_VERSION
	.align		4
        /*0034*/ 	.byte	0x03, 0x5f
        /*0036*/ 	.short	0x0000


	//----- nvinfo : EIATTR_COOP_GROUP_MASK_REGIDS
	.align		4
        /*0038*/ 	.byte	0x04, 0x29
        /*003a*/ 	.short	(.L_3575 - .L_3574)


	//   ....[0]....
.L_3574:
        /*003c*/ 	.word	0xffffffff


	//   ....[1]....
        /*0040*/ 	.word	0xffffffff


	//   ....[2]....
        /*0044*/ 	.word	0xffffffff


	//   ....[3]....
        /*0048*/ 	.word	0xffffffff


	//   ....[4]....
        /*004c*/ 	.word	0xffffffff


	//   ....[5]....
        /*0050*/ 	.word	0xffffffff


	//   ....[6]....
        /*0054*/ 	.word	0xffffffff


	//   ....[7]....
        /*0058*/ 	.word	0xffffffff


	//   ....[8]....
        /*005c*/ 	.word	0xffffffff


	//   ....[9]....
        /*0060*/ 	.word	0xffffffff


	//   ....[10]....
        /*0064*/ 	.word	0xffffffff


	//   ....[11]....
        /*0068*/ 	.word	0xffffffff


	//   ....[12]....
        /*006c*/ 	.word	0xffffffff


	//   ....[13]....
        /*0070*/ 	.word	0xffffffff


	//   ....[14]....
        /*0074*/ 	.word	0xffffffff


	//   ....[15]....
        /*0078*/ 	.word	0xffffffff


	//   ....[16]....
        /*007c*/ 	.word	0xffffffff


	//   ....[17]....
        /*0080*/ 	.word	0xffffffff


	//   ....[18]....
        /*0084*/ 	.word	0xffffffff


	//   ....[19]....
        /*0088*/ 	.word	0xffffffff


	//----- nvinfo : EIATTR_COOP_GROUP_INSTR_OFFSETS
	.align		4
.L_3575:
        /*008c*/ 	.byte	0x04, 0x28
        /*008e*/ 	.short	(.L_3577 - .L_3576)


	//   ....[0]....
.L_3576:
        /*0090*/ 	.word	0x00001670


	//   ....[1]....
        /*0094*/ 	.word	0x00001690


	//   ....[2]....
        /*0098*/ 	.word	0x000016b0


	//   ....[3]....
        /*009c*/ 	.word	0x000016d0


	//   ....[4]....
        /*00a0*/ 	.word	0x000016f0


	//   ....[5]....
        /*00a4*/ 	.word	0x00001710


	//   ....[6]....
        /*00a8*/ 	.word	0x00001730


	//   ....[7]....
        /*00ac*/ 	.word	0x00001750


	//   ....[8]....
        /*00b0*/ 	.word	0x00001770


	//   ....[9]....
        /*00b4*/ 	.word	0x00001790


	//   ....[10]....
        /*00b8*/ 	.word	0x00003450


	//   ....[11]....
        /*00bc*/ 	.word	0x000034d0


	//   ....[12]....
        /*00c0*/ 	.word	0x00003550


	//   ....[13]....
        /*00c4*/ 	.word	0x000035c0


	//   ....[14]....
        /*00c8*/ 	.word	0x00003640


	//   ....[15]....
        /*00cc*/ 	.word	0x000036b0


	//   ....[16]....
        /*00d0*/ 	.word	0x00003730


	//   ....[17]....
        /*00d4*/ 	.word	0x000037a0


	//   ....[18]....
        /*00d8*/ 	.word	0x00003820


	//   ....[19]....
        /*00dc*/ 	.word	0x00003890


	//----- nvinfo : EIATTR_EXIT_INSTR_OFFSETS
	.align		4
.L_3577:
        /*00e0*/ 	.byte	0x04, 0x1c
        /*00e2*/ 	.short	(.L_3579 - .L_3578)


	//   ....[0]....
.L_3578:
        /*00e4*/ 	.word	0x000033f0


	//----- nvinfo : EIATTR_MAX_THREADS
	.align		4
.L_3579:
        /*00e8*/ 	.byte	0x04, 0x05
        /*00ea*/ 	.short	(.L_3581 - .L_3580)
.L_3580:
        /*00ec*/ 	.word	0x00000080
        /*00f0*/ 	.word	0x00000001
        /*00f4*/ 	.word	0x00000001


	//----- nvinfo : EIATTR_CRS_STACK_SIZE
	.align		4
.L_3581:
        /*00f8*/ 	.byte	0x04, 0x1e
        /*00fa*/ 	.short	(.L_3583 - .L_3582)
.L_3582:
        /*00fc*/ 	.word	0x00000000
.L_3583:


//--------------------- .nv.info._ZN10layer_norm13ln_bwd_kernelINS_13Kernel_traitsI6__halfS2_fS2_fjLj2560ELj1ELj1ELj4ELj8ENS_18Kernel_traits_baseILj2560ES2_S2_fS2_fjLj128EEEEELb0ELb1ELb0ELb0EEEvNS_9BwdParamsE --------------------------
	.section	.nv.info._ZN10layer_norm13ln_bwd_kernelINS_13Kernel_traitsI6__halfS2_fS2_fjLj2560ELj1ELj1ELj4ELj8ENS_18Kernel_traits_baseILj2560ES2_S2_fS2_fjLj128EEEEELb0ELb1ELb0ELb0EEEvNS_9BwdParamsE,"",@"SHT_CUDA_INFO"
	.sectionflags	@""
	.align	4


	//----- nvinfo : EIATTR_CUDA_API_VERSION
	.align		4
        /*0000*/ 	.byte	0x04, 0x37
        /*0002*/ 	.short	(.L_3585 - .L_3584)
.L_3584:
        /*0004*/ 	.word	0x00000082


	//----- nvinfo : EIATTR_SW2861232_WAR
	.align		4
.L_3585:
        /*0008*/ 	.byte	0x01, 0x35
	.zero		2


	//----- nvinfo : EIATTR_PARAM_CBANK
	.align		4
        /*000c*/ 	.byte	0x04, 0x0a
        /*000e*/ 	.short	(.L_3587 - .L_3586)
	.align		4
.L_3586:
        /*0010*/ 	.word	index@(.nv.constant0._ZN10layer_norm13ln_bwd_kernelINS_13Kernel_traitsI6__halfS2_fS2_fjLj2560ELj1ELj1ELj4ELj8ENS_18Kernel_traits_baseILj2560ES2_S2_fS2_fjLj128EEEEELb0ELb1ELb0ELb0EEEvNS_9BwdParamsE)
        /*0014*/ 	.short	0x0160
        /*0016*/ 	.short	0x0128


	//----- nvinfo : EIATTR_CBANK_PARAM_SIZE
	.align		4
.L_3587:
        /*0018*/ 	.byte	0x03, 0x19
        /*001a*/ 	.short	0x0128


	//----- nvinfo : EIATTR_KPARAM_INFO
	.align		4
        /*001c*/ 	.byte	0x04, 0x17
        /*001e*/ 	.short	(.L_3589 - .L_3588)
.L_3588:
        /*0020*/ 	.word	0x00000000
        /*0024*/ 	.short	0x0000
        /*0026*/ 	.short	0x0000
        /*0028*/ 	.byte	0x00, 0xf0, 0xa1, 0x04


	//----- nvinfo : EIATTR_MAXREG_COUNT
	.align		4
.L_3589:
        /*002c*/ 	.byte	0x03, 0x1b
        /*002e*/ 	.short	0x00ff


	//----- nvinfo : EIATTR_NUM_BARRIERS
	.align		4
        /*0030*/ 	.byte	0x02, 0x4c
        /*0032*/ 	.byte	0x01
	.zero		1


	//----- nvinfo : EIATTR_MERCURY_ISA_VERSION
	.align		4
        /*0034*/ 	.byte	0x03, 0x5f
        /*0036*/ 	.short	0x0000


	//----- nvinfo : EIATTR_COOP_GROUP_MASK_REGIDS
	.align		4
        /*0038*/ 	.byte	0x04, 0x29
        /*003a*/ 	.short	(.L_3591 - .L_3590)


	//   ....[0]....
.L_3590:
        /*003c*/ 	.word	0xffffffff


	//   ....[1]....
        /*0040*/ 	.word	0xffffffff


	//   ....[2]....
        /*0044*/ 	.word	0xffffffff


	//   ....[3]....
        /*0048*/ 	.word	0xffffffff


	//   ....[4]....
        /*004c*/ 	.word	0xffffffff


	//   ....[5]....
        /*0050*/ 	.word	0xffffffff


	//   ....[6]....
        /*0054*/ 	.word	0xffffffff


	//   ....[7]....
        /*0058*/ 	.word	0xffffffff


	//   ....[8]....
        /*005c*/ 	.word	0xffffffff


	//   ....[9]....
        /*0060*/ 	.word	0xffffffff


	//   ....[10]....
        /*0064*/ 	.word	0xffffffff


	//   ....[11]....
        /*0068*/ 	.word	0xffffffff


	//   ....[12]....
        /*006c*/ 	.word	0xffffffff


	//   ....[13]....
        /*0070*/ 	.word	0xffffffff


	//   ....[14]....
        /*0074*/ 	.word	0xffffffff


	//   ....[15]....
        /*0078*/ 	.word	0xffffffff


	//   ....[16]....
        /*007c*/ 	.word	0xffffffff


	//   ....[17]....
        /*0080*/ 	.word	0xffffffff


	//   ....[18]....
        /*0084*/ 	.word	0xffffffff


	//   ....[19]....
        /*0088*/ 	.word	0xffffffff


	//----- nvinfo : EIATTR_COOP_GROUP_INSTR_OFFSETS
	.align		4
.L_3591:
        /*008c*/ 	.byte	0x04, 0x28
        /*008e*/ 	.short	(.L_3593 - .L_3592)


	//   ....[0]....
.L_3592:
        /*0090*/ 	.word	0x00001bb0


	//   ....[1]....
        /*0094*/ 	.word	0x00001bd0


	//   ....[2]....
        /*0098*/ 	.word	0x00001bf0


	//   ....[3]....
        /*009c*/ 	.word	0x00001c10


	//   ....[4]....
        /*00a0*/ 	.word	0x00001c30


	//   ....[5]....
        /*00a4*/ 	.word	0x00001c50


	//   ....[6]....
        /*00a8*/ 	.word	0x00001c70


	//   ....[7]....
        /*00ac*/ 	.word	0x00001c90


	//   ....[8]....
        /*00b0*/ 	.word	0x00001cb0


	//   ....[9]....
        /*00b4*/ 	.word	0x00001cd0


	//   ....[10]....
        /*00b8*/ 	.word	0x00003600


	//   ....[11]....
        /*00bc*/ 	.word	0x00003680


	//   ....[12]....
        /*00c0*/ 	.word	0x00003700


	//   ....[13]....
        /*00c4*/ 	.word	0x00003770


	//   ....[14]....
        /*00c8*/ 	.word	0x000037f0


	//   ....[15]....
        /*00cc*/ 	.word	0x00003860


	//   ....[16]....
        /*00d0*/ 	.word	0x000038e0


	//   ....[17]....
        /*00d4*/ 	.word	0x00003950


	//   ....[18]....
        /*00d8*/ 	.word	0x000039d0


	//   ....[19]....
        /*00dc*/ 	.word	0x00003a40


	//----- nvinfo : EIATTR_EXIT_INSTR_OFFSETS
	.align		4
.L_3593:
        /*00e0*/ 	.byte	0x04, 0x1c
        /*00e2*/ 	.short	(.L_3595 - .L_3594)


	//   ....[0]....
.L_3594:
        /*00e4*/ 	.word	0x00003520


	//   ....[1]....
        /*00e8*/ 	.word	0x000035a0


	//----- nvinfo : EIATTR_MAX_THREADS
	.align		4
.L_3595:
        /*00ec*/ 	.byte	0x04, 0x05
        /*00ee*/ 	.short	(.L_3597 - .L_3596)
.L_3596:
        /*00f0*/ 	.word	0x00000080
        /*00f4*/ 	.word	0x00000001
        /*00f8*/ 	.word	0x00000001


	//----- nvinfo : EIATTR_CRS_STACK_SIZE
	.align		4
.L_3597:
        /*00fc*/ 	.byte	0x04, 0x1e
        /*00fe*/ 	.short	(.L_3599 - .L_3598)
.L_3598:
        /*0100*/ 	.word	0x00000000
.L_3599:


//--------------------- .nv.info._ZN10layer_norm13ln_bwd_kernelINS_13Kernel_traitsI6__halfS2_fS2_fjLj2560ELj1ELj1ELj4ELj8ENS_18Kernel_traits_baseILj2560ES2_S2_fS2_fjLj128EEEEELb0ELb1ELb0ELb1EEEvNS_9BwdParamsE --------------------------
	.section	.nv.info._ZN10layer_norm13ln_bwd_kernelINS_13Kernel_traitsI6__halfS2_fS2_fjLj2560ELj1ELj1ELj4ELj8ENS_18Kernel_traits_baseILj2560ES2_S2_fS2_fjLj128EEEEELb0ELb1ELb0ELb1EEEvNS_9BwdParamsE,"",@"SHT_CUDA_INFO"
	.sectionflags	@""
	.align	4


	//----- nvinfo : EIATTR_CUDA_API_VERSION
	.align		4
        /*0000*/ 	.byte	0x04, 0x37
        /*0002*/ 	.short	(.L_3601 - .L_3600)
.L_3600:
        /*0004*/ 	.word	0x00000082


	//----- nvinfo : EIATTR_SW2861232_WAR
	.align		4
.L_3601:
        /*0008*/ 	.byte	0x01, 0x35
	.zero		2


	//----- nvinfo : EIATTR_PARAM_CBANK
	.align		4
        /*000c*/ 	.byte	0x04, 0x0a
        /*000e*/ 	.short	(.L_3603 - .L_3602)
	.align		4
.L_3602:
        /*0010*/ 	.word	index@(.nv.constant0._ZN10layer_norm13ln_bwd_kernelINS_13Kernel_traitsI6__halfS2_fS2_fjLj2560ELj1ELj1ELj4ELj8ENS_18Kernel_traits_baseILj2560ES2_S2_fS2_fjLj128EEEEELb0ELb1ELb0ELb1EEEvNS_9BwdParamsE)
        /*0014*/ 	.short	0x0160
        /*0016*/ 	.short	0x0128


	//----- nvinfo : EIATTR_CBANK_PARAM_SIZE
	.align		4
.L_3603:
        /*0018*/ 	.byte	0x03, 0x19
        /*001a*/ 	.short	0x0128


	//----- nvinfo : EIATTR_KPARAM_INFO
	.align		4
        /*001c*/ 	.byte	0x04, 0x17
        /*001e*/ 	.short	(.L_3605 - .L_3604)
.L_3604:
        /*0020*/ 	.word	0x00000000
        /*0024*/ 	.short	0x0000
        /*0026*/ 	.short	0x0000
        /*0028*/ 	.byte	0x00, 0xf0, 0xa1, 0x04


	//----- nvinfo : EIATTR_MAXREG_COUNT
	.align		4
.L_3605:
        /*002c*/ 	.byte	0x03, 0x1b
        /*002e*/ 	.short	0x00ff


	//----- nvinfo : EIATTR_NUM_BARRIERS
	.align		4
        /*0030*/ 	.byte	0x02, 0x4c
        /*0032*/ 	.byte	0x01
	.zero		1


	//----- nvinfo : EIATTR_MERCURY_ISA_VERSION
	.align		4
        /*0034*/ 	.byte	0x03, 0x5f
        /*0036*/ 	.short	0x0000


	//----- nvinfo : EIATTR_COOP_GROUP_MASK_REGIDS
	.align		4
        /*0038*/ 	.byte	0x04, 0x29
        /*003a*/ 	.short	(.L_3607 - .L_3606)


	//   ....[0]....
.L_3606:
        /*003c*/ 	.word	0xffffffff


	//   ....[1]....
        /*0040*/ 	.word	0xffffffff


	//   ....[2]....
        /*0044*/ 	.word	0xffffffff


	//   ....[3]....
        /*0048*/ 	.word	0xffffffff


	//   ....[4]....
        /*004c*/ 	.word	0xffffffff


	//   ....[5]....
        /*0050*/ 	.word	0xffffffff


	//   ....[6]....
        /*0054*/ 	.word	0xffffffff


	//   ....[7]....
        /*0058*/ 	.word	0xffffffff


	//   ....[8]....
        /*005c*/ 	.word	0xffffffff


	//   ....[9]....
        /*0060*/ 	.word	0xffffffff


	//   ....[10]....
        /*0064*/ 	.word	0xffffffff


	//   ....[11]....
        /*0068*/ 	.word	0xffffffff


	//   ....[12]....
        /*006c*/ 	.word	0xffffffff


	//   ....[13]....
        /*0070*/ 	.word	0xffffffff


	//   ....[14]....
        /*0074*/ 	.word	0xffffffff


	//   ....[15]....
        /*0078*/ 	.word	0xffffffff


	//   ....[16]....
        /*007c*/ 	.word	0xffffffff


	//   ....[17]....
        /*0080*/ 	.word	0xffffffff


	//   ....[18]....
        /*0084*/ 	.word	0xffffffff


	//   ....[19]....
        /*0088*/ 	.word	0xffffffff


	//----- nvinfo : EIATTR_COOP_GROUP_INSTR_OFFSETS
	.align		4
.L_3607:
        /*008c*/ 	.byte	0x04, 0x28
        /*008e*/ 	.short	(.L_3609 - .L_3608)


	//   ....[0]....
.L_3608:
        /*0090*/ 	.word	0x00001840


	//   ....[1]....
        /*0094*/ 	.word	0x00001860


	//   ....[2]....
        /*0098*/ 	.word	0x00001880


	//   ....[3]....
        /*009c*/ 	.word	0x000018a0


	//   ....[4]....
        /*00a0*/ 	.word	0x000018c0


	//   ....[5]....
        /*00a4*/ 	.word	0x000018e0


	//   ....[6]....
        /*00a8*/ 	.word	0x00001900


	//   ....[7]....
        /*00ac*/ 	.word	0x00001920


	//   ....[8]....
        /*00b0*/ 	.word	0x00001940


	//   ....[9]....
        /*00b4*/ 	.word	0x00001960


	//   ....[10]....
        /*00b8*/ 	.word	0x00003290


	//   ....[11]....
        /*00bc*/ 	.word	0x00003310


	//   ....[12]....
        /*00c0*/ 	.word	0x00003390


	//   ....[13]....
        /*00c4*/ 	.word	0x00003400


	//   ....[14]....
        /*00c8*/ 	.word	0x00003480


	//   ....[15]....
        /*00cc*/ 	.word	0x000034f0


	//   ....[16]....
        /*00d0*/ 	.word	0x00003570


	//   ....[17]....
        /*00d4*/ 	.word	0x000035e0


	//   ....[18]....
        /*00d8*/ 	.word	0x00003660


	//   ....[19]....
        /*00dc*/ 	.word	0x000036d0


	//----- nvinfo : EIATTR_EXIT_INSTR_OFFSETS
	.align		4
.L_3609:
        /*00e0*/ 	.byte	0x04, 0x1c
        /*00e2*/ 	.short	(.L_3611 - .L_3610)


	//   ....[0]....
.L_3610:
        /*00e4*/ 	.word	0x00003230


	//----- nvinfo : EIATTR_MAX_THREADS
	.align		4
.L_3611:
        /*00e8*/ 	.byte	0x04, 0x05
        /*00ea*/ 	.short	(.L_3613 - .L_3612)
.L_3612:
        /*00ec*/ 	.word	0x00000080
        /*00f0*/ 	.word	0x00000001
        /*00f4*/ 	.word	0x00000001


	//----- nvinfo : EIATTR_CRS_STACK_SIZE
	.align		4
.L_3613:
        /*00f8*/ 	.byte	0x04, 0x1e
        /*00fa*/ 	.short	(.L_3615 - .L_3614)
.L_3614:
        /*00fc*/ 	.word	0x00000000
.L_3615:


//--------------------- .nv.info._ZN10layer_norm13ln_bwd_kernelINS_13Kernel_traitsI6__halfS2_fS2_fjLj2560ELj1ELj1ELj4ELj8ENS_18Kernel_traits_baseILj2560ES2_S2_fS2_fjLj128EEEEELb0ELb1ELb1ELb0EEEvNS_9BwdParamsE --------------------------
	.section	.nv.info._ZN10layer_norm13ln_bwd_kernelINS_13Kernel_traitsI6__halfS2_fS2_fjLj2560ELj1ELj1ELj4ELj8ENS_18Kernel_traits_baseILj2560ES2_S2_fS2_fjLj128EEEEELb0ELb1ELb1ELb0EEEvNS_9BwdParamsE,"",@"SHT_CUDA_INFO"
	.sectionflags	@""
	.align	4


	//----- nvinfo : EIATTR_CUDA_API_VERSION
	.align		4
        /*0000*/ 	.byte	0x04, 0x37
        /*0002*/ 	.short	(.L_3617 - .L_3616)
.L_3616:
        /*0004*/ 	.word	0x00000082


	//----- nvinfo : EIATTR_SW2861232_WAR
	.align		4
.L_3617:
        /*0008*/ 	.byte	0x01, 0x35
	.zero		2


	//----- nvinfo : EIATTR_PARAM_CBANK
	.align		4
        /*000c*/ 	.byte	0x04, 0x0a
        /*000e*/ 	.short	(.L_3619 - .L_3618)
	.align		4
.L_3618:
        /*0010*/ 	.word	index@(.nv.constant0._ZN10layer_norm13ln_bwd_kernelINS_13Kernel_traitsI6__halfS2_fS2_fjLj2560ELj1ELj1ELj4ELj8ENS_18Kernel_traits_baseILj2560ES2_S2_fS2_fjLj128EEEEELb0ELb1ELb1ELb0EEEvNS_9BwdParamsE)
        /*0014*/ 	.short	0x0160
        /*0016*/ 	.short	0x0128


	//----- nvinfo : EIATTR_CBANK_PARAM_SIZE
	.align		4
.L_3619:
        /*0018*/ 	.byte	0x03, 0x19
        /*001a*/ 	.short	0x0128


	//----- nvinfo : EIATTR_KPARAM_INFO
	.align		4
        /*001c*/ 	.byte	0x04, 0x17
        /*001e*/ 	.short	(.L_3621 - .L_3620)
.L_3620:
        /*0020*/ 	.word	0x00000000
        /*0024*/ 	.short	0x0000
        /*0026*/ 	.short	0x0000
        /*0028*/ 	.byte	0x00, 0xf0, 0xa1, 0x04


	//----- nvinfo : EIATTR_MAXREG_COUNT
	.align		4
.L_3621:
        /*002c*/ 	.byte	0x03, 0x1b
        /*002e*/ 	.short	0x00ff


	//----- nvinfo : EIATTR_NUM_BARRIERS
	.align		4
        /*0030*/ 	.byte	0x02, 0x4c
        /*0032*/ 	.byte	0x01
	.zero		1


	//----- nvinfo : EIATTR_MERCURY_ISA_VERSION
	.align		4
        /*0034*/ 	.byte	0x03, 0x5f
        /*0036*/ 	.short	0x0000


	//----- nvinfo : EIATTR_COOP_GROUP_MASK_REGIDS
	.align		4
        /*0038*/ 	.byte	0x04, 0x29
        /*003a*/ 	.short	(.L_3623 - .L_3622)


	//   ....[0]....
.L_3622:
        /*003c*/ 	.word	0xffffffff


	//   ....[1]....
        /*0040*/ 	.word	0xffffffff


	//   ....[2]....
        /*0044*/ 	.word	0xffffffff


	//   ....[3]....
        /*0048*/ 	.word	0xffffffff


	//   ....[4]....
        /*004c*/ 	.word	0xffffffff


	//   ....[5]....
        /*0050*/ 	.word	0xffffffff


	//   ....[6]....
        /*0054*/ 	.word	0xffffffff


	//   ....[7]....
        /*0058*/ 	.word	0xffffffff


	//   ....[8]....
        /*005c*/ 	.word	0xffffffff


	//   ....[9]....
        /*0060*/ 	.word	0xffffffff


	//   ....[10]....
        /*0064*/ 	.word	0xffffffff


	//   ....[11]....
        /*0068*/ 	.word	0xffffffff


	//   ....[12]....
        /*006c*/ 	.word	0xffffffff


	//   ....[13]....
        /*0070*/ 	.word	0xffffffff


	//   ....[14]....
        /*0074*/ 	.word	0xffffffff


	//   ....[15]....
        /*0078*/ 	.word	0xffffffff


	//   ....[16]....
        /*007c*/ 	.word	0xffffffff


	//   ....[17]....
        /*0080*/ 	.word	0xffffffff


	//   ....[18]....
        /*0084*/ 	.word	0xffffffff


	//   ....[19]....
        /*0088*/ 	.word	0xffffffff


	//----- nvinfo : EIATTR_COOP_GROUP_INSTR_OFFSETS
	.align		4
.L_3623:
        /*008c*/ 	.byte	0x04, 0x28
        /*008e*/ 	.short	(.L_3625 - .L_3624)


	//   ....[0]....
.L_3624:
        /*0090*/ 	.word	0x00001f20


	//   ....[1]....
        /*0094*/ 	.word	0x00001f40


	//   ....[2]....
        /*0098*/ 	.word	0x00001f60


	//   ....[3]....
        /*009c*/ 	.word	0x00001f80


	//   ....[4]....
        /*00a0*/ 	.word	0x00001fa0


	//   ....[5]....
        /*00a4*/ 	.word	0x00001fc0


	//   ....[6]....
        /*00a8*/ 	.word	0x00001fe0


	//   ....[7]....
        /*00ac*/ 	.word	0x00002000


	//   ....[8]....
        /*00b0*/ 	.word	0x00002020


	//   ....[9]....
        /*00b4*/ 	.word	0x00002040


	//   ....[10]....
        /*00b8*/ 	.word	0x00004870


	//   ....[11]....
        /*00bc*/ 	.word	0x000048f0


	//   ....[12]....
        /*00c0*/ 	.word	0x00004970


	//   ....[13]....
        /*00c4*/ 	.word	0x000049e0


	//   ....[14]....
        /*00c8*/ 	.word	0x00004a60


	//   ....[15]....
        /*00cc*/ 	.word	0x00004ad0


	//   ....[16]....
        /*00d0*/ 	.word	0x00004b50


	//   ....[17]....
        /*00d4*/ 	.word	0x00004bc0


	//   ....[18]....
        /*00d8*/ 	.word	0x00004c40


	//   ....[19]....
        /*00dc*/ 	.word	0x00004cb0


	//----- nvinfo : EIATTR_EXIT_INSTR_OFFSETS
	.align		4
.L_3625:
        /*00e0*/ 	.byte	0x04, 0x1c
        /*00e2*/ 	.short	(.L_3627 - .L_3626)


	//   ....[0]....
.L_3626:
        /*00e4*/ 	.word	0x00004790


	//   ....[1]....
        /*00e8*/ 	.word	0x00004810


	//----- nvinfo : EIATTR_MAX_THREADS
	.align		4
.L_3627:
        /*00ec*/ 	.byte	0x04, 0x05
        /*00ee*/ 	.short	(.L_3629 - .L_3628)
.L_3628:
        /*00f0*/ 	.word	0x00000080
        /*00f4*/ 	.word	0x00000001
        /*00f8*/ 	.word	0x00000001


	//----- nvinfo : EIATTR_CRS_STACK_SIZE
	.align		4
.L_3629:
        /*00fc*/ 	.byte	0x04, 0x1e
        /*00fe*/ 	.short	(.L_3631 - .L_3630)
.L_3630:
        /*0100*/ 	.word	0x00000000
.L_3631:


//--------------------- .nv.info._ZN10layer_norm13ln_bwd_kernelINS_13Kernel_traitsI6__halfS2_fS2_fjLj2560ELj1ELj1ELj4ELj8ENS_18Kernel_traits_baseILj2560ES2_S2_fS2_fjLj128EEEEELb0ELb1ELb1ELb1EEEvNS_9BwdParamsE --------------------------
	.section	.nv.info._ZN10layer_norm13ln_bwd_kernelINS_13Kernel_traitsI6__halfS2_fS2_fjLj2560ELj1ELj1ELj4ELj8ENS_18Kernel_traits_baseILj2560ES2_S2_fS2_fjLj128EEEEELb0ELb1ELb1ELb1EEEvNS_9BwdParamsE,"",@"SHT_CUDA_INFO"
	.sectionflags	@""
	.align	4


	//----- nvinfo : EIATTR_CUDA_API_VERSION
	.align		4
        /*0000*/ 	.byte	0x04, 0x37
        /*0002*/ 	.short	(.L_3633 - .L_3632)
.L_3632:
        /*0004*/ 	.word	0x00000082


	//----- nvinfo : EIATTR_SW2861232_WAR
	.align		4
.L_3633:
        /*0008*/ 	.byte	0x01, 0x35
	.zero		2


	//----- nvinfo : EIATTR_PARAM_CBANK
	.align		4
        /*000c*/ 	.byte	0x04, 0x0a
        /*000e*/ 	.short	(.L_3635 - .L_3634)
	.align		4
.L_3634:
        /*0010*/ 	.word	index@(.nv.constant0._ZN10layer_norm13ln_bwd_kernelINS_13Kernel_traitsI6__halfS2_fS2_fjLj2560ELj1ELj1ELj4ELj8ENS_18Kernel_traits_baseILj2560ES2_S2_fS2_fjLj128EEEEELb0ELb1ELb1ELb1EEEvNS_9BwdParamsE)
        /*0014*/ 	.short	0x0160
        /*0016*/ 	.short	0x0128


	//----- nvinfo : EIATTR_CBANK_PARAM_SIZE
	.align		4
.L_3635:
        /*0018*/ 	.byte	0x03, 0x19
        /*001a*/ 	.short	0x0128


	//----- nvinfo : EIATTR_KPARAM_INFO
	.align		4
        /*001c*/ 	.byte	0x04, 0x17
        /*001e*/ 	.short	(.L_3637 - .L_3636)
.L_3636:
        /*0020*/ 	.word	0x00000000
        /*0024*/ 	.short	0x0000
        /*0026*/ 	.short	0x0000
        /*0028*/ 	.byte	0x00, 0xf0, 0xa1, 0x04


	//----- nvinfo : EIATTR_MAXREG_COUNT
	.align		4
.L_3637:
        /*002c*/ 	.byte	0x03, 0x1b
        /*002e*/ 	.short	0x00ff


	//----- nvinfo : EIATTR_NUM_BARRIERS
	.align		4
        /*0030*/ 	.byte	0x02, 0x4c
        /*0032*/ 	.byte	0x01
	.zero		1


	//----- nvinfo : EIATTR_MERCURY_ISA_VERSION
	.align		4
        /*0034*/ 	.byte	0x03, 0x5f
        /*0036*/ 	.short	0x0000


	//----- nvinfo : EIATTR_COOP_GROUP_MASK_REGIDS
	.align		4
        /*0038*/ 	.byte	0x04, 0x29
        /*003a*/ 	.short	(.L_3639 - .L_3638)


	//   ....[0]....
.L_3638:
        /*003c*/ 	.word	0xffffffff


	//   ....[1]....
        /*0040*/ 	.word	0xffffffff


	//   ....[2]....
        /*0044*/ 	.word	0xffffffff


	//   ....[3]....
        /*0048*/ 	.word	0xffffffff


	//   ....[4]....
        /*004c*/ 	.word	0xffffffff


	//   ....[5]....
        /*0050*/ 	.word	0xffffffff


	//   ....[6]....
        /*0054*/ 	.word	0xffffffff


	//   ....[7]....
        /*0058*/ 	.word	0xffffffff


	//   ....[8]....
        /*005c*/ 	.word	0xffffffff


	//   ....[9]....
        /*0060*/ 	.word	0xffffffff


	//   ....[10]....
        /*0064*/ 	.word	0xffffffff


	//   ....[11]....
        /*0068*/ 	.word	0xffffffff


	//   ....[12]....
        /*006c*/ 	.word	0xffffffff


	//   ....[13]....
        /*0070*/ 	.word	0xffffffff


	//   ....[14]....
        /*0074*/ 	.word	0xffffffff


	//   ....[15]....
        /*0078*/ 	.word	0xffffffff


	//   ....[16]....
        /*007c*/ 	.word	0xffffffff


	//   ....[17]....
        /*0080*/ 	.word	0xffffffff


	//   ....[18]....
        /*0084*/ 	.word	0xffffffff


	//   ....[19]....
        /*0088*/ 	.word	0xffffffff


	//----- nvinfo : EIATTR_COOP_GROUP_INSTR_OFFSETS
	.align		4
.L_3639:
        /*008c*/ 	.byte	0x04, 0x28
        /*008e*/ 	.short	(.L_3641 - .L_3640)


	//   ....[0]....
.L_3640:
        /*0090*/ 	.word	0x000019e0


	//   ....[1]....
        /*0094*/ 	.word	0x00001a00


	//   ....[2]....
        /*0098*/ 	.word	0x00001a20


	//   ....[3]....
        /*009c*/ 	.word	0x00001a40


	//   ....[4]....
        /*00a0*/ 	.word	0x00001a60


	//   ....[5]....
        /*00a4*/ 	.word	0x00001a80


	//   ....[6]....
        /*00a8*/ 	.word	0x00001aa0


	//   ....[7]....
        /*00ac*/ 	.word	0x00001ac0


	//   ....[8]....
        /*00b0*/ 	.word	0x00001ae0


	//   ....[9]....
        /*00b4*/ 	.word	0x00001b00


	//   ....[10]....
        /*00b8*/ 	.word	0x00003ef0


	//   ....[11]....
        /*00bc*/ 	.word	0x00003f70


	//   ....[12]....
        /*00c0*/ 	.word	0x00003ff0


	//   ....[13]....
        /*00c4*/ 	.word	0x00004060


	//   ....[14]....
        /*00c8*/ 	.word	0x000040e0


	//   ....[15]....
        /*00cc*/ 	.word	0x00004150


	//   ....[16]....
        /*00d0*/ 	.word	0x000041d0


	//   ....[17]....
        /*00d4*/ 	.word	0x00004240


	//   ....[18]....
        /*00d8*/ 	.word	0x000042c0


	//   ....[19]....
        /*00dc*/ 	.word	0x00004330


	//----- nvinfo : EIATTR_EXIT_INSTR_OFFSETS
	.align		4
.L_3641:
        /*00e0*/ 	.byte	0x04, 0x1c
        /*00e2*/ 	.short	(.L_3643 - .L_3642)


	//   ....[0]....
.L_3642:
        /*00e4*/ 	.word	0x00003e90


	//----- nvinfo : EIATTR_MAX_THREADS
	.align		4
.L_3643:
        /*00e8*/ 	.byte	0x04, 0x05
        /*00ea*/ 	.short	(.L_3645 - .L_3644)
.L_3644:
        /*00ec*/ 	.word	0x00000080
        /*00f0*/ 	.word	0x00000001
        /*00f4*/ 	.word	0x00000001


	//----- nvinfo : EIATTR_CRS_STACK_SIZE
	.align		4
.L_3645:
        /*00f8*/ 	.byte	0x04, 0x1e
        /*00fa*/ 	.short	(.L_3647 - .L_3646)
.L_3646:
        /*00fc*/ 	.word	0x00000000
.L_3647:


//--------------------- .nv.info._ZN10layer_norm13ln_bwd_kernelINS_13Kernel_traitsI6__halfS2_fS2_fjLj2560ELj1ELj1ELj4ELj8ENS_18Kernel_traits_baseILj2560ES2_S2_fS2_fjLj128EEEEELb1ELb0ELb0ELb0EEEvNS_9BwdParamsE --------------------------
	.section	.nv.info._ZN10layer_norm13ln_bwd_kernelINS_13Kernel_traitsI6__halfS2_fS2_fjLj2560ELj1ELj1ELj4ELj8ENS_18Kernel_traits_baseILj2560ES2_S2_fS2_fjLj128EEEEELb1ELb0ELb0ELb0EEEvNS_9BwdParamsE,"",@"SHT_CUDA_INFO"
	.sectionflags	@""
	.align	4


	//----- nvinfo : EIATTR_CUDA_API_VERSION
	.align		4
        /*0000*/ 	.byte	0x04, 0x37
        /*0002*/ 	.short	(.L_3649 - .L_3648)
.L_3648:
        /*0004*/ 	.word	0x00000082


	//----- nvinfo : EIATTR_SW2861232_WAR
	.align		4
.L_3649:
        /*0008*/ 	.byte	0x01, 0x35
	.zero		2


	//----- nvinfo : EIATTR_PARAM_CBANK
	.align		4
        /*000c*/ 	.byte	0x04, 0x0a
        /*000e*/ 	.short	(.L_3651 - .L_3650)
	.align		4
.L_3650:
        /*0010*/ 	.word	index@(.nv.constant0._ZN10layer_norm13ln_bwd_kernelINS_13Kernel_traitsI6__halfS2_fS2_fjLj2560ELj1ELj1ELj4ELj8ENS_18Kernel_traits_baseILj2560ES2_S2_fS2_fjLj128EEEEELb1ELb0ELb0ELb0EEEvNS_9BwdParamsE)
        /*0014*/ 	.short	0x0160
        /*0016*/ 	.short	0x0128


	//----- nvinfo : EIATTR_CBANK_PARAM_SIZE
	.align		4
.L_3651:
        /*0018*/ 	.byte	0x03, 0x19
        /*001a*/ 	.short	0x0128


	//----- nvinfo : EIATTR_KPARAM_INFO
	.align		4
        /*001c*/ 	.byte	0x04, 0x17
        /*001e*/ 	.short	(.L_3653 - .L_3652)
.L_3652:
        /*0020*/ 	.word	0x00000000
        /*0024*/ 	.short	0x0000
        /*0026*/ 	.short	0x0000
        /*0028*/ 	.byte	0x00, 0xf0, 0xa1, 0x04


	//----- nvinfo : EIATTR_MAXREG_COUNT
	.align		4
.L_3653:
        /*002c*/ 	.byte	0x03, 0x1b
        /*002e*/ 	.short	0x00ff


	//----- nvinfo : EIATTR_NUM_BARRIERS
	.align		4
        /*0030*/ 	.byte	0x02, 0x4c
        /*0032*/ 	.byte	0x01
	.zero		1


	//----- nvinfo : EIATTR_MERCURY_ISA_VERSION
	.align		4
        /*0034*/ 	.byte	0x03, 0x5f
        /*0036*/ 	.short	0x0000


	//----- nvinfo : EIATTR_COOP_GROUP_MASK_REGIDS
	.align		4
        /*0038*/ 	.byte	0x04, 0x29
        /*003a*/ 	.short	(.L_3655 - .L_3654)


	//   ....[0]....
.L_3654:
        /*003c*/ 	.word	0xffffffff


	//   ....[1]....
        /*0040*/ 	.word	0xffffffff


	//   ....[2]....
        /*0044*/ 	.word	0xffffffff


	//   ....[3]....
        /*0048*/ 	.word	0xffffffff


	//   ....[4]....
        /*004c*/ 	.word	0xffffffff


	//   ....[5]....
        /*0050*/ 	.word	0xffffffff


	//   ....[6]....
        /*0054*/ 	.word	0xffffffff


	//   ....[7]....
        /*0058*/ 	.word	0xffffffff


	//   ....[8]....
        /*005c*/ 	.word	0xffffffff


	//   ....[9]....
        /*0060*/ 	.word	0xffffffff


	//   ....[10]....
        /*0064*/ 	.word	0xffffffff


	//   ....[11]....
        /*0068*/ 	.word	0xffffffff


	//   ....[12]....
        /*006c*/ 	.word	0xffffffff


	//   ....[13]....
        /*0070*/ 	.word	0xffffffff


	//   ....[14]....
        /*0074*/ 	.word	0xffffffff


	//   ....[15]....
        /*0078*/ 	.word	0xffffffff


	//   ....[16]....
        /*007c*/ 	.word	0xffffffff


	//   ....[17]....
        /*0080*/ 	.word	0xffffffff


	//   ....[18]....
        /*0084*/ 	.word	0xffffffff


	//   ....[19]....
        /*0088*/ 	.word	0xffffffff


	//----- nvinfo : EIATTR_COOP_GROUP_INSTR_OFFSETS
	.align		4
.L_3655:
        /*008c*/ 	.byte	0x04, 0x28
        /*008e*/ 	.short	(.L_3657 - .L_3656)


	//   ....[0]....
.L_3656:
        /*0090*/ 	.word	0x00001960


	//   ....[1]....
        /*0094*/ 	.word	0x00001980


	//   ....[2]....
        /*0098*/ 	.word	0x000019a0


	//   ....[3]....
        /*009c*/ 	.word	0x000019c0


	//   ....[4]....
        /*00a0*/ 	.word	0x000019e0


	//   ....[5]....
        /*00a4*/ 	.word	0x00001a00


	//   ....[6]....
        /*00a8*/ 	.word	0x00001a20


	//   ....[7]....
        /*00ac*/ 	.word	0x00001a40


	//   ....[8]....
        /*00b0*/ 	.word	0x00001a60


	//   ....[9]....
        /*00b4*/ 	.word	0x00001a80


	//   ....[10]....
        /*00b8*/ 	.word	0x000030f0


	//   ....[11]....
        /*00bc*/ 	.word	0x00003170


	//   ....[12]....
        /*00c0*/ 	.word	0x000031f0


	//   ....[13]....
        /*00c4*/ 	.word	0x00003260


	//   ....[14]....
        /*00c8*/ 	.word	0x000032e0


	//   ....[15]....
        /*00cc*/ 	.word	0x00003350


	//   ....[16]....
        /*00d0*/ 	.word	0x000033d0


	//   ....[17]....
        /*00d4*/ 	.word	0x00003440


	//   ....[18]....
        /*00d8*/ 	.word	0x000034c0


	//   ....[19]....
        /*00dc*/ 	.word	0x00003530


	//----- nvinfo : EIATTR_EXIT_INSTR_OFFSETS
	.align		4
.L_3657:
        /*00e0*/ 	.byte	0x04, 0x1c
        /*00e2*/ 	.short	(.L_3659 - .L_3658)


	//   ....[0]....
.L_3658:
        /*00e4*/ 	.word	0x00003030


	//   ....[1]....
        /*00e8*/ 	.word	0x00003090


	//----- nvinfo : EIATTR_MAX_THREADS
	.align		4
.L_3659:
        /*00ec*/ 	.byte	0x04, 0x05
        /*00ee*/ 	.short	(.L_3661 - .L_3660)
.L_3660:
        /*00f0*/ 	.word	0x00000080
        /*00f4*/ 	.word	0x00000001
        /*00f8*/ 	.word	0x00000001


	//----- nvinfo : EIATTR_CRS_STACK_SIZE
	.align		4
.L_3661:
        /*00fc*/ 	.byte	0x04, 0x1e
        /*00fe*/ 	.short	(.L_3663 - .L_3662)
.L_3662:
        /*0100*/ 	.word	0x00000000
.L_3663:


//--------------------- .nv.info._ZN10layer_norm13ln_bwd_kernelINS_13Kernel_traitsI6__halfS2_fS2_fjLj2560ELj1ELj1ELj4ELj8ENS_18Kernel_traits_baseILj2560ES2_S2_fS2_fjLj128EEEEELb1ELb0ELb0ELb1EEEvNS_9BwdParamsE --------------------------
	.section	.nv.info._ZN10layer_norm13ln_bwd_kernelINS_13Kernel_traitsI6__halfS2_fS2_fjLj2560ELj1ELj1ELj4ELj8ENS_18Kernel_traits_baseILj2560ES2_S2_fS2_fjLj128EEEEELb1ELb0ELb0ELb1EEEvNS_9BwdParamsE,"",@"SHT_CUDA_INFO"
	.sectionflags	@""
	.align	4


	//----- nvinfo : EIATTR_CUDA_API_VERSION
	.align		4
        /*0000*/ 	.byte	0x04, 0x37
        /*0002*/ 	.short	(.L_3665 - .L_3664)
.L_3664:
        /*0004*/ 	.word	0x00000082


	//----- nvinfo : EIATTR_SW2861232_WAR
	.align		4
.L_3665:
        /*0008*/ 	.byte	0x01, 0x35
	.zero		2


	//----- nvinfo : EIATTR_PARAM_CBANK
	.align		4
        /*000c*/ 	.byte	0x04, 0x0a
        /*000e*/ 	.short	(.L_3667 - .L_3666)
	.align		4
.L_3666:
        /*0010*/ 	.word	index@(.nv.constant0._ZN10layer_norm13ln_bwd_kernelINS_13Kernel_traitsI6__halfS2_fS2_fjLj2560ELj1ELj1ELj4ELj8ENS_18Kernel_traits_baseILj2560ES2_S2_fS2_fjLj128EEEEELb1ELb0ELb0ELb1EEEvNS_9BwdParamsE)
        /*0014*/ 	.short	0x0160
        /*0016*/ 	.short	0x0128


	//----- nvinfo : EIATTR_CBANK_PARAM_SIZE
	.align		4
.L_3667:
        /*0018*/ 	.byte	0x03, 0x19
        /*001a*/ 	.short	0x0128


	//----- nvinfo : EIATTR_KPARAM_INFO
	.align		4
        /*001c*/ 	.byte	0x04, 0x17
        /*001e*/ 	.short	(.L_3669 - .L_3668)
.L_3668:
        /*0020*/ 	.word	0x00000000
        /*0024*/ 	.short	0x0000
        /*0026*/ 	.short	0x0000
        /*0028*/ 	.byte	0x00, 0xf0, 0xa1, 0x04


	//----- nvinfo : EIATTR_MAXREG_COUNT
	.align		4
.L_3669:
        /*002c*/ 	.byte	0x03, 0x1b
        /*002e*/ 	.short	0x00ff


	//----- nvinfo : EIATTR_NUM_BARRIERS
	.align		4
        /*0030*/ 	.byte	0x02, 0x4c
        /*0032*/ 	.byte	0x01
	.zero		1


	//----- nvinfo : EIATTR_MERCURY_ISA_VERSION
	.align		4
        /*0034*/ 	.byte	0x03, 0x5f
        /*0036*/ 	.short	0x0000


	//----- nvinfo : EIATTR_COOP_GROUP_MASK_REGIDS
	.align		4
        /*0038*/ 	.byte	0x04, 0x29
        /*003a*/ 	.short	(.L_3671 - .L_3670)


	//   ....[0]....
.L_3670:
        /*003c*/ 	.word	0xffffffff


	//   ....[1]....
        /*0040*/ 	.word	0xffffffff


	//   ....[2]....
        /*0044*/ 	.word	0xffffffff


	//   ....[3]....
        /*0048*/ 	.word	0xffffffff


	//   ....[4]....
        /*004c*/ 	.word	0xffffffff


	//   ....[5]....
        /*0050*/ 	.word	0xffffffff


	//   ....[6]....
        /*0054*/ 	.word	0xffffffff


	//   ....[7]....
        /*0058*/ 	.word	0xffffffff


	//   ....[8]....
        /*005c*/ 	.word	0xffffffff


	//   ....[9]....
        /*0060*/ 	.word	0xffffffff


	//   ....[10]....
        /*0064*/ 	.word	0xffffffff


	//   ....[11]....
        /*0068*/ 	.word	0xffffffff


	//   ....[12]....
        /*006c*/ 	.word	0xffffffff


	//   ....[13]....
        /*0070*/ 	.word	0xffffffff


	//   ....[14]....
        /*0074*/ 	.word	0xffffffff


	//   ....[15]....
        /*0078*/ 	.word	0xffffffff


	//   ....[16]....
        /*007c*/ 	.word	0xffffffff


	//   ....[17]....
        /*0080*/ 	.word	0xffffffff


	//   ....[18]....
        /*0084*/ 	.word	0xffffffff


	//   ....[19]....
        /*0088*/ 	.word	0xffffffff


	//----- nvinfo : EIATTR_COOP_GROUP_INSTR_OFFSETS
	.align		4
.L_3671:
        /*008c*/ 	.byte	0x04, 0x28
        /*008e*/ 	.short	(.L_3673 - .L_3672)


	//   ....[0]....
.L_3672:
        /*0090*/ 	.word	0x00001690


	//   ....[1]....
        /*0094*/ 	.word	0x000016b0


	//   ....[2]....
        /*0098*/ 	.word	0x000016d0


	//   ....[3]....
        /*009c*/ 	.word	0x000016f0


	//   ....[4]....
        /*00a0*/ 	.word	0x00001710


	//   ....[5]....
        /*00a4*/ 	.word	0x00001730


	//   ....[6]....
        /*00a8*/ 	.word	0x00001750


	//   ....[7]....
        /*00ac*/ 	.word	0x00001770


	//   ....[8]....
        /*00b0*/ 	.word	0x00001790


	//   ....[9]....
        /*00b4*/ 	.word	0x000017b0


	//   ....[10]....
        /*00b8*/ 	.word	0x00002cf0


	//   ....[11]....
        /*00bc*/ 	.word	0x00002d70


	//   ....[12]....
        /*00c0*/ 	.word	0x00002df0


	//   ....[13]....
        /*00c4*/ 	.word	0x00002e60


	//   ....[14]....
        /*00c8*/ 	.word	0x00002ee0


	//   ....[15]....
        /*00cc*/ 	.word	0x00002f50


	//   ....[16]....
        /*00d0*/ 	.word	0x00002fd0


	//   ....[17]....
        /*00d4*/ 	.word	0x00003040


	//   ....[18]....
        /*00d8*/ 	.word	0x000030c0


	//   ....[19]....
        /*00dc*/ 	.word	0x00003130


	//----- nvinfo : EIATTR_EXIT_INSTR_OFFSETS
	.align		4
.L_3673:
        /*00e0*/ 	.byte	0x04, 0x1c
        /*00e2*/ 	.short	(.L_3675 - .L_3674)


	//   ....[0]....
.L_3674:
        /*00e4*/ 	.word	0x00002c90


	//----- nvinfo : EIATTR_MAX_THREADS
	.align		4
.L_3675:
        /*00e8*/ 	.byte	0x04, 0x05
        /*00ea*/ 	.short	(.L_3677 - .L_3676)
.L_3676:
        /*00ec*/ 	.word	0x00000080
        /*00f0*/ 	.word	0x00000001
        /*00f4*/ 	.word	0x00000001


	//----- nvinfo : EIATTR_CRS_STACK_SIZE
	.align		4
.L_3677:
        /*00f8*/ 	.byte	0x04, 0x1e
        /*00fa*/ 	.short	(.L_3679 - .L_3678)
.L_3678:
        /*00fc*/ 	.word	0x00000000
.L_3679:


//--------------------- .nv.info._ZN10layer_norm22ln_bwd_finalize_kernelINS_22Kernel_traits_finalizeILj2560E6__halfS2_fS2_fjLb0ELj1024ELj4ENS_18Kernel_traits_baseILj2560ES2_S2_fS2_fjLj1024EEEEELb0ELb0EEEvNS_9BwdParamsE --------------------------
	.section	.nv.info._ZN10layer_norm22ln_bwd_finalize_kernelINS_22Kernel_traits_finalizeILj2560E6__halfS2_fS2_fjLb0ELj1024ELj4ENS_18Kernel_traits_baseILj2560ES2_S2_fS2_fjLj1024EEEEELb0ELb0EEEvNS_9BwdParamsE,"",@"SHT_CUDA_INFO"
	.sectionflags	@""
	.align	4


	//----- nvinfo : EIATTR_CUDA_API_VERSION
	.align		4
        /*0000*/ 	.byte	0x04, 0x37
        /*0002*/ 	.short	(.L_3681 - .L_3680)
.L_3680:
        /*0004*/ 	.word	0x00000082


	//----- nvinfo : EIATTR_SW2861232_WAR
	.align		4
.L_3681:
        /*0008*/ 	.byte	0x01, 0x35
	.zero		2


	//----- nvinfo : EIATTR_PARAM_CBANK
	.align		4
        /*000c*/ 	.byte	0x04, 0x0a
        /*000e*/ 	.short	(.L_3683 - .L_3682)
	.align		4
.L_3682:
        /*0010*/ 	.word	index@(.nv.constant0._ZN10layer_norm22ln_bwd_finalize_kernelINS_22Kernel_traits_finalizeILj2560E6__halfS2_fS2_fjLb0ELj1024ELj4ENS_18Kernel_traits_baseILj2560ES2_S2_fS2_fjLj1024EEEEELb0ELb0EEEvNS_9BwdParamsE)
        /*0014*/ 	.short	0x0160
        /*0016*/ 	.short	0x0128


	//----- nvinfo : EIATTR_CBANK_PARAM_SIZE
	.align		4
.L_3683:
        /*0018*/ 	.byte	0x03, 0x19
        /*001a*/ 	.short	0x0128


	//----- nvinfo : EIATTR_KPARAM_INFO
	.align		4
        /*001c*/ 	.byte	0x04, 0x17
        /*001e*/ 	.short	(.L_3685 - .L_3684)
.L_3684:
        /*0020*/ 	.word	0x00000000
        /*0024*/ 	.short	0x0000
        /*0026*/ 	.short	0x0000
        /*0028*/ 	.byte	0x00, 0xf0, 0xa1, 0x04


	//----- nvinfo : EIATTR_MAXREG_COUNT
	.align		4
.L_3685:
        /*002c*/ 	.byte	0x03, 0x1b
        /*002e*/ 	.short	0x0040


	//----- nvinfo : EIATTR_NUM_BARRIERS
	.align		4
        /*0030*/ 	.byte	0x02, 0x4c
        /*0032*/ 	.byte	0x01
	.zero		1


	//----- nvinfo : EIATTR_MERCURY_ISA_VERSION
	.align		4
        /*0034*/ 	.byte	0x03, 0x5f
        /*0036*/ 	.short	0x0000


	//----- nvinfo : EIATTR_COOP_GROUP_MASK_REGIDS
	.align		4
        /*0038*/ 	.byte	0x04, 0x29
        /*003a*/ 	.short	(.L_3687 - .L_3686)


	//   ....[0]....
.L_3686:
        /*003c*/ 	.word	0xffffffff


	//   ....[1]....
        /*0040*/ 	.word	0xffffffff


	//   ....[2]....
        /*0044*/ 	.word	0xffffffff


	//   ....[3]....
        /*0048*/ 	.word	0xffffffff


	//   ....[4]....
        /*004c*/ 	.word	0xffffffff


	//   ....[5]....
        /*0050*/ 	.word	0xffffffff


	//   ....[6]....
        /*0054*/ 	.word	0xffffffff


	//   ....[7]....
        /*0058*/ 	.word	0xffffffff


	//   ....[8]....
        /*005c*/ 	.word	0xffffffff


	//   ....[9]....
        /*0060*/ 	.word	0xffffffff


	//   ....[10]....
        /*0064*/ 	.word	0xffffffff


	//   ....[11]....
        /*0068*/ 	.word	0xffffffff


	//   ....[12]....
        /*006c*/ 	.word	0xffffffff


	//   ....[13]....
        /*0070*/ 	.word	0xffffffff


	//   ....[14]....
        /*0074*/ 	.word	0xffffffff


	//   ....[15]....
        /*0078*/ 	.word	0xffffffff


	//   ....[16]....
        /*007c*/ 	.word	0xffffffff


	//   ....[17]....
        /*0080*/ 	.word	0xffffffff


	//   ....[18]....
        /*0084*/ 	.word	0xffffffff


	//   ....[19]....
        /*0088*/ 	.word	0xffffffff


	//----- nvinfo : EIATTR_COOP_GROUP_INSTR_OFFSETS
	.align		4
.L_3687:
        /*008c*/ 	.byte	0x04, 0x28
        /*008e*/ 	.short	(.L_3689 - .L_3688)


	//   ....[0]....
.L_3688:
        /*0090*/ 	.word	0x00000820


	//   ....[1]....
        /*0094*/ 	.word	0x00000850


	//   ....[2]....
        /*0098*/ 	.word	0x00000860


	//   ....[3]....
        /*009c*/ 	.word	0x00000890


	//   ....[4]....
        /*00a0*/ 	.word	0x000008a0


	//   ....[5]....
        /*00a4*/ 	.word	0x000008d0


	//   ....[6]....
        /*00a8*/ 	.word	0x000008f0


	//   ....[7]....
        /*00ac*/ 	.word	0x00000900


	//   ....[8]....
        /*00b0*/ 	.word	0x00000930


	//   ....[9]....
        /*00b4*/ 	.word	0x00000940


	//   ....[10]....
        /*00b8*/ 	.word	0x00000b50


	//   ....[11]....
        /*00bc*/ 	.word	0x00000bc0


	//   ....[12]....
        /*00c0*/ 	.word	0x00000c20


	//   ....[13]....
        /*00c4*/ 	.word	0x00000c80


	//   ....[14]....
        /*00c8*/ 	.word	0x00000cf0


	//   ....[15]....
        /*00cc*/ 	.word	0x00000d60


	//   ....[16]....
        /*00d0*/ 	.word	0x00000dc0


	//   ....[17]....
        /*00d4*/ 	.word	0x00000e20


	//   ....[18]....
        /*00d8*/ 	.word	0x00000e80


	//   ....[19]....
        /*00dc*/ 	.word	0x00000ee0


	//----- nvinfo : EIATTR_EXIT_INSTR_OFFSETS
	.align		4
.L_3689:
        /*00e0*/ 	.byte	0x04, 0x1c
        /*00e2*/ 	.short	(.L_3691 - .L_3690)


	//   ....[0]....
.L_3690:
        /*00e4*/ 	.word	0x00000070


	//   ....[1]....
        /*00e8*/ 	.word	0x00000af0


	//----- nvinfo : EIATTR_MAX_THREADS
	.align		4
.L_3691:
        /*00ec*/ 	.byte	0x04, 0x05
        /*00ee*/ 	.short	(.L_3693 - .L_3692)
.L_3692:
        /*00f0*/ 	.word	0x00000400
        /*00f4*/ 	.word	0x00000001
        /*00f8*/ 	.word	0x00000001


	//----- nvinfo : EIATTR_CRS_STACK_SIZE
	.align		4
.L_3693:
        /*00fc*/ 	.byte	0x04, 0x1e
        /*00fe*/ 	.short	(.L_3695 - .L_3694)
.L_3694:
        /*0100*/ 	.word	0x00000000
.L_3695:


//--------------------- .nv.info._ZN10layer_norm13ln_bwd_kernelINS_13Kernel_traitsI6__halfS2_fS2_fjLj2560ELj1ELj1ELj4ELj8ENS_18Kernel_traits_baseILj2560ES2_S2_fS2_fjLj128EEEEELb1ELb0ELb1ELb0EEEvNS_9BwdParamsE --------------------------
	.section	.nv.info._ZN10layer_norm13ln_bwd_kernelINS_13Kernel_traitsI6__halfS2_fS2_fjLj2560ELj1ELj1ELj4ELj8ENS_18Kernel_traits_baseILj2560ES2_S2_fS2_fjLj128EEEEELb1ELb0ELb1ELb0EEEvNS_9BwdParamsE,"",@"SHT_CUDA_INFO"
	.sectionflags	@""
	.align	4


	//----- nvinfo : EIATTR_CUDA_API_VERSION
	.align		4
        /*0000*/ 	.byte	0x04, 0x37
        /*0002*/ 	.short	(.L_3697 - .L_3696)
.L_3696:
        /*0004*/ 	.word	0x00000082


	//----- nvinfo : EIATTR_SW2861232_WAR
	.align		4
.L_3697:
        /*0008*/ 	.byte	0x01, 0x35
	.zero		2


	//----- nvinfo : EIATTR_PARAM_CBANK
	.align		4
        /*000c*/ 	.byte	0x04, 0x0a
        /*000e*/ 	.short	(.L_3699 - .L_3698)
	.align		4
.L_3698:
        /*0010*/ 	.word	index@(.nv.constant0._ZN10layer_norm13ln_bwd_kernelINS_13Kernel_traitsI6__halfS2_fS2_fjLj2560ELj1ELj1ELj4ELj8ENS_18Kernel_traits_baseILj2560ES2_S2_fS2_fjLj128EEEEELb1ELb0ELb1ELb0EEEvNS_9BwdParamsE)
        /*0014*/ 	.short	0x0160
        /*0016*/ 	.short	0x0128


	//----- nvinfo : EIATTR_CBANK_PARAM_SIZE
	.align		4
.L_3699:
        /*0018*/ 	.byte	0x03, 0x19
        /*001a*/ 	.short	0x0128


	//----- nvinfo : EIATTR_KPARAM_INFO
	.align		4
        /*001c*/ 	.byte	0x04, 0x17
        /*001e*/ 	.short	(.L_3701 - .L_3700)
.L_3700:
        /*0020*/ 	.word	0x00000000
        /*0024*/ 	.short	0x0000
        /*0026*/ 	.short	0x0000
        /*0028*/ 	.byte	0x00, 0xf0, 0xa1, 0x04


	//----- nvinfo : EIATTR_MAXREG_COUNT
	.align		4
.L_3701:
        /*002c*/ 	.byte	0x03, 0x1b
        /*002e*/ 	.short	0x00ff


	//----- nvinfo : EIATTR_NUM_BARRIERS
	.align		4
        /*0030*/ 	.byte	0x02, 0x4c
        /*0032*/ 	.byte	0x01
	.zero		1


	//----- nvinfo : EIATTR_MERCURY_ISA_VERSION
	.align		4
        /*0034*/ 	.byte	0x03, 0x5f
        /*0036*/ 	.short	0x0000


	//----- nvinfo : EIATTR_COOP_GROUP_MASK_REGIDS
	.align		4
        /*0038*/ 	.byte	0x04, 0x29
        /*003a*/ 	.short	(.L_3703 - .L_3702)


	//   ....[0]....
.L_3702:
        /*003c*/ 	.word	0xffffffff


	//   ....[1]....
        /*0040*/ 	.word	0xffffffff


	//   ....[2]....
        /*0044*/ 	.word	0xffffffff


	//   ....[3]....
        /*0048*/ 	.word	0xffffffff


	//   ....[4]....
        /*004c*/ 	.word	0xffffffff


	//   ....[5]....
        /*0050*/ 	.word	0xffffffff


	//   ....[6]....
        /*0054*/ 	.word	0xffffffff


	//   ....[7]....
        /*0058*/ 	.word	0xffffffff


	//   ....[8]....
        /*005c*/ 	.word	0xffffffff


	//   ....[9]....
        /*0060*/ 	.word	0xffffffff


	//   ....[10]....
        /*0064*/ 	.word	0xffffffff


	//   ....[11]....
        /*0068*/ 	.word	0xffffffff


	//   ....[12]....
        /*006c*/ 	.word	0xffffffff


	//   ....[13]....
        /*0070*/ 	.word	0xffffffff


	//   ....[14]....
        /*0074*/ 	.word	0xffffffff


	//   ....[15]....
        /*0078*/ 	.word	0xffffffff


	//   ....[16]....
        /*007c*/ 	.word	0xffffffff


	//   ....[17]....
        /*0080*/ 	.word	0xffffffff


	//   ....[18]....
        /*0084*/ 	.word	0xffffffff


	//   ....[19]....
        /*0088*/ 	.word	0xffffffff


	//----- nvinfo : EIATTR_COOP_GROUP_INSTR_OFFSETS
	.align		4
.L_3703:
        /*008c*/ 	.byte	0x04, 0x28
        /*008e*/ 	.short	(.L_3705 - .L_3704)


	//   ....[0]....
.L_3704:
        /*0090*/ 	.word	0x00001dc0


	//   ....[1]....
        /*0094*/ 	.word	0x00001de0


	//   ....[2]....
        /*0098*/ 	.word	0x00001e00


	//   ....[3]....
        /*009c*/ 	.word	0x00001e20


	//   ....[4]....
        /*00a0*/ 	.word	0x00001e40


	//   ....[5]....
        /*00a4*/ 	.word	0x00001e60


	//   ....[6]....
        /*00a8*/ 	.word	0x00001e80


	//   ....[7]....
        /*00ac*/ 	.word	0x00001ea0


	//   ....[8]....
        /*00b0*/ 	.word	0x00001ec0


	//   ....[9]....
        /*00b4*/ 	.word	0x00001ee0


	//   ....[10]....
        /*00b8*/ 	.word	0x000042b0


	//   ....[11]....
        /*00bc*/ 	.word	0x00004330


	//   ....[12]....
        /*00c0*/ 	.word	0x000043b0


	//   ....[13]....
        /*00c4*/ 	.word	0x00004420


	//   ....[14]....
        /*00c8*/ 	.word	0x000044a0


	//   ....[15]....
        /*00cc*/ 	.word	0x00004510


	//   ....[16]....
        /*00d0*/ 	.word	0x00004590


	//   ....[17]....
        /*00d4*/ 	.word	0x00004600


	//   ....[18]....
        /*00d8*/ 	.word	0x00004680


	//   ....[19]....
        /*00dc*/ 	.word	0x000046f0


	//----- nvinfo : EIATTR_EXIT_INSTR_OFFSETS
	.align		4
.L_3705:
        /*00e0*/ 	.byte	0x04, 0x1c
        /*00e2*/ 	.short	(.L_3707 - .L_3706)


	//   ....[0]....
.L_3706:
        /*00e4*/ 	.word	0x000041f0


	//   ....[1]....
        /*00e8*/ 	.word	0x00004250


	//----- nvinfo : EIATTR_MAX_THREADS
	.align		4
.L_3707:
        /*00ec*/ 	.byte	0x04, 0x05
        /*00ee*/ 	.short	(.L_3709 - .L_3708)
.L_3708:
        /*00f0*/ 	.word	0x00000080
        /*00f4*/ 	.word	0x00000001
        /*00f8*/ 	.word	0x00000001


	//----- nvinfo : EIATTR_CRS_STACK_SIZE
	.align		4
.L_3709:
        /*00fc*/ 	.byte	0x04, 0x1e
        /*00fe*/ 	.short	(.L_3711 - .L_3710)
.L_3710:
        /*0100*/ 	.word	0x00000000
.L_3711:


//--------------------- .nv.info._ZN10layer_norm22ln_bwd_finalize_kernelINS_22Kernel_traits_finalizeILj2560E6__halfS2_fS2_fjLb0ELj1024ELj4ENS_18Kernel_traits_baseILj2560ES2_S2_fS2_fjLj1024EEEEELb0ELb1EEEvNS_9BwdParamsE --------------------------
	.section	.nv.info._ZN10layer_norm22ln_bwd_finalize_kernelINS_22Kernel_traits_finalizeILj2560E6__halfS2_fS2_fjLb0ELj1024ELj4ENS_18Kernel_traits_baseILj2560ES2_S2_fS2_fjLj1024EEEEELb0ELb1EEEvNS_9BwdParamsE,"",@"SHT_CUDA_INFO"
	.sectionflags	@""
	.align	4


	//----- nvinfo : EIATTR_CUDA_API_VERSION
	.align		4
        /*0000*/ 	.byte	0x04, 0x37
        /*0002*/ 	.short	(.L_3713 - .L_3712)
.L_3712:
        /*0004*/ 	.word	0x00000082


	//----- nvinfo : EIATTR_SW2861232_WAR
	.align		4
.L_3713:
        /*0008*/ 	.byte	0x01, 0x35
	.zero		2


	//----- nvinfo : EIATTR_PARAM_CBANK
	.align		4
        /*000c*/ 	.byte	0x04, 0x0a
        /*000e*/ 	.short	(.L_3715 - .L_3714)
	.align		4
.L_3714:
        /*0010*/ 	.word	index@(.nv.constant0._ZN10layer_norm22ln_bwd_finalize_kernelINS_22Kernel_traits_finalizeILj2560E6__halfS2_fS2_fjLb0ELj1024ELj4ENS_18Kernel_traits_baseILj2560ES2_S2_fS2_fjLj1024EEEEELb0ELb1EEEvNS_9BwdParamsE)
        /*0014*/ 	.short	0x0160
        /*0016*/ 	.short	0x0128


	//----- nvinfo : EIATTR_CBANK_PARAM_SIZE
	.align		4
.L_3715:
        /*0018*/ 	.byte	0x03, 0x19
        /*001a*/ 	.short	0x0128


	//----- nvinfo : EIATTR_KPARAM_INFO
	.align		4
        /*001c*/ 	.byte	0x04, 0x17
        /*001e*/ 	.short	(.L_3717 - .L_3716)
.L_3716:
        /*0020*/ 	.word	0x00000000
        /*0024*/ 	.short	0x0000
        /*0026*/ 	.short	0x0000
        /*0028*/ 	.byte	0x00, 0xf0, 0xa1, 0x04


	//----- nvinfo : EIATTR_MAXREG_COUNT
	.align		4
.L_3717:
        /*002c*/ 	.byte	0x03, 0x1b
        /*002e*/ 	.short	0x0040


	//----- nvinfo : EIATTR_NUM_BARRIERS
	.align		4
        /*0030*/ 	.byte	0x02, 0x4c
        /*0032*/ 	.byte	0x01
	.zero		1


	//----- nvinfo : EIATTR_MERCURY_ISA_VERSION
	.align		4
        /*0034*/ 	.byte	0x03, 0x5f
        /*0036*/ 	.short	0x0000


	//----- nvinfo : EIATTR_COOP_GROUP_MASK_REGIDS
	.align		4
        /*0038*/ 	.byte	0x04, 0x29
        /*003a*/ 	.short	(.L_3719 - .L_3718)


	//   ....[0]....
.L_3718:
        /*003c*/ 	.word	0xffffffff


	//   ....[1]....
        /*0040*/ 	.word	0xffffffff


	//   ....[2]....
        /*0044*/ 	.word	0xffffffff


	//   ....[3]....
        /*0048*/ 	.word	0xffffffff


	//   ....[4]....
        /*004c*/ 	.word	0xffffffff


	//   ....[5]....
        /*0050*/ 	.word	0xffffffff


	//   ....[6]....
        /*0054*/ 	.word	0xffffffff


	//   ....[7]....
        /*0058*/ 	.word	0xffffffff


	//   ....[8]....
        /*005c*/ 	.word	0xffffffff


	//   ....[9]....
        /*0060*/ 	.word	0xffffffff


	//   ....[10]....
        /*0064*/ 	.word	0xffffffff


	//   ....[11]....
        /*0068*/ 	.word	0xffffffff


	//   ....[12]....
        /*006c*/ 	.word	0xffffffff


	//   ....[13]....
        /*0070*/ 	.word	0xffffffff


	//   ....[14]....
        /*0074*/ 	.word	0xffffffff


	//   ....[15]....
        /*0078*/ 	.word	0xffffffff


	//   ....[16]....
        /*007c*/ 	.word	0xffffffff


	//   ....[17]....
        /*0080*/ 	.word	0xffffffff


	//   ....[18]....
        /*0084*/ 	.word	0xffffffff


	//   ....[19]....
        /*0088*/ 	.word	0xffffffff


	//----- nvinfo : EIATTR_COOP_GROUP_INSTR_OFFSETS
	.align		4
.L_3719:
        /*008c*/ 	.byte	0x04, 0x28
        /*008e*/ 	.short	(.L_3721 - .L_3720)


	//   ....[0]....
.L_3720:
        /*0090*/ 	.word	0x000007f0


	//   ....[1]....
        /*0094*/ 	.word	0x00000820


	//   ....[2]....
        /*0098*/ 	.word	0x00000840


	//   ....[3]....
        /*009c*/ 	.word	0x00000850


	//   ....[4]....
        /*00a0*/ 	.word	0x00000880


	//   ....[5]....
        /*00a4*/ 	.word	0x00000890


	//   ....[6]....
        /*00a8*/ 	.word	0x000008c0


	//   ....[7]....
        /*00ac*/ 	.word	0x000008d0


	//   ....[8]....
        /*00b0*/ 	.word	0x00000900


	//   ....[9]....
        /*00b4*/ 	.word	0x00000910


	//   ....[10]....
        /*00b8*/ 	.word	0x00000b00


	//   ....[11]....
        /*00bc*/ 	.word	0x00000b80


	//   ....[12]....
        /*00c0*/ 	.word	0x00000be0


	//   ....[13]....
        /*00c4*/ 	.word	0x00000c40


	//   ....[14]....
        /*00c8*/ 	.word	0x00000cb0


	//   ....[15]....
        /*00cc*/ 	.word	0x00000d20


	//   ....[16]....
        /*00d0*/ 	.word	0x00000d80


	//   ....[17]....
        /*00d4*/ 	.word	0x00000de0


	//   ....[18]....
        /*00d8*/ 	.word	0x00000e40


	//   ....[19]....
        /*00dc*/ 	.word	0x00000ea0


	//----- nvinfo : EIATTR_EXIT_INSTR_OFFSETS
	.align		4
.L_3721:
        /*00e0*/ 	.byte	0x04, 0x1c
        /*00e2*/ 	.short	(.L_3723 - .L_3722)


	//   ....[0]....
.L_3722:
        /*00e4*/ 	.word	0x00000070


	//   ....[1]....
        /*00e8*/ 	.word	0x00000aa0


	//----- nvinfo : EIATTR_MAX_THREADS
	.align		4
.L_3723:
        /*00ec*/ 	.byte	0x04, 0x05
        /*00ee*/ 	.short	(.L_3725 - .L_3724)
.L_3724:
        /*00f0*/ 	.word	0x00000400
        /*00f4*/ 	.word	0x00000001
        /*00f8*/ 	.word	0x00000001


	//----- nvinfo : EIATTR_CRS_STACK_SIZE
	.align		4
.L_3725:
        /*00fc*/ 	.byte	0x04, 0x1e
        /*00fe*/ 	.short	(.L_3727 - .L_3726)
.L_3726:
        /*0100*/ 	.word	0x00000000
.L_3727:


//--------------------- .nv.info._ZN10layer_norm13ln_bwd_kernelINS_13Kernel_traitsI6__halfS2_fS2_fjLj2560ELj1ELj1ELj4ELj8ENS_18Kernel_traits_baseILj2560ES2_S2_fS2_fjLj128EEEEELb1ELb0ELb1ELb1EEEvNS_9BwdParamsE --------------------------
	.section	.nv.info._ZN10layer_norm13ln_bwd_kernelINS_13Kernel_traitsI6__halfS2_fS2_fjLj2560ELj1ELj1ELj4ELj8ENS_18Kernel_traits_baseILj2560ES2_S2_fS2_fjLj128EEEEELb1ELb0ELb1ELb1EEEvNS_9BwdParamsE,"",@"SHT_CUDA_INFO"
	.sectionflags	@""
	.align	4


	//----- nvinfo : EIATTR_CUDA_API_VERSION
	.align		4
        /*0000*/ 	.byte	0x04, 0x37
        /*0002*/ 	.short	(.L_3729 - .L_3728)
.L_3728:
        /*0004*/ 	.word	0x00000082


	//----- nvinfo : EIATTR_SW2861232_WAR
	.align		4
.L_3729:
        /*0008*/ 	.byte	0x01, 0x35
	.zero		2


	//----- nvinfo : EIATTR_PARAM_CBANK
	.align		4
        /*000c*/ 	.byte	0x04, 0x0a
        /*000e*/ 	.short	(.L_3731 - .L_3730)
	.align		4
.L_3730:
        /*0010*/ 	.word	index@(.nv.constant0._ZN10layer_norm13ln_bwd_kernelINS_13Kernel_traitsI6__halfS2_fS2_fjLj2560ELj1ELj1ELj4ELj8ENS_18Kernel_traits_baseILj2560ES2_S2_fS2_fjLj128EEEEELb1ELb0ELb1ELb1EEEvNS_9BwdParamsE)
        /*0014*/ 	.short	0x0160
        /*0016*/ 	.short	0x0128


	//----- nvinfo : EIATTR_CBANK_PARAM_SIZE
	.align		4
.L_3731:
        /*0018*/ 	.byte	0x03, 0x19
        /*001a*/ 	.short	0x0128


	//----- nvinfo : EIATTR_KPARAM_INFO
	.align		4
        /*001c*/ 	.byte	0x04, 0x17
        /*001e*/ 	.short	(.L_3733 - .L_3732)
.L_3732:
        /*0020*/ 	.word	0x00000000
        /*0024*/ 	.short	0x0000
        /*0026*/ 	.short	0x0000
        /*0028*/ 	.byte	0x00, 0xf0, 0xa1, 0x04


	//----- nvinfo : EIATTR_MAXREG_COUNT
	.align		4
.L_3733:
        /*002c*/ 	.byte	0x03, 0x1b
        /*002e*/ 	.short	0x00ff


	//----- nvinfo : EIATTR_NUM_BARRIERS
	.align		4
        /*0030*/ 	.byte	0x02, 0x4c
        /*0032*/ 	.byte	0x01
	.zero		1


	//----- nvinfo : EIATTR_MERCURY_ISA_VERSION
	.align		4
        /*0034*/ 	.byte	0x03, 0x5f
        /*0036*/ 	.short	0x0000


	//----- nvinfo : EIATTR_COOP_GROUP_MASK_REGIDS
	.align		4
        /*0038*/ 	.byte	0x04, 0x29
        /*003a*/ 	.short	(.L_3735 - .L_3734)


	//   ....[0]....
.L_3734:
        /*003c*/ 	.word	0xffffffff


	//   ....[1]....
        /*0040*/ 	.word	0xffffffff


	//   ....[2]....
        /*0044*/ 	.word	0xffffffff


	//   ....[3]....
        /*0048*/ 	.word	0xffffffff


	//   ....[4]....
        /*004c*/ 	.word	0xffffffff


	//   ....[5]....
        /*0050*/ 	.word	0xffffffff


	//   ....[6]....
        /*0054*/ 	.word	0xffffffff


	//   ....[7]....
        /*0058*/ 	.word	0xffffffff


	//   ....[8]....
        /*005c*/ 	.word	0xffffffff


	//   ....[9]....
        /*0060*/ 	.word	0xffffffff


	//   ....[10]....
        /*0064*/ 	.word	0xffffffff


	//   ....[11]....
        /*0068*/ 	.word	0xffffffff


	//   ....[12]....
        /*006c*/ 	.word	0xffffffff


	//   ....[13]....
        /*0070*/ 	.word	0xffffffff


	//   ....[14]....
        /*0074*/ 	.word	0xffffffff


	//   ....[15]....
        /*0078*/ 	.word	0xffffffff


	//   ....[16]....
        /*007c*/ 	.word	0xffffffff


	//   ....[17]....
        /*0080*/ 	.word	0xffffffff


	//   ....[18]....
        /*0084*/ 	.word	0xffffffff


	//   ....[19]....
        /*0088*/ 	.word	0xffffffff


	//----- nvinfo : EIATTR_COOP_GROUP_INSTR_OFFSETS
	.align		4
.L_3735:
        /*008c*/ 	.byte	0x04, 0x28
        /*008e*/ 	.short	(.L_3737 - .L_3736)


	//   ....[0]....
.L_3736:
        /*0090*/ 	.word	0x000018c0


	//   ....[1]....
        /*0094*/ 	.word	0x000018e0


	//   ....[2]....
        /*0098*/ 	.word	0x00001900


	//   ....[3]....
        /*009c*/ 	.word	0x00001920


	//   ....[4]....
        /*00a0*/ 	.word	0x00001940


	//   ....[5]....
        /*00a4*/ 	.word	0x00001960


	//   ....[6]....
        /*00a8*/ 	.word	0x00001980


	//   ....[7]....
        /*00ac*/ 	.word	0x000019a0


	//   ....[8]....
        /*00b0*/ 	.word	0x000019c0


	//   ....[9]....
        /*00b4*/ 	.word	0x000019e0


	//   ....[10]....
        /*00b8*/ 	.word	0x00003a50


	//   ....[11]....
        /*00bc*/ 	.word	0x00003ad0


	//   ....[12]....
        /*00c0*/ 	.word	0x00003b50


	//   ....[13]....
        /*00c4*/ 	.word	0x00003bc0


	//   ....[14]....
        /*00c8*/ 	.word	0x00003c40


	//   ....[15]....
        /*00cc*/ 	.word	0x00003cb0


	//   ....[16]....
        /*00d0*/ 	.word	0x00003d30


	//   ....[17]....
        /*00d4*/ 	.word	0x00003da0


	//   ....[18]....
        /*00d8*/ 	.word	0x00003e20


	//   ....[19]....
        /*00dc*/ 	.word	0x00003e90


	//----- nvinfo : EIATTR_EXIT_INSTR_OFFSETS
	.align		4
.L_3737:
        /*00e0*/ 	.byte	0x04, 0x1c
        /*00e2*/ 	.short	(.L_3739 - .L_3738)


	//   ....[0]....
.L_3738:
        /*00e4*/ 	.word	0x000039f0


	//----- nvinfo : EIATTR_MAX_THREADS
	.align		4
.L_3739:
        /*00e8*/ 	.byte	0x04, 0x05
        /*00ea*/ 	.short	(.L_3741 - .L_3740)
.L_3740:
        /*00ec*/ 	.word	0x00000080
        /*00f0*/ 	.word	0x00000001
        /*00f4*/ 	.word	0x00000001


	//----- nvinfo : EIATTR_CRS_STACK_SIZE
	.align		4
.L_3741:
        /*00f8*/ 	.byte	0x04, 0x1e
        /*00fa*/ 	.short	(.L_3743 - .L_3742)
.L_3742:
        /*00fc*/ 	.word	0x00000000
.L_3743:


//--------------------- .nv.info._ZN10layer_norm13ln_bwd_kernelINS_13Kernel_traitsI6__halfS2_fS2_fjLj2560ELj1ELj1ELj4ELj8ENS_18Kernel_traits_baseILj2560ES2_S2_fS2_fjLj128EEEEELb1ELb1ELb0ELb0EEEvNS_9BwdParamsE --------------------------
	.section	.nv.info._ZN10layer_norm13ln_bwd_kernelINS_13Kernel_traitsI6__halfS2_fS2_fjLj2560ELj1ELj1ELj4ELj8ENS_18Kernel_traits_baseILj2560ES2_S2_fS2_fjLj128EEEEELb1ELb1ELb0ELb0EEEvNS_9BwdParamsE,"",@"SHT_CUDA_INFO"
	.sectionflags	@""
	.align	4


	//----- nvinfo : EIATTR_CUDA_API_VERSION
	.align		4
        /*0000*/ 	.byte	0x04, 0x37
        /*0002*/ 	.short	(.L_3745 - .L_3744)
.L_3744:
        /*0004*/ 	.word	0x00000082


	//----- nvinfo : EIATTR_SW2861232_WAR
	.align		4
.L_3745:
        /*0008*/ 	.byte	0x01, 0x35
	.zero		2


	//----- nvinfo : EIATTR_PARAM_CBANK
	.align		4
        /*000c*/ 	.byte	0x04, 0x0a
        /*000e*/ 	.short	(.L_3747 - .L_3746)
	.align		4
.L_3746:
        /*0010*/ 	.word	index@(.nv.constant0._ZN10layer_norm13ln_bwd_kernelINS_13Kernel_traitsI6__halfS2_fS2_fjLj2560ELj1ELj1ELj4ELj8ENS_18Kernel_traits_baseILj2560ES2_S2_fS2_fjLj128EEEEELb1ELb1ELb0ELb0EEEvNS_9BwdParamsE)
        /*0014*/ 	.short	0x0160
        /*0016*/ 	.short	0x0128


	//----- nvinfo : EIATTR_CBANK_PARAM_SIZE
	.align		4
.L_3747:
        /*0018*/ 	.byte	0x03, 0x19
        /*001a*/ 	.short	0x0128


	//----- nvinfo : EIATTR_KPARAM_INFO
	.align		4
        /*001c*/ 	.byte	0x04, 0x17
        /*001e*/ 	.short	(.L_3749 - .L_3748)
.L_3748:
        /*0020*/ 	.word	0x00000000
        /*0024*/ 	.short	0x0000
        /*0026*/ 	.short	0x0000
        /*0028*/ 	.byte	0x00, 0xf0, 0xa1, 0x04


	//----- nvinfo : EIATTR_MAXREG_COUNT
	.align		4
.L_3749:
        /*002c*/ 	.byte	0x03, 0x1b
        /*002e*/ 	.short	0x00ff


	//----- nvinfo : EIATTR_NUM_BARRIERS
	.align		4
        /*0030*/ 	.byte	0x02, 0x4c
        /*0032*/ 	.byte	0x01
	.zero		1


	//----- nvinfo : EIATTR_MERCURY_ISA_VERSION
	.align		4
        /*0034*/ 	.byte	0x03, 0x5f
        /*0036*/ 	.short	0x0000


	//----- nvinfo : EIATTR_COOP_GROUP_MASK_REGIDS
	.align		4
        /*0038*/ 	.byte	0x04, 0x29
        /*003a*/ 	.short	(.L_3751 - .L_3750)


	//   ....[0]....
.L_3750:
        /*003c*/ 	.word	0xffffffff


	//   ....[1]....
        /*0040*/ 	.word	0xffffffff


	//   ....[2]....
        /*0044*/ 	.word	0xffffffff


	//   ....[3]....
        /*0048*/ 	.word	0xffffffff


	//   ....[4]....
        /*004c*/ 	.word	0xffffffff


	//   ....[5]....
        /*0050*/ 	.word	0xffffffff


	//   ....[6]....
        /*0054*/ 	.word	0xffffffff


	//   ....[7]....
        /*0058*/ 	.word	0xffffffff


	//   ....[8]....
        /*005c*/ 	.word	0xffffffff


	//   ....[9]....
        /*0060*/ 	.word	0xffffffff


	//   ....[10]....
        /*0064*/ 	.word	0xffffffff


	//   ....[11]....
        /*0068*/ 	.word	0xffffffff


	//   ....[12]....
        /*006c*/ 	.word	0xffffffff


	//   ....[13]....
        /*0070*/ 	.word	0xffffffff


	//   ....[14]....
        /*0074*/ 	.word	0xffffffff


	//   ....[15]....
        /*0078*/ 	.word	0xffffffff


	//   ....[16]....
        /*007c*/ 	.word	0xffffffff


	//   ....[17]....
        /*0080*/ 	.word	0xffffffff


	//   ....[18]....
        /*0084*/ 	.word	0xffffffff


	//   ....[19]....
        /*0088*/ 	.word	0xffffffff


	//----- nvinfo : EIATTR_COOP_GROUP_INSTR_OFFSETS
	.align		4
.L_3751:
        /*008c*/ 	.byte	0x04, 0x28
        /*008e*/ 	.short	(.L_3753 - .L_3752)


	//   ....[0]....
.L_3752:
        /*0090*/ 	.word	0x00001d10


	//   ....[1]....
        /*0094*/ 	.word	0x00001d30


	//   ....[2]....
        /*0098*/ 	.word	0x00001d50


	//   ....[3]....
        /*009c*/ 	.word	0x00001d70


	//   ....[4]....
        /*00a0*/ 	.word	0x00001d90


	//   ....[5]....
        /*00a4*/ 	.word	0x00001db0


	//   ....[6]....
        /*00a8*/ 	.word	0x00001dd0


	//   ....[7]....
        /*00ac*/ 	.word	0x00001df0


	//   ....[8]....
        /*00b0*/ 	.word	0x00001e10


	//   ....[9]....
        /*00b4*/ 	.word	0x00001e30


	//   ....[10]....
        /*00b8*/ 	.word	0x00003e40


	//   ....[11]....
        /*00bc*/ 	.word	0x00003ec0


	//   ....[12]....
        /*00c0*/ 	.word	0x00003f40


	//   ....[13]....
        /*00c4*/ 	.word	0x00003fb0


	//   ....[14]....
        /*00c8*/ 	.word	0x00004030


	//   ....[15]....
        /*00cc*/ 	.word	0x000040a0


	//   ....[16]....
        /*00d0*/ 	.word	0x00004120


	//   ....[17]....
        /*00d4*/ 	.word	0x00004190


	//   ....[18]....
        /*00d8*/ 	.word	0x00004210


	//   ....[19]....
        /*00dc*/ 	.word	0x00004280


	//----- nvinfo : EIATTR_EXIT_INSTR_OFFSETS
	.align		4
.L_3753:
        /*00e0*/ 	.byte	0x04, 0x1c
        /*00e2*/ 	.short	(.L_3755 - .L_3754)


	//   ....[0]....
.L_3754:
        /*00e4*/ 	.word	0x00003d60


	//   ....[1]....
        /*00e8*/ 	.word	0x00003de0


	//----- nvinfo : EIATTR_MAX_THREADS
	.align		4
.L_3755:
        /*00ec*/ 	.byte	0x04, 0x05
        /*00ee*/ 	.short	(.L_3757 - .L_3756)
.L_3756:
        /*00f0*/ 	.word	0x00000080
        /*00f4*/ 	.word	0x00000001
        /*00f8*/ 	.word	0x00000001


	//----- nvinfo : EIATTR_CRS_STACK_SIZE
	.align		4
.L_3757:
        /*00fc*/ 	.byte	0x04, 0x1e
        /*00fe*/ 	.short	(.L_3759 - .L_3758)
.L_3758:
        /*0100*/ 	.word	0x00000000
.L_3759:


//--------------------- .nv.info._ZN10layer_norm13ln_bwd_kernelINS_13Kernel_traitsI6__halfS2_fS2_fjLj2560ELj1ELj1ELj4ELj8ENS_18Kernel_traits_baseILj2560ES2_S2_fS2_fjLj128EEEEELb1ELb1ELb0ELb1EEEvNS_9BwdParamsE --------------------------
	.section	.nv.info._ZN10layer_norm13ln_bwd_kernelINS_13Kernel_traitsI6__halfS2_fS2_fjLj2560ELj1ELj1ELj4ELj8ENS_18Kernel_traits_baseILj2560ES2_S2_fS2_fjLj128EEEEELb1ELb1ELb0ELb1EEEvNS_9BwdParamsE,"",@"SHT_CUDA_INFO"
	.sectionflags	@""
	.align	4


	//----- nvinfo : EIATTR_CUDA_API_VERSION
	.align		4
        /*0000*/ 	.byte	0x04, 0x37
        /*0002*/ 	.short	(.L_3761 - .L_3760)
.L_3760:
        /*0004*/ 	.word	0x00000082


	//----- nvinfo : EIATTR_SW2861232_WAR
	.align		4
.L_3761:
        /*0008*/ 	.byte	0x01, 0x35
	.zero		2


	//----- nvinfo : EIATTR_PARAM_CBANK
	.align		4
        /*000c*/ 	.byte	0x04, 0x0a
        /*000e*/ 	.short	(.L_3763 - .L_3762)
	.align		4
.L_3762:
        /*0010*/ 	.word	index@(.nv.constant0._ZN10layer_norm13ln_bwd_kernelINS_13Kernel_traitsI6__halfS2_fS2_fjLj2560ELj1ELj1ELj4ELj8ENS_18Kernel_traits_baseILj2560ES2_S2_fS2_fjLj128EEEEELb1ELb1ELb0ELb1EEEvNS_9BwdParamsE)
        /*0014*/ 	.short	0x0160
        /*0016*/ 	.short	0x0128


	//----- nvinfo : EIATTR_CBANK_PARAM_SIZE
	.align		4
.L_3763:
        /*0018*/ 	.byte	0x03, 0x19
        /*001a*/ 	.short	0x0128


	//----- nvinfo : EIATTR_KPARAM_INFO
	.align		4
        /*001c*/ 	.byte	0x04, 0x17
        /*001e*/ 	.short	(.L_3765 - .L_3764)
.L_3764:
        /*0020*/ 	.word	0x00000000
        /*0024*/ 	.short	0x0000
        /*0026*/ 	.short	0x0000
        /*0028*/ 	.byte	0x00, 0xf0, 0xa1, 0x04


	//----- nvinfo : EIATTR_MAXREG_COUNT
	.align		4
.L_3765:
        /*002c*/ 	.byte	0x03, 0x1b
        /*002e*/ 	.short	0x00ff


	//----- nvinfo : EIATTR_NUM_BARRIERS
	.align		4
        /*0030*/ 	.byte	0x02, 0x4c
        /*0032*/ 	.byte	0x01
	.zero		1


	//----- nvinfo : EIATTR_MERCURY_ISA_VERSION
	.align		4
        /*0034*/ 	.byte	0x03, 0x5f
        /*0036*/ 	.short	0x0000


	//----- nvinfo : EIATTR_COOP_GROUP_MASK_REGIDS
	.align		4
        /*0038*/ 	.byte	0x04, 0x29
        /*003a*/ 	.short	(.L_3767 - .L_3766)


	//   ....[0]....
.L_3766:
        /*003c*/ 	.word	0xffffffff


	//   ....[1]....
        /*0040*/ 	.word	0xffffffff


	//   ....[2]....
        /*0044*/ 	.word	0xffffffff


	//   ....[3]....
        /*0048*/ 	.word	0xffffffff


	//   ....[4]....
        /*004c*/ 	.word	0xffffffff


	//   ....[5]....
        /*0050*/ 	.word	0xffffffff


	//   ....[6]....
        /*0054*/ 	.word	0xffffffff


	//   ....[7]....
        /*0058*/ 	.word	0xffffffff


	//   ....[8]....
        /*005c*/ 	.word	0xffffffff


	//   ....[9]....
        /*0060*/ 	.word	0xffffffff


	//   ....[10]....
        /*0064*/ 	.word	0xffffffff


	//   ....[11]....
        /*0068*/ 	.word	0xffffffff


	//   ....[12]....
        /*006c*/ 	.word	0xffffffff


	//   ....[13]....
        /*0070*/ 	.word	0xffffffff


	//   ....[14]....
        /*0074*/ 	.word	0xffffffff


	//   ....[15]....
        /*0078*/ 	.word	0xffffffff


	//   ....[16]....
        /*007c*/ 	.word	0xffffffff


	//   ....[17]....
        /*0080*/ 	.word	0xffffffff


	//   ....[18]....
        /*0084*/ 	.word	0xffffffff


	//   ....[19]....
        /*0088*/ 	.word	0xffffffff


	//----- nvinfo : EIATTR_COOP_GROUP_INSTR_OFFSETS
	.align		4
.L_3767:
        /*008c*/ 	.byte	0x04, 0x28
        /*008e*/ 	.short	(.L_3769 - .L_3768)


	//   ....[0]....
.L_3768:
        /*0090*/ 	.word	0x00001910


	//   ....[1]....
        /*0094*/ 	.word	0x00001930


	//   ....[2]....
        /*0098*/ 	.word	0x00001950


	//   ....[3]....
        /*009c*/ 	.word	0x00001970


	//   ....[4]....
        /*00a0*/ 	.word	0x00001990


	//   ....[5]....
        /*00a4*/ 	.word	0x000019b0


	//   ....[6]....
        /*00a8*/ 	.word	0x000019d0


	//   ....[7]....
        /*00ac*/ 	.word	0x000019f0


	//   ....[8]....
        /*00b0*/ 	.word	0x00001a10


	//   ....[9]....
        /*00b4*/ 	.word	0x00001a30


	//   ....[10]....
        /*00b8*/ 	.word	0x00003890


	//   ....[11]....
        /*00bc*/ 	.word	0x00003910


	//   ....[12]....
        /*00c0*/ 	.word	0x00003990


	//   ....[13]....
        /*00c4*/ 	.word	0x00003a00


	//   ....[14]....
        /*00c8*/ 	.word	0x00003a80


	//   ....[15]....
        /*00cc*/ 	.word	0x00003af0


	//   ....[16]....
        /*00d0*/ 	.word	0x00003b70


	//   ....[17]....
        /*00d4*/ 	.word	0x00003be0


	//   ....[18]....
        /*00d8*/ 	.word	0x00003c60


	//   ....[19]....
        /*00dc*/ 	.word	0x00003cd0


	//----- nvinfo : EIATTR_EXIT_INSTR_OFFSETS
	.align		4
.L_3769:
        /*00e0*/ 	.byte	0x04, 0x1c
        /*00e2*/ 	.short	(.L_3771 - .L_3770)


	//   ....[0]....
.L_3770:
        /*00e4*/ 	.word	0x00003830


	//----- nvinfo : EIATTR_MAX_THREADS
	.align		4
.L_3771:
        /*00e8*/ 	.byte	0x04, 0x05
        /*00ea*/ 	.short	(.L_3773 - .L_3772)
.L_3772:
        /*00ec*/ 	.word	0x00000080
        /*00f0*/ 	.word	0x00000001
        /*00f4*/ 	.word	0x00000001


	//----- nvinfo : EIATTR_CRS_STACK_SIZE
	.align		4
.L_3773:
        /*00f8*/ 	.byte	0x04, 0x1e
        /*00fa*/ 	.short	(.L_3775 - .L_3774)
.L_3774:
        /*00fc*/ 	.word	0x00000000
.L_3775:


//--------------------- .nv.info._ZN10layer_norm22ln_bwd_finalize_kernelINS_22Kernel_traits_finalizeILj2560E6__halfS2_fS2_fjLb1ELj1024ELj4ENS_18Kernel_traits_baseILj2560ES2_S2_fS2_fjLj1024EEEEELb1ELb0EEEvNS_9BwdParamsE --------------------------
	.section	.nv.info._ZN10layer_norm22ln_bwd_finalize_kernelINS_22Kernel_traits_finalizeILj2560E6__halfS2_fS2_fjLb1ELj1024ELj4ENS_18Kernel_traits_baseILj2560ES2_S2_fS2_fjLj1024EEEEELb1ELb0EEEvNS_9BwdParamsE,"",@"SHT_CUDA_INFO"
	.sectionflags	@""
	.align	4


	//----- nvinfo : EIATTR_CUDA_API_VERSION
	.align		4
        /*0000*/ 	.byte	0x04, 0x37
        /*0002*/ 	.short	(.L_3777 - .L_3776)
.L_3776:
        /*0004*/ 	.word	0x00000082


	//----- nvinfo : EIATTR_SW2861232_WAR
	.align		4
.L_3777:
        /*0008*/ 	.byte	0x01, 0x35
	.zero		2


	//----- nvinfo : EIATTR_PARAM_CBANK
	.align		4
        /*000c*/ 	.byte	0x04, 0x0a
        /*000e*/ 	.short	(.L_3779 - .L_3778)
	.align		4
.L_3778:
        /*0010*/ 	.word	index@(.nv.constant0._ZN10layer_norm22ln_bwd_finalize_kernelINS_22Kernel_traits_finalizeILj2560E6__halfS2_fS2_fjLb1ELj1024ELj4ENS_18Kernel_traits_baseILj2560ES2_S2_fS2_fjLj1024EEEEELb1ELb0EEEvNS_9BwdParamsE)
        /*0014*/ 	.short	0x0160
        /*0016*/ 	.short	0x0128


	//----- nvinfo : EIATTR_CBANK_PARAM_SIZE
	.align		4
.L_3779:
        /*0018*/ 	.byte	0x03, 0x19
        /*001a*/ 	.short	0x0128


	//----- nvinfo : EIATTR_KPARAM_INFO
	.align		4
        /*001c*/ 	.byte	0x04, 0x17
        /*001e*/ 	.short	(.L_3781 - .L_3780)
.L_3780:
        /*0020*/ 	.word	0x00000000
        /*0024*/ 	.short	0x0000
        /*0026*/ 	.short	0x0000
        /*0028*/ 	.byte	0x00, 0xf0, 0xa1, 0x04


	//----- nvinfo : EIATTR_MAXREG_COUNT
	.align		4
.L_3781:
        /*002c*/ 	.byte	0x03, 0x1b
        /*002e*/ 	.short	0x0040


	//----- nvinfo : EIATTR_NUM_BARRIERS
	.align		4
        /*0030*/ 	.byte	0x02, 0x4c
        /*0032*/ 	.byte	0x01
	.zero		1


	//----- nvinfo : EIATTR_MERCURY_ISA_VERSION
	.align		4
        /*0034*/ 	.byte	0x03, 0x5f
        /*0036*/ 	.short	0x0000


	//----- nvinfo : EIATTR_COOP_GROUP_MASK_REGIDS
	.align		4
        /*0038*/ 	.byte	0x04, 0x29
        /*003a*/ 	.short	(.L_3783 - .L_3782)


	//   ....[0]....
.L_3782:
        /*003c*/ 	.word	0xffffffff


	//   ....[1]....
        /*0040*/ 	.word	0xffffffff


	//   ....[2]....
        /*0044*/ 	.word	0xffffffff


	//   ....[3]....
        /*0048*/ 	.word	0xffffffff


	//   ....[4]....
        /*004c*/ 	.word	0xffffffff


	//   ....[5]....
        /*0050*/ 	.word	0xffffffff


	//   ....[6]....
        /*0054*/ 	.word	0xffffffff


	//   ....[7]....
        /*0058*/ 	.word	0xffffffff


	//   ....[8]....
        /*005c*/ 	.word	0xffffffff


	//   ....[9]....
        /*0060*/ 	.word	0xffffffff


	//   ....[10]....
        /*0064*/ 	.word	0xffffffff


	//   ....[11]....
        /*0068*/ 	.word	0xffffffff


	//   ....[12]....
        /*006c*/ 	.word	0xffffffff


	//   ....[13]....
        /*0070*/ 	.word	0xffffffff


	//   ....[14]....
        /*0074*/ 	.word	0xffffffff


	//   ....[15]....
        /*0078*/ 	.word	0xffffffff


	//   ....[16]....
        /*007c*/ 	.word	0xffffffff


	//   ....[17]....
        /*0080*/ 	.word	0xffffffff


	//   ....[18]....
        /*0084*/ 	.word	0xffffffff


	//   ....[19]....
        /*0088*/ 	.word	0xffffffff


	//   ....[20]....
        /*008c*/ 	.word	0xffffffff


	//   ....[21]....
        /*0090*/ 	.word	0xffffffff


	//   ....[22]....
        /*0094*/ 	.word	0xffffffff


	//   ....[23]....
        /*0098*/ 	.word	0xffffffff


	//   ....[24]....
        /*009c*/ 	.word	0xffffffff


	//   ....[25]....
        /*00a0*/ 	.word	0xffffffff


	//   ....[26]....
        /*00a4*/ 	.word	0xffffffff


	//   ....[27]....
        /*00a8*/ 	.word	0xffffffff


	//   ....[28]....
        /*00ac*/ 	.word	0xffffffff


	//   ....[29]....
        /*00b0*/ 	.word	0xffffffff


	//----- nvinfo : EIATTR_COOP_GROUP_INSTR_OFFSETS
	.align		4
.L_3783:
        /*00b4*/ 	.byte	0x04, 0x28
        /*00b6*/ 	.short	(.L_3785 - .L_3784)


	//   ....[0]....
.L_3784:
        /*00b8*/ 	.word	0x000009d0


	//   ....[1]....
        /*00bc*/ 	.word	0x00000a00


	//   ....[2]....
        /*00c0*/ 	.word	0x00000a10


	//   ....[3]....
        /*00c4*/ 	.word	0x00000a30


	//   ....[4]....
        /*00c8*/ 	.word	0x00000a50


	//   ....[5]....
        /*00cc*/ 	.word	0x00000a60


	//   ....[6]....
        /*00d0*/ 	.word	0x00000a90


	//   ....[7]....
        /*00d4*/ 	.word	0x00000ab0


	//   ....[8]....
        /*00d8*/ 	.word	0x00000ac0


	//   ....[9]....
        /*00dc*/ 	.word	0x00000af0


	//   ....[10]....
        /*00e0*/ 	.word	0x00000b10


	//   ....[11]....
        /*00e4*/ 	.word	0x00000b20


	//   ....[12]....
        /*00e8*/ 	.word	0x00000b50


	//   ....[13]....
        /*00ec*/ 	.word	0x00000b70


	//   ....[14]....
        /*00f0*/ 	.word	0x00000b80


	//   ....[15]....
        /*00f4*/ 	.word	0x00000e20


	//   ....[16]....
        /*00f8*/ 	.word	0x00000e80


	//   ....[17]....
        /*00fc*/ 	.word	0x00000ee0


	//   ....[18]....
        /*0100*/ 	.word	0x00000f40


	//   ....[19]....
        /*0104*/ 	.word	0x00000fb0


	//   ....[20]....
        /*0108*/ 	.word	0x00001020


	//   ....[21]....
        /*010c*/ 	.word	0x00001080


	//   ....[22]....
        /*0110*/ 	.word	0x000010e0


	//   ....[23]....
        /*0114*/ 	.word	0x00001140


	//   ....[24]....
        /*0118*/ 	.word	0x000011b0


	//   ....[25]....
        /*011c*/ 	.word	0x00001220


	//   ....[26]....
        /*0120*/ 	.word	0x00001280


	//   ....[27]....
        /*0124*/ 	.word	0x000012e0


	//   ....[28]....
        /*0128*/ 	.word	0x00001340


	//   ....[29]....
        /*012c*/ 	.word	0x000013a0


	//----- nvinfo : EIATTR_EXIT_INSTR_OFFSETS
	.align		4
.L_3785:
        /*0130*/ 	.byte	0x04, 0x1c
        /*0132*/ 	.short	(.L_3787 - .L_3786)


	//   ....[0]....
.L_3786:
        /*0134*/ 	.word	0x00000070


	//   ....[1]....
        /*0138*/ 	.word	0x00000dc0


	//----- nvinfo : EIATTR_MAX_THREADS
	.align		4
.L_3787:
        /*013c*/ 	.byte	0x04, 0x05
        /*013e*/ 	.short	(.L_3789 - .L_3788)
.L_3788:
        /*0140*/ 	.word	0x00000400
        /*0144*/ 	.word	0x00000001
        /*0148*/ 	.word	0x00000001


	//----- nvinfo : EIATTR_CRS_STACK_SIZE
	.align		4
.L_3789:
        /*014c*/ 	.byte	0x04, 0x1e
        /*014e*/ 	.short	(.L_3791 - .L_3790)
.L_3790:
        /*0150*/ 	.word	0x00000000
.L_3791:


//--------------------- .nv.info._ZN10layer_norm13ln_bwd_kernelINS_13Kernel_traitsI6__halfS2_fS2_fjLj2560ELj1ELj1ELj4ELj8ENS_18Kernel_traits_baseILj2560ES2_S2_fS2_fjLj128EEEEELb1ELb1ELb1ELb0EEEvNS_9BwdParamsE --------------------------
	.section	.nv.info._ZN10layer_norm13ln_bwd_kernelINS_13Kernel_traitsI6__halfS2_fS2_fjLj2560ELj1ELj1ELj4ELj8ENS_18Kernel_traits_baseILj2560ES2_S2_fS2_fjLj128EEEEELb1ELb1ELb1ELb0EEEvNS_9BwdParamsE,"",@"SHT_CUDA_INFO"
	.sectionflags	@""
	.align	4


	//----- nvinfo : EIATTR_CUDA_API_VERSION
	.align		4
        /*0000*/ 	.byte	0x04, 0x37
        /*0002*/ 	.short	(.L_3793 - .L_3792)
.L_3792:
        /*0004*/ 	.word	0x00000082


	//----- nvinfo : EIATTR_SW2861232_WAR
	.align		4
.L_3793:
        /*0008*/ 	.byte	0x01, 0x35
	.zero		2


	//----- nvinfo : EIATTR_PARAM_CBANK
	.align		4
        /*000c*/ 	.byte	0x04, 0x0a
        /*000e*/ 	.short	(.L_3795 - .L_3794)
	.align		4
.L_3794:
        /*0010*/ 	.word	index@(.nv.constant0._ZN10layer_norm13ln_bwd_kernelINS_13Kernel_traitsI6__halfS2_fS2_fjLj2560ELj1ELj1ELj4ELj8ENS_18Kernel_traits_baseILj2560ES2_S2_fS2_fjLj128EEEEELb1ELb1ELb1ELb0EEEvNS_9BwdParamsE)
        /*0014*/ 	.short	0x0160
        /*0016*/ 	.short	0x0128


	//----- nvinfo : EIATTR_CBANK_PARAM_SIZE
	.align		4
.L_3795:
        /*0018*/ 	.byte	0x03, 0x19
        /*001a*/ 	.short	0x0128


	//----- nvinfo : EIATTR_KPARAM_INFO
	.align		4
        /*001c*/ 	.byte	0x04, 0x17
        /*001e*/ 	.short	(.L_3797 - .L_3796)
.L_3796:
        /*0020*/ 	.word	0x00000000
        /*0024*/ 	.short	0x0000
        /*0026*/ 	.short	0x0000
        /*0028*/ 	.byte	0x00, 0xf0, 0xa1, 0x04


	//----- nvinfo : EIATTR_MAXREG_COUNT
	.align		4
.L_3797:
        /*002c*/ 	.byte	0x03, 0x1b
        /*002e*/ 	.short	0x00ff


	//----- nvinfo : EIATTR_NUM_BARRIERS
	.align		4
        /*0030*/ 	.byte	0x02, 0x4c
        /*0032*/ 	.byte	0x01
	.zero		1


	//----- nvinfo : EIATTR_MERCURY_ISA_VERSION
	.align		4
        /*0034*/ 	.byte	0x03, 0x5f
        /*0036*/ 	.short	0x0000


	//----- nvinfo : EIATTR_COOP_GROUP_MASK_REGIDS
	.align		4
        /*0038*/ 	.byte	0x04, 0x29
        /*003a*/ 	.short	(.L_3799 - .L_3798)


	//   ....[0]....
.L_3798:
        /*003c*/ 	.word	0xffffffff


	//   ....[1]....
        /*0040*/ 	.word	0xffffffff


	//   ....[2]....
        /*0044*/ 	.word	0xffffffff


	//   ....[3]....
        /*0048*/ 	.word	0xffffffff


	//   ....[4]....
        /*004c*/ 	.word	0xffffffff


	//   ....[5]....
        /*0050*/ 	.word	0xffffffff


	//   ....[6]....
        /*0054*/ 	.word	0xffffffff


	//   ....[7]....
        /*0058*/ 	.word	0xffffffff


	//   ....[8]....
        /*005c*/ 	.word	0xffffffff


	//   ....[9]....
        /*0060*/ 	.word	0xffffffff


	//   ....[10]....
        /*0064*/ 	.word	0xffffffff


	//   ....[11]....
        /*0068*/ 	.word	0xffffffff


	//   ....[12]....
        /*006c*/ 	.word	0xffffffff


	//   ....[13]....
        /*0070*/ 	.word	0xffffffff


	//   ....[14]....
        /*0074*/ 	.word	0xffffffff


	//   ....[15]....
        /*0078*/ 	.word	0xffffffff


	//   ....[16]....
        /*007c*/ 	.word	0xffffffff


	//   ....[17]....
        /*0080*/ 	.word	0xffffffff


	//   ....[18]....
        /*0084*/ 	.word	0xffffffff


	//   ....[19]....
        /*0088*/ 	.word	0xffffffff


	//----- nvinfo : EIATTR_COOP_GROUP_INSTR_OFFSETS
	.align		4
.L_3799:
        /*008c*/ 	.byte	0x04, 0x28
        /*008e*/ 	.short	(.L_3801 - .L_3800)


	//   ....[0]....
.L_3800:
        /*0090*/ 	.word	0x000021a0


	//   ....[1]....
        /*0094*/ 	.word	0x000021c0


	//   ....[2]....
        /*0098*/ 	.word	0x000021e0


	//   ....[3]....
        /*009c*/ 	.word	0x00002200


	//   ....[4]....
        /*00a0*/ 	.word	0x00002220


	//   ....[5]....
        /*00a4*/ 	.word	0x00002240


	//   ....[6]....
        /*00a8*/ 	.word	0x00002260


	//   ....[7]....
        /*00ac*/ 	.word	0x00002280


	//   ....[8]....
        /*00b0*/ 	.word	0x000022a0


	//   ....[9]....
        /*00b4*/ 	.word	0x000022c0


	//   ....[10]....
        /*00b8*/ 	.word	0x00005490


	//   ....[11]....
        /*00bc*/ 	.word	0x00005510


	//   ....[12]....
        /*00c0*/ 	.word	0x00005590


	//   ....[13]....
        /*00c4*/ 	.word	0x00005600


	//   ....[14]....
        /*00c8*/ 	.word	0x00005680


	//   ....[15]....
        /*00cc*/ 	.word	0x000056f0


	//   ....[16]....
        /*00d0*/ 	.word	0x00005770


	//   ....[17]....
        /*00d4*/ 	.word	0x000057e0


	//   ....[18]....
        /*00d8*/ 	.word	0x00005860


	//   ....[19]....
        /*00dc*/ 	.word	0x000058d0


	//----- nvinfo : EIATTR_EXIT_INSTR_OFFSETS
	.align		4
.L_3801:
        /*00e0*/ 	.byte	0x04, 0x1c
        /*00e2*/ 	.short	(.L_3803 - .L_3802)


	//   ....[0]....
.L_3802:
        /*00e4*/ 	.word	0x000053b0


	//   ....[1]....
        /*00e8*/ 	.word	0x00005430


	//----- nvinfo : EIATTR_MAX_THREADS
	.align		4
.L_3803:
        /*00ec*/ 	.byte	0x04, 0x05
        /*00ee*/ 	.short	(.L_3805 - .L_3804)
.L_3804:
        /*00f0*/ 	.word	0x00000080
        /*00f4*/ 	.word	0x00000001
        /*00f8*/ 	.word	0x00000001


	//----- nvinfo : EIATTR_CRS_STACK_SIZE
	.align		4
.L_3805:
        /*00fc*/ 	.byte	0x04, 0x1e
        /*00fe*/ 	.short	(.L_3807 - .L_3806)
.L_3806:
        /*0100*/ 	.word	0x00000000
.L_3807:


//--------------------- .nv.info._ZN10layer_norm22ln_bwd_finalize_kernelINS_22Kernel_traits_finalizeILj2560E6__halfS2_fS2_fjLb1ELj1024ELj4ENS_18Kernel_traits_baseILj2560ES2_S2_fS2_fjLj1024EEEEELb1ELb1EEEvNS_9BwdParamsE --------------------------
	.section	.nv.info._ZN10layer_norm22ln_bwd_finalize_kernelINS_22Kernel_traits_finalizeILj2560E6__halfS2_fS2_fjLb1ELj1024ELj4ENS_18Kernel_traits_baseILj2560ES2_S2_fS2_fjLj1024EEEEELb1ELb1EEEvNS_9BwdParamsE,"",@"SHT_CUDA_INFO"
	.sectionflags	@""
	.align	4


	//----- nvinfo : EIATTR_CUDA_API_VERSION
	.align		4
        /*0000*/ 	.byte	0x04, 0x37
        /*0002*/ 	.short	(.L_3809 - .L_3808)
.L_3808:
        /*0004*/ 	.word	0x00000082


	//----- nvinfo : EIATTR_SW2861232_WAR
	.align		4
.L_3809:
        /*0008*/ 	.byte	0x01, 0x35
	.zero		2


	//----- nvinfo : EIATTR_PARAM_CBANK
	.align		4
        /*000c*/ 	.byte	0x04, 0x0a
        /*000e*/ 	.short	(.L_3811 - .L_3810)
	.align		4
.L_3810:
        /*0010*/ 	.word	index@(.nv.constant0._ZN10layer_norm22ln_bwd_finalize_kernelINS_22Kernel_traits_finalizeILj2560E6__halfS2_fS2_fjLb1ELj1024ELj4ENS_18Kernel_traits_baseILj2560ES2_S2_fS2_fjLj1024EEEEELb1ELb1EEEvNS_9BwdParamsE)
        /*0014*/ 	.short	0x0160
        /*0016*/ 	.short	0x0128


	//----- nvinfo : EIATTR_CBANK_PARAM_SIZE
	.align		4
.L_3811:
        /*0018*/ 	.byte	0x03, 0x19
        /*001a*/ 	.short	0x0128


	//----- nvinfo : EIATTR_KPARAM_INFO
	.align		4
        /*001c*/ 	.byte	0x04, 0x17
        /*001e*/ 	.short	(.L_3813 - .L_3812)
.L_3812:
        /*0020*/ 	.word	0x00000000
        /*0024*/ 	.short	0x0000
        /*0026*/ 	.short	0x0000
        /*0028*/ 	.byte	0x00, 0xf0, 0xa1, 0x04


	//----- nvinfo : EIATTR_MAXREG_COUNT
	.align		4
.L_3813:
        /*002c*/ 	.byte	0x03, 0x1b
        /*002e*/ 	.short	0x0040


	//----- nvinfo : EIATTR_NUM_BARRIERS
	.align		4
        /*0030*/ 	.byte	0x02, 0x4c
        /*0032*/ 	.byte	0x01
	.zero		1


	//----- nvinfo : EIATTR_MERCURY_ISA_VERSION
	.align		4
        /*0034*/ 	.byte	0x03, 0x5f
        /*0036*/ 	.short	0x0000


	//----- nvinfo : EIATTR_COOP_GROUP_MASK_REGIDS
	.align		4
        /*0038*/ 	.byte	0x04, 0x29
        /*003a*/ 	.short	(.L_3815 - .L_3814)


	//   ....[0]....
.L_3814:
        /*003c*/ 	.word	0xffffffff


	//   ....[1]....
        /*0040*/ 	.word	0xffffffff


	//   ....[2]....
        /*0044*/ 	.word	0xffffffff


	//   ....[3]....
        /*0048*/ 	.word	0xffffffff


	//   ....[4]....
        /*004c*/ 	.word	0xffffffff


	//   ....[5]....
        /*0050*/ 	.word	0xffffffff


	//   ....[6]....
        /*0054*/ 	.word	0xffffffff


	//   ....[7]....
        /*0058*/ 	.word	0xffffffff


	//   ....[8]....
        /*005c*/ 	.word	0xffffffff


	//   ....[9]....
        /*0060*/ 	.word	0xffffffff


	//   ....[10]....
        /*0064*/ 	.word	0xffffffff


	//   ....[11]....
        /*0068*/ 	.word	0xffffffff


	//   ....[12]....
        /*006c*/ 	.word	0xffffffff


	//   ....[13]....
        /*0070*/ 	.word	0xffffffff


	//   ....[14]....
        /*0074*/ 	.word	0xffffffff


	//   ....[15]....
        /*0078*/ 	.word	0xffffffff


	//   ....[16]....
        /*007c*/ 	.word	0xffffffff


	//   ....[17]....
        /*0080*/ 	.word	0xffffffff


	//   ....[18]....
        /*0084*/ 	.word	0xffffffff


	//   ....[19]....
        /*0088*/ 	.word	0xffffffff


	//   ....[20]....
        /*008c*/ 	.word	0xffffffff


	//   ....[21]....
        /*0090*/ 	.word	0xffffffff


	//   ....[22]....
        /*0094*/ 	.word	0xffffffff


	//   ....[23]....
        /*0098*/ 	.word	0xffffffff


	//   ....[24]....
        /*009c*/ 	.word	0xffffffff


	//   ....[25]....
        /*00a0*/ 	.word	0xffffffff


	//   ....[26]....
        /*00a4*/ 	.word	0xffffffff


	//   ....[27]....
        /*00a8*/ 	.word	0xffffffff


	//   ....[28]....
        /*00ac*/ 	.word	0xffffffff


	//   ....[29]....
        /*00b0*/ 	.word	0xffffffff


	//----- nvinfo : EIATTR_COOP_GROUP_INSTR_OFFSETS
	.align		4
.L_3815:
        /*00b4*/ 	.byte	0x04, 0x28
        /*00b6*/ 	.short	(.L_3817 - .L_3816)


	//   ....[0]....
.L_3816:
        /*00b8*/ 	.word	0x000009a0


	//   ....[1]....
        /*00bc*/ 	.word	0x000009d0


	//   ....[2]....
        /*00c0*/ 	.word	0x000009e0


	//   ....[3]....
        /*00c4*/ 	.word	0x00000a00


	//   ....[4]....
        /*00c8*/ 	.word	0x00000a20


	//   ....[5]....
        /*00cc*/ 	.word	0x00000a30


	//   ....[6]....
        /*00d0*/ 	.word	0x00000a60


	//   ....[7]....
        /*00d4*/ 	.word	0x00000a80


	//   ....[8]....
        /*00d8*/ 	.word	0x00000a90


	//   ....[9]....
        /*00dc*/ 	.word	0x00000ac0


	//   ....[10]....
        /*00e0*/ 	.word	0x00000ae0


	//   ....[11]....
        /*00e4*/ 	.word	0x00000af0


	//   ....[12]....
        /*00e8*/ 	.word	0x00000b20


	//   ....[13]....
        /*00ec*/ 	.word	0x00000b40


	//   ....[14]....
        /*00f0*/ 	.word	0x00000b50


	//   ....[15]....
        /*00f4*/ 	.word	0x00000dd0


	//   ....[16]....
        /*00f8*/ 	.word	0x00000e30


	//   ....[17]....
        /*00fc*/ 	.word	0x00000e90


	//   ....[18]....
        /*0100*/ 	.word	0x00000ef0


	//   ....[19]....
        /*0104*/ 	.word	0x00000f60


	//   ....[20]....
        /*0108*/ 	.word	0x00000fd0


	//   ....[21]....
        /*010c*/ 	.word	0x00001030


	//   ....[22]....
        /*0110*/ 	.word	0x00001090


	//   ....[23]....
        /*0114*/ 	.word	0x000010f0


	//   ....[24]....
        /*0118*/ 	.word	0x00001160


	//   ....[25]....
        /*011c*/ 	.word	0x000011d0


	//   ....[26]....
        /*0120*/ 	.word	0x00001230


	//   ....[27]....
        /*0124*/ 	.word	0x00001290


	//   ....[28]....
        /*0128*/ 	.word	0x000012f0


	//   ....[29]....
        /*012c*/ 	.word	0x00001350


	//----- nvinfo : EIATTR_EXIT_INSTR_OFFSETS
	.align		4
.L_3817:
        /*0130*/ 	.byte	0x04, 0x1c
        /*0132*/ 	.short	(.L_3819 - .L_3818)


	//   ....[0]....
.L_3818:
        /*0134*/ 	.word	0x00000070


	//   ....[1]....
        /*0138*/ 	.word	0x00000d70


	//----- nvinfo : EIATTR_MAX_THREADS
	.align		4
.L_3819:
        /*013c*/ 	.byte	0x04, 0x05
        /*013e*/ 	.short	(.L_3821 - .L_3820)
.L_3820:
        /*0140*/ 	.word	0x00000400
        /*0144*/ 	.word	0x00000001
        /*0148*/ 	.word	0x00000001


	//----- nvinfo : EIATTR_CRS_STACK_SIZE
	.align		4
.L_3821:
        /*014c*/ 	.byte	0x04, 0x1e
        /*014e*/ 	.short	(.L_3823 - .L_3822)
.L_3822:
        /*0150*/ 	.word	0x00000000
.L_3823:


//--------------------- .nv.info._ZN10layer_norm13ln_bwd_kernelINS_13Kernel_traitsI6__halfS2_fS2_fjLj2560ELj1ELj1ELj4ELj8ENS_18Kernel_traits_baseILj2560ES2_S2_fS2_fjLj128EEEEELb1ELb1ELb1ELb1EEEvNS_9BwdParamsE --------------------------
	.section	.nv.info._ZN10layer_norm13ln_bwd_kernelINS_13Kernel_traitsI6__halfS2_fS2_fjLj2560ELj1ELj1ELj4ELj8ENS_18Kernel_traits_baseILj2560ES2_S2_fS2_fjLj128EEEEELb1ELb1ELb1ELb1EEEvNS_9BwdParamsE,"",@"SHT_CUDA_INFO"
	.sectionflags	@""
	.align	4


	//----- nvinfo : EIATTR_CUDA_API_VERSION
	.align		4
        /*0000*/ 	.byte	0x04, 0x37
        /*0002*/ 	.short	(.L_3825 - .L_3824)
.L_3824:
        /*0004*/ 	.word	0x00000082


	//----- nvinfo : EIATTR_SW2861232_WAR
	.align		4
.L_3825:
        /*0008*/ 	.byte	0x01, 0x35
	.zero		2


	//----- nvinfo : EIATTR_PARAM_CBANK
	.align		4
        /*000c*/ 	.byte	0x04, 0x0a
        /*000e*/ 	.short	(.L_3827 - .L_3826)
	.align		4
.L_3826:
        /*0010*/ 	.word	index@(.nv.constant0._ZN10layer_norm13ln_bwd_kernelINS_13Kernel_traitsI6__halfS2_fS2_fjLj2560ELj1ELj1ELj4ELj8ENS_18Kernel_traits_baseILj2560ES2_S2_fS2_fjLj128EEEEELb1ELb1ELb1ELb1EEEvNS_9BwdParamsE)
        /*0014*/ 	.short	0x0160
        /*0016*/ 	.short	0x0128


	//----- nvinfo : EIATTR_CBANK_PARAM_SIZE
	.align		4
.L_3827:
        /*0018*/ 	.byte	0x03, 0x19
        /*001a*/ 	.short	0x0128


	//----- nvinfo : EIATTR_KPARAM_INFO
	.align		4
        /*001c*/ 	.byte	0x04, 0x17
        /*001e*/ 	.short	(.L_3829 - .L_3828)
.L_3828:
        /*0020*/ 	.word	0x00000000
        /*0024*/ 	.short	0x0000
        /*0026*/ 	.short	0x0000
        /*0028*/ 	.byte	0x00, 0xf0, 0xa1, 0x04


	//----- nvinfo : EIATTR_MAXREG_COUNT
	.align		4
.L_3829:
        /*002c*/ 	.byte	0x03, 0x1b
        /*002e*/ 	.short	0x00ff


	//----- nvinfo : EIATTR_NUM_BARRIERS
	.align		4
        /*0030*/ 	.byte	0x02, 0x4c
        /*0032*/ 	.byte	0x01
	.zero		1


	//----- nvinfo : EIATTR_MERCURY_ISA_VERSION
	.align		4
        /*0034*/ 	.byte	0x03, 0x5f
        /*0036*/ 	.short	0x0000


	//----- nvinfo : EIATTR_COOP_GROUP_MASK_REGIDS
	.align		4
        /*0038*/ 	.byte	0x04, 0x29
        /*003a*/ 	.short	(.L_3831 - .L_3830)


	//   ....[0]....
.L_3830:
        /*003c*/ 	.word	0xffffffff


	//   ....[1]....
        /*0040*/ 	.word	0xffffffff


	//   ....[2]....
        /*0044*/ 	.word	0xffffffff


	//   ....[3]....
        /*0048*/ 	.word	0xffffffff


	//   ....[4]....
        /*004c*/ 	.word	0xffffffff


	//   ....[5]....
        /*0050*/ 	.word	0xffffffff


	//   ....[6]....
        /*0054*/ 	.word	0xffffffff


	//   ....[7]....
        /*0058*/ 	.word	0xffffffff


	//   ....[8]....
        /*005c*/ 	.word	0xffffffff


	//   ....[9]....
        /*0060*/ 	.word	0xffffffff


	//   ....[10]....
        /*0064*/ 	.word	0xffffffff


	//   ....[11]....
        /*0068*/ 	.word	0xffffffff


	//   ....[12]....
        /*006c*/ 	.word	0xffffffff


	//   ....[13]....
        /*0070*/ 	.word	0xffffffff


	//   ....[14]....
        /*0074*/ 	.word	0xffffffff


	//   ....[15]....
        /*0078*/ 	.word	0xffffffff


	//   ....[16]....
        /*007c*/ 	.word	0xffffffff


	//   ....[17]....
        /*0080*/ 	.word	0xffffffff


	//   ....[18]....
        /*0084*/ 	.word	0xffffffff


	//   ....[19]....
        /*0088*/ 	.word	0xffffffff


	//----- nvinfo : EIATTR_COOP_GROUP_INSTR_OFFSETS
	.align		4
.L_3831:
        /*008c*/ 	.byte	0x04, 0x28
        /*008e*/ 	.short	(.L_3833 - .L_3832)


	//   ....[0]....
.L_3832:
        /*0090*/ 	.word	0x00001c50


	//   ....[1]....
        /*0094*/ 	.word	0x00001c70


	//   ....[2]....
        /*0098*/ 	.word	0x00001c90


	//   ....[3]....
        /*009c*/ 	.word	0x00001cb0


	//   ....[4]....
        /*00a0*/ 	.word	0x00001cd0


	//   ....[5]....
        /*00a4*/ 	.word	0x00001cf0


	//   ....[6]....
        /*00a8*/ 	.word	0x00001d10


	//   ....[7]....
        /*00ac*/ 	.word	0x00001d30


	//   ....[8]....
        /*00b0*/ 	.word	0x00001d50


	//   ....[9]....
        /*00b4*/ 	.word	0x00001d70


	//   ....[10]....
        /*00b8*/ 	.word	0x00004b10


	//   ....[11]....
        /*00bc*/ 	.word	0x00004b90


	//   ....[12]....
        /*00c0*/ 	.word	0x00004c10


	//   ....[13]....
        /*00c4*/ 	.word	0x00004c80


	//   ....[14]....
        /*00c8*/ 	.word	0x00004d00


	//   ....[15]....
        /*00cc*/ 	.word	0x00004d70


	//   ....[16]....
        /*00d0*/ 	.word	0x00004df0


	//   ....[17]....
        /*00d4*/ 	.word	0x00004e60


	//   ....[18]....
        /*00d8*/ 	.word	0x00004ee0


	//   ....[19]....
        /*00dc*/ 	.word	0x00004f50


	//----- nvinfo : EIATTR_EXIT_INSTR_OFFSETS
	.align		4
.L_3833:
        /*00e0*/ 	.byte	0x04, 0x1c
        /*00e2*/ 	.short	(.L_3835 - .L_3834)


	//   ....[0]....
.L_3834:
        /*00e4*/ 	.word	0x00004ab0


	//----- nvinfo : EIATTR_MAX_THREADS
	.align		4
.L_3835:
        /*00e8*/ 	.byte	0x04, 0x05
        /*00ea*/ 	.short	(.L_3837 - .L_3836)
.L_3836:
        /*00ec*/ 	.word	0x00000080
        /*00f0*/ 	.word	0x00000001
        /*00f4*/ 	.word	0x00000001


	//----- nvinfo : EIATTR_CRS_STACK_SIZE
	.align		4
.L_3837:
        /*00f8*/ 	.byte	0x04, 0x1e
        /*00fa*/ 	.short	(.L_3839 - .L_3838)
.L_3838:
        /*00fc*/ 	.word	0x00000000
.L_3839:


//--------------------- .nv.info._ZN10layer_norm13ln_bwd_kernelINS_13Kernel_traitsIf6__halffS2_fjLj2560ELj1ELj1ELj4ELj8ENS_18Kernel_traits_baseILj2560EfS2_fS2_fjLj128EEEEELb0ELb0ELb0ELb0EEEvNS_9BwdParamsE --------------------------
	.section	.nv.info._ZN10layer_norm13ln_bwd_kernelINS_13Kernel_traitsIf6__halffS2_fjLj2560ELj1ELj1ELj4ELj8ENS_18Kernel_traits_baseILj2560EfS2_fS2_fjLj128EEEEELb0ELb0ELb0ELb0EEEvNS_9BwdParamsE,"",@"SHT_CUDA_INFO"
	.sectionflags	@""
	.align	4


	//----- nvinfo : EIATTR_CUDA_API_VERSION
	.align		4
        /*0000*/ 	.byte	0x04, 0x37
        /*0002*/ 	.short	(.L_3841 - .L_3840)
.L_3840:
        /*0004*/ 	.word	0x00000082


	//----- nvinfo : EIATTR_SW2861232_WAR
	.align		4
.L_3841:
        /*0008*/ 	.byte	0x01, 0x35
	.zero		2


	//----- nvinfo : EIATTR_PARAM_CBANK
	.align		4
        /*000c*/ 	.byte	0x04, 0x0a
        /*000e*/ 	.short	(.L_3843 - .L_3842)
	.align		4
.L_3842:
        /*0010*/ 	.word	index@(.nv.constant0._ZN10layer_norm13ln_bwd_kernelINS_13Kernel_traitsIf6__halffS2_fjLj2560ELj1ELj1ELj4ELj8ENS_18Kernel_traits_baseILj2560EfS2_fS2_fjLj128EEEEELb0ELb0ELb0ELb0EEEvNS_9BwdParamsE)
        /*0014*/ 	.short	0x0160
        /*0016*/ 	.short	0x0128


	//----- nvinfo : EIATTR_CBANK_PARAM_SIZE
	.align		4
.L_3843:
        /*0018*/ 	.byte	0x03, 0x19
        /*001a*/ 	.short	0x0128


	//----- nvinfo : EIATTR_KPARAM_INFO
	.align		4
        /*001c*/ 	.byte	0x04, 0x17
        /*001e*/ 	.short	(.L_3845 - .L_3844)
.L_3844:
        /*0020*/ 	.word	0x00000000
        /*0024*/ 	.short	0x0000
        /*0026*/ 	.short	0x0000
        /*0028*/ 	.byte	0x00, 0xf0, 0xa1, 0x04


	//----- nvinfo : EIATTR_MAXREG_COUNT
	.align		4
.L_3845:
        /*002c*/ 	.byte	0x03, 0x1b
        /*002e*/ 	.short	0x00ff


	//----- nvinfo : EIATTR_NUM_BARRIERS
	.align		4
        /*0030*/ 	.byte	0x02, 0x4c
        /*0032*/ 	.byte	0x01
	.zero		1


	//----- nvinfo : EIATTR_MERCURY_ISA_VERSION
	.align		4
        /*0034*/ 	.byte	0x03, 0x5f
        /*0036*/ 	.short	0x0000


	//----- nvinfo : EIATTR_COOP_GROUP_MASK_REGIDS
	.align		4
        /*0038*/ 	.byte	0x04, 0x29
        /*003a*/ 	.short	(.L_3847 - .L_3846)


	//   ....[0]....
.L_3846:
        /*003c*/ 	.word	0xffffffff


	//   ....[1]....
        /*0040*/ 	.word	0xffffffff


	//   ....[2]....
        /*0044*/ 	.word	0xffffffff


	//   ....[3]....
        /*0048*/ 	.word	0xffffffff


	//   ....[4]....
        /*004c*/ 	.word	0xffffffff


	//   ....[5]....
        /*0050*/ 	.word	0xffffffff


	//   ....[6]....
        /*0054*/ 	.word	0xffffffff


	//   ....[7]....
        /*0058*/ 	.word	0xffffffff


	//   ....[8]....
        /*005c*/ 	.word	0xffffffff


	//   ....[9]....
        /*0060*/ 	.word	0xffffffff


	//   ....[10]....
        /*0064*/ 	.word	0xffffffff


	//   ....[11]....
        /*0068*/ 	.word	0xffffffff


	//   ....[12]....
        /*006c*/ 	.word	0xffffffff


	//   ....[13]....
        /*0070*/ 	.word	0xffffffff


	//   ....[14]....
        /*0074*/ 	.word	0xffffffff


	//   ....[15]....
        /*0078*/ 	.word	0xffffffff


	//   ....[16]....
        /*007c*/ 	.word	0xffffffff


	//   ....[17]....
        /*0080*/ 	.word	0xffffffff


	//   ....[18]....
        /*0084*/ 	.word	0xffffffff


	//   ....[19]....
        /*0088*/ 	.word	0xffffffff


	//----- nvinfo : EIATTR_COOP_GROUP_INSTR_OFFSETS
	.align		4
.L_3847:
        /*008c*/ 	.byte	0x04, 0x28
        /*008e*/ 	.short	(.L_3849 - .L_3848)


	//   ....[0]....
.L_3848:
        /*0090*/ 	.word	0x00001570


	//   ....[1]....
        /*0094*/ 	.word	0x00001590


	//   ....[2]....
        /*0098*/ 	.word	0x000015b0


	//   ....[3]....
        /*009c*/ 	.word	0x000015d0


	//   ....[4]....
        /*00a0*/ 	.word	0x000015f0


	//   ....[5]....
        /*00a4*/ 	.word	0x00001610


	//   ....[6]....
        /*00a8*/ 	.word	0x00001630


	//   ....[7]....
        /*00ac*/ 	.word	0x00001650


	//   ....[8]....
        /*00b0*/ 	.word	0x00001670


	//   ....[9]....
        /*00b4*/ 	.word	0x00001690


	//   ....[10]....
        /*00b8*/ 	.word	0x00002940


	//   ....[11]....
        /*00bc*/ 	.word	0x000029c0


	//   ....[12]....
        /*00c0*/ 	.word	0x00002a40


	//   ....[13]....
        /*00c4*/ 	.word	0x00002ab0


	//   ....[14]....
        /*00c8*/ 	.word	0x00002b30


	//   ....[15]....
        /*00cc*/ 	.word	0x00002ba0


	//   ....[16]....
        /*00d0*/ 	.word	0x00002c20


	//   ....[17]....
        /*00d4*/ 	.word	0x00002c90


	//   ....[18]....
        /*00d8*/ 	.word	0x00002d10


	//   ....[19]....
        /*00dc*/ 	.word	0x00002d80


	//----- nvinfo : EIATTR_EXIT_INSTR_OFFSETS
	.align		4
.L_3849:
        /*00e0*/ 	.byte	0x04, 0x1c
        /*00e2*/ 	.short	(.L_3851 - .L_3850)


	//   ....[0]....
.L_3850:
        /*00e4*/ 	.word	0x00002880


	//   ....[1]....
        /*00e8*/ 	.word	0x000028e0


	//----- nvinfo : EIATTR_MAX_THREADS
	.align		4
.L_3851:
        /*00ec*/ 	.byte	0x04, 0x05
        /*00ee*/ 	.short	(.L_3853 - .L_3852)
.L_3852:
        /*00f0*/ 	.word	0x00000080
        /*00f4*/ 	.word	0x00000001
        /*00f8*/ 	.word	0x00000001


	//----- nvinfo : EIATTR_CRS_STACK_SIZE
	.align		4
.L_3853:
        /*00fc*/ 	.byte	0x04, 0x1e
        /*00fe*/ 	.short	(.L_3855 - .L_3854)
.L_3854:
        /*0100*/ 	.word	0x00000000
.L_3855:


//--------------------- .nv.info._ZN10layer_norm13ln_bwd_kernelINS_13Kernel_traitsIf6__halffS2_fjLj2560ELj1ELj1ELj4ELj8ENS_18Kernel_traits_baseILj2560EfS2_fS2_fjLj128EEEEELb0ELb0ELb0ELb1EEEvNS_9BwdParamsE --------------------------
	.section	.nv.info._ZN10layer_norm13ln_bwd_kernelINS_13Kernel_traitsIf6__halffS2_fjLj2560ELj1ELj1ELj4ELj8ENS_18Kernel_traits_baseILj2560EfS2_fS2_fjLj128EEEEELb0ELb0ELb0ELb1EEEvNS_9BwdParamsE,"",@"SHT_CUDA_INFO"
	.sectionflags	@""
	.align	4


	//----- nvinfo : EIATTR_CUDA_API_VERSION
	.align		4
        /*0000*/ 	.byte	0x04, 0x37
        /*0002*/ 	.short	(.L_3857 - .L_3856)
.L_3856:
        /*0004*/ 	.word	0x00000082


	//----- nvinfo : EIATTR_SW2861232_WAR
	.align		4
.L_3857:
        /*0008*/ 	.byte	0x01, 0x35
	.zero		2


	//----- nvinfo : EIATTR_PARAM_CBANK
	.align		4
        /*000c*/ 	.byte	0x04, 0x0a
        /*000e*/ 	.short	(.L_3859 - .L_3858)
	.align		4
.L_3858:
        /*0010*/ 	.word	index@(.nv.constant0._ZN10layer_norm13ln_bwd_kernelINS_13Kernel_traitsIf6__halffS2_fjLj2560ELj1ELj1ELj4ELj8ENS_18Kernel_traits_baseILj2560EfS2_fS2_fjLj128EEEEELb0ELb0ELb0ELb1EEEvNS_9BwdParamsE)
        /*0014*/ 	.short	0x0160
        /*0016*/ 	.short	0x0128


	//----- nvinfo : EIATTR_CBANK_PARAM_SIZE
	.align		4
.L_3859:
        /*0018*/ 	.byte	0x03, 0x19
        /*001a*/ 	.short	0x0128


	//----- nvinfo : EIATTR_KPARAM_INFO
	.align		4
        /*001c*/ 	.byte	0x04, 0x17
        /*001e*/ 	.short	(.L_3861 - .L_3860)
.L_3860:
        /*0020*/ 	.word	0x00000000
        /*0024*/ 	.short	0x0000
        /*0026*/ 	.short	0x0000
        /*0028*/ 	.byte	0x00, 0xf0, 0xa1, 0x04


	//----- nvinfo : EIATTR_MAXREG_COUNT
	.align		4
.L_3861:
        /*002c*/ 	.byte	0x03, 0x1b
        /*002e*/ 	.short	0x00ff


	//----- nvinfo : EIATTR_NUM_BARRIERS
	.align		4
        /*0030*/ 	.byte	0x02, 0x4c
        /*0032*/ 	.byte	0x01
	.zero		1


	//----- nvinfo : EIATTR_MERCURY_ISA_VERSION
	.align		4
        /*0034*/ 	.byte	0x03, 0x5f
        /*0036*/ 	.short	0x0000


	//----- nvinfo : EIATTR_COOP_GROUP_MASK_REGIDS
	.align		4
        /*0038*/ 	.byte	0x04, 0x29
        /*003a*/ 	.short	(.L_3863 - .L_3862)


	//   ....[0]....
.L_3862:
        /*003c*/ 	.word	0xffffffff


	//   ....[1]....
        /*0040*/ 	.word	0xffffffff


	//   ....[2]....
        /*0044*/ 	.word	0xffffffff


	//   ....[3]....
        /*0048*/ 	.word	0xffffffff


	//   ....[4]....
        /*004c*/ 	.word	0xffffffff


	//   ....[5]....
        /*0050*/ 	.word	0xffffffff


	//   ....[6]....
        /*0054*/ 	.word	0xffffffff


	//   ....[7]....
        /*0058*/ 	.word	0xffffffff


	//   ....[8]....
        /*005c*/ 	.word	0xffffffff


	//   ....[9]....
        /*0060*/ 	.word	0xffffffff


	//   ....[10]....
        /*0064*/ 	.word	0xffffffff


	//   ....[11]....
        /*0068*/ 	.word	0xffffffff


	//   ....[12]....
        /*006c*/ 	.word	0xffffffff


	//   ....[13]....
        /*0070*/ 	.word	0xffffffff


	//   ....[14]....
        /*0074*/ 	.word	0xffffffff


	//   ....[15]....
        /*0078*/ 	.word	0xffffffff


	//   ....[16]....
        /*007c*/ 	.word	0xffffffff


	//   ....[17]....
        /*0080*/ 	.word	0xffffffff


	//   ....[18]....
        /*0084*/ 	.word	0xffffffff


	//   ....[19]....
        /*0088*/ 	.word	0xffffffff


	//----- nvinfo : EIATTR_COOP_GROUP_INSTR_OFFSETS
	.align		4
.L_3863:
        /*008c*/ 	.byte	0x04, 0x28
        /*008e*/ 	.short	(.L_3865 - .L_3864)


	//   ....[0]....
.L_3864:
        /*0090*/ 	.word	0x000012d0


	//   ....[1]....
        /*0094*/ 	.word	0x000012f0


	//   ....[2]....
        /*0098*/ 	.word	0x00001310


	//   ....[3]....
        /*009c*/ 	.word	0x00001330


	//   ....[4]....
        /*00a0*/ 	.word	0x00001350


	//   ....[5]....
        /*00a4*/ 	.word	0x00001370


	//   ....[6]....
        /*00a8*/ 	.word	0x00001390


	//   ....[7]....
        /*00ac*/ 	.word	0x000013b0


	//   ....[8]....
        /*00b0*/ 	.word	0x000013d0


	//   ....[9]....
        /*00b4*/ 	.word	0x000013f0


	//   ....[10]....
        /*00b8*/ 	.word	0x000025b0


	//   ....[11]....
        /*00bc*/ 	.word	0x00002630


	//   ....[12]....
        /*00c0*/ 	.word	0x000026b0


	//   ....[13]....
        /*00c4*/ 	.word	0x00002720


	//   ....[14]....
        /*00c8*/ 	.word	0x000027a0


	//   ....[15]....
        /*00cc*/ 	.word	0x00002810


	//   ....[16]....
        /*00d0*/ 	.word	0x00002890


	//   ....[17]....
        /*00d4*/ 	.word	0x00002900


	//   ....[18]....
        /*00d8*/ 	.word	0x00002980


	//   ....[19]....
        /*00dc*/ 	.word	0x000029f0


	//----- nvinfo : EIATTR_EXIT_INSTR_OFFSETS
	.align		4
.L_3865:
        /*00e0*/ 	.byte	0x04, 0x1c
        /*00e2*/ 	.short	(.L_3867 - .L_3866)


	//   ....[0]....
.L_3866:
        /*00e4*/ 	.word	0x00002550


	//----- nvinfo : EIATTR_MAX_THREADS
	.align		4
.L_3867:
        /*00e8*/ 	.byte	0x04, 0x05
        /*00ea*/ 	.short	(.L_3869 - .L_3868)
.L_3868:
        /*00ec*/ 	.word	0x00000080
        /*00f0*/ 	.word	0x00000001
        /*00f4*/ 	.word	0x00000001


	//----- nvinfo : EIATTR_CRS_STACK_SIZE
	.align		4
.L_3869:
        /*00f8*/ 	.byte	0x04, 0x1e
        /*00fa*/ 	.short	(.L_3871 - .L_3870)
.L_3870:
        /*00fc*/ 	.word	0x00000000
.L_3871:


//--------------------- .nv.info._ZN10layer_norm13ln_bwd_kernelINS_13Kernel_traitsIf6__halffS2_fjLj2560ELj1ELj1ELj4ELj8ENS_18Kernel_traits_baseILj2560EfS2_fS2_fjLj128EEEEELb0ELb0ELb1ELb0EEEvNS_9BwdParamsE --------------------------
	.section	.nv.info._ZN10layer_norm13ln_bwd_kernelINS_13Kernel_traitsIf6__halffS2_fjLj2560ELj1ELj1ELj4ELj8ENS_18Kernel_traits_baseILj2560EfS2_fS2_fjLj128EEEEELb0ELb0ELb1ELb0EEEvNS_9BwdParamsE,"",@"SHT_CUDA_INFO"
	.sectionflags	@""
	.align	4


	//----- nvinfo : EIATTR_CUDA_API_VERSION
	.align		4
        /*0000*/ 	.byte	0x04, 0x37
        /*0002*/ 	.short	(.L_3873 - .L_3872)
.L_3872:
        /*0004*/ 	.word	0x00000082


	//----- nvinfo : EIATTR_SW2861232_WAR
	.align		4
.L_3873:
        /*0008*/ 	.byte	0x01, 0x35
	.zero		2


	//----- nvinfo : EIATTR_PARAM_CBANK
	.align		4
        /*000c*/ 	.byte	0x04, 0x0a
        /*000e*/ 	.short	(.L_3875 - .L_3874)
	.align		4
.L_3874:
        /*0010*/ 	.word	index@(.nv.constant0._ZN10layer_norm13ln_bwd_kernelINS_13Kernel_traitsIf6__halffS2_fjLj2560ELj1ELj1ELj4ELj8ENS_18Kernel_traits_baseILj2560EfS2_fS2_fjLj128EEEEELb0ELb0ELb1ELb0EEEvNS_9BwdParamsE)
        /*0014*/ 	.short	0x0160
        /*0016*/ 	.short	0x0128


	//----- nvinfo : EIATTR_CBANK_PARAM_SIZE
	.align		4
.L_3875:
        /*0018*/ 	.byte	0x03, 0x19
        /*001a*/ 	.short	0x0128


	//----- nvinfo : EIATTR_KPARAM_INFO
	.align		4
        /*001c*/ 	.byte	0x04, 0x17
        /*001e*/ 	.short	(.L_3877 - .L_3876)
.L_3876:
        /*0020*/ 	.word	0x00000000
        /*0024*/ 	.short	0x0000
        /*0026*/ 	.short	0x0000
        /*0028*/ 	.byte	0x00, 0xf0, 0xa1, 0x04


	//----- nvinfo : EIATTR_MAXREG_COUNT
	.align		4
.L_3877:
        /*002c*/ 	.byte	0x03, 0x1b
        /*002e*/ 	.short	0x00ff


	//----- nvinfo : EIATTR_NUM_BARRIERS
	.align		4
        /*0030*/ 	.byte	0x02, 0x4c
        /*0032*/ 	.byte	0x01
	.zero		1


	//----- nvinfo : EIATTR_MERCURY_ISA_VERSION
	.align		4
        /*0034*/ 	.byte	0x03, 0x5f
        /*0036*/ 	.short	0x0000


	//----- nvinfo : EIATTR_COOP_GROUP_MASK_REGIDS
	.align		4
        /*0038*/ 	.byte	0x04, 0x29
        /*003a*/ 	.short	(.L_3879 - .L_3878)


	//   ....[0]....
.L_3878:
        /*003c*/ 	.word	0xffffffff


	//   ....[1]....
        /*0040*/ 	.word	0xffffffff


	//   ....[2]....
        /*0044*/ 	.word	0xffffffff


	//   ....[3]....
        /*0048*/ 	.word	0xffffffff


	//   ....[4]....
        /*004c*/ 	.word	0xffffffff


	//   ....[5]....
        /*0050*/ 	.word	0xffffffff


	//   ....[6]....
        /*0054*/ 	.word	0xffffffff


	//   ....[7]....
        /*0058*/ 	.word	0xffffffff


	//   ....[8]....
        /*005c*/ 	.word	0xffffffff


	//   ....[9]....
        /*0060*/ 	.word	0xffffffff


	//   ....[10]....
        /*0064*/ 	.word	0xffffffff


	//   ....[11]....
        /*0068*/ 	.word	0xffffffff


	//   ....[12]....
        /*006c*/ 	.word	0xffffffff


	//   ....[13]....
        /*0070*/ 	.word	0xffffffff


	//   ....[14]....
        /*0074*/ 	.word	0xffffffff


	//   ....[15]....
        /*0078*/ 	.word	0xffffffff


	//   ....[16]....
        /*007c*/ 	.word	0xffffffff


	//   ....[17]....
        /*0080*/ 	.word	0xffffffff


	//   ....[18]....
        /*0084*/ 	.word	0xffffffff


	//   ....[19]....
        /*0088*/ 	.word	0xffffffff


	//----- nvinfo : EIATTR_COOP_GROUP_INSTR_OFFSETS
	.align		4
.L_3879:
        /*008c*/ 	.byte	0x04, 0x28
        /*008e*/ 	.short	(.L_3881 - .L_3880)


	//   ....[0]....
.L_3880:
        /*0090*/ 	.word	0x00001870


	//   ....[1]....
        /*0094*/ 	.word	0x00001890


	//   ....[2]....
        /*0098*/ 	.word	0x000018b0


	//   ....[3]....
        /*009c*/ 	.word	0x000018d0


	//   ....[4]....
        /*00a0*/ 	.word	0x000018f0


	//   ....[5]....
        /*00a4*/ 	.word	0x00001910


	//   ....[6]....
        /*00a8*/ 	.word	0x00001930


	//   ....[7]....
        /*00ac*/ 	.word	0x00001950


	//   ....[8]....
        /*00b0*/ 	.word	0x00001970


	//   ....[9]....
        /*00b4*/ 	.word	0x00001990


	//   ....[10]....
        /*00b8*/ 	.word	0x000039a0


	//   ....[11]....
        /*00bc*/ 	.word	0x00003a20


	//   ....[12]....
        /*00c0*/ 	.word	0x00003aa0


	//   ....[13]....
        /*00c4*/ 	.word	0x00003b10


	//   ....[14]....
        /*00c8*/ 	.word	0x00003b90


	//   ....[15]....
        /*00cc*/ 	.word	0x00003c00


	//   ....[16]....
        /*00d0*/ 	.word	0x00003c80


	//   ....[17]....
        /*00d4*/ 	.word	0x00003cf0


	//   ....[18]....
        /*00d8*/ 	.word	0x00003d70


	//   ....[19]....
        /*00dc*/ 	.word	0x00003de0


	//----- nvinfo : EIATTR_EXIT_INSTR_OFFSETS
	.align		4
.L_3881:
        /*00e0*/ 	.byte	0x04, 0x1c
        /*00e2*/ 	.short	(.L_3883 - .L_3882)


	//   ....[0]....
.L_3882:
        /*00e4*/ 	.word	0x000038e0


	//   ....[1]....
        /*00e8*/ 	.word	0x00003940


	//----- nvinfo : EIATTR_MAX_THREADS
	.align		4
.L_3883:
        /*00ec*/ 	.byte	0x04, 0x05
        /*00ee*/ 	.short	(.L_3885 - .L_3884)
.L_3884:
        /*00f0*/ 	.word	0x00000080
        /*00f4*/ 	.word	0x00000001
        /*00f8*/ 	.word	0x00000001


	//----- nvinfo : EIATTR_CRS_STACK_SIZE
	.align		4
.L_3885:
        /*00fc*/ 	.byte	0x04, 0x1e
        /*00fe*/ 	.short	(.L_3887 - .L_3886)
.L_3886:
        /*0100*/ 	.word	0x00000000
.L_3887:


//--------------------- .nv.info._ZN10layer_norm13ln_bwd_kernelINS_13Kernel_traitsIf6__halffS2_fjLj2560ELj1ELj1ELj4ELj8ENS_18Kernel_traits_baseILj2560EfS2_fS2_fjLj128EEEEELb0ELb0ELb1ELb1EEEvNS_9BwdParamsE --------------------------
	.section	.nv.info._ZN10layer_norm13ln_bwd_kernelINS_13Kernel_traitsIf6__halffS2_fjLj2560ELj1ELj1ELj4ELj8ENS_18Kernel_traits_baseILj2560EfS2_fS2_fjLj128EEEEELb0ELb0ELb1ELb1EEEvNS_9BwdParamsE,"",@"SHT_CUDA_INFO"
	.sectionflags	@""
	.align	4


	//----- nvinfo : EIATTR_CUDA_API_VERSION
	.align		4
        /*0000*/ 	.byte	0x04, 0x37
        /*0002*/ 	.short	(.L_3889 - .L_3888)
.L_3888:
        /*0004*/ 	.word	0x00000082


	//----- nvinfo : EIATTR_SW2861232_WAR
	.align		4
.L_3889:
        /*0008*/ 	.byte	0x01, 0x35
	.zero		2


	//----- nvinfo : EIATTR_PARAM_CBANK
	.align		4
        /*000c*/ 	.byte	0x04, 0x0a
        /*000e*/ 	.short	(.L_3891 - .L_3890)
	.align		4
.L_3890:
        /*0010*/ 	.word	index@(.nv.constant0._ZN10layer_norm13ln_bwd_kernelINS_13Kernel_traitsIf6__halffS2_fjLj2560ELj1ELj1ELj4ELj8ENS_18Kernel_traits_baseILj2560EfS2_fS2_fjLj128EEEEELb0ELb0ELb1ELb1EEEvNS_9BwdParamsE)
        /*0014*/ 	.short	0x0160
        /*0016*/ 	.short	0x0128


	//----- nvinfo : EIATTR_CBANK_PARAM_SIZE
	.align		4
.L_3891:
        /*0018*/ 	.byte	0x03, 0x19
        /*001a*/ 	.short	0x0128


	//----- nvinfo : EIATTR_KPARAM_INFO
	.align		4
        /*001c*/ 	.byte	0x04, 0x17
        /*001e*/ 	.short	(.L_3893 - .L_3892)
.L_3892:
        /*0020*/ 	.word	0x00000000
        /*0024*/ 	.short	0x0000
        /*0026*/ 	.short	0x0000
        /*0028*/ 	.byte	0x00, 0xf0, 0xa1, 0x04


	//----- nvinfo : EIATTR_MAXREG_COUNT
	.align		4
.L_3893:
        /*002c*/ 	.byte	0x03, 0x1b
        /*002e*/ 	.short	0x00ff


	//----- nvinfo : EIATTR_NUM_BARRIERS
	.align		4
        /*0030*/ 	.byte	0x02, 0x4c
        /*0032*/ 	.byte	0x01
	.zero		1


	//----- nvinfo : EIATTR_MERCURY_ISA_VERSION
	.align		4
        /*0034*/ 	.byte	0x03, 0x5f
        /*0036*/ 	.short	0x0000


	//----- nvinfo : EIATTR_COOP_GROUP_MASK_REGIDS
	.align		4
        /*0038*/ 	.byte	0x04, 0x29
        /*003a*/ 	.short	(.L_3895 - .L_3894)


	//   ....[0]....
.L_3894:
        /*003c*/ 	.word	0xffffffff


	//   ....[1]....
        /*0040*/ 	.word	0xffffffff


	//   ....[2]....
        /*0044*/ 	.word	0xffffffff


	//   ....[3]....
        /*0048*/ 	.word	0xffffffff


	//   ....[4]....
        /*004c*/ 	.word	0xffffffff


	//   ....[5]....
        /*0050*/ 	.word	0xffffffff


	//   ....[6]....
        /*0054*/ 	.word	0xffffffff


	//   ....[7]....
        /*0058*/ 	.word	0xffffffff


	//   ....[8]....
        /*005c*/ 	.word	0xffffffff


	//   ....[9]....
        /*0060*/ 	.word	0xffffffff


	//   ....[10]....
        /*0064*/ 	.word	0xffffffff


	//   ....[11]....
        /*0068*/ 	.word	0xffffffff


	//   ....[12]....
        /*006c*/ 	.word	0xffffffff


	//   ....[13]....
        /*0070*/ 	.word	0xffffffff


	//   ....[14]....
        /*0074*/ 	.word	0xffffffff


	//   ....[15]....
        /*0078*/ 	.word	0xffffffff


	//   ....[16]....
        /*007c*/ 	.word	0xffffffff


	//   ....[17]....
        /*0080*/ 	.word	0xffffffff


	//   ....[18]....
        /*0084*/ 	.word	0xffffffff


	//   ....[19]....
        /*0088*/ 	.word	0xffffffff


	//----- nvinfo : EIATTR_COOP_GROUP_INSTR_OFFSETS
	.align		4
.L_3895:
        /*008c*/ 	.byte	0x04, 0x28
        /*008e*/ 	.short	(.L_3897 - .L_3896)


	//   ....[0]....
.L_3896:
        /*0090*/ 	.word	0x00001480


	//   ....[1]....
        /*0094*/ 	.word	0x000014a0


	//   ....[2]....
        /*0098*/ 	.word	0x000014c0


	//   ....[3]....
        /*009c*/ 	.word	0x000014e0


	//   ....[4]....
        /*00a0*/ 	.word	0x00001500


	//   ....[5]....
        /*00a4*/ 	.word	0x00001520


	//   ....[6]....
        /*00a8*/ 	.word	0x00001540


	//   ....[7]....
        /*00ac*/ 	.word	0x00001560


	//   ....[8]....
        /*00b0*/ 	.word	0x00001580


	//   ....[9]....
        /*00b4*/ 	.word	0x000015a0


	//   ....[10]....
        /*00b8*/ 	.word	0x00003260


	//   ....[11]....
        /*00bc*/ 	.word	0x000032e0


	//   ....[12]....
        /*00c0*/ 	.word	0x00003360


	//   ....[13]....
        /*00c4*/ 	.word	0x000033d0


	//   ....[14]....
        /*00c8*/ 	.word	0x00003450


	//   ....[15]....
        /*00cc*/ 	.word	0x000034c0


	//   ....[16]....
        /*00d0*/ 	.word	0x00003540


	//   ....[17]....
        /*00d4*/ 	.word	0x000035b0


	//   ....[18]....
        /*00d8*/ 	.word	0x00003630


	//   ....[19]....
        /*00dc*/ 	.word	0x000036a0


	//----- nvinfo : EIATTR_EXIT_INSTR_OFFSETS
	.align		4
.L_3897:
        /*00e0*/ 	.byte	0x04, 0x1c
        /*00e2*/ 	.short	(.L_3899 - .L_3898)


	//   ....[0]....
.L_3898:
        /*00e4*/ 	.word	0x00003200


	//----- nvinfo : EIATTR_MAX_THREADS
	.align		4
.L_3899:
        /*00e8*/ 	.byte	0x04, 0x05
        /*00ea*/ 	.short	(.L_3901 - .L_3900)
.L_3900:
        /*00ec*/ 	.word	0x00000080
        /*00f0*/ 	.word	0x00000001
        /*00f4*/ 	.word	0x00000001


	//----- nvinfo : EIATTR_CRS_STACK_SIZE
	.align		4
.L_3901:
        /*00f8*/ 	.byte	0x04, 0x1e
        /*00fa*/ 	.short	(.L_3903 - .L_3902)
.L_3902:
        /*00fc*/ 	.word	0x00000000
.L_3903:


//--------------------- .nv.info._ZN10layer_norm13ln_bwd_kernelINS_13Kernel_traitsIf6__halffS2_fjLj2560ELj1ELj1ELj4ELj8ENS_18Kernel_traits_baseILj2560EfS2_fS2_fjLj128EEEEELb0ELb1ELb0ELb0EEEvNS_9BwdParamsE --------------------------
	.section	.nv.info._ZN10layer_norm13ln_bwd_kernelINS_13Kernel_traitsIf6__halffS2_fjLj2560ELj1ELj1ELj4ELj8ENS_18Kernel_traits_baseILj2560EfS2_fS2_fjLj128EEEEELb0ELb1ELb0ELb0EEEvNS_9BwdParamsE,"",@"SHT_CUDA_INFO"
	.sectionflags	@""
	.align	4


	//----- nvinfo : EIATTR_CUDA_API_VERSION
	.align		4
        /*0000*/ 	.byte	0x04, 0x37
        /*0002*/ 	.short	(.L_3905 - .L_3904)
.L_3904:
        /*0004*/ 	.word	0x00000082


	//----- nvinfo : EIATTR_SW2861232_WAR
	.align		4
.L_3905:
        /*0008*/ 	.byte	0x01, 0x35
	.zero		2


	//----- nvinfo : EIATTR_PARAM_CBANK
	.align		4
        /*000c*/ 	.byte	0x04, 0x0a
        /*000e*/ 	.short	(.L_3907 - .L_3906)
	.align		4
.L_3906:
        /*0010*/ 	.word	index@(.nv.constant0._ZN10layer_norm13ln_bwd_kernelINS_13Kernel_traitsIf6__halffS2_fjLj2560ELj1ELj1ELj4ELj8ENS_18Kernel_traits_baseILj2560EfS2_fS2_fjLj128EEEEELb0ELb1ELb0ELb0EEEvNS_9BwdParamsE)
        /*0014*/ 	.short	0x0160
        /*0016*/ 	.short	0x0128


	//----- nvinfo : EIATTR_CBANK_PARAM_SIZE
	.align		4
.L_3907:
        /*0018*/ 	.byte	0x03, 0x19
        /*001a*/ 	.short	0x0128


	//----- nvinfo : EIATTR_KPARAM_INFO
	.align		4
        /*001c*/ 	.byte	0x04, 0x17
        /*001e*/ 	.short	(.L_3909 - .L_3908)
.L_3908:
        /*0020*/ 	.word	0x00000000
        /*0024*/ 	.short	0x0000
        /*0026*/ 	.short	0x0000
        /*0028*/ 	.byte	0x00, 0xf0, 0xa1, 0x04


	//----- nvinfo : EIATTR_MAXREG_COUNT
	.align		4
.L_3909:
        /*002c*/ 	.byte	0x03, 0x1b
        /*002e*/ 	.short	0x00ff


	//----- nvinfo : EIATTR_NUM_BARRIERS
	.align		4
        /*0030*/ 	.byte	0x02, 0x4c
        /*0032*/ 	.byte	0x01
	.zero		1


	//----- nvinfo : EIATTR_MERCURY_ISA_VERSION
	.align		4
        /*0034*/ 	.byte	0x03, 0x5f
        /*0036*/ 	.short	0x0000


	//----- nvinfo : EIATTR_COOP_GROUP_MASK_REGIDS
	.align		4
        /*0038*/ 	.byte	0x04, 0x29
        /*003a*/ 	.short	(.L_3911 - .L_3910)


	//   ....[0]....
.L_3910:
        /*003c*/ 	.word	0xffffffff


	//   ....[1]....
        /*0040*/ 	.word	0xffffffff


	//   ....[2]....
        /*0044*/ 	.word	0xffffffff


	//   ....[3]....
        /*0048*/ 	.word	0xffffffff


	//   ....[4]....
        /*004c*/ 	.word	0xffffffff


	//   ....[5]....
        /*0050*/ 	.word	0xffffffff


	//   ....[6]....
        /*0054*/ 	.word	0xffffffff


	//   ....[7]....
        /*0058*/ 	.word	0xffffffff


	//   ....[8]....
        /*005c*/ 	.word	0xffffffff


	//   ....[9]....
        /*0060*/ 	.word	0xffffffff


	//   ....[10]....
        /*0064*/ 	.word	0xffffffff


	//   ....[11]....
        /*0068*/ 	.word	0xffffffff


	//   ....[12]....
        /*006c*/ 	.word	0xffffffff


	//   ....[13]....
        /*0070*/ 	.word	0xffffffff


	//   ....[14]....
        /*0074*/ 	.word	0xffffffff


	//   ....[15]....
        /*0078*/ 	.word	0xffffffff


	//   ....[16]....
        /*007c*/ 	.word	0xffffffff


	//   ....[17]....
        /*0080*/ 	.word	0xffffffff


	//   ....[18]....
        /*0084*/ 	.word	0xffffffff


	//   ....[19]....
        /*0088*/ 	.word	0xffffffff


	//----- nvinfo : EIATTR_COOP_GROUP_INSTR_OFFSETS
	.align		4
.L_3911:
        /*008c*/ 	.byte	0x04, 0x28
        /*008e*/ 	.short	(.L_3913 - .L_3912)


	//   ....[0]....
.L_3912:
        /*0090*/ 	.word	0x000016a0


	//   ....[1]....
        /*0094*/ 	.word	0x000016c0


	//   ....[2]....
        /*0098*/ 	.word	0x000016e0


	//   ....[3]....
        /*009c*/ 	.word	0x00001700


	//   ....[4]....
        /*00a0*/ 	.word	0x00001720


	//   ....[5]....
        /*00a4*/ 	.word	0x00001740


	//   ....[6]....
        /*00a8*/ 	.word	0x00001760


	//   ....[7]....
        /*00ac*/ 	.word	0x00001780


	//   ....[8]....
        /*00b0*/ 	.word	0x000017a0


	//   ....[9]....
        /*00b4*/ 	.word	0x000017c0


	//   ....[10]....
        /*00b8*/ 	.word	0x000030f0


	//   ....[11]....
        /*00bc*/ 	.word	0x00003170


	//   ....[12]....
        /*00c0*/ 	.word	0x000031f0


	//   ....[13]....
        /*00c4*/ 	.word	0x00003260


	//   ....[14]....
        /*00c8*/ 	.word	0x000032e0


	//   ....[15]....
        /*00cc*/ 	.word	0x00003350


	//   ....[16]....
        /*00d0*/ 	.word	0x000033d0


	//   ....[17]....
        /*00d4*/ 	.word	0x00003440


	//   ....[18]....
        /*00d8*/ 	.word	0x000034c0


	//   ....[19]....
        /*00dc*/ 	.word	0x00003530


	//----- nvinfo : EIATTR_EXIT_INSTR_OFFSETS
	.align		4
.L_3913:
        /*00e0*/ 	.byte	0x04, 0x1c
        /*00e2*/ 	.short	(.L_3915 - .L_3914)


	//   ....[0]....
.L_3914:
        /*00e4*/ 	.word	0x00003010


	//   ....[1]....
        /*00e8*/ 	.word	0x00003090


	//----- nvinfo : EIATTR_MAX_THREADS
	.align		4
.L_3915:
        /*00ec*/ 	.byte	0x04, 0x05
        /*00ee*/ 	.short	(.L_3917 - .L_3916)
.L_3916:
        /*00f0*/ 	.word	0x00000080
        /*00f4*/ 	.word	0x00000001
        /*00f8*/ 	.word	0x00000001


	//----- nvinfo : EIATTR_CRS_STACK_SIZE
	.align		4
.L_3917:
        /*00fc*/ 	.byte	0x04, 0x1e
        /*00fe*/ 	.short	(.L_3919 - .L_3918)
.L_3918:
        /*0100*/ 	.word	0x00000000
.L_3919:


//--------------------- .nv.info._ZN10layer_norm13ln_bwd_kernelINS_13Kernel_traitsIf6__halffS2_fjLj2560ELj1ELj1ELj4ELj8ENS_18Kernel_traits_baseILj2560EfS2_fS2_fjLj128EEEEELb0ELb1ELb0ELb1EEEvNS_9BwdParamsE --------------------------
	.section	.nv.info._ZN10layer_norm13ln_bwd_kernelINS_13Kernel_traitsIf6__halffS2_fjLj2560ELj1ELj1ELj4ELj8ENS_18Kernel_traits_baseILj2560EfS2_fS2_fjLj128EEEEELb0ELb1ELb0ELb1EEEvNS_9BwdParamsE,"",@"SHT_CUDA_INFO"
	.sectionflags	@""
	.align	4


	//----- nvinfo : EIATTR_CUDA_API_VERSION
	.align		4
        /*0000*/ 	.byte	0x04, 0x37
        /*0002*/ 	.short	(.L_3921 - .L_3920)
.L_3920:
        /*0004*/ 	.word	0x00000082


	//----- nvinfo : EIATTR_SW2861232_WAR
	.align		4
.L_3921:
        /*0008*/ 	.byte	0x01, 0x35
	.zero		2


	//----- nvinfo : EIATTR_PARAM_CBANK
	.align		4
        /*000c*/ 	.byte	0x04, 0x0a
        /*000e*/ 	.short	(.L_3923 - .L_3922)
	.align		4
.L_3922:
        /*0010*/ 	.word	index@(.nv.constant0._ZN10layer_norm13ln_bwd_kernelINS_13Kernel_traitsIf6__halffS2_fjLj2560ELj1ELj1ELj4ELj8ENS_18Kernel_traits_baseILj2560EfS2_fS2_fjLj128EEEEELb0ELb1ELb0ELb1EEEvNS_9BwdParamsE)
        /*0014*/ 	.short	0x0160
        /*0016*/ 	.short	0x0128


	//----- nvinfo : EIATTR_CBANK_PARAM_SIZE
	.align		4
.L_3923:
        /*0018*/ 	.byte	0x03, 0x19
        /*001a*/ 	.short	0x0128


	//----- nvinfo : EIATTR_KPARAM_INFO
	.align		4
        /*001c*/ 	.byte	0x04, 0x17
        /*001e*/ 	.short	(.L_3925 - .L_3924)
.L_3924:
        /*0020*/ 	.word	0x00000000
        /*0024*/ 	.short	0x0000
        /*0026*/ 	.short	0x0000
        /*0028*/ 	.byte	0x00, 0xf0, 0xa1, 0x04


	//----- nvinfo : EIATTR_MAXREG_COUNT
	.align		4
.L_3925:
        /*002c*/ 	.byte	0x03, 0x1b
        /*002e*/ 	.short	0x00ff


	//----- nvinfo : EIATTR_NUM_BARRIERS
	.align		4
        /*0030*/ 	.byte	0x02, 0x4c
        /*0032*/ 	.byte	0x01
	.zero		1


	//----- nvinfo : EIATTR_MERCURY_ISA_VERSION
	.align		4
        /*0034*/ 	.byte	0x03, 0x5f
        /*0036*/ 	.short	0x0000


	//----- nvinfo : EIATTR_COOP_GROUP_MASK_REGIDS
	.align		4
        /*0038*/ 	.byte	0x04, 0x29
        /*003a*/ 	.short	(.L_3927 - .L_3926)


	//   ....[0]....
.L_3926:
        /*003c*/ 	.word	0xffffffff


	//   ....[1]....
        /*0040*/ 	.word	0xffffffff


	//   ....[2]....
        /*0044*/ 	.word	0xffffffff


	//   ....[3]....
        /*0048*/ 	.word	0xffffffff


	//   ....[4]....
        /*004c*/ 	.word	0xffffffff


	//   ....[5]....
        /*0050*/ 	.word	0xffffffff


	//   ....[6]....
        /*0054*/ 	.word	0xffffffff


	//   ....[7]....
        /*0058*/ 	.word	0xffffffff


	//   ....[8]....
        /*005c*/ 	.word	0xffffffff


	//   ....[9]....
        /*0060*/ 	.word	0xffffffff


	//   ....[10]....
        /*0064*/ 	.word	0xffffffff


	//   ....[11]....
        /*0068*/ 	.word	0xffffffff


	//   ....[12]....
        /*006c*/ 	.word	0xffffffff


	//   ....[13]....
        /*0070*/ 	.word	0xffffffff


	//   ....[14]....
        /*0074*/ 	.word	0xffffffff


	//   ....[15]....
        /*0078*/ 	.word	0xffffffff


	//   ....[16]....
        /*007c*/ 	.word	0xffffffff


	//   ....[17]....
        /*0080*/ 	.word	0xffffffff


	//   ....[18]....
        /*0084*/ 	.word	0xffffffff


	//   ....[19]....
        /*0088*/ 	.word	0xffffffff


	//----- nvinfo : EIATTR_COOP_GROUP_INSTR_OFFSETS
	.align		4
.L_3927:
        /*008c*/ 	.byte	0x04, 0x28
        /*008e*/ 	.short	(.L_3929 - .L_3928)


	//   ....[0]....
.L_3928:
        /*0090*/ 	.word	0x00001540


	//   ....[1]....
        /*0094*/ 	.word	0x00001560


	//   ....[2]....
        /*0098*/ 	.word	0x00001580


	//   ....[3]....
        /*009c*/ 	.word	0x000015a0


	//   ....[4]....
        /*00a0*/ 	.word	0x000015c0


	//   ....[5]....
        /*00a4*/ 	.word	0x000015e0


	//   ....[6]....
        /*00a8*/ 	.word	0x00001600


	//   ....[7]....
        /*00ac*/ 	.word	0x00001620


	//   ....[8]....
        /*00b0*/ 	.word	0x00001640


	//   ....[9]....
        /*00b4*/ 	.word	0x00001660


	//   ....[10]....
        /*00b8*/ 	.word	0x00003000


	//   ....[11]....
        /*00bc*/ 	.word	0x00003080


	//   ....[12]....
        /*00c0*/ 	.word	0x00003100


	//   ....[13]....
        /*00c4*/ 	.word	0x00003170


	//   ....[14]....
        /*00c8*/ 	.word	0x000031f0


	//   ....[15]....
        /*00cc*/ 	.word	0x00003260


	//   ....[16]....
        /*00d0*/ 	.word	0x000032e0


	//   ....[17]....
        /*00d4*/ 	.word	0x00003350


	//   ....[18]....
        /*00d8*/ 	.word	0x000033d0


	//   ....[19]....
        /*00dc*/ 	.word	0x00003440


	//----- nvinfo : EIATTR_EXIT_INSTR_OFFSETS
	.align		4
.L_3929:
        /*00e0*/ 	.byte	0x04, 0x1c
        /*00e2*/ 	.short	(.L_3931 - .L_3930)


	//   ....[0]....
.L_3930:
        /*00e4*/ 	.word	0x00002fa0


	//----- nvinfo : EIATTR_MAX_THREADS
	.align		4
.L_3931:
        /*00e8*/ 	.byte	0x04, 0x05
        /*00ea*/ 	.short	(.L_3933 - .L_3932)
.L_3932:
        /*00ec*/ 	.word	0x00000080
        /*00f0*/ 	.word	0x00000001
        /*00f4*/ 	.word	0x00000001


	//----- nvinfo : EIATTR_CRS_STACK_SIZE
	.align		4
.L_3933:
        /*00f8*/ 	.byte	0x04, 0x1e
        /*00fa*/ 	.short	(.L_3935 - .L_3934)
.L_3934:
        /*00fc*/ 	.word	0x00000000
.L_3935:


//--------------------- .nv.info._ZN10layer_norm13ln_bwd_kernelINS_13Kernel_traitsIf6__halffS2_fjLj2560ELj1ELj1ELj4ELj8ENS_18Kernel_traits_baseILj2560EfS2_fS2_fjLj128EEEEELb0ELb1ELb1ELb0EEEvNS_9BwdParamsE --------------------------
	.section	.nv.info._ZN10layer_norm13ln_bwd_kernelINS_13Kernel_traitsIf6__halffS2_fjLj2560ELj1ELj1ELj4ELj8ENS_18Kernel_traits_baseILj2560EfS2_fS2_fjLj128EEEEELb0ELb1ELb1ELb0EEEvNS_9BwdParamsE,"",@"SHT_CUDA_INFO"
	.sectionflags	@""
	.align	4


	//----- nvinfo : EIATTR_CUDA_API_VERSION
	.align		4
        /*0000*/ 	.byte	0x04, 0x37
        /*0002*/ 	.short	(.L_3937 - .L_3936)
.L_3936:
        /*0004*/ 	.word	0x00000082


	//----- nvinfo : EIATTR_SW2861232_WAR
	.align		4
.L_3937:
        /*0008*/ 	.byte	0x01, 0x35
	.zero		2


	//----- nvinfo : EIATTR_PARAM_CBANK
	.align		4
        /*000c*/ 	.byte	0x04, 0x0a
        /*000e*/ 	.short	(.L_3939 - .L_3938)
	.align		4
.L_3938:
        /*0010*/ 	.word	index@(.nv.constant0._ZN10layer_norm13ln_bwd_kernelINS_13Kernel_traitsIf6__halffS2_fjLj2560ELj1ELj1ELj4ELj8ENS_18Kernel_traits_baseILj2560EfS2_fS2_fjLj128EEEEELb0ELb1ELb1ELb0EEEvNS_9BwdParamsE)
        /*0014*/ 	.short	0x0160
        /*0016*/ 	.short	0x0128


	//----- nvinfo : EIATTR_CBANK_PARAM_SIZE
	.align		4
.L_3939:
        /*0018*/ 	.byte	0x03, 0x19
        /*001a*/ 	.short	0x0128


	//----- nvinfo : EIATTR_KPARAM_INFO
	.align		4
        /*001c*/ 	.byte	0x04, 0x17
        /*001e*/ 	.short	(.L_3941 - .L_3940)
.L_3940:
        /*0020*/ 	.word	0x00000000
        /*0024*/ 	.short	0x0000
        /*0026*/ 	.short	0x0000
        /*0028*/ 	.byte	0x00, 0xf0, 0xa1, 0x04


	//----- nvinfo : EIATTR_MAXREG_COUNT
	.align		4
.L_3941:
        /*002c*/ 	.byte	0x03, 0x1b
        /*002e*/ 	.short	0x00ff


	//----- nvinfo : EIATTR_NUM_BARRIERS
	.align		4
        /*0030*/ 	.byte	0x02, 0x4c
        /*0032*/ 	.byte	0x01
	.zero		1


	//----- nvinfo : EIATTR_MERCURY_ISA_VERSION
	.align		4
        /*0034*/ 	.byte	0x03, 0x5f
        /*0036*/ 	.short	0x0000


	//----- nvinfo : EIATTR_COOP_GROUP_MASK_REGIDS
	.align		4
        /*0038*/ 	.byte	0x04, 0x29
        /*003a*/ 	.short	(.L_3943 - .L_3942)


	//   ....[0]....
.L_3942:
        /*003c*/ 	.word	0xffffffff


	//   ....[1]....
        /*0040*/ 	.word	0xffffffff


	//   ....[2]....
        /*0044*/ 	.word	0xffffffff


	//   ....[3]....
        /*0048*/ 	.word	0xffffffff


	//   ....[4]....
        /*004c*/ 	.word	0xffffffff


	//   ....[5]....
        /*0050*/ 	.word	0xffffffff


	//   ....[6]....
        /*0054*/ 	.word	0xffffffff


	//   ....[7]....
        /*0058*/ 	.word	0xffffffff


	//   ....[8]....
        /*005c*/ 	.word	0xffffffff


	//   ....[9]....
        /*0060*/ 	.word	0xffffffff


	//   ....[10]....
        /*0064*/ 	.word	0xffffffff


	//   ....[11]....
        /*0068*/ 	.word	0xffffffff


	//   ....[12]....
        /*006c*/ 	.word	0xffffffff


	//   ....[13]....
        /*0070*/ 	.word	0xffffffff


	//   ....[14]....
        /*0074*/ 	.word	0xffffffff


	//   ....[15]....
        /*0078*/ 	.word	0xffffffff


	//   ....[16]....
        /*007c*/ 	.word	0xffffffff


	//   ....[17]....
        /*0080*/ 	.word	0xffffffff


	//   ....[18]....
        /*0084*/ 	.word	0xffffffff


	//   ....[19]....
        /*0088*/ 	.word	0xffffffff


	//----- nvinfo : EIATTR_COOP_GROUP_INSTR_OFFSETS
	.align		4
.L_3943:
        /*008c*/ 	.byte	0x04, 0x28
        /*008e*/ 	.short	(.L_3945 - .L_3944)


	//   ....[0]....
.L_3944:
        /*0090*/ 	.word	0x000019b0


	//   ....[1]....
        /*0094*/ 	.word	0x000019d0


	//   ....[2]....
        /*0098*/ 	.word	0x000019f0


	//   ....[3]....
        /*009c*/ 	.word	0x00001a10


	//   ....[4]....
        /*00a0*/ 	.word	0x00001a30


	//   ....[5]....
        /*00a4*/ 	.word	0x00001a50


	//   ....[6]....
        /*00a8*/ 	.word	0x00001a70


	//   ....[7]....
        /*00ac*/ 	.word	0x00001a90


	//   ....[8]....
        /*00b0*/ 	.word	0x00001ab0


	//   ....[9]....
        /*00b4*/ 	.word	0x00001ad0


	//   ....[10]....
        /*00b8*/ 	.word	0x00004300


	//   ....[11]....
        /*00bc*/ 	.word	0x00004380


	//   ....[12]....
        /*00c0*/ 	.word	0x00004400


	//   ....[13]....
        /*00c4*/ 	.word	0x00004470


	//   ....[14]....
        /*00c8*/ 	.word	0x000044f0


	//   ....[15]....
        /*00cc*/ 	.word	0x00004560


	//   ....[16]....
        /*00d0*/ 	.word	0x000045e0


	//   ....[17]....
        /*00d4*/ 	.word	0x00004650


	//   ....[18]....
        /*00d8*/ 	.word	0x000046d0


	//   ....[19]....
        /*00dc*/ 	.word	0x00004740


	//----- nvinfo : EIATTR_EXIT_INSTR_OFFSETS
	.align		4
.L_3945:
        /*00e0*/ 	.byte	0x04, 0x1c
        /*00e2*/ 	.short	(.L_3947 - .L_3946)


	//   ....[0]....
.L_3946:
        /*00e4*/ 	.word	0x00004220


	//   ....[1]....
        /*00e8*/ 	.word	0x000042a0


	//----- nvinfo : EIATTR_MAX_THREADS
	.align		4
.L_3947:
        /*00ec*/ 	.byte	0x04, 0x05
        /*00ee*/ 	.short	(.L_3949 - .L_3948)
.L_3948:
        /*00f0*/ 	.word	0x00000080
        /*00f4*/ 	.word	0x00000001
        /*00f8*/ 	.word	0x00000001


	//----- nvinfo : EIATTR_CRS_STACK_SIZE
	.align		4
.L_3949:
        /*00fc*/ 	.byte	0x04, 0x1e
        /*00fe*/ 	.short	(.L_3951 - .L_3950)
.L_3950:
        /*0100*/ 	.word	0x00000000
.L_3951:


//--------------------- .nv.info._ZN10layer_norm13ln_bwd_kernelINS_13Kernel_traitsIf6__halffS2_fjLj2560ELj1ELj1ELj4ELj8ENS_18Kernel_traits_baseILj2560EfS2_fS2_fjLj128EEEEELb0ELb1ELb1ELb1EEEvNS_9BwdParamsE --------------------------
	.section	.nv.info._ZN10layer_norm13ln_bwd_kernelINS_13Kernel_traitsIf6__halffS2_fjLj2560ELj1ELj1ELj4ELj8ENS_18Kernel_traits_baseILj2560EfS2_fS2_fjLj128EEEEELb0ELb1ELb1ELb1EEEvNS_9BwdParamsE,"",@"SHT_CUDA_INFO"
	.sectionflags	@""
	.align	4


	//----- nvinfo : EIATTR_CUDA_API_VERSION
	.align		4
        /*0000*/ 	.byte	0x04, 0x37
        /*0002*/ 	.short	(.L_3953 - .L_3952)
.L_3952:
        /*0004*/ 	.word	0x00000082


	//----- nvinfo : EIATTR_SW2861232_WAR
	.align		4
.L_3953:
        /*0008*/ 	.byte	0x01, 0x35
	.zero		2


	//----- nvinfo : EIATTR_PARAM_CBANK
	.align		4
        /*000c*/ 	.byte	0x04, 0x0a
        /*000e*/ 	.short	(.L_3955 - .L_3954)
	.align		4
.L_3954:
        /*0010*/ 	.word	index@(.nv.constant0._ZN10layer_norm13ln_bwd_kernelINS_13Kernel_traitsIf6__halffS2_fjLj2560ELj1ELj1ELj4ELj8ENS_18Kernel_traits_baseILj2560EfS2_fS2_fjLj128EEEEELb0ELb1ELb1ELb1EEEvNS_9BwdParamsE)
        /*0014*/ 	.short	0x0160
        /*0016*/ 	.short	0x0128


	//----- nvinfo : EIATTR_CBANK_PARAM_SIZE
	.align		4
.L_3955:
        /*0018*/ 	.byte	0x03, 0x19
        /*001a*/ 	.short	0x0128


	//----- nvinfo : EIATTR_KPARAM_INFO
	.align		4
        /*001c*/ 	.byte	0x04, 0x17
        /*001e*/ 	.short	(.L_3957 - .L_3956)
.L_3956:
        /*0020*/ 	.word	0x00000000
        /*0024*/ 	.short	0x0000
        /*0026*/ 	.short	0x0000
        /*0028*/ 	.byte	0x00, 0xf0, 0xa1, 0x04


	//----- nvinfo : EIATTR_MAXREG_COUNT
	.align		4
.L_3957:
        /*002c*/ 	.byte	0x03, 0x1b
        /*002e*/ 	.short	0x00ff


	//----- nvinfo : EIATTR_NUM_BARRIERS
	.align		4
        /*0030*/ 	.byte	0x02, 0x4c
        /*0032*/ 	.byte	0x01
	.zero		1


	//----- nvinfo : EIATTR_MERCURY_ISA_VERSION
	.align		4
        /*0034*/ 	.byte	0x03, 0x5f
        /*0036*/ 	.short	0x0000


	//----- nvinfo : EIATTR_COOP_GROUP_MASK_REGIDS
	.align		4
        /*0038*/ 	.byte	0x04, 0x29
        /*003a*/ 	.short	(.L_3959 - .L_3958)


	//   ....[0]....
.L_3958:
        /*003c*/ 	.word	0xffffffff


	//   ....[1]....
        /*0040*/ 	.word	0xffffffff


	//   ....[2]....
        /*0044*/ 	.word	0xffffffff


	//   ....[3]....
        /*0048*/ 	.word	0xffffffff


	//   ....[4]....
        /*004c*/ 	.word	0xffffffff


	//   ....[5]....
        /*0050*/ 	.word	0xffffffff


	//   ....[6]....
        /*0054*/ 	.word	0xffffffff


	//   ....[7]....
        /*0058*/ 	.word	0xffffffff


	//   ....[8]....
        /*005c*/ 	.word	0xffffffff


	//   ....[9]....
        /*0060*/ 	.word	0xffffffff


	//   ....[10]....
        /*0064*/ 	.word	0xffffffff


	//   ....[11]....
        /*0068*/ 	.word	0xffffffff


	//   ....[12]....
        /*006c*/ 	.word	0xffffffff


	//   ....[13]....
        /*0070*/ 	.word	0xffffffff


	//   ....[14]....
        /*0074*/ 	.word	0xffffffff


	//   ....[15]....
        /*0078*/ 	.word	0xffffffff


	//   ....[16]....
        /*007c*/ 	.word	0xffffffff


	//   ....[17]....
        /*0080*/ 	.word	0xffffffff


	//   ....[18]....
        /*0084*/ 	.word	0xffffffff


	//   ....[19]....
        /*0088*/ 	.word	0xffffffff


	//----- nvinfo : EIATTR_COOP_GROUP_INSTR_OFFSETS
	.align		4
.L_3959:
        /*008c*/ 	.byte	0x04, 0x28
        /*008e*/ 	.short	(.L_3961 - .L_3960)


	//   ....[0]....
.L_3960:
        /*0090*/ 	.word	0x00001620


	//   ....[1]....
        /*0094*/ 	.word	0x00001640


	//   ....[2]....
        /*0098*/ 	.word	0x00001660


	//   ....[3]....
        /*009c*/ 	.word	0x00001680


	//   ....[4]....
        /*00a0*/ 	.word	0x000016a0


	//   ....[5]....
        /*00a4*/ 	.word	0x000016c0


	//   ....[6]....
        /*00a8*/ 	.word	0x000016e0


	//   ....[7]....
        /*00ac*/ 	.word	0x00001700


	//   ....[8]....
        /*00b0*/ 	.word	0x00001720


	//   ....[9]....
        /*00b4*/ 	.word	0x00001740


	//   ....[10]....
        /*00b8*/ 	.word	0x00003b30


	//   ....[11]....
        /*00bc*/ 	.word	0x00003bb0


	//   ....[12]....
        /*00c0*/ 	.word	0x00003c30


	//   ....[13]....
        /*00c4*/ 	.word	0x00003ca0


	//   ....[14]....
        /*00c8*/ 	.word	0x00003d20


	//   ....[15]....
        /*00cc*/ 	.word	0x00003d90


	//   ....[16]....
        /*00d0*/ 	.word	0x00003e10


	//   ....[17]....
        /*00d4*/ 	.word	0x00003e80


	//   ....[18]....
        /*00d8*/ 	.word	0x00003f00


	//   ....[19]....
        /*00dc*/ 	.word	0x00003f70


	//----- nvinfo : EIATTR_EXIT_INSTR_OFFSETS
	.align		4
.L_3961:
        /*00e0*/ 	.byte	0x04, 0x1c
        /*00e2*/ 	.short	(.L_3963 - .L_3962)


	//   ....[0]....
.L_3962:
        /*00e4*/ 	.word	0x00003ad0


	//----- nvinfo : EIATTR_MAX_THREADS
	.align		4
.L_3963:
        /*00e8*/ 	.byte	0x04, 0x05
        /*00ea*/ 	.short	(.L_3965 - .L_3964)
.L_3964:
        /*00ec*/ 	.word	0x00000080
        /*00f0*/ 	.word	0x00000001
        /*00f4*/ 	.word	0x00000001


	//----- nvinfo : EIATTR_CRS_STACK_SIZE
	.align		4
.L_3965:
        /*00f8*/ 	.byte	0x04, 0x1e
        /*00fa*/ 	.short	(.L_3967 - .L_3966)
.L_3966:
        /*00fc*/ 	.word	0x00000000
.L_3967:


//--------------------- .nv.info._ZN10layer_norm13ln_bwd_kernelINS_13Kernel_traitsIf6__halffS2_fjLj2560ELj1ELj1ELj4ELj8ENS_18Kernel_traits_baseILj2560EfS2_fS2_fjLj128EEEEELb1ELb0ELb0ELb0EEEvNS_9BwdParamsE --------------------------
	.section	.nv.info._ZN10layer_norm13ln_bwd_kernelINS_13Kernel_traitsIf6__halffS2_fjLj2560ELj1ELj1ELj4ELj8ENS_18Kernel_traits_baseILj2560EfS2_fS2_fjLj128EEEEELb1ELb0ELb0ELb0EEEvNS_9BwdParamsE,"",@"SHT_CUDA_INFO"
	.sectionflags	@""
	.align	4


	//----- nvinfo : EIATTR_CUDA_API_VERSION
	.align		4
        /*0000*/ 	.byte	0x04, 0x37
        /*0002*/ 	.short	(.L_3969 - .L_3968)
.L_3968:
        /*0004*/ 	.word	0x00000082


	//----- nvinfo : EIATTR_SW2861232_WAR
	.align		4
.L_3969:
        /*0008*/ 	.byte	0x01, 0x35
	.zero		2


	//----- nvinfo : EIATTR_PARAM_CBANK
	.align		4
        /*000c*/ 	.byte	0x04, 0x0a
        /*000e*/ 	.short	(.L_3971 - .L_3970)
	.align		4
.L_3970:
        /*0010*/ 	.word	index@(.nv.constant0._ZN10layer_norm13ln_bwd_kernelINS_13Kernel_traitsIf6__halffS2_fjLj2560ELj1ELj1ELj4ELj8ENS_18Kernel_traits_baseILj2560EfS2_fS2_fjLj128EEEEELb1ELb0ELb0ELb0EEEvNS_9BwdParamsE)
        /*0014*/ 	.short	0x0160
        /*0016*/ 	.short	0x0128


	//----- nvinfo : EIATTR_CBANK_PARAM_SIZE
	.align		4
.L_3971:
        /*0018*/ 	.byte	0x03, 0x19
        /*001a*/ 	.short	0x0128


	//----- nvinfo : EIATTR_KPARAM_INFO
	.align		4
        /*001c*/ 	.byte	0x04, 0x17
        /*001e*/ 	.short	(.L_3973 - .L_3972)
.L_3972:
        /*0020*/ 	.word	0x00000000
        /*0024*/ 	.short	0x0000
        /*0026*/ 	.short	0x0000
        /*0028*/ 	.byte	0x00, 0xf0, 0xa1, 0x04


	//----- nvinfo : EIATTR_MAXREG_COUNT
	.align		4
.L_3973:
        /*002c*/ 	.byte	0x03, 0x1b
        /*002e*/ 	.short	0x00ff


	//----- nvinfo : EIATTR_NUM_BARRIERS
	.align		4
        /*0030*/ 	.byte	0x02, 0x4c
        /*0032*/ 	.byte	0x01
	.zero		1


	//----- nvinfo : EIATTR_MERCURY_ISA_VERSION
	.align		4
        /*0034*/ 	.byte	0x03, 0x5f
        /*0036*/ 	.short	0x0000


	//----- nvinfo : EIATTR_COOP_GROUP_MASK_REGIDS
	.align		4
        /*0038*/ 	.byte	0x04, 0x29
        /*003a*/ 	.short	(.L_3975 - .L_3974)


	//   ....[0]....
.L_3974:
        /*003c*/ 	.word	0xffffffff


	//   ....[1]....
        /*0040*/ 	.word	0xffffffff


	//   ....[2]....
        /*0044*/ 	.word	0xffffffff


	//   ....[3]....
        /*0048*/ 	.word	0xffffffff


	//   ....[4]....
        /*004c*/ 	.word	0xffffffff


	//   ....[5]....
        /*0050*/ 	.word	0xffffffff


	//   ....[6]....
        /*0054*/ 	.word	0xffffffff


	//   ....[7]....
        /*0058*/ 	.word	0xffffffff


	//   ....[8]....
        /*005c*/ 	.word	0xffffffff


	//   ....[9]....
        /*0060*/ 	.word	0xffffffff


	//   ....[10]....
        /*0064*/ 	.word	0xffffffff


	//   ....[11]....
        /*0068*/ 	.word	0xffffffff


	//   ....[12]....
        /*006c*/ 	.word	0xffffffff


	//   ....[13]....
        /*0070*/ 	.word	0xffffffff


	//   ....[14]....
        /*0074*/ 	.word	0xffffffff


	//   ....[15]....
        /*0078*/ 	.word	0xffffffff


	//   ....[16]....
        /*007c*/ 	.word	0xffffffff


	//   ....[17]....
        /*0080*/ 	.word	0xffffffff


	//   ....[18]....
        /*0084*/ 	.word	0xffffffff


	//   ....[19]....
        /*0088*/ 	.word	0xffffffff


	//----- nvinfo : EIATTR_COOP_GROUP_INSTR_OFFSETS
	.align		4
.L_3975:
        /*008c*/ 	.byte	0x04, 0x28
        /*008e*/ 	.short	(.L_3977 - .L_3976)


	//   ....[0]....
.L_3976:
        /*0090*/ 	.word	0x000016e0


	//   ....[1]....
        /*0094*/ 	.word	0x00001700


	//   ....[2]....
        /*0098*/ 	.word	0x00001720


	//   ....[3]....
        /*009c*/ 	.word	0x00001740


	//   ....[4]....
        /*00a0*/ 	.word	0x00001760


	//   ....[5]....
        /*00a4*/ 	.word	0x00001780


	//   ....[6]....
        /*00a8*/ 	.word	0x000017a0


	//   ....[7]....
        /*00ac*/ 	.word	0x000017c0


	//   ....[8]....
        /*00b0*/ 	.word	0x000017e0


	//   ....[9]....
        /*00b4*/ 	.word	0x00001800


	//   ....[10]....
        /*00b8*/ 	.word	0x00002e70


	//   ....[11]....
        /*00bc*/ 	.word	0x00002ef0


	//   ....[12]....
        /*00c0*/ 	.word	0x00002f70


	//   ....[13]....
        /*00c4*/ 	.word	0x00002fe0


	//   ....[14]....
        /*00c8*/ 	.word	0x00003060


	//   ....[15]....
        /*00cc*/ 	.word	0x000030d0


	//   ....[16]....
        /*00d0*/ 	.word	0x00003150


	//   ....[17]....
        /*00d4*/ 	.word	0x000031c0


	//   ....[18]....
        /*00d8*/ 	.word	0x00003240


	//   ....[19]....
        /*00dc*/ 	.word	0x000032b0


	//----- nvinfo : EIATTR_EXIT_INSTR_OFFSETS
	.align		4
.L_3977:
        /*00e0*/ 	.byte	0x04, 0x1c
        /*00e2*/ 	.short	(.L_3979 - .L_3978)


	//   ....[0]....
.L_3978:
        /*00e4*/ 	.word	0x00002db0


	//   ....[1]....
        /*00e8*/ 	.word	0x00002e10


	//----- nvinfo : EIATTR_MAX_THREADS
	.align		4
.L_3979:
        /*00ec*/ 	.byte	0x04, 0x05
        /*00ee*/ 	.short	(.L_3981 - .L_3980)
.L_3980:
        /*00f0*/ 	.word	0x00000080
        /*00f4*/ 	.word	0x00000001
        /*00f8*/ 	.word	0x00000001


	//----- nvinfo : EIATTR_CRS_STACK_SIZE
	.align		4
.L_3981:
        /*00fc*/ 	.byte	0x04, 0x1e
        /*00fe*/ 	.short	(.L_3983 - .L_3982)
.L_3982:
        /*0100*/ 	.word	0x00000000
.L_3983:


//--------------------- .nv.info._ZN10layer_norm13ln_bwd_kernelINS_13Kernel_traitsIf6__halffS2_fjLj2560ELj1ELj1ELj4ELj8ENS_18Kernel_traits_baseILj2560EfS2_fS2_fjLj128EEEEELb1ELb0ELb0ELb1EEEvNS_9BwdParamsE --------------------------
	.section	.nv.info._ZN10layer_norm13ln_bwd_kernelINS_13Kernel_traitsIf6__halffS2_fjLj2560ELj1ELj1ELj4ELj8ENS_18Kernel_traits_baseILj2560EfS2_fS2_fjLj128EEEEELb1ELb0ELb0ELb1EEEvNS_9BwdParamsE,"",@"SHT_CUDA_INFO"
	.sectionflags	@""
	.align	4


	//----- nvinfo : EIATTR_CUDA_API_VERSION
	.align		4
        /*0000*/ 	.byte	0x04, 0x37
        /*0002*/ 	.short	(.L_3985 - .L_3984)
.L_3984:
        /*0004*/ 	.word	0x00000082


	//----- nvinfo : EIATTR_SW2861232_WAR
	.align		4
.L_3985:
        /*0008*/ 	.byte	0x01, 0x35
	.zero		2


	//----- nvinfo : EIATTR_PARAM_CBANK
	.align		4
        /*000c*/ 	.byte	0x04, 0x0a
        /*000e*/ 	.short	(.L_3987 - .L_3986)
	.align		4
.L_3986:
        /*0010*/ 	.word	index@(.nv.constant0._ZN10layer_norm13ln_bwd_kernelINS_13Kernel_traitsIf6__halffS2_fjLj2560ELj1ELj1ELj4ELj8ENS_18Kernel_traits_baseILj2560EfS2_fS2_fjLj128EEEEELb1ELb0ELb0ELb1EEEvNS_9BwdParamsE)
        /*0014*/ 	.short	0x0160
        /*0016*/ 	.short	0x0128


	//----- nvinfo : EIATTR_CBANK_PARAM_SIZE
	.align		4
.L_3987:
        /*0018*/ 	.byte	0x03, 0x19
        /*001a*/ 	.short	0x0128


	//----- nvinfo : EIATTR_KPARAM_INFO
	.align		4
        /*001c*/ 	.byte	0x04, 0x17
        /*001e*/ 	.short	(.L_3989 - .L_3988)
.L_3988:
        /*0020*/ 	.word	0x00000000
        /*0024*/ 	.short	0x0000
        /*0026*/ 	.short	0x0000
        /*0028*/ 	.byte	0x00, 0xf0, 0xa1, 0x04


	//----- nvinfo : EIATTR_MAXREG_COUNT
	.align		4
.L_3989:
        /*002c*/ 	.byte	0x03, 0x1b
        /*002e*/ 	.short	0x00ff


	//----- nvinfo : EIATTR_NUM_BARRIERS
	.align		4
        /*0030*/ 	.byte	0x02, 0x4c
        /*0032*/ 	.byte	0x01
	.zero		1


	//----- nvinfo : EIATTR_MERCURY_ISA_VERSION
	.align		4
        /*0034*/ 	.byte	0x03, 0x5f
        /*0036*/ 	.short	0x0000


	//----- nvinfo : EIATTR_COOP_GROUP_MASK_REGIDS
	.align		4
        /*0038*/ 	.byte	0x04, 0x29
        /*003a*/ 	.short	(.L_3991 - .L_3990)


	//   ....[0]....
.L_3990:
        /*003c*/ 	.word	0xffffffff


	//   ....[1]....
        /*0040*/ 	.word	0xffffffff


	//   ....[2]....
        /*0044*/ 	.word	0xffffffff


	//   ....[3]....
        /*0048*/ 	.word	0xffffffff


	//   ....[4]....
        /*004c*/ 	.word	0xffffffff


	//   ....[5]....
        /*0050*/ 	.word	0xffffffff


	//   ....[6]....
        /*0054*/ 	.word	0xffffffff


	//   ....[7]....
        /*0058*/ 	.word	0xffffffff


	//   ....[8]....
        /*005c*/ 	.word	0xffffffff


	//   ....[9]....
        /*0060*/ 	.word	0xffffffff


	//   ....[10]....
        /*0064*/ 	.word	0xffffffff


	//   ....[11]....
        /*0068*/ 	.word	0xffffffff


	//   ....[12]....
        /*006c*/ 	.word	0xffffffff


	//   ....[13]....
        /*0070*/ 	.word	0xffffffff


	//   ....[14]....
        /*0074*/ 	.word	0xffffffff


	//   ....[15]....
        /*0078*/ 	.word	0xffffffff


	//   ....[16]....
        /*007c*/ 	.word	0xffffffff


	//   ....[17]....
        /*0080*/ 	.word	0xffffffff


	//   ....[18]....
        /*0084*/ 	.word	0xffffffff


	//   ....[19]....
        /*0088*/ 	.word	0xffffffff


	//----- nvinfo : EIATTR_COOP_GROUP_INSTR_OFFSETS
	.align		4
.L_3991:
        /*008c*/ 	.byte	0x04, 0x28
        /*008e*/ 	.short	(.L_3993 - .L_3992)


	//   ....[0]....
.L_3992:
        /*0090*/ 	.word	0x00001480


	//   ....[1]....
        /*0094*/ 	.word	0x000014a0


	//   ....[2]....
        /*0098*/ 	.word	0x000014c0


	//   ....[3]....
        /*009c*/ 	.word	0x000014e0


	//   ....[4]....
        /*00a0*/ 	.word	0x00001500


	//   ....[5]....
        /*00a4*/ 	.word	0x00001520


	//   ....[6]....
        /*00a8*/ 	.word	0x00001540


	//   ....[7]....
        /*00ac*/ 	.word	0x00001560


	//   ....[8]....
        /*00b0*/ 	.word	0x00001580


	//   ....[9]....
        /*00b4*/ 	.word	0x000015a0


	//   ....[10]....
        /*00b8*/ 	.word	0x00002ab0


	//   ....[11]....
        /*00bc*/ 	.word	0x00002b30


	//   ....[12]....
        /*00c0*/ 	.word	0x00002bb0


	//   ....[13]....
        /*00c4*/ 	.word	0x00002c20


	//   ....[14]....
        /*00c8*/ 	.word	0x00002ca0


	//   ....[15]....
        /*00cc*/ 	.word	0x00002d10


	//   ....[16]....
        /*00d0*/ 	.word	0x00002d90


	//   ....[17]....
        /*00d4*/ 	.word	0x00002e00


	//   ....[18]....
        /*00d8*/ 	.word	0x00002e80


	//   ....[19]....
        /*00dc*/ 	.word	0x00002ef0


	//----- nvinfo : EIATTR_EXIT_INSTR_OFFSETS
	.align		4
.L_3993:
        /*00e0*/ 	.byte	0x04, 0x1c
        /*00e2*/ 	.short	(.L_3995 - .L_3994)


	//   ....[0]....
.L_3994:
        /*00e4*/ 	.word	0x00002a50


	//----- nvinfo : EIATTR_MAX_THREADS
	.align		4
.L_3995:
        /*00e8*/ 	.byte	0x04, 0x05
        /*00ea*/ 	.short	(.L_3997 - .L_3996)
.L_3996:
        /*00ec*/ 	.word	0x00000080
        /*00f0*/ 	.word	0x00000001
        /*00f4*/ 	.word	0x00000001


	//----- nvinfo : EIATTR_CRS_STACK_SIZE
	.align		4
.L_3997:
        /*00f8*/ 	.byte	0x04, 0x1e
        /*00fa*/ 	.short	(.L_3999 - .L_3998)
.L_3998:
        /*00fc*/ 	.word	0x00000000
.L_3999:


//--------------------- .nv.info._ZN10layer_norm22ln_bwd_finalize_kernelINS_22Kernel_traits_finalizeILj2560Ef6__halffS2_fjLb0ELj1024ELj4ENS_18Kernel_traits_baseILj2560EfS2_fS2_fjLj1024EEEEELb0ELb0EEEvNS_9BwdParamsE --------------------------
	.section	.nv.info._ZN10layer_norm22ln_bwd_finalize_kernelINS_22Kernel_traits_finalizeILj2560Ef6__halffS2_fjLb0ELj1024ELj4ENS_18Kernel_traits_baseILj2560EfS2_fS2_fjLj1024EEEEELb0ELb0EEEvNS_9BwdParamsE,"",@"SHT_CUDA_INFO"
	.sectionflags	@""
	.align	4


	//----- nvinfo : EIATTR_CUDA_API_VERSION
	.align		4
        /*0000*/ 	.byte	0x04, 0x37
        /*0002*/ 	.short	(.L_4001 - .L_4000)
.L_4000:
        /*0004*/ 	.word	0x00000082


	//----- nvinfo : EIATTR_SW2861232_WAR
	.align		4
.L_4001:
        /*0008*/ 	.byte	0x01, 0x35
	.zero		2


	//----- nvinfo : EIATTR_PARAM_CBANK
	.align		4
        /*000c*/ 	.byte	0x04, 0x0a
        /*000e*/ 	.short	(.L_4003 - .L_4002)
	.align		4
.L_4002:
        /*0010*/ 	.word	index@(.nv.constant0._ZN10layer_norm22ln_bwd_finalize_kernelINS_22Kernel_traits_finalizeILj2560Ef6__halffS2_fjLb0ELj1024ELj4ENS_18Kernel_traits_baseILj2560EfS2_fS2_fjLj1024EEEEELb0ELb0EEEvNS_9BwdParamsE)
        /*0014*/ 	.short	0x0160
        /*0016*/ 	.short	0x0128


	//----- nvinfo : EIATTR_CBANK_PARAM_SIZE
	.align		4
.L_4003:
        /*0018*/ 	.byte	0x03, 0x19
        /*001a*/ 	.short	0x0128


	//----- nvinfo : EIATTR_KPARAM_INFO
	.align		4
        /*001c*/ 	.byte	0x04, 0x17
        /*001e*/ 	.short	(.L_4005 - .L_4004)
.L_4004:
        /*0020*/ 	.word	0x00000000
        /*0024*/ 	.short	0x0000
        /*0026*/ 	.short	0x0000
        /*0028*/ 	.byte	0x00, 0xf0, 0xa1, 0x04


	//----- nvinfo : EIATTR_MAXREG_COUNT
	.align		4
.L_4005:
        /*002c*/ 	.byte	0x03, 0x1b
        /*002e*/ 	.short	0x0040


	//----- nvinfo : EIATTR_NUM_BARRIERS
	.align		4
        /*0030*/ 	.byte	0x02, 0x4c
        /*0032*/ 	.byte	0x01
	.zero		1


	//----- nvinfo : EIATTR_MERCURY_ISA_VERSION
	.align		4
        /*0034*/ 	.byte	0x03, 0x5f
        /*0036*/ 	.short	0x0000


	//----- nvinfo : EIATTR_COOP_GROUP_MASK_REGIDS
	.align		4
        /*0038*/ 	.byte	0x04, 0x29
        /*003a*/ 	.short	(.L_4007 - .L_4006)


	//   ....[0]....
.L_4006:
        /*003c*/ 	.word	0xffffffff


	//   ....[1]....
        /*0040*/ 	.word	0xffffffff


	//   ....[2]....
        /*0044*/ 	.word	0xffffffff


	//   ....[3]....
        /*0048*/ 	.word	0xffffffff


	//   ....[4]....
        /*004c*/ 	.word	0xffffffff


	//   ....[5]....
        /*0050*/ 	.word	0xffffffff


	//   ....[6]....
        /*0054*/ 	.word	0xffffffff


	//   ....[7]....
        /*0058*/ 	.word	0xffffffff


	//   ....[8]....
        /*005c*/ 	.word	0xffffffff


	//   ....[9]....
        /*0060*/ 	.word	0xffffffff


	//   ....[10]....
        /*0064*/ 	.word	0xffffffff


	//   ....[11]....
        /*0068*/ 	.word	0xffffffff


	//   ....[12]....
        /*006c*/ 	.word	0xffffffff


	//   ....[13]....
        /*0070*/ 	.word	0xffffffff


	//   ....[14]....
        /*0074*/ 	.word	0xffffffff


	//   ....[15]....
        /*0078*/ 	.word	0xffffffff


	//   ....[16]....
        /*007c*/ 	.word	0xffffffff


	//   ....[17]....
        /*0080*/ 	.word	0xffffffff


	//   ....[18]....
        /*0084*/ 	.word	0xffffffff


	//   ....[19]....
        /*0088*/ 	.word	0xffffffff


	//----- nvinfo : EIATTR_COOP_GROUP_INSTR_OFFSETS
	.align		4
.L_4007:
        /*008c*/ 	.byte	0x04, 0x28
        /*008e*/ 	.short	(.L_4009 - .L_4008)


	//   ....[0]....
.L_4008:
        /*0090*/ 	.word	0x00000820


	//   ....[1]....
        /*0094*/ 	.word	0x00000850


	//   ....[2]....
        /*0098*/ 	.word	0x00000860


	//   ....[3]....
        /*009c*/ 	.word	0x00000890


	//   ....[4]....
        /*00a0*/ 	.word	0x000008a0


	//   ....[5]....
        /*00a4*/ 	.word	0x000008d0


	//   ....[6]....
        /*00a8*/ 	.word	0x000008f0


	//   ....[7]....
        /*00ac*/ 	.word	0x00000900


	//   ....[8]....
        /*00b0*/ 	.word	0x00000930


	//   ....[9]....
        /*00b4*/ 	.word	0x00000940


	//   ....[10]....
        /*00b8*/ 	.word	0x00000b30


	//   ....[11]....
        /*00bc*/ 	.word	0x00000ba0


	//   ....[12]....
        /*00c0*/ 	.word	0x00000c00


	//   ....[13]....
        /*00c4*/ 	.word	0x00000c60


	//   ....[14]....
        /*00c8*/ 	.word	0x00000cd0


	//   ....[15]....
        /*00cc*/ 	.word	0x00000d40


	//   ....[16]....
        /*00d0*/ 	.word	0x00000da0


	//   ....[17]....
        /*00d4*/ 	.word	0x00000e00


	//   ....[18]....
        /*00d8*/ 	.word	0x00000e60


	//   ....[19]....
        /*00dc*/ 	.word	0x00000ec0


	//----- nvinfo : EIATTR_EXIT_INSTR_OFFSETS
	.align		4
.L_4009:
        /*00e0*/ 	.byte	0x04, 0x1c
        /*00e2*/ 	.short	(.L_4011 - .L_4010)


	//   ....[0]....
.L_4010:
        /*00e4*/ 	.word	0x00000070


	//   ....[1]....
        /*00e8*/ 	.word	0x00000ad0


	//----- nvinfo : EIATTR_MAX_THREADS
	.align		4
.L_4011:
        /*00ec*/ 	.byte	0x04, 0x05
        /*00ee*/ 	.short	(.L_4013 - .L_4012)
.L_4012:
        /*00f0*/ 	.word	0x00000400
        /*00f4*/ 	.word	0x00000001
        /*00f8*/ 	.word	0x00000001


	//----- nvinfo : EIATTR_CRS_STACK_SIZE
	.align		4
.L_4013:
        /*00fc*/ 	.byte	0x04, 0x1e
        /*00fe*/ 	.short	(.L_4015 - .L_4014)
.L_4014:
        /*0100*/ 	.word	0x00000000
.L_4015:


//--------------------- .nv.info._ZN10layer_norm13ln_bwd_kernelINS_13Kernel_traitsIf6__halffS2_fjLj2560ELj1ELj1ELj4ELj8ENS_18Kernel_traits_baseILj2560EfS2_fS2_fjLj128EEEEELb1ELb0ELb1ELb0EEEvNS_9BwdParamsE --------------------------
	.section	.nv.info._ZN10layer_norm13ln_bwd_kernelINS_13Kernel_traitsIf6__halffS2_fjLj2560ELj1ELj1ELj4ELj8ENS_18Kernel_traits_baseILj2560EfS2_fS2_fjLj128EEEEELb1ELb0ELb1ELb0EEEvNS_9BwdParamsE,"",@"SHT_CUDA_INFO"
	.sectionflags	@""
	.align	4


	//----- nvinfo : EIATTR_CUDA_API_VERSION
	.align		4
        /*0000*/ 	.byte	0x04, 0x37
        /*0002*/ 	.short	(.L_4017 - .L_4016)
.L_4016:
        /*0004*/ 	.word	0x00000082


	//----- nvinfo : EIATTR_SW2861232_WAR
	.align		4
.L_4017:
        /*0008*/ 	.byte	0x01, 0x35
	.zero		2


	//----- nvinfo : EIATTR_PARAM_CBANK
	.align		4
        /*000c*/ 	.byte	0x04, 0x0a
        /*000e*/ 	.short	(.L_4019 - .L_4018)
	.align		4
.L_4018:
        /*0010*/ 	.word	index@(.nv.constant0._ZN10layer_norm13ln_bwd_kernelINS_13Kernel_traitsIf6__halffS2_fjLj2560ELj1ELj1ELj4ELj8ENS_18Kernel_traits_baseILj2560EfS2_fS2_fjLj128EEEEELb1ELb0ELb1ELb0EEEvNS_9BwdParamsE)
        /*0014*/ 	.short	0x0160
        /*0016*/ 	.short	0x0128


	//----- nvinfo : EIATTR_CBANK_PARAM_SIZE
	.align		4
.L_4019:
        /*0018*/ 	.byte	0x03, 0x19
        /*001a*/ 	.short	0x0128


	//----- nvinfo : EIATTR_KPARAM_INFO
	.align		4
        /*001c*/ 	.byte	0x04, 0x17
        /*001e*/ 	.short	(.L_4021 - .L_4020)
.L_4020:
        /*0020*/ 	.word	0x00000000
        /*0024*/ 	.short	0x0000
        /*0026*/ 	.short	0x0000
        /*0028*/ 	.byte	0x00, 0xf0, 0xa1, 0x04


	//----- nvinfo : EIATTR_MAXREG_COUNT
	.align		4
.L_4021:
        /*002c*/ 	.byte	0x03, 0x1b
        /*002e*/ 	.short	0x00ff


	//----- nvinfo : EIATTR_NUM_BARRIERS
	.align		4
        /*0030*/ 	.byte	0x02, 0x4c
        /*0032*/ 	.byte	0x01
	.zero		1


	//----- nvinfo : EIATTR_MERCURY_ISA_VERSION
	.align		4
        /*0034*/ 	.byte	0x03, 0x5f
        /*0036*/ 	.short	0x0000


	//----- nvinfo : EIATTR_COOP_GROUP_MASK_REGIDS
	.align		4
        /*0038*/ 	.byte	0x04, 0x29
        /*003a*/ 	.short	(.L_4023 - .L_4022)


	//   ....[0]....
.L_4022:
        /*003c*/ 	.word	0xffffffff


	//   ....[1]....
        /*0040*/ 	.word	0xffffffff


	//   ....[2]....
        /*0044*/ 	.word	0xffffffff


	//   ....[3]....
        /*0048*/ 	.word	0xffffffff


	//   ....[4]....
        /*004c*/ 	.word	0xffffffff


	//   ....[5]....
        /*0050*/ 	.word	0xffffffff


	//   ....[6]....
        /*0054*/ 	.word	0xffffffff


	//   ....[7]....
        /*0058*/ 	.word	0xffffffff


	//   ....[8]....
        /*005c*/ 	.word	0xffffffff


	//   ....[9]....
        /*0060*/ 	.word	0xffffffff


	//   ....[10]....
        /*0064*/ 	.word	0xffffffff


	//   ....[11]....
        /*0068*/ 	.word	0xffffffff


	//   ....[12]....
        /*006c*/ 	.word	0xffffffff


	//   ....[13]....
        /*0070*/ 	.word	0xffffffff


	//   ....[14]....
        /*0074*/ 	.word	0xffffffff


	//   ....[15]....
        /*0078*/ 	.word	0xffffffff


	//   ....[16]....
        /*007c*/ 	.word	0xffffffff


	//   ....[17]....
        /*0080*/ 	.word	0xffffffff


	//   ....[18]....
        /*0084*/ 	.word	0xffffffff


	//   ....[19]....
        /*0088*/ 	.word	0xffffffff


	//----- nvinfo : EIATTR_COOP_GROUP_INSTR_OFFSETS
	.align		4
.L_4023:
        /*008c*/ 	.byte	0x04, 0x28
        /*008e*/ 	.short	(.L_4025 - .L_4024)


	//   ....[0]....
.L_4024:
        /*0090*/ 	.word	0x00001b40


	//   ....[1]....
        /*0094*/ 	.word	0x00001b60


	//   ....[2]....
        /*0098*/ 	.word	0x00001b80


	//   ....[3]....
        /*009c*/ 	.word	0x00001ba0


	//   ....[4]....
        /*00a0*/ 	.word	0x00001bc0


	//   ....[5]....
        /*00a4*/ 	.word	0x00001be0


	//   ....[6]....
        /*00a8*/ 	.word	0x00001c00


	//   ....[7]....
        /*00ac*/ 	.word	0x00001c20


	//   ....[8]....
        /*00b0*/ 	.word	0x00001c40


	//   ....[9]....
        /*00b4*/ 	.word	0x00001c60


	//   ....[10]....
        /*00b8*/ 	.word	0x00004030


	//   ....[11]....
        /*00bc*/ 	.word	0x000040b0


	//   ....[12]....
        /*00c0*/ 	.word	0x00004130


	//   ....[13]....
        /*00c4*/ 	.word	0x000041a0


	//   ....[14]....
        /*00c8*/ 	.word	0x00004220


	//   ....[15]....
        /*00cc*/ 	.word	0x00004290


	//   ....[16]....
        /*00d0*/ 	.word	0x00004310


	//   ....[17]....
        /*00d4*/ 	.word	0x00004380


	//   ....[18]....
        /*00d8*/ 	.word	0x00004400


	//   ....[19]....
        /*00dc*/ 	.word	0x00004470


	//----- nvinfo : EIATTR_EXIT_INSTR_OFFSETS
	.align		4
.L_4025:
        /*00e0*/ 	.byte	0x04, 0x1c
        /*00e2*/ 	.short	(.L_4027 - .L_4026)


	//   ....[0]....
.L_4026:
        /*00e4*/ 	.word	0x00003f70


	//   ....[1]....
        /*00e8*/ 	.word	0x00003fd0


	//----- nvinfo : EIATTR_MAX_THREADS
	.align		4
.L_4027:
        /*00ec*/ 	.byte	0x04, 0x05
        /*00ee*/ 	.short	(.L_4029 - .L_4028)
.L_4028:
        /*00f0*/ 	.word	0x00000080
        /*00f4*/ 	.word	0x00000001
        /*00f8*/ 	.word	0x00000001


	//----- nvinfo : EIATTR_CRS_STACK_SIZE
	.align		4
.L_4029:
        /*00fc*/ 	.byte	0x04, 0x1e
        /*00fe*/ 	.short	(.L_4031 - .L_4030)
.L_4030:
        /*0100*/ 	.word	0x00000000
.L_4031:


//--------------------- .nv.info._ZN10layer_norm22ln_bwd_finalize_kernelINS_22Kernel_traits_finalizeILj2560Ef6__halffS2_fjLb0ELj1024ELj4ENS_18Kernel_traits_baseILj2560EfS2_fS2_fjLj1024EEEEELb0ELb1EEEvNS_9BwdParamsE --------------------------
	.section	.nv.info._ZN10layer_norm22ln_bwd_finalize_kernelINS_22Kernel_traits_finalizeILj2560Ef6__halffS2_fjLb0ELj1024ELj4ENS_18Kernel_traits_baseILj2560EfS2_fS2_fjLj1024EEEEELb0ELb1EEEvNS_9BwdParamsE,"",@"SHT_CUDA_INFO"
	.sectionflags	@""
	.align	4


	//----- nvinfo : EIATTR_CUDA_API_VERSION
	.align		4
        /*0000*/ 	.byte	0x04, 0x37
        /*0002*/ 	.short	(.L_4033 - .L_4032)
.L_4032:
        /*0004*/ 	.word	0x00000082


	//----- nvinfo : EIATTR_SW2861232_WAR
	.align		4
.L_4033:
        /*0008*/ 	.byte	0x01, 0x35
	.zero		2


	//----- nvinfo : EIATTR_PARAM_CBANK
	.align		4
        /*000c*/ 	.byte	0x04, 0x0a
        /*000e*/ 	.short	(.L_4035 - .L_4034)
	.align		4
.L_4034:
        /*0010*/ 	.word	index@(.nv.constant0._ZN10layer_norm22ln_bwd_finalize_kernelINS_22Kernel_traits_finalizeILj2560Ef6__halffS2_fjLb0ELj1024ELj4ENS_18Kernel_traits_baseILj2560EfS2_fS2_fjLj1024EEEEELb0ELb1EEEvNS_9BwdParamsE)
        /*0014*/ 	.short	0x0160
        /*0016*/ 	.short	0x0128


	//----- nvinfo : EIATTR_CBANK_PARAM_SIZE
	.align		4
.L_4035:
        /*0018*/ 	.byte	0x03, 0x19
        /*001a*/ 	.short	0x0128


	//----- nvinfo : EIATTR_KPARAM_INFO
	.align		4
        /*001c*/ 	.byte	0x04, 0x17
        /*001e*/ 	.short	(.L_4037 - .L_4036)
.L_4036:
        /*0020*/ 	.word	0x00000000
        /*0024*/ 	.short	0x0000
        /*0026*/ 	.short	0x0000
        /*0028*/ 	.byte	0x00, 0xf0, 0xa1, 0x04


	//----- nvinfo : EIATTR_MAXREG_COUNT
	.align		4
.L_4037:
        /*002c*/ 	.byte	0x03, 0x1b
        /*002e*/ 	.short	0x0040


	//----- nvinfo : EIATTR_NUM_BARRIERS
	.align		4
        /*0030*/ 	.byte	0x02, 0x4c
        /*0032*/ 	.byte	0x01
	.zero		1


	//----- nvinfo : EIATTR_MERCURY_ISA_VERSION
	.align		4
        /*0034*/ 	.byte	0x03, 0x5f
        /*0036*/ 	.short	0x0000


	//----- nvinfo : EIATTR_COOP_GROUP_MASK_REGIDS
	.align		4
        /*0038*/ 	.byte	0x04, 0x29
        /*003a*/ 	.short	(.L_4039 - .L_4038)


	//   ....[0]....
.L_4038:
        /*003c*/ 	.word	0xffffffff


	//   ....[1]....
        /*0040*/ 	.word	0xffffffff


	//   ....[2]....
        /*0044*/ 	.word	0xffffffff


	//   ....[3]....
        /*0048*/ 	.word	0xffffffff


	//   ....[4]....
        /*004c*/ 	.word	0xffffffff


	//   ....[5]....
        /*0050*/ 	.word	0xffffffff


	//   ....[6]....
        /*0054*/ 	.word	0xffffffff


	//   ....[7]....
        /*0058*/ 	.word	0xffffffff


	//   ....[8]....
        /*005c*/ 	.word	0xffffffff


	//   ....[9]....
        /*0060*/ 	.word	0xffffffff


	//   ....[10]....
        /*0064*/ 	.word	0xffffffff


	//   ....[11]....
        /*0068*/ 	.word	0xffffffff


	//   ....[12]....
        /*006c*/ 	.word	0xffffffff


	//   ....[13]....
        /*0070*/ 	.word	0xffffffff


	//   ....[14]....
        /*0074*/ 	.word	0xffffffff


	//   ....[15]....
        /*0078*/ 	.word	0xffffffff


	//   ....[16]....
        /*007c*/ 	.word	0xffffffff


	//   ....[17]....
        /*0080*/ 	.word	0xffffffff


	//   ....[18]....
        /*0084*/ 	.word	0xffffffff


	//   ....[19]....
        /*0088*/ 	.word	0xffffffff


	//----- nvinfo : EIATTR_COOP_GROUP_INSTR_OFFSETS
	.align		4
.L_4039:
        /*008c*/ 	.byte	0x04, 0x28
        /*008e*/ 	.short	(.L_4041 - .L_4040)


	//   ....[0]....
.L_4040:
        /*0090*/ 	.word	0x000007f0


	//   ....[1]....
        /*0094*/ 	.word	0x00000820


	//   ....[2]....
        /*0098*/ 	.word	0x00000840


	//   ....[3]....
        /*009c*/ 	.word	0x00000850


	//   ....[4]....
        /*00a0*/ 	.word	0x00000880


	//   ....[5]....
        /*00a4*/ 	.word	0x00000890


	//   ....[6]....
        /*00a8*/ 	.word	0x000008c0


	//   ....[7]....
        /*00ac*/ 	.word	0x000008d0


	//   ....[8]....
        /*00b0*/ 	.word	0x00000900


	//   ....[9]....
        /*00b4*/ 	.word	0x00000910


	//   ....[10]....
        /*00b8*/ 	.word	0x00000ab0


	//   ....[11]....
        /*00bc*/ 	.word	0x00000b30


	//   ....[12]....
        /*00c0*/ 	.word	0x00000b90


	//   ....[13]....
        /*00c4*/ 	.word	0x00000bf0


	//   ....[14]....
        /*00c8*/ 	.word	0x00000c60


	//   ....[15]....
        /*00cc*/ 	.word	0x00000cd0


	//   ....[16]....
        /*00d0*/ 	.word	0x00000d30


	//   ....[17]....
        /*00d4*/ 	.word	0x00000d90


	//   ....[18]....
        /*00d8*/ 	.word	0x00000df0


	//   ....[19]....
        /*00dc*/ 	.word	0x00000e50


	//----- nvinfo : EIATTR_EXIT_INSTR_OFFSETS
	.align		4
.L_4041:
        /*00e0*/ 	.byte	0x04, 0x1c
        /*00e2*/ 	.short	(.L_4043 - .L_4042)


	//   ....[0]....
.L_4042:
        /*00e4*/ 	.word	0x00000070


	//   ....[1]....
        /*00e8*/ 	.word	0x00000a50


	//----- nvinfo : EIATTR_MAX_THREADS
	.align		4
.L_4043:
        /*00ec*/ 	.byte	0x04, 0x05
        /*00ee*/ 	.short	(.L_4045 - .L_4044)
.L_4044:
        /*00f0*/ 	.word	0x00000400
        /*00f4*/ 	.word	0x00000001
        /*00f8*/ 	.word	0x00000001


	//----- nvinfo : EIATTR_CRS_STACK_SIZE
	.align		4
.L_4045:
        /*00fc*/ 	.byte	0x04, 0x1e
        /*00fe*/ 	.short	(.L_4047 - .L_4046)
.L_4046:
        /*0100*/ 	.word	0x00000000
.L_4047:


//--------------------- .nv.info._ZN10layer_norm13ln_bwd_kernelINS_13Kernel_traitsIf6__halffS2_fjLj2560ELj1ELj1ELj4ELj8ENS_18Kernel_traits_baseILj2560EfS2_fS2_fjLj128EEEEELb1ELb0ELb1ELb1EEEvNS_9BwdParamsE --------------------------
	.section	.nv.info._ZN10layer_norm13ln_bwd_kernelINS_13Kernel_traitsIf6__halffS2_fjLj2560ELj1ELj1ELj4ELj8ENS_18Kernel_traits_baseILj2560EfS2_fS2_fjLj128EEEEELb1ELb0ELb1ELb1EEEvNS_9BwdParamsE,"",@"SHT_CUDA_INFO"
	.sectionflags	@""
	.align	4


	//----- nvinfo : EIATTR_CUDA_API_VERSION
	.align		4
        /*0000*/ 	.byte	0x04, 0x37
        /*0002*/ 	.short	(.L_4049 - .L_4048)
.L_4048:
        /*0004*/ 	.word	0x00000082


	//----- nvinfo : EIATTR_SW2861232_WAR
	.align		4
.L_4049:
        /*0008*/ 	.byte	0x01, 0x35
	.zero		2


	//----- nvinfo : EIATTR_PARAM_CBANK
	.align		4
        /*000c*/ 	.byte	0x04, 0x0a
        /*000e*/ 	.short	(.L_4051 - .L_4050)
	.align		4
.L_4050:
        /*0010*/ 	.word	index@(.nv.constant0._ZN10layer_norm13ln_bwd_kernelINS_13Kernel_traitsIf6__halffS2_fjLj2560ELj1ELj1ELj4ELj8ENS_18Kernel_traits_baseILj2560EfS2_fS2_fjLj128EEEEELb1ELb0ELb1ELb1EEEvNS_9BwdParamsE)
        /*0014*/ 	.short	0x0160
        /*0016*/ 	.short	0x0128


	//----- nvinfo : EIATTR_CBANK_PARAM_SIZE
	.align		4
.L_4051:
        /*0018*/ 	.byte	0x03, 0x19
        /*001a*/ 	.short	0x0128


	//----- nvinfo : EIATTR_KPARAM_INFO
	.align		4
        /*001c*/ 	.byte	0x04, 0x17
        /*001e*/ 	.short	(.L_4053 - .L_4052)
.L_4052:
        /*0020*/ 	.word	0x00000000
        /*0024*/ 	.short	0x0000
        /*0026*/ 	.short	0x0000
        /*0028*/ 	.byte	0x00, 0xf0, 0xa1, 0x04


	//----- nvinfo : EIATTR_MAXREG_COUNT
	.align		4
.L_4053:
        /*002c*/ 	.byte	0x03, 0x1b
        /*002e*/ 	.short	0x00ff


	//----- nvinfo : EIATTR_NUM_BARRIERS
	.align		4
        /*0030*/ 	.byte	0x02, 0x4c
        /*0032*/ 	.byte	0x01
	.zero		1


	//----- nvinfo : EIATTR_MERCURY_ISA_VERSION
	.align		4
        /*0034*/ 	.byte	0x03, 0x5f
        /*0036*/ 	.short	0x0000


	//----- nvinfo : EIATTR_COOP_GROUP_MASK_REGIDS
	.align		4
        /*0038*/ 	.byte	0x04, 0x29
        /*003a*/ 	.short	(.L_4055 - .L_4054)


	//   ....[0]....
.L_4054:
        /*003c*/ 	.word	0xffffffff


	//   ....[1]....
        /*0040*/ 	.word	0xffffffff


	//   ....[2]....
        /*0044*/ 	.word	0xffffffff


	//   ....[3]....
        /*0048*/ 	.word	0xffffffff


	//   ....[4]....
        /*004c*/ 	.word	0xffffffff


	//   ....[5]....
        /*0050*/ 	.word	0xffffffff


	//   ....[6]....
        /*0054*/ 	.word	0xffffffff


	//   ....[7]....
        /*0058*/ 	.word	0xffffffff


	//   ....[8]....
        /*005c*/ 	.word	0xffffffff


	//   ....[9]....
        /*0060*/ 	.word	0xffffffff


	//   ....[10]....
        /*0064*/ 	.word	0xffffffff


	//   ....[11]....
        /*0068*/ 	.word	0xffffffff


	//   ....[12]....
        /*006c*/ 	.word	0xffffffff


	//   ....[13]....
        /*0070*/ 	.word	0xffffffff


	//   ....[14]....
        /*0074*/ 	.word	0xffffffff


	//   ....[15]....
        /*0078*/ 	.word	0xffffffff


	//   ....[16]....
        /*007c*/ 	.word	0xffffffff


	//   ....[17]....
        /*0080*/ 	.word	0xffffffff


	//   ....[18]....
        /*0084*/ 	.word	0xffffffff


	//   ....[19]....
        /*0088*/ 	.word	0xffffffff


	//----- nvinfo : EIATTR_COOP_GROUP_INSTR_OFFSETS
	.align		4
.L_4055:
        /*008c*/ 	.byte	0x04, 0x28
        /*008e*/ 	.short	(.L_4057 - .L_4056)


	//   ....[0]....
.L_4056:
        /*0090*/ 	.word	0x000016e0


	//   ....[1]....
        /*0094*/ 	.word	0x00001700


	//   ....[2]....
        /*0098*/ 	.word	0x00001720


	//   ....[3]....
        /*009c*/ 	.word	0x00001740


	//   ....[4]....
        /*00a0*/ 	.word	0x00001760


	//   ....[5]....
        /*00a4*/ 	.word	0x00001780


	//   ....[6]....
        /*00a8*/ 	.word	0x000017a0


	//   ....[7]....
        /*00ac*/ 	.word	0x000017c0


	//   ....[8]....
        /*00b0*/ 	.word	0x000017e0


	//   ....[9]....
        /*00b4*/ 	.word	0x00001800


	//   ....[10]....
        /*00b8*/ 	.word	0x00003870


	//   ....[11]....
        /*00bc*/ 	.word	0x000038f0


	//   ....[12]....
        /*00c0*/ 	.word	0x00003970


	//   ....[13]....
        /*00c4*/ 	.word	0x000039e0


	//   ....[14]....
        /*00c8*/ 	.word	0x00003a60


	//   ....[15]....
        /*00cc*/ 	.word	0x00003ad0


	//   ....[16]....
        /*00d0*/ 	.word	0x00003b50


	//   ....[17]....
        /*00d4*/ 	.word	0x00003bc0


	//   ....[18]....
        /*00d8*/ 	.word	0x00003c40


	//   ....[19]....
        /*00dc*/ 	.word	0x00003cb0


	//----- nvinfo : EIATTR_EXIT_INSTR_OFFSETS
	.align		4
.L_4057:
        /*00e0*/ 	.byte	0x04, 0x1c
        /*00e2*/ 	.short	(.L_4059 - .L_4058)


	//   ....[0]....
.L_4058:
        /*00e4*/ 	.word	0x00003810


	//----- nvinfo : EIATTR_MAX_THREADS
	.align		4
.L_4059:
        /*00e8*/ 	.byte	0x04, 0x05
        /*00ea*/ 	.short	(.L_4061 - .L_4060)
.L_4060:
        /*00ec*/ 	.word	0x00000080
        /*00f0*/ 	.word	0x00000001
        /*00f4*/ 	.word	0x00000001


	//----- nvinfo : EIATTR_CRS_STACK_SIZE
	.align		4
.L_4061:
        /*00f8*/ 	.byte	0x04, 0x1e
        /*00fa*/ 	.short	(.L_4063 - .L_4062)
.L_4062:
        /*00fc*/ 	.word	0x00000000
.L_4063:


//--------------------- .nv.info._ZN10layer_norm13ln_bwd_kernelINS_13Kernel_traitsIf6__halffS2_fjLj2560ELj1ELj1ELj4ELj8ENS_18Kernel_traits_baseILj2560EfS2_fS2_fjLj128EEEEELb1ELb1ELb0ELb0EEEvNS_9BwdParamsE --------------------------
	.section	.nv.info._ZN10layer_norm13ln_bwd_kernelINS_13Kernel_traitsIf6__halffS2_fjLj2560ELj1ELj1ELj4ELj8ENS_18Kernel_traits_baseILj2560EfS2_fS2_fjLj128EEEEELb1ELb1ELb0ELb0EEEvNS_9BwdParamsE,"",@"SHT_CUDA_INFO"
	.sectionflags	@""
	.align	4


	//----- nvinfo : EIATTR_CUDA_API_VERSION
	.align		4
        /*0000*/ 	.byte	0x04, 0x37
        /*0002*/ 	.short	(.L_4065 - .L_4064)
.L_4064:
        /*0004*/ 	.word	0x00000082


	//----- nvinfo : EIATTR_SW2861232_WAR
	.align		4
.L_4065:
        /*0008*/ 	.byte	0x01, 0x35
	.zero		2


	//----- nvinfo : EIATTR_PARAM_CBANK
	.align		4
        /*000c*/ 	.byte	0x04, 0x0a
        /*000e*/ 	.short	(.L_4067 - .L_4066)
	.align		4
.L_4066:
        /*0010*/ 	.word	index@(.nv.constant0._ZN10layer_norm13ln_bwd_kernelINS_13Kernel_traitsIf6__halffS2_fjLj2560ELj1ELj1ELj4ELj8ENS_18Kernel_traits_baseILj2560EfS2_fS2_fjLj128EEEEELb1ELb1ELb0ELb0EEEvNS_9BwdParamsE)
        /*0014*/ 	.short	0x0160
        /*0016*/ 	.short	0x0128


	//----- nvinfo : EIATTR_CBANK_PARAM_SIZE
	.align		4
.L_4067:
        /*0018*/ 	.byte	0x03, 0x19
        /*001a*/ 	.short	0x0128


	//----- nvinfo : EIATTR_KPARAM_INFO
	.align		4
        /*001c*/ 	.byte	0x04, 0x17
        /*001e*/ 	.short	(.L_4069 - .L_4068)
.L_4068:
        /*0020*/ 	.word	0x00000000
        /*0024*/ 	.short	0x0000
        /*0026*/ 	.short	0x0000
        /*0028*/ 	.byte	0x00, 0xf0, 0xa1, 0x04


	//----- nvinfo : EIATTR_MAXREG_COUNT
	.align		4
.L_4069:
        /*002c*/ 	.byte	0x03, 0x1b
        /*002e*/ 	.short	0x00ff


	//----- nvinfo : EIATTR_NUM_BARRIERS
	.align		4
        /*0030*/ 	.byte	0x02, 0x4c
        /*0032*/ 	.byte	0x01
	.zero		1


	//----- nvinfo : EIATTR_MERCURY_ISA_VERSION
	.align		4
        /*0034*/ 	.byte	0x03, 0x5f
        /*0036*/ 	.short	0x0000


	//----- nvinfo : EIATTR_COOP_GROUP_MASK_REGIDS
	.align		4
        /*0038*/ 	.byte	0x04, 0x29
        /*003a*/ 	.short	(.L_4071 - .L_4070)


	//   ....[0]....
.L_4070:
        /*003c*/ 	.word	0xffffffff


	//   ....[1]....
        /*0040*/ 	.word	0xffffffff


	//   ....[2]....
        /*0044*/ 	.word	0xffffffff


	//   ....[3]....
        /*0048*/ 	.word	0xffffffff


	//   ....[4]....
        /*004c*/ 	.word	0xffffffff


	//   ....[5]....
        /*0050*/ 	.word	0xffffffff


	//   ....[6]....
        /*0054*/ 	.word	0xffffffff


	//   ....[7]....
        /*0058*/ 	.word	0xffffffff


	//   ....[8]....
        /*005c*/ 	.word	0xffffffff


	//   ....[9]....
        /*0060*/ 	.word	0xffffffff


	//   ....[10]....
        /*0064*/ 	.word	0xffffffff


	//   ....[11]....
        /*0068*/ 	.word	0xffffffff


	//   ....[12]....
        /*006c*/ 	.word	0xffffffff


	//   ....[13]....
        /*0070*/ 	.word	0xffffffff


	//   ....[14]....
        /*0074*/ 	.word	0xffffffff


	//   ....[15]....
        /*0078*/ 	.word	0xffffffff


	//   ....[16]....
        /*007c*/ 	.word	0xffffffff


	//   ....[17]....
        /*0080*/ 	.word	0xffffffff


	//   ....[18]....
        /*0084*/ 	.word	0xffffffff


	//   ....[19]....
        /*0088*/ 	.word	0xffffffff


	//----- nvinfo : EIATTR_COOP_GROUP_INSTR_OFFSETS
	.align		4
.L_4071:
        /*008c*/ 	.byte	0x04, 0x28
        /*008e*/ 	.short	(.L_4073 - .L_4072)


	//   ....[0]....
.L_4072:
        /*0090*/ 	.word	0x00001810


	//   ....[1]....
        /*0094*/ 	.word	0x00001830


	//   ....[2]....
        /*0098*/ 	.word	0x00001850


	//   ....[3]....
        /*009c*/ 	.word	0x00001870


	//   ....[4]....
        /*00a0*/ 	.word	0x00001890


	//   ....[5]....
        /*00a4*/ 	.word	0x000018b0


	//   ....[6]....
        /*00a8*/ 	.word	0x000018d0


	//   ....[7]....
        /*00ac*/ 	.word	0x000018f0


	//   ....[8]....
        /*00b0*/ 	.word	0x00001910


	//   ....[9]....
        /*00b4*/ 	.word	0x00001930


	//   ....[10]....
        /*00b8*/ 	.word	0x000039c0


	//   ....[11]....
        /*00bc*/ 	.word	0x00003a40


	//   ....[12]....
        /*00c0*/ 	.word	0x00003ac0


	//   ....[13]....
        /*00c4*/ 	.word	0x00003b30


	//   ....[14]....
        /*00c8*/ 	.word	0x00003bb0


	//   ....[15]....
        /*00cc*/ 	.word	0x00003c20


	//   ....[16]....
        /*00d0*/ 	.word	0x00003ca0


	//   ....[17]....
        /*00d4*/ 	.word	0x00003d10


	//   ....[18]....
        /*00d8*/ 	.word	0x00003d90


	//   ....[19]....
        /*00dc*/ 	.word	0x00003e00


	//----- nvinfo : EIATTR_EXIT_INSTR_OFFSETS
	.align		4
.L_4073:
        /*00e0*/ 	.byte	0x04, 0x1c
        /*00e2*/ 	.short	(.L_4075 - .L_4074)


	//   ....[0]....
.L_4074:
        /*00e4*/ 	.word	0x000038e0


	//   ....[1]....
        /*00e8*/ 	.word	0x00003960


	//----- nvinfo : EIATTR_MAX_THREADS
	.align		4
.L_4075:
        /*00ec*/ 	.byte	0x04, 0x05
        /*00ee*/ 	.short	(.L_4077 - .L_4076)
.L_4076:
        /*00f0*/ 	.word	0x00000080
        /*00f4*/ 	.word	0x00000001
        /*00f8*/ 	.word	0x00000001


	//----- nvinfo : EIATTR_CRS_STACK_SIZE
	.align		4
.L_4077:
        /*00fc*/ 	.byte	0x04, 0x1e
        /*00fe*/ 	.short	(.L_4079 - .L_4078)
.L_4078:
        /*0100*/ 	.word	0x00000000
.L_4079:


//--------------------- .nv.info._ZN10layer_norm13ln_bwd_kernelINS_13Kernel_traitsIf6__halffS2_fjLj2560ELj1ELj1ELj4ELj8ENS_18Kernel_traits_baseILj2560EfS2_fS2_fjLj128EEEEELb1ELb1ELb0ELb1EEEvNS_9BwdParamsE --------------------------
	.section	.nv.info._ZN10layer_norm13ln_bwd_kernelINS_13Kernel_traitsIf6__halffS2_fjLj2560ELj1ELj1ELj4ELj8ENS_18Kernel_traits_baseILj2560EfS2_fS2_fjLj128EEEEELb1ELb1ELb0ELb1EEEvNS_9BwdParamsE,"",@"SHT_CUDA_INFO"
	.sectionflags	@""
	.align	4


	//----- nvinfo : EIATTR_CUDA_API_VERSION
	.align		4
        /*0000*/ 	.byte	0x04, 0x37
        /*0002*/ 	.short	(.L_4081 - .L_4080)
.L_4080:
        /*0004*/ 	.word	0x00000082


	//----- nvinfo : EIATTR_SW2861232_WAR
	.align		4
.L_4081:
        /*0008*/ 	.byte	0x01, 0x35
	.zero		2


	//----- nvinfo : EIATTR_PARAM_CBANK
	.align		4
        /*000c*/ 	.byte	0x04, 0x0a
        /*000e*/ 	.short	(.L_4083 - .L_4082)
	.align		4
.L_4082:
        /*0010*/ 	.word	index@(.nv.constant0._ZN10layer_norm13ln_bwd_kernelINS_13Kernel_traitsIf6__halffS2_fjLj2560ELj1ELj1ELj4ELj8ENS_18Kernel_traits_baseILj2560EfS2_fS2_fjLj128EEEEELb1ELb1ELb0ELb1EEEvNS_9BwdParamsE)
        /*0014*/ 	.short	0x0160
        /*0016*/ 	.short	0x0128


	//----- nvinfo : EIATTR_CBANK_PARAM_SIZE
	.align		4
.L_4083:
        /*0018*/ 	.byte	0x03, 0x19
        /*001a*/ 	.short	0x0128


	//----- nvinfo : EIATTR_KPARAM_INFO
	.align		4
        /*001c*/ 	.byte	0x04, 0x17
        /*001e*/ 	.short	(.L_4085 - .L_4084)
.L_4084:
        /*0020*/ 	.word	0x00000000
        /*0024*/ 	.short	0x0000
        /*0026*/ 	.short	0x0000
        /*0028*/ 	.byte	0x00, 0xf0, 0xa1, 0x04


	//----- nvinfo : EIATTR_MAXREG_COUNT
	.align		4
.L_4085:
        /*002c*/ 	.byte	0x03, 0x1b
        /*002e*/ 	.short	0x00ff


	//----- nvinfo : EIATTR_NUM_BARRIERS
	.align		4
        /*0030*/ 	.byte	0x02, 0x4c
        /*0032*/ 	.byte	0x01
	.zero		1


	//----- nvinfo : EIATTR_MERCURY_ISA_VERSION
	.align		4
        /*0034*/ 	.byte	0x03, 0x5f
        /*0036*/ 	.short	0x0000


	//----- nvinfo : EIATTR_COOP_GROUP_MASK_REGIDS
	.align		4
        /*0038*/ 	.byte	0x04, 0x29
        /*003a*/ 	.short	(.L_4087 - .L_4086)


	//   ....[0]....
.L_4086:
        /*003c*/ 	.word	0xffffffff


	//   ....[1]....
        /*0040*/ 	.word	0xffffffff


	//   ....[2]....
        /*0044*/ 	.word	0xffffffff


	//   ....[3]....
        /*0048*/ 	.word	0xffffffff


	//   ....[4]....
        /*004c*/ 	.word	0xffffffff


	//   ....[5]....
        /*0050*/ 	.word	0xffffffff


	//   ....[6]....
        /*0054*/ 	.word	0xffffffff


	//   ....[7]....
        /*0058*/ 	.word	0xffffffff


	//   ....[8]....
        /*005c*/ 	.word	0xffffffff


	//   ....[9]....
        /*0060*/ 	.word	0xffffffff


	//   ....[10]....
        /*0064*/ 	.word	0xffffffff


	//   ....[11]....
        /*0068*/ 	.word	0xffffffff


	//   ....[12]....
        /*006c*/ 	.word	0xffffffff


	//   ....[13]....
        /*0070*/ 	.word	0xffffffff


	//   ....[14]....
        /*0074*/ 	.word	0xffffffff


	//   ....[15]....
        /*0078*/ 	.word	0xffffffff


	//   ....[16]....
        /*007c*/ 	.word	0xffffffff


	//   ....[17]....
        /*0080*/ 	.word	0xffffffff


	//   ....[18]....
        /*0084*/ 	.word	0xffffffff


	//   ....[19]....
        /*0088*/ 	.word	0xffffffff


	//----- nvinfo : EIATTR_COOP_GROUP_INSTR_OFFSETS
	.align		4
.L_4087:
        /*008c*/ 	.byte	0x04, 0x28
        /*008e*/ 	.short	(.L_4089 - .L_4088)


	//   ....[0]....
.L_4088:
        /*0090*/ 	.word	0x00001560


	//   ....[1]....
        /*0094*/ 	.word	0x00001580


	//   ....[2]....
        /*0098*/ 	.word	0x000015a0


	//   ....[3]....
        /*009c*/ 	.word	0x000015c0


	//   ....[4]....
        /*00a0*/ 	.word	0x000015e0


	//   ....[5]....
        /*00a4*/ 	.word	0x00001600


	//   ....[6]....
        /*00a8*/ 	.word	0x00001620


	//   ....[7]....
        /*00ac*/ 	.word	0x00001640


	//   ....[8]....
        /*00b0*/ 	.word	0x00001660


	//   ....[9]....
        /*00b4*/ 	.word	0x00001680


	//   ....[10]....
        /*00b8*/ 	.word	0x00003430


	//   ....[11]....
        /*00bc*/ 	.word	0x000034b0


	//   ....[12]....
        /*00c0*/ 	.word	0x00003530


	//   ....[13]....
        /*00c4*/ 	.word	0x000035a0


	//   ....[14]....
        /*00c8*/ 	.word	0x00003620


	//   ....[15]....
        /*00cc*/ 	.word	0x00003690


	//   ....[16]....
        /*00d0*/ 	.word	0x00003710


	//   ....[17]....
        /*00d4*/ 	.word	0x00003780


	//   ....[18]....
        /*00d8*/ 	.word	0x00003800


	//   ....[19]....
        /*00dc*/ 	.word	0x00003870


	//----- nvinfo : EIATTR_EXIT_INSTR_OFFSETS
	.align		4
.L_4089:
        /*00e0*/ 	.byte	0x04, 0x1c
        /*00e2*/ 	.short	(.L_4091 - .L_4090)


	//   ....[0]....
.L_4090:
        /*00e4*/ 	.word	0x000033d0


	//----- nvinfo : EIATTR_MAX_THREADS
	.align		4
.L_4091:
        /*00e8*/ 	.byte	0x04, 0x05
        /*00ea*/ 	.short	(.L_4093 - .L_4092)
.L_4092:
        /*00ec*/ 	.word	0x00000080
        /*00f0*/ 	.word	0x00000001
        /*00f4*/ 	.word	0x00000001


	//----- nvinfo : EIATTR_CRS_STACK_SIZE
	.align		4
.L_4093:
        /*00f8*/ 	.byte	0x04, 0x1e
        /*00fa*/ 	.short	(.L_4095 - .L_4094)
.L_4094:
        /*00fc*/ 	.word	0x00000000
.L_4095:


//--------------------- .nv.info._ZN10layer_norm22ln_bwd_finalize_kernelINS_22Kernel_traits_finalizeILj2560Ef6__halffS2_fjLb1ELj1024ELj4ENS_18Kernel_traits_baseILj2560EfS2_fS2_fjLj1024EEEEELb1ELb0EEEvNS_9BwdParamsE --------------------------
	.section	.nv.info._ZN10layer_norm22ln_bwd_finalize_kernelINS_22Kernel_traits_finalizeILj2560Ef6__halffS2_fjLb1ELj1024ELj4ENS_18Kernel_traits_baseILj2560EfS2_fS2_fjLj1024EEEEELb1ELb0EEEvNS_9BwdParamsE,"",@"SHT_CUDA_INFO"
	.sectionflags	@""
	.align	4


	//----- nvinfo : EIATTR_CUDA_API_VERSION
	.align		4
        /*0000*/ 	.byte	0x04, 0x37
        /*0002*/ 	.short	(.L_4097 - .L_4096)
.L_4096:
        /*0004*/ 	.word	0x00000082


	//----- nvinfo : EIATTR_SW2861232_WAR
	.align		4
.L_4097:
        /*0008*/ 	.byte	0x01, 0x35
	.zero		2


	//----- nvinfo : EIATTR_PARAM_CBANK
	.align		4
        /*000c*/ 	.byte	0x04, 0x0a
        /*000e*/ 	.short	(.L_4099 - .L_4098)
	.align		4
.L_4098:
        /*0010*/ 	.word	index@(.nv.constant0._ZN10layer_norm22ln_bwd_finalize_kernelINS_22Kernel_traits_finalizeILj2560Ef6__halffS2_fjLb1ELj1024ELj4ENS_18Kernel_traits_baseILj2560EfS2_fS2_fjLj1024EEEEELb1ELb0EEEvNS_9BwdParamsE)
        /*0014*/ 	.short	0x0160
        /*0016*/ 	.short	0x0128


	//----- nvinfo : EIATTR_CBANK_PARAM_SIZE
	.align		4
.L_4099:
        /*0018*/ 	.byte	0x03, 0x19
        /*001a*/ 	.short	0x0128


	//----- nvinfo : EIATTR_KPARAM_INFO
	.align		4
        /*001c*/ 	.byte	0x04, 0x17
        /*001e*/ 	.short	(.L_4101 - .L_4100)
.L_4100:
        /*0020*/ 	.word	0x00000000
        /*0024*/ 	.short	0x0000
        /*0026*/ 	.short	0x0000
        /*0028*/ 	.byte	0x00, 0xf0, 0xa1, 0x04


	//----- nvinfo : EIATTR_MAXREG_COUNT
	.align		4
.L_4101:
        /*002c*/ 	.byte	0x03, 0x1b
        /*002e*/ 	.short	0x0040


	//----- nvinfo : EIATTR_NUM_BARRIERS
	.align		4
        /*0030*/ 	.byte	0x02, 0x4c
        /*0032*/ 	.byte	0x01
	.zero		1


	//----- nvinfo : EIATTR_MERCURY_ISA_VERSION
	.align		4
        /*0034*/ 	.byte	0x03, 0x5f
        /*0036*/ 	.short	0x0000


	//----- nvinfo : EIATTR_COOP_GROUP_MASK_REGIDS
	.align		4
        /*0038*/ 	.byte	0x04, 0x29
        /*003a*/ 	.short	(.L_4103 - .L_4102)


	//   ....[0]....
.L_4102:
        /*003c*/ 	.word	0xffffffff


	//   ....[1]....
        /*0040*/ 	.word	0xffffffff


	//   ....[2]....
        /*0044*/ 	.word	0xffffffff


	//   ....[3]....
        /*0048*/ 	.word	0xffffffff


	//   ....[4]....
        /*004c*/ 	.word	0xffffffff


	//   ....[5]....
        /*0050*/ 	.word	0xffffffff


	//   ....[6]....
        /*0054*/ 	.word	0xffffffff


	//   ....[7]....
        /*0058*/ 	.word	0xffffffff


	//   ....[8]....
        /*005c*/ 	.word	0xffffffff


	//   ....[9]....
        /*0060*/ 	.word	0xffffffff


	//   ....[10]....
        /*0064*/ 	.word	0xffffffff


	//   ....[11]....
        /*0068*/ 	.word	0xffffffff


	//   ....[12]....
        /*006c*/ 	.word	0xffffffff


	//   ....[13]....
        /*0070*/ 	.word	0xffffffff


	//   ....[14]....
        /*0074*/ 	.word	0xffffffff


	//   ....[15]....
        /*0078*/ 	.word	0xffffffff


	//   ....[16]....
        /*007c*/ 	.word	0xffffffff


	//   ....[17]....
        /*0080*/ 	.word	0xffffffff


	//   ....[18]....
        /*0084*/ 	.word	0xffffffff


	//   ....[19]....
        /*0088*/ 	.word	0xffffffff


	//   ....[20]....
        /*008c*/ 	.word	0xffffffff


	//   ....[21]....
        /*0090*/ 	.word	0xffffffff


	//   ....[22]....
        /*0094*/ 	.word	0xffffffff


	//   ....[23]....
        /*0098*/ 	.word	0xffffffff


	//   ....[24]....
        /*009c*/ 	.word	0xffffffff


	//   ....[25]....
        /*00a0*/ 	.word	0xffffffff


	//   ....[26]....
        /*00a4*/ 	.word	0xffffffff


	//   ....[27]....
        /*00a8*/ 	.word	0xffffffff


	//   ....[28]....
        /*00ac*/ 	.word	0xffffffff


	//   ....[29]....
        /*00b0*/ 	.word	0xffffffff


	//----- nvinfo : EIATTR_COOP_GROUP_INSTR_OFFSETS
	.align		4
.L_4103:
        /*00b4*/ 	.byte	0x04, 0x28
        /*00b6*/ 	.short	(.L_4105 - .L_4104)


	//   ....[0]....
.L_4104:
        /*00b8*/ 	.word	0x000009d0


	//   ....[1]....
        /*00bc*/ 	.word	0x00000a00


	//   ....[2]....
        /*00c0*/ 	.word	0x00000a10


	//   ....[3]....
        /*00c4*/ 	.word	0x00000a30


	//   ....[4]....
        /*00c8*/ 	.word	0x00000a50


	//   ....[5]....
        /*00cc*/ 	.word	0x00000a60


	//   ....[6]....
        /*00d0*/ 	.word	0x00000a90


	//   ....[7]....
        /*00d4*/ 	.word	0x00000ab0


	//   ....[8]....
        /*00d8*/ 	.word	0x00000ac0


	//   ....[9]....
        /*00dc*/ 	.word	0x00000af0


	//   ....[10]....
        /*00e0*/ 	.word	0x00000b10


	//   ....[11]....
        /*00e4*/ 	.word	0x00000b20


	//   ....[12]....
        /*00e8*/ 	.word	0x00000b50


	//   ....[13]....
        /*00ec*/ 	.word	0x00000b70


	//   ....[14]....
        /*00f0*/ 	.word	0x00000b80


	//   ....[15]....
        /*00f4*/ 	.word	0x00000df0


	//   ....[16]....
        /*00f8*/ 	.word	0x00000e50


	//   ....[17]....
        /*00fc*/ 	.word	0x00000eb0


	//   ....[18]....
        /*0100*/ 	.word	0x00000f10


	//   ....[19]....
        /*0104*/ 	.word	0x00000f80


	//   ....[20]....
        /*0108*/ 	.word	0x00000ff0


	//   ....[21]....
        /*010c*/ 	.word	0x00001050


	//   ....[22]....
        /*0110*/ 	.word	0x000010b0


	//   ....[23]....
        /*0114*/ 	.word	0x00001110


	//   ....[24]....
        /*0118*/ 	.word	0x00001180


	//   ....[25]....
        /*011c*/ 	.word	0x000011f0


	//   ....[26]....
        /*0120*/ 	.word	0x00001250


	//   ....[27]....
        /*0124*/ 	.word	0x000012b0


	//   ....[28]....
        /*0128*/ 	.word	0x00001310


	//   ....[29]....
        /*012c*/ 	.word	0x00001370


	//----- nvinfo : EIATTR_EXIT_INSTR_OFFSETS
	.align		4
.L_4105:
        /*0130*/ 	.byte	0x04, 0x1c
        /*0132*/ 	.short	(.L_4107 - .L_4106)


	//   ....[0]....
.L_4106:
        /*0134*/ 	.word	0x00000070


	//   ....[1]....
        /*0138*/ 	.word	0x00000d90


	//----- nvinfo : EIATTR_MAX_THREADS
	.align		4
.L_4107:
        /*013c*/ 	.byte	0x04, 0x05
        /*013e*/ 	.short	(.L_4109 - .L_4108)
.L_4108:
        /*0140*/ 	.word	0x00000400
        /*0144*/ 	.word	0x00000001
        /*0148*/ 	.word	0x00000001


	//----- nvinfo : EIATTR_CRS_STACK_SIZE
	.align		4
.L_4109:
        /*014c*/ 	.byte	0x04, 0x1e
        /*014e*/ 	.short	(.L_4111 - .L_4110)
.L_4110:
        /*0150*/ 	.word	0x00000000
.L_4111:


//--------------------- .nv.info._ZN10layer_norm13ln_bwd_kernelINS_13Kernel_traitsIf6__halffS2_fjLj2560ELj1ELj1ELj4ELj8ENS_18Kernel_traits_baseILj2560EfS2_fS2_fjLj128EEEEELb1ELb1ELb1ELb0EEEvNS_9BwdParamsE --------------------------
	.section	.nv.info._ZN10layer_norm13ln_bwd_kernelINS_13Kernel_traitsIf6__halffS2_fjLj2560ELj1ELj1ELj4ELj8ENS_18Kernel_traits_baseILj2560EfS2_fS2_fjLj128EEEEELb1ELb1ELb1ELb0EEEvNS_9BwdParamsE,"",@"SHT_CUDA_INFO"
	.sectionflags	@""
	.align	4


	//----- nvinfo : EIATTR_CUDA_API_VERSION
	.align		4
        /*0000*/ 	.byte	0x04, 0x37
        /*0002*/ 	.short	(.L_4113 - .L_4112)
.L_4112:
        /*0004*/ 	.word	0x00000082


	//----- nvinfo : EIATTR_SW2861232_WAR
	.align		4
.L_4113:
        /*0008*/ 	.byte	0x01, 0x35
	.zero		2


	//----- nvinfo : EIATTR_PARAM_CBANK
	.align		4
        /*000c*/ 	.byte	0x04, 0x0a
        /*000e*/ 	.short	(.L_4115 - .L_4114)
	.align		4
.L_4114:
        /*0010*/ 	.word	index@(.nv.constant0._ZN10layer_norm13ln_bwd_kernelINS_13Kernel_traitsIf6__halffS2_fjLj2560ELj1ELj1ELj4ELj8ENS_18Kernel_traits_baseILj2560EfS2_fS2_fjLj128EEEEELb1ELb1ELb1ELb0EEEvNS_9BwdParamsE)
        /*0014*/ 	.short	0x0160
        /*0016*/ 	.short	0x0128


	//----- nvinfo : EIATTR_CBANK_PARAM_SIZE
	.align		4
.L_4115:
        /*0018*/ 	.byte	0x03, 0x19
        /*001a*/ 	.short	0x0128


	//----- nvinfo : EIATTR_KPARAM_INFO
	.align		4
        /*001c*/ 	.byte	0x04, 0x17
        /*001e*/ 	.short	(.L_4117 - .L_4116)
.L_4116:
        /*0020*/ 	.word	0x00000000
        /*0024*/ 	.short	0x0000
        /*0026*/ 	.short	0x0000
        /*0028*/ 	.byte	0x00, 0xf0, 0xa1, 0x04


	//----- nvinfo : EIATTR_MAXREG_COUNT
	.align		4
.L_4117:
        /*002c*/ 	.byte	0x03, 0x1b
        /*002e*/ 	.short	0x00ff


	//----- nvinfo : EIATTR_NUM_BARRIERS
	.align		4
        /*0030*/ 	.byte	0x02, 0x4c
        /*0032*/ 	.byte	0x01
	.zero		1


	//----- nvinfo : EIATTR_MERCURY_ISA_VERSION
	.align		4
        /*0034*/ 	.byte	0x03, 0x5f
        /*0036*/ 	.short	0x0000


	//----- nvinfo : EIATTR_COOP_GROUP_MASK_REGIDS
	.align		4
        /*0038*/ 	.byte	0x04, 0x29
        /*003a*/ 	.short	(.L_4119 - .L_4118)


	//   ....[0]....
.L_4118:
        /*003c*/ 	.word	0xffffffff


	//   ....[1]....
        /*0040*/ 	.word	0xffffffff


	//   ....[2]....
        /*0044*/ 	.word	0xffffffff


	//   ....[3]....
        /*0048*/ 	.word	0xffffffff


	//   ....[4]....
        /*004c*/ 	.word	0xffffffff


	//   ....[5]....
        /*0050*/ 	.word	0xffffffff


	//   ....[6]....
        /*0054*/ 	.word	0xffffffff


	//   ....[7]....
        /*0058*/ 	.word	0xffffffff


	//   ....[8]....
        /*005c*/ 	.word	0xffffffff


	//   ....[9]....
        /*0060*/ 	.word	0xffffffff


	//   ....[10]....
        /*0064*/ 	.word	0xffffffff


	//   ....[11]....
        /*0068*/ 	.word	0xffffffff


	//   ....[12]....
        /*006c*/ 	.word	0xffffffff


	//   ....[13]....
        /*0070*/ 	.word	0xffffffff


	//   ....[14]....
        /*0074*/ 	.word	0xffffffff


	//   ....[15]....
        /*0078*/ 	.word	0xffffffff


	//   ....[16]....
        /*007c*/ 	.word	0xffffffff


	//   ....[17]....
        /*0080*/ 	.word	0xffffffff


	//   ....[18]....
        /*0084*/ 	.word	0xffffffff


	//   ....[19]....
        /*0088*/ 	.word	0xffffffff


	//----- nvinfo : EIATTR_COOP_GROUP_INSTR_OFFSETS
	.align		4
.L_4119:
        /*008c*/ 	.byte	0x04, 0x28
        /*008e*/ 	.short	(.L_4121 - .L_4120)


	//   ....[0]....
.L_4120:
        /*0090*/ 	.word	0x00001ca0


	//   ....[1]....
        /*0094*/ 	.word	0x00001cc0


	//   ....[2]....
        /*0098*/ 	.word	0x00001ce0


	//   ....[3]....
        /*009c*/ 	.word	0x00001d00


	//   ....[4]....
        /*00a0*/ 	.word	0x00001d20


	//   ....[5]....
        /*00a4*/ 	.word	0x00001d40


	//   ....[6]....
        /*00a8*/ 	.word	0x00001d60


	//   ....[7]....
        /*00ac*/ 	.word	0x00001d80


	//   ....[8]....
        /*00b0*/ 	.word	0x00001da0


	//   ....[9]....
        /*00b4*/ 	.word	0x00001dc0


	//   ....[10]....
        /*00b8*/ 	.word	0x00004ff0


	//   ....[11]....
        /*00bc*/ 	.word	0x00005070


	//   ....[12]....
        /*00c0*/ 	.word	0x000050f0


	//   ....[13]....
        /*00c4*/ 	.word	0x00005160


	//   ....[14]....
        /*00c8*/ 	.word	0x000051e0


	//   ....[15]....
        /*00cc*/ 	.word	0x00005250


	//   ....[16]....
        /*00d0*/ 	.word	0x000052d0


	//   ....[17]....
        /*00d4*/ 	.word	0x00005340


	//   ....[18]....
        /*00d8*/ 	.word	0x000053c0


	//   ....[19]....
        /*00dc*/ 	.word	0x00005430


	//----- nvinfo : EIATTR_EXIT_INSTR_OFFSETS
	.align		4
.L_4121:
        /*00e0*/ 	.byte	0x04, 0x1c
        /*00e2*/ 	.short	(.L_4123 - .L_4122)


	//   ....[0]....
.L_4122:
        /*00e4*/ 	.word	0x00004f10


	//   ....[1]....
        /*00e8*/ 	.word	0x00004f90


	//----- nvinfo : EIATTR_MAX_THREADS
	.align		4
.L_4123:
        /*00ec*/ 	.byte	0x04, 0x05
        /*00ee*/ 	.short	(.L_4125 - .L_4124)
.L_4124:
        /*00f0*/ 	.word	0x00000080
        /*00f4*/ 	.word	0x00000001
        /*00f8*/ 	.word	0x00000001


	//----- nvinfo : EIATTR_CRS_STACK_SIZE
	.align		4
.L_4125:
        /*00fc*/ 	.byte	0x04, 0x1e
        /*00fe*/ 	.short	(.L_4127 - .L_4126)
.L_4126:
        /*0100*/ 	.word	0x00000000
.L_4127:


//--------------------- .nv.info._ZN10layer_norm22ln_bwd_finalize_kernelINS_22Kernel_traits_finalizeILj2560Ef6__halffS2_fjLb1ELj1024ELj4ENS_18Kernel_traits_baseILj2560EfS2_fS2_fjLj1024EEEEELb1ELb1EEEvNS_9BwdParamsE --------------------------
	.section	.nv.info._ZN10layer_norm22ln_bwd_finalize_kernelINS_22Kernel_traits_finalizeILj2560Ef6__halffS2_fjLb1ELj1024ELj4ENS_18Kernel_traits_baseILj2560EfS2_fS2_fjLj1024EEEEELb1ELb1EEEvNS_9BwdParamsE,"",@"SHT_CUDA_INFO"
	.sectionflags	@""
	.align	4


	//----- nvinfo : EIATTR_CUDA_API_VERSION
	.align		4
        /*0000*/ 	.byte	0x04, 0x37
        /*0002*/ 	.short	(.L_4129 - .L_4128)
.L_4128:
        /*0004*/ 	.word	0x00000082


	//----- nvinfo : EIATTR_SW2861232_WAR
	.align		4
.L_4129:
        /*0008*/ 	.byte	0x01, 0x35
	.zero		2


	//----- nvinfo : EIATTR_PARAM_CBANK
	.align		4
        /*000c*/ 	.byte	0x04, 0x0a
        /*000e*/ 	.short	(.L_4131 - .L_4130)
	.align		4
.L_4130:
        /*0010*/ 	.word	index@(.nv.constant0._ZN10layer_norm22ln_bwd_finalize_kernelINS_22Kernel_traits_finalizeILj2560Ef6__halffS2_fjLb1ELj1024ELj4ENS_18Kernel_traits_baseILj2560EfS2_fS2_fjLj1024EEEEELb1ELb1EEEvNS_9BwdParamsE)
        /*0014*/ 	.short	0x0160
        /*0016*/ 	.short	0x0128


	//----- nvinfo : EIATTR_CBANK_PARAM_SIZE
	.align		4
.L_4131:
        /*0018*/ 	.byte	0x03, 0x19
        /*001a*/ 	.short	0x0128


	//----- nvinfo : EIATTR_KPARAM_INFO
	.align		4
        /*001c*/ 	.byte	0x04, 0x17
        /*001e*/ 	.short	(.L_4133 - .L_4132)
.L_4132:
        /*0020*/ 	.word	0x00000000
        /*0024*/ 	.short	0x0000
        /*0026*/ 	.short	0x0000
        /*0028*/ 	.byte	0x00, 0xf0, 0xa1, 0x04


	//----- nvinfo : EIATTR_MAXREG_COUNT
	.align		4
.L_4133:
        /*002c*/ 	.byte	0x03, 0x1b
        /*002e*/ 	.short	0x0040


	//----- nvinfo : EIATTR_NUM_BARRIERS
	.align		4
        /*0030*/ 	.byte	0x02, 0x4c
        /*0032*/ 	.byte	0x01
	.zero		1


	//----- nvinfo : EIATTR_MERCURY_ISA_VERSION
	.align		4
        /*0034*/ 	.byte	0x03, 0x5f
        /*0036*/ 	.short	0x0000


	//----- nvinfo : EIATTR_COOP_GROUP_MASK_REGIDS
	.align		4
        /*0038*/ 	.byte	0x04, 0x29
        /*003a*/ 	.short	(.L_4135 - .L_4134)


	//   ....[0]....
.L_4134:
        /*003c*/ 	.word	0xffffffff


	//   ....[1]....
        /*0040*/ 	.word	0xffffffff


	//   ....[2]....
        /*0044*/ 	.word	0xffffffff


	//   ....[3]....
        /*0048*/ 	.word	0xffffffff


	//   ....[4]....
        /*004c*/ 	.word	0xffffffff


	//   ....[5]....
        /*0050*/ 	.word	0xffffffff


	//   ....[6]....
        /*0054*/ 	.word	0xffffffff


	//   ....[7]....
        /*0058*/ 	.word	0xffffffff


	//   ....[8]....
        /*005c*/ 	.word	0xffffffff


	//   ....[9]....
        /*0060*/ 	.word	0xffffffff


	//   ....[10]....
        /*0064*/ 	.word	0xffffffff


	//   ....[11]....
        /*0068*/ 	.word	0xffffffff


	//   ....[12]....
        /*006c*/ 	.word	0xffffffff


	//   ....[13]....
        /*0070*/ 	.word	0xffffffff


	//   ....[14]....
        /*0074*/ 	.word	0xffffffff


	//   ....[15]....
        /*0078*/ 	.word	0xffffffff


	//   ....[16]....
        /*007c*/ 	.word	0xffffffff


	//   ....[17]....
        /*0080*/ 	.word	0xffffffff


	//   ....[18]....
        /*0084*/ 	.word	0xffffffff


	//   ....[19]....
        /*0088*/ 	.word	0xffffffff


	//   ....[20]....
        /*008c*/ 	.word	0xffffffff


	//   ....[21]....
        /*0090*/ 	.word	0xffffffff


	//   ....[22]....
        /*0094*/ 	.word	0xffffffff


	//   ....[23]....
        /*0098*/ 	.word	0xffffffff


	//   ....[24]....
        /*009c*/ 	.word	0xffffffff


	//   ....[25]....
        /*00a0*/ 	.word	0xffffffff


	//   ....[26]....
        /*00a4*/ 	.word	0xffffffff


	//   ....[27]....
        /*00a8*/ 	.word	0xffffffff


	//   ....[28]....
        /*00ac*/ 	.word	0xffffffff


	//   ....[29]....
        /*00b0*/ 	.word	0xffffffff


	//----- nvinfo : EIATTR_COOP_GROUP_INSTR_OFFSETS
	.align		4
.L_4135:
        /*00b4*/ 	.byte	0x04, 0x28
        /*00b6*/ 	.short	(.L_4137 - .L_4136)


	//   ....[0]....
.L_4136:
        /*00b8*/ 	.word	0x000009a0


	//   ....[1]....
        /*00bc*/ 	.word	0x000009d0


	//   ....[2]....
        /*00c0*/ 	.word	0x000009e0


	//   ....[3]....
        /*00c4*/ 	.word	0x00000a00


	//   ....[4]....
        /*00c8*/ 	.word	0x00000a20


	//   ....[5]....
        /*00cc*/ 	.word	0x00000a30


	//   ....[6]....
        /*00d0*/ 	.word	0x00000a60


	//   ....[7]....
        /*00d4*/ 	.word	0x00000a80


	//   ....[8]....
        /*00d8*/ 	.word	0x00000a90


	//   ....[9]....
        /*00dc*/ 	.word	0x00000ac0


	//   ....[10]....
        /*00e0*/ 	.word	0x00000ae0


	//   ....[11]....
        /*00e4*/ 	.word	0x00000af0


	//   ....[12]....
        /*00e8*/ 	.word	0x00000b20


	//   ....[13]....
        /*00ec*/ 	.word	0x00000b40


	//   ....[14]....
        /*00f0*/ 	.word	0x00000b50


	//   ....[15]....
        /*00f4*/ 	.word	0x00000da0


	//   ....[16]....
        /*00f8*/ 	.word	0x00000e00


	//   ....[17]....
        /*00fc*/ 	.word	0x00000e60


	//   ....[18]....
        /*0100*/ 	.word	0x00000ec0


	//   ....[19]....
        /*0104*/ 	.word	0x00000f30


	//   ....[20]....
        /*0108*/ 	.word	0x00000fa0


	//   ....[21]....
        /*010c*/ 	.word	0x00001000


	//   ....[22]....
        /*0110*/ 	.word	0x00001060


	//   ....[23]....
        /*0114*/ 	.word	0x000010c0


	//   ....[24]....
        /*0118*/ 	.word	0x00001130


	//   ....[25]....
        /*011c*/ 	.word	0x000011a0


	//   ....[26]....
        /*0120*/ 	.word	0x00001200


	//   ....[27]....
        /*0124*/ 	.word	0x00001260


	//   ....[28]....
        /*0128*/ 	.word	0x000012c0


	//   ....[29]....
        /*012c*/ 	.word	0x00001320


	//----- nvinfo : EIATTR_EXIT_INSTR_OFFSETS
	.align		4
.L_4137:
        /*0130*/ 	.byte	0x04, 0x1c
        /*0132*/ 	.short	(.L_4139 - .L_4138)


	//   ....[0]....
.L_4138:
        /*0134*/ 	.word	0x00000070


	//   ....[1]....
        /*0138*/ 	.word	0x00000d40


	//----- nvinfo : EIATTR_MAX_THREADS
	.align		4
.L_4139:
        /*013c*/ 	.byte	0x04, 0x05
        /*013e*/ 	.short	(.L_4141 - .L_4140)
.L_4140:
        /*0140*/ 	.word	0x00000400
        /*0144*/ 	.word	0x00000001
        /*0148*/ 	.word	0x00000001


	//----- nvinfo : EIATTR_CRS_STACK_SIZE
	.align		4
.L_4141:
        /*014c*/ 	.byte	0x04, 0x1e
        /*014e*/ 	.short	(.L_4143 - .L_4142)
.L_4142:
        /*0150*/ 	.word	0x00000000
.L_4143:


//--------------------- .nv.info._ZN10layer_norm13ln_bwd_kernelINS_13Kernel_traitsIf6__halffS2_fjLj2560ELj1ELj1ELj4ELj8ENS_18Kernel_traits_baseILj2560EfS2_fS2_fjLj128EEEEELb1ELb1ELb1ELb1EEEvNS_9BwdParamsE --------------------------
	.section	.nv.info._ZN10layer_norm13ln_bwd_kernelINS_13Kernel_traitsIf6__halffS2_fjLj2560ELj1ELj1ELj4ELj8ENS_18Kernel_traits_baseILj2560EfS2_fS2_fjLj128EEEEELb1ELb1ELb1ELb1EEEvNS_9BwdParamsE,"",@"SHT_CUDA_INFO"
	.sectionflags	@""
	.align	4


	//----- nvinfo : EIATTR_CUDA_API_VERSION
	.align		4
        /*0000*/ 	.byte	0x04, 0x37
        /*0002*/ 	.short	(.L_4145 - .L_4144)
.L_4144:
        /*0004*/ 	.word	0x00000082


	//----- nvinfo : EIATTR_SW2861232_WAR
	.align		4
.L_4145:
        /*0008*/ 	.byte	0x01, 0x35
	.zero		2


	//----- nvinfo : EIATTR_PARAM_CBANK
	.align		4
        /*000c*/ 	.byte	0x04, 0x0a
        /*000e*/ 	.short	(.L_4147 - .L_4146)
	.align		4
.L_4146:
        /*0010*/ 	.word	index@(.nv.constant0._ZN10layer_norm13ln_bwd_kernelINS_13Kernel_traitsIf6__halffS2_fjLj2560ELj1ELj1ELj4ELj8ENS_18Kernel_traits_baseILj2560EfS2_fS2_fjLj128EEEEELb1ELb1ELb1ELb1EEEvNS_9BwdParamsE)
        /*0014*/ 	.short	0x0160
        /*0016*/ 	.short	0x0128


	//----- nvinfo : EIATTR_CBANK_PARAM_SIZE
	.align		4
.L_4147:
        /*0018*/ 	.byte	0x03, 0x19
        /*001a*/ 	.short	0x0128


	//----- nvinfo : EIATTR_KPARAM_INFO
	.align		4
        /*001c*/ 	.byte	0x04, 0x17
        /*001e*/ 	.short	(.L_4149 - .L_4148)
.L_4148:
        /*0020*/ 	.word	0x00000000
        /*0024*/ 	.short	0x0000
        /*0026*/ 	.short	0x0000
        /*0028*/ 	.byte	0x00, 0xf0, 0xa1, 0x04


	//----- nvinfo : EIATTR_MAXREG_COUNT
	.align		4
.L_4149:
        /*002c*/ 	.byte	0x03, 0x1b
        /*002e*/ 	.short	0x00ff


	//----- nvinfo : EIATTR_NUM_BARRIERS
	.align		4
        /*0030*/ 	.byte	0x02, 0x4c
        /*0032*/ 	.byte	0x01
	.zero		1


	//----- nvinfo : EIATTR_MERCURY_ISA_VERSION
	.align		4
        /*0034*/ 	.byte	0x03, 0x5f
        /*0036*/ 	.short	0x0000


	//----- nvinfo : EIATTR_COOP_GROUP_MASK_REGIDS
	.align		4
        /*0038*/ 	.byte	0x04, 0x29
        /*003a*/ 	.short	(.L_4151 - .L_4150)


	//   ....[0]....
.L_4150:
        /*003c*/ 	.word	0xffffffff


	//   ....[1]....
        /*0040*/ 	.word	0xffffffff


	//   ....[2]....
        /*0044*/ 	.word	0xffffffff


	//   ....[3]....
        /*0048*/ 	.word	0xffffffff


	//   ....[4]....
        /*004c*/ 	.word	0xffffffff


	//   ....[5]....
        /*0050*/ 	.word	0xffffffff


	//   ....[6]....
        /*0054*/ 	.word	0xffffffff


	//   ....[7]....
        /*0058*/ 	.word	0xffffffff


	//   ....[8]....
        /*005c*/ 	.word	0xffffffff


	//   ....[9]....
        /*0060*/ 	.word	0xffffffff


	//   ....[10]....
        /*0064*/ 	.word	0xffffffff


	//   ....[11]....
        /*0068*/ 	.word	0xffffffff


	//   ....[12]....
        /*006c*/ 	.word	0xffffffff


	//   ....[13]....
        /*0070*/ 	.word	0xffffffff


	//   ....[14]....
        /*0074*/ 	.word	0xffffffff


	//   ....[15]....
        /*0078*/ 	.word	0xffffffff


	//   ....[16]....
        /*007c*/ 	.word	0xffffffff


	//   ....[17]....
        /*0080*/ 	.word	0xffffffff


	//   ....[18]....
        /*0084*/ 	.word	0xffffffff


	//   ....[19]....
        /*0088*/ 	.word	0xffffffff


	//----- nvinfo : EIATTR_COOP_GROUP_INSTR_OFFSETS
	.align		4
.L_4151:
        /*008c*/ 	.byte	0x04, 0x28
        /*008e*/ 	.short	(.L_4153 - .L_4152)


	//   ....[0]....
.L_4152:
        /*0090*/ 	.word	0x00001890


	//   ....[1]....
        /*0094*/ 	.word	0x000018b0


	//   ....[2]....
        /*0098*/ 	.word	0x000018d0


	//   ....[3]....
        /*009c*/ 	.word	0x000018f0


	//   ....[4]....
        /*00a0*/ 	.word	0x00001910


	//   ....[5]....
        /*00a4*/ 	.word	0x00001930


	//   ....[6]....
        /*00a8*/ 	.word	0x00001950


	//   ....[7]....
        /*00ac*/ 	.word	0x00001970


	//   ....[8]....
        /*00b0*/ 	.word	0x00001990


	//   ....[9]....
        /*00b4*/ 	.word	0x000019b0


	//   ....[10]....
        /*00b8*/ 	.word	0x000047a0


	//   ....[11]....
        /*00bc*/ 	.word	0x00004820


	//   ....[12]....
        /*00c0*/ 	.word	0x000048a0


	//   ....[13]....
        /*00c4*/ 	.word	0x00004910


	//   ....[14]....
        /*00c8*/ 	.word	0x00004990


	//   ....[15]....
        /*00cc*/ 	.word	0x00004a00


	//   ....[16]....
        /*00d0*/ 	.word	0x00004a80


	//   ....[17]....
        /*00d4*/ 	.word	0x00004af0


	//   ....[18]....
        /*00d8*/ 	.word	0x00004b70


	//   ....[19]....
        /*00dc*/ 	.word	0x00004be0


	//----- nvinfo : EIATTR_EXIT_INSTR_OFFSETS
	.align		4
.L_4153:
        /*00e0*/ 	.byte	0x04, 0x1c
        /*00e2*/ 	.short	(.L_4155 - .L_4154)


	//   ....[0]....
.L_4154:
        /*00e4*/ 	.word	0x00004740


	//----- nvinfo : EIATTR_MAX_THREADS
	.align		4
.L_4155:
        /*00e8*/ 	.byte	0x04, 0x05
        /*00ea*/ 	.short	(.L_4157 - .L_4156)
.L_4156:
        /*00ec*/ 	.word	0x00000080
        /*00f0*/ 	.word	0x00000001
        /*00f4*/ 	.word	0x00000001


	//----- nvinfo : EIATTR_CRS_STACK_SIZE
	.align		4
.L_4157:
        /*00f8*/ 	.byte	0x04, 0x1e
        /*00fa*/ 	.short	(.L_4159 - .L_4158)
.L_4158:
        /*00fc*/ 	.word	0x00000000
.L_4159:


//--------------------- .nv.info._ZN10layer_norm13ln_bwd_kernelINS_13Kernel_traitsI6__halfffffjLj2560ELj1ELj1ELj4ELj16ENS_18Kernel_traits_baseILj2560ES2_ffffjLj128EEEEELb0ELb0ELb0ELb0EEEvNS_9BwdParamsE --------------------------
	.section	.nv.info._ZN10layer_norm13ln_bwd_kernelINS_13Kernel_traitsI6__halfffffjLj2560ELj1ELj1ELj4ELj16ENS_18Kernel_traits_baseILj2560ES2_ffffjLj128EEEEELb0ELb0ELb0ELb0EEEvNS_9BwdParamsE,"",@"SHT_CUDA_INFO"
	.sectionflags	@""
	.align	4


	//----- nvinfo : EIATTR_CUDA_API_VERSION
	.align		4
        /*0000*/ 	.byte	0x04, 0x37
        /*0002*/ 	.short	(.L_4161 - .L_4160)
.L_4160:
        /*0004*/ 	.word	0x00000082


	//----- nvinfo : EIATTR_SW2861232_WAR
	.align		4
.L_4161:
        /*0008*/ 	.byte	0x01, 0x35
	.zero		2


	//----- nvinfo : EIATTR_PARAM_CBANK
	.align		4
        /*000c*/ 	.byte	0x04, 0x0a
        /*000e*/ 	.short	(.L_4163 - .L_4162)
	.align		4
.L_4162:
        /*0010*/ 	.word	index@(.nv.constant0._ZN10layer_norm13ln_bwd_kernelINS_13Kernel_traitsI6__halfffffjLj2560ELj1ELj1ELj4ELj16ENS_18Kernel_traits_baseILj2560ES2_ffffjLj128EEEEELb0ELb0ELb0ELb0EEEvNS_9BwdParamsE)
        /*0014*/ 	.short	0x0160
        /*0016*/ 	.short	0x0128


	//----- nvinfo : EIATTR_CBANK_PARAM_SIZE
	.align		4
.L_4163:
        /*0018*/ 	.byte	0x03, 0x19
        /*001a*/ 	.short	0x0128


	//----- nvinfo : EIATTR_KPARAM_INFO
	.align		4
        /*001c*/ 	.byte	0x04, 0x17
        /*001e*/ 	.short	(.L_4165 - .L_4164)
.L_4164:
        /*0020*/ 	.word	0x00000000
        /*0024*/ 	.short	0x0000
        /*0026*/ 	.short	0x0000
        /*0028*/ 	.byte	0x00, 0xf0, 0xa1, 0x04


	//----- nvinfo : EIATTR_MAXREG_COUNT
	.align		4
.L_4165:
        /*002c*/ 	.byte	0x03, 0x1b
        /*002e*/ 	.short	0x00ff


	//----- nvinfo : EIATTR_NUM_BARRIERS
	.align		4
        /*0030*/ 	.byte	0x02, 0x4c
        /*0032*/ 	.byte	0x01
	.zero		1


	//----- nvinfo : EIATTR_MERCURY_ISA_VERSION
	.align		4
        /*0034*/ 	.byte	0x03, 0x5f
        /*0036*/ 	.short	0x0000


	//----- nvinfo : EIATTR_COOP_GROUP_MASK_REGIDS
	.align		4
        /*0038*/ 	.byte	0x04, 0x29
        /*003a*/ 	.short	(.L_4167 - .L_4166)


	//   ....[0]....
.L_4166:
        /*003c*/ 	.word	0xffffffff


	//   ....[1]....
        /*0040*/ 	.word	0xffffffff


	//   ....[2]....
        /*0044*/ 	.word	0xffffffff


	//   ....[3]....
        /*0048*/ 	.word	0xffffffff


	//   ....[4]....
        /*004c*/ 	.word	0xffffffff


	//   ....[5]....
        /*0050*/ 	.word	0xffffffff


	//   ....[6]....
        /*0054*/ 	.word	0xffffffff


	//   ....[7]....
        /*0058*/ 	.word	0xffffffff


	//   ....[8]....
        /*005c*/ 	.word	0xffffffff


	//   ....[9]....
        /*0060*/ 	.word	0xffffffff


	//   ....[10]....
        /*0064*/ 	.word	0xffffffff


	//   ....[11]....
        /*0068*/ 	.word	0xffffffff


	//   ....[12]....
        /*006c*/ 	.word	0xffffffff


	//   ....[13]....
        /*0070*/ 	.word	0xffffffff


	//   ....[14]....
        /*0074*/ 	.word	0xffffffff


	//   ....[15]....
        /*0078*/ 	.word	0xffffffff


	//   ....[16]....
        /*007c*/ 	.word	0xffffffff


	//   ....[17]....
        /*0080*/ 	.word	0xffffffff


	//   ....[18]....
        /*0084*/ 	.word	0xffffffff


	//   ....[19]....
        /*0088*/ 	.word	0xffffffff


	//----- nvinfo : EIATTR_COOP_GROUP_INSTR_OFFSETS
	.align		4
.L_4167:
        /*008c*/ 	.byte	0x04, 0x28
        /*008e*/ 	.short	(.L_4169 - .L_4168)


	//   ....[0]....
.L_4168:
        /*0090*/ 	.word	0x00001570


	//   ....[1]....
        /*0094*/ 	.word	0x00001590


	//   ....[2]....
        /*0098*/ 	.word	0x000015b0


	//   ....[3]....
        /*009c*/ 	.word	0x000015d0


	//   ....[4]....
        /*00a0*/ 	.word	0x000015f0


	//   ....[5]....
        /*00a4*/ 	.word	0x00001610


	//   ....[6]....
        /*00a8*/ 	.word	0x00001630


	//   ....[7]....
        /*00ac*/ 	.word	0x00001650


	//   ....[8]....
        /*00b0*/ 	.word	0x00001670


	//   ....[9]....
        /*00b4*/ 	.word	0x00001690


	//   ....[10]....
        /*00b8*/ 	.word	0x00002670


	//   ....[11]....
        /*00bc*/ 	.word	0x000026f0


	//   ....[12]....
        /*00c0*/ 	.word	0x00002770


	//   ....[13]....
        /*00c4*/ 	.word	0x000027e0


	//   ....[14]....
        /*00c8*/ 	.word	0x00002860


	//   ....[15]....
        /*00cc*/ 	.word	0x000028d0


	//   ....[16]....
        /*00d0*/ 	.word	0x00002950


	//   ....[17]....
        /*00d4*/ 	.word	0x000029c0


	//   ....[18]....
        /*00d8*/ 	.word	0x00002a40


	//   ....[19]....
        /*00dc*/ 	.word	0x00002ab0


	//----- nvinfo : EIATTR_EXIT_INSTR_OFFSETS
	.align		4
.L_4169:
        /*00e0*/ 	.byte	0x04, 0x1c
        /*00e2*/ 	.short	(.L_4171 - .L_4170)


	//   ....[0]....
.L_4170:
        /*00e4*/ 	.word	0x000025b0


	//   ....[1]....
        /*00e8*/ 	.word	0x00002610


	//----- nvinfo : EIATTR_MAX_THREADS
	.align		4
.L_4171:
        /*00ec*/ 	.byte	0x04, 0x05
        /*00ee*/ 	.short	(.L_4173 - .L_4172)
.L_4172:
        /*00f0*/ 	.word	0x00000080
        /*00f4*/ 	.word	0x00000001
        /*00f8*/ 	.word	0x00000001


	//----- nvinfo : EIATTR_CRS_STACK_SIZE
	.align		4
.L_4173:
        /*00fc*/ 	.byte	0x04, 0x1e
        /*00fe*/ 	.short	(.L_4175 - .L_4174)
.L_4174:
        /*0100*/ 	.word	0x00000000
.L_4175:


//--------------------- .nv.info._ZN10layer_norm13ln_bwd_kernelINS_13Kernel_traitsI6__halfffffjLj2560ELj1ELj1ELj4ELj16ENS_18Kernel_traits_baseILj2560ES2_ffffjLj128EEEEELb0ELb0ELb0ELb1EEEvNS_9BwdParamsE --------------------------
	.section	.nv.info._ZN10layer_norm13ln_bwd_kernelINS_13Kernel_traitsI6__halfffffjLj2560ELj1ELj1ELj4ELj16ENS_18Kernel_traits_baseILj2560ES2_ffffjLj128EEEEELb0ELb0ELb0ELb1EEEvNS_9BwdParamsE,"",@"SHT_CUDA_INFO"
	.sectionflags	@""
	.align	4


	//----- nvinfo : EIATTR_CUDA_API_VERSION
	.align		4
        /*0000*/ 	.byte	0x04, 0x37
        /*0002*/ 	.short	(.L_4177 - .L_4176)
.L_4176:
        /*0004*/ 	.word	0x00000082


	//----- nvinfo : EIATTR_SW2861232_WAR
	.align		4
.L_4177:
        /*0008*/ 	.byte	0x01, 0x35
	.zero		2


	//----- nvinfo : EIATTR_PARAM_CBANK
	.align		4
        /*000c*/ 	.byte	0x04, 0x0a
        /*000e*/ 	.short	(.L_4179 - .L_4178)
	.align		4
.L_4178:
        /*0010*/ 	.word	index@(.nv.constant0._ZN10layer_norm13ln_bwd_kernelINS_13Kernel_traitsI6__halfffffjLj2560ELj1ELj1ELj4ELj16ENS_18Kernel_traits_baseILj2560ES2_ffffjLj128EEEEELb0ELb0ELb0ELb1EEEvNS_9BwdParamsE)
        /*0014*/ 	.short	0x0160
        /*0016*/ 	.short	0x0128


	//----- nvinfo : EIATTR_CBANK_PARAM_SIZE
	.align		4
.L_4179:
        /*0018*/ 	.byte	0x03, 0x19
        /*001a*/ 	.short	0x0128


	//----- nvinfo : EIATTR_KPARAM_INFO
	.align		4
        /*001c*/ 	.byte	0x04, 0x17
        /*001e*/ 	.short	(.L_4181 - .L_4180)
.L_4180:
        /*0020*/ 	.word	0x00000000
        /*0024*/ 	.short	0x0000
        /*0026*/ 	.short	0x0000
        /*0028*/ 	.byte	0x00, 0xf0, 0xa1, 0x04


	//----- nvinfo : EIATTR_MAXREG_COUNT
	.align		4
.L_4181:
        /*002c*/ 	.byte	0x03, 0x1b
        /*002e*/ 	.short	0x00ff


	//----- nvinfo : EIATTR_NUM_BARRIERS
	.align		4
        /*0030*/ 	.byte	0x02, 0x4c
        /*0032*/ 	.byte	0x01
	.zero		1


	//----- nvinfo : EIATTR_MERCURY_ISA_VERSION
	.align		4
        /*0034*/ 	.byte	0x03, 0x5f
        /*0036*/ 	.short	0x0000


	//----- nvinfo : EIATTR_COOP_GROUP_MASK_REGIDS
	.align		4
        /*0038*/ 	.byte	0x04, 0x29
        /*003a*/ 	.short	(.L_4183 - .L_4182)


	//   ....[0]....
.L_4182:
        /*003c*/ 	.word	0xffffffff


	//   ....[1]....
        /*0040*/ 	.word	0xffffffff


	//   ....[2]....
        /*0044*/ 	.word	0xffffffff


	//   ....[3]....
        /*0048*/ 	.word	0xffffffff


	//   ....[4]....
        /*004c*/ 	.word	0xffffffff


	//   ....[5]....
        /*0050*/ 	.word	0xffffffff


	//   ....[6]....
        /*0054*/ 	.word	0xffffffff


	//   ....[7]....
        /*0058*/ 	.word	0xffffffff


	//   ....[8]....
        /*005c*/ 	.word	0xffffffff


	//   ....[9]....
        /*0060*/ 	.word	0xffffffff


	//   ....[10]....
        /*0064*/ 	.word	0xffffffff


	//   ....[11]....
        /*0068*/ 	.word	0xffffffff


	//   ....[12]....
        /*006c*/ 	.word	0xffffffff


	//   ....[13]....
        /*0070*/ 	.word	0xffffffff


	//   ....[14]....
        /*0074*/ 	.word	0xffffffff


	//   ....[15]....
        /*0078*/ 	.word	0xffffffff


	//   ....[16]....
        /*007c*/ 	.word	0xffffffff


	//   ....[17]....
        /*0080*/ 	.word	0xffffffff


	//   ....[18]....
        /*0084*/ 	.word	0xffffffff


	//   ....[19]....
        /*0088*/ 	.word	0xffffffff


	//----- nvinfo : EIATTR_COOP_GROUP_INSTR_OFFSETS
	.align		4
.L_4183:
        /*008c*/ 	.byte	0x04, 0x28
        /*008e*/ 	.short	(.L_4185 - .L_4184)


	//   ....[0]....
.L_4184:
        /*0090*/ 	.word	0x00001210


	//   ....[1]....
        /*0094*/ 	.word	0x00001230


	//   ....[2]....
        /*0098*/ 	.word	0x00001250


	//   ....[3]....
        /*009c*/ 	.word	0x00001270


	//   ....[4]....
        /*00a0*/ 	.word	0x00001290


	//   ....[5]....
        /*00a4*/ 	.word	0x000012b0


	//   ....[6]....
        /*00a8*/ 	.word	0x000012d0


	//   ....[7]....
        /*00ac*/ 	.word	0x000012f0


	//   ....[8]....
        /*00b0*/ 	.word	0x00001310


	//   ....[9]....
        /*00b4*/ 	.word	0x00001330


	//   ....[10]....
        /*00b8*/ 	.word	0x000022a0


	//   ....[11]....
        /*00bc*/ 	.word	0x00002320


	//   ....[12]....
        /*00c0*/ 	.word	0x000023a0


	//   ....[13]....
        /*00c4*/ 	.word	0x00002410


	//   ....[14]....
        /*00c8*/ 	.word	0x00002490


	//   ....[15]....
        /*00cc*/ 	.word	0x00002500


	//   ....[16]....
        /*00d0*/ 	.word	0x00002580


	//   ....[17]....
        /*00d4*/ 	.word	0x000025f0


	//   ....[18]....
        /*00d8*/ 	.word	0x00002670


	//   ....[19]....
        /*00dc*/ 	.word	0x000026e0


	//----- nvinfo : EIATTR_EXIT_INSTR_OFFSETS
	.align		4
.L_4185:
        /*00e0*/ 	.byte	0x04, 0x1c
        /*00e2*/ 	.short	(.L_4187 - .L_4186)


	//   ....[0]....
.L_4186:
        /*00e4*/ 	.word	0x00002240


	//----- nvinfo : EIATTR_MAX_THREADS
	.align		4
.L_4187:
        /*00e8*/ 	.byte	0x04, 0x05
        /*00ea*/ 	.short	(.L_4189 - .L_4188)
.L_4188:
        /*00ec*/ 	.word	0x00000080
        /*00f0*/ 	.word	0x00000001
        /*00f4*/ 	.word	0x00000001


	//----- nvinfo : EIATTR_CRS_STACK_SIZE
	.align		4
.L_4189:
        /*00f8*/ 	.byte	0x04, 0x1e
        /*00fa*/ 	.short	(.L_4191 - .L_4190)
.L_4190:
        /*00fc*/ 	.word	0x00000000
.L_4191:


//--------------------- .nv.info._ZN10layer_norm13ln_bwd_kernelINS_13Kernel_traitsI6__halfffffjLj2560ELj1ELj1ELj4ELj16ENS_18Kernel_traits_baseILj2560ES2_ffffjLj128EEEEELb0ELb0ELb1ELb0EEEvNS_9BwdParamsE --------------------------
	.section	.nv.info._ZN10layer_norm13ln_bwd_kernelINS_13Kernel_traitsI6__halfffffjLj2560ELj1ELj1ELj4ELj16ENS_18Kernel_traits_baseILj2560ES2_ffffjLj128EEEEELb0ELb0ELb1ELb0EEEvNS_9BwdParamsE,"",@"SHT_CUDA_INFO"
	.sectionflags	@""
	.align	4


	//----- nvinfo : EIATTR_CUDA_API_VERSION
	.align		4
        /*0000*/ 	.byte	0x04, 0x37
        /*0002*/ 	.short	(.L_4193 - .L_4192)
.L_4192:
        /*0004*/ 	.word	0x00000082


	//----- nvinfo : EIATTR_SW2861232_WAR
	.align		4
.L_4193:
        /*0008*/ 	.byte	0x01, 0x35
	.zero		2


	//----- nvinfo : EIATTR_PARAM_CBANK
	.align		4
        /*000c*/ 	.byte	0x04, 0x0a
        /*000e*/ 	.short	(.L_4195 - .L_4194)
	.align		4
.L_4194:
        /*0010*/ 	.word	index@(.nv.constant0._ZN10layer_norm13ln_bwd_kernelINS_13Kernel_traitsI6__halfffffjLj2560ELj1ELj1ELj4ELj16ENS_18Kernel_traits_baseILj2560ES2_ffffjLj128EEEEELb0ELb0ELb1ELb0EEEvNS_9BwdParamsE)
        /*0014*/ 	.short	0x0160
        /*0016*/ 	.short	0x0128


	//----- nvinfo : EIATTR_CBANK_PARAM_SIZE
	.align		4
.L_4195:
        /*0018*/ 	.byte	0x03, 0x19
        /*001a*/ 	.short	0x0128


	//----- nvinfo : EIATTR_KPARAM_INFO
	.align		4
        /*001c*/ 	.byte	0x04, 0x17
        /*001e*/ 	.short	(.L_4197 - .L_4196)
.L_4196:
        /*0020*/ 	.word	0x00000000
        /*0024*/ 	.short	0x0000
        /*0026*/ 	.short	0x0000
        /*0028*/ 	.byte	0x00, 0xf0, 0xa1, 0x04


	//----- nvinfo : EIATTR_MAXREG_COUNT
	.align		4
.L_4197:
        /*002c*/ 	.byte	0x03, 0x1b
        /*002e*/ 	.short	0x00ff


	//----- nvinfo : EIATTR_NUM_BARRIERS
	.align		4
        /*0030*/ 	.byte	0x02, 0x4c
        /*0032*/ 	.byte	0x01
	.zero		1


	//----- nvinfo : EIATTR_MERCURY_ISA_VERSION
	.align		4
        /*0034*/ 	.byte	0x03, 0x5f
        /*0036*/ 	.short	0x0000


	//----- nvinfo : EIATTR_COOP_GROUP_MASK_REGIDS
	.align		4
        /*0038*/ 	.byte	0x04, 0x29
        /*003a*/ 	.short	(.L_4199 - .L_4198)


	//   ....[0]....
.L_4198:
        /*003c*/ 	.word	0xffffffff


	//   ....[1]....
        /*0040*/ 	.word	0xffffffff


	//   ....[2]....
        /*0044*/ 	.word	0xffffffff


	//   ....[3]....
        /*0048*/ 	.word	0xffffffff


	//   ....[4]....
        /*004c*/ 	.word	0xffffffff


	//   ....[5]....
        /*0050*/ 	.word	0xffffffff


	//   ....[6]....
        /*0054*/ 	.word	0xffffffff


	//   ....[7]....
        /*0058*/ 	.word	0xffffffff


	//   ....[8]....
        /*005c*/ 	.word	0xffffffff


	//   ....[9]....
        /*0060*/ 	.word	0xffffffff


	//   ....[10]....
        /*0064*/ 	.word	0xffffffff


	//   ....[11]....
        /*0068*/ 	.word	0xffffffff


	//   ....[12]....
        /*006c*/ 	.word	0xffffffff


	//   ....[13]....
        /*0070*/ 	.word	0xffffffff


	//   ....[14]....
        /*0074*/ 	.word	0xffffffff


	//   ....[15]....
        /*0078*/ 	.word	0xffffffff


	//   ....[16]....
        /*007c*/ 	.word	0xffffffff


	//   ....[17]....
        /*0080*/ 	.word	0xffffffff


	//   ....[18]....
        /*0084*/ 	.word	0xffffffff


	//   ....[19]....
        /*0088*/ 	.word	0xffffffff


	//----- nvinfo : EIATTR_COOP_GROUP_INSTR_OFFSETS
	.align		4
.L_4199:
        /*008c*/ 	.byte	0x04, 0x28
        /*008e*/ 	.short	(.L_4201 - .L_4200)


	//   ....[0]....
.L_4200:
        /*0090*/ 	.word	0x00001830


	//   ....[1]....
        /*0094*/ 	.word	0x00001850


	//   ....[2]....
        /*0098*/ 	.word	0x00001870


	//   ....[3]....
        /*009c*/ 	.word	0x00001890


	//   ....[4]....
        /*00a0*/ 	.word	0x000018b0


	//   ....[5]....
        /*00a4*/ 	.word	0x000018d0


	//   ....[6]....
        /*00a8*/ 	.word	0x000018f0


	//   ....[7]....
        /*00ac*/ 	.word	0x00001910


	//   ....[8]....
        /*00b0*/ 	.word	0x00001930


	//   ....[9]....
        /*00b4*/ 	.word	0x00001950


	//   ....[10]....
        /*00b8*/ 	.word	0x00003610


	//   ....[11]....
        /*00bc*/ 	.word	0x00003690


	//   ....[12]....
        /*00c0*/ 	.word	0x00003710


	//   ....[13]....
        /*00c4*/ 	.word	0x00003780


	//   ....[14]....
        /*00c8*/ 	.word	0x00003800


	//   ....[15]....
        /*00cc*/ 	.word	0x00003870


	//   ....[16]....
        /*00d0*/ 	.word	0x000038f0


	//   ....[17]....
        /*00d4*/ 	.word	0x00003960


	//   ....[18]....
        /*00d8*/ 	.word	0x000039e0


	//   ....[19]....
        /*00dc*/ 	.word	0x00003a50


	//----- nvinfo : EIATTR_EXIT_INSTR_OFFSETS
	.align		4
.L_4201:
        /*00e0*/ 	.byte	0x04, 0x1c
        /*00e2*/ 	.short	(.L_4203 - .L_4202)


	//   ....[0]....
.L_4202:
        /*00e4*/ 	.word	0x00003550


	//   ....[1]....
        /*00e8*/ 	.word	0x000035b0


	//----- nvinfo : EIATTR_MAX_THREADS
	.align		4
.L_4203:
        /*00ec*/ 	.byte	0x04, 0x05
        /*00ee*/ 	.short	(.L_4205 - .L_4204)
.L_4204:
        /*00f0*/ 	.word	0x00000080
        /*00f4*/ 	.word	0x00000001
        /*00f8*/ 	.word	0x00000001


	//----- nvinfo : EIATTR_CRS_STACK_SIZE
	.align		4
.L_4205:
        /*00fc*/ 	.byte	0x04, 0x1e
        /*00fe*/ 	.short	(.L_4207 - .L_4206)
.L_4206:
        /*0100*/ 	.word	0x00000000
.L_4207:


//--------------------- .nv.info._ZN10layer_norm13ln_bwd_kernelINS_13Kernel_traitsI6__halfffffjLj2560ELj1ELj1ELj4ELj16ENS_18Kernel_traits_baseILj2560ES2_ffffjLj128EEEEELb0ELb0ELb1ELb1EEEvNS_9BwdParamsE --------------------------
	.section	.nv.info._ZN10layer_norm13ln_bwd_kernelINS_13Kernel_traitsI6__halfffffjLj2560ELj1ELj1ELj4ELj16ENS_18Kernel_traits_baseILj2560ES2_ffffjLj128EEEEELb0ELb0ELb1ELb1EEEvNS_9BwdParamsE,"",@"SHT_CUDA_INFO"
	.sectionflags	@""
	.align	4


	//----- nvinfo : EIATTR_CUDA_API_VERSION
	.align		4
        /*0000*/ 	.byte	0x04, 0x37
        /*0002*/ 	.short	(.L_4209 - .L_4208)
.L_4208:
        /*0004*/ 	.word	0x00000082


	//----- nvinfo : EIATTR_SW2861232_WAR
	.align		4
.L_4209:
        /*0008*/ 	.byte	0x01, 0x35
	.zero		2


	//----- nvinfo : EIATTR_PARAM_CBANK
	.align		4
        /*000c*/ 	.byte	0x04, 0x0a
        /*000e*/ 	.short	(.L_4211 - .L_4210)
	.align		4
.L_4210:
        /*0010*/ 	.word	index@(.nv.constant0._ZN10layer_norm13ln_bwd_kernelINS_13Kernel_traitsI6__halfffffjLj2560ELj1ELj1ELj4ELj16ENS_18Kernel_traits_baseILj2560ES2_ffffjLj128EEEEELb0ELb0ELb1ELb1EEEvNS_9BwdParamsE)
        /*0014*/ 	.short	0x0160
        /*0016*/ 	.short	0x0128


	//----- nvinfo : EIATTR_CBANK_PARAM_SIZE
	.align		4
.L_4211:
        /*0018*/ 	.byte	0x03, 0x19
        /*001a*/ 	.short	0x0128


	//----- nvinfo : EIATTR_KPARAM_INFO
	.align		4
        /*001c*/ 	.byte	0x04, 0x17
        /*001e*/ 	.short	(.L_4213 - .L_4212)
.L_4212:
        /*0020*/ 	.word	0x00000000
        /*0024*/ 	.short	0x0000
        /*0026*/ 	.short	0x0000
        /*0028*/ 	.byte	0x00, 0xf0, 0xa1, 0x04


	//----- nvinfo : EIATTR_MAXREG_COUNT
	.align		4
.L_4213:
        /*002c*/ 	.byte	0x03, 0x1b
        /*002e*/ 	.short	0x00ff


	//----- nvinfo : EIATTR_NUM_BARRIERS
	.align		4
        /*0030*/ 	.byte	0x02, 0x4c
        /*0032*/ 	.byte	0x01
	.zero		1


	//----- nvinfo : EIATTR_MERCURY_ISA_VERSION
	.align		4
        /*0034*/ 	.byte	0x03, 0x5f
        /*0036*/ 	.short	0x0000


	//----- nvinfo : EIATTR_COOP_GROUP_MASK_REGIDS
	.align		4
        /*0038*/ 	.byte	0x04, 0x29
        /*003a*/ 	.short	(.L_4215 - .L_4214)


	//   ....[0]....
.L_4214:
        /*003c*/ 	.word	0xffffffff


	//   ....[1]....
        /*0040*/ 	.word	0xffffffff


	//   ....[2]....
        /*0044*/ 	.word	0xffffffff


	//   ....[3]....
        /*0048*/ 	.word	0xffffffff


	//   ....[4]....
        /*004c*/ 	.word	0xffffffff


	//   ....[5]....
        /*0050*/ 	.word	0xffffffff


	//   ....[6]....
        /*0054*/ 	.word	0xffffffff


	//   ....[7]....
        /*0058*/ 	.word	0xffffffff


	//   ....[8]....
        /*005c*/ 	.word	0xffffffff


	//   ....[9]....
        /*0060*/ 	.word	0xffffffff


	//   ....[10]....
        /*0064*/ 	.word	0xffffffff


	//   ....[11]....
        /*0068*/ 	.word	0xffffffff


	//   ....[12]....
        /*006c*/ 	.word	0xffffffff


	//   ....[13]....
        /*0070*/ 	.word	0xffffffff


	//   ....[14]....
        /*0074*/ 	.word	0xffffffff


	//   ....[15]....
        /*0078*/ 	.word	0xffffffff


	//   ....[16]....
        /*007c*/ 	.word	0xffffffff


	//   ....[17]....
        /*0080*/ 	.word	0xffffffff


	//   ....[18]....
        /*0084*/ 	.word	0xffffffff


	//   ....[19]....
        /*0088*/ 	.word	0xffffffff


	//----- nvinfo : EIATTR_COOP_GROUP_INSTR_OFFSETS
	.align		4
.L_4215:
        /*008c*/ 	.byte	0x04, 0x28
        /*008e*/ 	.short	(.L_4217 - .L_4216)


	//   ....[0]....
.L_4216:
        /*0090*/ 	.word	0x000013c0


	//   ....[1]....
        /*0094*/ 	.word	0x000013e0


	//   ....[2]....
        /*0098*/ 	.word	0x00001400


	//   ....[3]....
        /*009c*/ 	.word	0x00001420


	//   ....[4]....
        /*00a0*/ 	.word	0x00001440


	//   ....[5]....
        /*00a4*/ 	.word	0x00001460


	//   ....[6]....
        /*00a8*/ 	.word	0x00001480


	//   ....[7]....
        /*00ac*/ 	.word	0x000014a0


	//   ....[8]....
        /*00b0*/ 	.word	0x000014c0


	//   ....[9]....
        /*00b4*/ 	.word	0x000014e0


	//   ....[10]....
        /*00b8*/ 	.word	0x00002f00


	//   ....[11]....
        /*00bc*/ 	.word	0x00002f80


	//   ....[12]....
        /*00c0*/ 	.word	0x00003000


	//   ....[13]....
        /*00c4*/ 	.word	0x00003070


	//   ....[14]....
        /*00c8*/ 	.word	0x000030f0


	//   ....[15]....
        /*00cc*/ 	.word	0x00003160


	//   ....[16]....
        /*00d0*/ 	.word	0x000031e0


	//   ....[17]....
        /*00d4*/ 	.word	0x00003250


	//   ....[18]....
        /*00d8*/ 	.word	0x000032d0


	//   ....[19]....
        /*00dc*/ 	.word	0x00003340


	//----- nvinfo : EIATTR_EXIT_INSTR_OFFSETS
	.align		4
.L_4217:
        /*00e0*/ 	.byte	0x04, 0x1c
        /*00e2*/ 	.short	(.L_4219 - .L_4218)


	//   ....[0]....
.L_4218:
        /*00e4*/ 	.word	0x00002ea0


	//----- nvinfo : EIATTR_MAX_THREADS
	.align		4
.L_4219:
        /*00e8*/ 	.byte	0x04, 0x05
        /*00ea*/ 	.short	(.L_4221 - .L_4220)
.L_4220:
        /*00ec*/ 	.word	0x00000080
        /*00f0*/ 	.word	0x00000001
        /*00f4*/ 	.word	0x00000001


	//----- nvinfo : EIATTR_CRS_STACK_SIZE
	.align		4
.L_4221:
        /*00f8*/ 	.byte	0x04, 0x1e
        /*00fa*/ 	.short	(.L_4223 - .L_4222)
.L_4222:
        /*00fc*/ 	.word	0x00000000
.L_4223:


//--------------------- .nv.info._ZN10layer_norm13ln_bwd_kernelINS_13Kernel_traitsI6__halfffffjLj2560ELj1ELj1ELj4ELj16ENS_18Kernel_traits_baseILj2560ES2_ffffjLj128EEEEELb0ELb1ELb0ELb0EEEvNS_9BwdParamsE --------------------------
	.section	.nv.info._ZN10layer_norm13ln_bwd_kernelINS_13Kernel_traitsI6__halfffffjLj2560ELj1ELj1ELj4ELj16ENS_18Kernel_traits_baseILj2560ES2_ffffjLj128EEEEELb0ELb1ELb0ELb0EEEvNS_9BwdParamsE,"",@"SHT_CUDA_INFO"
	.sectionflags	@""
	.align	4


	//----- nvinfo : EIATTR_CUDA_API_VERSION
	.align		4
        /*0000*/ 	.byte	0x04, 0x37
        /*0002*/ 	.short	(.L_4225 - .L_4224)
.L_4224:
        /*0004*/ 	.word	0x00000082


	//----- nvinfo : EIATTR_SW2861232_WAR
	.align		4
.L_4225:
        /*0008*/ 	.byte	0x01, 0x35
	.zero		2


	//----- nvinfo : EIATTR_PARAM_CBANK
	.align		4
        /*000c*/ 	.byte	0x04, 0x0a
        /*000e*/ 	.short	(.L_4227 - .L_4226)
	.align		4
.L_4226:
        /*0010*/ 	.word	index@(.nv.constant0._ZN10layer_norm13ln_bwd_kernelINS_13Kernel_traitsI6__halfffffjLj2560ELj1ELj1ELj4ELj16ENS_18Kernel_traits_baseILj2560ES2_ffffjLj128EEEEELb0ELb1ELb0ELb0EEEvNS_9BwdParamsE)
        /*0014*/ 	.short	0x0160
        /*0016*/ 	.short	0x0128


	//----- nvinfo : EIATTR_CBANK_PARAM_SIZE
	.align		4
.L_4227:
        /*0018*/ 	.byte	0x03, 0x19
        /*001a*/ 	.short	0x0128


	//----- nvinfo : EIATTR_KPARAM_INFO
	.align		4
        /*001c*/ 	.byte	0x04, 0x17
        /*001e*/ 	.short	(.L_4229 - .L_4228)
.L_4228:
        /*0020*/ 	.word	0x00000000
        /*0024*/ 	.short	0x0000
        /*0026*/ 	.short	0x0000
        /*0028*/ 	.byte	0x00, 0xf0, 0xa1, 0x04


	//----- nvinfo : EIATTR_MAXREG_COUNT
	.align		4
.L_4229:
        /*002c*/ 	.byte	0x03, 0x1b
        /*002e*/ 	.short	0x00ff


	//----- nvinfo : EIATTR_NUM_BARRIERS
	.align		4
        /*0030*/ 	.byte	0x02, 0x4c
        /*0032*/ 	.byte	0x01
	.zero		1


	//----- nvinfo : EIATTR_MERCURY_ISA_VERSION
	.align		4
        /*0034*/ 	.byte	0x03, 0x5f
        /*0036*/ 	.short	0x0000


	//----- nvinfo : EIATTR_COOP_GROUP_MASK_REGIDS
	.align		4
        /*0038*/ 	.byte	0x04, 0x29
        /*003a*/ 	.short	(.L_4231 - .L_4230)


	//   ....[0]....
.L_4230:
        /*003c*/ 	.word	0xffffffff


	//   ....[1]....
        /*0040*/ 	.word	0xffffffff


	//   ....[2]....
        /*0044*/ 	.word	0xffffffff


	//   ....[3]....
        /*0048*/ 	.word	0xffffffff


	//   ....[4]....
        /*004c*/ 	.word	0xffffffff


	//   ....[5]....
        /*0050*/ 	.word	0xffffffff


	//   ....[6]....
        /*0054*/ 	.word	0xffffffff


	//   ....[7]....
        /*0058*/ 	.word	0xffffffff


	//   ....[8]....
        /*005c*/ 	.word	0xffffffff


	//   ....[9]....
        /*0060*/ 	.word	0xffffffff


	//   ....[10]....
        /*0064*/ 	.word	0xffffffff


	//   ....[11]....
        /*0068*/ 	.word	0xffffffff


	//   ....[12]....
        /*006c*/ 	.word	0xffffffff


	//   ....[13]....
        /*0070*/ 	.word	0xffffffff


	//   ....[14]....
        /*0074*/ 	.word	0xffffffff


	//   ....[15]....
        /*0078*/ 	.word	0xffffffff


	//   ....[16]....
        /*007c*/ 	.word	0xffffffff


	//   ....[17]....
        /*0080*/ 	.word	0xffffffff


	//   ....[18]....
        /*0084*/ 	.word	0xffffffff


	//   ....[19]....
        /*0088*/ 	.word	0xffffffff


	//----- nvinfo : EIATTR_COOP_GROUP_INSTR_OFFSETS
	.align		4
.L_4231:
        /*008c*/ 	.byte	0x04, 0x28
        /*008e*/ 	.short	(.L_4233 - .L_4232)


	//   ....[0]....
.L_4232:
        /*0090*/ 	.word	0x00001930


	//   ....[1]....
        /*0094*/ 	.word	0x00001950


	//   ....[2]....
        /*0098*/ 	.word	0x00001970


	//   ....[3]....
        /*009c*/ 	.word	0x00001990


	//   ....[4]....
        /*00a0*/ 	.word	0x000019b0


	//   ....[5]....
        /*00a4*/ 	.word	0x000019d0


	//   ....[6]....
        /*00a8*/ 	.word	0x000019f0


	//   ....[7]....
        /*00ac*/ 	.word	0x00001a10


	//   ....[8]....
        /*00b0*/ 	.word	0x00001a30


	//   ....[9]....
        /*00b4*/ 	.word	0x00001a50


	//   ....[10]....
        /*00b8*/ 	.word	0x00002f10


	//   ....[11]....
        /*00bc*/ 	.word	0x00002f90


	//   ....[12]....
        /*00c0*/ 	.word	0x00003010


	//   ....[13]....
        /*00c4*/ 	.word	0x00003080


	//   ....[14]....
        /*00c8*/ 	.word	0x00003100


	//   ....[15]....
        /*00cc*/ 	.word	0x00003170


	//   ....[16]....
        /*00d0*/ 	.word	0x000031f0


	//   ....[17]....
        /*00d4*/ 	.word	0x00003260


	//   ....[18]....
        /*00d8*/ 	.word	0x000032e0


	//   ....[19]....
        /*00dc*/ 	.word	0x00003350


	//----- nvinfo : EIATTR_EXIT_INSTR_OFFSETS
	.align		4
.L_4233:
        /*00e0*/ 	.byte	0x04, 0x1c
        /*00e2*/ 	.short	(.L_4235 - .L_4234)


	//   ....[0]....
.L_4234:
        /*00e4*/ 	.word	0x00002e30


	//   ....[1]....
        /*00e8*/ 	.word	0x00002eb0


	//----- nvinfo : EIATTR_MAX_THREADS
	.align		4
.L_4235:
        /*00ec*/ 	.byte	0x04, 0x05
        /*00ee*/ 	.short	(.L_4237 - .L_4236)
.L_4236:
        /*00f0*/ 	.word	0x00000080
        /*00f4*/ 	.word	0x00000001
        /*00f8*/ 	.word	0x00000001


	//----- nvinfo : EIATTR_CRS_STACK_SIZE
	.align		4
.L_4237:
        /*00fc*/ 	.byte	0x04, 0x1e
        /*00fe*/ 	.short	(.L_4239 - .L_4238)
.L_4238:
        /*0100*/ 	.word	0x00000000
.L_4239:


//--------------------- .nv.info._ZN10layer_norm13ln_bwd_kernelINS_13Kernel_traitsI6__halfffffjLj2560ELj1ELj1ELj4ELj16ENS_18Kernel_traits_baseILj2560ES2_ffffjLj128EEEEELb0ELb1ELb0ELb1EEEvNS_9BwdParamsE --------------------------
	.section	.nv.info._ZN10layer_norm13ln_bwd_kernelINS_13Kernel_traitsI6__halfffffjLj2560ELj1ELj1ELj4ELj16ENS_18Kernel_traits_baseILj2560ES2_ffffjLj128EEEEELb0ELb1ELb0ELb1EEEvNS_9BwdParamsE,"",@"SHT_CUDA_INFO"
	.sectionflags	@""
	.align	4


	//----- nvinfo : EIATTR_CUDA_API_VERSION
	.align		4
        /*0000*/ 	.byte	0x04, 0x37
        /*0002*/ 	.short	(.L_4241 - .L_4240)
.L_4240:
        /*0004*/ 	.word	0x00000082


	//----- nvinfo : EIATTR_SW2861232_WAR
	.align		4
.L_4241:
        /*0008*/ 	.byte	0x01, 0x35
	.zero		2


	//----- nvinfo : EIATTR_PARAM_CBANK
	.align		4
        /*000c*/ 	.byte	0x04, 0x0a
        /*000e*/ 	.short	(.L_4243 - .L_4242)
	.align		4
.L_4242:
        /*0010*/ 	.word	index@(.nv.constant0._ZN10layer_norm13ln_bwd_kernelINS_13Kernel_traitsI6__halfffffjLj2560ELj1ELj1ELj4ELj16ENS_18Kernel_traits_baseILj2560ES2_ffffjLj128EEEEELb0ELb1ELb0ELb1EEEvNS_9BwdParamsE)
        /*0014*/ 	.short	0x0160
        /*0016*/ 	.short	0x0128


	//----- nvinfo : EIATTR_CBANK_PARAM_SIZE
	.align		4
.L_4243:
        /*0018*/ 	.byte	0x03, 0x19
        /*001a*/ 	.short	0x0128


	//----- nvinfo : EIATTR_KPARAM_INFO
	.align		4
        /*001c*/ 	.byte	0x04, 0x17
        /*001e*/ 	.short	(.L_4245 - .L_4244)
.L_4244:
        /*0020*/ 	.word	0x00000000
        /*0024*/ 	.short	0x0000
        /*0026*/ 	.short	0x0000
        /*0028*/ 	.byte	0x00, 0xf0, 0xa1, 0x04


	//----- nvinfo : EIATTR_MAXREG_COUNT
	.align		4
.L_4245:
        /*002c*/ 	.byte	0x03, 0x1b
        /*002e*/ 	.short	0x00ff


	//----- nvinfo : EIATTR_NUM_BARRIERS
	.align		4
        /*0030*/ 	.byte	0x02, 0x4c
        /*0032*/ 	.byte	0x01
	.zero		1


	//----- nvinfo : EIATTR_MERCURY_ISA_VERSION
	.align		4
        /*0034*/ 	.byte	0x03, 0x5f
        /*0036*/ 	.short	0x0000


	//----- nvinfo : EIATTR_COOP_GROUP_MASK_REGIDS
	.align		4
        /*0038*/ 	.byte	0x04, 0x29
        /*003a*/ 	.short	(.L_4247 - .L_4246)


	//   ....[0]....
.L_4246:
        /*003c*/ 	.word	0xffffffff


	//   ....[1]....
        /*0040*/ 	.word	0xffffffff


	//   ....[2]....
        /*0044*/ 	.word	0xffffffff


	//   ....[3]....
        /*0048*/ 	.word	0xffffffff


	//   ....[4]....
        /*004c*/ 	.word	0xffffffff


	//   ....[5]....
        /*0050*/ 	.word	0xffffffff


	//   ....[6]....
        /*0054*/ 	.word	0xffffffff


	//   ....[7]....
        /*0058*/ 	.word	0xffffffff


	//   ....[8]....
        /*005c*/ 	.word	0xffffffff


	//   ....[9]....
        /*0060*/ 	.word	0xffffffff


	//   ....[10]....
        /*0064*/ 	.word	0xffffffff


	//   ....[11]....
        /*0068*/ 	.word	0xffffffff


	//   ....[12]....
        /*006c*/ 	.word	0xffffffff


	//   ....[13]....
        /*0070*/ 	.word	0xffffffff


	//   ....[14]....
        /*0074*/ 	.word	0xffffffff


	//   ....[15]....
        /*0078*/ 	.word	0xffffffff


	//   ....[16]....
        /*007c*/ 	.word	0xffffffff


	//   ....[17]....
        /*0080*/ 	.word	0xffffffff


	//   ....[18]....
        /*0084*/ 	.word	0xffffffff


	//   ....[19]....
        /*0088*/ 	.word	0xffffffff


	//----- nvinfo : EIATTR_COOP_GROUP_INSTR_OFFSETS
	.align		4
.L_4247:
        /*008c*/ 	.byte	0x04, 0x28
        /*008e*/ 	.short	(.L_4249 - .L_4248)


	//   ....[0]....
.L_4248:
        /*0090*/ 	.word	0x000015c0


	//   ....[1]....
        /*0094*/ 	.word	0x000015e0


	//   ....[2]....
        /*0098*/ 	.word	0x00001600


	//   ....[3]....
        /*009c*/ 	.word	0x00001620


	//   ....[4]....
        /*00a0*/ 	.word	0x00001640


	//   ....[5]....
        /*00a4*/ 	.word	0x00001660


	//   ....[6]....
        /*00a8*/ 	.word	0x00001680


	//   ....[7]....
        /*00ac*/ 	.word	0x000016a0


	//   ....[8]....
        /*00b0*/ 	.word	0x000016c0


	//   ....[9]....
        /*00b4*/ 	.word	0x000016e0


	//   ....[10]....
        /*00b8*/ 	.word	0x00002b50


	//   ....[11]....
        /*00bc*/ 	.word	0x00002bd0


	//   ....[12]....
        /*00c0*/ 	.word	0x00002c50


	//   ....[13]....
        /*00c4*/ 	.word	0x00002cc0


	//   ....[14]....
        /*00c8*/ 	.word	0x00002d40


	//   ....[15]....
        /*00cc*/ 	.word	0x00002db0


	//   ....[16]....
        /*00d0*/ 	.word	0x00002e30


	//   ....[17]....
        /*00d4*/ 	.word	0x00002ea0


	//   ....[18]....
        /*00d8*/ 	.word	0x00002f20


	//   ....[19]....
        /*00dc*/ 	.word	0x00002f90


	//----- nvinfo : EIATTR_EXIT_INSTR_OFFSETS
	.align		4
.L_4249:
        /*00e0*/ 	.byte	0x04, 0x1c
        /*00e2*/ 	.short	(.L_4251 - .L_4250)


	//   ....[0]....
.L_4250:
        /*00e4*/ 	.word	0x00002af0


	//----- nvinfo : EIATTR_MAX_THREADS
	.align		4
.L_4251:
        /*00e8*/ 	.byte	0x04, 0x05
        /*00ea*/ 	.short	(.L_4253 - .L_4252)
.L_4252:
        /*00ec*/ 	.word	0x00000080
        /*00f0*/ 	.word	0x00000001
        /*00f4*/ 	.word	0x00000001


	//----- nvinfo : EIATTR_CRS_STACK_SIZE
	.align		4
.L_4253:
        /*00f8*/ 	.byte	0x04, 0x1e
        /*00fa*/ 	.short	(.L_4255 - .L_4254)
.L_4254:
        /*00fc*/ 	.word	0x00000000
.L_4255:


//--------------------- .nv.info._ZN10layer_norm13ln_bwd_kernelINS_13Kernel_traitsI6__halfffffjLj2560ELj1ELj1ELj4ELj16ENS_18Kernel_traits_baseILj2560ES2_ffffjLj128EEEEELb0ELb1ELb1ELb0EEEvNS_9BwdParamsE --------------------------
	.section	.nv.info._ZN10layer_norm13ln_bwd_kernelINS_13Kernel_traitsI6__halfffffjLj2560ELj1ELj1ELj4ELj16ENS_18Kernel_traits_baseILj2560ES2_ffffjLj128EEEEELb0ELb1ELb1ELb0EEEvNS_9BwdParamsE,"",@"SHT_CUDA_INFO"
	.sectionflags	@""
	.align	4


	//----- nvinfo : EIATTR_CUDA_API_VERSION
	.align		4
        /*0000*/ 	.byte	0x04, 0x37
        /*0002*/ 	.short	(.L_4257 - .L_4256)
.L_4256:
        /*0004*/ 	.word	0x00000082


	//----- nvinfo : EIATTR_SW2861232_WAR
	.align		4
.L_4257:
        /*0008*/ 	.byte	0x01, 0x35
	.zero		2


	//----- nvinfo : EIATTR_PARAM_CBANK
	.align		4
        /*000c*/ 	.byte	0x04, 0x0a
        /*000e*/ 	.short	(.L_4259 - .L_4258)
	.align		4
.L_4258:
        /*0010*/ 	.word	index@(.nv.constant0._ZN10layer_norm13ln_bwd_kernelINS_13Kernel_traitsI6__halfffffjLj2560ELj1ELj1ELj4ELj16ENS_18Kernel_traits_baseILj2560ES2_ffffjLj128EEEEELb0ELb1ELb1ELb0EEEvNS_9BwdParamsE)
        /*0014*/ 	.short	0x0160
        /*0016*/ 	.short	0x0128


	//----- nvinfo : EIATTR_CBANK_PARAM_SIZE
	.align		4
.L_4259:
        /*0018*/ 	.byte	0x03, 0x19
        /*001a*/ 	.short	0x0128


	//----- nvinfo : EIATTR_KPARAM_INFO
	.align		4
        /*001c*/ 	.byte	0x04, 0x17
        /*001e*/ 	.short	(.L_4261 - .L_4260)
.L_4260:
        /*0020*/ 	.word	0x00000000
        /*0024*/ 	.short	0x0000
        /*0026*/ 	.short	0x0000
        /*0028*/ 	.byte	0x00, 0xf0, 0xa1, 0x04


	//----- nvinfo : EIATTR_MAXREG_COUNT
	.align		4
.L_4261:
        /*002c*/ 	.byte	0x03, 0x1b
        /*002e*/ 	.short	0x00ff


	//----- nvinfo : EIATTR_NUM_BARRIERS
	.align		4
        /*0030*/ 	.byte	0x02, 0x4c
        /*0032*/ 	.byte	0x01
	.zero		1


	//----- nvinfo : EIATTR_MERCURY_ISA_VERSION
	.align		4
        /*0034*/ 	.byte	0x03, 0x5f
        /*0036*/ 	.short	0x0000


	//----- nvinfo : EIATTR_COOP_GROUP_MASK_REGIDS
	.align		4
        /*0038*/ 	.byte	0x04, 0x29
        /*003a*/ 	.short	(.L_4263 - .L_4262)


	//   ....[0]....
.L_4262:
        /*003c*/ 	.word	0xffffffff


	//   ....[1]....
        /*0040*/ 	.word	0xffffffff


	//   ....[2]....
        /*0044*/ 	.word	0xffffffff


	//   ....[3]....
        /*0048*/ 	.word	0xffffffff


	//   ....[4]....
        /*004c*/ 	.word	0xffffffff


	//   ....[5]....
        /*0050*/ 	.word	0xffffffff


	//   ....[6]....
        /*0054*/ 	.word	0xffffffff


	//   ....[7]....
        /*0058*/ 	.word	0xffffffff


	//   ....[8]....
        /*005c*/ 	.word	0xffffffff


	//   ....[9]....
        /*0060*/ 	.word	0xffffffff


	//   ....[10]....
        /*0064*/ 	.word	0xffffffff


	//   ....[11]....
        /*0068*/ 	.word	0xffffffff


	//   ....[12]....
        /*006c*/ 	.word	0xffffffff


	//   ....[13]....
        /*0070*/ 	.word	0xffffffff


	//   ....[14]....
        /*0074*/ 	.word	0xffffffff


	//   ....[15]....
        /*0078*/ 	.word	0xffffffff


	//   ....[16]....
        /*007c*/ 	.word	0xffffffff


	//   ....[17]....
        /*0080*/ 	.word	0xffffffff


	//   ....[18]....
        /*0084*/ 	.word	0xffffffff


	//   ....[19]....
        /*0088*/ 	.word	0xffffffff


	//----- nvinfo : EIATTR_COOP_GROUP_INSTR_OFFSETS
	.align		4
.L_4263:
        /*008c*/ 	.byte	0x04, 0x28
        /*008e*/ 	.short	(.L_4265 - .L_4264)


	//   ....[0]....
.L_4264:
        /*0090*/ 	.word	0x00001bf0


	//   ....[1]....
        /*0094*/ 	.word	0x00001c10


	//   ....[2]....
        /*0098*/ 	.word	0x00001c30


	//   ....[3]....
        /*009c*/ 	.word	0x00001c50


	//   ....[4]....
        /*00a0*/ 	.word	0x00001c70


	//   ....[5]....
        /*00a4*/ 	.word	0x00001c90


	//   ....[6]....
        /*00a8*/ 	.word	0x00001cb0


	//   ....[7]....
        /*00ac*/ 	.word	0x00001cd0


	//   ....[8]....
        /*00b0*/ 	.word	0x00001cf0


	//   ....[9]....
        /*00b4*/ 	.word	0x00001d10


	//   ....[10]....
        /*00b8*/ 	.word	0x00003d60


	//   ....[11]....
        /*00bc*/ 	.word	0x00003de0


	//   ....[12]....
        /*00c0*/ 	.word	0x00003e60


	//   ....[13]....
        /*00c4*/ 	.word	0x00003ed0


	//   ....[14]....
        /*00c8*/ 	.word	0x00003f50


	//   ....[15]....
        /*00cc*/ 	.word	0x00003fc0


	//   ....[16]....
        /*00d0*/ 	.word	0x00004040


	//   ....[17]....
        /*00d4*/ 	.word	0x000040b0


	//   ....[18]....
        /*00d8*/ 	.word	0x00004130


	//   ....[19]....
        /*00dc*/ 	.word	0x000041a0


	//----- nvinfo : EIATTR_EXIT_INSTR_OFFSETS
	.align		4
.L_4265:
        /*00e0*/ 	.byte	0x04, 0x1c
        /*00e2*/ 	.short	(.L_4267 - .L_4266)


	//   ....[0]....
.L_4266:
        /*00e4*/ 	.word	0x00003c80


	//   ....[1]....
        /*00e8*/ 	.word	0x00003d00


	//----- nvinfo : EIATTR_MAX_THREADS
	.align		4
.L_4267:
        /*00ec*/ 	.byte	0x04, 0x05
        /*00ee*/ 	.short	(.L_4269 - .L_4268)
.L_4268:
        /*00f0*/ 	.word	0x00000080
        /*00f4*/ 	.word	0x00000001
        /*00f8*/ 	.word	0x00000001


	//----- nvinfo : EIATTR_CRS_STACK_SIZE
	.align		4
.L_4269:
        /*00fc*/ 	.byte	0x04, 0x1e
        /*00fe*/ 	.short	(.L_4271 - .L_4270)
.L_4270:
        /*0100*/ 	.word	0x00000000
.L_4271:


//--------------------- .nv.info._ZN10layer_norm13ln_bwd_kernelINS_13Kernel_traitsI6__halfffffjLj2560ELj1ELj1ELj4ELj16ENS_18Kernel_traits_baseILj2560ES2_ffffjLj128EEEEELb0ELb1ELb1ELb1EEEvNS_9BwdParamsE --------------------------
	.section	.nv.info._ZN10layer_norm13ln_bwd_kernelINS_13Kernel_traitsI6__halfffffjLj2560ELj1ELj1ELj4ELj16ENS_18Kernel_traits_baseILj2560ES2_ffffjLj128EEEEELb0ELb1ELb1ELb1EEEvNS_9BwdParamsE,"",@"SHT_CUDA_INFO"
	.sectionflags	@""
	.align	4


	//----- nvinfo : EIATTR_CUDA_API_VERSION
	.align		4
        /*0000*/ 	.byte	0x04, 0x37
        /*0002*/ 	.short	(.L_4273 - .L_4272)
.L_4272:
        /*0004*/ 	.word	0x00000082


	//----- nvinfo : EIATTR_SW2861232_WAR
	.align		4
.L_4273:
        /*0008*/ 	.byte	0x01, 0x35
	.zero		2


	//----- nvinfo : EIATTR_PARAM_CBANK
	.align		4
        /*000c*/ 	.byte	0x04, 0x0a
        /*000e*/ 	.short	(.L_4275 - .L_4274)
	.align		4
.L_4274:
        /*0010*/ 	.word	index@(.nv.constant0._ZN10layer_norm13ln_bwd_kernelINS_13Kernel_traitsI6__halfffffjLj2560ELj1ELj1ELj4ELj16ENS_18Kernel_traits_baseILj2560ES2_ffffjLj128EEEEELb0ELb1ELb1ELb1EEEvNS_9BwdParamsE)
        /*0014*/ 	.short	0x0160
        /*0016*/ 	.short	0x0128


	//----- nvinfo : EIATTR_CBANK_PARAM_SIZE
	.align		4
.L_4275:
        /*0018*/ 	.byte	0x03, 0x19
        /*001a*/ 	.short	0x0128


	//----- nvinfo : EIATTR_KPARAM_INFO
	.align		4
        /*001c*/ 	.byte	0x04, 0x17
        /*001e*/ 	.short	(.L_4277 - .L_4276)
.L_4276:
        /*0020*/ 	.word	0x00000000
        /*0024*/ 	.short	0x0000
        /*0026*/ 	.short	0x0000
        /*0028*/ 	.byte	0x00, 0xf0, 0xa1, 0x04


	//----- nvinfo : EIATTR_MAXREG_COUNT
	.align		4
.L_4277:
        /*002c*/ 	.byte	0x03, 0x1b
        /*002e*/ 	.short	0x00ff


	//----- nvinfo : EIATTR_NUM_BARRIERS
	.align		4
        /*0030*/ 	.byte	0x02, 0x4c
        /*0032*/ 	.byte	0x01
	.zero		1


	//----- nvinfo : EIATTR_MERCURY_ISA_VERSION
	.align		4
        /*0034*/ 	.byte	0x03, 0x5f
        /*0036*/ 	.short	0x0000


	//----- nvinfo : EIATTR_COOP_GROUP_MASK_REGIDS
	.align		4
        /*0038*/ 	.byte	0x04, 0x29
        /*003a*/ 	.short	(.L_4279 - .L_4278)


	//   ....[0]....
.L_4278:
        /*003c*/ 	.word	0xffffffff


	//   ....[1]....
        /*0040*/ 	.word	0xffffffff


	//   ....[2]....
        /*0044*/ 	.word	0xffffffff


	//   ....[3]....
        /*0048*/ 	.word	0xffffffff


	//   ....[4]....
        /*004c*/ 	.word	0xffffffff


	//   ....[5]....
        /*0050*/ 	.word	0xffffffff


	//   ....[6]....
        /*0054*/ 	.word	0xffffffff


	//   ....[7]....
        /*0058*/ 	.word	0xffffffff


	//   ....[8]....
        /*005c*/ 	.word	0xffffffff


	//   ....[9]....
        /*0060*/ 	.word	0xffffffff


	//   ....[10]....
        /*0064*/ 	.word	0xffffffff


	//   ....[11]....
        /*0068*/ 	.word	0xffffffff


	//   ....[12]....
        /*006c*/ 	.word	0xffffffff


	//   ....[13]....
        /*0070*/ 	.word	0xffffffff


	//   ....[14]....
        /*0074*/ 	.word	0xffffffff


	//   ....[15]....
        /*0078*/ 	.word	0xffffffff


	//   ....[16]....
        /*007c*/ 	.word	0xffffffff


	//   ....[17]....
        /*0080*/ 	.word	0xffffffff


	//   ....[18]....
        /*0084*/ 	.word	0xffffffff


	//   ....[19]....
        /*0088*/ 	.word	0xffffffff


	//----- nvinfo : EIATTR_COOP_GROUP_INSTR_OFFSETS
	.align		4
.L_4279:
        /*008c*/ 	.byte	0x04, 0x28
        /*008e*/ 	.short	(.L_4281 - .L_4280)


	//   ....[0]....
.L_4280:
        /*0090*/ 	.word	0x00001750


	//   ....[1]....
        /*0094*/ 	.word	0x00001770


	//   ....[2]....
        /*0098*/ 	.word	0x00001790


	//   ....[3]....
        /*009c*/ 	.word	0x000017b0


	//   ....[4]....
        /*00a0*/ 	.word	0x000017d0


	//   ....[5]....
        /*00a4*/ 	.word	0x000017f0


	//   ....[6]....
        /*00a8*/ 	.word	0x00001810


	//   ....[7]....
        /*00ac*/ 	.word	0x00001830


	//   ....[8]....
        /*00b0*/ 	.word	0x00001850


	//   ....[9]....
        /*00b4*/ 	.word	0x00001870


	//   ....[10]....
        /*00b8*/ 	.word	0x00003400


	//   ....[11]....
        /*00bc*/ 	.word	0x00003480


	//   ....[12]....
        /*00c0*/ 	.word	0x00003500


	//   ....[13]....
        /*00c4*/ 	.word	0x00003570


	//   ....[14]....
        /*00c8*/ 	.word	0x000035f0


	//   ....[15]....
        /*00cc*/ 	.word	0x00003660


	//   ....[16]....
        /*00d0*/ 	.word	0x000036e0


	//   ....[17]....
        /*00d4*/ 	.word	0x00003750


	//   ....[18]....
        /*00d8*/ 	.word	0x000037d0


	//   ....[19]....
        /*00dc*/ 	.word	0x00003840


	//----- nvinfo : EIATTR_EXIT_INSTR_OFFSETS
	.align		4
.L_4281:
        /*00e0*/ 	.byte	0x04, 0x1c
        /*00e2*/ 	.short	(.L_4283 - .L_4282)


	//   ....[0]....
.L_4282:
        /*00e4*/ 	.word	0x000033a0


	//----- nvinfo : EIATTR_MAX_THREADS
	.align		4
.L_4283:
        /*00e8*/ 	.byte	0x04, 0x05
        /*00ea*/ 	.short	(.L_4285 - .L_4284)
.L_4284:
        /*00ec*/ 	.word	0x00000080
        /*00f0*/ 	.word	0x00000001
        /*00f4*/ 	.word	0x00000001


	//----- nvinfo : EIATTR_CRS_STACK_SIZE
	.align		4
.L_4285:
        /*00f8*/ 	.byte	0x04, 0x1e
        /*00fa*/ 	.short	(.L_4287 - .L_4286)
.L_4286:
        /*00fc*/ 	.word	0x00000000
.L_4287:


//--------------------- .nv.info._ZN10layer_norm13ln_bwd_kernelINS_13Kernel_traitsI6__halfffffjLj2560ELj1ELj1ELj4ELj16ENS_18Kernel_traits_baseILj2560ES2_ffffjLj128EEEEELb1ELb0ELb0ELb0EEEvNS_9BwdParamsE --------------------------
	.section	.nv.info._ZN10layer_norm13ln_bwd_kernelINS_13Kernel_traitsI6__halfffffjLj2560ELj1ELj1ELj4ELj16ENS_18Kernel_traits_baseILj2560ES2_ffffjLj128EEEEELb1ELb0ELb0ELb0EEEvNS_9BwdParamsE,"",@"SHT_CUDA_INFO"
	.sectionflags	@""
	.align	4


	//----- nvinfo : EIATTR_CUDA_API_VERSION
	.align		4
        /*0000*/ 	.byte	0x04, 0x37
        /*0002*/ 	.short	(.L_4289 - .L_4288)
.L_4288:
        /*0004*/ 	.word	0x00000082


	//----- nvinfo : EIATTR_SW2861232_WAR
	.align		4
.L_4289:
        /*0008*/ 	.byte	0x01, 0x35
	.zero		2


	//----- nvinfo : EIATTR_PARAM_CBANK
	.align		4
        /*000c*/ 	.byte	0x04, 0x0a
        /*000e*/ 	.short	(.L_4291 - .L_4290)
	.align		4
.L_4290:
        /*0010*/ 	.word	index@(.nv.constant0._ZN10layer_norm13ln_bwd_kernelINS_13Kernel_traitsI6__halfffffjLj2560ELj1ELj1ELj4ELj16ENS_18Kernel_traits_baseILj2560ES2_ffffjLj128EEEEELb1ELb0ELb0ELb0EEEvNS_9BwdParamsE)
        /*0014*/ 	.short	0x0160
        /*0016*/ 	.short	0x0128


	//----- nvinfo : EIATTR_CBANK_PARAM_SIZE
	.align		4
.L_4291:
        /*0018*/ 	.byte	0x03, 0x19
        /*001a*/ 	.short	0x0128


	//----- nvinfo : EIATTR_KPARAM_INFO
	.align		4
        /*001c*/ 	.byte	0x04, 0x17
        /*001e*/ 	.short	(.L_4293 - .L_4292)
.L_4292:
        /*0020*/ 	.word	0x00000000
        /*0024*/ 	.short	0x0000
        /*0026*/ 	.short	0x0000
        /*0028*/ 	.byte	0x00, 0xf0, 0xa1, 0x04


	//----- nvinfo : EIATTR_MAXREG_COUNT
	.align		4
.L_4293:
        /*002c*/ 	.byte	0x03, 0x1b
        /*002e*/ 	.short	0x00ff


	//----- nvinfo : EIATTR_NUM_BARRIERS
	.align		4
        /*0030*/ 	.byte	0x02, 0x4c
        /*0032*/ 	.byte	0x01
	.zero		1


	//----- nvinfo : EIATTR_MERCURY_ISA_VERSION
	.align		4
        /*0034*/ 	.byte	0x03, 0x5f
        /*0036*/ 	.short	0x0000


	//----- nvinfo : EIATTR_COOP_GROUP_MASK_REGIDS
	.align		4
        /*0038*/ 	.byte	0x04, 0x29
        /*003a*/ 	.short	(.L_4295 - .L_4294)


	//   ....[0]....
.L_4294:
        /*003c*/ 	.word	0xffffffff


	//   ....[1]....
        /*0040*/ 	.word	0xffffffff


	//   ....[2]....
        /*0044*/ 	.word	0xffffffff


	//   ....[3]....
        /*0048*/ 	.word	0xffffffff


	//   ....[4]....
        /*004c*/ 	.word	0xffffffff


	//   ....[5]....
        /*0050*/ 	.word	0xffffffff


	//   ....[6]....
        /*0054*/ 	.word	0xffffffff


	//   ....[7]....
        /*0058*/ 	.word	0xffffffff


	//   ....[8]....
        /*005c*/ 	.word	0xffffffff


	//   ....[9]....
        /*0060*/ 	.word	0xffffffff


	//   ....[10]....
        /*0064*/ 	.word	0xffffffff


	//   ....[11]....
        /*0068*/ 	.word	0xffffffff


	//   ....[12]....
        /*006c*/ 	.word	0xffffffff


	//   ....[13]....
        /*0070*/ 	.word	0xffffffff


	//   ....[14]....
        /*0074*/ 	.word	0xffffffff


	//   ....[15]....
        /*0078*/ 	.word	0xffffffff


	//   ....[16]....
        /*007c*/ 	.word	0xffffffff


	//   ....[17]....
        /*0080*/ 	.word	0xffffffff


	//   ....[18]....
        /*0084*/ 	.word	0xffffffff


	//   ....[19]....
        /*0088*/ 	.word	0xffffffff


	//----- nvinfo : EIATTR_COOP_GROUP_INSTR_OFFSETS
	.align		4
.L_4295:
        /*008c*/ 	.byte	0x04, 0x28
        /*008e*/ 	.short	(.L_4297 - .L_4296)


	//   ....[0]....
.L_4296:
        /*0090*/ 	.word	0x000016e0


	//   ....[1]....
        /*0094*/ 	.word	0x00001700


	//   ....[2]....
        /*0098*/ 	.word	0x00001720


	//   ....[3]....
        /*009c*/ 	.word	0x00001740


	//   ....[4]....
        /*00a0*/ 	.word	0x00001760


	//   ....[5]....
        /*00a4*/ 	.word	0x00001780


	//   ....[6]....
        /*00a8*/ 	.word	0x000017a0


	//   ....[7]....
        /*00ac*/ 	.word	0x000017c0


	//   ....[8]....
        /*00b0*/ 	.word	0x000017e0


	//   ....[9]....
        /*00b4*/ 	.word	0x00001800


	//   ....[10]....
        /*00b8*/ 	.word	0x00002ba0


	//   ....[11]....
        /*00bc*/ 	.word	0x00002c20


	//   ....[12]....
        /*00c0*/ 	.word	0x00002ca0


	//   ....[13]....
        /*00c4*/ 	.word	0x00002d10


	//   ....[14]....
        /*00c8*/ 	.word	0x00002d90


	//   ....[15]....
        /*00cc*/ 	.word	0x00002e00


	//   ....[16]....
        /*00d0*/ 	.word	0x00002e80


	//   ....[17]....
        /*00d4*/ 	.word	0x00002ef0


	//   ....[18]....
        /*00d8*/ 	.word	0x00002f70


	//   ....[19]....
        /*00dc*/ 	.word	0x00002fe0


	//----- nvinfo : EIATTR_EXIT_INSTR_OFFSETS
	.align		4
.L_4297:
        /*00e0*/ 	.byte	0x04, 0x1c
        /*00e2*/ 	.short	(.L_4299 - .L_4298)


	//   ....[0]....
.L_4298:
        /*00e4*/ 	.word	0x00002ae0


	//   ....[1]....
        /*00e8*/ 	.word	0x00002b40


	//----- nvinfo : EIATTR_MAX_THREADS
	.align		4
.L_4299:
        /*00ec*/ 	.byte	0x04, 0x05
        /*00ee*/ 	.short	(.L_4301 - .L_4300)
.L_4300:
        /*00f0*/ 	.word	0x00000080
        /*00f4*/ 	.word	0x00000001
        /*00f8*/ 	.word	0x00000001


	//----- nvinfo : EIATTR_CRS_STACK_SIZE
	.align		4
.L_4301:
        /*00fc*/ 	.byte	0x04, 0x1e
        /*00fe*/ 	.short	(.L_4303 - .L_4302)
.L_4302:
        /*0100*/ 	.word	0x00000000
.L_4303:


//--------------------- .nv.info._ZN10layer_norm13ln_bwd_kernelINS_13Kernel_traitsI6__halfffffjLj2560ELj1ELj1ELj4ELj16ENS_18Kernel_traits_baseILj2560ES2_ffffjLj128EEEEELb1ELb0ELb0ELb1EEEvNS_9BwdParamsE --------------------------
	.section	.nv.info._ZN10layer_norm13ln_bwd_kernelINS_13Kernel_traitsI6__halfffffjLj2560ELj1ELj1ELj4ELj16ENS_18Kernel_traits_baseILj2560ES2_ffffjLj128EEEEELb1ELb0ELb0ELb1EEEvNS_9BwdParamsE,"",@"SHT_CUDA_INFO"
	.sectionflags	@""
	.align	4


	//----- nvinfo : EIATTR_CUDA_API_VERSION
	.align		4
        /*0000*/ 	.byte	0x04, 0x37
        /*0002*/ 	.short	(.L_4305 - .L_4304)
.L_4304:
        /*0004*/ 	.word	0x00000082


	//----- nvinfo : EIATTR_SW2861232_WAR
	.align		4
.L_4305:
        /*0008*/ 	.byte	0x01, 0x35
	.zero		2


	//----- nvinfo : EIATTR_PARAM_CBANK
	.align		4
        /*000c*/ 	.byte	0x04, 0x0a
        /*000e*/ 	.short	(.L_4307 - .L_4306)
	.align		4
.L_4306:
        /*0010*/ 	.word	index@(.nv.constant0._ZN10layer_norm13ln_bwd_kernelINS_13Kernel_traitsI6__halfffffjLj2560ELj1ELj1ELj4ELj16ENS_18Kernel_traits_baseILj2560ES2_ffffjLj128EEEEELb1ELb0ELb0ELb1EEEvNS_9BwdParamsE)
        /*0014*/ 	.short	0x0160
        /*0016*/ 	.short	0x0128


	//----- nvinfo : EIATTR_CBANK_PARAM_SIZE
	.align		4
.L_4307:
        /*0018*/ 	.byte	0x03, 0x19
        /*001a*/ 	.short	0x0128


	//----- nvinfo : EIATTR_KPARAM_INFO
	.align		4
        /*001c*/ 	.byte	0x04, 0x17
        /*001e*/ 	.short	(.L_4309 - .L_4308)
.L_4308:
        /*0020*/ 	.word	0x00000000
        /*0024*/ 	.short	0x0000
        /*0026*/ 	.short	0x0000
        /*0028*/ 	.byte	0x00, 0xf0, 0xa1, 0x04


	//----- nvinfo : EIATTR_MAXREG_COUNT
	.align		4
.L_4309:
        /*002c*/ 	.byte	0x03, 0x1b
        /*002e*/ 	.short	0x00ff


	//----- nvinfo : EIATTR_NUM_BARRIERS
	.align		4
        /*0030*/ 	.byte	0x02, 0x4c
        /*0032*/ 	.byte	0x01
	.zero		1


	//----- nvinfo : EIATTR_MERCURY_ISA_VERSION
	.align		4
        /*0034*/ 	.byte	0x03, 0x5f
        /*0036*/ 	.short	0x0000


	//----- nvinfo : EIATTR_COOP_GROUP_MASK_REGIDS
	.align		4
        /*0038*/ 	.byte	0x04, 0x29
        /*003a*/ 	.short	(.L_4311 - .L_4310)


	//   ....[0]....
.L_4310:
        /*003c*/ 	.word	0xffffffff


	//   ....[1]....
        /*0040*/ 	.word	0xffffffff


	//   ....[2]....
        /*0044*/ 	.word	0xffffffff


	//   ....[3]....
        /*0048*/ 	.word	0xffffffff


	//   ....[4]....
        /*004c*/ 	.word	0xffffffff


	//   ....[5]....
        /*0050*/ 	.word	0xffffffff


	//   ....[6]....
        /*0054*/ 	.word	0xffffffff


	//   ....[7]....
        /*0058*/ 	.word	0xffffffff


	//   ....[8]....
        /*005c*/ 	.word	0xffffffff


	//   ....[9]....
        /*0060*/ 	.word	0xffffffff


	//   ....[10]....
        /*0064*/ 	.word	0xffffffff


	//   ....[11]....
        /*0068*/ 	.word	0xffffffff


	//   ....[12]....
        /*006c*/ 	.word	0xffffffff


	//   ....[13]....
        /*0070*/ 	.word	0xffffffff


	//   ....[14]....
        /*0074*/ 	.word	0xffffffff


	//   ....[15]....
        /*0078*/ 	.word	0xffffffff


	//   ....[16]....
        /*007c*/ 	.word	0xffffffff


	//   ....[17]....
        /*0080*/ 	.word	0xffffffff


	//   ....[18]....
        /*0084*/ 	.word	0xffffffff


	//   ....[19]....
        /*0088*/ 	.word	0xffffffff


	//----- nvinfo : EIATTR_COOP_GROUP_INSTR_OFFSETS
	.align		4
.L_4311:
        /*008c*/ 	.byte	0x04, 0x28
        /*008e*/ 	.short	(.L_4313 - .L_4312)


	//   ....[0]....
.L_4312:
        /*0090*/ 	.word	0x00001480


	//   ....[1]....
        /*0094*/ 	.word	0x000014a0


	//   ....[2]....
        /*0098*/ 	.word	0x000014c0


	//   ....[3]....
        /*009c*/ 	.word	0x000014e0


	//   ....[4]....
        /*00a0*/ 	.word	0x00001500


	//   ....[5]....
        /*00a4*/ 	.word	0x00001520


	//   ....[6]....
        /*00a8*/ 	.word	0x00001540


	//   ....[7]....
        /*00ac*/ 	.word	0x00001560


	//   ....[8]....
        /*00b0*/ 	.word	0x00001580


	//   ....[9]....
        /*00b4*/ 	.word	0x000015a0


	//   ....[10]....
        /*00b8*/ 	.word	0x000028d0


	//   ....[11]....
        /*00bc*/ 	.word	0x00002950


	//   ....[12]....
        /*00c0*/ 	.word	0x000029d0


	//   ....[13]....
        /*00c4*/ 	.word	0x00002a40


	//   ....[14]....
        /*00c8*/ 	.word	0x00002ac0


	//   ....[15]....
        /*00cc*/ 	.word	0x00002b30


	//   ....[16]....
        /*00d0*/ 	.word	0x00002bb0


	//   ....[17]....
        /*00d4*/ 	.word	0x00002c20


	//   ....[18]....
        /*00d8*/ 	.word	0x00002ca0


	//   ....[19]....
        /*00dc*/ 	.word	0x00002d10


	//----- nvinfo : EIATTR_EXIT_INSTR_OFFSETS
	.align		4
.L_4313:
        /*00e0*/ 	.byte	0x04, 0x1c
        /*00e2*/ 	.short	(.L_4315 - .L_4314)


	//   ....[0]....
.L_4314:
        /*00e4*/ 	.word	0x00002870


	//----- nvinfo : EIATTR_MAX_THREADS
	.align		4
.L_4315:
        /*00e8*/ 	.byte	0x04, 0x05
        /*00ea*/ 	.short	(.L_4317 - .L_4316)
.L_4316:
        /*00ec*/ 	.word	0x00000080
        /*00f0*/ 	.word	0x00000001
        /*00f4*/ 	.word	0x00000001


	//----- nvinfo : EIATTR_CRS_STACK_SIZE
	.align		4
.L_4317:
        /*00f8*/ 	.byte	0x04, 0x1e
        /*00fa*/ 	.short	(.L_4319 - .L_4318)
.L_4318:
        /*00fc*/ 	.word	0x00000000
.L_4319:


//--------------------- .nv.info._ZN10layer_norm22ln_bwd_finalize_kernelINS_22Kernel_traits_finalizeILj2560E6__halfffffjLb0ELj1024ELj4ENS_18Kernel_traits_baseILj2560ES2_ffffjLj1024EEEEELb0ELb0EEEvNS_9BwdParamsE --------------------------
	.section	.nv.info._ZN10layer_norm22ln_bwd_finalize_kernelINS_22Kernel_traits_finalizeILj2560E6__halfffffjLb0ELj1024ELj4ENS_18Kernel_traits_baseILj2560ES2_ffffjLj1024EEEEELb0ELb0EEEvNS_9BwdParamsE,"",@"SHT_CUDA_INFO"
	.sectionflags	@""
	.align	4


	//----- nvinfo : EIATTR_CUDA_API_VERSION
	.align		4
        /*0000*/ 	.byte	0x04, 0x37
        /*0002*/ 	.short	(.L_4321 - .L_4320)
.L_4320:
        /*0004*/ 	.word	0x00000082


	//----- nvinfo : EIATTR_SW2861232_WAR
	.align		4
.L_4321:
        /*0008*/ 	.byte	0x01, 0x35
	.zero		2


	//----- nvinfo : EIATTR_PARAM_CBANK
	.align		4
        /*000c*/ 	.byte	0x04, 0x0a
        /*000e*/ 	.short	(.L_4323 - .L_4322)
	.align		4
.L_4322:
        /*0010*/ 	.word	index@(.nv.constant0._ZN10layer_norm22ln_bwd_finalize_kernelINS_22Kernel_traits_finalizeILj2560E6__halfffffjLb0ELj1024ELj4ENS_18Kernel_traits_baseILj2560ES2_ffffjLj1024EEEEELb0ELb0EEEvNS_9BwdParamsE)
        /*0014*/ 	.short	0x0160
        /*0016*/ 	.short	0x0128


	//----- nvinfo : EIATTR_CBANK_PARAM_SIZE
	.align		4
.L_4323:
        /*0018*/ 	.byte	0x03, 0x19
        /*001a*/ 	.short	0x0128


	//----- nvinfo : EIATTR_KPARAM_INFO
	.align		4
        /*001c*/ 	.byte	0x04, 0x17
        /*001e*/ 	.short	(.L_4325 - .L_4324)
.L_4324:
        /*0020*/ 	.word	0x00000000
        /*0024*/ 	.short	0x0000
        /*0026*/ 	.short	0x0000
        /*0028*/ 	.byte	0x00, 0xf0, 0xa1, 0x04


	//----- nvinfo : EIATTR_MAXREG_COUNT
	.align		4
.L_4325:
        /*002c*/ 	.byte	0x03, 0x1b
        /*002e*/ 	.short	0x0040


	//----- nvinfo : EIATTR_NUM_BARRIERS
	.align		4
        /*0030*/ 	.byte	0x02, 0x4c
        /*0032*/ 	.byte	0x01
	.zero		1


	//----- nvinfo : EIATTR_MERCURY_ISA_VERSION
	.align		4
        /*0034*/ 	.byte	0x03, 0x5f
        /*0036*/ 	.short	0x0000


	//----- nvinfo : EIATTR_COOP_GROUP_MASK_REGIDS
	.align		4
        /*0038*/ 	.byte	0x04, 0x29
        /*003a*/ 	.short	(.L_4327 - .L_4326)


	//   ....[0]....
.L_4326:
        /*003c*/ 	.word	0xffffffff


	//   ....[1]....
        /*0040*/ 	.word	0xffffffff


	//   ....[2]....
        /*0044*/ 	.word	0xffffffff


	//   ....[3]....
        /*0048*/ 	.word	0xffffffff


	//   ....[4]....
        /*004c*/ 	.word	0xffffffff


	//   ....[5]....
        /*0050*/ 	.word	0xffffffff


	//   ....[6]....
        /*0054*/ 	.word	0xffffffff


	//   ....[7]....
        /*0058*/ 	.word	0xffffffff


	//   ....[8]....
        /*005c*/ 	.word	0xffffffff


	//   ....[9]....
        /*0060*/ 	.word	0xffffffff


	//   ....[10]....
        /*0064*/ 	.word	0xffffffff


	//   ....[11]....
        /*0068*/ 	.word	0xffffffff


	//   ....[12]....
        /*006c*/ 	.word	0xffffffff


	//   ....[13]....
        /*0070*/ 	.word	0xffffffff


	//   ....[14]....
        /*0074*/ 	.word	0xffffffff


	//   ....[15]....
        /*0078*/ 	.word	0xffffffff


	//   ....[16]....
        /*007c*/ 	.word	0xffffffff


	//   ....[17]....
        /*0080*/ 	.word	0xffffffff


	//   ....[18]....
        /*0084*/ 	.word	0xffffffff


	//   ....[19]....
        /*0088*/ 	.word	0xffffffff


	//----- nvinfo : EIATTR_COOP_GROUP_INSTR_OFFSETS
	.align		4
.L_4327:
        /*008c*/ 	.byte	0x04, 0x28
        /*008e*/ 	.short	(.L_4329 - .L_4328)


	//   ....[0]....
.L_4328:
        /*0090*/ 	.word	0x00000820


	//   ....[1]....
        /*0094*/ 	.word	0x00000850


	//   ....[2]....
        /*0098*/ 	.word	0x00000860


	//   ....[3]....
        /*009c*/ 	.word	0x00000890


	//   ....[4]....
        /*00a0*/ 	.word	0x000008a0


	//   ....[5]....
        /*00a4*/ 	.word	0x000008d0


	//   ....[6]....
        /*00a8*/ 	.word	0x000008f0


	//   ....[7]....
        /*00ac*/ 	.word	0x00000900


	//   ....[8]....
        /*00b0*/ 	.word	0x00000930


	//   ....[9]....
        /*00b4*/ 	.word	0x00000940


	//   ....[10]....
        /*00b8*/ 	.word	0x00000b50


	//   ....[11]....
        /*00bc*/ 	.word	0x00000bc0


	//   ....[12]....
        /*00c0*/ 	.word	0x00000c20


	//   ....[13]....
        /*00c4*/ 	.word	0x00000c80


	//   ....[14]....
        /*00c8*/ 	.word	0x00000cf0


	//   ....[15]....
        /*00cc*/ 	.word	0x00000d60


	//   ....[16]....
        /*00d0*/ 	.word	0x00000dc0


	//   ....[17]....
        /*00d4*/ 	.word	0x00000e20


	//   ....[18]....
        /*00d8*/ 	.word	0x00000e80


	//   ....[19]....
        /*00dc*/ 	.word	0x00000ee0


	//----- nvinfo : EIATTR_EXIT_INSTR_OFFSETS
	.align		4
.L_4329:
        /*00e0*/ 	.byte	0x04, 0x1c
        /*00e2*/ 	.short	(.L_4331 - .L_4330)


	//   ....[0]....
.L_4330:
        /*00e4*/ 	.word	0x00000070


	//   ....[1]....
        /*00e8*/ 	.word	0x00000af0


	//----- nvinfo : EIATTR_MAX_THREADS
	.align		4
.L_4331:
        /*00ec*/ 	.byte	0x04, 0x05
        /*00ee*/ 	.short	(.L_4333 - .L_4332)
.L_4332:
        /*00f0*/ 	.word	0x00000400
        /*00f4*/ 	.word	0x00000001
        /*00f8*/ 	.word	0x00000001


	//----- nvinfo : EIATTR_CRS_STACK_SIZE
	.align		4
.L_4333:
        /*00fc*/ 	.byte	0x04, 0x1e
        /*00fe*/ 	.short	(.L_4335 - .L_4334)
.L_4334:
        /*0100*/ 	.word	0x00000000
.L_4335:


//--------------------- .nv.info._ZN10layer_norm13ln_bwd_kernelINS_13Kernel_traitsI6__halfffffjLj2560ELj1ELj1ELj4ELj16ENS_18Kernel_traits_baseILj2560ES2_ffffjLj128EEEEELb1ELb0ELb1ELb0EEEvNS_9BwdParamsE --------------------------
	.section	.nv.info._ZN10layer_norm13ln_bwd_kernelINS_13Kernel_traitsI6__halfffffjLj2560ELj1ELj1ELj4ELj16ENS_18Kernel_traits_baseILj2560ES2_ffffjLj128EEEEELb1ELb0ELb1ELb0EEEvNS_9BwdParamsE,"",@"SHT_CUDA_INFO"
	.sectionflags	@""
	.align	4


	//----- nvinfo : EIATTR_CUDA_API_VERSION
	.align		4
        /*0000*/ 	.byte	0x04, 0x37
        /*0002*/ 	.short	(.L_4337 - .L_4336)
.L_4336:
        /*0004*/ 	.word	0x00000082


	//----- nvinfo : EIATTR_SW2861232_WAR
	.align		4
.L_4337:
        /*0008*/ 	.byte	0x01, 0x35
	.zero		2


	//----- nvinfo : EIATTR_PARAM_CBANK
	.align		4
        /*000c*/ 	.byte	0x04, 0x0a
        /*000e*/ 	.short	(.L_4339 - .L_4338)
	.align		4
.L_4338:
        /*0010*/ 	.word	index@(.nv.constant0._ZN10layer_norm13ln_bwd_kernelINS_13Kernel_traitsI6__halfffffjLj2560ELj1ELj1ELj4ELj16ENS_18Kernel_traits_baseILj2560ES2_ffffjLj128EEEEELb1ELb0ELb1ELb0EEEvNS_9BwdParamsE)
        /*0014*/ 	.short	0x0160
        /*0016*/ 	.short	0x0128


	//----- nvinfo : EIATTR_CBANK_PARAM_SIZE
	.align		4
.L_4339:
        /*0018*/ 	.byte	0x03, 0x19
        /*001a*/ 	.short	0x0128


	//----- nvinfo : EIATTR_KPARAM_INFO
	.align		4
        /*001c*/ 	.byte	0x04, 0x17
        /*001e*/ 	.short	(.L_4341 - .L_4340)
.L_4340:
        /*0020*/ 	.word	0x00000000
        /*0024*/ 	.short	0x0000
        /*0026*/ 	.short	0x0000
        /*0028*/ 	.byte	0x00, 0xf0, 0xa1, 0x04


	//----- nvinfo : EIATTR_MAXREG_COUNT
	.align		4
.L_4341:
        /*002c*/ 	.byte	0x03, 0x1b
        /*002e*/ 	.short	0x00ff


	//----- nvinfo : EIATTR_NUM_BARRIERS
	.align		4
        /*0030*/ 	.byte	0x02, 0x4c
        /*0032*/ 	.byte	0x01
	.zero		1


	//----- nvinfo : EIATTR_MERCURY_ISA_VERSION
	.align		4
        /*0034*/ 	.byte	0x03, 0x5f
        /*0036*/ 	.short	0x0000


	//----- nvinfo : EIATTR_COOP_GROUP_MASK_REGIDS
	.align		4
        /*0038*/ 	.byte	0x04, 0x29
        /*003a*/ 	.short	(.L_4343 - .L_4342)


	//   ....[0]....
.L_4342:
        /*003c*/ 	.word	0xffffffff


	//   ....[1]....
        /*0040*/ 	.word	0xffffffff


	//   ....[2]....
        /*0044*/ 	.word	0xffffffff


	//   ....[3]....
        /*0048*/ 	.word	0xffffffff


	//   ....[4]....
        /*004c*/ 	.word	0xffffffff


	//   ....[5]....
        /*0050*/ 	.word	0xffffffff


	//   ....[6]....
        /*0054*/ 	.word	0xffffffff


	//   ....[7]....
        /*0058*/ 	.word	0xffffffff


	//   ....[8]....
        /*005c*/ 	.word	0xffffffff


	//   ....[9]....
        /*0060*/ 	.word	0xffffffff


	//   ....[10]....
        /*0064*/ 	.word	0xffffffff


	//   ....[11]....
        /*0068*/ 	.word	0xffffffff


	//   ....[12]....
        /*006c*/ 	.word	0xffffffff


	//   ....[13]....
        /*0070*/ 	.word	0xffffffff


	//   ....[14]....
        /*0074*/ 	.word	0xffffffff


	//   ....[15]....
        /*0078*/ 	.word	0xffffffff


	//   ....[16]....
        /*007c*/ 	.word	0xffffffff


	//   ....[17]....
        /*0080*/ 	.word	0xffffffff


	//   ....[18]....
        /*0084*/ 	.word	0xffffffff


	//   ....[19]....
        /*0088*/ 	.word	0xffffffff


	//----- nvinfo : EIATTR_COOP_GROUP_INSTR_OFFSETS
	.align		4
.L_4343:
        /*008c*/ 	.byte	0x04, 0x28
        /*008e*/ 	.short	(.L_4345 - .L_4344)


	//   ....[0]....
.L_4344:
        /*0090*/ 	.word	0x00001b10


	//   ....[1]....
        /*0094*/ 	.word	0x00001b30


	//   ....[2]....
        /*0098*/ 	.word	0x00001b50


	//   ....[3]....
        /*009c*/ 	.word	0x00001b70


	//   ....[4]....
        /*00a0*/ 	.word	0x00001b90


	//   ....[5]....
        /*00a4*/ 	.word	0x00001bb0


	//   ....[6]....
        /*00a8*/ 	.word	0x00001bd0


	//   ....[7]....
        /*00ac*/ 	.word	0x00001bf0


	//   ....[8]....
        /*00b0*/ 	.word	0x00001c10


	//   ....[9]....
        /*00b4*/ 	.word	0x00001c30


	//   ....[10]....
        /*00b8*/ 	.word	0x00003b20


	//   ....[11]....
        /*00bc*/ 	.word	0x00003ba0


	//   ....[12]....
        /*00c0*/ 	.word	0x00003c20


	//   ....[13]....
        /*00c4*/ 	.word	0x00003c90


	//   ....[14]....
        /*00c8*/ 	.word	0x00003d10


	//   ....[15]....
        /*00cc*/ 	.word	0x00003d80


	//   ....[16]....
        /*00d0*/ 	.word	0x00003e00


	//   ....[17]....
        /*00d4*/ 	.word	0x00003e70


	//   ....[18]....
        /*00d8*/ 	.word	0x00003ef0


	//   ....[19]....
        /*00dc*/ 	.word	0x00003f60


	//----- nvinfo : EIATTR_EXIT_INSTR_OFFSETS
	.align		4
.L_4345:
        /*00e0*/ 	.byte	0x04, 0x1c
        /*00e2*/ 	.short	(.L_4347 - .L_4346)


	//   ....[0]....
.L_4346:
        /*00e4*/ 	.word	0x00003a60


	//   ....[1]....
        /*00e8*/ 	.word	0x00003ac0


	//----- nvinfo : EIATTR_MAX_THREADS
	.align		4
.L_4347:
        /*00ec*/ 	.byte	0x04, 0x05
        /*00ee*/ 	.short	(.L_4349 - .L_4348)
.L_4348:
        /*00f0*/ 	.word	0x00000080
        /*00f4*/ 	.word	0x00000001
        /*00f8*/ 	.word	0x00000001


	//----- nvinfo : EIATTR_CRS_STACK_SIZE
	.align		4
.L_4349:
        /*00fc*/ 	.byte	0x04, 0x1e
        /*00fe*/ 	.short	(.L_4351 - .L_4350)
.L_4350:
        /*0100*/ 	.word	0x00000000
.L_4351:


//--------------------- .nv.info._ZN10layer_norm22ln_bwd_finalize_kernelINS_22Kernel_traits_finalizeILj2560E6__halfffffjLb0ELj1024ELj4ENS_18Kernel_traits_baseILj2560ES2_ffffjLj1024EEEEELb0ELb1EEEvNS_9BwdParamsE --------------------------
	.section	.nv.info._ZN10layer_norm22ln_bwd_finalize_kernelINS_22Kernel_traits_finalizeILj2560E6__halfffffjLb0ELj1024ELj4ENS_18Kernel_traits_baseILj2560ES2_ffffjLj1024EEEEELb0ELb1EEEvNS_9BwdParamsE,"",@"SHT_CUDA_INFO"
	.sectionflags	@""
	.align	4


	//----- nvinfo : EIATTR_CUDA_API_VERSION
	.align		4
        /*0000*/ 	.byte	0x04, 0x37
        /*0002*/ 	.short	(.L_4353 - .L_4352)
.L_4352:
        /*0004*/ 	.word	0x00000082


	//----- nvinfo : EIATTR_SW2861232_WAR
	.align		4
.L_4353:
        /*0008*/ 	.byte	0x01, 0x35
	.zero		2


	//----- nvinfo : EIATTR_PARAM_CBANK
	.align		4
        /*000c*/ 	.byte	0x04, 0x0a
        /*000e*/ 	.short	(.L_4355 - .L_4354)
	.align		4
.L_4354:
        /*0010*/ 	.word	index@(.nv.constant0._ZN10layer_norm22ln_bwd_finalize_kernelINS_22Kernel_traits_finalizeILj2560E6__halfffffjLb0ELj1024ELj4ENS_18Kernel_traits_baseILj2560ES2_ffffjLj1024EEEEELb0ELb1EEEvNS_9BwdParamsE)
        /*0014*/ 	.short	0x0160
        /*0016*/ 	.short	0x0128


	//----- nvinfo : EIATTR_CBANK_PARAM_SIZE
	.align		4
.L_4355:
        /*0018*/ 	.byte	0x03, 0x19
        /*001a*/ 	.short	0x0128


	//----- nvinfo : EIATTR_KPARAM_INFO
	.align		4
        /*001c*/ 	.byte	0x04, 0x17
        /*001e*/ 	.short	(.L_4357 - .L_4356)
.L_4356:
        /*0020*/ 	.word	0x00000000
        /*0024*/ 	.short	0x0000
        /*0026*/ 	.short	0x0000
        /*0028*/ 	.byte	0x00, 0xf0, 0xa1, 0x04


	//----- nvinfo : EIATTR_MAXREG_COUNT
	.align		4
.L_4357:
        /*002c*/ 	.byte	0x03, 0x1b
        /*002e*/ 	.short	0x0040


	//----- nvinfo : EIATTR_NUM_BARRIERS
	.align		4
        /*0030*/ 	.byte	0x02, 0x4c
        /*0032*/ 	.byte	0x01
	.zero		1


	//----- nvinfo : EIATTR_MERCURY_ISA_VERSION
	.align		4
        /*0034*/ 	.byte	0x03, 0x5f
        /*0036*/ 	.short	0x0000


	//----- nvinfo : EIATTR_COOP_GROUP_MASK_REGIDS
	.align		4
        /*0038*/ 	.byte	0x04, 0x29
        /*003a*/ 	.short	(.L_4359 - .L_4358)


	//   ....[0]....
.L_4358:
        /*003c*/ 	.word	0xffffffff


	//   ....[1]....
        /*0040*/ 	.word	0xffffffff


	//   ....[2]....
        /*0044*/ 	.word	0xffffffff


	//   ....[3]....
        /*0048*/ 	.word	0xffffffff


	//   ....[4]....
        /*004c*/ 	.word	0xffffffff


	//   ....[5]....
        /*0050*/ 	.word	0xffffffff


	//   ....[6]....
        /*0054*/ 	.word	0xffffffff


	//   ....[7]....
        /*0058*/ 	.word	0xffffffff


	//   ....[8]....
        /*005c*/ 	.word	0xffffffff


	//   ....[9]....
        /*0060*/ 	.word	0xffffffff


	//   ....[10]....
        /*0064*/ 	.word	0xffffffff


	//   ....[11]....
        /*0068*/ 	.word	0xffffffff


	//   ....[12]....
        /*006c*/ 	.word	0xffffffff


	//   ....[13]....
        /*0070*/ 	.word	0xffffffff


	//   ....[14]....
        /*0074*/ 	.word	0xffffffff


	//   ....[15]....
        /*0078*/ 	.word	0xffffffff


	//   ....[16]....
        /*007c*/ 	.word	0xffffffff


	//   ....[17]....
        /*0080*/ 	.word	0xffffffff


	//   ....[18]....
        /*0084*/ 	.word	0xffffffff


	//   ....[19]....
        /*0088*/ 	.word	0xffffffff


	//----- nvinfo : EIATTR_COOP_GROUP_INSTR_OFFSETS
	.align		4
.L_4359:
        /*008c*/ 	.byte	0x04, 0x28
        /*008e*/ 	.short	(.L_4361 - .L_4360)


	//   ....[0]....
.L_4360:
        /*0090*/ 	.word	0x000007f0


	//   ....[1]....
        /*0094*/ 	.word	0x00000820


	//   ....[2]....
        /*0098*/ 	.word	0x00000840


	//   ....[3]....
        /*009c*/ 	.word	0x00000850


	//   ....[4]....
        /*00a0*/ 	.word	0x00000880


	//   ....[5]....
        /*00a4*/ 	.word	0x00000890


	//   ....[6]....
        /*00a8*/ 	.word	0x000008c0


	//   ....[7]....
        /*00ac*/ 	.word	0x000008d0


	//   ....[8]....
        /*00b0*/ 	.word	0x00000900


	//   ....[9]....
        /*00b4*/ 	.word	0x00000910


	//   ....[10]....
        /*00b8*/ 	.word	0x00000b00


	//   ....[11]....
        /*00bc*/ 	.word	0x00000b80


	//   ....[12]....
        /*00c0*/ 	.word	0x00000be0


	//   ....[13]....
        /*00c4*/ 	.word	0x00000c40


	//   ....[14]....
        /*00c8*/ 	.word	0x00000cb0


	//   ....[15]....
        /*00cc*/ 	.word	0x00000d20


	//   ....[16]....
        /*00d0*/ 	.word	0x00000d80


	//   ....[17]....
        /*00d4*/ 	.word	0x00000de0


	//   ....[18]....
        /*00d8*/ 	.word	0x00000e40


	//   ....[19]....
        /*00dc*/ 	.word	0x00000ea0


	//----- nvinfo : EIATTR_EXIT_INSTR_OFFSETS
	.align		4
.L_4361:
        /*00e0*/ 	.byte	0x04, 0x1c
        /*00e2*/ 	.short	(.L_4363 - .L_4362)


	//   ....[0]....
.L_4362:
        /*00e4*/ 	.word	0x00000070


	//   ....[1]....
        /*00e8*/ 	.word	0x00000aa0


	//----- nvinfo : EIATTR_MAX_THREADS
	.align		4
.L_4363:
        /*00ec*/ 	.byte	0x04, 0x05
        /*00ee*/ 	.short	(.L_4365 - .L_4364)
.L_4364:
        /*00f0*/ 	.word	0x00000400
        /*00f4*/ 	.word	0x00000001
        /*00f8*/ 	.word	0x00000001


	//----- nvinfo : EIATTR_CRS_STACK_SIZE
	.align		4
.L_4365:
        /*00fc*/ 	.byte	0x04, 0x1e
        /*00fe*/ 	.short	(.L_4367 - .L_4366)
.L_4366:
        /*0100*/ 	.word	0x00000000
.L_4367:


//--------------------- .nv.info._ZN10layer_norm13ln_bwd_kernelINS_13Kernel_traitsI6__halfffffjLj2560ELj1ELj1ELj4ELj16ENS_18Kernel_traits_baseILj2560ES2_ffffjLj128EEEEELb1ELb0ELb1ELb1EEEvNS_9BwdParamsE --------------------------
	.section	.nv.info._ZN10layer_norm13ln_bwd_kernelINS_13Kernel_traitsI6__halfffffjLj2560ELj1ELj1ELj4ELj16ENS_18Kernel_traits_baseILj2560ES2_ffffjLj128EEEEELb1ELb0ELb1ELb1EEEvNS_9BwdParamsE,"",@"SHT_CUDA_INFO"
	.sectionflags	@""
	.align	4


	//----- nvinfo : EIATTR_CUDA_API_VERSION
	.align		4
        /*0000*/ 	.byte	0x04, 0x37
        /*0002*/ 	.short	(.L_4369 - .L_4368)
.L_4368:
        /*0004*/ 	.word	0x00000082


	//----- nvinfo : EIATTR_SW2861232_WAR
	.align		4
.L_4369:
        /*0008*/ 	.byte	0x01, 0x35
	.zero		2


	//----- nvinfo : EIATTR_PARAM_CBANK
	.align		4
        /*000c*/ 	.byte	0x04, 0x0a
        /*000e*/ 	.short	(.L_4371 - .L_4370)
	.align		4
.L_4370:
        /*0010*/ 	.word	index@(.nv.constant0._ZN10layer_norm13ln_bwd_kernelINS_13Kernel_traitsI6__halfffffjLj2560ELj1ELj1ELj4ELj16ENS_18Kernel_traits_baseILj2560ES2_ffffjLj128EEEEELb1ELb0ELb1ELb1EEEvNS_9BwdParamsE)
        /*0014*/ 	.short	0x0160
        /*0016*/ 	.short	0x0128


	//----- nvinfo : EIATTR_CBANK_PARAM_SIZE
	.align		4
.L_4371:
        /*0018*/ 	.byte	0x03, 0x19
        /*001a*/ 	.short	0x0128


	//----- nvinfo : EIATTR_KPARAM_INFO
	.align		4
        /*001c*/ 	.byte	0x04, 0x17
        /*001e*/ 	.short	(.L_4373 - .L_4372)
.L_4372:
        /*0020*/ 	.word	0x00000000
        /*0024*/ 	.short	0x0000
        /*0026*/ 	.short	0x0000
        /*0028*/ 	.byte	0x00, 0xf0, 0xa1, 0x04


	//----- nvinfo : EIATTR_MAXREG_COUNT
	.align		4
.L_4373:
        /*002c*/ 	.byte	0x03, 0x1b
        /*002e*/ 	.short	0x00ff


	//----- nvinfo : EIATTR_NUM_BARRIERS
	.align		4
        /*0030*/ 	.byte	0x02, 0x4c
        /*0032*/ 	.byte	0x01
	.zero		1


	//----- nvinfo : EIATTR_MERCURY_ISA_VERSION
	.align		4
        /*0034*/ 	.byte	0x03, 0x5f
        /*0036*/ 	.short	0x0000


	//----- nvinfo : EIATTR_COOP_GROUP_MASK_REGIDS
	.align		4
        /*0038*/ 	.byte	0x04, 0x29
        /*003a*/ 	.short	(.L_4375 - .L_4374)


	//   ....[0]....
.L_4374:
        /*003c*/ 	.word	0xffffffff


	//   ....[1]....
        /*0040*/ 	.word	0xffffffff


	//   ....[2]....
        /*0044*/ 	.word	0xffffffff


	//   ....[3]....
        /*0048*/ 	.word	0xffffffff


	//   ....[4]....
        /*004c*/ 	.word	0xffffffff


	//   ....[5]....
        /*0050*/ 	.word	0xffffffff


	//   ....[6]....
        /*0054*/ 	.word	0xffffffff


	//   ....[7]....
        /*0058*/ 	.word	0xffffffff


	//   ....[8]....
        /*005c*/ 	.word	0xffffffff


	//   ....[9]....
        /*0060*/ 	.word	0xffffffff


	//   ....[10]....
        /*0064*/ 	.word	0xffffffff


	//   ....[11]....
        /*0068*/ 	.word	0xffffffff


	//   ....[12]....
        /*006c*/ 	.word	0xffffffff


	//   ....[13]....
        /*0070*/ 	.word	0xffffffff


	//   ....[14]....
        /*0074*/ 	.word	0xffffffff


	//   ....[15]....
        /*0078*/ 	.word	0xffffffff


	//   ....[16]....
        /*007c*/ 	.word	0xffffffff


	//   ....[17]....
        /*0080*/ 	.word	0xffffffff


	//   ....[18]....
        /*0084*/ 	.word	0xffffffff


	//   ....[19]....
        /*0088*/ 	.word	0xffffffff


	//----- nvinfo : EIATTR_COOP_GROUP_INSTR_OFFSETS
	.align		4
.L_4375:
        /*008c*/ 	.byte	0x04, 0x28
        /*008e*/ 	.short	(.L_4377 - .L_4376)


	//   ....[0]....
.L_4376:
        /*0090*/ 	.word	0x00001630


	//   ....[1]....
        /*0094*/ 	.word	0x00001650


	//   ....[2]....
        /*0098*/ 	.word	0x00001670


	//   ....[3]....
        /*009c*/ 	.word	0x00001690


	//   ....[4]....
        /*00a0*/ 	.word	0x000016b0


	//   ....[5]....
        /*00a4*/ 	.word	0x000016d0


	//   ....[6]....
        /*00a8*/ 	.word	0x000016f0


	//   ....[7]....
        /*00ac*/ 	.word	0x00001710


	//   ....[8]....
        /*00b0*/ 	.word	0x00001730


	//   ....[9]....
        /*00b4*/ 	.word	0x00001750


	//   ....[10]....
        /*00b8*/ 	.word	0x000032c0


	//   ....[11]....
        /*00bc*/ 	.word	0x00003340


	//   ....[12]....
        /*00c0*/ 	.word	0x000033c0


	//   ....[13]....
        /*00c4*/ 	.word	0x00003430


	//   ....[14]....
        /*00c8*/ 	.word	0x000034b0


	//   ....[15]....
        /*00cc*/ 	.word	0x00003520


	//   ....[16]....
        /*00d0*/ 	.word	0x000035a0


	//   ....[17]....
        /*00d4*/ 	.word	0x00003610


	//   ....[18]....
        /*00d8*/ 	.word	0x00003690


	//   ....[19]....
        /*00dc*/ 	.word	0x00003700


	//----- nvinfo : EIATTR_EXIT_INSTR_OFFSETS
	.align		4
.L_4377:
        /*00e0*/ 	.byte	0x04, 0x1c
        /*00e2*/ 	.short	(.L_4379 - .L_4378)


	//   ....[0]....
.L_4378:
        /*00e4*/ 	.word	0x00003260


	//----- nvinfo : EIATTR_MAX_THREADS
	.align		4
.L_4379:
        /*00e8*/ 	.byte	0x04, 0x05
        /*00ea*/ 	.short	(.L_4381 - .L_4380)
.L_4380:
        /*00ec*/ 	.word	0x00000080
        /*00f0*/ 	.word	0x00000001
        /*00f4*/ 	.word	0x00000001


	//----- nvinfo : EIATTR_CRS_STACK_SIZE
	.align		4
.L_4381:
        /*00f8*/ 	.byte	0x04, 0x1e
        /*00fa*/ 	.short	(.L_4383 - .L_4382)
.L_4382:
        /*00fc*/ 	.word	0x00000000
.L_4383:


//--------------------- .nv.info._ZN10layer_norm13ln_bwd_kernelINS_13Kernel_traitsI6__halfffffjLj2560ELj1ELj1ELj4ELj16ENS_18Kernel_traits_baseILj2560ES2_ffffjLj128EEEEELb1ELb1ELb0ELb0EEEvNS_9BwdParamsE --------------------------
	.section	.nv.info._ZN10layer_norm13ln_bwd_kernelINS_13Kernel_traitsI6__halfffffjLj2560ELj1ELj1ELj4ELj16ENS_18Kernel_traits_baseILj2560ES2_ffffjLj128EEEEELb1ELb1ELb0ELb0EEEvNS_9BwdParamsE,"",@"SHT_CUDA_INFO"
	.sectionflags	@""
	.align	4


	//----- nvinfo : EIATTR_CUDA_API_VERSION
	.align		4
        /*0000*/ 	.byte	0x04, 0x37
        /*0002*/ 	.short	(.L_4385 - .L_4384)
.L_4384:
        /*0004*/ 	.word	0x00000082


	//----- nvinfo : EIATTR_SW2861232_WAR
	.align		4
.L_4385:
        /*0008*/ 	.byte	0x01, 0x35
	.zero		2


	//----- nvinfo : EIATTR_PARAM_CBANK
	.align		4
        /*000c*/ 	.byte	0x04, 0x0a
        /*000e*/ 	.short	(.L_4387 - .L_4386)
	.align		4
.L_4386:
        /*0010*/ 	.word	index@(.nv.constant0._ZN10layer_norm13ln_bwd_kernelINS_13Kernel_traitsI6__halfffffjLj2560ELj1ELj1ELj4ELj16ENS_18Kernel_traits_baseILj2560ES2_ffffjLj128EEEEELb1ELb1ELb0ELb0EEEvNS_9BwdParamsE)
        /*0014*/ 	.short	0x0160
        /*0016*/ 	.short	0x0128


	//----- nvinfo : EIATTR_CBANK_PARAM_SIZE
	.align		4
.L_4387:
        /*0018*/ 	.byte	0x03, 0x19
        /*001a*/ 	.short	0x0128


	//----- nvinfo : EIATTR_KPARAM_INFO
	.align		4
        /*001c*/ 	.byte	0x04, 0x17
        /*001e*/ 	.short	(.L_4389 - .L_4388)
.L_4388:
        /*0020*/ 	.word	0x00000000
        /*0024*/ 	.short	0x0000
        /*0026*/ 	.short	0x0000
        /*0028*/ 	.byte	0x00, 0xf0, 0xa1, 0x04


	//----- nvinfo : EIATTR_MAXREG_COUNT
	.align		4
.L_4389:
        /*002c*/ 	.byte	0x03, 0x1b
        /*002e*/ 	.short	0x00ff


	//----- nvinfo : EIATTR_NUM_BARRIERS
	.align		4
        /*0030*/ 	.byte	0x02, 0x4c
        /*0032*/ 	.byte	0x01
	.zero		1


	//----- nvinfo : EIATTR_MERCURY_ISA_VERSION
	.align		4
        /*0034*/ 	.byte	0x03, 0x5f
        /*0036*/ 	.short	0x0000


	//----- nvinfo : EIATTR_COOP_GROUP_MASK_REGIDS
	.align		4
        /*0038*/ 	.byte	0x04, 0x29
        /*003a*/ 	.short	(.L_4391 - .L_4390)


	//   ....[0]....
.L_4390:
        /*003c*/ 	.word	0xffffffff


	//   ....[1]....
        /*0040*/ 	.word	0xffffffff


	//   ....[2]....
        /*0044*/ 	.word	0xffffffff


	//   ....[3]....
        /*0048*/ 	.word	0xffffffff


	//   ....[4]....
        /*004c*/ 	.word	0xffffffff


	//   ....[5]....
        /*0050*/ 	.word	0xffffffff


	//   ....[6]....
        /*0054*/ 	.word	0xffffffff


	//   ....[7]....
        /*0058*/ 	.word	0xffffffff


	//   ....[8]....
        /*005c*/ 	.word	0xffffffff


	//   ....[9]....
        /*0060*/ 	.word	0xffffffff


	//   ....[10]....
        /*0064*/ 	.word	0xffffffff


	//   ....[11]....
        /*0068*/ 	.word	0xffffffff


	//   ....[12]....
        /*006c*/ 	.word	0xffffffff


	//   ....[13]....
        /*0070*/ 	.word	0xffffffff


	//   ....[14]....
        /*0074*/ 	.word	0xffffffff


	//   ....[15]....
        /*0078*/ 	.word	0xffffffff


	//   ....[16]....
        /*007c*/ 	.word	0xffffffff


	//   ....[17]....
        /*0080*/ 	.word	0xffffffff


	//   ....[18]....
        /*0084*/ 	.word	0xffffffff


	//   ....[19]....
        /*0088*/ 	.word	0xffffffff


	//----- nvinfo : EIATTR_COOP_GROUP_INSTR_OFFSETS
	.align		4
.L_4391:
        /*008c*/ 	.byte	0x04, 0x28
        /*008e*/ 	.short	(.L_4393 - .L_4392)


	//   ....[0]....
.L_4392:
        /*0090*/ 	.word	0x00001aa0


	//   ....[1]....
        /*0094*/ 	.word	0x00001ac0


	//   ....[2]....
        /*0098*/ 	.word	0x00001ae0


	//   ....[3]....
        /*009c*/ 	.word	0x00001b00


	//   ....[4]....
        /*00a0*/ 	.word	0x00001b20


	//   ....[5]....
        /*00a4*/ 	.word	0x00001b40


	//   ....[6]....
        /*00a8*/ 	.word	0x00001b60


	//   ....[7]....
        /*00ac*/ 	.word	0x00001b80


	//   ....[8]....
        /*00b0*/ 	.word	0x00001ba0


	//   ....[9]....
        /*00b4*/ 	.word	0x00001bc0


	//   ....[10]....
        /*00b8*/ 	.word	0x000036f0


	//   ....[11]....
        /*00bc*/ 	.word	0x00003770


	//   ....[12]....
        /*00c0*/ 	.word	0x000037f0


	//   ....[13]....
        /*00c4*/ 	.word	0x00003860


	//   ....[14]....
        /*00c8*/ 	.word	0x000038e0


	//   ....[15]....
        /*00cc*/ 	.word	0x00003950


	//   ....[16]....
        /*00d0*/ 	.word	0x000039d0


	//   ....[17]....
        /*00d4*/ 	.word	0x00003a40


	//   ....[18]....
        /*00d8*/ 	.word	0x00003ac0


	//   ....[19]....
        /*00dc*/ 	.word	0x00003b30


	//----- nvinfo : EIATTR_EXIT_INSTR_OFFSETS
	.align		4
.L_4393:
        /*00e0*/ 	.byte	0x04, 0x1c
        /*00e2*/ 	.short	(.L_4395 - .L_4394)


	//   ....[0]....
.L_4394:
        /*00e4*/ 	.word	0x00003610


	//   ....[1]....
        /*00e8*/ 	.word	0x00003690


	//----- nvinfo : EIATTR_MAX_THREADS
	.align		4
.L_4395:
        /*00ec*/ 	.byte	0x04, 0x05
        /*00ee*/ 	.short	(.L_4397 - .L_4396)
.L_4396:
        /*00f0*/ 	.word	0x00000080
        /*00f4*/ 	.word	0x00000001
        /*00f8*/ 	.word	0x00000001


	//----- nvinfo : EIATTR_CRS_STACK_SIZE
	.align		4
.L_4397:
        /*00fc*/ 	.byte	0x04, 0x1e
        /*00fe*/ 	.short	(.L_4399 - .L_4398)
.L_4398:
        /*0100*/ 	.word	0x00000000
.L_4399:


//--------------------- .nv.info._ZN10layer_norm13ln_bwd_kernelINS_13Kernel_traitsI6__halfffffjLj2560ELj1ELj1ELj4ELj16ENS_18Kernel_traits_baseILj2560ES2_ffffjLj128EEEEELb1ELb1ELb0ELb1EEEvNS_9BwdParamsE --------------------------
	.section	.nv.info._ZN10layer_norm13ln_bwd_kernelINS_13Kernel_traitsI6__halfffffjLj2560ELj1ELj1ELj4ELj16ENS_18Kernel_traits_baseILj2560ES2_ffffjLj128EEEEELb1ELb1ELb0ELb1EEEvNS_9BwdParamsE,"",@"SHT_CUDA_INFO"
	.sectionflags	@""
	.align	4


	//----- nvinfo : EIATTR_CUDA_API_VERSION
	.align		4
        /*0000*/ 	.byte	0x04, 0x37
        /*0002*/ 	.short	(.L_4401 - .L_4400)
.L_4400:
        /*0004*/ 	.word	0x00000082


	//----- nvinfo : EIATTR_SW2861232_WAR
	.align		4
.L_4401:
        /*0008*/ 	.byte	0x01, 0x35
	.zero		2


	//----- nvinfo : EIATTR_PARAM_CBANK
	.align		4
        /*000c*/ 	.byte	0x04, 0x0a
        /*000e*/ 	.short	(.L_4403 - .L_4402)
	.align		4
.L_4402:
        /*0010*/ 	.word	index@(.nv.constant0._ZN10layer_norm13ln_bwd_kernelINS_13Kernel_traitsI6__halfffffjLj2560ELj1ELj1ELj4ELj16ENS_18Kernel_traits_baseILj2560ES2_ffffjLj128EEEEELb1ELb1ELb0ELb1EEEvNS_9BwdParamsE)
        /*0014*/ 	.short	0x0160
        /*0016*/ 	.short	0x0128


	//----- nvinfo : EIATTR_CBANK_PARAM_SIZE
	.align		4
.L_4403:
        /*0018*/ 	.byte	0x03, 0x19
        /*001a*/ 	.short	0x0128


	//----- nvinfo : EIATTR_KPARAM_INFO
	.align		4
        /*001c*/ 	.byte	0x04, 0x17
        /*001e*/ 	.short	(.L_4405 - .L_4404)
.L_4404:
        /*0020*/ 	.word	0x00000000
        /*0024*/ 	.short	0x0000
        /*0026*/ 	.short	0x0000
        /*0028*/ 	.byte	0x00, 0xf0, 0xa1, 0x04


	//----- nvinfo : EIATTR_MAXREG_COUNT
	.align		4
.L_4405:
        /*002c*/ 	.byte	0x03, 0x1b
        /*002e*/ 	.short	0x00ff


	//----- nvinfo : EIATTR_NUM_BARRIERS
	.align		4
        /*0030*/ 	.byte	0x02, 0x4c
        /*0032*/ 	.byte	0x01
	.zero		1


	//----- nvinfo : EIATTR_MERCURY_ISA_VERSION
	.align		4
        /*0034*/ 	.byte	0x03, 0x5f
        /*0036*/ 	.short	0x0000


	//----- nvinfo : EIATTR_COOP_GROUP_MASK_REGIDS
	.align		4
        /*0038*/ 	.byte	0x04, 0x29
        /*003a*/ 	.short	(.L_4407 - .L_4406)


	//   ....[0]....
.L_4406:
        /*003c*/ 	.word	0xffffffff


	//   ....[1]....
        /*0040*/ 	.word	0xffffffff


	//   ....[2]....
        /*0044*/ 	.word	0xffffffff


	//   ....[3]....
        /*0048*/ 	.word	0xffffffff


	//   ....[4]....
        /*004c*/ 	.word	0xffffffff


	//   ....[5]....
        /*0050*/ 	.word	0xffffffff


	//   ....[6]....
        /*0054*/ 	.word	0xffffffff


	//   ....[7]....
        /*0058*/ 	.word	0xffffffff


	//   ....[8]....
        /*005c*/ 	.word	0xffffffff


	//   ....[9]....
        /*0060*/ 	.word	0xffffffff


	//   ....[10]....
        /*0064*/ 	.word	0xffffffff


	//   ....[11]....
        /*0068*/ 	.word	0xffffffff


	//   ....[12]....
        /*006c*/ 	.word	0xffffffff


	//   ....[13]....
        /*0070*/ 	.word	0xffffffff


	//   ....[14]....
        /*0074*/ 	.word	0xffffffff


	//   ....[15]....
        /*0078*/ 	.word	0xffffffff


	//   ....[16]....
        /*007c*/ 	.word	0xffffffff


	//   ....[17]....
        /*0080*/ 	.word	0xffffffff


	//   ....[18]....
        /*0084*/ 	.word	0xffffffff


	//   ....[19]....
        /*0088*/ 	.word	0xffffffff


	//----- nvinfo : EIATTR_COOP_GROUP_INSTR_OFFSETS
	.align		4
.L_4407:
        /*008c*/ 	.byte	0x04, 0x28
        /*008e*/ 	.short	(.L_4409 - .L_4408)


	//   ....[0]....
.L_4408:
        /*0090*/ 	.word	0x000016a0


	//   ....[1]....
        /*0094*/ 	.word	0x000016c0


	//   ....[2]....
        /*0098*/ 	.word	0x000016e0


	//   ....[3]....
        /*009c*/ 	.word	0x00001700


	//   ....[4]....
        /*00a0*/ 	.word	0x00001720


	//   ....[5]....
        /*00a4*/ 	.word	0x00001740


	//   ....[6]....
        /*00a8*/ 	.word	0x00001760


	//   ....[7]....
        /*00ac*/ 	.word	0x00001780


	//   ....[8]....
        /*00b0*/ 	.word	0x000017a0


	//   ....[9]....
        /*00b4*/ 	.word	0x000017c0


	//   ....[10]....
        /*00b8*/ 	.word	0x000031a0


	//   ....[11]....
        /*00bc*/ 	.word	0x00003220


	//   ....[12]....
        /*00c0*/ 	.word	0x000032a0


	//   ....[13]....
        /*00c4*/ 	.word	0x00003310


	//   ....[14]....
        /*00c8*/ 	.word	0x00003390


	//   ....[15]....
        /*00cc*/ 	.word	0x00003400


	//   ....[16]....
        /*00d0*/ 	.word	0x00003480


	//   ....[17]....
        /*00d4*/ 	.word	0x000034f0


	//   ....[18]....
        /*00d8*/ 	.word	0x00003570


	//   ....[19]....
        /*00dc*/ 	.word	0x000035e0


	//----- nvinfo : EIATTR_EXIT_INSTR_OFFSETS
	.align		4
.L_4409:
        /*00e0*/ 	.byte	0x04, 0x1c
        /*00e2*/ 	.short	(.L_4411 - .L_4410)


	//   ....[0]....
.L_4410:
        /*00e4*/ 	.word	0x00003140


	//----- nvinfo : EIATTR_MAX_THREADS
	.align		4
.L_4411:
        /*00e8*/ 	.byte	0x04, 0x05
        /*00ea*/ 	.short	(.L_4413 - .L_4412)
.L_4412:
        /*00ec*/ 	.word	0x00000080
        /*00f0*/ 	.word	0x00000001
        /*00f4*/ 	.word	0x00000001


	//----- nvinfo : EIATTR_CRS_STACK_SIZE
	.align		4
.L_4413:
        /*00f8*/ 	.byte	0x04, 0x1e
        /*00fa*/ 	.short	(.L_4415 - .L_4414)
.L_4414:
        /*00fc*/ 	.word	0x00000000
.L_4415:


//--------------------- .nv.info._ZN10layer_norm22ln_bwd_finalize_kernelINS_22Kernel_traits_finalizeILj2560E6__halfffffjLb1ELj1024ELj4ENS_18Kernel_traits_baseILj2560ES2_ffffjLj1024EEEEELb1ELb0EEEvNS_9BwdParamsE --------------------------
	.section	.nv.info._ZN10layer_norm22ln_bwd_finalize_kernelINS_22Kernel_traits_finalizeILj2560E6__halfffffjLb1ELj1024ELj4ENS_18Kernel_traits_baseILj2560ES2_ffffjLj1024EEEEELb1ELb0EEEvNS_9BwdParamsE,"",@"SHT_CUDA_INFO"
	.sectionflags	@""
	.align	4


	//----- nvinfo : EIATTR_CUDA_API_VERSION
	.align		4
        /*0000*/ 	.byte	0x04, 0x37
        /*0002*/ 	.short	(.L_4417 - .L_4416)
.L_4416:
        /*0004*/ 	.word	0x00000082


	//----- nvinfo : EIATTR_SW2861232_WAR
	.align		4
.L_4417:
        /*0008*/ 	.byte	0x01, 0x35
	.zero		2


	//----- nvinfo : EIATTR_PARAM_CBANK
	.align		4
        /*000c*/ 	.byte	0x04, 0x0a
        /*000e*/ 	.short	(.L_4419 - .L_4418)
	.align		4
.L_4418:
        /*0010*/ 	.word	index@(.nv.constant0._ZN10layer_norm22ln_bwd_finalize_kernelINS_22Kernel_traits_finalizeILj2560E6__halfffffjLb1ELj1024ELj4ENS_18Kernel_traits_baseILj2560ES2_ffffjLj1024EEEEELb1ELb0EEEvNS_9BwdParamsE)
        /*0014*/ 	.short	0x0160
        /*0016*/ 	.short	0x0128


	//----- nvinfo : EIATTR_CBANK_PARAM_SIZE
	.align		4
.L_4419:
        /*0018*/ 	.byte	0x03, 0x19
        /*001a*/ 	.short	0x0128


	//----- nvinfo : EIATTR_KPARAM_INFO
	.align		4
        /*001c*/ 	.byte	0x04, 0x17
        /*001e*/ 	.short	(.L_4421 - .L_4420)
.L_4420:
        /*0020*/ 	.word	0x00000000
        /*0024*/ 	.short	0x0000
        /*0026*/ 	.short	0x0000
        /*0028*/ 	.byte	0x00, 0xf0, 0xa1, 0x04


	//----- nvinfo : EIATTR_MAXREG_COUNT
	.align		4
.L_4421:
        /*002c*/ 	.byte	0x03, 0x1b
        /*002e*/ 	.short	0x0040


	//----- nvinfo : EIATTR_NUM_BARRIERS
	.align		4
        /*0030*/ 	.byte	0x02, 0x4c
        /*0032*/ 	.byte	0x01
	.zero		1


	//----- nvinfo : EIATTR_MERCURY_ISA_VERSION
	.align		4
        /*0034*/ 	.byte	0x03, 0x5f
        /*0036*/ 	.short	0x0000


	//----- nvinfo : EIATTR_COOP_GROUP_MASK_REGIDS
	.align		4
        /*0038*/ 	.byte	0x04, 0x29
        /*003a*/ 	.short	(.L_4423 - .L_4422)


	//   ....[0]....
.L_4422:
        /*003c*/ 	.word	0xffffffff


	//   ....[1]....
        /*0040*/ 	.word	0xffffffff


	//   ....[2]....
        /*0044*/ 	.word	0xffffffff


	//   ....[3]....
        /*0048*/ 	.word	0xffffffff


	//   ....[4]....
        /*004c*/ 	.word	0xffffffff


	//   ....[5]....
        /*0050*/ 	.word	0xffffffff


	//   ....[6]....
        /*0054*/ 	.word	0xffffffff


	//   ....[7]....
        /*0058*/ 	.word	0xffffffff


	//   ....[8]....
        /*005c*/ 	.word	0xffffffff


	//   ....[9]....
        /*0060*/ 	.word	0xffffffff


	//   ....[10]....
        /*0064*/ 	.word	0xffffffff


	//   ....[11]....
        /*0068*/ 	.word	0xffffffff


	//   ....[12]....
        /*006c*/ 	.word	0xffffffff


	//   ....[13]....
        /*0070*/ 	.word	0xffffffff


	//   ....[14]....
        /*0074*/ 	.word	0xffffffff


	//   ....[15]....
        /*0078*/ 	.word	0xffffffff


	//   ....[16]....
        /*007c*/ 	.word	0xffffffff


	//   ....[17]....
        /*0080*/ 	.word	0xffffffff


	//   ....[18]....
        /*0084*/ 	.word	0xffffffff


	//   ....[19]....
        /*0088*/ 	.word	0xffffffff


	//   ....[20]....
        /*008c*/ 	.word	0xffffffff


	//   ....[21]....
        /*0090*/ 	.word	0xffffffff


	//   ....[22]....
        /*0094*/ 	.word	0xffffffff


	//   ....[23]....
        /*0098*/ 	.word	0xffffffff


	//   ....[24]....
        /*009c*/ 	.word	0xffffffff


	//   ....[25]....
        /*00a0*/ 	.word	0xffffffff


	//   ....[26]....
        /*00a4*/ 	.word	0xffffffff


	//   ....[27]....
        /*00a8*/ 	.word	0xffffffff


	//   ....[28]....
        /*00ac*/ 	.word	0xffffffff


	//   ....[29]....
        /*00b0*/ 	.word	0xffffffff


	//----- nvinfo : EIATTR_COOP_GROUP_INSTR_OFFSETS
	.align		4
.L_4423:
        /*00b4*/ 	.byte	0x04, 0x28
        /*00b6*/ 	.short	(.L_4425 - .L_4424)


	//   ....[0]....
.L_4424:
        /*00b8*/ 	.word	0x000009d0


	//   ....[1]....
        /*00bc*/ 	.word	0x00000a00


	//   ....[2]....
        /*00c0*/ 	.word	0x00000a10


	//   ....[3]....
        /*00c4*/ 	.word	0x00000a30


	//   ....[4]....
        /*00c8*/ 	.word	0x00000a50


	//   ....[5]....
        /*00cc*/ 	.word	0x00000a60


	//   ....[6]....
        /*00d0*/ 	.word	0x00000a90


	//   ....[7]....
        /*00d4*/ 	.word	0x00000ab0


	//   ....[8]....
        /*00d8*/ 	.word	0x00000ac0


	//   ....[9]....
        /*00dc*/ 	.word	0x00000af0


	//   ....[10]....
        /*00e0*/ 	.word	0x00000b10


	//   ....[11]....
        /*00e4*/ 	.word	0x00000b20


	//   ....[12]....
        /*00e8*/ 	.word	0x00000b50


	//   ....[13]....
        /*00ec*/ 	.word	0x00000b70


	//   ....[14]....
        /*00f0*/ 	.word	0x00000b80


	//   ....[15]....
        /*00f4*/ 	.word	0x00000e20


	//   ....[16]....
        /*00f8*/ 	.word	0x00000e80


	//   ....[17]....
        /*00fc*/ 	.word	0x00000ee0


	//   ....[18]....
        /*0100*/ 	.word	0x00000f40


	//   ....[19]....
        /*0104*/ 	.word	0x00000fb0


	//   ....[20]....
        /*0108*/ 	.word	0x00001020


	//   ....[21]....
        /*010c*/ 	.word	0x00001080


	//   ....[22]....
        /*0110*/ 	.word	0x000010e0


	//   ....[23]....
        /*0114*/ 	.word	0x00001140


	//   ....[24]....
        /*0118*/ 	.word	0x000011b0


	//   ....[25]....
        /*011c*/ 	.word	0x00001220


	//   ....[26]....
        /*0120*/ 	.word	0x00001280


	//   ....[27]....
        /*0124*/ 	.word	0x000012e0


	//   ....[28]....
        /*0128*/ 	.word	0x00001340


	//   ....[29]....
        /*012c*/ 	.word	0x000013a0


	//----- nvinfo : EIATTR_EXIT_INSTR_OFFSETS
	.align		4
.L_4425:
        /*0130*/ 	.byte	0x04, 0x1c
        /*0132*/ 	.short	(.L_4427 - .L_4426)


	//   ....[0]....
.L_4426:
        /*0134*/ 	.word	0x00000070


	//   ....[1]....
        /*0138*/ 	.word	0x00000dc0


	//----- nvinfo : EIATTR_MAX_THREADS
	.align		4
.L_4427:
        /*013c*/ 	.byte	0x04, 0x05
        /*013e*/ 	.short	(.L_4429 - .L_4428)
.L_4428:
        /*0140*/ 	.word	0x00000400
        /*0144*/ 	.word	0x00000001
        /*0148*/ 	.word	0x00000001


	//----- nvinfo : EIATTR_CRS_STACK_SIZE
	.align		4
.L_4429:
        /*014c*/ 	.byte	0x04, 0x1e
        /*014e*/ 	.short	(.L_4431 - .L_4430)
.L_4430:
        /*0150*/ 	.word	0x00000000
.L_4431:


//--------------------- .nv.info._ZN10layer_norm13ln_bwd_kernelINS_13Kernel_traitsI6__halfffffjLj2560ELj1ELj1ELj4ELj16ENS_18Kernel_traits_baseILj2560ES2_ffffjLj128EEEEELb1ELb1ELb1ELb0EEEvNS_9BwdParamsE --------------------------
	.section	.nv.info._ZN10layer_norm13ln_bwd_kernelINS_13Kernel_traitsI6__halfffffjLj2560ELj1ELj1ELj4ELj16ENS_18Kernel_traits_baseILj2560ES2_ffffjLj128EEEEELb1ELb1ELb1ELb0EEEvNS_9BwdParamsE,"",@"SHT_CUDA_INFO"
	.sectionflags	@""
	.align	4


	//----- nvinfo : EIATTR_CUDA_API_VERSION
	.align		4
        /*0000*/ 	.byte	0x04, 0x37
        /*0002*/ 	.short	(.L_4433 - .L_4432)
.L_4432:
        /*0004*/ 	.word	0x00000082


	//----- nvinfo : EIATTR_SW2861232_WAR
	.align		4
.L_4433:
        /*0008*/ 	.byte	0x01, 0x35
	.zero		2


	//----- nvinfo : EIATTR_PARAM_CBANK
	.align		4
        /*000c*/ 	.byte	0x04, 0x0a
        /*000e*/ 	.short	(.L_4435 - .L_4434)
	.align		4
.L_4434:
        /*0010*/ 	.word	index@(.nv.constant0._ZN10layer_norm13ln_bwd_kernelINS_13Kernel_traitsI6__halfffffjLj2560ELj1ELj1ELj4ELj16ENS_18Kernel_traits_baseILj2560ES2_ffffjLj128EEEEELb1ELb1ELb1ELb0EEEvNS_9BwdParamsE)
        /*0014*/ 	.short	0x0160
        /*0016*/ 	.short	0x0128


	//----- nvinfo : EIATTR_CBANK_PARAM_SIZE
	.align		4
.L_4435:
        /*0018*/ 	.byte	0x03, 0x19
        /*001a*/ 	.short	0x0128


	//----- nvinfo : EIATTR_KPARAM_INFO
	.align		4
        /*001c*/ 	.byte	0x04, 0x17
        /*001e*/ 	.short	(.L_4437 - .L_4436)
.L_4436:
        /*0020*/ 	.word	0x00000000
        /*0024*/ 	.short	0x0000
        /*0026*/ 	.short	0x0000
        /*0028*/ 	.byte	0x00, 0xf0, 0xa1, 0x04


	//----- nvinfo : EIATTR_MAXREG_COUNT
	.align		4
.L_4437:
        /*002c*/ 	.byte	0x03, 0x1b
        /*002e*/ 	.short	0x00ff


	//----- nvinfo : EIATTR_NUM_BARRIERS
	.align		4
        /*0030*/ 	.byte	0x02, 0x4c
        /*0032*/ 	.byte	0x01
	.zero		1


	//----- nvinfo : EIATTR_MERCURY_ISA_VERSION
	.align		4
        /*0034*/ 	.byte	0x03, 0x5f
        /*0036*/ 	.short	0x0000


	//----- nvinfo : EIATTR_COOP_GROUP_MASK_REGIDS
	.align		4
        /*0038*/ 	.byte	0x04, 0x29
        /*003a*/ 	.short	(.L_4439 - .L_4438)


	//   ....[0]....
.L_4438:
        /*003c*/ 	.word	0xffffffff


	//   ....[1]....
        /*0040*/ 	.word	0xffffffff


	//   ....[2]....
        /*0044*/ 	.word	0xffffffff


	//   ....[3]....
        /*0048*/ 	.word	0xffffffff


	//   ....[4]....
        /*004c*/ 	.word	0xffffffff


	//   ....[5]....
        /*0050*/ 	.word	0xffffffff


	//   ....[6]....
        /*0054*/ 	.word	0xffffffff


	//   ....[7]....
        /*0058*/ 	.word	0xffffffff


	//   ....[8]....
        /*005c*/ 	.word	0xffffffff


	//   ....[9]....
        /*0060*/ 	.word	0xffffffff


	//   ....[10]....
        /*0064*/ 	.word	0xffffffff


	//   ....[11]....
        /*0068*/ 	.word	0xffffffff


	//   ....[12]....
        /*006c*/ 	.word	0xffffffff


	//   ....[13]....
        /*0070*/ 	.word	0xffffffff


	//   ....[14]....
        /*0074*/ 	.word	0xffffffff


	//   ....[15]....
        /*0078*/ 	.word	0xffffffff


	//   ....[16]....
        /*007c*/ 	.word	0xffffffff


	//   ....[17]....
        /*0080*/ 	.word	0xffffffff


	//   ....[18]....
        /*0084*/ 	.word	0xffffffff


	//   ....[19]....
        /*0088*/ 	.word	0xffffffff


	//----- nvinfo : EIATTR_COOP_GROUP_INSTR_OFFSETS
	.align		4
.L_4439:
        /*008c*/ 	.byte	0x04, 0x28
        /*008e*/ 	.short	(.L_4441 - .L_4440)


	//   ....[0]....
.L_4440:
        /*0090*/ 	.word	0x00001ee0


	//   ....[1]....
        /*0094*/ 	.word	0x00001f00


	//   ....[2]....
        /*0098*/ 	.word	0x00001f20


	//   ....[3]....
        /*009c*/ 	.word	0x00001f40


	//   ....[4]....
        /*00a0*/ 	.word	0x00001f60


	//   ....[5]....
        /*00a4*/ 	.word	0x00001f80


	//   ....[6]....
        /*00a8*/ 	.word	0x00001fa0


	//   ....[7]....
        /*00ac*/ 	.word	0x00001fc0


	//   ....[8]....
        /*00b0*/ 	.word	0x00001fe0


	//   ....[9]....
        /*00b4*/ 	.word	0x00002000


	//   ....[10]....
        /*00b8*/ 	.word	0x00004a50


	//   ....[11]....
        /*00bc*/ 	.word	0x00004ad0


	//   ....[12]....
        /*00c0*/ 	.word	0x00004b50


	//   ....[13]....
        /*00c4*/ 	.word	0x00004bc0


	//   ....[14]....
        /*00c8*/ 	.word	0x00004c40


	//   ....[15]....
        /*00cc*/ 	.word	0x00004cb0


	//   ....[16]....
        /*00d0*/ 	.word	0x00004d30


	//   ....[17]....
        /*00d4*/ 	.word	0x00004da0


	//   ....[18]....
        /*00d8*/ 	.word	0x00004e20


	//   ....[19]....
        /*00dc*/ 	.word	0x00004e90


	//----- nvinfo : EIATTR_EXIT_INSTR_OFFSETS
	.align		4
.L_4441:
        /*00e0*/ 	.byte	0x04, 0x1c
        /*00e2*/ 	.short	(.L_4443 - .L_4442)


	//   ....[0]....
.L_4442:
        /*00e4*/ 	.word	0x00004970


	//   ....[1]....
        /*00e8*/ 	.word	0x000049f0


	//----- nvinfo : EIATTR_MAX_THREADS
	.align		4
.L_4443:
        /*00ec*/ 	.byte	0x04, 0x05
        /*00ee*/ 	.short	(.L_4445 - .L_4444)
.L_4444:
        /*00f0*/ 	.word	0x00000080
        /*00f4*/ 	.word	0x00000001
        /*00f8*/ 	.word	0x00000001


	//----- nvinfo : EIATTR_CRS_STACK_SIZE
	.align		4
.L_4445:
        /*00fc*/ 	.byte	0x04, 0x1e
        /*00fe*/ 	.short	(.L_4447 - .L_4446)
.L_4446:
        /*0100*/ 	.word	0x00000000
.L_4447:


//--------------------- .nv.info._ZN10layer_norm22ln_bwd_finalize_kernelINS_22Kernel_traits_finalizeILj2560E6__halfffffjLb1ELj1024ELj4ENS_18Kernel_traits_baseILj2560ES2_ffffjLj1024EEEEELb1ELb1EEEvNS_9BwdParamsE --------------------------
	.section	.nv.info._ZN10layer_norm22ln_bwd_finalize_kernelINS_22Kernel_traits_finalizeILj2560E6__halfffffjLb1ELj1024ELj4ENS_18Kernel_traits_baseILj2560ES2_ffffjLj1024EEEEELb1ELb1EEEvNS_9BwdParamsE,"",@"SHT_CUDA_INFO"
	.sectionflags	@""
	.align	4


	//----- nvinfo : EIATTR_CUDA_API_VERSION
	.align		4
        /*0000*/ 	.byte	0x04, 0x37
        /*0002*/ 	.short	(.L_4449 - .L_4448)
.L_4448:
        /*0004*/ 	.word	0x00000082


	//----- nvinfo : EIATTR_SW2861232_WAR
	.align		4
.L_4449:
        /*0008*/ 	.byte	0x01, 0x35
	.zero		2


	//----- nvinfo : EIATTR_PARAM_CBANK
	.align		4
        /*000c*/ 	.byte	0x04, 0x0a
        /*000e*/ 	.short	(.L_4451 - .L_4450)
	.align		4
.L_4450:
        /*0010*/ 	.word	index@(.nv.constant0._ZN10layer_norm22ln_bwd_finalize_kernelINS_22Kernel_traits_finalizeILj2560E6__halfffffjLb1ELj1024ELj4ENS_18Kernel_traits_baseILj2560ES2_ffffjLj1024EEEEELb1ELb1EEEvNS_9BwdParamsE)
        /*0014*/ 	.short	0x0160
        /*0016*/ 	.short	0x0128


	//----- nvinfo : EIATTR_CBANK_PARAM_SIZE
	.align		4
.L_4451:
        /*0018*/ 	.byte	0x03, 0x19
        /*001a*/ 	.short	0x0128


	//----- nvinfo : EIATTR_KPARAM_INFO
	.align		4
        /*001c*/ 	.byte	0x04, 0x17
        /*001e*/ 	.short	(.L_4453 - .L_4452)
.L_4452:
        /*0020*/ 	.word	0x00000000
        /*0024*/ 	.short	0x0000
        /*0026*/ 	.short	0x0000
        /*0028*/ 	.byte	0x00, 0xf0, 0xa1, 0x04


	//----- nvinfo : EIATTR_MAXREG_COUNT
	.align		4
.L_4453:
        /*002c*/ 	.byte	0x03, 0x1b
        /*002e*/ 	.short	0x0040


	//----- nvinfo : EIATTR_NUM_BARRIERS
	.align		4
        /*0030*/ 	.byte	0x02, 0x4c
        /*0032*/ 	.byte	0x01
	.zero		1


	//----- nvinfo : EIATTR_MERCURY_ISA_VERSION
	.align		4
        /*0034*/ 	.byte	0x03, 0x5f
        /*0036*/ 	.short	0x0000


	//----- nvinfo : EIATTR_COOP_GROUP_MASK_REGIDS
	.align		4
        /*0038*/ 	.byte	0x04, 0x29
        /*003a*/ 	.short	(.L_4455 - .L_4454)


	//   ....[0]....
.L_4454:
        /*003c*/ 	.word	0xffffffff


	//   ....[1]....
        /*0040*/ 	.word	0xffffffff


	//   ....[2]....
        /*0044*/ 	.word	0xffffffff


	//   ....[3]....
        /*0048*/ 	.word	0xffffffff


	//   ....[4]....
        /*004c*/ 	.word	0xffffffff


	//   ....[5]....
        /*0050*/ 	.word	0xffffffff


	//   ....[6]....
        /*0054*/ 	.word	0xffffffff


	//   ....[7]....
        /*0058*/ 	.word	0xffffffff


	//   ....[8]....
        /*005c*/ 	.word	0xffffffff


	//   ....[9]....
        /*0060*/ 	.word	0xffffffff


	//   ....[10]....
        /*0064*/ 	.word	0xffffffff


	//   ....[11]....
        /*0068*/ 	.word	0xffffffff


	//   ....[12]....
        /*006c*/ 	.word	0xffffffff


	//   ....[13]....
        /*0070*/ 	.word	0xffffffff


	//   ....[14]....
        /*0074*/ 	.word	0xffffffff


	//   ....[15]....
        /*0078*/ 	.word	0xffffffff


	//   ....[16]....
        /*007c*/ 	.word	0xffffffff


	//   ....[17]....
        /*0080*/ 	.word	0xffffffff


	//   ....[18]....
        /*0084*/ 	.word	0xffffffff


	//   ....[19]....
        /*0088*/ 	.word	0xffffffff


	//   ....[20]....
        /*008c*/ 	.word	0xffffffff


	//   ....[21]....
        /*0090*/ 	.word	0xffffffff


	//   ....[22]....
        /*0094*/ 	.word	0xffffffff


	//   ....[23]....
        /*0098*/ 	.word	0xffffffff


	//   ....[24]....
        /*009c*/ 	.word	0xffffffff


	//   ....[25]....
        /*00a0*/ 	.word	0xffffffff


	//   ....[26]....
        /*00a4*/ 	.word	0xffffffff


	//   ....[27]....
        /*00a8*/ 	.word	0xffffffff


	//   ....[28]....
        /*00ac*/ 	.word	0xffffffff


	//   ....[29]....
        /*00b0*/ 	.word	0xffffffff


	//----- nvinfo : EIATTR_COOP_GROUP_INSTR_OFFSETS
	.align		4
.L_4455:
        /*00b4*/ 	.byte	0x04, 0x28
        /*00b6*/ 	.short	(.L_4457 - .L_4456)


	//   ....[0]....
.L_4456:
        /*00b8*/ 	.word	0x000009a0


	//   ....[1]....
        /*00bc*/ 	.word	0x000009d0


	//   ....[2]....
        /*00c0*/ 	.word	0x000009e0


	//   ....[3]....
        /*00c4*/ 	.word	0x00000a00


	//   ....[4]....
        /*00c8*/ 	.word	0x00000a20


	//   ....[5]....
        /*00cc*/ 	.word	0x00000a30


	//   ....[6]....
        /*00d0*/ 	.word	0x00000a60


	//   ....[7]....
        /*00d4*/ 	.word	0x00000a80


	//   ....[8]....
        /*00d8*/ 	.word	0x00000a90


	//   ....[9]....
        /*00dc*/ 	.word	0x00000ac0


	//   ....[10]....
        /*00e0*/ 	.word	0x00000ae0


	//   ....[11]....
        /*00e4*/ 	.word	0x00000af0


	//   ....[12]....
        /*00e8*/ 	.word	0x00000b20


	//   ....[13]....
        /*00ec*/ 	.word	0x00000b40


	//   ....[14]....
        /*00f0*/ 	.word	0x00000b50


	//   ....[15]....
        /*00f4*/ 	.word	0x00000dd0


	//   ....[16]....
        /*00f8*/ 	.word	0x00000e30


	//   ....[17]....
        /*00fc*/ 	.word	0x00000e90


	//   ....[18]....
        /*0100*/ 	.word	0x00000ef0


	//   ....[19]....
        /*0104*/ 	.word	0x00000f60


	//   ....[20]....
        /*0108*/ 	.word	0x00000fd0


	//   ....[21]....
        /*010c*/ 	.word	0x00001030


	//   ....[22]....
        /*0110*/ 	.word	0x00001090


	//   ....[23]....
        /*0114*/ 	.word	0x000010f0


	//   ....[24]....
        /*0118*/ 	.word	0x00001160


	//   ....[25]....
        /*011c*/ 	.word	0x000011d0


	//   ....[26]....
        /*0120*/ 	.word	0x00001230


	//   ....[27]....
        /*0124*/ 	.word	0x00001290


	//   ....[28]....
        /*0128*/ 	.word	0x000012f0


	//   ....[29]....
        /*012c*/ 	.word	0x00001350


	//----- nvinfo : EIATTR_EXIT_INSTR_OFFSETS
	.align		4
.L_4457:
        /*0130*/ 	.byte	0x04, 0x1c
        /*0132*/ 	.short	(.L_4459 - .L_4458)


	//   ....[0]....
.L_4458:
        /*0134*/ 	.word	0x00000070


	//   ....[1]....
        /*0138*/ 	.word	0x00000d70


	//----- nvinfo : EIATTR_MAX_THREADS
	.align		4
.L_4459:
        /*013c*/ 	.byte	0x04, 0x05
        /*013e*/ 	.short	(.L_4461 - .L_4460)
.L_4460:
        /*0140*/ 	.word	0x00000400
        /*0144*/ 	.word	0x00000001
        /*0148*/ 	.word	0x00000001


	//----- nvinfo : EIATTR_CRS_STACK_SIZE
	.align		4
.L_4461:
        /*014c*/ 	.byte	0x04, 0x1e
        /*014e*/ 	.short	(.L_4463 - .L_4462)
.L_4462:
        /*0150*/ 	.word	0x00000000
.L_4463:


//--------------------- .nv.info._ZN10layer_norm13ln_bwd_kernelINS_13Kernel_traitsI6__halfffffjLj2560ELj1ELj1ELj4ELj16ENS_18Kernel_traits_baseILj2560ES2_ffffjLj128EEEEELb1ELb1ELb1ELb1EEEvNS_9BwdParamsE --------------------------
	.section	.nv.info._ZN10layer_norm13ln_bwd_kernelINS_13Kernel_traitsI6__halfffffjLj2560ELj1ELj1ELj4ELj16ENS_18Kernel_traits_baseILj2560ES2_ffffjLj128EEEEELb1ELb1ELb1ELb1EEEvNS_9BwdParamsE,"",@"SHT_CUDA_INFO"
	.sectionflags	@""
	.align	4


	//----- nvinfo : EIATTR_CUDA_API_VERSION
	.align		4
        /*0000*/ 	.byte	0x04, 0x37
        /*0002*/ 	.short	(.L_4465 - .L_4464)
.L_4464:
        /*0004*/ 	.word	0x00000082


	//----- nvinfo : EIATTR_SW2861232_WAR
	.align		4
.L_4465:
        /*0008*/ 	.byte	0x01, 0x35
	.zero		2


	//----- nvinfo : EIATTR_PARAM_CBANK
	.align		4
        /*000c*/ 	.byte	0x04, 0x0a
        /*000e*/ 	.short	(.L_4467 - .L_4466)
	.align		4
.L_4466:
        /*0010*/ 	.word	index@(.nv.constant0._ZN10layer_norm13ln_bwd_kernelINS_13Kernel_traitsI6__halfffffjLj2560ELj1ELj1ELj4ELj16ENS_18Kernel_traits_baseILj2560ES2_ffffjLj128EEEEELb1ELb1ELb1ELb1EEEvNS_9BwdParamsE)
        /*0014*/ 	.short	0x0160
        /*0016*/ 	.short	0x0128


	//----- nvinfo : EIATTR_CBANK_PARAM_SIZE
	.align		4
.L_4467:
        /*0018*/ 	.byte	0x03, 0x19
        /*001a*/ 	.short	0x0128


	//----- nvinfo : EIATTR_KPARAM_INFO
	.align		4
        /*001c*/ 	.byte	0x04, 0x17
        /*001e*/ 	.short	(.L_4469 - .L_4468)
.L_4468:
        /*0020*/ 	.word	0x00000000
        /*0024*/ 	.short	0x0000
        /*0026*/ 	.short	0x0000
        /*0028*/ 	.byte	0x00, 0xf0, 0xa1, 0x04


	//----- nvinfo : EIATTR_MAXREG_COUNT
	.align		4
.L_4469:
        /*002c*/ 	.byte	0x03, 0x1b
        /*002e*/ 	.short	0x00ff


	//----- nvinfo : EIATTR_NUM_BARRIERS
	.align		4
        /*0030*/ 	.byte	0x02, 0x4c
        /*0032*/ 	.byte	0x01
	.zero		1


	//----- nvinfo : EIATTR_MERCURY_ISA_VERSION
	.align		4
        /*0034*/ 	.byte	0x03, 0x5f
        /*0036*/ 	.short	0x0000


	//----- nvinfo : EIATTR_COOP_GROUP_MASK_REGIDS
	.align		4
        /*0038*/ 	.byte	0x04, 0x29
        /*003a*/ 	.short	(.L_4471 - .L_4470)


	//   ....[0]....
.L_4470:
        /*003c*/ 	.word	0xffffffff


	//   ....[1]....
        /*0040*/ 	.word	0xffffffff


	//   ....[2]....
        /*0044*/ 	.word	0xffffffff


	//   ....[3]....
        /*0048*/ 	.word	0xffffffff


	//   ....[4]....
        /*004c*/ 	.word	0xffffffff


	//   ....[5]....
        /*0050*/ 	.word	0xffffffff


	//   ....[6]....
        /*0054*/ 	.word	0xffffffff


	//   ....[7]....
        /*0058*/ 	.word	0xffffffff


	//   ....[8]....
        /*005c*/ 	.word	0xffffffff


	//   ....[9]....
        /*0060*/ 	.word	0xffffffff


	//   ....[10]....
        /*0064*/ 	.word	0xffffffff


	//   ....[11]....
        /*0068*/ 	.word	0xffffffff


	//   ....[12]....
        /*006c*/ 	.word	0xffffffff


	//   ....[13]....
        /*0070*/ 	.word	0xffffffff


	//   ....[14]....
        /*0074*/ 	.word	0xffffffff


	//   ....[15]....
        /*0078*/ 	.word	0xffffffff


	//   ....[16]....
        /*007c*/ 	.word	0xffffffff


	//   ....[17]....
        /*0080*/ 	.word	0xffffffff


	//   ....[18]....
        /*0084*/ 	.word	0xffffffff


	//   ....[19]....
        /*0088*/ 	.word	0xffffffff


	//----- nvinfo : EIATTR_COOP_GROUP_INSTR_OFFSETS
	.align		4
.L_4471:
        /*008c*/ 	.byte	0x04, 0x28
        /*008e*/ 	.short	(.L_4473 - .L_4472)


	//   ....[0]....
.L_4472:
        /*0090*/ 	.word	0x000019c0


	//   ....[1]....
        /*0094*/ 	.word	0x000019e0


	//   ....[2]....
        /*0098*/ 	.word	0x00001a00


	//   ....[3]....
        /*009c*/ 	.word	0x00001a20


	//   ....[4]....
        /*00a0*/ 	.word	0x00001a40


	//   ....[5]....
        /*00a4*/ 	.word	0x00001a60


	//   ....[6]....
        /*00a8*/ 	.word	0x00001a80


	//   ....[7]....
        /*00ac*/ 	.word	0x00001aa0


	//   ....[8]....
        /*00b0*/ 	.word	0x00001ac0


	//   ....[9]....
        /*00b4*/ 	.word	0x00001ae0


	//   ....[10]....
        /*00b8*/ 	.word	0x00004130


	//   ....[11]....
        /*00bc*/ 	.word	0x000041b0


	//   ....[12]....
        /*00c0*/ 	.word	0x00004230


	//   ....[13]....
        /*00c4*/ 	.word	0x000042a0


	//   ....[14]....
        /*00c8*/ 	.word	0x00004320


	//   ....[15]....
        /*00cc*/ 	.word	0x00004390


	//   ....[16]....
        /*00d0*/ 	.word	0x00004410


	//   ....[17]....
        /*00d4*/ 	.word	0x00004480


	//   ....[18]....
        /*00d8*/ 	.word	0x00004500


	//   ....[19]....
        /*00dc*/ 	.word	0x00004570


	//----- nvinfo : EIATTR_EXIT_INSTR_OFFSETS
	.align		4
.L_4473:
        /*00e0*/ 	.byte	0x04, 0x1c
        /*00e2*/ 	.short	(.L_4475 - .L_4474)


	//   ....[0]....
.L_4474:
        /*00e4*/ 	.word	0x000040d0


	//----- nvinfo : EIATTR_MAX_THREADS
	.align		4
.L_4475:
        /*00e8*/ 	.byte	0x04, 0x05
        /*00ea*/ 	.short	(.L_4477 - .L_4476)
.L_4476:
        /*00ec*/ 	.word	0x00000080
        /*00f0*/ 	.word	0x00000001
        /*00f4*/ 	.word	0x00000001


	//----- nvinfo : EIATTR_CRS_STACK_SIZE
	.align		4
.L_4477:
        /*00f8*/ 	.byte	0x04, 0x1e
        /*00fa*/ 	.short	(.L_4479 - .L_4478)
.L_4478:
        /*00fc*/ 	.word	0x00000000
.L_4479:


//--------------------- .nv.info._ZN10layer_norm13ln_bwd_kernelINS_13Kernel_traitsIfffffjLj2560ELj1ELj1ELj4ELj16ENS_18Kernel_traits_baseILj2560EfffffjLj128EEEEELb0ELb0ELb0ELb0EEEvNS_9BwdParamsE --------------------------
	.section	.nv.info._ZN10layer_norm13ln_bwd_kernelINS_13Kernel_traitsIfffffjLj2560ELj1ELj1ELj4ELj16ENS_18Kernel_traits_baseILj2560EfffffjLj128EEEEELb0ELb0ELb0ELb0EEEvNS_9BwdParamsE,"",@"SHT_CUDA_INFO"
	.sectionflags	@""
	.align	4


	//----- nvinfo : EIATTR_CUDA_API_VERSION
	.align		4
        /*0000*/ 	.byte	0x04, 0x37
        /*0002*/ 	.short	(.L_4481 - .L_4480)
.L_4480:
        /*0004*/ 	.word	0x00000082


	//----- nvinfo : EIATTR_SW2861232_WAR
	.align		4
.L_4481:
        /*0008*/ 	.byte	0x01, 0x35
	.zero		2


	//----- nvinfo : EIATTR_PARAM_CBANK
	.align		4
        /*000c*/ 	.byte	0x04, 0x0a
        /*000e*/ 	.short	(.L_4483 - .L_4482)
	.align		4
.L_4482:
        /*0010*/ 	.word	index@(.nv.constant0._ZN10layer_norm13ln_bwd_kernelINS_13Kernel_traitsIfffffjLj2560ELj1ELj1ELj4ELj16ENS_18Kernel_traits_baseILj2560EfffffjLj128EEEEELb0ELb0ELb0ELb0EEEvNS_9BwdParamsE)
        /*0014*/ 	.short	0x0160
        /*0016*/ 	.short	0x0128


	//----- nvinfo : EIATTR_CBANK_PARAM_SIZE
	.align		4
.L_4483:
        /*0018*/ 	.byte	0x03, 0x19
        /*001a*/ 	.short	0x0128


	//----- nvinfo : EIATTR_KPARAM_INFO
	.align		4
        /*001c*/ 	.byte	0x04, 0x17
        /*001e*/ 	.short	(.L_4485 - .L_4484)
.L_4484:
        /*0020*/ 	.word	0x00000000
        /*0024*/ 	.short	0x0000
        /*0026*/ 	.short	0x0000
        /*0028*/ 	.byte	0x00, 0xf0, 0xa1, 0x04


	//----- nvinfo : EIATTR_MAXREG_COUNT
	.align		4
.L_4485:
        /*002c*/ 	.byte	0x03, 0x1b
        /*002e*/ 	.short	0x00ff


	//----- nvinfo : EIATTR_NUM_BARRIERS
	.align		4
        /*0030*/ 	.byte	0x02, 0x4c
        /*0032*/ 	.byte	0x01
	.zero		1


	//----- nvinfo : EIATTR_MERCURY_ISA_VERSION
	.align		4
        /*0034*/ 	.byte	0x03, 0x5f
        /*0036*/ 	.short	0x0000


	//----- nvinfo : EIATTR_COOP_GROUP_MASK_REGIDS
	.align		4
        /*0038*/ 	.byte	0x04, 0x29
        /*003a*/ 	.short	(.L_4487 - .L_4486)


	//   ....[0]....
.L_4486:
        /*003c*/ 	.word	0xffffffff


	//   ....[1]....
        /*0040*/ 	.word	0xffffffff


	//   ....[2]....
        /*0044*/ 	.word	0xffffffff


	//   ....[3]....
        /*0048*/ 	.word	0xffffffff


	//   ....[4]....
        /*004c*/ 	.word	0xffffffff


	//   ....[5]....
        /*0050*/ 	.word	0xffffffff


	//   ....[6]....
        /*0054*/ 	.word	0xffffffff


	//   ....[7]....
        /*0058*/ 	.word	0xffffffff


	//   ....[8]....
        /*005c*/ 	.word	0xffffffff


	//   ....[9]....
        /*0060*/ 	.word	0xffffffff


	//   ....[10]....
        /*0064*/ 	.word	0xffffffff


	//   ....[11]....
        /*0068*/ 	.word	0xffffffff


	//   ....[12]....
        /*006c*/ 	.word	0xffffffff


	//   ....[13]....
        /*0070*/ 	.word	0xffffffff


	//   ....[14]....
        /*0074*/ 	.word	0xffffffff


	//   ....[15]....
        /*0078*/ 	.word	0xffffffff


	//   ....[16]....
        /*007c*/ 	.word	0xffffffff


	//   ....[17]....
        /*0080*/ 	.word	0xffffffff


	//   ....[18]....
        /*0084*/ 	.word	0xffffffff


	//   ....[19]....
        /*0088*/ 	.word	0xffffffff


	//----- nvinfo : EIATTR_COOP_GROUP_INSTR_OFFSETS
	.align		4
.L_4487:
        /*008c*/ 	.byte	0x04, 0x28
        /*008e*/ 	.short	(.L_4489 - .L_4488)


	//   ....[0]....
.L_4488:
        /*0090*/ 	.word	0x000012e0


	//   ....[1]....
        /*0094*/ 	.word	0x00001300


	//   ....[2]....
        /*0098*/ 	.word	0x00001320


	//   ....[3]....
        /*009c*/ 	.word	0x00001340


	//   ....[4]....
        /*00a0*/ 	.word	0x00001360


	//   ....[5]....
        /*00a4*/ 	.word	0x00001380


	//   ....[6]....
        /*00a8*/ 	.word	0x000013a0


	//   ....[7]....
        /*00ac*/ 	.word	0x000013c0


	//   ....[8]....
        /*00b0*/ 	.word	0x000013e0


	//   ....[9]....
        /*00b4*/ 	.word	0x00001400


	//   ....[10]....
        /*00b8*/ 	.word	0x000023e0


	//   ....[11]....
        /*00bc*/ 	.word	0x00002460


	//   ....[12]....
        /*00c0*/ 	.word	0x000024e0


	//   ....[13]....
        /*00c4*/ 	.word	0x00002550


	//   ....[14]....
        /*00c8*/ 	.word	0x000025d0


	//   ....[15]....
        /*00cc*/ 	.word	0x00002640


	//   ....[16]....
        /*00d0*/ 	.word	0x000026c0


	//   ....[17]....
        /*00d4*/ 	.word	0x00002730


	//   ....[18]....
        /*00d8*/ 	.word	0x000027b0


	//   ....[19]....
        /*00dc*/ 	.word	0x00002820


	//----- nvinfo : EIATTR_EXIT_INSTR_OFFSETS
	.align		4
.L_4489:
        /*00e0*/ 	.byte	0x04, 0x1c
        /*00e2*/ 	.short	(.L_4491 - .L_4490)


	//   ....[0]....
.L_4490:
        /*00e4*/ 	.word	0x00002320


	//   ....[1]....
        /*00e8*/ 	.word	0x00002380


	//----- nvinfo : EIATTR_MAX_THREADS
	.align		4
.L_4491:
        /*00ec*/ 	.byte	0x04, 0x05
        /*00ee*/ 	.short	(.L_4493 - .L_4492)
.L_4492:
        /*00f0*/ 	.word	0x00000080
        /*00f4*/ 	.word	0x00000001
        /*00f8*/ 	.word	0x00000001


	//----- nvinfo : EIATTR_CRS_STACK_SIZE
	.align		4
.L_4493:
        /*00fc*/ 	.byte	0x04, 0x1e
        /*00fe*/ 	.short	(.L_4495 - .L_4494)
.L_4494:
        /*0100*/ 	.word	0x00000000
.L_4495:


//--------------------- .nv.info._ZN10layer_norm13ln_bwd_kernelINS_13Kernel_traitsIfffffjLj2560ELj1ELj1ELj4ELj16ENS_18Kernel_traits_baseILj2560EfffffjLj128EEEEELb0ELb0ELb0ELb1EEEvNS_9BwdParamsE --------------------------
	.section	.nv.info._ZN10layer_norm13ln_bwd_kernelINS_13Kernel_traitsIfffffjLj2560ELj1ELj1ELj4ELj16ENS_18Kernel_traits_baseILj2560EfffffjLj128EEEEELb0ELb0ELb0ELb1EEEvNS_9BwdParamsE,"",@"SHT_CUDA_INFO"
	.sectionflags	@""
	.align	4


	//----- nvinfo : EIATTR_CUDA_API_VERSION
	.align		4
        /*0000*/ 	.byte	0x04, 0x37
        /*0002*/ 	.short	(.L_4497 - .L_4496)
.L_4496:
        /*0004*/ 	.word	0x00000082


	//----- nvinfo : EIATTR_SW2861232_WAR
	.align		4
.L_4497:
        /*0008*/ 	.byte	0x01, 0x35
	.zero		2


	//----- nvinfo : EIATTR_PARAM_CBANK
	.align		4
        /*000c*/ 	.byte	0x04, 0x0a
        /*000e*/ 	.short	(.L_4499 - .L_4498)
	.align		4
.L_4498:
        /*0010*/ 	.word	index@(.nv.constant0._ZN10layer_norm13ln_bwd_kernelINS_13Kernel_traitsIfffffjLj2560ELj1ELj1ELj4ELj16ENS_18Kernel_traits_baseILj2560EfffffjLj128EEEEELb0ELb0ELb0ELb1EEEvNS_9BwdParamsE)
        /*0014*/ 	.short	0x0160
        /*0016*/ 	.short	0x0128


	//----- nvinfo : EIATTR_CBANK_PARAM_SIZE
	.align		4
.L_4499:
        /*0018*/ 	.byte	0x03, 0x19
        /*001a*/ 	.short	0x0128


	//----- nvinfo : EIATTR_KPARAM_INFO
	.align		4
        /*001c*/ 	.byte	0x04, 0x17
        /*001e*/ 	.short	(.L_4501 - .L_4500)
.L_4500:
        /*0020*/ 	.word	0x00000000
        /*0024*/ 	.short	0x0000
        /*0026*/ 	.short	0x0000
        /*0028*/ 	.byte	0x00, 0xf0, 0xa1, 0x04


	//----- nvinfo : EIATTR_MAXREG_COUNT
	.align		4
.L_4501:
        /*002c*/ 	.byte	0x03, 0x1b
        /*002e*/ 	.short	0x00ff


	//----- nvinfo : EIATTR_NUM_BARRIERS
	.align		4
        /*0030*/ 	.byte	0x02, 0x4c
        /*0032*/ 	.byte	0x01
	.zero		1


	//----- nvinfo : EIATTR_MERCURY_ISA_VERSION
	.align		4
        /*0034*/ 	.byte	0x03, 0x5f
        /*0036*/ 	.short	0x0000


	//----- nvinfo : EIATTR_COOP_GROUP_MASK_REGIDS
	.align		4
        /*0038*/ 	.byte	0x04, 0x29
        /*003a*/ 	.short	(.L_4503 - .L_4502)


	//   ....[0]....
.L_4502:
        /*003c*/ 	.word	0xffffffff


	//   ....[1]....
        /*0040*/ 	.word	0xffffffff


	//   ....[2]....
        /*0044*/ 	.word	0xffffffff


	//   ....[3]....
        /*0048*/ 	.word	0xffffffff


	//   ....[4]....
        /*004c*/ 	.word	0xffffffff


	//   ....[5]....
        /*0050*/ 	.word	0xffffffff


	//   ....[6]....
        /*0054*/ 	.word	0xffffffff


	//   ....[7]....
        /*0058*/ 	.word	0xffffffff


	//   ....[8]....
        /*005c*/ 	.word	0xffffffff


	//   ....[9]....
        /*0060*/ 	.word	0xffffffff


	//   ....[10]....
        /*0064*/ 	.word	0xffffffff


	//   ....[11]....
        /*0068*/ 	.word	0xffffffff


	//   ....[12]....
        /*006c*/ 	.word	0xffffffff


	//   ....[13]....
        /*0070*/ 	.word	0xffffffff


	//   ....[14]....
        /*0074*/ 	.word	0xffffffff


	//   ....[15]....
        /*0078*/ 	.word	0xffffffff


	//   ....[16]....
        /*007c*/ 	.word	0xffffffff


	//   ....[17]....
        /*0080*/ 	.word	0xffffffff


	//   ....[18]....
        /*0084*/ 	.word	0xffffffff


	//   ....[19]....
        /*0088*/ 	.word	0xffffffff


	//----- nvinfo : EIATTR_COOP_GROUP_INSTR_OFFSETS
	.align		4
.L_4503:
        /*008c*/ 	.byte	0x04, 0x28
        /*008e*/ 	.short	(.L_4505 - .L_4504)


	//   ....[0]....
.L_4504:
        /*0090*/ 	.word	0x00001020


	//   ....[1]....
        /*0094*/ 	.word	0x00001040


	//   ....[2]....
        /*0098*/ 	.word	0x00001060


	//   ....[3]....
        /*009c*/ 	.word	0x00001080


	//   ....[4]....
        /*00a0*/ 	.word	0x000010a0


	//   ....[5]....
        /*00a4*/ 	.word	0x000010c0


	//   ....[6]....
        /*00a8*/ 	.word	0x000010e0


	//   ....[7]....
        /*00ac*/ 	.word	0x00001100


	//   ....[8]....
        /*00b0*/ 	.word	0x00001120


	//   ....[9]....
        /*00b4*/ 	.word	0x00001140


	//   ....[10]....
        /*00b8*/ 	.word	0x00002110


	//   ....[11]....
        /*00bc*/ 	.word	0x00002190


	//   ....[12]....
        /*00c0*/ 	.word	0x00002210


	//   ....[13]....
        /*00c4*/ 	.word	0x00002280


	//   ....[14]....
        /*00c8*/ 	.word	0x00002300


	//   ....[15]....
        /*00cc*/ 	.word	0x00002370


	//   ....[16]....
        /*00d0*/ 	.word	0x000023f0


	//   ....[17]....
        /*00d4*/ 	.word	0x00002460


	//   ....[18]....
        /*00d8*/ 	.word	0x000024e0


	//   ....[19]....
        /*00dc*/ 	.word	0x00002550


	//----- nvinfo : EIATTR_EXIT_INSTR_OFFSETS
	.align		4
.L_4505:
        /*00e0*/ 	.byte	0x04, 0x1c
        /*00e2*/ 	.short	(.L_4507 - .L_4506)


	//   ....[0]....
.L_4506:
        /*00e4*/ 	.word	0x000020b0


	//----- nvinfo : EIATTR_MAX_THREADS
	.align		4
.L_4507:
        /*00e8*/ 	.byte	0x04, 0x05
        /*00ea*/ 	.short	(.L_4509 - .L_4508)
.L_4508:
        /*00ec*/ 	.word	0x00000080
        /*00f0*/ 	.word	0x00000001
        /*00f4*/ 	.word	0x00000001


	//----- nvinfo : EIATTR_CRS_STACK_SIZE
	.align		4
.L_4509:
        /*00f8*/ 	.byte	0x04, 0x1e
        /*00fa*/ 	.short	(.L_4511 - .L_4510)
.L_4510:
        /*00fc*/ 	.word	0x00000000
.L_4511:


//--------------------- .nv.info._ZN10layer_norm13ln_bwd_kernelINS_13Kernel_traitsIfffffjLj2560ELj1ELj1ELj4ELj16ENS_18Kernel_traits_baseILj2560EfffffjLj128EEEEELb0ELb0ELb1ELb0EEEvNS_9BwdParamsE --------------------------
	.section	.nv.info._ZN10layer_norm13ln_bwd_kernelINS_13Kernel_traitsIfffffjLj2560ELj1ELj1ELj4ELj16ENS_18Kernel_traits_baseILj2560EfffffjLj128EEEEELb0ELb0ELb1ELb0EEEvNS_9BwdParamsE,"",@"SHT_CUDA_INFO"
	.sectionflags	@""
	.align	4


	//----- nvinfo : EIATTR_CUDA_API_VERSION
	.align		4
        /*0000*/ 	.byte	0x04, 0x37
        /*0002*/ 	.short	(.L_4513 - .L_4512)
.L_4512:
        /*0004*/ 	.word	0x00000082


	//----- nvinfo : EIATTR_SW2861232_WAR
	.align		4
.L_4513:
        /*0008*/ 	.byte	0x01, 0x35
	.zero		2


	//----- nvinfo : EIATTR_PARAM_CBANK
	.align		4
        /*000c*/ 	.byte	0x04, 0x0a
        /*000e*/ 	.short	(.L_4515 - .L_4514)
	.align		4
.L_4514:
        /*0010*/ 	.word	index@(.nv.constant0._ZN10layer_norm13ln_bwd_kernelINS_13Kernel_traitsIfffffjLj2560ELj1ELj1ELj4ELj16ENS_18Kernel_traits_baseILj2560EfffffjLj128EEEEELb0ELb0ELb1ELb0EEEvNS_9BwdParamsE)
        /*0014*/ 	.short	0x0160
        /*0016*/ 	.short	0x0128


	//----- nvinfo : EIATTR_CBANK_PARAM_SIZE
	.align		4
.L_4515:
        /*0018*/ 	.byte	0x03, 0x19
        /*001a*/ 	.short	0x0128


	//----- nvinfo : EIATTR_KPARAM_INFO
	.align		4
        /*001c*/ 	.byte	0x04, 0x17
        /*001e*/ 	.short	(.L_4517 - .L_4516)
.L_4516:
        /*0020*/ 	.word	0x00000000
        /*0024*/ 	.short	0x0000
        /*0026*/ 	.short	0x0000
        /*0028*/ 	.byte	0x00, 0xf0, 0xa1, 0x04


	//----- nvinfo : EIATTR_MAXREG_COUNT
	.align		4
.L_4517:
        /*002c*/ 	.byte	0x03, 0x1b
        /*002e*/ 	.short	0x00ff


	//----- nvinfo : EIATTR_NUM_BARRIERS
	.align		4
        /*0030*/ 	.byte	0x02, 0x4c
        /*0032*/ 	.byte	0x01
	.zero		1


	//----- nvinfo : EIATTR_MERCURY_ISA_VERSION
	.align		4
        /*0034*/ 	.byte	0x03, 0x5f
        /*0036*/ 	.short	0x0000


	//----- nvinfo : EIATTR_COOP_GROUP_MASK_REGIDS
	.align		4
        /*0038*/ 	.byte	0x04, 0x29
        /*003a*/ 	.short	(.L_4519 - .L_4518)


	//   ....[0]....
.L_4518:
        /*003c*/ 	.word	0xffffffff


	//   ....[1]....
        /*0040*/ 	.word	0xffffffff


	//   ....[2]....
        /*0044*/ 	.word	0xffffffff


	//   ....[3]....
        /*0048*/ 	.word	0xffffffff


	//   ....[4]....
        /*004c*/ 	.word	0xffffffff


	//   ....[5]....
        /*0050*/ 	.word	0xffffffff


	//   ....[6]....
        /*0054*/ 	.word	0xffffffff


	//   ....[7]....
        /*0058*/ 	.word	0xffffffff


	//   ....[8]....
        /*005c*/ 	.word	0xffffffff


	//   ....[9]....
        /*0060*/ 	.word	0xffffffff


	//   ....[10]....
        /*0064*/ 	.word	0xffffffff


	//   ....[11]....
        /*0068*/ 	.word	0xffffffff


	//   ....[12]....
        /*006c*/ 	.word	0xffffffff


	//   ....[13]....
        /*0070*/ 	.word	0xffffffff


	//   ....[14]....
        /*0074*/ 	.word	0xffffffff


	//   ....[15]....
        /*0078*/ 	.word	0xffffffff


	//   ....[16]....
        /*007c*/ 	.word	0xffffffff


	//   ....[17]....
        /*0080*/ 	.word	0xffffffff


	//   ....[18]....
        /*0084*/ 	.word	0xffffffff


	//   ....[19]....
        /*0088*/ 	.word	0xffffffff


	//----- nvinfo : EIATTR_COOP_GROUP_INSTR_OFFSETS
	.align		4
.L_4519:
        /*008c*/ 	.byte	0x04, 0x28
        /*008e*/ 	.short	(.L_4521 - .L_4520)


	//   ....[0]....
.L_4520:
        /*0090*/ 	.word	0x000015a0


	//   ....[1]....
        /*0094*/ 	.word	0x000015c0


	//   ....[2]....
        /*0098*/ 	.word	0x000015e0


	//   ....[3]....
        /*009c*/ 	.word	0x00001600


	//   ....[4]....
        /*00a0*/ 	.word	0x00001620


	//   ....[5]....
        /*00a4*/ 	.word	0x00001640


	//   ....[6]....
        /*00a8*/ 	.word	0x00001660


	//   ....[7]....
        /*00ac*/ 	.word	0x00001680


	//   ....[8]....
        /*00b0*/ 	.word	0x000016a0


	//   ....[9]....
        /*00b4*/ 	.word	0x000016c0


	//   ....[10]....
        /*00b8*/ 	.word	0x00003380


	//   ....[11]....
        /*00bc*/ 	.word	0x00003400


	//   ....[12]....
        /*00c0*/ 	.word	0x00003480


	//   ....[13]....
        /*00c4*/ 	.word	0x000034f0


	//   ....[14]....
        /*00c8*/ 	.word	0x00003570


	//   ....[15]....
        /*00cc*/ 	.word	0x000035e0


	//   ....[16]....
        /*00d0*/ 	.word	0x00003660


	//   ....[17]....
        /*00d4*/ 	.word	0x000036d0


	//   ....[18]....
        /*00d8*/ 	.word	0x00003750


	//   ....[19]....
        /*00dc*/ 	.word	0x000037c0


	//----- nvinfo : EIATTR_EXIT_INSTR_OFFSETS
	.align		4
.L_4521:
        /*00e0*/ 	.byte	0x04, 0x1c
        /*00e2*/ 	.short	(.L_4523 - .L_4522)


	//   ....[0]....
.L_4522:
        /*00e4*/ 	.word	0x000032c0


	//   ....[1]....
        /*00e8*/ 	.word	0x00003320


	//----- nvinfo : EIATTR_MAX_THREADS
	.align		4
.L_4523:
        /*00ec*/ 	.byte	0x04, 0x05
        /*00ee*/ 	.short	(.L_4525 - .L_4524)
.L_4524:
        /*00f0*/ 	.word	0x00000080
        /*00f4*/ 	.word	0x00000001
        /*00f8*/ 	.word	0x00000001


	//----- nvinfo : EIATTR_CRS_STACK_SIZE
	.align		4
.L_4525:
        /*00fc*/ 	.byte	0x04, 0x1e
        /*00fe*/ 	.short	(.L_4527 - .L_4526)
.L_4526:
        /*0100*/ 	.word	0x00000000
.L_4527:


//--------------------- .nv.info._ZN10layer_norm13ln_bwd_kernelINS_13Kernel_traitsIfffffjLj2560ELj1ELj1ELj4ELj16ENS_18Kernel_traits_baseILj2560EfffffjLj128EEEEELb0ELb0ELb1ELb1EEEvNS_9BwdParamsE --------------------------
	.section	.nv.info._ZN10layer_norm13ln_bwd_kernelINS_13Kernel_traitsIfffffjLj2560ELj1ELj1ELj4ELj16ENS_18Kernel_traits_baseILj2560EfffffjLj128EEEEELb0ELb0ELb1ELb1EEEvNS_9BwdParamsE,"",@"SHT_CUDA_INFO"
	.sectionflags	@""
	.align	4


	//----- nvinfo : EIATTR_CUDA_API_VERSION
	.align		4
        /*0000*/ 	.byte	0x04, 0x37
        /*0002*/ 	.short	(.L_4529 - .L_4528)
.L_4528:
        /*0004*/ 	.word	0x00000082


	//----- nvinfo : EIATTR_SW2861232_WAR
	.align		4
.L_4529:
        /*0008*/ 	.byte	0x01, 0x35
	.zero		2


	//----- nvinfo : EIATTR_PARAM_CBANK
	.align		4
        /*000c*/ 	.byte	0x04, 0x0a
        /*000e*/ 	.short	(.L_4531 - .L_4530)
	.align		4
.L_4530:
        /*0010*/ 	.word	index@(.nv.constant0._ZN10layer_norm13ln_bwd_kernelINS_13Kernel_traitsIfffffjLj2560ELj1ELj1ELj4ELj16ENS_18Kernel_traits_baseILj2560EfffffjLj128EEEEELb0ELb0ELb1ELb1EEEvNS_9BwdParamsE)
        /*0014*/ 	.short	0x0160
        /*0016*/ 	.short	0x0128


	//----- nvinfo : EIATTR_CBANK_PARAM_SIZE
	.align		4
.L_4531:
        /*0018*/ 	.byte	0x03, 0x19
        /*001a*/ 	.short	0x0128


	//----- nvinfo : EIATTR_KPARAM_INFO
	.align		4
        /*001c*/ 	.byte	0x04, 0x17
        /*001e*/ 	.short	(.L_4533 - .L_4532)
.L_4532:
        /*0020*/ 	.word	0x00000000
        /*0024*/ 	.short	0x0000
        /*0026*/ 	.short	0x0000
        /*0028*/ 	.byte	0x00, 0xf0, 0xa1, 0x04


	//----- nvinfo : EIATTR_MAXREG_COUNT
	.align		4
.L_4533:
        /*002c*/ 	.byte	0x03, 0x1b
        /*002e*/ 	.short	0x00ff


	//----- nvinfo : EIATTR_NUM_BARRIERS
	.align		4
        /*0030*/ 	.byte	0x02, 0x4c
        /*0032*/ 	.byte	0x01
	.zero		1


	//----- nvinfo : EIATTR_MERCURY_ISA_VERSION
	.align		4
        /*0034*/ 	.byte	0x03, 0x5f
        /*0036*/ 	.short	0x0000


	//----- nvinfo : EIATTR_COOP_GROUP_MASK_REGIDS
	.align		4
        /*0038*/ 	.byte	0x04, 0x29
        /*003a*/ 	.short	(.L_4535 - .L_4534)


	//   ....[0]....
.L_4534:
        /*003c*/ 	.word	0xffffffff


	//   ....[1]....
        /*0040*/ 	.word	0xffffffff


	//   ....[2]....
        /*0044*/ 	.word	0xffffffff


	//   ....[3]....
        /*0048*/ 	.word	0xffffffff


	//   ....[4]....
        /*004c*/ 	.word	0xffffffff


	//   ....[5]....
        /*0050*/ 	.word	0xffffffff


	//   ....[6]....
        /*0054*/ 	.word	0xffffffff


	//   ....[7]....
        /*0058*/ 	.word	0xffffffff


	//   ....[8]....
        /*005c*/ 	.word	0xffffffff


	//   ....[9]....
        /*0060*/ 	.word	0xffffffff


	//   ....[10]....
        /*0064*/ 	.word	0xffffffff


	//   ....[11]....
        /*0068*/ 	.word	0xffffffff


	//   ....[12]....
        /*006c*/ 	.word	0xffffffff


	//   ....[13]....
        /*0070*/ 	.word	0xffffffff


	//   ....[14]....
        /*0074*/ 	.word	0xffffffff


	//   ....[15]....
        /*0078*/ 	.word	0xffffffff


	//   ....[16]....
        /*007c*/ 	.word	0xffffffff


	//   ....[17]....
        /*0080*/ 	.word	0xffffffff


	//   ....[18]....
        /*0084*/ 	.word	0xffffffff


	//   ....[19]....
        /*0088*/ 	.word	0xffffffff


	//----- nvinfo : EIATTR_COOP_GROUP_INSTR_OFFSETS
	.align		4
.L_4535:
        /*008c*/ 	.byte	0x04, 0x28
        /*008e*/ 	.short	(.L_4537 - .L_4536)


	//   ....[0]....
.L_4536:
        /*0090*/ 	.word	0x00001210


	//   ....[1]....
        /*0094*/ 	.word	0x00001230


	//   ....[2]....
        /*0098*/ 	.word	0x00001250


	//   ....[3]....
        /*009c*/ 	.word	0x00001270


	//   ....[4]....
        /*00a0*/ 	.word	0x00001290


	//   ....[5]....
        /*00a4*/ 	.word	0x000012b0


	//   ....[6]....
        /*00a8*/ 	.word	0x000012d0


	//   ....[7]....
        /*00ac*/ 	.word	0x000012f0


	//   ....[8]....
        /*00b0*/ 	.word	0x00001310


	//   ....[9]....
        /*00b4*/ 	.word	0x00001330


	//   ....[10]....
        /*00b8*/ 	.word	0x00002d50


	//   ....[11]....
        /*00bc*/ 	.word	0x00002dd0


	//   ....[12]....
        /*00c0*/ 	.word	0x00002e50


	//   ....[13]....
        /*00c4*/ 	.word	0x00002ec0


	//   ....[14]....
        /*00c8*/ 	.word	0x00002f40


	//   ....[15]....
        /*00cc*/ 	.word	0x00002fb0


	//   ....[16]....
        /*00d0*/ 	.word	0x00003030


	//   ....[17]....
        /*00d4*/ 	.word	0x000030a0


	//   ....[18]....
        /*00d8*/ 	.word	0x00003120


	//   ....[19]....
        /*00dc*/ 	.word	0x00003190


	//----- nvinfo : EIATTR_EXIT_INSTR_OFFSETS
	.align		4
.L_4537:
        /*00e0*/ 	.byte	0x04, 0x1c
        /*00e2*/ 	.short	(.L_4539 - .L_4538)


	//   ....[0]....
.L_4538:
        /*00e4*/ 	.word	0x00002cf0


	//----- nvinfo : EIATTR_MAX_THREADS
	.align		4
.L_4539:
        /*00e8*/ 	.byte	0x04, 0x05
        /*00ea*/ 	.short	(.L_4541 - .L_4540)
.L_4540:
        /*00ec*/ 	.word	0x00000080
        /*00f0*/ 	.word	0x00000001
        /*00f4*/ 	.word	0x00000001


	//----- nvinfo : EIATTR_CRS_STACK_SIZE
	.align		4
.L_4541:
        /*00f8*/ 	.byte	0x04, 0x1e
        /*00fa*/ 	.short	(.L_4543 - .L_4542)
.L_4542:
        /*00fc*/ 	.word	0x00000000
.L_4543:


//--------------------- .nv.info._ZN10layer_norm13ln_bwd_kernelINS_13Kernel_traitsIfffffjLj2560ELj1ELj1ELj4ELj16ENS_18Kernel_traits_baseILj2560EfffffjLj128EEEEELb0ELb1ELb0ELb0EEEvNS_9BwdParamsE --------------------------
	.section	.nv.info._ZN10layer_norm13ln_bwd_kernelINS_13Kernel_traitsIfffffjLj2560ELj1ELj1ELj4ELj16ENS_18Kernel_traits_baseILj2560EfffffjLj128EEEEELb0ELb1ELb0ELb0EEEvNS_9BwdParamsE,"",@"SHT_CUDA_INFO"
	.sectionflags	@""
	.align	4


	//----- nvinfo : EIATTR_CUDA_API_VERSION
	.align		4
        /*0000*/ 	.byte	0x04, 0x37
        /*0002*/ 	.short	(.L_4545 - .L_4544)
.L_4544:
        /*0004*/ 	.word	0x00000082


	//----- nvinfo : EIATTR_SW2861232_WAR
	.align		4
.L_4545:
        /*0008*/ 	.byte	0x01, 0x35
	.zero		2


	//----- nvinfo : EIATTR_PARAM_CBANK
	.align		4
        /*000c*/ 	.byte	0x04, 0x0a
        /*000e*/ 	.short	(.L_4547 - .L_4546)
	.align		4
.L_4546:
        /*0010*/ 	.word	index@(.nv.constant0._ZN10layer_norm13ln_bwd_kernelINS_13Kernel_traitsIfffffjLj2560ELj1ELj1ELj4ELj16ENS_18Kernel_traits_baseILj2560EfffffjLj128EEEEELb0ELb1ELb0ELb0EEEvNS_9BwdParamsE)
        /*0014*/ 	.short	0x0160
        /*0016*/ 	.short	0x0128


	//----- nvinfo : EIATTR_CBANK_PARAM_SIZE
	.align		4
.L_4547:
        /*0018*/ 	.byte	0x03, 0x19
        /*001a*/ 	.short	0x0128


	//----- nvinfo : EIATTR_KPARAM_INFO
	.align		4
        /*001c*/ 	.byte	0x04, 0x17
        /*001e*/ 	.short	(.L_4549 - .L_4548)
.L_4548:
        /*0020*/ 	.word	0x00000000
        /*0024*/ 	.short	0x0000
        /*0026*/ 	.short	0x0000
        /*0028*/ 	.byte	0x00, 0xf0, 0xa1, 0x04


	//----- nvinfo : EIATTR_MAXREG_COUNT
	.align		4
.L_4549:
        /*002c*/ 	.byte	0x03, 0x1b
        /*002e*/ 	.short	0x00ff


	//----- nvinfo : EIATTR_NUM_BARRIERS
	.align		4
        /*0030*/ 	.byte	0x02, 0x4c
        /*0032*/ 	.byte	0x01
	.zero		1


	//----- nvinfo : EIATTR_MERCURY_ISA_VERSION
	.align		4
        /*0034*/ 	.byte	0x03, 0x5f
        /*0036*/ 	.short	0x0000


	//----- nvinfo : EIATTR_COOP_GROUP_MASK_REGIDS
	.align		4
        /*0038*/ 	.byte	0x04, 0x29
        /*003a*/ 	.short	(.L_4551 - .L_4550)


	//   ....[0]....
.L_4550:
        /*003c*/ 	.word	0xffffffff


	//   ....[1]....
        /*0040*/ 	.word	0xffffffff


	//   ....[2]....
        /*0044*/ 	.word	0xffffffff


	//   ....[3]....
        /*0048*/ 	.word	0xffffffff


	//   ....[4]....
        /*004c*/ 	.word	0xffffffff


	//   ....[5]....
        /*0050*/ 	.word	0xffffffff


	//   ....[6]....
        /*0054*/ 	.word	0xffffffff


	//   ....[7]....
        /*0058*/ 	.word	0xffffffff


	//   ....[8]....
        /*005c*/ 	.word	0xffffffff


	//   ....[9]....
        /*0060*/ 	.word	0xffffffff


	//   ....[10]....
        /*0064*/ 	.word	0xffffffff


	//   ....[11]....
        /*0068*/ 	.word	0xffffffff


	//   ....[12]....
        /*006c*/ 	.word	0xffffffff


	//   ....[13]....
        /*0070*/ 	.word	0xffffffff


	//   ....[14]....
        /*0074*/ 	.word	0xffffffff


	//   ....[15]....
        /*0078*/ 	.word	0xffffffff


	//   ....[16]....
        /*007c*/ 	.word	0xffffffff


	//   ....[17]....
        /*0080*/ 	.word	0xffffffff


	//   ....[18]....
        /*0084*/ 	.word	0xffffffff


	//   ....[19]....
        /*0088*/ 	.word	0xffffffff


	//----- nvinfo : EIATTR_COOP_GROUP_INSTR_OFFSETS
	.align		4
.L_4551:
        /*008c*/ 	.byte	0x04, 0x28
        /*008e*/ 	.short	(.L_4553 - .L_4552)


	//   ....[0]....
.L_4552:
        /*0090*/ 	.word	0x00001420


	//   ....[1]....
        /*0094*/ 	.word	0x00001440


	//   ....[2]....
        /*0098*/ 	.word	0x00001460


	//   ....[3]....
        /*009c*/ 	.word	0x00001480


	//   ....[4]....
        /*00a0*/ 	.word	0x000014a0


	//   ....[5]....
        /*00a4*/ 	.word	0x000014c0


	//   ....[6]....
        /*00a8*/ 	.word	0x000014e0


	//   ....[7]....
        /*00ac*/ 	.word	0x00001500


	//   ....[8]....
        /*00b0*/ 	.word	0x00001520


	//   ....[9]....
        /*00b4*/ 	.word	0x00001540


	//   ....[10]....
        /*00b8*/ 	.word	0x00002a00


	//   ....[11]....
        /*00bc*/ 	.word	0x00002a80


	//   ....[12]....
        /*00c0*/ 	.word	0x00002b00


	//   ....[13]....
        /*00c4*/ 	.word	0x00002b70


	//   ....[14]....
        /*00c8*/ 	.word	0x00002bf0


	//   ....[15]....
        /*00cc*/ 	.word	0x00002c60


	//   ....[16]....
        /*00d0*/ 	.word	0x00002ce0


	//   ....[17]....
        /*00d4*/ 	.word	0x00002d50


	//   ....[18]....
        /*00d8*/ 	.word	0x00002dd0


	//   ....[19]....
        /*00dc*/ 	.word	0x00002e40


	//----- nvinfo : EIATTR_EXIT_INSTR_OFFSETS
	.align		4
.L_4553:
        /*00e0*/ 	.byte	0x04, 0x1c
        /*00e2*/ 	.short	(.L_4555 - .L_4554)


	//   ....[0]....
.L_4554:
        /*00e4*/ 	.word	0x00002920


	//   ....[1]....
        /*00e8*/ 	.word	0x000029a0


	//----- nvinfo : EIATTR_MAX_THREADS
	.align		4
.L_4555:
        /*00ec*/ 	.byte	0x04, 0x05
        /*00ee*/ 	.short	(.L_4557 - .L_4556)
.L_4556:
        /*00f0*/ 	.word	0x00000080
        /*00f4*/ 	.word	0x00000001
        /*00f8*/ 	.word	0x00000001


	//----- nvinfo : EIATTR_CRS_STACK_SIZE
	.align		4
.L_4557:
        /*00fc*/ 	.byte	0x04, 0x1e
        /*00fe*/ 	.short	(.L_4559 - .L_4558)
.L_4558:
        /*0100*/ 	.word	0x00000000
.L_4559:


//--------------------- .nv.info._ZN10layer_norm13ln_bwd_kernelINS_13Kernel_traitsIfffffjLj2560ELj1ELj1ELj4ELj16ENS_18Kernel_traits_baseILj2560EfffffjLj128EEEEELb0ELb1ELb0ELb1EEEvNS_9BwdParamsE --------------------------
	.section	.nv.info._ZN10layer_norm13ln_bwd_kernelINS_13Kernel_traitsIfffffjLj2560ELj1ELj1ELj4ELj16ENS_18Kernel_traits_baseILj2560EfffffjLj128EEEEELb0ELb1ELb0ELb1EEEvNS_9BwdParamsE,"",@"SHT_CUDA_INFO"
	.sectionflags	@""
	.align	4


	//----- nvinfo : EIATTR_CUDA_API_VERSION
	.align		4
        /*0000*/ 	.byte	0x04, 0x37
        /*0002*/ 	.short	(.L_4561 - .L_4560)
.L_4560:
        /*0004*/ 	.word	0x00000082


	//----- nvinfo : EIATTR_SW2861232_WAR
	.align		4
.L_4561:
        /*0008*/ 	.byte	0x01, 0x35
	.zero		2


	//----- nvinfo : EIATTR_PARAM_CBANK
	.align		4
        /*000c*/ 	.byte	0x04, 0x0a
        /*000e*/ 	.short	(.L_4563 - .L_4562)
	.align		4
.L_4562:
        /*0010*/ 	.word	index@(.nv.constant0._ZN10layer_norm13ln_bwd_kernelINS_13Kernel_traitsIfffffjLj2560ELj1ELj1ELj4ELj16ENS_18Kernel_traits_baseILj2560EfffffjLj128EEEEELb0ELb1ELb0ELb1EEEvNS_9BwdParamsE)
        /*0014*/ 	.short	0x0160
        /*0016*/ 	.short	0x0128


	//----- nvinfo : EIATTR_CBANK_PARAM_SIZE
	.align		4
.L_4563:
        /*0018*/ 	.byte	0x03, 0x19
        /*001a*/ 	.short	0x0128


	//----- nvinfo : EIATTR_KPARAM_INFO
	.align		4
        /*001c*/ 	.byte	0x04, 0x17
        /*001e*/ 	.short	(.L_4565 - .L_4564)
.L_4564:
        /*0020*/ 	.word	0x00000000
        /*0024*/ 	.short	0x0000
        /*0026*/ 	.short	0x0000
        /*0028*/ 	.byte	0x00, 0xf0, 0xa1, 0x04


	//----- nvinfo : EIATTR_MAXREG_COUNT
	.align		4
.L_4565:
        /*002c*/ 	.byte	0x03, 0x1b
        /*002e*/ 	.short	0x00ff


	//----- nvinfo : EIATTR_NUM_BARRIERS
	.align		4
        /*0030*/ 	.byte	0x02, 0x4c
        /*0032*/ 	.byte	0x01
	.zero		1


	//----- nvinfo : EIATTR_MERCURY_ISA_VERSION
	.align		4
        /*0034*/ 	.byte	0x03, 0x5f
        /*0036*/ 	.short	0x0000


	//----- nvinfo : EIATTR_COOP_GROUP_MASK_REGIDS
	.align		4
        /*0038*/ 	.byte	0x04, 0x29
        /*003a*/ 	.short	(.L_4567 - .L_4566)


	//   ....[0]....
.L_4566:
        /*003c*/ 	.word	0xffffffff


	//   ....[1]....
        /*0040*/ 	.word	0xffffffff


	//   ....[2]....
        /*0044*/ 	.word	0xffffffff


	//   ....[3]....
        /*0048*/ 	.word	0xffffffff


	//   ....[4]....
        /*004c*/ 	.word	0xffffffff


	//   ....[5]....
        /*0050*/ 	.word	0xffffffff


	//   ....[6]....
        /*0054*/ 	.word	0xffffffff


	//   ....[7]....
        /*0058*/ 	.word	0xffffffff


	//   ....[8]....
        /*005c*/ 	.word	0xffffffff


	//   ....[9]....
        /*0060*/ 	.word	0xffffffff


	//   ....[10]....
        /*0064*/ 	.word	0xffffffff


	//   ....[11]....
        /*0068*/ 	.word	0xffffffff


	//   ....[12]....
        /*006c*/ 	.word	0xffffffff


	//   ....[13]....
        /*0070*/ 	.word	0xffffffff


	//   ....[14]....
        /*0074*/ 	.word	0xffffffff


	//   ....[15]....
        /*0078*/ 	.word	0xffffffff


	//   ....[16]....
        /*007c*/ 	.word	0xffffffff


	//   ....[17]....
        /*0080*/ 	.word	0xffffffff


	//   ....[18]....
        /*0084*/ 	.word	0xffffffff


	//   ....[19]....
        /*0088*/ 	.word	0xffffffff


	//----- nvinfo : EIATTR_COOP_GROUP_INSTR_OFFSETS
	.align		4
.L_4567:
        /*008c*/ 	.byte	0x04, 0x28
        /*008e*/ 	.short	(.L_4569 - .L_4568)


	//   ....[0]....
.L_4568:
        /*0090*/ 	.word	0x000012d0


	//   ....[1]....
        /*0094*/ 	.word	0x000012f0


	//   ....[2]....
        /*0098*/ 	.word	0x00001310


	//   ....[3]....
        /*009c*/ 	.word	0x00001330


	//   ....[4]....
        /*00a0*/ 	.word	0x00001350


	//   ....[5]....
        /*00a4*/ 	.word	0x00001370


	//   ....[6]....
        /*00a8*/ 	.word	0x00001390


	//   ....[7]....
        /*00ac*/ 	.word	0x000013b0


	//   ....[8]....
        /*00b0*/ 	.word	0x000013d0


	//   ....[9]....
        /*00b4*/ 	.word	0x000013f0


	//   ....[10]....
        /*00b8*/ 	.word	0x000028f0


	//   ....[11]....
        /*00bc*/ 	.word	0x00002970


	//   ....[12]....
        /*00c0*/ 	.word	0x000029f0


	//   ....[13]....
        /*00c4*/ 	.word	0x00002a60


	//   ....[14]....
        /*00c8*/ 	.word	0x00002ae0


	//   ....[15]....
        /*00cc*/ 	.word	0x00002b50


	//   ....[16]....
        /*00d0*/ 	.word	0x00002bd0


	//   ....[17]....
        /*00d4*/ 	.word	0x00002c40


	//   ....[18]....
        /*00d8*/ 	.word	0x00002cc0


	//   ....[19]....
        /*00dc*/ 	.word	0x00002d30


	//----- nvinfo : EIATTR_EXIT_INSTR_OFFSETS
	.align		4
.L_4569:
        /*00e0*/ 	.byte	0x04, 0x1c
        /*00e2*/ 	.short	(.L_4571 - .L_4570)


	//   ....[0]....
.L_4570:
        /*00e4*/ 	.word	0x00002890


	//----- nvinfo : EIATTR_MAX_THREADS
	.align		4
.L_4571:
        /*00e8*/ 	.byte	0x04, 0x05
        /*00ea*/ 	.short	(.L_4573 - .L_4572)
.L_4572:
        /*00ec*/ 	.word	0x00000080
        /*00f0*/ 	.word	0x00000001
        /*00f4*/ 	.word	0x00000001


	//----- nvinfo : EIATTR_CRS_STACK_SIZE
	.align		4
.L_4573:
        /*00f8*/ 	.byte	0x04, 0x1e
        /*00fa*/ 	.short	(.L_4575 - .L_4574)
.L_4574:
        /*00fc*/ 	.word	0x00000000
.L_4575:


//--------------------- .nv.info._ZN10layer_norm13ln_bwd_kernelINS_13Kernel_traitsIfffffjLj2560ELj1ELj1ELj4ELj16ENS_18Kernel_traits_baseILj2560EfffffjLj128EEEEELb0ELb1ELb1ELb0EEEvNS_9BwdParamsE --------------------------
	.section	.nv.info._ZN10layer_norm13ln_bwd_kernelINS_13Kernel_traitsIfffffjLj2560ELj1ELj1ELj4ELj16ENS_18Kernel_traits_baseILj2560EfffffjLj128EEEEELb0ELb1ELb1ELb0EEEvNS_9BwdParamsE,"",@"SHT_CUDA_INFO"
	.sectionflags	@""
	.align	4


	//----- nvinfo : EIATTR_CUDA_API_VERSION
	.align		4
        /*0000*/ 	.byte	0x04, 0x37
        /*0002*/ 	.short	(.L_4577 - .L_4576)
.L_4576:
        /*0004*/ 	.word	0x00000082


	//----- nvinfo : EIATTR_SW2861232_WAR
	.align		4
.L_4577:
        /*0008*/ 	.byte	0x01, 0x35
	.zero		2


	//----- nvinfo : EIATTR_PARAM_CBANK
	.align		4
        /*000c*/ 	.byte	0x04, 0x0a
        /*000e*/ 	.short	(.L_4579 - .L_4578)
	.align		4
.L_4578:
        /*0010*/ 	.word	index@(.nv.constant0._ZN10layer_norm13ln_bwd_kernelINS_13Kernel_traitsIfffffjLj2560ELj1ELj1ELj4ELj16ENS_18Kernel_traits_baseILj2560EfffffjLj128EEEEELb0ELb1ELb1ELb0EEEvNS_9BwdParamsE)
        /*0014*/ 	.short	0x0160
        /*0016*/ 	.short	0x0128


	//----- nvinfo : EIATTR_CBANK_PARAM_SIZE
	.align		4
.L_4579:
        /*0018*/ 	.byte	0x03, 0x19
        /*001a*/ 	.short	0x0128


	//----- nvinfo : EIATTR_KPARAM_INFO
	.align		4
        /*001c*/ 	.byte	0x04, 0x17
        /*001e*/ 	.short	(.L_4581 - .L_4580)
.L_4580:
        /*0020*/ 	.word	0x00000000
        /*0024*/ 	.short	0x0000
        /*0026*/ 	.short	0x0000
        /*0028*/ 	.byte	0x00, 0xf0, 0xa1, 0x04


	//----- nvinfo : EIATTR_MAXREG_COUNT
	.align		4
.L_4581:
        /*002c*/ 	.byte	0x03, 0x1b
        /*002e*/ 	.short	0x00ff


	//----- nvinfo : EIATTR_NUM_BARRIERS
	.align		4
        /*0030*/ 	.byte	0x02, 0x4c
        /*0032*/ 	.byte	0x01
	.zero		1


	//----- nvinfo : EIATTR_MERCURY_ISA_VERSION
	.align		4
        /*0034*/ 	.byte	0x03, 0x5f
        /*0036*/ 	.short	0x0000


	//----- nvinfo : EIATTR_COOP_GROUP_MASK_REGIDS
	.align		4
        /*0038*/ 	.byte	0x04, 0x29
        /*003a*/ 	.short	(.L_4583 - .L_4582)


	//   ....[0]....
.L_4582:
        /*003c*/ 	.word	0xffffffff


	//   ....[1]....
        /*0040*/ 	.word	0xffffffff


	//   ....[2]....
        /*0044*/ 	.word	0xffffffff


	//   ....[3]....
        /*0048*/ 	.word	0xffffffff


	//   ....[4]....
        /*004c*/ 	.word	0xffffffff


	//   ....[5]....
        /*0050*/ 	.word	0xffffffff


	//   ....[6]....
        /*0054*/ 	.word	0xffffffff


	//   ....[7]....
        /*0058*/ 	.word	0xffffffff


	//   ....[8]....
        /*005c*/ 	.word	0xffffffff


	//   ....[9]....
        /*0060*/ 	.word	0xffffffff


	//   ....[10]....
        /*0064*/ 	.word	0xffffffff


	//   ....[11]....
        /*0068*/ 	.word	0xffffffff


	//   ....[12]....
        /*006c*/ 	.word	0xffffffff


	//   ....[13]....
        /*0070*/ 	.word	0xffffffff


	//   ....[14]....
        /*0074*/ 	.word	0xffffffff


	//   ....[15]....
        /*0078*/ 	.word	0xffffffff


	//   ....[16]....
        /*007c*/ 	.word	0xffffffff


	//   ....[17]....
        /*0080*/ 	.word	0xffffffff


	//   ....[18]....
        /*0084*/ 	.word	0xffffffff


	//   ....[19]....
        /*0088*/ 	.word	0xffffffff


	//----- nvinfo : EIATTR_COOP_GROUP_INSTR_OFFSETS
	.align		4
.L_4583:
        /*008c*/ 	.byte	0x04, 0x28
        /*008e*/ 	.short	(.L_4585 - .L_4584)


	//   ....[0]....
.L_4584:
        /*0090*/ 	.word	0x000016c0


	//   ....[1]....
        /*0094*/ 	.word	0x000016e0


	//   ....[2]....
        /*0098*/ 	.word	0x00001700


	//   ....[3]....
        /*009c*/ 	.word	0x00001720


	//   ....[4]....
        /*00a0*/ 	.word	0x00001740


	//   ....[5]....
        /*00a4*/ 	.word	0x00001760


	//   ....[6]....
        /*00a8*/ 	.word	0x00001780


	//   ....[7]....
        /*00ac*/ 	.word	0x000017a0


	//   ....[8]....
        /*00b0*/ 	.word	0x000017c0


	//   ....[9]....
        /*00b4*/ 	.word	0x000017e0


	//   ....[10]....
        /*00b8*/ 	.word	0x00003830


	//   ....[11]....
        /*00bc*/ 	.word	0x000038b0


	//   ....[12]....
        /*00c0*/ 	.word	0x00003930


	//   ....[13]....
        /*00c4*/ 	.word	0x000039a0


	//   ....[14]....
        /*00c8*/ 	.word	0x00003a20


	//   ....[15]....
        /*00cc*/ 	.word	0x00003a90


	//   ....[16]....
        /*00d0*/ 	.word	0x00003b10


	//   ....[17]....
        /*00d4*/ 	.word	0x00003b80


	//   ....[18]....
        /*00d8*/ 	.word	0x00003c00


	//   ....[19]....
        /*00dc*/ 	.word	0x00003c70


	//----- nvinfo : EIATTR_EXIT_INSTR_OFFSETS
	.align		4
.L_4585:
        /*00e0*/ 	.byte	0x04, 0x1c
        /*00e2*/ 	.short	(.L_4587 - .L_4586)


	//   ....[0]....
.L_4586:
        /*00e4*/ 	.word	0x00003750


	//   ....[1]....
        /*00e8*/ 	.word	0x000037d0


	//----- nvinfo : EIATTR_MAX_THREADS
	.align		4
.L_4587:
        /*00ec*/ 	.byte	0x04, 0x05
        /*00ee*/ 	.short	(.L_4589 - .L_4588)
.L_4588:
        /*00f0*/ 	.word	0x00000080
        /*00f4*/ 	.word	0x00000001
        /*00f8*/ 	.word	0x00000001


	//----- nvinfo : EIATTR_CRS_STACK_SIZE
	.align		4
.L_4589:
        /*00fc*/ 	.byte	0x04, 0x1e
        /*00fe*/ 	.short	(.L_4591 - .L_4590)
.L_4590:
        /*0100*/ 	.word	0x00000000
.L_4591:


//--------------------- .nv.info._ZN10layer_norm13ln_bwd_kernelINS_13Kernel_traitsIfffffjLj2560ELj1ELj1ELj4ELj16ENS_18Kernel_traits_baseILj2560EfffffjLj128EEEEELb0ELb1ELb1ELb1EEEvNS_9BwdParamsE --------------------------
	.section	.nv.info._ZN10layer_norm13ln_bwd_kernelINS_13Kernel_traitsIfffffjLj2560ELj1ELj1ELj4ELj16ENS_18Kernel_traits_baseILj2560EfffffjLj128EEEEELb0ELb1ELb1ELb1EEEvNS_9BwdParamsE,"",@"SHT_CUDA_INFO"
	.sectionflags	@""
	.align	4


	//----- nvinfo : EIATTR_CUDA_API_VERSION
	.align		4
        /*0000*/ 	.byte	0x04, 0x37
        /*0002*/ 	.short	(.L_4593 - .L_4592)
.L_4592:
        /*0004*/ 	.word	0x00000082


	//----- nvinfo : EIATTR_SW2861232_WAR
	.align		4
.L_4593:
        /*0008*/ 	.byte	0x01, 0x35
	.zero		2


	//----- nvinfo : EIATTR_PARAM_CBANK
	.align		4
        /*000c*/ 	.byte	0x04, 0x0a
        /*000e*/ 	.short	(.L_4595 - .L_4594)
	.align		4
.L_4594:
        /*0010*/ 	.word	index@(.nv.constant0._ZN10layer_norm13ln_bwd_kernelINS_13Kernel_traitsIfffffjLj2560ELj1ELj1ELj4ELj16ENS_18Kernel_traits_baseILj2560EfffffjLj128EEEEELb0ELb1ELb1ELb1EEEvNS_9BwdParamsE)
        /*0014*/ 	.short	0x0160
        /*0016*/ 	.short	0x0128


	//----- nvinfo : EIATTR_CBANK_PARAM_SIZE
	.align		4
.L_4595:
        /*0018*/ 	.byte	0x03, 0x19
        /*001a*/ 	.short	0x0128


	//----- nvinfo : EIATTR_KPARAM_INFO
	.align		4
        /*001c*/ 	.byte	0x04, 0x17
        /*001e*/ 	.short	(.L_4597 - .L_4596)
.L_4596:
        /*0020*/ 	.word	0x00000000
        /*0024*/ 	.short	0x0000
        /*0026*/ 	.short	0x0000
        /*0028*/ 	.byte	0x00, 0xf0, 0xa1, 0x04


	//----- nvinfo : EIATTR_MAXREG_COUNT
	.align		4
.L_4597:
        /*002c*/ 	.byte	0x03, 0x1b
        /*002e*/ 	.short	0x00ff


	//----- nvinfo : EIATTR_NUM_BARRIERS
	.align		4
        /*0030*/ 	.byte	0x02, 0x4c
        /*0032*/ 	.byte	0x01
	.zero		1


	//----- nvinfo : EIATTR_MERCURY_ISA_VERSION
	.align		4
        /*0034*/ 	.byte	0x03, 0x5f
        /*0036*/ 	.short	0x0000


	//----- nvinfo : EIATTR_COOP_GROUP_MASK_REGIDS
	.align		4
        /*0038*/ 	.byte	0x04, 0x29
        /*003a*/ 	.short	(.L_4599 - .L_4598)


	//   ....[0]....
.L_4598:
        /*003c*/ 	.word	0xffffffff


	//   ....[1]....
        /*0040*/ 	.word	0xffffffff


	//   ....[2]....
        /*0044*/ 	.word	0xffffffff


	//   ....[3]....
        /*0048*/ 	.word	0xffffffff


	//   ....[4]....
        /*004c*/ 	.word	0xffffffff


	//   ....[5]....
        /*0050*/ 	.word	0xffffffff


	//   ....[6]....
        /*0054*/ 	.word	0xffffffff


	//   ....[7]....
        /*0058*/ 	.word	0xffffffff


	//   ....[8]....
        /*005c*/ 	.word	0xffffffff


	//   ....[9]....
        /*0060*/ 	.word	0xffffffff


	//   ....[10]....
        /*0064*/ 	.word	0xffffffff


	//   ....[11]....
        /*0068*/ 	.word	0xffffffff


	//   ....[12]....
        /*006c*/ 	.word	0xffffffff


	//   ....[13]....
        /*0070*/ 	.word	0xffffffff


	//   ....[14]....
        /*0074*/ 	.word	0xffffffff


	//   ....[15]....
        /*0078*/ 	.word	0xffffffff


	//   ....[16]....
        /*007c*/ 	.word	0xffffffff


	//   ....[17]....
        /*0080*/ 	.word	0xffffffff


	//   ....[18]....
        /*0084*/ 	.word	0xffffffff


	//   ....[19]....
        /*0088*/ 	.word	0xffffffff


	//----- nvinfo : EIATTR_COOP_GROUP_INSTR_OFFSETS
	.align		4
.L_4599:
        /*008c*/ 	.byte	0x04, 0x28
        /*008e*/ 	.short	(.L_4601 - .L_4600)


	//   ....[0]....
.L_4600:
        /*0090*/ 	.word	0x00001390


	//   ....[1]....
        /*0094*/ 	.word	0x000013b0


	//   ....[2]....
        /*0098*/ 	.word	0x000013d0


	//   ....[3]....
        /*009c*/ 	.word	0x000013f0


	//   ....[4]....
        /*00a0*/ 	.word	0x00001410


	//   ....[5]....
        /*00a4*/ 	.word	0x00001430


	//   ....[6]....
        /*00a8*/ 	.word	0x00001450


	//   ....[7]....
        /*00ac*/ 	.word	0x00001470


	//   ....[8]....
        /*00b0*/ 	.word	0x00001490


	//   ....[9]....
        /*00b4*/ 	.word	0x000014b0


	//   ....[10]....
        /*00b8*/ 	.word	0x00003040


	//   ....[11]....
        /*00bc*/ 	.word	0x000030c0


	//   ....[12]....
        /*00c0*/ 	.word	0x00003140


	//   ....[13]....
        /*00c4*/ 	.word	0x000031b0


	//   ....[14]....
        /*00c8*/ 	.word	0x00003230


	//   ....[15]....
        /*00cc*/ 	.word	0x000032a0


	//   ....[16]....
        /*00d0*/ 	.word	0x00003320


	//   ....[17]....
        /*00d4*/ 	.word	0x00003390


	//   ....[18]....
        /*00d8*/ 	.word	0x00003410


	//   ....[19]....
        /*00dc*/ 	.word	0x00003480


	//----- nvinfo : EIATTR_EXIT_INSTR_OFFSETS
	.align		4
.L_4601:
        /*00e0*/ 	.byte	0x04, 0x1c
        /*00e2*/ 	.short	(.L_4603 - .L_4602)


	//   ....[0]....
.L_4602:
        /*00e4*/ 	.word	0x00002fe0


	//----- nvinfo : EIATTR_MAX_THREADS
	.align		4
.L_4603:
        /*00e8*/ 	.byte	0x04, 0x05
        /*00ea*/ 	.short	(.L_4605 - .L_4604)
.L_4604:
        /*00ec*/ 	.word	0x00000080
        /*00f0*/ 	.word	0x00000001
        /*00f4*/ 	.word	0x00000001


	//----- nvinfo : EIATTR_CRS_STACK_SIZE
	.align		4
.L_4605:
        /*00f8*/ 	.byte	0x04, 0x1e
        /*00fa*/ 	.short	(.L_4607 - .L_4606)
.L_4606:
        /*00fc*/ 	.word	0x00000000
.L_4607:


//--------------------- .nv.info._ZN10layer_norm13ln_bwd_kernelINS_13Kernel_traitsIfffffjLj2560ELj1ELj1ELj4ELj16ENS_18Kernel_traits_baseILj2560EfffffjLj128EEEEELb1ELb0ELb0ELb0EEEvNS_9BwdParamsE --------------------------
	.section	.nv.info._ZN10layer_norm13ln_bwd_kernelINS_13Kernel_traitsIfffffjLj2560ELj1ELj1ELj4ELj16ENS_18Kernel_traits_baseILj2560EfffffjLj128EEEEELb1ELb0ELb0ELb0EEEvNS_9BwdParamsE,"",@"SHT_CUDA_INFO"
	.sectionflags	@""
	.align	4


	//----- nvinfo : EIATTR_CUDA_API_VERSION
	.align		4
        /*0000*/ 	.byte	0x04, 0x37
        /*0002*/ 	.short	(.L_4609 - .L_4608)
.L_4608:
        /*0004*/ 	.word	0x00000082


	//----- nvinfo : EIATTR_SW2861232_WAR
	.align		4
.L_4609:
        /*0008*/ 	.byte	0x01, 0x35
	.zero		2


	//----- nvinfo : EIATTR_PARAM_CBANK
	.align		4
        /*000c*/ 	.byte	0x04, 0x0a
        /*000e*/ 	.short	(.L_4611 - .L_4610)
	.align		4
.L_4610:
        /*0010*/ 	.word	index@(.nv.constant0._ZN10layer_norm13ln_bwd_kernelINS_13Kernel_traitsIfffffjLj2560ELj1ELj1ELj4ELj16ENS_18Kernel_traits_baseILj2560EfffffjLj128EEEEELb1ELb0ELb0ELb0EEEvNS_9BwdParamsE)
        /*0014*/ 	.short	0x0160
        /*0016*/ 	.short	0x0128


	//----- nvinfo : EIATTR_CBANK_PARAM_SIZE
	.align		4
.L_4611:
        /*0018*/ 	.byte	0x03, 0x19
        /*001a*/ 	.short	0x0128


	//----- nvinfo : EIATTR_KPARAM_INFO
	.align		4
        /*001c*/ 	.byte	0x04, 0x17
        /*001e*/ 	.short	(.L_4613 - .L_4612)
.L_4612:
        /*0020*/ 	.word	0x00000000
        /*0024*/ 	.short	0x0000
        /*0026*/ 	.short	0x0000
        /*0028*/ 	.byte	0x00, 0xf0, 0xa1, 0x04


	//----- nvinfo : EIATTR_MAXREG_COUNT
	.align		4
.L_4613:
        /*002c*/ 	.byte	0x03, 0x1b
        /*002e*/ 	.short	0x00ff


	//----- nvinfo : EIATTR_NUM_BARRIERS
	.align		4
        /*0030*/ 	.byte	0x02, 0x4c
        /*0032*/ 	.byte	0x01
	.zero		1


	//----- nvinfo : EIATTR_MERCURY_ISA_VERSION
	.align		4
        /*0034*/ 	.byte	0x03, 0x5f
        /*0036*/ 	.short	0x0000


	//----- nvinfo : EIATTR_COOP_GROUP_MASK_REGIDS
	.align		4
        /*0038*/ 	.byte	0x04, 0x29
        /*003a*/ 	.short	(.L_4615 - .L_4614)


	//   ....[0]....
.L_4614:
        /*003c*/ 	.word	0xffffffff


	//   ....[1]....
        /*0040*/ 	.word	0xffffffff


	//   ....[2]....
        /*0044*/ 	.word	0xffffffff


	//   ....[3]....
        /*0048*/ 	.word	0xffffffff


	//   ....[4]....
        /*004c*/ 	.word	0xffffffff


	//   ....[5]....
        /*0050*/ 	.word	0xffffffff


	//   ....[6]....
        /*0054*/ 	.word	0xffffffff


	//   ....[7]....
        /*0058*/ 	.word	0xffffffff


	//   ....[8]....
        /*005c*/ 	.word	0xffffffff


	//   ....[9]....
        /*0060*/ 	.word	0xffffffff


	//   ....[10]....
        /*0064*/ 	.word	0xffffffff


	//   ....[11]....
        /*0068*/ 	.word	0xffffffff


	//   ....[12]....
        /*006c*/ 	.word	0xffffffff


	//   ....[13]....
        /*0070*/ 	.word	0xffffffff


	//   ....[14]....
        /*0074*/ 	.word	0xffffffff


	//   ....[15]....
        /*0078*/ 	.word	0xffffffff


	//   ....[16]....
        /*007c*/ 	.word	0xffffffff


	//   ....[17]....
        /*0080*/ 	.word	0xffffffff


	//   ....[18]....
        /*0084*/ 	.word	0xffffffff


	//   ....[19]....
        /*0088*/ 	.word	0xffffffff


	//----- nvinfo : EIATTR_COOP_GROUP_INSTR_OFFSETS
	.align		4
.L_4615:
        /*008c*/ 	.byte	0x04, 0x28
        /*008e*/ 	.short	(.L_4617 - .L_4616)


	//   ....[0]....
.L_4616:
        /*0090*/ 	.word	0x00001450


	//   ....[1]....
        /*0094*/ 	.word	0x00001470


	//   ....[2]....
        /*0098*/ 	.word	0x00001490


	//   ....[3]....
        /*009c*/ 	.word	0x000014b0


	//   ....[4]....
        /*00a0*/ 	.word	0x000014d0


	//   ....[5]....
        /*00a4*/ 	.word	0x000014f0


	//   ....[6]....
        /*00a8*/ 	.word	0x00001510


	//   ....[7]....
        /*00ac*/ 	.word	0x00001530


	//   ....[8]....
        /*00b0*/ 	.word	0x00001550


	//   ....[9]....
        /*00b4*/ 	.word	0x00001570


	//   ....[10]....
        /*00b8*/ 	.word	0x00002910


	//   ....[11]....
        /*00bc*/ 	.word	0x00002990


	//   ....[12]....
        /*00c0*/ 	.word	0x00002a10


	//   ....[13]....
        /*00c4*/ 	.word	0x00002a80


	//   ....[14]....
        /*00c8*/ 	.word	0x00002b00


	//   ....[15]....
        /*00cc*/ 	.word	0x00002b70


	//   ....[16]....
        /*00d0*/ 	.word	0x00002bf0


	//   ....[17]....
        /*00d4*/ 	.word	0x00002c60


	//   ....[18]....
        /*00d8*/ 	.word	0x00002ce0


	//   ....[19]....
        /*00dc*/ 	.word	0x00002d50


	//----- nvinfo : EIATTR_EXIT_INSTR_OFFSETS
	.align		4
.L_4617:
        /*00e0*/ 	.byte	0x04, 0x1c
        /*00e2*/ 	.short	(.L_4619 - .L_4618)


	//   ....[0]....
.L_4618:
        /*00e4*/ 	.word	0x00002850


	//   ....[1]....
        /*00e8*/ 	.word	0x000028b0


	//----- nvinfo : EIATTR_MAX_THREADS
	.align		4
.L_4619:
        /*00ec*/ 	.byte	0x04, 0x05
        /*00ee*/ 	.short	(.L_4621 - .L_4620)
.L_4620:
        /*00f0*/ 	.word	0x00000080
        /*00f4*/ 	.word	0x00000001
        /*00f8*/ 	.word	0x00000001


	//----- nvinfo : EIATTR_CRS_STACK_SIZE
	.align		4
.L_4621:
        /*00fc*/ 	.byte	0x04, 0x1e
        /*00fe*/ 	.short	(.L_4623 - .L_4622)
.L_4622:
        /*0100*/ 	.word	0x00000000
.L_4623:


//--------------------- .nv.info._ZN10layer_norm13ln_bwd_kernelINS_13Kernel_traitsIfffffjLj2560ELj1ELj1ELj4ELj16ENS_18Kernel_traits_baseILj2560EfffffjLj128EEEEELb1ELb0ELb0ELb1EEEvNS_9BwdParamsE --------------------------
	.section	.nv.info._ZN10layer_norm13ln_bwd_kernelINS_13Kernel_traitsIfffffjLj2560ELj1ELj1ELj4ELj16ENS_18Kernel_traits_baseILj2560EfffffjLj128EEEEELb1ELb0ELb0ELb1EEEvNS_9BwdParamsE,"",@"SHT_CUDA_INFO"
	.sectionflags	@""
	.align	4


	//----- nvinfo : EIATTR_CUDA_API_VERSION
	.align		4
        /*0000*/ 	.byte	0x04, 0x37
        /*0002*/ 	.short	(.L_4625 - .L_4624)
.L_4624:
        /*0004*/ 	.word	0x00000082


	//----- nvinfo : EIATTR_SW2861232_WAR
	.align		4
.L_4625:
        /*0008*/ 	.byte	0x01, 0x35
	.zero		2


	//----- nvinfo : EIATTR_PARAM_CBANK
	.align		4
        /*000c*/ 	.byte	0x04, 0x0a
        /*000e*/ 	.short	(.L_4627 - .L_4626)
	.align		4
.L_4626:
        /*0010*/ 	.word	index@(.nv.constant0._ZN10layer_norm13ln_bwd_kernelINS_13Kernel_traitsIfffffjLj2560ELj1ELj1ELj4ELj16ENS_18Kernel_traits_baseILj2560EfffffjLj128EEEEELb1ELb0ELb0ELb1EEEvNS_9BwdParamsE)
        /*0014*/ 	.short	0x0160
        /*0016*/ 	.short	0x0128


	//----- nvinfo : EIATTR_CBANK_PARAM_SIZE
	.align		4
.L_4627:
        /*0018*/ 	.byte	0x03, 0x19
        /*001a*/ 	.short	0x0128


	//----- nvinfo : EIATTR_KPARAM_INFO
	.align		4
        /*001c*/ 	.byte	0x04, 0x17
        /*001e*/ 	.short	(.L_4629 - .L_4628)
.L_4628:
        /*0020*/ 	.word	0x00000000
        /*0024*/ 	.short	0x0000
        /*0026*/ 	.short	0x0000
        /*0028*/ 	.byte	0x00, 0xf0, 0xa1, 0x04


	//----- nvinfo : EIATTR_MAXREG_COUNT
	.align		4
.L_4629:
        /*002c*/ 	.byte	0x03, 0x1b
        /*002e*/ 	.short	0x00ff


	//----- nvinfo : EIATTR_NUM_BARRIERS
	.align		4
        /*0030*/ 	.byte	0x02, 0x4c
        /*0032*/ 	.byte	0x01
	.zero		1


	//----- nvinfo : EIATTR_MERCURY_ISA_VERSION
	.align		4
        /*0034*/ 	.byte	0x03, 0x5f
        /*0036*/ 	.short	0x0000


	//----- nvinfo : EIATTR_COOP_GROUP_MASK_REGIDS
	.align		4
        /*0038*/ 	.byte	0x04, 0x29
        /*003a*/ 	.short	(.L_4631 - .L_4630)


	//   ....[0]....
.L_4630:
        /*003c*/ 	.word	0xffffffff


	//   ....[1]....
        /*0040*/ 	.word	0xffffffff


	//   ....[2]....
        /*0044*/ 	.word	0xffffffff


	//   ....[3]....
        /*0048*/ 	.word	0xffffffff


	//   ....[4]....
        /*004c*/ 	.word	0xffffffff


	//   ....[5]....
        /*0050*/ 	.word	0xffffffff


	//   ....[6]....
        /*0054*/ 	.word	0xffffffff


	//   ....[7]....
        /*0058*/ 	.word	0xffffffff


	//   ....[8]....
        /*005c*/ 	.word	0xffffffff


	//   ....[9]....
        /*0060*/ 	.word	0xffffffff


	//   ....[10]....
        /*0064*/ 	.word	0xffffffff


	//   ....[11]....
        /*0068*/ 	.word	0xffffffff


	//   ....[12]....
        /*006c*/ 	.word	0xffffffff


	//   ....[13]....
        /*0070*/ 	.word	0xffffffff


	//   ....[14]....
        /*0074*/ 	.word	0xffffffff


	//   ....[15]....
        /*0078*/ 	.word	0xffffffff


	//   ....[16]....
        /*007c*/ 	.word	0xffffffff


	//   ....[17]....
        /*0080*/ 	.word	0xffffffff


	//   ....[18]....
        /*0084*/ 	.word	0xffffffff


	//   ....[19]....
        /*0088*/ 	.word	0xffffffff


	//----- nvinfo : EIATTR_COOP_GROUP_INSTR_OFFSETS
	.align		4
.L_4631:
        /*008c*/ 	.byte	0x04, 0x28
        /*008e*/ 	.short	(.L_4633 - .L_4632)


	//   ....[0]....
.L_4632:
        /*0090*/ 	.word	0x000012a0


	//   ....[1]....
        /*0094*/ 	.word	0x000012c0


	//   ....[2]....
        /*0098*/ 	.word	0x000012e0


	//   ....[3]....
        /*009c*/ 	.word	0x00001300


	//   ....[4]....
        /*00a0*/ 	.word	0x00001320


	//   ....[5]....
        /*00a4*/ 	.word	0x00001340


	//   ....[6]....
        /*00a8*/ 	.word	0x00001360


	//   ....[7]....
        /*00ac*/ 	.word	0x00001380


	//   ....[8]....
        /*00b0*/ 	.word	0x000013a0


	//   ....[9]....
        /*00b4*/ 	.word	0x000013c0


	//   ....[10]....
        /*00b8*/ 	.word	0x00002750


	//   ....[11]....
        /*00bc*/ 	.word	0x000027d0


	//   ....[12]....
        /*00c0*/ 	.word	0x00002850


	//   ....[13]....
        /*00c4*/ 	.word	0x000028c0


	//   ....[14]....
        /*00c8*/ 	.word	0x00002940


	//   ....[15]....
        /*00cc*/ 	.word	0x000029b0


	//   ....[16]....
        /*00d0*/ 	.word	0x00002a30


	//   ....[17]....
        /*00d4*/ 	.word	0x00002aa0


	//   ....[18]....
        /*00d8*/ 	.word	0x00002b20


	//   ....[19]....
        /*00dc*/ 	.word	0x00002b90


	//----- nvinfo : EIATTR_EXIT_INSTR_OFFSETS
	.align		4
.L_4633:
        /*00e0*/ 	.byte	0x04, 0x1c
        /*00e2*/ 	.short	(.L_4635 - .L_4634)


	//   ....[0]....
.L_4634:
        /*00e4*/ 	.word	0x000026f0


	//----- nvinfo : EIATTR_MAX_THREADS
	.align		4
.L_4635:
        /*00e8*/ 	.byte	0x04, 0x05
        /*00ea*/ 	.short	(.L_4637 - .L_4636)
.L_4636:
        /*00ec*/ 	.word	0x00000080
        /*00f0*/ 	.word	0x00000001
        /*00f4*/ 	.word	0x00000001


	//----- nvinfo : EIATTR_CRS_STACK_SIZE
	.align		4
.L_4637:
        /*00f8*/ 	.byte	0x04, 0x1e
        /*00fa*/ 	.short	(.L_4639 - .L_4638)
.L_4638:
        /*00fc*/ 	.word	0x00000000
.L_4639:


//--------------------- .nv.info._ZN10layer_norm22ln_bwd_finalize_kernelINS_22Kernel_traits_finalizeILj2560EfffffjLb0ELj1024ELj4ENS_18Kernel_traits_baseILj2560EfffffjLj1024EEEEELb0ELb0EEEvNS_9BwdParamsE --------------------------
	.section	.nv.info._ZN10layer_norm22ln_bwd_finalize_kernelINS_22Kernel_traits_finalizeILj2560EfffffjLb0ELj1024ELj4ENS_18Kernel_traits_baseILj2560EfffffjLj1024EEEEELb0ELb0EEEvNS_9BwdParamsE,"",@"SHT_CUDA_INFO"
	.sectionflags	@""
	.align	4


	//----- nvinfo : EIATTR_CUDA_API_VERSION
	.align		4
        /*0000*/ 	.byte	0x04, 0x37
        /*0002*/ 	.short	(.L_4641 - .L_4640)
.L_4640:
        /*0004*/ 	.word	0x00000082


	//----- nvinfo : EIATTR_SW2861232_WAR
	.align		4
.L_4641:
        /*0008*/ 	.byte	0x01, 0x35
	.zero		2


	//----- nvinfo : EIATTR_PARAM_CBANK
	.align		4
        /*000c*/ 	.byte	0x04, 0x0a
        /*000e*/ 	.short	(.L_4643 - .L_4642)
	.align		4
.L_4642:
        /*0010*/ 	.word	index@(.nv.constant0._ZN10layer_norm22ln_bwd_finalize_kernelINS_22Kernel_traits_finalizeILj2560EfffffjLb0ELj1024ELj4ENS_18Kernel_traits_baseILj2560EfffffjLj1024EEEEELb0ELb0EEEvNS_9BwdParamsE)
        /*0014*/ 	.short	0x0160
        /*0016*/ 	.short	0x0128


	//----- nvinfo : EIATTR_CBANK_PARAM_SIZE
	.align		4
.L_4643:
        /*0018*/ 	.byte	0x03, 0x19
        /*001a*/ 	.short	0x0128


	//----- nvinfo : EIATTR_KPARAM_INFO
	.align		4
        /*001c*/ 	.byte	0x04, 0x17
        /*001e*/ 	.short	(.L_4645 - .L_4644)
.L_4644:
        /*0020*/ 	.word	0x00000000
        /*0024*/ 	.short	0x0000
        /*0026*/ 	.short	0x0000
        /*0028*/ 	.byte	0x00, 0xf0, 0xa1, 0x04


	//----- nvinfo : EIATTR_MAXREG_COUNT
	.align		4
.L_4645:
        /*002c*/ 	.byte	0x03, 0x1b
        /*002e*/ 	.short	0x0040


	//----- nvinfo : EIATTR_NUM_BARRIERS
	.align		4
        /*0030*/ 	.byte	0x02, 0x4c
        /*0032*/ 	.byte	0x01
	.zero		1


	//----- nvinfo : EIATTR_MERCURY_ISA_VERSION
	.align		4
        /*0034*/ 	.byte	0x03, 0x5f
        /*0036*/ 	.short	0x0000


	//----- nvinfo : EIATTR_COOP_GROUP_MASK_REGIDS
	.align		4
        /*0038*/ 	.byte	0x04, 0x29
        /*003a*/ 	.short	(.L_4647 - .L_4646)


	//   ....[0]....
.L_4646:
        /*003c*/ 	.word	0xffffffff


	//   ....[1]....
        /*0040*/ 	.word	0xffffffff


	//   ....[2]....
        /*0044*/ 	.word	0xffffffff


	//   ....[3]....
        /*0048*/ 	.word	0xffffffff


	//   ....[4]....
        /*004c*/ 	.word	0xffffffff


	//   ....[5]....
        /*0050*/ 	.word	0xffffffff


	//   ....[6]....
        /*0054*/ 	.word	0xffffffff


	//   ....[7]....
        /*0058*/ 	.word	0xffffffff


	//   ....[8]....
        /*005c*/ 	.word	0xffffffff


	//   ....[9]....
        /*0060*/ 	.word	0xffffffff


	//   ....[10]....
        /*0064*/ 	.word	0xffffffff


	//   ....[11]....
        /*0068*/ 	.word	0xffffffff


	//   ....[12]....
        /*006c*/ 	.word	0xffffffff


	//   ....[13]....
        /*0070*/ 	.word	0xffffffff


	//   ....[14]....
        /*0074*/ 	.word	0xffffffff


	//   ....[15]....
        /*0078*/ 	.word	0xffffffff


	//   ....[16]....
        /*007c*/ 	.word	0xffffffff


	//   ....[17]....
        /*0080*/ 	.word	0xffffffff


	//   ....[18]....
        /*0084*/ 	.word	0xffffffff


	//   ....[19]....
        /*0088*/ 	.word	0xffffffff


	//----- nvinfo : EIATTR_COOP_GROUP_INSTR_OFFSETS
	.align		4
.L_4647:
        /*008c*/ 	.byte	0x04, 0x28
        /*008e*/ 	.short	(.L_4649 - .L_4648)


	//   ....[0]....
.L_4648:
        /*0090*/ 	.word	0x00000820


	//   ....[1]....
        /*0094*/ 	.word	0x00000850


	//   ....[2]....
        /*0098*/ 	.word	0x00000860


	//   ....[3]....
        /*009c*/ 	.word	0x00000890


	//   ....[4]....
        /*00a0*/ 	.word	0x000008a0


	//   ....[5]....
        /*00a4*/ 	.word	0x000008d0


	//   ....[6]....
        /*00a8*/ 	.word	0x000008f0


	//   ....[7]....
        /*00ac*/ 	.word	0x00000900


	//   ....[8]....
        /*00b0*/ 	.word	0x00000930


	//   ....[9]....
        /*00b4*/ 	.word	0x00000940


	//   ....[10]....
        /*00b8*/ 	.word	0x00000b30


	//   ....[11]....
        /*00bc*/ 	.word	0x00000ba0


	//   ....[12]....
        /*00c0*/ 	.word	0x00000c00


	//   ....[13]....
        /*00c4*/ 	.word	0x00000c60


	//   ....[14]....
        /*00c8*/ 	.word	0x00000cd0


	//   ....[15]....
        /*00cc*/ 	.word	0x00000d40


	//   ....[16]....
        /*00d0*/ 	.word	0x00000da0


	//   ....[17]....
        /*00d4*/ 	.word	0x00000e00


	//   ....[18]....
        /*00d8*/ 	.word	0x00000e60


	//   ....[19]....
        /*00dc*/ 	.word	0x00000ec0


	//----- nvinfo : EIATTR_EXIT_INSTR_OFFSETS
	.align		4
.L_4649:
        /*00e0*/ 	.byte	0x04, 0x1c
        /*00e2*/ 	.short	(.L_4651 - .L_4650)


	//   ....[0]....
.L_4650:
        /*00e4*/ 	.word	0x00000070


	//   ....[1]....
        /*00e8*/ 	.word	0x00000ad0


	//----- nvinfo : EIATTR_MAX_THREADS
	.align		4
.L_4651:
        /*00ec*/ 	.byte	0x04, 0x05
        /*00ee*/ 	.short	(.L_4653 - .L_4652)
.L_4652:
        /*00f0*/ 	.word	0x00000400
        /*00f4*/ 	.word	0x00000001
        /*00f8*/ 	.word	0x00000001


	//----- nvinfo : EIATTR_CRS_STACK_SIZE
	.align		4
.L_4653:
        /*00fc*/ 	.byte	0x04, 0x1e
        /*00fe*/ 	.short	(.L_4655 - .L_4654)
.L_4654:
        /*0100*/ 	.word	0x00000000
.L_4655:


//--------------------- .nv.info._ZN10layer_norm13ln_bwd_kernelINS_13Kernel_traitsIfffffjLj2560ELj1ELj1ELj4ELj16ENS_18Kernel_traits_baseILj2560EfffffjLj128EEEEELb1ELb0ELb1ELb0EEEvNS_9BwdParamsE --------------------------
	.section	.nv.info._ZN10layer_norm13ln_bwd_kernelINS_13Kernel_traitsIfffffjLj2560ELj1ELj1ELj4ELj16ENS_18Kernel_traits_baseILj2560EfffffjLj128EEEEELb1ELb0ELb1ELb0EEEvNS_9BwdParamsE,"",@"SHT_CUDA_INFO"
	.sectionflags	@""
	.align	4


	//----- nvinfo : EIATTR_CUDA_API_VERSION
	.align		4
        /*0000*/ 	.byte	0x04, 0x37
        /*0002*/ 	.short	(.L_4657 - .L_4656)
.L_4656:
        /*0004*/ 	.word	0x00000082


	//----- nvinfo : EIATTR_SW2861232_WAR
	.align		4
.L_4657:
        /*0008*/ 	.byte	0x01, 0x35
	.zero		2


	//----- nvinfo : EIATTR_PARAM_CBANK
	.align		4
        /*000c*/ 	.byte	0x04, 0x0a
        /*000e*/ 	.short	(.L_4659 - .L_4658)
	.align		4
.L_4658:
        /*0010*/ 	.word	index@(.nv.constant0._ZN10layer_norm13ln_bwd_kernelINS_13Kernel_traitsIfffffjLj2560ELj1ELj1ELj4ELj16ENS_18Kernel_traits_baseILj2560EfffffjLj128EEEEELb1ELb0ELb1ELb0EEEvNS_9BwdParamsE)
        /*0014*/ 	.short	0x0160
        /*0016*/ 	.short	0x0128


	//----- nvinfo : EIATTR_CBANK_PARAM_SIZE
	.align		4
.L_4659:
        /*0018*/ 	.byte	0x03, 0x19
        /*001a*/ 	.short	0x0128


	//----- nvinfo : EIATTR_KPARAM_INFO
	.align		4
        /*001c*/ 	.byte	0x04, 0x17
        /*001e*/ 	.short	(.L_4661 - .L_4660)
.L_4660:
        /*0020*/ 	.word	0x00000000
        /*0024*/ 	.short	0x0000
        /*0026*/ 	.short	0x0000
        /*0028*/ 	.byte	0x00, 0xf0, 0xa1, 0x04


	//----- nvinfo : EIATTR_MAXREG_COUNT
	.align		4
.L_4661:
        /*002c*/ 	.byte	0x03, 0x1b
        /*002e*/ 	.short	0x00ff


	//----- nvinfo : EIATTR_NUM_BARRIERS
	.align		4
        /*0030*/ 	.byte	0x02, 0x4c
        /*0032*/ 	.byte	0x01
	.zero		1


	//----- nvinfo : EIATTR_MERCURY_ISA_VERSION
	.align		4
        /*0034*/ 	.byte	0x03, 0x5f
        /*0036*/ 	.short	0x0000


	//----- nvinfo : EIATTR_COOP_GROUP_MASK_REGIDS
	.align		4
        /*0038*/ 	.byte	0x04, 0x29
        /*003a*/ 	.short	(.L_4663 - .L_4662)


	//   ....[0]....
.L_4662:
        /*003c*/ 	.word	0xffffffff


	//   ....[1]....
        /*0040*/ 	.word	0xffffffff


	//   ....[2]....
        /*0044*/ 	.word	0xffffffff


	//   ....[3]....
        /*0048*/ 	.word	0xffffffff


	//   ....[4]....
        /*004c*/ 	.word	0xffffffff


	//   ....[5]....
        /*0050*/ 	.word	0xffffffff


	//   ....[6]....
        /*0054*/ 	.word	0xffffffff


	//   ....[7]....
        /*0058*/ 	.word	0xffffffff


	//   ....[8]....
        /*005c*/ 	.word	0xffffffff


	//   ....[9]....
        /*0060*/ 	.word	0xffffffff


	//   ....[10]....
        /*0064*/ 	.word	0xffffffff


	//   ....[11]....
        /*0068*/ 	.word	0xffffffff


	//   ....[12]....
        /*006c*/ 	.word	0xffffffff


	//   ....[13]....
        /*0070*/ 	.word	0xffffffff


	//   ....[14]....
        /*0074*/ 	.word	0xffffffff


	//   ....[15]....
        /*0078*/ 	.word	0xffffffff


	//   ....[16]....
        /*007c*/ 	.word	0xffffffff


	//   ....[17]....
        /*0080*/ 	.word	0xffffffff


	//   ....[18]....
        /*0084*/ 	.word	0xffffffff


	//   ....[19]....
        /*0088*/ 	.word	0xffffffff


	//----- nvinfo : EIATTR_COOP_GROUP_INSTR_OFFSETS
	.align		4
.L_4663:
        /*008c*/ 	.byte	0x04, 0x28
        /*008e*/ 	.short	(.L_4665 - .L_4664)


	//   ....[0]....
.L_4664:
        /*0090*/ 	.word	0x00001870


	//   ....[1]....
        /*0094*/ 	.word	0x00001890


	//   ....[2]....
        /*0098*/ 	.word	0x000018b0


	//   ....[3]....
        /*009c*/ 	.word	0x000018d0


	//   ....[4]....
        /*00a0*/ 	.word	0x000018f0


	//   ....[5]....
        /*00a4*/ 	.word	0x00001910


	//   ....[6]....
        /*00a8*/ 	.word	0x00001930


	//   ....[7]....
        /*00ac*/ 	.word	0x00001950


	//   ....[8]....
        /*00b0*/ 	.word	0x00001970


	//   ....[9]....
        /*00b4*/ 	.word	0x00001990


	//   ....[10]....
        /*00b8*/ 	.word	0x00003880


	//   ....[11]....
        /*00bc*/ 	.word	0x00003900


	//   ....[12]....
        /*00c0*/ 	.word	0x00003980


	//   ....[13]....
        /*00c4*/ 	.word	0x000039f0


	//   ....[14]....
        /*00c8*/ 	.word	0x00003a70


	//   ....[15]....
        /*00cc*/ 	.word	0x00003ae0


	//   ....[16]....
        /*00d0*/ 	.word	0x00003b60


	//   ....[17]....
        /*00d4*/ 	.word	0x00003bd0


	//   ....[18]....
        /*00d8*/ 	.word	0x00003c50


	//   ....[19]....
        /*00dc*/ 	.word	0x00003cc0


	//----- nvinfo : EIATTR_EXIT_INSTR_OFFSETS
	.align		4
.L_4665:
        /*00e0*/ 	.byte	0x04, 0x1c
        /*00e2*/ 	.short	(.L_4667 - .L_4666)


	//   ....[0]....
.L_4666:
        /*00e4*/ 	.word	0x000037c0


	//   ....[1]....
        /*00e8*/ 	.word	0x00003820


	//----- nvinfo : EIATTR_MAX_THREADS
	.align		4
.L_4667:
        /*00ec*/ 	.byte	0x04, 0x05
        /*00ee*/ 	.short	(.L_4669 - .L_4668)
.L_4668:
        /*00f0*/ 	.word	0x00000080
        /*00f4*/ 	.word	0x00000001
        /*00f8*/ 	.word	0x00000001


	//----- nvinfo : EIATTR_CRS_STACK_SIZE
	.align		4
.L_4669:
        /*00fc*/ 	.byte	0x04, 0x1e
        /*00fe*/ 	.short	(.L_4671 - .L_4670)
.L_4670:
        /*0100*/ 	.word	0x00000000
.L_4671:


//--------------------- .nv.info._ZN10layer_norm22ln_bwd_finalize_kernelINS_22Kernel_traits_finalizeILj2560EfffffjLb0ELj1024ELj4ENS_18Kernel_traits_baseILj2560EfffffjLj1024EEEEELb0ELb1EEEvNS_9BwdParamsE --------------------------
	.section	.nv.info._ZN10layer_norm22ln_bwd_finalize_kernelINS_22Kernel_traits_finalizeILj2560EfffffjLb0ELj1024ELj4ENS_18Kernel_traits_baseILj2560EfffffjLj1024EEEEELb0ELb1EEEvNS_9BwdParamsE,"",@"SHT_CUDA_INFO"
	.sectionflags	@""
	.align	4


	//----- nvinfo : EIATTR_CUDA_API_VERSION
	.align		4
        /*0000*/ 	.byte	0x04, 0x37
        /*0002*/ 	.short	(.L_4673 - .L_4672)
.L_4672:
        /*0004*/ 	.word	0x00000082


	//----- nvinfo : EIATTR_SW2861232_WAR
	.align		4
.L_4673:
        /*0008*/ 	.byte	0x01, 0x35
	.zero		2


	//----- nvinfo : EIATTR_PARAM_CBANK
	.align		4
        /*000c*/ 	.byte	0x04, 0x0a
        /*000e*/ 	.short	(.L_4675 - .L_4674)
	.align		4
.L_4674:
        /*0010*/ 	.word	index@(.nv.constant0._ZN10layer_norm22ln_bwd_finalize_kernelINS_22Kernel_traits_finalizeILj2560EfffffjLb0ELj1024ELj4ENS_18Kernel_traits_baseILj2560EfffffjLj1024EEEEELb0ELb1EEEvNS_9BwdParamsE)
        /*0014*/ 	.short	0x0160
        /*0016*/ 	.short	0x0128


	//----- nvinfo : EIATTR_CBANK_PARAM_SIZE
	.align		4
.L_4675:
        /*0018*/ 	.byte	0x03, 0x19
        /*001a*/ 	.short	0x0128


	//----- nvinfo : EIATTR_KPARAM_INFO
	.align		4
        /*001c*/ 	.byte	0x04, 0x17
        /*001e*/ 	.short	(.L_4677 - .L_4676)
.L_4676:
        /*0020*/ 	.word	0x00000000
        /*0024*/ 	.short	0x0000
        /*0026*/ 	.short	0x0000
        /*0028*/ 	.byte	0x00, 0xf0, 0xa1, 0x04


	//----- nvinfo : EIATTR_MAXREG_COUNT
	.align		4
.L_4677:
        /*002c*/ 	.byte	0x03, 0x1b
        /*002e*/ 	.short	0x0040


	//----- nvinfo : EIATTR_NUM_BARRIERS
	.align		4
        /*0030*/ 	.byte	0x02, 0x4c
        /*0032*/ 	.byte	0x01
	.zero		1


	//----- nvinfo : EIATTR_MERCURY_ISA_VERSION
	.align		4
        /*0034*/ 	.byte	0x03, 0x5f
        /*0036*/ 	.short	0x0000


	//----- nvinfo : EIATTR_COOP_GROUP_MASK_REGIDS
	.align		4
        /*0038*/ 	.byte	0x04, 0x29
        /*003a*/ 	.short	(.L_4679 - .L_4678)


	//   ....[0]....
.L_4678:
        /*003c*/ 	.word	0xffffffff


	//   ....[1]....
        /*0040*/ 	.word	0xffffffff


	//   ....[2]....
        /*0044*/ 	.word	0xffffffff


	//   ....[3]....
        /*0048*/ 	.word	0xffffffff


	//   ....[4]....
        /*004c*/ 	.word	0xffffffff


	//   ....[5]....
        /*0050*/ 	.word	0xffffffff


	//   ....[6]....
        /*0054*/ 	.word	0xffffffff


	//   ....[7]....
        /*0058*/ 	.word	0xffffffff


	//   ....[8]....
        /*005c*/ 	.word	0xffffffff


	//   ....[9]....
        /*0060*/ 	.word	0xffffffff


	//   ....[10]....
        /*0064*/ 	.word	0xffffffff


	//   ....[11]....
        /*0068*/ 	.word	0xffffffff


	//   ....[12]....
        /*006c*/ 	.word	0xffffffff


	//   ....[13]....
        /*0070*/ 	.word	0xffffffff


	//   ....[14]....
        /*0074*/ 	.word	0xffffffff


	//   ....[15]....
        /*0078*/ 	.word	0xffffffff


	//   ....[16]....
        /*007c*/ 	.word	0xffffffff


	//   ....[17]....
        /*0080*/ 	.word	0xffffffff


	//   ....[18]....
        /*0084*/ 	.word	0xffffffff


	//   ....[19]....
        /*0088*/ 	.word	0xffffffff


	//----- nvinfo : EIATTR_COOP_GROUP_INSTR_OFFSETS
	.align		4
.L_4679:
        /*008c*/ 	.byte	0x04, 0x28
        /*008e*/ 	.short	(.L_4681 - .L_4680)


	//   ....[0]....
.L_4680:
        /*0090*/ 	.word	0x000007f0


	//   ....[1]....
        /*0094*/ 	.word	0x00000820


	//   ....[2]....
        /*0098*/ 	.word	0x00000840


	//   ....[3]....
        /*009c*/ 	.word	0x00000850


	//   ....[4]....
        /*00a0*/ 	.word	0x00000880


	//   ....[5]....
        /*00a4*/ 	.word	0x00000890


	//   ....[6]....
        /*00a8*/ 	.word	0x000008c0


	//   ....[7]....
        /*00ac*/ 	.word	0x000008d0


	//   ....[8]....
        /*00b0*/ 	.word	0x00000900


	//   ....[9]....
        /*00b4*/ 	.word	0x00000910


	//   ....[10]....
        /*00b8*/ 	.word	0x00000ab0


	//   ....[11]....
        /*00bc*/ 	.word	0x00000b30


	//   ....[12]....
        /*00c0*/ 	.word	0x00000b90


	//   ....[13]....
        /*00c4*/ 	.word	0x00000bf0


	//   ....[14]....
        /*00c8*/ 	.word	0x00000c60


	//   ....[15]....
        /*00cc*/ 	.word	0x00000cd0


	//   ....[16]....
        /*00d0*/ 	.word	0x00000d30


	//   ....[17]....
        /*00d4*/ 	.word	0x00000d90


	//   ....[18]....
        /*00d8*/ 	.word	0x00000df0


	//   ....[19]....
        /*00dc*/ 	.word	0x00000e50


	//----- nvinfo : EIATTR_EXIT_INSTR_OFFSETS
	.align		4
.L_4681:
        /*00e0*/ 	.byte	0x04, 0x1c
        /*00e2*/ 	.short	(.L_4683 - .L_4682)


	//   ....[0]....
.L_4682:
        /*00e4*/ 	.word	0x00000070


	//   ....[1]....
        /*00e8*/ 	.word	0x00000a50


	//----- nvinfo : EIATTR_MAX_THREADS
	.align		4
.L_4683:
        /*00ec*/ 	.byte	0x04, 0x05
        /*00ee*/ 	.short	(.L_4685 - .L_4684)
.L_4684:
        /*00f0*/ 	.word	0x00000400
        /*00f4*/ 	.word	0x00000001
        /*00f8*/ 	.word	0x00000001


	//----- nvinfo : EIATTR_CRS_STACK_SIZE
	.align		4
.L_4685:
        /*00fc*/ 	.byte	0x04, 0x1e
        /*00fe*/ 	.short	(.L_4687 - .L_4686)
.L_4686:
        /*0100*/ 	.word	0x00000000
.L_4687:


//--------------------- .nv.info._ZN10layer_norm13ln_bwd_kernelINS_13Kernel_traitsIfffffjLj2560ELj1ELj1ELj4ELj16ENS_18Kernel_traits_baseILj2560EfffffjLj128EEEEELb1ELb0ELb1ELb1EEEvNS_9BwdParamsE --------------------------
	.section	.nv.info._ZN10layer_norm13ln_bwd_kernelINS_13Kernel_traitsIfffffjLj2560ELj1ELj1ELj4ELj16ENS_18Kernel_traits_baseILj2560EfffffjLj128EEEEELb1ELb0ELb1ELb1EEEvNS_9BwdParamsE,"",@"SHT_CUDA_INFO"
	.sectionflags	@""
	.align	4


	//----- nvinfo : EIATTR_CUDA_API_VERSION
	.align		4
        /*0000*/ 	.byte	0x04, 0x37
        /*0002*/ 	.short	(.L_4689 - .L_4688)
.L_4688:
        /*0004*/ 	.word	0x00000082


	//----- nvinfo : EIATTR_SW2861232_WAR
	.align		4
.L_4689:
        /*0008*/ 	.byte	0x01, 0x35
	.zero		2


	//----- nvinfo : EIATTR_PARAM_CBANK
	.align		4
        /*000c*/ 	.byte	0x04, 0x0a
        /*000e*/ 	.short	(.L_4691 - .L_4690)
	.align		4
.L_4690:
        /*0010*/ 	.word	index@(.nv.constant0._ZN10layer_norm13ln_bwd_kernelINS_13Kernel_traitsIfffffjLj2560ELj1ELj1ELj4ELj16ENS_18Kernel_traits_baseILj2560EfffffjLj128EEEEELb1ELb0ELb1ELb1EEEvNS_9BwdParamsE)
        /*0014*/ 	.short	0x0160
        /*0016*/ 	.short	0x0128


	//----- nvinfo : EIATTR_CBANK_PARAM_SIZE
	.align		4
.L_4691:
        /*0018*/ 	.byte	0x03, 0x19
        /*001a*/ 	.short	0x0128


	//----- nvinfo : EIATTR_KPARAM_INFO
	.align		4
        /*001c*/ 	.byte	0x04, 0x17
        /*001e*/ 	.short	(.L_4693 - .L_4692)
.L_4692:
        /*0020*/ 	.word	0x00000000
        /*0024*/ 	.short	0x0000
        /*0026*/ 	.short	0x0000
        /*0028*/ 	.byte	0x00, 0xf0, 0xa1, 0x04


	//----- nvinfo : EIATTR_MAXREG_COUNT
	.align		4
.L_4693:
        /*002c*/ 	.byte	0x03, 0x1b
        /*002e*/ 	.short	0x00ff


	//----- nvinfo : EIATTR_NUM_BARRIERS
	.align		4
        /*0030*/ 	.byte	0x02, 0x4c
        /*0032*/ 	.byte	0x01
	.zero		1


	//----- nvinfo : EIATTR_MERCURY_ISA_VERSION
	.align		4
        /*0034*/ 	.byte	0x03, 0x5f
        /*0036*/ 	.short	0x0000


	//----- nvinfo : EIATTR_COOP_GROUP_MASK_REGIDS
	.align		4
        /*0038*/ 	.byte	0x04, 0x29
        /*003a*/ 	.short	(.L_4695 - .L_4694)


	//   ....[0]....
.L_4694:
        /*003c*/ 	.word	0xffffffff


	//   ....[1]....
        /*0040*/ 	.word	0xffffffff


	//   ....[2]....
        /*0044*/ 	.word	0xffffffff


	//   ....[3]....
        /*0048*/ 	.word	0xffffffff


	//   ....[4]....
        /*004c*/ 	.word	0xffffffff


	//   ....[5]....
        /*0050*/ 	.word	0xffffffff


	//   ....[6]....
        /*0054*/ 	.word	0xffffffff


	//   ....[7]....
        /*0058*/ 	.word	0xffffffff


	//   ....[8]....
        /*005c*/ 	.word	0xffffffff


	//   ....[9]....
        /*0060*/ 	.word	0xffffffff


	//   ....[10]....
        /*0064*/ 	.word	0xffffffff


	//   ....[11]....
        /*0068*/ 	.word	0xffffffff


	//   ....[12]....
        /*006c*/ 	.word	0xffffffff


	//   ....[13]....
        /*0070*/ 	.word	0xffffffff


	//   ....[14]....
        /*0074*/ 	.word	0xffffffff


	//   ....[15]....
        /*0078*/ 	.word	0xffffffff


	//   ....[16]....
        /*007c*/ 	.word	0xffffffff


	//   ....[17]....
        /*0080*/ 	.word	0xffffffff


	//   ....[18]....
        /*0084*/ 	.word	0xffffffff


	//   ....[19]....
        /*0088*/ 	.word	0xffffffff


	//----- nvinfo : EIATTR_COOP_GROUP_INSTR_OFFSETS
	.align		4
.L_4695:
        /*008c*/ 	.byte	0x04, 0x28
        /*008e*/ 	.short	(.L_4697 - .L_4696)


	//   ....[0]....
.L_4696:
        /*0090*/ 	.word	0x00001440


	//   ....[1]....
        /*0094*/ 	.word	0x00001460


	//   ....[2]....
        /*0098*/ 	.word	0x00001480


	//   ....[3]....
        /*009c*/ 	.word	0x000014a0


	//   ....[4]....
        /*00a0*/ 	.word	0x000014c0


	//   ....[5]....
        /*00a4*/ 	.word	0x000014e0


	//   ....[6]....
        /*00a8*/ 	.word	0x00001500


	//   ....[7]....
        /*00ac*/ 	.word	0x00001520


	//   ....[8]....
        /*00b0*/ 	.word	0x00001540


	//   ....[9]....
        /*00b4*/ 	.word	0x00001560


	//   ....[10]....
        /*00b8*/ 	.word	0x000030d0


	//   ....[11]....
        /*00bc*/ 	.word	0x00003150


	//   ....[12]....
        /*00c0*/ 	.word	0x000031d0


	//   ....[13]....
        /*00c4*/ 	.word	0x00003240


	//   ....[14]....
        /*00c8*/ 	.word	0x000032c0


	//   ....[15]....
        /*00cc*/ 	.word	0x00003330


	//   ....[16]....
        /*00d0*/ 	.word	0x000033b0


	//   ....[17]....
        /*00d4*/ 	.word	0x00003420


	//   ....[18]....
        /*00d8*/ 	.word	0x000034a0


	//   ....[19]....
        /*00dc*/ 	.word	0x00003510


	//----- nvinfo : EIATTR_EXIT_INSTR_OFFSETS
	.align		4
.L_4697:
        /*00e0*/ 	.byte	0x04, 0x1c
        /*00e2*/ 	.short	(.L_4699 - .L_4698)


	//   ....[0]....
.L_4698:
        /*00e4*/ 	.word	0x00003070


	//----- nvinfo : EIATTR_MAX_THREADS
	.align		4
.L_4699:
        /*00e8*/ 	.byte	0x04, 0x05
        /*00ea*/ 	.short	(.L_4701 - .L_4700)
.L_4700:
        /*00ec*/ 	.word	0x00000080
        /*00f0*/ 	.word	0x00000001
        /*00f4*/ 	.word	0x00000001


	//----- nvinfo : EIATTR_CRS_STACK_SIZE
	.align		4
.L_4701:
        /*00f8*/ 	.byte	0x04, 0x1e
        /*00fa*/ 	.short	(.L_4703 - .L_4702)
.L_4702:
        /*00fc*/ 	.word	0x00000000
.L_4703:


//--------------------- .nv.info._ZN10layer_norm13ln_bwd_kernelINS_13Kernel_traitsIfffffjLj2560ELj1ELj1ELj4ELj16ENS_18Kernel_traits_baseILj2560EfffffjLj128EEEEELb1ELb1ELb0ELb0EEEvNS_9BwdParamsE --------------------------
	.section	.nv.info._ZN10layer_norm13ln_bwd_kernelINS_13Kernel_traitsIfffffjLj2560ELj1ELj1ELj4ELj16ENS_18Kernel_traits_baseILj2560EfffffjLj128EEEEELb1ELb1ELb0ELb0EEEvNS_9BwdParamsE,"",@"SHT_CUDA_INFO"
	.sectionflags	@""
	.align	4


	//----- nvinfo : EIATTR_CUDA_API_VERSION
	.align		4
        /*0000*/ 	.byte	0x04, 0x37
        /*0002*/ 	.short	(.L_4705 - .L_4704)
.L_4704:
        /*0004*/ 	.word	0x00000082


	//----- nvinfo : EIATTR_SW2861232_WAR
	.align		4
.L_4705:
        /*0008*/ 	.byte	0x01, 0x35
	.zero		2


	//----- nvinfo : EIATTR_PARAM_CBANK
	.align		4
        /*000c*/ 	.byte	0x04, 0x0a
        /*000e*/ 	.short	(.L_4707 - .L_4706)
	.align		4
.L_4706:
        /*0010*/ 	.word	index@(.nv.constant0._ZN10layer_norm13ln_bwd_kernelINS_13Kernel_traitsIfffffjLj2560ELj1ELj1ELj4ELj16ENS_18Kernel_traits_baseILj2560EfffffjLj128EEEEELb1ELb1ELb0ELb0EEEvNS_9BwdParamsE)
        /*0014*/ 	.short	0x0160
        /*0016*/ 	.short	0x0128


	//----- nvinfo : EIATTR_CBANK_PARAM_SIZE
	.align		4
.L_4707:
        /*0018*/ 	.byte	0x03, 0x19
        /*001a*/ 	.short	0x0128


	//----- nvinfo : EIATTR_KPARAM_INFO
	.align		4
        /*001c*/ 	.byte	0x04, 0x17
        /*001e*/ 	.short	(.L_4709 - .L_4708)
.L_4708:
        /*0020*/ 	.word	0x00000000
        /*0024*/ 	.short	0x0000
        /*0026*/ 	.short	0x0000
        /*0028*/ 	.byte	0x00, 0xf0, 0xa1, 0x04


	//----- nvinfo : EIATTR_MAXREG_COUNT
	.align		4
.L_4709:
        /*002c*/ 	.byte	0x03, 0x1b
        /*002e*/ 	.short	0x00ff


	//----- nvinfo : EIATTR_NUM_BARRIERS
	.align		4
        /*0030*/ 	.byte	0x02, 0x4c
        /*0032*/ 	.byte	0x01
	.zero		1


	//----- nvinfo : EIATTR_MERCURY_ISA_VERSION
	.align		4
        /*0034*/ 	.byte	0x03, 0x5f
        /*0036*/ 	.short	0x0000


	//----- nvinfo : EIATTR_COOP_GROUP_MASK_REGIDS
	.align		4
        /*0038*/ 	.byte	0x04, 0x29
        /*003a*/ 	.short	(.L_4711 - .L_4710)


	//   ....[0]....
.L_4710:
        /*003c*/ 	.word	0xffffffff


	//   ....[1]....
        /*0040*/ 	.word	0xffffffff


	//   ....[2]....
        /*0044*/ 	.word	0xffffffff


	//   ....[3]....
        /*0048*/ 	.word	0xffffffff


	//   ....[4]....
        /*004c*/ 	.word	0xffffffff


	//   ....[5]....
        /*0050*/ 	.word	0xffffffff


	//   ....[6]....
        /*0054*/ 	.word	0xffffffff


	//   ....[7]....
        /*0058*/ 	.word	0xffffffff


	//   ....[8]....
        /*005c*/ 	.word	0xffffffff


	//   ....[9]....
        /*0060*/ 	.word	0xffffffff


	//   ....[10]....
        /*0064*/ 	.word	0xffffffff


	//   ....[11]....
        /*0068*/ 	.word	0xffffffff


	//   ....[12]....
        /*006c*/ 	.word	0xffffffff


	//   ....[13]....
        /*0070*/ 	.word	0xffffffff


	//   ....[14]....
        /*0074*/ 	.word	0xffffffff


	//   ....[15]....
        /*0078*/ 	.word	0xffffffff


	//   ....[16]....
        /*007c*/ 	.word	0xffffffff


	//   ....[17]....
        /*0080*/ 	.word	0xffffffff


	//   ....[18]....
        /*0084*/ 	.word	0xffffffff


	//   ....[19]....
        /*0088*/ 	.word	0xffffffff


	//----- nvinfo : EIATTR_COOP_GROUP_INSTR_OFFSETS
	.align		4
.L_4711:
        /*008c*/ 	.byte	0x04, 0x28
        /*008e*/ 	.short	(.L_4713 - .L_4712)


	//   ....[0]....
.L_4712:
        /*0090*/ 	.word	0x00001590


	//   ....[1]....
        /*0094*/ 	.word	0x000015b0


	//   ....[2]....
        /*0098*/ 	.word	0x000015d0


	//   ....[3]....
        /*009c*/ 	.word	0x000015f0


	//   ....[4]....
        /*00a0*/ 	.word	0x00001610


	//   ....[5]....
        /*00a4*/ 	.word	0x00001630


	//   ....[6]....
        /*00a8*/ 	.word	0x00001650


	//   ....[7]....
        /*00ac*/ 	.word	0x00001670


	//   ....[8]....
        /*00b0*/ 	.word	0x00001690


	//   ....[9]....
        /*00b4*/ 	.word	0x000016b0


	//   ....[10]....
        /*00b8*/ 	.word	0x00003230


	//   ....[11]....
        /*00bc*/ 	.word	0x000032b0


	//   ....[12]....
        /*00c0*/ 	.word	0x00003330


	//   ....[13]....
        /*00c4*/ 	.word	0x000033a0


	//   ....[14]....
        /*00c8*/ 	.word	0x00003420


	//   ....[15]....
        /*00cc*/ 	.word	0x00003490


	//   ....[16]....
        /*00d0*/ 	.word	0x00003510


	//   ....[17]....
        /*00d4*/ 	.word	0x00003580


	//   ....[18]....
        /*00d8*/ 	.word	0x00003600


	//   ....[19]....
        /*00dc*/ 	.word	0x00003670


	//----- nvinfo : EIATTR_EXIT_INSTR_OFFSETS
	.align		4
.L_4713:
        /*00e0*/ 	.byte	0x04, 0x1c
        /*00e2*/ 	.short	(.L_4715 - .L_4714)


	//   ....[0]....
.L_4714:
        /*00e4*/ 	.word	0x00003150


	//   ....[1]....
        /*00e8*/ 	.word	0x000031d0


	//----- nvinfo : EIATTR_MAX_THREADS
	.align		4
.L_4715:
        /*00ec*/ 	.byte	0x04, 0x05
        /*00ee*/ 	.short	(.L_4717 - .L_4716)
.L_4716:
        /*00f0*/ 	.word	0x00000080
        /*00f4*/ 	.word	0x00000001
        /*00f8*/ 	.word	0x00000001


	//----- nvinfo : EIATTR_CRS_STACK_SIZE
	.align		4
.L_4717:
        /*00fc*/ 	.byte	0x04, 0x1e
        /*00fe*/ 	.short	(.L_4719 - .L_4718)
.L_4718:
        /*0100*/ 	.word	0x00000000
.L_4719:


//--------------------- .nv.info._ZN10layer_norm13ln_bwd_kernelINS_13Kernel_traitsIfffffjLj2560ELj1ELj1ELj4ELj16ENS_18Kernel_traits_baseILj2560EfffffjLj128EEEEELb1ELb1ELb0ELb1EEEvNS_9BwdParamsE --------------------------
	.section	.nv.info._ZN10layer_norm13ln_bwd_kernelINS_13Kernel_traitsIfffffjLj2560ELj1ELj1ELj4ELj16ENS_18Kernel_traits_baseILj2560EfffffjLj128EEEEELb1ELb1ELb0ELb1EEEvNS_9BwdParamsE,"",@"SHT_CUDA_INFO"
	.sectionflags	@""
	.align	4


	//----- nvinfo : EIATTR_CUDA_API_VERSION
	.align		4
        /*0000*/ 	.byte	0x04, 0x37
        /*0002*/ 	.short	(.L_4721 - .L_4720)
.L_4720:
        /*0004*/ 	.word	0x00000082


	//----- nvinfo : EIATTR_SW2861232_WAR
	.align		4
.L_4721:
        /*0008*/ 	.byte	0x01, 0x35
	.zero		2


	//----- nvinfo : EIATTR_PARAM_CBANK
	.align		4
        /*000c*/ 	.byte	0x04, 0x0a
        /*000e*/ 	.short	(.L_4723 - .L_4722)
	.align		4
.L_4722:
        /*0010*/ 	.word	index@(.nv.constant0._ZN10layer_norm13ln_bwd_kernelINS_13Kernel_traitsIfffffjLj2560ELj1ELj1ELj4ELj16ENS_18Kernel_traits_baseILj2560EfffffjLj128EEEEELb1ELb1ELb0ELb1EEEvNS_9BwdParamsE)
        /*0014*/ 	.short	0x0160
        /*0016*/ 	.short	0x0128


	//----- nvinfo : EIATTR_CBANK_PARAM_SIZE
	.align		4
.L_4723:
        /*0018*/ 	.byte	0x03, 0x19
        /*001a*/ 	.short	0x0128


	//----- nvinfo : EIATTR_KPARAM_INFO
	.align		4
        /*001c*/ 	.byte	0x04, 0x17
        /*001e*/ 	.short	(.L_4725 - .L_4724)
.L_4724:
        /*0020*/ 	.word	0x00000000
        /*0024*/ 	.short	0x0000
        /*0026*/ 	.short	0x0000
        /*0028*/ 	.byte	0x00, 0xf0, 0xa1, 0x04


	//----- nvinfo : EIATTR_MAXREG_COUNT
	.align		4
.L_4725:
        /*002c*/ 	.byte	0x03, 0x1b
        /*002e*/ 	.short	0x00ff


	//----- nvinfo : EIATTR_NUM_BARRIERS
	.align		4
        /*0030*/ 	.byte	0x02, 0x4c
        /*0032*/ 	.byte	0x01
	.zero		1


	//----- nvinfo : EIATTR_MERCURY_ISA_VERSION
	.align		4
        /*0034*/ 	.byte	0x03, 0x5f
        /*0036*/ 	.short	0x0000


	//----- nvinfo : EIATTR_COOP_GROUP_MASK_REGIDS
	.align		4
        /*0038*/ 	.byte	0x04, 0x29
        /*003a*/ 	.short	(.L_4727 - .L_4726)


	//   ....[0]....
.L_4726:
        /*003c*/ 	.word	0xffffffff


	//   ....[1]....
        /*0040*/ 	.word	0xffffffff


	//   ....[2]....
        /*0044*/ 	.word	0xffffffff


	//   ....[3]....
        /*0048*/ 	.word	0xffffffff


	//   ....[4]....
        /*004c*/ 	.word	0xffffffff


	//   ....[5]....
        /*0050*/ 	.word	0xffffffff


	//   ....[6]....
        /*0054*/ 	.word	0xffffffff


	//   ....[7]....
        /*0058*/ 	.word	0xffffffff


	//   ....[8]....
        /*005c*/ 	.word	0xffffffff


	//   ....[9]....
        /*0060*/ 	.word	0xffffffff


	//   ....[10]....
        /*0064*/ 	.word	0xffffffff


	//   ....[11]....
        /*0068*/ 	.word	0xffffffff


	//   ....[12]....
        /*006c*/ 	.word	0xffffffff


	//   ....[13]....
        /*0070*/ 	.word	0xffffffff


	//   ....[14]....
        /*0074*/ 	.word	0xffffffff


	//   ....[15]....
        /*0078*/ 	.word	0xffffffff


	//   ....[16]....
        /*007c*/ 	.word	0xffffffff


	//   ....[17]....
        /*0080*/ 	.word	0xffffffff


	//   ....[18]....
        /*0084*/ 	.word	0xffffffff


	//   ....[19]....
        /*0088*/ 	.word	0xffffffff


	//----- nvinfo : EIATTR_COOP_GROUP_INSTR_OFFSETS
	.align		4
.L_4727:
        /*008c*/ 	.byte	0x04, 0x28
        /*008e*/ 	.short	(.L_4729 - .L_4728)


	//   ....[0]....
.L_4728:
        /*0090*/ 	.word	0x00001280


	//   ....[1]....
        /*0094*/ 	.word	0x000012a0


	//   ....[2]....
        /*0098*/ 	.word	0x000012c0


	//   ....[3]....
        /*009c*/ 	.word	0x000012e0


	//   ....[4]....
        /*00a0*/ 	.word	0x00001300


	//   ....[5]....
        /*00a4*/ 	.word	0x00001320


	//   ....[6]....
        /*00a8*/ 	.word	0x00001340


	//   ....[7]....
        /*00ac*/ 	.word	0x00001360


	//   ....[8]....
        /*00b0*/ 	.word	0x00001380


	//   ....[9]....
        /*00b4*/ 	.word	0x000013a0


	//   ....[10]....
        /*00b8*/ 	.word	0x00002dc0


	//   ....[11]....
        /*00bc*/ 	.word	0x00002e40


	//   ....[12]....
        /*00c0*/ 	.word	0x00002ec0


	//   ....[13]....
        /*00c4*/ 	.word	0x00002f30


	//   ....[14]....
        /*00c8*/ 	.word	0x00002fb0


	//   ....[15]....
        /*00cc*/ 	.word	0x00003020


	//   ....[16]....
        /*00d0*/ 	.word	0x000030a0


	//   ....[17]....
        /*00d4*/ 	.word	0x00003110


	//   ....[18]....
        /*00d8*/ 	.word	0x00003190


	//   ....[19]....
        /*00dc*/ 	.word	0x00003200


	//----- nvinfo : EIATTR_EXIT_INSTR_OFFSETS
	.align		4
.L_4729:
        /*00e0*/ 	.byte	0x04, 0x1c
        /*00e2*/ 	.short	(.L_4731 - .L_4730)


	//   ....[0]....
.L_4730:
        /*00e4*/ 	.word	0x00002d60


	//----- nvinfo : EIATTR_MAX_THREADS
	.align		4
.L_4731:
        /*00e8*/ 	.byte	0x04, 0x05
        /*00ea*/ 	.short	(.L_4733 - .L_4732)
.L_4732:
        /*00ec*/ 	.word	0x00000080
        /*00f0*/ 	.word	0x00000001
        /*00f4*/ 	.word	0x00000001


	//----- nvinfo : EIATTR_CRS_STACK_SIZE
	.align		4
.L_4733:
        /*00f8*/ 	.byte	0x04, 0x1e
        /*00fa*/ 	.short	(.L_4735 - .L_4734)
.L_4734:
        /*00fc*/ 	.word	0x00000000
.L_4735:


//--------------------- .nv.info._ZN10layer_norm22ln_bwd_finalize_kernelINS_22Kernel_traits_finalizeILj2560EfffffjLb1ELj1024ELj4ENS_18Kernel_traits_baseILj2560EfffffjLj1024EEEEELb1ELb0EEEvNS_9BwdParamsE --------------------------
	.section	.nv.info._ZN10layer_norm22ln_bwd_finalize_kernelINS_22Kernel_traits_finalizeILj2560EfffffjLb1ELj1024ELj4ENS_18Kernel_traits_baseILj2560EfffffjLj1024EEEEELb1ELb0EEEvNS_9BwdParamsE,"",@"SHT_CUDA_INFO"
	.sectionflags	@""
	.align	4


	//----- nvinfo : EIATTR_CUDA_API_VERSION
	.align		4
        /*0000*/ 	.byte	0x04, 0x37
        /*0002*/ 	.short	(.L_4737 - .L_4736)
.L_4736:
        /*0004*/ 	.word	0x00000082


	//----- nvinfo : EIATTR_SW2861232_WAR
	.align		4
.L_4737:
        /*0008*/ 	.byte	0x01, 0x35
	.zero		2


	//----- nvinfo : EIATTR_PARAM_CBANK
	.align		4
        /*000c*/ 	.byte	0x04, 0x0a
        /*000e*/ 	.short	(.L_4739 - .L_4738)
	.align		4
.L_4738:
        /*0010*/ 	.word	index@(.nv.constant0._ZN10layer_norm22ln_bwd_finalize_kernelINS_22Kernel_traits_finalizeILj2560EfffffjLb1ELj1024ELj4ENS_18Kernel_traits_baseILj2560EfffffjLj1024EEEEELb1ELb0EEEvNS_9BwdParamsE)
        /*0014*/ 	.short	0x0160
        /*0016*/ 	.short	0x0128


	//----- nvinfo : EIATTR_CBANK_PARAM_SIZE
	.align		4
.L_4739:
        /*0018*/ 	.byte	0x03, 0x19
        /*001a*/ 	.short	0x0128


	//----- nvinfo : EIATTR_KPARAM_INFO
	.align		4
        /*001c*/ 	.byte	0x04, 0x17
        /*001e*/ 	.short	(.L_4741 - .L_4740)
.L_4740:
        /*0020*/ 	.word	0x00000000
        /*0024*/ 	.short	0x0000
        /*0026*/ 	.short	0x0000
        /*0028*/ 	.byte	0x00, 0xf0, 0xa1, 0x04


	//----- nvinfo : EIATTR_MAXREG_COUNT
	.align		4
.L_4741:
        /*002c*/ 	.byte	0x03, 0x1b
        /*002e*/ 	.short	0x0040


	//----- nvinfo : EIATTR_NUM_BARRIERS
	.align		4
        /*0030*/ 	.byte	0x02, 0x4c
        /*0032*/ 	.byte	0x01
	.zero		1


	//----- nvinfo : EIATTR_MERCURY_ISA_VERSION
	.align		4
        /*0034*/ 	.byte	0x03, 0x5f
        /*0036*/ 	.short	0x0000


	//----- nvinfo : EIATTR_COOP_GROUP_MASK_REGIDS
	.align		4
        /*0038*/ 	.byte	0x04, 0x29
        /*003a*/ 	.short	(.L_4743 - .L_4742)


	//   ....[0]....
.L_4742:
        /*003c*/ 	.word	0xffffffff


	//   ....[1]....
        /*0040*/ 	.word	0xffffffff


	//   ....[2]....
        /*0044*/ 	.word	0xffffffff


	//   ....[3]....
        /*0048*/ 	.word	0xffffffff


	//   ....[4]....
        /*004c*/ 	.word	0xffffffff


	//   ....[5]....
        /*0050*/ 	.word	0xffffffff


	//   ....[6]....
        /*0054*/ 	.word	0xffffffff


	//   ....[7]....
        /*0058*/ 	.word	0xffffffff


	//   ....[8]....
        /*005c*/ 	.word	0xffffffff


	//   ....[9]....
        /*0060*/ 	.word	0xffffffff


	//   ....[10]....
        /*0064*/ 	.word	0xffffffff


	//   ....[11]....
        /*0068*/ 	.word	0xffffffff


	//   ....[12]....
        /*006c*/ 	.word	0xffffffff


	//   ....[13]....
        /*0070*/ 	.word	0xffffffff


	//   ....[14]....
        /*0074*/ 	.word	0xffffffff


	//   ....[15]....
        /*0078*/ 	.word	0xffffffff


	//   ....[16]....
        /*007c*/ 	.word	0xffffffff


	//   ....[17]....
        /*0080*/ 	.word	0xffffffff


	//   ....[18]....
        /*0084*/ 	.word	0xffffffff


	//   ....[19]....
        /*0088*/ 	.word	0xffffffff


	//   ....[20]....
        /*008c*/ 	.word	0xffffffff


	//   ....[21]....
        /*0090*/ 	.word	0xffffffff


	//   ....[22]....
        /*0094*/ 	.word	0xffffffff


	//   ....[23]....
        /*0098*/ 	.word	0xffffffff


	//   ....[24]....
        /*009c*/ 	.word	0xffffffff


	//   ....[25]....
        /*00a0*/ 	.word	0xffffffff


	//   ....[26]....
        /*00a4*/ 	.word	0xffffffff


	//   ....[27]....
        /*00a8*/ 	.word	0xffffffff


	//   ....[28]....
        /*00ac*/ 	.word	0xffffffff


	//   ....[29]....
        /*00b0*/ 	.word	0xffffffff


	//----- nvinfo : EIATTR_COOP_GROUP_INSTR_OFFSETS
	.align		4
.L_4743:
        /*00b4*/ 	.byte	0x04, 0x28
        /*00b6*/ 	.short	(.L_4745 - .L_4744)


	//   ....[0]....
.L_4744:
        /*00b8*/ 	.word	0x000009d0


	//   ....[1]....
        /*00bc*/ 	.word	0x00000a00


	//   ....[2]....
        /*00c0*/ 	.word	0x00000a10


	//   ....[3]....
        /*00c4*/ 	.word	0x00000a30


	//   ....[4]....
        /*00c8*/ 	.word	0x00000a50


	//   ....[5]....
        /*00cc*/ 	.word	0x00000a60


	//   ....[6]....
        /*00d0*/ 	.word	0x00000a90


	//   ....[7]....
        /*00d4*/ 	.word	0x00000ab0


	//   ....[8]....
        /*00d8*/ 	.word	0x00000ac0


	//   ....[9]....
        /*00dc*/ 	.word	0x00000af0


	//   ....[10]....
        /*00e0*/ 	.word	0x00000b10


	//   ....[11]....
        /*00e4*/ 	.word	0x00000b20


	//   ....[12]....
        /*00e8*/ 	.word	0x00000b50


	//   ....[13]....
        /*00ec*/ 	.word	0x00000b70


	//   ....[14]....
        /*00f0*/ 	.word	0x00000b80


	//   ....[15]....
        /*00f4*/ 	.word	0x00000df0


	//   ....[16]....
        /*00f8*/ 	.word	0x00000e50


	//   ....[17]....
        /*00fc*/ 	.word	0x00000eb0


	//   ....[18]....
        /*0100*/ 	.word	0x00000f10


	//   ....[19]....
        /*0104*/ 	.word	0x00000f80


	//   ....[20]....
        /*0108*/ 	.word	0x00000ff0


	//   ....[21]....
        /*010c*/ 	.word	0x00001050


	//   ....[22]....
        /*0110*/ 	.word	0x000010b0


	//   ....[23]....
        /*0114*/ 	.word	0x00001110


	//   ....[24]....
        /*0118*/ 	.word	0x00001180


	//   ....[25]....
        /*011c*/ 	.word	0x000011f0


	//   ....[26]....
        /*0120*/ 	.word	0x00001250


	//   ....[27]....
        /*0124*/ 	.word	0x000012b0


	//   ....[28]....
        /*0128*/ 	.word	0x00001310


	//   ....[29]....
        /*012c*/ 	.word	0x00001370


	//----- nvinfo : EIATTR_EXIT_INSTR_OFFSETS
	.align		4
.L_4745:
        /*0130*/ 	.byte	0x04, 0x1c
        /*0132*/ 	.short	(.L_4747 - .L_4746)


	//   ....[0]....
.L_4746:
        /*0134*/ 	.word	0x00000070


	//   ....[1]....
        /*0138*/ 	.word	0x00000d90


	//----- nvinfo : EIATTR_MAX_THREADS
	.align		4
.L_4747:
        /*013c*/ 	.byte	0x04, 0x05
        /*013e*/ 	.short	(.L_4749 - .L_4748)
.L_4748:
        /*0140*/ 	.word	0x00000400
        /*0144*/ 	.word	0x00000001
        /*0148*/ 	.word	0x00000001


	//----- nvinfo : EIATTR_CRS_STACK_SIZE
	.align		4
.L_4749:
        /*014c*/ 	.byte	0x04, 0x1e
        /*014e*/ 	.short	(.L_4751 - .L_4750)
.L_4750:
        /*0150*/ 	.word	0x00000000
.L_4751:


//--------------------- .nv.info._ZN10layer_norm13ln_bwd_kernelINS_13Kernel_traitsIfffffjLj2560ELj1ELj1ELj4ELj16ENS_18Kernel_traits_baseILj2560EfffffjLj128EEEEELb1ELb1ELb1ELb0EEEvNS_9BwdParamsE --------------------------
	.section	.nv.info._ZN10layer_norm13ln_bwd_kernelINS_13Kernel_traitsIfffffjLj2560ELj1ELj1ELj4ELj16ENS_18Kernel_traits_baseILj2560EfffffjLj128EEEEELb1ELb1ELb1ELb0EEEvNS_9BwdParamsE,"",@"SHT_CUDA_INFO"
	.sectionflags	@""
	.align	4


	//----- nvinfo : EIATTR_CUDA_API_VERSION
	.align		4
        /*0000*/ 	.byte	0x04, 0x37
        /*0002*/ 	.short	(.L_4753 - .L_4752)
.L_4752:
        /*0004*/ 	.word	0x00000082


	//----- nvinfo : EIATTR_SW2861232_WAR
	.align		4
.L_4753:
        /*0008*/ 	.byte	0x01, 0x35
	.zero		2


	//----- nvinfo : EIATTR_PARAM_CBANK
	.align		4
        /*000c*/ 	.byte	0x04, 0x0a
        /*000e*/ 	.short	(.L_4755 - .L_4754)
	.align		4
.L_4754:
        /*0010*/ 	.word	index@(.nv.constant0._ZN10layer_norm13ln_bwd_kernelINS_13Kernel_traitsIfffffjLj2560ELj1ELj1ELj4ELj16ENS_18Kernel_traits_baseILj2560EfffffjLj128EEEEELb1ELb1ELb1ELb0EEEvNS_9BwdParamsE)
        /*0014*/ 	.short	0x0160
        /*0016*/ 	.short	0x0128


	//----- nvinfo : EIATTR_CBANK_PARAM_SIZE
	.align		4
.L_4755:
        /*0018*/ 	.byte	0x03, 0x19
        /*001a*/ 	.short	0x0128


	//----- nvinfo : EIATTR_KPARAM_INFO
	.align		4
        /*001c*/ 	.byte	0x04, 0x17
        /*001e*/ 	.short	(.L_4757 - .L_4756)
.L_4756:
        /*0020*/ 	.word	0x00000000
        /*0024*/ 	.short	0x0000
        /*0026*/ 	.short	0x0000
        /*0028*/ 	.byte	0x00, 0xf0, 0xa1, 0x04


	//----- nvinfo : EIATTR_MAXREG_COUNT
	.align		4
.L_4757:
        /*002c*/ 	.byte	0x03, 0x1b
        /*002e*/ 	.short	0x00ff


	//----- nvinfo : EIATTR_NUM_BARRIERS
	.align		4
        /*0030*/ 	.byte	0x02, 0x4c
        /*0032*/ 	.byte	0x01
	.zero		1


	//----- nvinfo : EIATTR_MERCURY_ISA_VERSION
	.align		4
        /*0034*/ 	.byte	0x03, 0x5f
        /*0036*/ 	.short	0x0000


	//----- nvinfo : EIATTR_COOP_GROUP_MASK_REGIDS
	.align		4
        /*0038*/ 	.byte	0x04, 0x29
        /*003a*/ 	.short	(.L_4759 - .L_4758)


	//   ....[0]....
.L_4758:
        /*003c*/ 	.word	0xffffffff


	//   ....[1]....
        /*0040*/ 	.word	0xffffffff


	//   ....[2]....
        /*0044*/ 	.word	0xffffffff


	//   ....[3]....
        /*0048*/ 	.word	0xffffffff


	//   ....[4]....
        /*004c*/ 	.word	0xffffffff


	//   ....[5]....
        /*0050*/ 	.word	0xffffffff


	//   ....[6]....
        /*0054*/ 	.word	0xffffffff


	//   ....[7]....
        /*0058*/ 	.word	0xffffffff


	//   ....[8]....
        /*005c*/ 	.word	0xffffffff


	//   ....[9]....
        /*0060*/ 	.word	0xffffffff


	//   ....[10]....
        /*0064*/ 	.word	0xffffffff


	//   ....[11]....
        /*0068*/ 	.word	0xffffffff


	//   ....[12]....
        /*006c*/ 	.word	0xffffffff


	//   ....[13]....
        /*0070*/ 	.word	0xffffffff


	//   ....[14]....
        /*0074*/ 	.word	0xffffffff


	//   ....[15]....
        /*0078*/ 	.word	0xffffffff


	//   ....[16]....
        /*007c*/ 	.word	0xffffffff


	//   ....[17]....
        /*0080*/ 	.word	0xffffffff


	//   ....[18]....
        /*0084*/ 	.word	0xffffffff


	//   ....[19]....
        /*0088*/ 	.word	0xffffffff


	//----- nvinfo : EIATTR_COOP_GROUP_INSTR_OFFSETS
	.align		4
.L_4759:
        /*008c*/ 	.byte	0x04, 0x28
        /*008e*/ 	.short	(.L_4761 - .L_4760)


	//   ....[0]....
.L_4760:
        /*0090*/ 	.word	0x000019d0


	//   ....[1]....
        /*0094*/ 	.word	0x000019f0


	//   ....[2]....
        /*0098*/ 	.word	0x00001a10


	//   ....[3]....
        /*009c*/ 	.word	0x00001a30


	//   ....[4]....
        /*00a0*/ 	.word	0x00001a50


	//   ....[5]....
        /*00a4*/ 	.word	0x00001a70


	//   ....[6]....
        /*00a8*/ 	.word	0x00001a90


	//   ....[7]....
        /*00ac*/ 	.word	0x00001ab0


	//   ....[8]....
        /*00b0*/ 	.word	0x00001ad0


	//   ....[9]....
        /*00b4*/ 	.word	0x00001af0


	//   ....[10]....
        /*00b8*/ 	.word	0x00004180


	//   ....[11]....
        /*00bc*/ 	.word	0x00004200


	//   ....[12]....
        /*00c0*/ 	.word	0x00004280


	//   ....[13]....
        /*00c4*/ 	.word	0x000042f0


	//   ....[14]....
        /*00c8*/ 	.word	0x00004370


	//   ....[15]....
        /*00cc*/ 	.word	0x000043e0


	//   ....[16]....
        /*00d0*/ 	.word	0x00004460


	//   ....[17]....
        /*00d4*/ 	.word	0x000044d0


	//   ....[18]....
        /*00d8*/ 	.word	0x00004550


	//   ....[19]....
        /*00dc*/ 	.word	0x000045c0


	//----- nvinfo : EIATTR_EXIT_INSTR_OFFSETS
	.align		4
.L_4761:
        /*00e0*/ 	.byte	0x04, 0x1c
        /*00e2*/ 	.short	(.L_4763 - .L_4762)


	//   ....[0]....
.L_4762:
        /*00e4*/ 	.word	0x000040a0


	//   ....[1]....
        /*00e8*/ 	.word	0x00004120


	//----- nvinfo : EIATTR_MAX_THREADS
	.align		4
.L_4763:
        /*00ec*/ 	.byte	0x04, 0x05
        /*00ee*/ 	.short	(.L_4765 - .L_4764)
.L_4764:
        /*00f0*/ 	.word	0x00000080
        /*00f4*/ 	.word	0x00000001
        /*00f8*/ 	.word	0x00000001


	//----- nvinfo : EIATTR_CRS_STACK_SIZE
	.align		4
.L_4765:
        /*00fc*/ 	.byte	0x04, 0x1e
        /*00fe*/ 	.short	(.L_4767 - .L_4766)
.L_4766:
        /*0100*/ 	.word	0x00000000
.L_4767:


//--------------------- .nv.info._ZN10layer_norm22ln_bwd_finalize_kernelINS_22Kernel_traits_finalizeILj2560EfffffjLb1ELj1024ELj4ENS_18Kernel_traits_baseILj2560EfffffjLj1024EEEEELb1ELb1EEEvNS_9BwdParamsE --------------------------
	.section	.nv.info._ZN10layer_norm22ln_bwd_finalize_kernelINS_22Kernel_traits_finalizeILj2560EfffffjLb1ELj1024ELj4ENS_18Kernel_traits_baseILj2560EfffffjLj1024EEEEELb1ELb1EEEvNS_9BwdParamsE,"",@"SHT_CUDA_INFO"
	.sectionflags	@""
	.align	4


	//----- nvinfo : EIATTR_CUDA_API_VERSION
	.align		4
        /*0000*/ 	.byte	0x04, 0x37
        /*0002*/ 	.short	(.L_4769 - .L_4768)
.L_4768:
        /*0004*/ 	.word	0x00000082


	//----- nvinfo : EIATTR_SW2861232_WAR
	.align		4
.L_4769:
        /*0008*/ 	.byte	0x01, 0x35
	.zero		2


	//----- nvinfo : EIATTR_PARAM_CBANK
	.align		4
        /*000c*/ 	.byte	0x04, 0x0a
        /*000e*/ 	.short	(.L_4771 - .L_4770)
	.align		4
.L_4770:
        /*0010*/ 	.word	index@(.nv.constant0._ZN10layer_norm22ln_bwd_finalize_kernelINS_22Kernel_traits_finalizeILj2560EfffffjLb1ELj1024ELj4ENS_18Kernel_traits_baseILj2560EfffffjLj1024EEEEELb1ELb1EEEvNS_9BwdParamsE)
        /*0014*/ 	.short	0x0160
        /*0016*/ 	.short	0x0128


	//----- nvinfo : EIATTR_CBANK_PARAM_SIZE
	.align		4
.L_4771:
        /*0018*/ 	.byte	0x03, 0x19
        /*001a*/ 	.short	0x0128


	//----- nvinfo : EIATTR_KPARAM_INFO
	.align		4
        /*001c*/ 	.byte	0x04, 0x17
        /*001e*/ 	.short	(.L_4773 - .L_4772)
.L_4772:
        /*0020*/ 	.word	0x00000000
        /*0024*/ 	.short	0x0000
        /*0026*/ 	.short	0x0000
        /*0028*/ 	.byte	0x00, 0xf0, 0xa1, 0x04


	//----- nvinfo : EIATTR_MAXREG_COUNT
	.align		4
.L_4773:
        /*002c*/ 	.byte	0x03, 0x1b
        /*002e*/ 	.short	0x0040


	//----- nvinfo : EIATTR_NUM_BARRIERS
	.align		4
        /*0030*/ 	.byte	0x02, 0x4c
        /*0032*/ 	.byte	0x01
	.zero		1


	//----- nvinfo : EIATTR_MERCURY_ISA_VERSION
	.align		4
        /*0034*/ 	.byte	0x03, 0x5f
        /*0036*/ 	.short	0x0000


	//----- nvinfo : EIATTR_COOP_GROUP_MASK_REGIDS
	.align		4
        /*0038*/ 	.byte	0x04, 0x29
        /*003a*/ 	.short	(.L_4775 - .L_4774)


	//   ....[0]....
.L_4774:
        /*003c*/ 	.word	0xffffffff


	//   ....[1]....
        /*0040*/ 	.word	0xffffffff


	//   ....[2]....
        /*0044*/ 	.word	0xffffffff


	//   ....[3]....
        /*0048*/ 	.word	0xffffffff


	//   ....[4]....
        /*004c*/ 	.word	0xffffffff


	//   ....[5]....
        /*0050*/ 	.word	0xffffffff


	//   ....[6]....
        /*0054*/ 	.word	0xffffffff


	//   ....[7]....
        /*0058*/ 	.word	0xffffffff


	//   ....[8]....
        /*005c*/ 	.word	0xffffffff


	//   ....[9]....
        /*0060*/ 	.word	0xffffffff


	//   ....[10]....
        /*0064*/ 	.word	0xffffffff


	//   ....[11]....
        /*0068*/ 	.word	0xffffffff


	//   ....[12]....
        /*006c*/ 	.word	0xffffffff


	//   ....[13]....
        /*0070*/ 	.word	0xffffffff


	//   ....[14]....
        /*0074*/ 	.word	0xffffffff


	//   ....[15]....
        /*0078*/ 	.word	0xffffffff


	//   ....[16]....
        /*007c*/ 	.word	0xffffffff


	//   ....[17]....
        /*0080*/ 	.word	0xffffffff


	//   ....[18]....
        /*0084*/ 	.word	0xffffffff


	//   ....[19]....
        /*0088*/ 	.word	0xffffffff


	//   ....[20]....
        /*008c*/ 	.word	0xffffffff


	//   ....[21]....
        /*0090*/ 	.word	0xffffffff


	//   ....[22]....
        /*0094*/ 	.word	0xffffffff


	//   ....[23]....
        /*0098*/ 	.word	0xffffffff


	//   ....[24]....
        /*009c*/ 	.word	0xffffffff


	//   ....[25]....
        /*00a0*/ 	.word	0xffffffff


	//   ....[26]....
        /*00a4*/ 	.word	0xffffffff


	//   ....[27]....
        /*00a8*/ 	.word	0xffffffff


	//   ....[28]....
        /*00ac*/ 	.word	0xffffffff


	//   ....[29]....
        /*00b0*/ 	.word	0xffffffff


	//----- nvinfo : EIATTR_COOP_GROUP_INSTR_OFFSETS
	.align		4
.L_4775:
        /*00b4*/ 	.byte	0x04, 0x28
        /*00b6*/ 	.short	(.L_4777 - .L_4776)


	//   ....[0]....
.L_4776:
        /*00b8*/ 	.word	0x000009a0


	//   ....[1]....
        /*00bc*/ 	.word	0x000009d0


	//   ....[2]....
        /*00c0*/ 	.word	0x000009e0


	//   ....[3]....
        /*00c4*/ 	.word	0x00000a00


	//   ....[4]....
        /*00c8*/ 	.word	0x00000a20


	//   ....[5]....
        /*00cc*/ 	.word	0x00000a30


	//   ....[6]....
        /*00d0*/ 	.word	0x00000a60


	//   ....[7]....
        /*00d4*/ 	.word	0x00000a80


	//   ....[8]....
        /*00d8*/ 	.word	0x00000a90


	//   ....[9]....
        /*00dc*/ 	.word	0x00000ac0


	//   ....[10]....
        /*00e0*/ 	.word	0x00000ae0


	//   ....[11]....
        /*00e4*/ 	.word	0x00000af0


	//   ....[12]....
        /*00e8*/ 	.word	0x00000b20


	//   ....[13]....
        /*00ec*/ 	.word	0x00000b40


	//   ....[14]....
        /*00f0*/ 	.word	0x00000b50


	//   ....[15]....
        /*00f4*/ 	.word	0x00000da0


	//   ....[16]....
        /*00f8*/ 	.word	0x00000e00


	//   ....[17]....
        /*00fc*/ 	.word	0x00000e60


	//   ....[18]....
        /*0100*/ 	.word	0x00000ec0


	//   ....[19]....
        /*0104*/ 	.word	0x00000f30


	//   ....[20]....
        /*0108*/ 	.word	0x00000fa0


	//   ....[21]....
        /*010c*/ 	.word	0x00001000


	//   ....[22]....
        /*0110*/ 	.word	0x00001060


	//   ....[23]....
        /*0114*/ 	.word	0x000010c0


	//   ....[24]....
        /*0118*/ 	.word	0x00001130


	//   ....[25]....
        /*011c*/ 	.word	0x000011a0


	//   ....[26]....
        /*0120*/ 	.word	0x00001200


	//   ....[27]....
        /*0124*/ 	.word	0x00001260


	//   ....[28]....
        /*0128*/ 	.word	0x000012c0


	//   ....[29]....
        /*012c*/ 	.word	0x00001320


	//----- nvinfo : EIATTR_EXIT_INSTR_OFFSETS
	.align		4
.L_4777:
        /*0130*/ 	.byte	0x04, 0x1c
        /*0132*/ 	.short	(.L_4779 - .L_4778)


	//   ....[0]....
.L_4778:
        /*0134*/ 	.word	0x00000070


	//   ....[1]....
        /*0138*/ 	.word	0x00000d40


	//----- nvinfo : EIATTR_MAX_THREADS
	.align		4
.L_4779:
        /*013c*/ 	.byte	0x04, 0x05
        /*013e*/ 	.short	(.L_4781 - .L_4780)
.L_4780:
        /*0140*/ 	.word	0x00000400
        /*0144*/ 	.word	0x00000001
        /*0148*/ 	.word	0x00000001


	//----- nvinfo : EIATTR_CRS_STACK_SIZE
	.align		4
.L_4781:
        /*014c*/ 	.byte	0x04, 0x1e
        /*014e*/ 	.short	(.L_4783 - .L_4782)
.L_4782:
        /*0150*/ 	.word	0x00000000
.L_4783:


//--------------------- .nv.info._ZN10layer_norm13ln_bwd_kernelINS_13Kernel_traitsIfffffjLj2560ELj1ELj1ELj4ELj16ENS_18Kernel_traits_baseILj2560EfffffjLj128EEEEELb1ELb1ELb1ELb1EEEvNS_9BwdParamsE --------------------------
	.section	.nv.info._ZN10layer_norm13ln_bwd_kernelINS_13Kernel_traitsIfffffjLj2560ELj1ELj1ELj4ELj16ENS_18Kernel_traits_baseILj2560EfffffjLj128EEEEELb1ELb1ELb1ELb1EEEvNS_9BwdParamsE,"",@"SHT_CUDA_INFO"
	.sectionflags	@""
	.align	4


	//----- nvinfo : EIATTR_CUDA_API_VERSION
	.align		4
        /*0000*/ 	.byte	0x04, 0x37
        /*0002*/ 	.short	(.L_4785 - .L_4784)
.L_4784:
        /*0004*/ 	.word	0x00000082


	//----- nvinfo : EIATTR_SW2861232_WAR
	.align		4
.L_4785:
        /*0008*/ 	.byte	0x01, 0x35
	.zero		2


	//----- nvinfo : EIATTR_PARAM_CBANK
	.align		4
        /*000c*/ 	.byte	0x04, 0x0a
        /*000e*/ 	.short	(.L_4787 - .L_4786)
	.align		4
.L_4786:
        /*0010*/ 	.word	index@(.nv.constant0._ZN10layer_norm13ln_bwd_kernelINS_13Kernel_traitsIfffffjLj2560ELj1ELj1ELj4ELj16ENS_18Kernel_traits_baseILj2560EfffffjLj128EEEEELb1ELb1ELb1ELb1EEEvNS_9BwdParamsE)
        /*0014*/ 	.short	0x0160
        /*0016*/ 	.short	0x0128


	//----- nvinfo : EIATTR_CBANK_PARAM_SIZE
	.align		4
.L_4787:
        /*0018*/ 	.byte	0x03, 0x19
        /*001a*/ 	.short	0x0128


	//----- nvinfo : EIATTR_KPARAM_INFO
	.align		4
        /*001c*/ 	.byte	0x04, 0x17
        /*001e*/ 	.short	(.L_4789 - .L_4788)
.L_4788:
        /*0020*/ 	.word	0x00000000
        /*0024*/ 	.short	0x0000
        /*0026*/ 	.short	0x0000
        /*0028*/ 	.byte	0x00, 0xf0, 0xa1, 0x04


	//----- nvinfo : EIATTR_MAXREG_COUNT
	.align		4
.L_4789:
        /*002c*/ 	.byte	0x03, 0x1b
        /*002e*/ 	.short	0x00ff


	//----- nvinfo : EIATTR_NUM_BARRIERS
	.align		4
        /*0030*/ 	.byte	0x02, 0x4c
        /*0032*/ 	.byte	0x01
	.zero		1


	//----- nvinfo : EIATTR_MERCURY_ISA_VERSION
	.align		4
        /*0034*/ 	.byte	0x03, 0x5f
        /*0036*/ 	.short	0x0000


	//----- nvinfo : EIATTR_COOP_GROUP_MASK_REGIDS
	.align		4
        /*0038*/ 	.byte	0x04, 0x29
        /*003a*/ 	.short	(.L_4791 - .L_4790)


	//   ....[0]....
.L_4790:
        /*003c*/ 	.word	0xffffffff


	//   ....[1]....
        /*0040*/ 	.word	0xffffffff


	//   ....[2]....
        /*0044*/ 	.word	0xffffffff


	//   ....[3]....
        /*0048*/ 	.word	0xffffffff


	//   ....[4]....
        /*004c*/ 	.word	0xffffffff


	//   ....[5]....
        /*0050*/ 	.word	0xffffffff


	//   ....[6]....
        /*0054*/ 	.word	0xffffffff


	//   ....[7]....
        /*0058*/ 	.word	0xffffffff


	//   ....[8]....
        /*005c*/ 	.word	0xffffffff


	//   ....[9]....
        /*0060*/ 	.word	0xffffffff


	//   ....[10]....
        /*0064*/ 	.word	0xffffffff


	//   ....[11]....
        /*0068*/ 	.word	0xffffffff


	//   ....[12]....
        /*006c*/ 	.word	0xffffffff


	//   ....[13]....
        /*0070*/ 	.word	0xffffffff


	//   ....[14]....
        /*0074*/ 	.word	0xffffffff


	//   ....[15]....
        /*0078*/ 	.word	0xffffffff


	//   ....[16]....
        /*007c*/ 	.word	0xffffffff


	//   ....[17]....
        /*0080*/ 	.word	0xffffffff


	//   ....[18]....
        /*0084*/ 	.word	0xffffffff


	//   ....[19]....
        /*0088*/ 	.word	0xffffffff


	//----- nvinfo : EIATTR_COOP_GROUP_INSTR_OFFSETS
	.align		4
.L_4791:
        /*008c*/ 	.byte	0x04, 0x28
        /*008e*/ 	.short	(.L_4793 - .L_4792)


	//   ....[0]....
.L_4792:
        /*0090*/ 	.word	0x000015f0


	//   ....[1]....
        /*0094*/ 	.word	0x00001610


	//   ....[2]....
        /*0098*/ 	.word	0x00001630


	//   ....[3]....
        /*009c*/ 	.word	0x00001650


	//   ....[4]....
        /*00a0*/ 	.word	0x00001670


	//   ....[5]....
        /*00a4*/ 	.word	0x00001690


	//   ....[6]....
        /*00a8*/ 	.word	0x000016b0


	//   ....[7]....
        /*00ac*/ 	.word	0x000016d0


	//   ....[8]....
        /*00b0*/ 	.word	0x000016f0


	//   ....[9]....
        /*00b4*/ 	.word	0x00001710


	//   ....[10]....
        /*00b8*/ 	.word	0x00003940


	//   ....[11]....
        /*00bc*/ 	.word	0x000039c0


	//   ....[12]....
        /*00c0*/ 	.word	0x00003a40


	//   ....[13]....
        /*00c4*/ 	.word	0x00003ab0


	//   ....[14]....
        /*00c8*/ 	.word	0x00003b30


	//   ....[15]....
        /*00cc*/ 	.word	0x00003ba0


	//   ....[16]....
        /*00d0*/ 	.word	0x00003c20


	//   ....[17]....
        /*00d4*/ 	.word	0x00003c90


	//   ....[18]....
        /*00d8*/ 	.word	0x00003d10


	//   ....[19]....
        /*00dc*/ 	.word	0x00003d80


	//----- nvinfo : EIATTR_EXIT_INSTR_OFFSETS
	.align		4
.L_4793:
        /*00e0*/ 	.byte	0x04, 0x1c
        /*00e2*/ 	.short	(.L_4795 - .L_4794)


	//   ....[0]....
.L_4794:
        /*00e4*/ 	.word	0x000038e0


	//----- nvinfo : EIATTR_MAX_THREADS
	.align		4
.L_4795:
        /*00e8*/ 	.byte	0x04, 0x05
        /*00ea*/ 	.short	(.L_4797 - .L_4796)
.L_4796:
        /*00ec*/ 	.word	0x00000080
        /*00f0*/ 	.word	0x00000001
        /*00f4*/ 	.word	0x00000001


	//----- nvinfo : EIATTR_CRS_STACK_SIZE
	.align		4
.L_4797:
        /*00f8*/ 	.byte	0x04, 0x1e
        /*00fa*/ 	.short	(.L_4799 - .L_4798)
.L_4798:
        /*00fc*/ 	.word	0x00000000
.L_4799:


//--------------------- .nv.callgraph             --------------------------
	.section	.nv.callgraph,"",@"SHT_CUDA_CALLGRAPH"
	.align	4
	.sectionentsize	8
	.align		4
        /*0000*/ 	.word	0x00000000
	.align		4
        /*0004*/ 	.word	0xffffffff
	.align		4
        /*0008*/ 	.word	0x00000000
	.align		4
        /*000c*/ 	.word	0xfffffffe
	.align		4
        /*0010*/ 	.word	0x00000000
	.align		4
        /*0014*/ 	.word	0xfffffffd
	.align		4
        /*0018*/ 	.word	0x00000000
	.align		4
        /*001c*/ 	.word	0xfffffffc


//--------------------- .nv.rel.action            --------------------------
	.section	.nv.rel.action,"",@"SHT_CUDA_RELOCINFO"
	.align	8
	.sectionentsize	8
        /*0000*/ 	.byte	0x73, 0x00, 0x00, 0x00, 0x00, 0x00, 0x00, 0x00, 0x00, 0x00, 0x00, 0x11, 0x25, 0x00, 0x05, 0x36


//--------------------- .nv.constant0._ZN10layer_norm13ln_bwd_kernelINS_13Kernel_traitsI13__nv_bfloat16S2_S2_S2_fjLj2560ELj1ELj1ELj4ELj8ENS_18Kernel_traits_baseILj2560ES2_S2_S2_S2_fjLj128EEEEELb0ELb0ELb0ELb0EEEvNS_9BwdParamsE --------------------------
	.section	.nv.constant0._ZN10layer_norm13ln_bwd_kernelINS_13Kernel_traitsI13__nv_bfloat16S2_S2_S2_fjLj2560ELj1ELj1ELj4ELj8ENS_18Kernel_traits_baseILj2560ES2_S2_S2_S2_fjLj128EEEEELb0ELb0ELb0ELb0EEEvNS_9BwdParamsE,"a",@progbits
	.sectionflags	@""
	.align	4
.nv.constant0._ZN10layer_norm13ln_bwd_kernelINS_13Kernel_traitsI13__nv_bfloat16S2_S2_S2_fjLj2560ELj1ELj1ELj4ELj8ENS_18Kernel_traits_baseILj2560ES2_S2_S2_S2_fjLj128EEEEELb0ELb0ELb0ELb0EEEvNS_9BwdParamsE:
	.zero		648


//--------------------- .nv.constant0._ZN10layer_norm13ln_bwd_kernelINS_13Kernel_traitsI13__nv_bfloat16S2_S2_S2_fjLj2560ELj1ELj1ELj4ELj8ENS_18Kernel_traits_baseILj2560ES2_S2_S2_S2_fjLj128EEEEELb0ELb0ELb0ELb1EEEvNS_9BwdParamsE --------------------------
	.section	.nv.constant0._ZN10layer_norm13ln_bwd_kernelINS_13Kernel_traitsI13__nv_bfloat16S2_S2_S2_fjLj2560ELj1ELj1ELj4ELj8ENS_18Kernel_traits_baseILj2560ES2_S2_S2_S2_fjLj128EEEEELb0ELb0ELb0ELb1EEEvNS_9BwdParamsE,"a",@progbits
	.sectionflags	@""
	.align	4
.nv.constant0._ZN10layer_norm13ln_bwd_kernelINS_13Kernel_traitsI13__nv_bfloat16S2_S2_S2_fjLj2560ELj1ELj1ELj4ELj8ENS_18Kernel_traits_baseILj2560ES2_S2_S2_S2_fjLj128EEEEELb0ELb0ELb0ELb1EEEvNS_9BwdParamsE:
	.zero		648


//--------------------- .nv.constant0._ZN10layer_norm13ln_bwd_kernelINS_13Kernel_traitsI13__nv_bfloat16S2_S2_S2_fjLj2560ELj1ELj1ELj4ELj8ENS_18Kernel_traits_baseILj2560ES2_S2_S2_S2_fjLj128EEEEELb0ELb0ELb1ELb0EEEvNS_9BwdParamsE --------------------------
	.section	.nv.constant0._ZN10layer_norm13ln_bwd_kernelINS_13Kernel_traitsI13__nv_bfloat16S2_S2_S2_fjLj2560ELj1ELj1ELj4ELj8ENS_18Kernel_traits_baseILj2560ES2_S2_S2_S2_fjLj128EEEEELb0ELb0ELb1ELb0EEEvNS_9BwdParamsE,"a",@progbits
	.sectionflags	@""
	.align	4
.nv.constant0._ZN10layer_norm13ln_bwd_kernelINS_13Kernel_traitsI13__nv_bfloat16S2_S2_S2_fjLj2560ELj1ELj1ELj4ELj8ENS_18Kernel_traits_baseILj2560ES2_S2_S2_S2_fjLj128EEEEELb0ELb0ELb1ELb0EEEvNS_9BwdParamsE:
	.zero		648


//--------------------- .nv.constant0._ZN10layer_norm13ln_bwd_kernelINS_13Kernel_traitsI13__nv_bfloat16S2_S2_S2_fjLj2560ELj1ELj1ELj4ELj8ENS_18Kernel_traits_baseILj2560ES2_S2_S2_S2_fjLj128EEEEELb0ELb0ELb1ELb1EEEvNS_9BwdParamsE --------------------------
	.section	.nv.constant0._ZN10layer_norm13ln_bwd_kernelINS_13Kernel_traitsI13__nv_bfloat16S2_S2_S2_fjLj2560ELj1ELj1ELj4ELj8ENS_18Kernel_traits_baseILj2560ES2_S2_S2_S2_fjLj128EEEEELb0ELb0ELb1ELb1EEEvNS_9BwdParamsE,"a",@progbits
	.sectionflags	@""
	.align	4
.nv.constant0._ZN10layer_norm13ln_bwd_kernelINS_13Kernel_traitsI13__nv_bfloat16S2_S2_S2_fjLj2560ELj1ELj1ELj4ELj8ENS_18Kernel_traits_baseILj2560ES2_S2_S2_S2_fjLj128EEEEELb0ELb0ELb1ELb1EEEvNS_9BwdParamsE:
	.zero		648


//--------------------- .nv.constant0._ZN10layer_norm13ln_bwd_kernelINS_13Kernel_traitsI13__nv_bfloat16S2_S2_S2_fjLj2560ELj1ELj1ELj4ELj8ENS_18Kernel_traits_baseILj2560ES2_S2_S2_S2_fjLj128EEEEELb0ELb1ELb0ELb0EEEvNS_9BwdParamsE --------------------------
	.section	.nv.constant0._ZN10layer_norm13ln_bwd_kernelINS_13Kernel_traitsI13__nv_bfloat16S2_S2_S2_fjLj2560ELj1ELj1ELj4ELj8ENS_18Kernel_traits_baseILj2560ES2_S2_S2_S2_fjLj128EEEEELb0ELb1ELb0ELb0EEEvNS_9BwdParamsE,"a",@progbits
	.sectionflags	@""
	.align	4
.nv.constant0._ZN10layer_norm13ln_bwd_kernelINS_13Kernel_traitsI13__nv_bfloat16S2_S2_S2_fjLj2560ELj1ELj1ELj4ELj8ENS_18Kernel_traits_baseILj2560ES2_S2_S2_S2_fjLj128EEEEELb0ELb1ELb0ELb0EEEvNS_9BwdParamsE:
	.zero		648


//--------------------- .nv.constant0._ZN10layer_norm13ln_bwd_kernelINS_13Kernel_traitsI13__nv_bfloat16S2_S2_S2_fjLj2560ELj1ELj1ELj4ELj8ENS_18Kernel_traits_baseILj2560ES2_S2_S2_S2_fjLj128EEEEELb0ELb1ELb0ELb1EEEvNS_9BwdParamsE --------------------------
	.section	.nv.constant0._ZN10layer_norm13ln_bwd_kernelINS_13Kernel_traitsI13__nv_bfloat16S2_S2_S2_fjLj2560ELj1ELj1ELj4ELj8ENS_18Kernel_traits_baseILj2560ES2_S2_S2_S2_fjLj128EEEEELb0ELb1ELb0ELb1EEEvNS_9BwdParamsE,"a",@progbits
	.sectionflags	@""
	.align	4
.nv.constant0._ZN10layer_norm13ln_bwd_kernelINS_13Kernel_traitsI13__nv_bfloat16S2_S2_S2_fjLj2560ELj1ELj1ELj4ELj8ENS_18Kernel_traits_baseILj2560ES2_S2_S2_S2_fjLj128EEEEELb0ELb1ELb0ELb1EEEvNS_9BwdParamsE:
	.zero		648


//--------------------- .nv.constant0._ZN10layer_norm13ln_bwd_kernelINS_13Kernel_traitsI13__nv_bfloat16S2_S2_S2_fjLj2560ELj1ELj1ELj4ELj8ENS_18Kernel_traits_baseILj2560ES2_S2_S2_S2_fjLj128EEEEELb0ELb1ELb1ELb0EEEvNS_9BwdParamsE --------------------------
	.section	.nv.constant0._ZN10layer_norm13ln_bwd_kernelINS_13Kernel_traitsI13__nv_bfloat16S2_S2_S2_fjLj2560ELj1ELj1ELj4ELj8ENS_18Kernel_traits_baseILj2560ES2_S2_S2_S2_fjLj128EEEEELb0ELb1ELb1ELb0EEEvNS_9BwdParamsE,"a",@progbits
	.sectionflags	@""
	.align	4
.nv.constant0._ZN10layer_norm13ln_bwd_kernelINS_13Kernel_traitsI13__nv_bfloat16S2_S2_S2_fjLj2560ELj1ELj1ELj4ELj8ENS_18Kernel_traits_baseILj2560ES2_S2_S2_S2_fjLj128EEEEELb0ELb1ELb1ELb0EEEvNS_9BwdParamsE:
	.zero		648


//--------------------- .nv.constant0._ZN10layer_norm13ln_bwd_kernelINS_13Kernel_traitsI13__nv_bfloat16S2_S2_S2_fjLj2560ELj1ELj1ELj4ELj8ENS_18Kernel_traits_baseILj2560ES2_S2_S2_S2_fjLj128EEEEELb0ELb1ELb1ELb1EEEvNS_9BwdParamsE --------------------------
	.section	.nv.constant0._ZN10layer_norm13ln_bwd_kernelINS_13Kernel_traitsI13__nv_bfloat16S2_S2_S2_fjLj2560ELj1ELj1ELj4ELj8ENS_18Kernel_traits_baseILj2560ES2_S2_S2_S2_fjLj128EEEEELb0ELb1ELb1ELb1EEEvNS_9BwdParamsE,"a",@progbits
	.sectionflags	@""
	.align	4
.nv.constant0._ZN10layer_norm13ln_bwd_kernelINS_13Kernel_traitsI13__nv_bfloat16S2_S2_S2_fjLj2560ELj1ELj1ELj4ELj8ENS_18Kernel_traits_baseILj2560ES2_S2_S2_S2_fjLj128EEEEELb0ELb1ELb1ELb1EEEvNS_9BwdParamsE:
	.zero		648


//--------------------- .nv.constant0._ZN10layer_norm13ln_bwd_kernelINS_13Kernel_traitsI13__nv_bfloat16S2_S2_S2_fjLj2560ELj1ELj1ELj4ELj8ENS_18Kernel_traits_baseILj2560ES2_S2_S2_S2_fjLj128EEEEELb1ELb0ELb0ELb0EEEvNS_9BwdParamsE --------------------------
	.section	.nv.constant0._ZN10layer_norm13ln_bwd_kernelINS_13Kernel_traitsI13__nv_bfloat16S2_S2_S2_fjLj2560ELj1ELj1ELj4ELj8ENS_18Kernel_traits_baseILj2560ES2_S2_S2_S2_fjLj128EEEEELb1ELb0ELb0ELb0EEEvNS_9BwdParamsE,"a",@progbits
	.sectionflags	@""
	.align	4
.nv.constant0._ZN10layer_norm13ln_bwd_kernelINS_13Kernel_traitsI13__nv_bfloat16S2_S2_S2_fjLj2560ELj1ELj1ELj4ELj8ENS_18Kernel_traits_baseILj2560ES2_S2_S2_S2_fjLj128EEEEELb1ELb0ELb0ELb0EEEvNS_9BwdParamsE:
	.zero		648


//--------------------- .nv.constant0._ZN10layer_norm13ln_bwd_kernelINS_13Kernel_traitsI13__nv_bfloat16S2_S2_S2_fjLj2560ELj1ELj1ELj4ELj8ENS_18Kernel_traits_baseILj2560ES2_S2_S2_S2_fjLj128EEEEELb1ELb0ELb0ELb1EEEvNS_9BwdParamsE --------------------------
	.section	.nv.constant0._ZN10layer_norm13ln_bwd_kernelINS_13Kernel_traitsI13__nv_bfloat16S2_S2_S2_fjLj2560ELj1ELj1ELj4ELj8ENS_18Kernel_traits_baseILj2560ES2_S2_S2_S2_fjLj128EEEEELb1ELb0ELb0ELb1EEEvNS_9BwdParamsE,"a",@progbits
	.sectionflags	@""
	.align	4
.nv.constant0._ZN10layer_norm13ln_bwd_kernelINS_13Kernel_traitsI13__nv_bfloat16S2_S2_S2_fjLj2560ELj1ELj1ELj4ELj8ENS_18Kernel_traits_baseILj2560ES2_S2_S2_S2_fjLj128EEEEELb1ELb0ELb0ELb1EEEvNS_9BwdParamsE:
	.zero		648


//--------------------- .nv.constant0._ZN10layer_norm22ln_bwd_finalize_kernelINS_22Kernel_traits_finalizeILj2560E13__nv_bfloat16S2_S2_S2_fjLb0ELj1024ELj4ENS_18Kernel_traits_baseILj2560ES2_S2_S2_S2_fjLj1024EEEEELb0ELb0EEEvNS_9BwdParamsE --------------------------
	.section	.nv.constant0._ZN10layer_norm22ln_bwd_finalize_kernelINS_22Kernel_traits_finalizeILj2560E13__nv_bfloat16S2_S2_S2_fjLb0ELj1024ELj4ENS_18Kernel_traits_baseILj2560ES2_S2_S2_S2_fjLj1024EEEEELb0ELb0EEEvNS_9BwdParamsE,"a",@progbits
	.sectionflags	@""
	.align	4
.nv.constant0._ZN10layer_norm22ln_bwd_finalize_kernelINS_22Kernel_traits_finalizeILj2560E13__nv_bfloat16S2_S2_S2_fjLb0ELj1024ELj4ENS_18Kernel_traits_baseILj2560ES2_S2_S2_S2_fjLj1024EEEEELb0ELb0EEEvNS_9BwdParamsE:
	.zero		648


//--------------------- .nv.constant0._ZN10layer_norm13ln_bwd_kernelINS_13Kernel_traitsI13__nv_bfloat16S2_S2_S2_fjLj2560ELj1ELj1ELj4ELj8ENS_18Kernel_traits_baseILj2560ES2_S2_S2_S2_fjLj128EEEEELb1ELb0ELb1ELb0EEEvNS_9BwdParamsE --------------------------
	.section	.nv.constant0._ZN10layer_norm13ln_bwd_kernelINS_13Kernel_traitsI13__nv_bfloat16S2_S2_S2_fjLj2560ELj1ELj1ELj4ELj8ENS_18Kernel_traits_baseILj2560ES2_S2_S2_S2_fjLj128EEEEELb1ELb0ELb1ELb0EEEvNS_9BwdParamsE,"a",@progbits
	.sectionflags	@""
	.align	4
.nv.constant0._ZN10layer_norm13ln_bwd_kernelINS_13Kernel_traitsI13__nv_bfloat16S2_S2_S2_fjLj2560ELj1ELj1ELj4ELj8ENS_18Kernel_traits_baseILj2560ES2_S2_S2_S2_fjLj128EEEEELb1ELb0ELb1ELb0EEEvNS_9BwdParamsE:
	.zero		648


//--------------------- .nv.constant0._ZN10layer_norm22ln_bwd_finalize_kernelINS_22Kernel_traits_finalizeILj2560E13__nv_bfloat16S2_S2_S2_fjLb0ELj1024ELj4ENS_18Kernel_traits_baseILj2560ES2_S2_S2_S2_fjLj1024EEEEELb0ELb1EEEvNS_9BwdParamsE --------------------------
	.section	.nv.constant0._ZN10layer_norm22ln_bwd_finalize_kernelINS_22Kernel_traits_finalizeILj2560E13__nv_bfloat16S2_S2_S2_fjLb0ELj1024ELj4ENS_18Kernel_traits_baseILj2560ES2_S2_S2_S2_fjLj1024EEEEELb0ELb1EEEvNS_9BwdParamsE,"a",@progbits
	.sectionflags	@""
	.align	4
.nv.constant0._ZN10layer_norm22ln_bwd_finalize_kernelINS_22Kernel_traits_finalizeILj2560E13__nv_bfloat16S2_S2_S2_fjLb0ELj1024ELj4ENS_18Kernel_traits_baseILj2560ES2_S2_S2_S2_fjLj1024EEEEELb0ELb1EEEvNS_9BwdParamsE:
	.zero		648


//--------------------- .nv.constant0._ZN10layer_norm13ln_bwd_kernelINS_13Kernel_traitsI13__nv_bfloat16S2_S2_S2_fjLj2560ELj1ELj1ELj4ELj8ENS_18Kernel_traits_baseILj2560ES2_S2_S2_S2_fjLj128EEEEELb1ELb0ELb1ELb1EEEvNS_9BwdParamsE --------------------------
	.section	.nv.constant0._ZN10layer_norm13ln_bwd_kernelINS_13Kernel_traitsI13__nv_bfloat16S2_S2_S2_fjLj2560ELj1ELj1ELj4ELj8ENS_18Kernel_traits_baseILj2560ES2_S2_S2_S2_fjLj128EEEEELb1ELb0ELb1ELb1EEEvNS_9BwdParamsE,"a",@progbits
	.sectionflags	@""
	.align	4
.nv.constant0._ZN10layer_norm13ln_bwd_kernelINS_13Kernel_traitsI13__nv_bfloat16S2_S2_S2_fjLj2560ELj1ELj1ELj4ELj8ENS_18Kernel_traits_baseILj2560ES2_S2_S2_S2_fjLj128EEEEELb1ELb0ELb1ELb1EEEvNS_9BwdParamsE:
	.zero		648


//--------------------- .nv.constant0._ZN10layer_norm13ln_bwd_kernelINS_13Kernel_traitsI13__nv_bfloat16S2_S2_S2_fjLj2560ELj1ELj1ELj4ELj8ENS_18Kernel_traits_baseILj2560ES2_S2_S2_S2_fjLj128EEEEELb1ELb1ELb0ELb0EEEvNS_9BwdParamsE --------------------------
	.section	.nv.constant0._ZN10layer_norm13ln_bwd_kernelINS_13Kernel_traitsI13__nv_bfloat16S2_S2_S2_fjLj2560ELj1ELj1ELj4ELj8ENS_18Kernel_traits_baseILj2560ES2_S2_S2_S2_fjLj128EEEEELb1ELb1ELb0ELb0EEEvNS_9BwdParamsE,"a",@progbits
	.sectionflags	@""
	.align	4
.nv.constant0._ZN10layer_norm13ln_bwd_kernelINS_13Kernel_traitsI13__nv_bfloat16S2_S2_S2_fjLj2560ELj1ELj1ELj4ELj8ENS_18Kernel_traits_baseILj2560ES2_S2_S2_S2_fjLj128EEEEELb1ELb1ELb0ELb0EEEvNS_9BwdParamsE:
	.zero		648


//--------------------- .nv.constant0._ZN10layer_norm13ln_bwd_kernelINS_13Kernel_traitsI13__nv_bfloat16S2_S2_S2_fjLj2560ELj1ELj1ELj4ELj8ENS_18Kernel_traits_baseILj2560ES2_S2_S2_S2_fjLj128EEEEELb1ELb1ELb0ELb1EEEvNS_9BwdParamsE --------------------------
	.section	.nv.constant0._ZN10layer_norm13ln_bwd_kernelINS_13Kernel_traitsI13__nv_bfloat16S2_S2_S2_fjLj2560ELj1ELj1ELj4ELj8ENS_18Kernel_traits_baseILj2560ES2_S2_S2_S2_fjLj128EEEEELb1ELb1ELb0ELb1EEEvNS_9BwdParamsE,"a",@progbits
	.sectionflags	@""
	.align	4
.nv.constant0._ZN10layer_norm13ln_bwd_kernelINS_13Kernel_traitsI13__nv_bfloat16S2_S2_S2_fjLj2560ELj1ELj1ELj4ELj8ENS_18Kernel_traits_baseILj2560ES2_S2_S2_S2_fjLj128EEEEELb1ELb1ELb0ELb1EEEvNS_9BwdParamsE:
	.zero		648


//--------------------- .nv.constant0._ZN10layer_norm22ln_bwd_finalize_kernelINS_22Kernel_traits_finalizeILj2560E13__nv_bfloat16S2_S2_S2_fjLb1ELj1024ELj4ENS_18Kernel_traits_baseILj2560ES2_S2_S2_S2_fjLj1024EEEEELb1ELb0EEEvNS_9BwdParamsE --------------------------
	.section	.nv.constant0._ZN10layer_norm22ln_bwd_finalize_kernelINS_22Kernel_traits_finalizeILj2560E13__nv_bfloat16S2_S2_S2_fjLb1ELj1024ELj4ENS_18Kernel_traits_baseILj2560ES2_S2_S2_S2_fjLj1024EEEEELb1ELb0EEEvNS_9BwdParamsE,"a",@progbits
	.sectionflags	@""
	.align	4
.nv.constant0._ZN10layer_norm22ln_bwd_finalize_kernelINS_22Kernel_traits_finalizeILj2560E13__nv_bfloat16S2_S2_S2_fjLb1ELj1024ELj4ENS_18Kernel_traits_baseILj2560ES2_S2_S2_S2_fjLj1024EEEEELb1ELb0EEEvNS_9BwdParamsE:
	.zero		648


//--------------------- .nv.constant0._ZN10layer_norm13ln_bwd_kernelINS_13Kernel_traitsI13__nv_bfloat16S2_S2_S2_fjLj2560ELj1ELj1ELj4ELj8ENS_18Kernel_traits_baseILj2560ES2_S2_S2_S2_fjLj128EEEEELb1ELb1ELb1ELb0EEEvNS_9BwdParamsE --------------------------
	.section	.nv.constant0._ZN10layer_norm13ln_bwd_kernelINS_13Kernel_traitsI13__nv_bfloat16S2_S2_S2_fjLj2560ELj1ELj1ELj4ELj8ENS_18Kernel_traits_baseILj2560ES2_S2_S2_S2_fjLj128EEEEELb1ELb1ELb1ELb0EEEvNS_9BwdParamsE,"a",@progbits
	.sectionflags	@""
	.align	4
.nv.constant0._ZN10layer_norm13ln_bwd_kernelINS_13Kernel_traitsI13__nv_bfloat16S2_S2_S2_fjLj2560ELj1ELj1ELj4ELj8ENS_18Kernel_traits_baseILj2560ES2_S2_S2_S2_fjLj128EEEEELb1ELb1ELb1ELb0EEEvNS_9BwdParamsE:
	.zero		648


//--------------------- .nv.constant0._ZN10layer_norm22ln_bwd_finalize_kernelINS_22Kernel_traits_finalizeILj2560E13__nv_bfloat16S2_S2_S2_fjLb1ELj1024ELj4ENS_18Kernel_traits_baseILj2560ES2_S2_S2_S2_fjLj1024EEEEELb1ELb1EEEvNS_9BwdParamsE --------------------------
	.section	.nv.constant0._ZN10layer_norm22ln_bwd_finalize_kernelINS_22Kernel_traits_finalizeILj2560E13__nv_bfloat16S2_S2_S2_fjLb1ELj1024ELj4ENS_18Kernel_traits_baseILj2560ES2_S2_S2_S2_fjLj1024EEEEELb1ELb1EEEvNS_9BwdParamsE,"a",@progbits
	.sectionflags	@""
	.align	4
.nv.constant0._ZN10layer_norm22ln_bwd_finalize_kernelINS_22Kernel_traits_finalizeILj2560E13__nv_bfloat16S2_S2_S2_fjLb1ELj1024ELj4ENS_18Kernel_traits_baseILj2560ES2_S2_S2_S2_fjLj1024EEEEELb1ELb1EEEvNS_9BwdParamsE:
	.zero		648


//--------------------- .nv.constant0._ZN10layer_norm13ln_bwd_kernelINS_13Kernel_traitsI13__nv_bfloat16S2_S2_S2_fjLj2560ELj1ELj1ELj4ELj8ENS_18Kernel_traits_baseILj2560ES2_S2_S2_S2_fjLj128EEEEELb1ELb1ELb1ELb1EEEvNS_9BwdParamsE --------------------------
	.section	.nv.constant0._ZN10layer_norm13ln_bwd_kernelINS_13Kernel_traitsI13__nv_bfloat16S2_S2_S2_fjLj2560ELj1ELj1ELj4ELj8ENS_18Kernel_traits_baseILj2560ES2_S2_S2_S2_fjLj128EEEEELb1ELb1ELb1ELb1EEEvNS_9BwdParamsE,"a",@progbits
	.sectionflags	@""
	.align	4
.nv.constant0._ZN10layer_norm13ln_bwd_kernelINS_13Kernel_traitsI13__nv_bfloat16S2_S2_S2_fjLj2560ELj1ELj1ELj4ELj8ENS_18Kernel_traits_baseILj2560ES2_S2_S2_S2_fjLj128EEEEELb1ELb1ELb1ELb1EEEvNS_9BwdParamsE:
	.zero		648


//--------------------- .nv.constant0._ZN10layer_norm13ln_bwd_kernelINS_13Kernel_traitsI6__halfS2_S2_S2_fjLj2560ELj1ELj1ELj4ELj8ENS_18Kernel_traits_baseILj2560ES2_S2_S2_S2_fjLj128EEEEELb0ELb0ELb0ELb0EEEvNS_9BwdParamsE --------------------------
	.section	.nv.constant0._ZN10layer_norm13ln_bwd_kernelINS_13Kernel_traitsI6__halfS2_S2_S2_fjLj2560ELj1ELj1ELj4ELj8ENS_18Kernel_traits_baseILj2560ES2_S2_S2_S2_fjLj128EEEEELb0ELb0ELb0ELb0EEEvNS_9BwdParamsE,"a",@progbits
	.sectionflags	@""
	.align	4
.nv.constant0._ZN10layer_norm13ln_bwd_kernelINS_13Kernel_traitsI6__halfS2_S2_S2_fjLj2560ELj1ELj1ELj4ELj8ENS_18Kernel_traits_baseILj2560ES2_S2_S2_S2_fjLj128EEEEELb0ELb0ELb0ELb0EEEvNS_9BwdParamsE:
	.zero		648


//--------------------- .nv.constant0._ZN10layer_norm13ln_bwd_kernelINS_13Kernel_traitsI6__halfS2_S2_S2_fjLj2560ELj1ELj1ELj4ELj8ENS_18Kernel_traits_baseILj2560ES2_S2_S2_S2_fjLj128EEEEELb0ELb0ELb0ELb1EEEvNS_9BwdParamsE --------------------------
	.section	.nv.constant0._ZN10layer_norm13ln_bwd_kernelINS_13Kernel_traitsI6__halfS2_S2_S2_fjLj2560ELj1ELj1ELj4ELj8ENS_18Kernel_traits_baseILj2560ES2_S2_S2_S2_fjLj128EEEEELb0ELb0ELb0ELb1EEEvNS_9BwdParamsE,"a",@progbits
	.sectionflags	@""
	.align	4
.nv.constant0._ZN10layer_norm13ln_bwd_kernelINS_13Kernel_traitsI6__halfS2_S2_S2_fjLj2560ELj1ELj1ELj4ELj8ENS_18Kernel_traits_baseILj2560ES2_S2_S2_S2_fjLj128EEEEELb0ELb0ELb0ELb1EEEvNS_9BwdParamsE:
	.zero		648


//--------------------- .nv.constant0._ZN10layer_norm13ln_bwd_kernelINS_13Kernel_traitsI6__halfS2_S2_S2_fjLj2560ELj1ELj1ELj4ELj8ENS_18Kernel_traits_baseILj2560ES2_S2_S2_S2_fjLj128EEEEELb0ELb0ELb1ELb0EEEvNS_9BwdParamsE --------------------------
	.section	.nv.constant0._ZN10layer_norm13ln_bwd_kernelINS_13Kernel_traitsI6__halfS2_S2_S2_fjLj2560ELj1ELj1ELj4ELj8ENS_18Kernel_traits_baseILj2560ES2_S2_S2_S2_fjLj128EEEEELb0ELb0ELb1ELb0EEEvNS_9BwdParamsE,"a",@progbits
	.sectionflags	@""
	.align	4
.nv.constant0._ZN10layer_norm13ln_bwd_kernelINS_13Kernel_traitsI6__halfS2_S2_S2_fjLj2560ELj1ELj1ELj4ELj8ENS_18Kernel_traits_baseILj2560ES2_S2_S2_S2_fjLj128EEEEELb0ELb0ELb1ELb0EEEvNS_9BwdParamsE:
	.zero		648


//--------------------- .nv.constant0._ZN10layer_norm13ln_bwd_kernelINS_13Kernel_traitsI6__halfS2_S2_S2_fjLj2560ELj1ELj1ELj4ELj8ENS_18Kernel_traits_baseILj2560ES2_S2_S2_S2_fjLj128EEEEELb0ELb0ELb1ELb1EEEvNS_9BwdParamsE --------------------------
	.section	.nv.constant0._ZN10layer_norm13ln_bwd_kernelINS_13Kernel_traitsI6__halfS2_S2_S2_fjLj2560ELj1ELj1ELj4ELj8ENS_18Kernel_traits_baseILj2560ES2_S2_S2_S2_fjLj128EEEEELb0ELb0ELb1ELb1EEEvNS_9BwdParamsE,"a",@progbits
	.sectionflags	@""
	.align	4
.nv.constant0._ZN10layer_norm13ln_bwd_kernelINS_13Kernel_traitsI6__halfS2_S2_S2_fjLj2560ELj1ELj1ELj4ELj8ENS_18Kernel_traits_baseILj2560ES2_S2_S2_S2_fjLj128EEEEELb0ELb0ELb1ELb1EEEvNS_9BwdParamsE:
	.zero		648


//--------------------- .nv.constant0._ZN10layer_norm13ln_bwd_kernelINS_13Kernel_traitsI6__halfS2_S2_S2_fjLj2560ELj1ELj1ELj4ELj8ENS_18Kernel_traits_baseILj2560ES2_S2_S2_S2_fjLj128EEEEELb0ELb1ELb0ELb0EEEvNS_9BwdParamsE --------------------------
	.section	.nv.constant0._ZN10layer_norm13ln_bwd_kernelINS_13Kernel_traitsI6__halfS2_S2_S2_fjLj2560ELj1ELj1ELj4ELj8ENS_18Kernel_traits_baseILj2560ES2_S2_S2_S2_fjLj128EEEEELb0ELb1ELb0ELb0EEEvNS_9BwdParamsE,"a",@progbits
	.sectionflags	@""
	.align	4
.nv.constant0._ZN10layer_norm13ln_bwd_kernelINS_13Kernel_traitsI6__halfS2_S2_S2_fjLj2560ELj1ELj1ELj4ELj8ENS_18Kernel_traits_baseILj2560ES2_S2_S2_S2_fjLj128EEEEELb0ELb1ELb0ELb0EEEvNS_9BwdParamsE:
	.zero		648


//--------------------- .nv.constant0._ZN10layer_norm13ln_bwd_kernelINS_13Kernel_traitsI6__halfS2_S2_S2_fjLj2560ELj1ELj1ELj4ELj8ENS_18Kernel_traits_baseILj2560ES2_S2_S2_S2_fjLj128EEEEELb0ELb1ELb0ELb1EEEvNS_9BwdParamsE --------------------------
	.section	.nv.constant0._ZN10layer_norm13ln_bwd_kernelINS_13Kernel_traitsI6__halfS2_S2_S2_fjLj2560ELj1ELj1ELj4ELj8ENS_18Kernel_traits_baseILj2560ES2_S2_S2_S2_fjLj128EEEEELb0ELb1ELb0ELb1EEEvNS_9BwdParamsE,"a",@progbits
	.sectionflags	@""
	.align	4
.nv.constant0._ZN10layer_norm13ln_bwd_kernelINS_13Kernel_traitsI6__halfS2_S2_S2_fjLj2560ELj1ELj1ELj4ELj8ENS_18Kernel_traits_baseILj2560ES2_S2_S2_S2_fjLj128EEEEELb0ELb1ELb0ELb1EEEvNS_9BwdParamsE:
	.zero		648


//--------------------- .nv.constant0._ZN10layer_norm13ln_bwd_kernelINS_13Kernel_traitsI6__halfS2_S2_S2_fjLj2560ELj1ELj1ELj4ELj8ENS_18Kernel_traits_baseILj2560ES2_S2_S2_S2_fjLj128EEEEELb0ELb1ELb1ELb0EEEvNS_9BwdParamsE --------------------------
	.section	.nv.constant0._ZN10layer_norm13ln_bwd_kernelINS_13Kernel_traitsI6__halfS2_S2_S2_fjLj2560ELj1ELj1ELj4ELj8ENS_18Kernel_traits_baseILj2560ES2_S2_S2_S2_fjLj128EEEEELb0ELb1ELb1ELb0EEEvNS_9BwdParamsE,"a",@progbits
	.sectionflags	@""
	.align	4
.nv.constant0._ZN10layer_norm13ln_bwd_kernelINS_13Kernel_traitsI6__halfS2_S2_S2_fjLj2560ELj1ELj1ELj4ELj8ENS_18Kernel_traits_baseILj2560ES2_S2_S2_S2_fjLj128EEEEELb0ELb1ELb1ELb0EEEvNS_9BwdParamsE:
	.zero		648


//--------------------- .nv.constant0._ZN10layer_norm13ln_bwd_kernelINS_13Kernel_traitsI6__halfS2_S2_S2_fjLj2560ELj1ELj1ELj4ELj8ENS_18Kernel_traits_baseILj2560ES2_S2_S2_S2_fjLj128EEEEELb0ELb1ELb1ELb1EEEvNS_9BwdParamsE --------------------------
	.section	.nv.constant0._ZN10layer_norm13ln_bwd_kernelINS_13Kernel_traitsI6__halfS2_S2_S2_fjLj2560ELj1ELj1ELj4ELj8ENS_18Kernel_traits_baseILj2560ES2_S2_S2_S2_fjLj128EEEEELb0ELb1ELb1ELb1EEEvNS_9BwdParamsE,"a",@progbits
	.sectionflags	@""
	.align	4
.nv.constant0._ZN10layer_norm13ln_bwd_kernelINS_13Kernel_traitsI6__halfS2_S2_S2_fjLj2560ELj1ELj1ELj4ELj8ENS_18Kernel_traits_baseILj2560ES2_S2_S2_S2_fjLj128EEEEELb0ELb1ELb1ELb1EEEvNS_9BwdParamsE:
	.zero		648


//--------------------- .nv.constant0._ZN10layer_norm13ln_bwd_kernelINS_13Kernel_traitsI6__halfS2_S2_S2_fjLj2560ELj1ELj1ELj4ELj8ENS_18Kernel_traits_baseILj2560ES2_S2_S2_S2_fjLj128EEEEELb1ELb0ELb0ELb0EEEvNS_9BwdParamsE --------------------------
	.section	.nv.constant0._ZN10layer_norm13ln_bwd_kernelINS_13Kernel_traitsI6__halfS2_S2_S2_fjLj2560ELj1ELj1ELj4ELj8ENS_18Kernel_traits_baseILj2560ES2_S2_S2_S2_fjLj128EEEEELb1ELb0ELb0ELb0EEEvNS_9BwdParamsE,"a",@progbits
	.sectionflags	@""
	.align	4
.nv.constant0._ZN10layer_norm13ln_bwd_kernelINS_13Kernel_traitsI6__halfS2_S2_S2_fjLj2560ELj1ELj1ELj4ELj8ENS_18Kernel_traits_baseILj2560ES2_S2_S2_S2_fjLj128EEEEELb1ELb0ELb0ELb0EEEvNS_9BwdParamsE:
	.zero		648


//--------------------- .nv.constant0._ZN10layer_norm13ln_bwd_kernelINS_13Kernel_traitsI6__halfS2_S2_S2_fjLj2560ELj1ELj1ELj4ELj8ENS_18Kernel_traits_baseILj2560ES2_S2_S2_S2_fjLj128EEEEELb1ELb0ELb0ELb1EEEvNS_9BwdParamsE --------------------------
	.section	.nv.constant0._ZN10layer_norm13ln_bwd_kernelINS_13Kernel_traitsI6__halfS2_S2_S2_fjLj2560ELj1ELj1ELj4ELj8ENS_18Kernel_traits_baseILj2560ES2_S2_S2_S2_fjLj128EEEEELb1ELb0ELb0ELb1EEEvNS_9BwdParamsE,"a",@progbits
	.sectionflags	@""
	.align	4
.nv.constant0._ZN10layer_norm13ln_bwd_kernelINS_13Kernel_traitsI6__halfS2_S2_S2_fjLj2560ELj1ELj1ELj4ELj8ENS_18Kernel_traits_baseILj2560ES2_S2_S2_S2_fjLj128EEEEELb1ELb0ELb0ELb1EEEvNS_9BwdParamsE:
	.zero		648


//--------------------- .nv.constant0._ZN10layer_norm22ln_bwd_finalize_kernelINS_22Kernel_traits_finalizeILj2560E6__halfS2_S2_S2_fjLb0ELj1024ELj4ENS_18Kernel_traits_baseILj2560ES2_S2_S2_S2_fjLj1024EEEEELb0ELb0EEEvNS_9BwdParamsE --------------------------
	.section	.nv.constant0._ZN10layer_norm22ln_bwd_finalize_kernelINS_22Kernel_traits_finalizeILj2560E6__halfS2_S2_S2_fjLb0ELj1024ELj4ENS_18Kernel_traits_baseILj2560ES2_S2_S2_S2_fjLj1024EEEEELb0ELb0EEEvNS_9BwdParamsE,"a",@progbits
	.sectionflags	@""
	.align	4
.nv.constant0._ZN10layer_norm22ln_bwd_finalize_kernelINS_22Kernel_traits_finalizeILj2560E6__halfS2_S2_S2_fjLb0ELj1024ELj4ENS_18Kernel_traits_baseILj2560ES2_S2_S2_S2_fjLj1024EEEEELb0ELb0EEEvNS_9BwdParamsE:
	.zero		648


//--------------------- .nv.constant0._ZN10layer_norm13ln_bwd_kernelINS_13Kernel_traitsI6__halfS2_S2_S2_fjLj2560ELj1ELj1ELj4ELj8ENS_18Kernel_traits_baseILj2560ES2_S2_S2_S2_fjLj128EEEEELb1ELb0ELb1ELb0EEEvNS_9BwdParamsE --------------------------
	.section	.nv.constant0._ZN10layer_norm13ln_bwd_kernelINS_13Kernel_traitsI6__halfS2_S2_S2_fjLj2560ELj1ELj1ELj4ELj8ENS_18Kernel_traits_baseILj2560ES2_S2_S2_S2_fjLj128EEEEELb1ELb0ELb1ELb0EEEvNS_9BwdParamsE,"a",@progbits
	.sectionflags	@""
	.align	4
.nv.constant0._ZN10layer_norm13ln_bwd_kernelINS_13Kernel_traitsI6__halfS2_S2_S2_fjLj2560ELj1ELj1ELj4ELj8ENS_18Kernel_traits_baseILj2560ES2_S2_S2_S2_fjLj128EEEEELb1ELb0ELb1ELb0EEEvNS_9BwdParamsE:
	.zero		648


//--------------------- .nv.constant0._ZN10layer_norm22ln_bwd_finalize_kernelINS_22Kernel_traits_finalizeILj2560E6__halfS2_S2_S2_fjLb0ELj1024ELj4ENS_18Kernel_traits_baseILj2560ES2_S2_S2_S2_fjLj1024EEEEELb0ELb1EEEvNS_9BwdParamsE --------------------------
	.section	.nv.constant0._ZN10layer_norm22ln_bwd_finalize_kernelINS_22Kernel_traits_finalizeILj2560E6__halfS2_S2_S2_fjLb0ELj1024ELj4ENS_18Kernel_traits_baseILj2560ES2_S2_S2_S2_fjLj1024EEEEELb0ELb1EEEvNS_9BwdParamsE,"a",@progbits
	.sectionflags	@""
	.align	4
.nv.constant0._ZN10layer_norm22ln_bwd_finalize_kernelINS_22Kernel_traits_finalizeILj2560E6__halfS2_S2_S2_fjLb0ELj1024ELj4ENS_18Kernel_traits_baseILj2560ES2_S2_S2_S2_fjLj1024EEEEELb0ELb1EEEvNS_9BwdParamsE:
	.zero		648


//--------------------- .nv.constant0._ZN10layer_norm13ln_bwd_kernelINS_13Kernel_traitsI6__halfS2_S2_S2_fjLj2560ELj1ELj1ELj4ELj8ENS_18Kernel_traits_baseILj2560ES2_S2_S2_S2_fjLj128EEEEELb1ELb0ELb1ELb1EEEvNS_9BwdParamsE --------------------------
	.section	.nv.constant0._ZN10layer_norm13ln_bwd_kernelINS_13Kernel_traitsI6__halfS2_S2_S2_fjLj2560ELj1ELj1ELj4ELj8ENS_18Kernel_traits_baseILj2560ES2_S2_S2_S2_fjLj128EEEEELb1ELb0ELb1ELb1EEEvNS_9BwdParamsE,"a",@progbits
	.sectionflags	@""
	.align	4
.nv.constant0._ZN10layer_norm13ln_bwd_kernelINS_13Kernel_traitsI6__halfS2_S2_S2_fjLj2560ELj1ELj1ELj4ELj8ENS_18Kernel_traits_baseILj2560ES2_S2_S2_S2_fjLj128EEEEELb1ELb0ELb1ELb1EEEvNS_9BwdParamsE:
	.zero		648


//--------------------- .nv.constant0._ZN10layer_norm13ln_bwd_kernelINS_13Kernel_traitsI6__halfS2_S2_S2_fjLj2560ELj1ELj1ELj4ELj8ENS_18Kernel_traits_baseILj2560ES2_S2_S2_S2_fjLj128EEEEELb1ELb1ELb0ELb0EEEvNS_9BwdParamsE --------------------------
	.section	.nv.constant0._ZN10layer_norm13ln_bwd_kernelINS_13Kernel_traitsI6__halfS2_S2_S2_fjLj2560ELj1ELj1ELj4ELj8ENS_18Kernel_traits_baseILj2560ES2_S2_S2_S2_fjLj128EEEEELb1ELb1ELb0ELb0EEEvNS_9BwdParamsE,"a",@progbits
	.sectionflags	@""
	.align	4
.nv.constant0._ZN10layer_norm13ln_bwd_kernelINS_13Kernel_traitsI6__halfS2_S2_S2_fjLj2560ELj1ELj1ELj4ELj8ENS_18Kernel_traits_baseILj2560ES2_S2_S2_S2_fjLj128EEEEELb1ELb1ELb0ELb0EEEvNS_9BwdParamsE:
	.zero		648


//--------------------- .nv.constant0._ZN10layer_norm13ln_bwd_kernelINS_13Kernel_traitsI6__halfS2_S2_S2_fjLj2560ELj1ELj1ELj4ELj8ENS_18Kernel_traits_baseILj2560ES2_S2_S2_S2_fjLj128EEEEELb1ELb1ELb0ELb1EEEvNS_9BwdParamsE --------------------------
	.section	.nv.constant0._ZN10layer_norm13ln_bwd_kernelINS_13Kernel_traitsI6__halfS2_S2_S2_fjLj2560ELj1ELj1ELj4ELj8ENS_18Kernel_traits_baseILj2560ES2_S2_S2_S2_fjLj128EEEEELb1ELb1ELb0ELb1EEEvNS_9BwdParamsE,"a",@progbits
	.sectionflags	@""
	.align	4
.nv.constant0._ZN10layer_norm13ln_bwd_kernelINS_13Kernel_traitsI6__halfS2_S2_S2_fjLj2560ELj1ELj1ELj4ELj8ENS_18Kernel_traits_baseILj2560ES2_S2_S2_S2_fjLj128EEEEELb1ELb1ELb0ELb1EEEvNS_9BwdParamsE:
	.zero		648


//--------------------- .nv.constant0._ZN10layer_norm22ln_bwd_finalize_kernelINS_22Kernel_traits_finalizeILj2560E6__halfS2_S2_S2_fjLb1ELj1024ELj4ENS_18Kernel_traits_baseILj2560ES2_S2_S2_S2_fjLj1024EEEEELb1ELb0EEEvNS_9BwdParamsE --------------------------
	.section	.nv.constant0._ZN10layer_norm22ln_bwd_finalize_kernelINS_22Kernel_traits_finalizeILj2560E6__halfS2_S2_S2_fjLb1ELj1024ELj4ENS_18Kernel_traits_baseILj2560ES2_S2_S2_S2_fjLj1024EEEEELb1ELb0EEEvNS_9BwdParamsE,"a",@progbits
	.sectionflags	@""
	.align	4
.nv.constant0._ZN10layer_norm22ln_bwd_finalize_kernelINS_22Kernel_traits_finalizeILj2560E6__halfS2_S2_S2_fjLb1ELj1024ELj4ENS_18Kernel_traits_baseILj2560ES2_S2_S2_S2_fjLj1024EEEEELb1ELb0EEEvNS_9BwdParamsE:
	.zero		648


//--------------------- .nv.constant0._ZN10layer_norm13ln_bwd_kernelINS_13Kernel_traitsI6__halfS2_S2_S2_fjLj2560ELj1ELj1ELj4ELj8ENS_18Kernel_traits_baseILj2560ES2_S2_S2_S2_fjLj128EEEEELb1ELb1ELb1ELb0EEEvNS_9BwdParamsE --------------------------
	.section	.nv.constant0._ZN10layer_norm13ln_bwd_kernelINS_13Kernel_traitsI6__halfS2_S2_S2_fjLj2560ELj1ELj1ELj4ELj8ENS_18Kernel_traits_baseILj2560ES2_S2_S2_S2_fjLj128EEEEELb1ELb1ELb1ELb0EEEvNS_9BwdParamsE,"a",@progbits
	.sectionflags	@""
	.align	4
.nv.constant0._ZN10layer_norm13ln_bwd_kernelINS_13Kernel_traitsI6__halfS2_S2_S2_fjLj2560ELj1ELj1ELj4ELj8ENS_18Kernel_traits_baseILj2560ES2_S2_S2_S2_fjLj128EEEEELb1ELb1ELb1ELb0EEEvNS_9BwdParamsE:
	.zero		648


//--------------------- .nv.constant0._ZN10layer_norm22ln_bwd_finalize_kernelINS_22Kernel_traits_finalizeILj2560E6__halfS2_S2_S2_fjLb1ELj1024ELj4ENS_18Kernel_traits_baseILj2560ES2_S2_S2_S2_fjLj1024EEEEELb1ELb1EEEvNS_9BwdParamsE --------------------------
	.section	.nv.constant0._ZN10layer_norm22ln_bwd_finalize_kernelINS_22Kernel_traits_finalizeILj2560E6__halfS2_S2_S2_fjLb1ELj1024ELj4ENS_18Kernel_traits_baseILj2560ES2_S2_S2_S2_fjLj1024EEEEELb1ELb1EEEvNS_9BwdParamsE,"a",@progbits
	.sectionflags	@""
	.align	4
.nv.constant0._ZN10layer_norm22ln_bwd_finalize_kernelINS_22Kernel_traits_finalizeILj2560E6__halfS2_S2_S2_fjLb1ELj1024ELj4ENS_18Kernel_traits_baseILj2560ES2_S2_S2_S2_fjLj1024EEEEELb1ELb1EEEvNS_9BwdParamsE:
	.zero		648


//--------------------- .nv.constant0._ZN10layer_norm13ln_bwd_kernelINS_13Kernel_traitsI6__halfS2_S2_S2_fjLj2560ELj1ELj1ELj4ELj8ENS_18Kernel_traits_baseILj2560ES2_S2_S2_S2_fjLj128EEEEELb1ELb1ELb1ELb1EEEvNS_9BwdParamsE --------------------------
	.section	.nv.constant0._ZN10layer_norm13ln_bwd_kernelINS_13Kernel_traitsI6__halfS2_S2_S2_fjLj2560ELj1ELj1ELj4ELj8ENS_18Kernel_traits_baseILj2560ES2_S2_S2_S2_fjLj128EEEEELb1ELb1ELb1ELb1EEEvNS_9BwdParamsE,"a",@progbits
	.sectionflags	@""
	.align	4
.nv.constant0._ZN10layer_norm13ln_bwd_kernelINS_13Kernel_traitsI6__halfS2_S2_S2_fjLj2560ELj1ELj1ELj4ELj8ENS_18Kernel_traits_baseILj2560ES2_S2_S2_S2_fjLj128EEEEELb1ELb1ELb1ELb1EEEvNS_9BwdParamsE:
	.zero		648


//--------------------- .nv.constant0._ZN10layer_norm13ln_bwd_kernelINS_13Kernel_traitsIf13__nv_bfloat16S2_S2_fjLj2560ELj1ELj1ELj4ELj8ENS_18Kernel_traits_baseILj2560EfS2_S2_S2_fjLj128EEEEELb0ELb0ELb0ELb0EEEvNS_9BwdParamsE --------------------------
	.section	.nv.constant0._ZN10layer_norm13ln_bwd_kernelINS_13Kernel_traitsIf13__nv_bfloat16S2_S2_fjLj2560ELj1ELj1ELj4ELj8ENS_18Kernel_traits_baseILj2560EfS2_S2_S2_fjLj128EEEEELb0ELb0ELb0ELb0EEEvNS_9BwdParamsE,"a",@progbits
	.sectionflags	@""
	.align	4
.nv.constant0._ZN10layer_norm13ln_bwd_kernelINS_13Kernel_traitsIf13__nv_bfloat16S2_S2_fjLj2560ELj1ELj1ELj4ELj8ENS_18Kernel_traits_baseILj2560EfS2_S2_S2_fjLj128EEEEELb0ELb0ELb0ELb0EEEvNS_9BwdParamsE:
	.zero		648


//--------------------- .nv.constant0._ZN10layer_norm13ln_bwd_kernelINS_13Kernel_traitsIf13__nv_bfloat16S2_S2_fjLj2560ELj1ELj1ELj4ELj8ENS_18Kernel_traits_baseILj2560EfS2_S2_S2_fjLj128EEEEELb0ELb0ELb0ELb1EEEvNS_9BwdParamsE --------------------------
	.section	.nv.constant0._ZN10layer_norm13ln_bwd_kernelINS_13Kernel_traitsIf13__nv_bfloat16S2_S2_fjLj2560ELj1ELj1ELj4ELj8ENS_18Kernel_traits_baseILj2560EfS2_S2_S2_fjLj128EEEEELb0ELb0ELb0ELb1EEEvNS_9BwdParamsE,"a",@progbits
	.sectionflags	@""
	.align	4
.nv.constant0._ZN10layer_norm13ln_bwd_kernelINS_13Kernel_traitsIf13__nv_bfloat16S2_S2_fjLj2560ELj1ELj1ELj4ELj8ENS_18Kernel_traits_baseILj2560EfS2_S2_S2_fjLj128EEEEELb0ELb0ELb0ELb1EEEvNS_9BwdParamsE:
	.zero		648


//--------------------- .nv.constant0._ZN10layer_norm13ln_bwd_kernelINS_13Kernel_traitsIf13__nv_bfloat16S2_S2_fjLj2560ELj1ELj1ELj4ELj8ENS_18Kernel_traits_baseILj2560EfS2_S2_S2_fjLj128EEEEELb0ELb0ELb1ELb0EEEvNS_9BwdParamsE --------------------------
	.section	.nv.constant0._ZN10layer_norm13ln_bwd_kernelINS_13Kernel_traitsIf13__nv_bfloat16S2_S2_fjLj2560ELj1ELj1ELj4ELj8ENS_18Kernel_traits_baseILj2560EfS2_S2_S2_fjLj128EEEEELb0ELb0ELb1ELb0EEEvNS_9BwdParamsE,"a",@progbits
	.sectionflags	@""
	.align	4
.nv.constant0._ZN10layer_norm13ln_bwd_kernelINS_13Kernel_traitsIf13__nv_bfloat16S2_S2_fjLj2560ELj1ELj1ELj4ELj8ENS_18Kernel_traits_baseILj2560EfS2_S2_S2_fjLj128EEEEELb0ELb0ELb1ELb0EEEvNS_9BwdParamsE:
	.zero		648


//--------------------- .nv.constant0._ZN10layer_norm13ln_bwd_kernelINS_13Kernel_traitsIf13__nv_bfloat16S2_S2_fjLj2560ELj1ELj1ELj4ELj8ENS_18Kernel_traits_baseILj2560EfS2_S2_S2_fjLj128EEEEELb0ELb0ELb1ELb1EEEvNS_9BwdParamsE --------------------------
	.section	.nv.constant0._ZN10layer_norm13ln_bwd_kernelINS_13Kernel_traitsIf13__nv_bfloat16S2_S2_fjLj2560ELj1ELj1ELj4ELj8ENS_18Kernel_traits_baseILj2560EfS2_S2_S2_fjLj128EEEEELb0ELb0ELb1ELb1EEEvNS_9BwdParamsE,"a",@progbits
	.sectionflags	@""
	.align	4
.nv.constant0._ZN10layer_norm13ln_bwd_kernelINS_13Kernel_traitsIf13__nv_bfloat16S2_S2_fjLj2560ELj1ELj1ELj4ELj8ENS_18Kernel_traits_baseILj2560EfS2_S2_S2_fjLj128EEEEELb0ELb0ELb1ELb1EEEvNS_9BwdParamsE:
	.zero		648


//--------------------- .nv.constant0._ZN10layer_norm13ln_bwd_kernelINS_13Kernel_traitsIf13__nv_bfloat16S2_S2_fjLj2560ELj1ELj1ELj4ELj8ENS_18Kernel_traits_baseILj2560EfS2_S2_S2_fjLj128EEEEELb0ELb1ELb0ELb0EEEvNS_9BwdParamsE --------------------------
	.section	.nv.constant0._ZN10layer_norm13ln_bwd_kernelINS_13Kernel_traitsIf13__nv_bfloat16S2_S2_fjLj2560ELj1ELj1ELj4ELj8ENS_18Kernel_traits_baseILj2560EfS2_S2_S2_fjLj128EEEEELb0ELb1ELb0ELb0EEEvNS_9BwdParamsE,"a",@progbits
	.sectionflags	@""
	.align	4
.nv.constant0._ZN10layer_norm13ln_bwd_kernelINS_13Kernel_traitsIf13__nv_bfloat16S2_S2_fjLj2560ELj1ELj1ELj4ELj8ENS_18Kernel_traits_baseILj2560EfS2_S2_S2_fjLj128EEEEELb0ELb1ELb0ELb0EEEvNS_9BwdParamsE:
	.zero		648


//--------------------- .nv.constant0._ZN10layer_norm13ln_bwd_kernelINS_13Kernel_traitsIf13__nv_bfloat16S2_S2_fjLj2560ELj1ELj1ELj4ELj8ENS_18Kernel_traits_baseILj2560EfS2_S2_S2_fjLj128EEEEELb0ELb1ELb0ELb1EEEvNS_9BwdParamsE --------------------------
	.section	.nv.constant0._ZN10layer_norm13ln_bwd_kernelINS_13Kernel_traitsIf13__nv_bfloat16S2_S2_fjLj2560ELj1ELj1ELj4ELj8ENS_18Kernel_traits_baseILj2560EfS2_S2_S2_fjLj128EEEEELb0ELb1ELb0ELb1EEEvNS_9BwdParamsE,"a",@progbits
	.sectionflags	@""
	.align	4
.nv.constant0._ZN10layer_norm13ln_bwd_kernelINS_13Kernel_traitsIf13__nv_bfloat16S2_S2_fjLj2560ELj1ELj1ELj4ELj8ENS_18Kernel_traits_baseILj2560EfS2_S2_S2_fjLj128EEEEELb0ELb1ELb0ELb1EEEvNS_9BwdParamsE:
	.zero		648


//--------------------- .nv.constant0._ZN10layer_norm13ln_bwd_kernelINS_13Kernel_traitsIf13__nv_bfloat16S2_S2_fjLj2560ELj1ELj1ELj4ELj8ENS_18Kernel_traits_baseILj2560EfS2_S2_S2_fjLj128EEEEELb0ELb1ELb1ELb0EEEvNS_9BwdParamsE --------------------------
	.section	.nv.constant0._ZN10layer_norm13ln_bwd_kernelINS_13Kernel_traitsIf13__nv_bfloat16S2_S2_fjLj2560ELj1ELj1ELj4ELj8ENS_18Kernel_traits_baseILj2560EfS2_S2_S2_fjLj128EEEEELb0ELb1ELb1ELb0EEEvNS_9BwdParamsE,"a",@progbits
	.sectionflags	@""
	.align	4
.nv.constant0._ZN10layer_norm13ln_bwd_kernelINS_13Kernel_traitsIf13__nv_bfloat16S2_S2_fjLj2560ELj1ELj1ELj4ELj8ENS_18Kernel_traits_baseILj2560EfS2_S2_S2_fjLj128EEEEELb0ELb1ELb1ELb0EEEvNS_9BwdParamsE:
	.zero		648


//--------------------- .nv.constant0._ZN10layer_norm13ln_bwd_kernelINS_13Kernel_traitsIf13__nv_bfloat16S2_S2_fjLj2560ELj1ELj1ELj4ELj8ENS_18Kernel_traits_baseILj2560EfS2_S2_S2_fjLj128EEEEELb0ELb1ELb1ELb1EEEvNS_9BwdParamsE --------------------------
	.section	.nv.constant0._ZN10layer_norm13ln_bwd_kernelINS_13Kernel_traitsIf13__nv_bfloat16S2_S2_fjLj2560ELj1ELj1ELj4ELj8ENS_18Kernel_traits_baseILj2560EfS2_S2_S2_fjLj128EEEEELb0ELb1ELb1ELb1EEEvNS_9BwdParamsE,"a",@progbits
	.sectionflags	@""
	.align	4
.nv.constant0._ZN10layer_norm13ln_bwd_kernelINS_13Kernel_traitsIf13__nv_bfloat16S2_S2_fjLj2560ELj1ELj1ELj4ELj8ENS_18Kernel_traits_baseILj2560EfS2_S2_S2_fjLj128EEEEELb0ELb1ELb1ELb1EEEvNS_9BwdParamsE:
	.zero		648


//--------------------- .nv.constant0._ZN10layer_norm13ln_bwd_kernelINS_13Kernel_traitsIf13__nv_bfloat16S2_S2_fjLj2560ELj1ELj1ELj4ELj8ENS_18Kernel_traits_baseILj2560EfS2_S2_S2_fjLj128EEEEELb1ELb0ELb0ELb0EEEvNS_9BwdParamsE --------------------------
	.section	.nv.constant0._ZN10layer_norm13ln_bwd_kernelINS_13Kernel_traitsIf13__nv_bfloat16S2_S2_fjLj2560ELj1ELj1ELj4ELj8ENS_18Kernel_traits_baseILj2560EfS2_S2_S2_fjLj128EEEEELb1ELb0ELb0ELb0EEEvNS_9BwdParamsE,"a",@progbits
	.sectionflags	@""
	.align	4
.nv.constant0._ZN10layer_norm13ln_bwd_kernelINS_13Kernel_traitsIf13__nv_bfloat16S2_S2_fjLj2560ELj1ELj1ELj4ELj8ENS_18Kernel_traits_baseILj2560EfS2_S2_S2_fjLj128EEEEELb1ELb0ELb0ELb0EEEvNS_9BwdParamsE:
	.zero		648


//--------------------- .nv.constant0._ZN10layer_norm13ln_bwd_kernelINS_13Kernel_traitsIf13__nv_bfloat16S2_S2_fjLj2560ELj1ELj1ELj4ELj8ENS_18Kernel_traits_baseILj2560EfS2_S2_S2_fjLj128EEEEELb1ELb0ELb0ELb1EEEvNS_9BwdParamsE --------------------------
	.section	.nv.constant0._ZN10layer_norm13ln_bwd_kernelINS_13Kernel_traitsIf13__nv_bfloat16S2_S2_fjLj2560ELj1ELj1ELj4ELj8ENS_18Kernel_traits_baseILj2560EfS2_S2_S2_fjLj128EEEEELb1ELb0ELb0ELb1EEEvNS_9BwdParamsE,"a",@progbits
	.sectionflags	@""
	.align	4
.nv.constant0._ZN10layer_norm13ln_bwd_kernelINS_13Kernel_traitsIf13__nv_bfloat16S2_S2_fjLj2560ELj1ELj1ELj4ELj8ENS_18Kernel_traits_baseILj2560EfS2_S2_S2_fjLj128EEEEELb1ELb0ELb0ELb1EEEvNS_9BwdParamsE:
	.zero		648


//--------------------- .nv.constant0._ZN10layer_norm22ln_bwd_finalize_kernelINS_22Kernel_traits_finalizeILj2560Ef13__nv_bfloat16S2_S2_fjLb0ELj1024ELj4ENS_18Kernel_traits_baseILj2560EfS2_S2_S2_fjLj1024EEEEELb0ELb0EEEvNS_9BwdParamsE --------------------------
	.section	.nv.constant0._ZN10layer_norm22ln_bwd_finalize_kernelINS_22Kernel_traits_finalizeILj2560Ef13__nv_bfloat16S2_S2_fjLb0ELj1024ELj4ENS_18Kernel_traits_baseILj2560EfS2_S2_S2_fjLj1024EEEEELb0ELb0EEEvNS_9BwdParamsE,"a",@progbits
	.sectionflags	@""
	.align	4
.nv.constant0._ZN10layer_norm22ln_bwd_finalize_kernelINS_22Kernel_traits_finalizeILj2560Ef13__nv_bfloat16S2_S2_fjLb0ELj1024ELj4ENS_18Kernel_traits_baseILj2560EfS2_S2_S2_fjLj1024EEEEELb0ELb0EEEvNS_9BwdParamsE:
	.zero		648


//--------------------- .nv.constant0._ZN10layer_norm13ln_bwd_kernelINS_13Kernel_traitsIf13__nv_bfloat16S2_S2_fjLj2560ELj1ELj1ELj4ELj8ENS_18Kernel_traits_baseILj2560EfS2_S2_S2_fjLj128EEEEELb1ELb0ELb1ELb0EEEvNS_9BwdParamsE --------------------------
	.section	.nv.constant0._ZN10layer_norm13ln_bwd_kernelINS_13Kernel_traitsIf13__nv_bfloat16S2_S2_fjLj2560ELj1ELj1ELj4ELj8ENS_18Kernel_traits_baseILj2560EfS2_S2_S2_fjLj128EEEEELb1ELb0ELb1ELb0EEEvNS_9BwdParamsE,"a",@progbits
	.sectionflags	@""
	.align	4
.nv.constant0._ZN10layer_norm13ln_bwd_kernelINS_13Kernel_traitsIf13__nv_bfloat16S2_S2_fjLj2560ELj1ELj1ELj4ELj8ENS_18Kernel_traits_baseILj2560EfS2_S2_S2_fjLj128EEEEELb1ELb0ELb1ELb0EEEvNS_9BwdParamsE:
	.zero		648


//--------------------- .nv.constant0._ZN10layer_norm22ln_bwd_finalize_kernelINS_22Kernel_traits_finalizeILj2560Ef13__nv_bfloat16S2_S2_fjLb0ELj1024ELj4ENS_18Kernel_traits_baseILj2560EfS2_S2_S2_fjLj1024EEEEELb0ELb1EEEvNS_9BwdParamsE --------------------------
	.section	.nv.constant0._ZN10layer_norm22ln_bwd_finalize_kernelINS_22Kernel_traits_finalizeILj2560Ef13__nv_bfloat16S2_S2_fjLb0ELj1024ELj4ENS_18Kernel_traits_baseILj2560EfS2_S2_S2_fjLj1024EEEEELb0ELb1EEEvNS_9BwdParamsE,"a",@progbits
	.sectionflags	@""
	.align	4
.nv.constant0._ZN10layer_norm22ln_bwd_finalize_kernelINS_22Kernel_traits_finalizeILj2560Ef13__nv_bfloat16S2_S2_fjLb0ELj1024ELj4ENS_18Kernel_traits_baseILj2560EfS2_S2_S2_fjLj1024EEEEELb0ELb1EEEvNS_9BwdParamsE:
	.zero		648


//--------------------- .nv.constant0._ZN10layer_norm13ln_bwd_kernelINS_13Kernel_traitsIf13__nv_bfloat16S2_S2_fjLj2560ELj1ELj1ELj4ELj8ENS_18Kernel_traits_baseILj2560EfS2_S2_S2_fjLj128EEEEELb1ELb0ELb1ELb1EEEvNS_9BwdParamsE --------------------------
	.section	.nv.constant0._ZN10layer_norm13ln_bwd_kernelINS_13Kernel_traitsIf13__nv_bfloat16S2_S2_fjLj2560ELj1ELj1ELj4ELj8ENS_18Kernel_traits_baseILj2560EfS2_S2_S2_fjLj128EEEEELb1ELb0ELb1ELb1EEEvNS_9BwdParamsE,"a",@progbits
	.sectionflags	@""
	.align	4
.nv.constant0._ZN10layer_norm13ln_bwd_kernelINS_13Kernel_traitsIf13__nv_bfloat16S2_S2_fjLj2560ELj1ELj1ELj4ELj8ENS_18Kernel_traits_baseILj2560EfS2_S2_S2_fjLj128EEEEELb1ELb0ELb1ELb1EEEvNS_9BwdParamsE:
	.zero		648


//--------------------- .nv.constant0._ZN10layer_norm13ln_bwd_kernelINS_13Kernel_traitsIf13__nv_bfloat16S2_S2_fjLj2560ELj1ELj1ELj4ELj8ENS_18Kernel_traits_baseILj2560EfS2_S2_S2_fjLj128EEEEELb1ELb1ELb0ELb0EEEvNS_9BwdParamsE --------------------------
	.section	.nv.constant0._ZN10layer_norm13ln_bwd_kernelINS_13Kernel_traitsIf13__nv_bfloat16S2_S2_fjLj2560ELj1ELj1ELj4ELj8ENS_18Kernel_traits_baseILj2560EfS2_S2_S2_fjLj128EEEEELb1ELb1ELb0ELb0EEEvNS_9BwdParamsE,"a",@progbits
	.sectionflags	@""
	.align	4
.nv.constant0._ZN10layer_norm13ln_bwd_kernelINS_13Kernel_traitsIf13__nv_bfloat16S2_S2_fjLj2560ELj1ELj1ELj4ELj8ENS_18Kernel_traits_baseILj2560EfS2_S2_S2_fjLj128EEEEELb1ELb1ELb0ELb0EEEvNS_9BwdParamsE:
	.zero		648


//--------------------- .nv.constant0._ZN10layer_norm13ln_bwd_kernelINS_13Kernel_traitsIf13__nv_bfloat16S2_S2_fjLj2560ELj1ELj1ELj4ELj8ENS_18Kernel_traits_baseILj2560EfS2_S2_S2_fjLj128EEEEELb1ELb1ELb0ELb1EEEvNS_9BwdParamsE --------------------------
	.section	.nv.constant0._ZN10layer_norm13ln_bwd_kernelINS_13Kernel_traitsIf13__nv_bfloat16S2_S2_fjLj2560ELj1ELj1ELj4ELj8ENS_18Kernel_traits_baseILj2560EfS2_S2_S2_fjLj128EEEEELb1ELb1ELb0ELb1EEEvNS_9BwdParamsE,"a",@progbits
	.sectionflags	@""
	.align	4
.nv.constant0._ZN10layer_norm13ln_bwd_kernelINS_13Kernel_traitsIf13__nv_bfloat16S2_S2_fjLj2560ELj1ELj1ELj4ELj8ENS_18Kernel_traits_baseILj2560EfS2_S2_S2_fjLj128EEEEELb1ELb1ELb0ELb1EEEvNS_9BwdParamsE:
	.zero		648


//--------------------- .nv.constant0._ZN10layer_norm22ln_bwd_finalize_kernelINS_22Kernel_traits_finalizeILj2560Ef13__nv_bfloat16S2_S2_fjLb1ELj1024ELj4ENS_18Kernel_traits_baseILj2560EfS2_S2_S2_fjLj1024EEEEELb1ELb0EEEvNS_9BwdParamsE --------------------------
	.section	.nv.constant0._ZN10layer_norm22ln_bwd_finalize_kernelINS_22Kernel_traits_finalizeILj2560Ef13__nv_bfloat16S2_S2_fjLb1ELj1024ELj4ENS_18Kernel_traits_baseILj2560EfS2_S2_S2_fjLj1024EEEEELb1ELb0EEEvNS_9BwdParamsE,"a",@progbits
	.sectionflags	@""
	.align	4
.nv.constant0._ZN10layer_norm22ln_bwd_finalize_kernelINS_22Kernel_traits_finalizeILj2560Ef13__nv_bfloat16S2_S2_fjLb1ELj1024ELj4ENS_18Kernel_traits_baseILj2560EfS2_S2_S2_fjLj1024EEEEELb1ELb0EEEvNS_9BwdParamsE:
	.zero		648


//--------------------- .nv.constant0._ZN10layer_norm13ln_bwd_kernelINS_13Kernel_traitsIf13__nv_bfloat16S2_S2_fjLj2560ELj1ELj1ELj4ELj8ENS_18Kernel_traits_baseILj2560EfS2_S2_S2_fjLj128EEEEELb1ELb1ELb1ELb0EEEvNS_9BwdParamsE --------------------------
	.section	.nv.constant0._ZN10layer_norm13ln_bwd_kernelINS_13Kernel_traitsIf13__nv_bfloat16S2_S2_fjLj2560ELj1ELj1ELj4ELj8ENS_18Kernel_traits_baseILj2560EfS2_S2_S2_fjLj128EEEEELb1ELb1ELb1ELb0EEEvNS_9BwdParamsE,"a",@progbits
	.sectionflags	@""
	.align	4
.nv.constant0._ZN10layer_norm13ln_bwd_kernelINS_13Kernel_traitsIf13__nv_bfloat16S2_S2_fjLj2560ELj1ELj1ELj4ELj8ENS_18Kernel_traits_baseILj2560EfS2_S2_S2_fjLj128EEEEELb1ELb1ELb1ELb0EEEvNS_9BwdParamsE:
	.zero		648


//--------------------- .nv.constant0._ZN10layer_norm22ln_bwd_finalize_kernelINS_22Kernel_traits_finalizeILj2560Ef13__nv_bfloat16S2_S2_fjLb1ELj1024ELj4ENS_18Kernel_traits_baseILj2560EfS2_S2_S2_fjLj1024EEEEELb1ELb1EEEvNS_9BwdParamsE --------------------------
	.section	.nv.constant0._ZN10layer_norm22ln_bwd_finalize_kernelINS_22Kernel_traits_finalizeILj2560Ef13__nv_bfloat16S2_S2_fjLb1ELj1024ELj4ENS_18Kernel_traits_baseILj2560EfS2_S2_S2_fjLj1024EEEEELb1ELb1EEEvNS_9BwdParamsE,"a",@progbits
	.sectionflags	@""
	.align	4
.nv.constant0._ZN10layer_norm22ln_bwd_finalize_kernelINS_22Kernel_traits_finalizeILj2560Ef13__nv_bfloat16S2_S2_fjLb1ELj1024ELj4ENS_18Kernel_traits_baseILj2560EfS2_S2_S2_fjLj1024EEEEELb1ELb1EEEvNS_9BwdParamsE:
	.zero		648


//--------------------- .nv.constant0._ZN10layer_norm13ln_bwd_kernelINS_13Kernel_traitsIf13__nv_bfloat16S2_S2_fjLj2560ELj1ELj1ELj4ELj8ENS_18Kernel_traits_baseILj2560EfS2_S2_S2_fjLj128EEEEELb1ELb1ELb1ELb1EEEvNS_9BwdParamsE --------------------------
	.section	.nv.constant0._ZN10layer_norm13ln_bwd_kernelINS_13Kernel_traitsIf13__nv_bfloat16S2_S2_fjLj2560ELj1ELj1ELj4ELj8ENS_18Kernel_traits_baseILj2560EfS2_S2_S2_fjLj128EEEEELb1ELb1ELb1ELb1EEEvNS_9BwdParamsE,"a",@progbits
	.sectionflags	@""
	.align	4
.nv.constant0._ZN10layer_norm13ln_bwd_kernelINS_13Kernel_traitsIf13__nv_bfloat16S2_S2_fjLj2560ELj1ELj1ELj4ELj8ENS_18Kernel_traits_baseILj2560EfS2_S2_S2_fjLj128EEEEELb1ELb1ELb1ELb1EEEvNS_9BwdParamsE:
	.zero		648


//--------------------- .nv.constant0._ZN10layer_norm13ln_bwd_kernelINS_13Kernel_traitsI13__nv_bfloat16S2_fS2_fjLj2560ELj1ELj1ELj4ELj8ENS_18Kernel_traits_baseILj2560ES2_S2_fS2_fjLj128EEEEELb0ELb0ELb0ELb0EEEvNS_9BwdParamsE --------------------------
	.section	.nv.constant0._ZN10layer_norm13ln_bwd_kernelINS_13Kernel_traitsI13__nv_bfloat16S2_fS2_fjLj2560ELj1ELj1ELj4ELj8ENS_18Kernel_traits_baseILj2560ES2_S2_fS2_fjLj128EEEEELb0ELb0ELb0ELb0EEEvNS_9BwdParamsE,"a",@progbits
	.sectionflags	@""
	.align	4
.nv.constant0._ZN10layer_norm13ln_bwd_kernelINS_13Kernel_traitsI13__nv_bfloat16S2_fS2_fjLj2560ELj1ELj1ELj4ELj8ENS_18Kernel_traits_baseILj2560ES2_S2_fS2_fjLj128EEEEELb0ELb0ELb0ELb0EEEvNS_9BwdParamsE:
	.zero		648


//--------------------- .nv.constant0._ZN10layer_norm13ln_bwd_kernelINS_13Kernel_traitsI13__nv_bfloat16S2_fS2_fjLj2560ELj1ELj1ELj4ELj8ENS_18Kernel_traits_baseILj2560ES2_S2_fS2_fjLj128EEEEELb0ELb0ELb0ELb1EEEvNS_9BwdParamsE --------------------------
	.section	.nv.constant0._ZN10layer_norm13ln_bwd_kernelINS_13Kernel_traitsI13__nv_bfloat16S2_fS2_fjLj2560ELj1ELj1ELj4ELj8ENS_18Kernel_traits_baseILj2560ES2_S2_fS2_fjLj128EEEEELb0ELb0ELb0ELb1EEEvNS_9BwdParamsE,"a",@progbits
	.sectionflags	@""
	.align	4
.nv.constant0._ZN10layer_norm13ln_bwd_kernelINS_13Kernel_traitsI13__nv_bfloat16S2_fS2_fjLj2560ELj1ELj1ELj4ELj8ENS_18Kernel_traits_baseILj2560ES2_S2_fS2_fjLj128EEEEELb0ELb0ELb0ELb1EEEvNS_9BwdParamsE:
	.zero		648


//--------------------- .nv.constant0._ZN10layer_norm13ln_bwd_kernelINS_13Kernel_traitsI13__nv_bfloat16S2_fS2_fjLj2560ELj1ELj1ELj4ELj8ENS_18Kernel_traits_baseILj2560ES2_S2_fS2_fjLj128EEEEELb0ELb0ELb1ELb0EEEvNS_9BwdParamsE --------------------------
	.section	.nv.constant0._ZN10layer_norm13ln_bwd_kernelINS_13Kernel_traitsI13__nv_bfloat16S2_fS2_fjLj2560ELj1ELj1ELj4ELj8ENS_18Kernel_traits_baseILj2560ES2_S2_fS2_fjLj128EEEEELb0ELb0ELb1ELb0EEEvNS_9BwdParamsE,"a",@progbits
	.sectionflags	@""
	.align	4
.nv.constant0._ZN10layer_norm13ln_bwd_kernelINS_13Kernel_traitsI13__nv_bfloat16S2_fS2_fjLj2560ELj1ELj1ELj4ELj8ENS_18Kernel_traits_baseILj2560ES2_S2_fS2_fjLj128EEEEELb0ELb0ELb1ELb0EEEvNS_9BwdParamsE:
	.zero		648


//--------------------- .nv.constant0._ZN10layer_norm13ln_bwd_kernelINS_13Kernel_traitsI13__nv_bfloat16S2_fS2_fjLj2560ELj1ELj1ELj4ELj8ENS_18Kernel_traits_baseILj2560ES2_S2_fS2_fjLj128EEEEELb0ELb0ELb1ELb1EEEvNS_9BwdParamsE --------------------------
	.section	.nv.constant0._ZN10layer_norm13ln_bwd_kernelINS_13Kernel_traitsI13__nv_bfloat16S2_fS2_fjLj2560ELj1ELj1ELj4ELj8ENS_18Kernel_traits_baseILj2560ES2_S2_fS2_fjLj128EEEEELb0ELb0ELb1ELb1EEEvNS_9BwdParamsE,"a",@progbits
	.sectionflags	@""
	.align	4
.nv.constant0._ZN10layer_norm13ln_bwd_kernelINS_13Kernel_traitsI13__nv_bfloat16S2_fS2_fjLj2560ELj1ELj1ELj4ELj8ENS_18Kernel_traits_baseILj2560ES2_S2_fS2_fjLj128EEEEELb0ELb0ELb1ELb1EEEvNS_9BwdParamsE:
	.zero		648


//--------------------- .nv.constant0._ZN10layer_norm13ln_bwd_kernelINS_13Kernel_traitsI13__nv_bfloat16S2_fS2_fjLj2560ELj1ELj1ELj4ELj8ENS_18Kernel_traits_baseILj2560ES2_S2_fS2_fjLj128EEEEELb0ELb1ELb0ELb0EEEvNS_9BwdParamsE --------------------------
	.section	.nv.constant0._ZN10layer_norm13ln_bwd_kernelINS_13Kernel_traitsI13__nv_bfloat16S2_fS2_fjLj2560ELj1ELj1ELj4ELj8ENS_18Kernel_traits_baseILj2560ES2_S2_fS2_fjLj128EEEEELb0ELb1ELb0ELb0EEEvNS_9BwdParamsE,"a",@progbits
	.sectionflags	@""
	.align	4
.nv.constant0._ZN10layer_norm13ln_bwd_kernelINS_13Kernel_traitsI13__nv_bfloat16S2_fS2_fjLj2560ELj1ELj1ELj4ELj8ENS_18Kernel_traits_baseILj2560ES2_S2_fS2_fjLj128EEEEELb0ELb1ELb0ELb0EEEvNS_9BwdParamsE:
	.zero		648


//--------------------- .nv.constant0._ZN10layer_norm13ln_bwd_kernelINS_13Kernel_traitsI13__nv_bfloat16S2_fS2_fjLj2560ELj1ELj1ELj4ELj8ENS_18Kernel_traits_baseILj2560ES2_S2_fS2_fjLj128EEEEELb0ELb1ELb0ELb1EEEvNS_9BwdParamsE --------------------------
	.section	.nv.constant0._ZN10layer_norm13ln_bwd_kernelINS_13Kernel_traitsI13__nv_bfloat16S2_fS2_fjLj2560ELj1ELj1ELj4ELj8ENS_18Kernel_traits_baseILj2560ES2_S2_fS2_fjLj128EEEEELb0ELb1ELb0ELb1EEEvNS_9BwdParamsE,"a",@progbits
	.sectionflags	@""
	.align	4
.nv.constant0._ZN10layer_norm13ln_bwd_kernelINS_13Kernel_traitsI13__nv_bfloat16S2_fS2_fjLj2560ELj1ELj1ELj4ELj8ENS_18Kernel_traits_baseILj2560ES2_S2_fS2_fjLj128EEEEELb0ELb1ELb0ELb1EEEvNS_9BwdParamsE:
	.zero		648


//--------------------- .nv.constant0._ZN10layer_norm13ln_bwd_kernelINS_13Kernel_traitsI13__nv_bfloat16S2_fS2_fjLj2560ELj1ELj1ELj4ELj8ENS_18Kernel_traits_baseILj2560ES2_S2_fS2_fjLj128EEEEELb0ELb1ELb1ELb0EEEvNS_9BwdParamsE --------------------------
	.section	.nv.constant0._ZN10layer_norm13ln_bwd_kernelINS_13Kernel_traitsI13__nv_bfloat16S2_fS2_fjLj2560ELj1ELj1ELj4ELj8ENS_18Kernel_traits_baseILj2560ES2_S2_fS2_fjLj128EEEEELb0ELb1ELb1ELb0EEEvNS_9BwdParamsE,"a",@progbits
	.sectionflags	@""
	.align	4
.nv.constant0._ZN10layer_norm13ln_bwd_kernelINS_13Kernel_traitsI13__nv_bfloat16S2_fS2_fjLj2560ELj1ELj1ELj4ELj8ENS_18Kernel_traits_baseILj2560ES2_S2_fS2_fjLj128EEEEELb0ELb1ELb1ELb0EEEvNS_9BwdParamsE:
	.zero		648


//--------------------- .nv.constant0._ZN10layer_norm13ln_bwd_kernelINS_13Kernel_traitsI13__nv_bfloat16S2_fS2_fjLj2560ELj1ELj1ELj4ELj8ENS_18Kernel_traits_baseILj2560ES2_S2_fS2_fjLj128EEEEELb0ELb1ELb1ELb1EEEvNS_9BwdParamsE --------------------------
	.section	.nv.constant0._ZN10layer_norm13ln_bwd_kernelINS_13Kernel_traitsI13__nv_bfloat16S2_fS2_fjLj2560ELj1ELj1ELj4ELj8ENS_18Kernel_traits_baseILj2560ES2_S2_fS2_fjLj128EEEEELb0ELb1ELb1ELb1EEEvNS_9BwdParamsE,"a",@progbits
	.sectionflags	@""
	.align	4
.nv.constant0._ZN10layer_norm13ln_bwd_kernelINS_13Kernel_traitsI13__nv_bfloat16S2_fS2_fjLj2560ELj1ELj1ELj4ELj8ENS_18Kernel_traits_baseILj2560ES2_S2_fS2_fjLj128EEEEELb0ELb1ELb1ELb1EEEvNS_9BwdParamsE:
	.zero		648


//--------------------- .nv.constant0._ZN10layer_norm13ln_bwd_kernelINS_13Kernel_traitsI13__nv_bfloat16S2_fS2_fjLj2560ELj1ELj1ELj4ELj8ENS_18Kernel_traits_baseILj2560ES2_S2_fS2_fjLj128EEEEELb1ELb0ELb0ELb0EEEvNS_9BwdParamsE --------------------------
	.section	.nv.constant0._ZN10layer_norm13ln_bwd_kernelINS_13Kernel_traitsI13__nv_bfloat16S2_fS2_fjLj2560ELj1ELj1ELj4ELj8ENS_18Kernel_traits_baseILj2560ES2_S2_fS2_fjLj128EEEEELb1ELb0ELb0ELb0EEEvNS_9BwdParamsE,"a",@progbits
	.sectionflags	@""
	.align	4
.nv.constant0._ZN10layer_norm13ln_bwd_kernelINS_13Kernel_traitsI13__nv_bfloat16S2_fS2_fjLj2560ELj1ELj1ELj4ELj8ENS_18Kernel_traits_baseILj2560ES2_S2_fS2_fjLj128EEEEELb1ELb0ELb0ELb0EEEvNS_9BwdParamsE:
	.zero		648


//--------------------- .nv.constant0._ZN10layer_norm13ln_bwd_kernelINS_13Kernel_traitsI13__nv_bfloat16S2_fS2_fjLj2560ELj1ELj1ELj4ELj8ENS_18Kernel_traits_baseILj2560ES2_S2_fS2_fjLj128EEEEELb1ELb0ELb0ELb1EEEvNS_9BwdParamsE --------------------------
	.section	.nv.constant0._ZN10layer_norm13ln_bwd_kernelINS_13Kernel_traitsI13__nv_bfloat16S2_fS2_fjLj2560ELj1ELj1ELj4ELj8ENS_18Kernel_traits_baseILj2560ES2_S2_fS2_fjLj128EEEEELb1ELb0ELb0ELb1EEEvNS_9BwdParamsE,"a",@progbits
	.sectionflags	@""
	.align	4
.nv.constant0._ZN10layer_norm13ln_bwd_kernelINS_13Kernel_traitsI13__nv_bfloat16S2_fS2_fjLj2560ELj1ELj1ELj4ELj8ENS_18Kernel_traits_baseILj2560ES2_S2_fS2_fjLj128EEEEELb1ELb0ELb0ELb1EEEvNS_9BwdParamsE:
	.zero		648


//--------------------- .nv.constant0._ZN10layer_norm22ln_bwd_finalize_kernelINS_22Kernel_traits_finalizeILj2560E13__nv_bfloat16S2_fS2_fjLb0ELj1024ELj4ENS_18Kernel_traits_baseILj2560ES2_S2_fS2_fjLj1024EEEEELb0ELb0EEEvNS_9BwdParamsE --------------------------
	.section	.nv.constant0._ZN10layer_norm22ln_bwd_finalize_kernelINS_22Kernel_traits_finalizeILj2560E13__nv_bfloat16S2_fS2_fjLb0ELj1024ELj4ENS_18Kernel_traits_baseILj2560ES2_S2_fS2_fjLj1024EEEEELb0ELb0EEEvNS_9BwdParamsE,"a",@progbits
	.sectionflags	@""
	.align	4
.nv.constant0._ZN10layer_norm22ln_bwd_finalize_kernelINS_22Kernel_traits_finalizeILj2560E13__nv_bfloat16S2_fS2_fjLb0ELj1024ELj4ENS_18Kernel_traits_baseILj2560ES2_S2_fS2_fjLj1024EEEEELb0ELb0EEEvNS_9BwdParamsE:
	.zero		648


//--------------------- .nv.constant0._ZN10layer_norm13ln_bwd_kernelINS_13Kernel_traitsI13__nv_bfloat16S2_fS2_fjLj2560ELj1ELj1ELj4ELj8ENS_18Kernel_traits_baseILj2560ES2_S2_fS2_fjLj128EEEEELb1ELb0ELb1ELb0EEEvNS_9BwdParamsE --------------------------
	.section	.nv.constant0._ZN10layer_norm13ln_bwd_kernelINS_13Kernel_traitsI13__nv_bfloat16S2_fS2_fjLj2560ELj1ELj1ELj4ELj8ENS_18Kernel_traits_baseILj2560ES2_S2_fS2_fjLj128EEEEELb1ELb0ELb1ELb0EEEvNS_9BwdParamsE,"a",@progbits
	.sectionflags	@""
	.align	4
.nv.constant0._ZN10layer_norm13ln_bwd_kernelINS_13Kernel_traitsI13__nv_bfloat16S2_fS2_fjLj2560ELj1ELj1ELj4ELj8ENS_18Kernel_traits_baseILj2560ES2_S2_fS2_fjLj128EEEEELb1ELb0ELb1ELb0EEEvNS_9BwdParamsE:
	.zero		648


//--------------------- .nv.constant0._ZN10layer_norm22ln_bwd_finalize_kernelINS_22Kernel_traits_finalizeILj2560E13__nv_bfloat16S2_fS2_fjLb0ELj1024ELj4ENS_18Kernel_traits_baseILj2560ES2_S2_fS2_fjLj1024EEEEELb0ELb1EEEvNS_9BwdParamsE --------------------------
	.section	.nv.constant0._ZN10layer_norm22ln_bwd_finalize_kernelINS_22Kernel_traits_finalizeILj2560E13__nv_bfloat16S2_fS2_fjLb0ELj1024ELj4ENS_18Kernel_traits_baseILj2560ES2_S2_fS2_fjLj1024EEEEELb0ELb1EEEvNS_9BwdParamsE,"a",@progbits
	.sectionflags	@""
	.align	4
.nv.constant0._ZN10layer_norm22ln_bwd_finalize_kernelINS_22Kernel_traits_finalizeILj2560E13__nv_bfloat16S2_fS2_fjLb0ELj1024ELj4ENS_18Kernel_traits_baseILj2560ES2_S2_fS2_fjLj1024EEEEELb0ELb1EEEvNS_9BwdParamsE:
	.zero		648


//--------------------- .nv.constant0._ZN10layer_norm13ln_bwd_kernelINS_13Kernel_traitsI13__nv_bfloat16S2_fS2_fjLj2560ELj1ELj1ELj4ELj8ENS_18Kernel_traits_baseILj2560ES2_S2_fS2_fjLj128EEEEELb1ELb0ELb1ELb1EEEvNS_9BwdParamsE --------------------------
	.section	.nv.constant0._ZN10layer_norm13ln_bwd_kernelINS_13Kernel_traitsI13__nv_bfloat16S2_fS2_fjLj2560ELj1ELj1ELj4ELj8ENS_18Kernel_traits_baseILj2560ES2_S2_fS2_fjLj128EEEEELb1ELb0ELb1ELb1EEEvNS_9BwdParamsE,"a",@progbits
	.sectionflags	@""
	.align	4
.nv.constant0._ZN10layer_norm13ln_bwd_kernelINS_13Kernel_traitsI13__nv_bfloat16S2_fS2_fjLj2560ELj1ELj1ELj4ELj8ENS_18Kernel_traits_baseILj2560ES2_S2_fS2_fjLj128EEEEELb1ELb0ELb1ELb1EEEvNS_9BwdParamsE:
	.zero		648


//--------------------- .nv.constant0._ZN10layer_norm13ln_bwd_kernelINS_13Kernel_traitsI13__nv_bfloat16S2_fS2_fjLj2560ELj1ELj1ELj4ELj8ENS_18Kernel_traits_baseILj2560ES2_S2_fS2_fjLj128EEEEELb1ELb1ELb0ELb0EEEvNS_9BwdParamsE --------------------------
	.section	.nv.constant0._ZN10layer_norm13ln_bwd_kernelINS_13Kernel_traitsI13__nv_bfloat16S2_fS2_fjLj2560ELj1ELj1ELj4ELj8ENS_18Kernel_traits_baseILj2560ES2_S2_fS2_fjLj128EEEEELb1ELb1ELb0ELb0EEEvNS_9BwdParamsE,"a",@progbits
	.sectionflags	@""
	.align	4
.nv.constant0._ZN10layer_norm13ln_bwd_kernelINS_13Kernel_traitsI13__nv_bfloat16S2_fS2_fjLj2560ELj1ELj1ELj4ELj8ENS_18Kernel_traits_baseILj2560ES2_S2_fS2_fjLj128EEEEELb1ELb1ELb0ELb0EEEvNS_9BwdParamsE:
	.zero		648


//--------------------- .nv.constant0._ZN10layer_norm13ln_bwd_kernelINS_13Kernel_traitsI13__nv_bfloat16S2_fS2_fjLj2560ELj1ELj1ELj4ELj8ENS_18Kernel_traits_baseILj2560ES2_S2_fS2_fjLj128EEEEELb1ELb1ELb0ELb1EEEvNS_9BwdParamsE --------------------------
	.section	.nv.constant0._ZN10layer_norm13ln_bwd_kernelINS_13Kernel_traitsI13__nv_bfloat16S2_fS2_fjLj2560ELj1ELj1ELj4ELj8ENS_18Kernel_traits_baseILj2560ES2_S2_fS2_fjLj128EEEEELb1ELb1ELb0ELb1EEEvNS_9BwdParamsE,"a",@progbits
	.sectionflags	@""
	.align	4
.nv.constant0._ZN10layer_norm13ln_bwd_kernelINS_13Kernel_traitsI13__nv_bfloat16S2_fS2_fjLj2560ELj1ELj1ELj4ELj8ENS_18Kernel_traits_baseILj2560ES2_S2_fS2_fjLj128EEEEELb1ELb1ELb0ELb1EEEvNS_9BwdParamsE:
	.zero		648


//--------------------- .nv.constant0._ZN10layer_norm22ln_bwd_finalize_kernelINS_22Kernel_traits_finalizeILj2560E13__nv_bfloat16S2_fS2_fjLb1ELj1024ELj4ENS_18Kernel_traits_baseILj2560ES2_S2_fS2_fjLj1024EEEEELb1ELb0EEEvNS_9BwdParamsE --------------------------
	.section	.nv.constant0._ZN10layer_norm22ln_bwd_finalize_kernelINS_22Kernel_traits_finalizeILj2560E13__nv_bfloat16S2_fS2_fjLb1ELj1024ELj4ENS_18Kernel_traits_baseILj2560ES2_S2_fS2_fjLj1024EEEEELb1ELb0EEEvNS_9BwdParamsE,"a",@progbits
	.sectionflags	@""
	.align	4
.nv.constant0._ZN10layer_norm22ln_bwd_finalize_kernelINS_22Kernel_traits_finalizeILj2560E13__nv_bfloat16S2_fS2_fjLb1ELj1024ELj4ENS_18Kernel_traits_baseILj2560ES2_S2_fS2_fjLj1024EEEEELb1ELb0EEEvNS_9BwdParamsE:
	.zero		648


//--------------------- .nv.constant0._ZN10layer_norm13ln_bwd_kernelINS_13Kernel_traitsI13__nv_bfloat16S2_fS2_fjLj2560ELj1ELj1ELj4ELj8ENS_18Kernel_traits_baseILj2560ES2_S2_fS2_fjLj128EEEEELb1ELb1ELb1ELb0EEEvNS_9BwdParamsE --------------------------
	.section	.nv.constant0._ZN10layer_norm13ln_bwd_kernelINS_13Kernel_traitsI13__nv_bfloat16S2_fS2_fjLj2560ELj1ELj1ELj4ELj8ENS_18Kernel_traits_baseILj2560ES2_S2_fS2_fjLj128EEEEELb1ELb1ELb1ELb0EEEvNS_9BwdParamsE,"a",@progbits
	.sectionflags	@""
	.align	4
.nv.constant0._ZN10layer_norm13ln_bwd_kernelINS_13Kernel_traitsI13__nv_bfloat16S2_fS2_fjLj2560ELj1ELj1ELj4ELj8ENS_18Kernel_traits_baseILj2560ES2_S2_fS2_fjLj128EEEEELb1ELb1ELb1ELb0EEEvNS_9BwdParamsE:
	.zero		648


//--------------------- .nv.constant0._ZN10layer_norm22ln_bwd_finalize_kernelINS_22Kernel_traits_finalizeILj2560E13__nv_bfloat16S2_fS2_fjLb1ELj1024ELj4ENS_18Kernel_traits_baseILj2560ES2_S2_fS2_fjLj1024EEEEELb1ELb1EEEvNS_9BwdParamsE --------------------------
	.section	.nv.constant0._ZN10layer_norm22ln_bwd_finalize_kernelINS_22Kernel_traits_finalizeILj2560E13__nv_bfloat16S2_fS2_fjLb1ELj1024ELj4ENS_18Kernel_traits_baseILj2560ES2_S2_fS2_fjLj1024EEEEELb1ELb1EEEvNS_9BwdParamsE,"a",@progbits
	.sectionflags	@""
	.align	4
.nv.constant0._ZN10layer_norm22ln_bwd_finalize_kernelINS_22Kernel_traits_finalizeILj2560E13__nv_bfloat16S2_fS2_fjLb1ELj1024ELj4ENS_18Kernel_traits_baseILj2560ES2_S2_fS2_fjLj1024EEEEELb1ELb1EEEvNS_9BwdParamsE:
	.zero		648


//--------------------- .nv.constant0._ZN10layer_norm13ln_bwd_kernelINS_13Kernel_traitsI13__nv_bfloat16S2_fS2_fjLj2560ELj1ELj1ELj4ELj8ENS_18Kernel_traits_baseILj2560ES2_S2_fS2_fjLj128EEEEELb1ELb1ELb1ELb1EEEvNS_9BwdParamsE --------------------------
	.section	.nv.constant0._ZN10layer_norm13ln_bwd_kernelINS_13Kernel_traitsI13__nv_bfloat16S2_fS2_fjLj2560ELj1ELj1ELj4ELj8ENS_18Kernel_traits_baseILj2560ES2_S2_fS2_fjLj128EEEEELb1ELb1ELb1ELb1EEEvNS_9BwdParamsE,"a",@progbits
	.sectionflags	@""
	.align	4
.nv.constant0._ZN10layer_norm13ln_bwd_kernelINS_13Kernel_traitsI13__nv_bfloat16S2_fS2_fjLj2560ELj1ELj1ELj4ELj8ENS_18Kernel_traits_baseILj2560ES2_S2_fS2_fjLj128EEEEELb1ELb1ELb1ELb1EEEvNS_9BwdParamsE:
	.zero		648


//--------------------- .nv.constant0._ZN10layer_norm13ln_bwd_kernelINS_13Kernel_traitsIf13__nv_bfloat16fS2_fjLj2560ELj1ELj1ELj4ELj8ENS_18Kernel_traits_baseILj2560EfS2_fS2_fjLj128EEEEELb0ELb0ELb0ELb0EEEvNS_9BwdParamsE --------------------------
	.section	.nv.constant0._ZN10layer_norm13ln_bwd_kernelINS_13Kernel_traitsIf13__nv_bfloat16fS2_fjLj2560ELj1ELj1ELj4ELj8ENS_18Kernel_traits_baseILj2560EfS2_fS2_fjLj128EEEEELb0ELb0ELb0ELb0EEEvNS_9BwdParamsE,"a",@progbits
	.sectionflags	@""
	.align	4
.nv.constant0._ZN10layer_norm13ln_bwd_kernelINS_13Kernel_traitsIf13__nv_bfloat16fS2_fjLj2560ELj1ELj1ELj4ELj8ENS_18Kernel_traits_baseILj2560EfS2_fS2_fjLj128EEEEELb0ELb0ELb0ELb0EEEvNS_9BwdParamsE:
	.zero		648


//--------------------- .nv.constant0._ZN10layer_norm13ln_bwd_kernelINS_13Kernel_traitsIf13__nv_bfloat16fS2_fjLj2560ELj1ELj1ELj4ELj8ENS_18Kernel_traits_baseILj2560EfS2_fS2_fjLj128EEEEELb0ELb0ELb0ELb1EEEvNS_9BwdParamsE --------------------------
	.section	.nv.constant0._ZN10layer_norm13ln_bwd_kernelINS_13Kernel_traitsIf13__nv_bfloat16fS2_fjLj2560ELj1ELj1ELj4ELj8ENS_18Kernel_traits_baseILj2560EfS2_fS2_fjLj128EEEEELb0ELb0ELb0ELb1EEEvNS_9BwdParamsE,"a",@progbits
	.sectionflags	@""
	.align	4
.nv.constant0._ZN10layer_norm13ln_bwd_kernelINS_13Kernel_traitsIf13__nv_bfloat16fS2_fjLj2560ELj1ELj1ELj4ELj8ENS_18Kernel_traits_baseILj2560EfS2_fS2_fjLj128EEEEELb0ELb0ELb0ELb1EEEvNS_9BwdParamsE:
	.zero		648


//--------------------- .nv.constant0._ZN10layer_norm13ln_bwd_kernelINS_13Kernel_traitsIf13__nv_bfloat16fS2_fjLj2560ELj1ELj1ELj4ELj8ENS_18Kernel_traits_baseILj2560EfS2_fS2_fjLj128EEEEELb0ELb0ELb1ELb0EEEvNS_9BwdParamsE --------------------------
	.section	.nv.constant0._ZN10layer_norm13ln_bwd_kernelINS_13Kernel_traitsIf13__nv_bfloat16fS2_fjLj2560ELj1ELj1ELj4ELj8ENS_18Kernel_traits_baseILj2560EfS2_fS2_fjLj128EEEEELb0ELb0ELb1ELb0EEEvNS_9BwdParamsE,"a",@progbits
	.sectionflags	@""
	.align	4
.nv.constant0._ZN10layer_norm13ln_bwd_kernelINS_13Kernel_traitsIf13__nv_bfloat16fS2_fjLj2560ELj1ELj1ELj4ELj8ENS_18Kernel_traits_baseILj2560EfS2_fS2_fjLj128EEEEELb0ELb0ELb1ELb0EEEvNS_9BwdParamsE:
	.zero		648


//--------------------- .nv.constant0._ZN10layer_norm13ln_bwd_kernelINS_13Kernel_traitsIf13__nv_bfloat16fS2_fjLj2560ELj1ELj1ELj4ELj8ENS_18Kernel_traits_baseILj2560EfS2_fS2_fjLj128EEEEELb0ELb0ELb1ELb1EEEvNS_9BwdParamsE --------------------------
	.section	.nv.constant0._ZN10layer_norm13ln_bwd_kernelINS_13Kernel_traitsIf13__nv_bfloat16fS2_fjLj2560ELj1ELj1ELj4ELj8ENS_18Kernel_traits_baseILj2560EfS2_fS2_fjLj128EEEEELb0ELb0ELb1ELb1EEEvNS_9BwdParamsE,"a",@progbits
	.sectionflags	@""
	.align	4
.nv.constant0._ZN10layer_norm13ln_bwd_kernelINS_13Kernel_traitsIf13__nv_bfloat16fS2_fjLj2560ELj1ELj1ELj4ELj8ENS_18Kernel_traits_baseILj2560EfS2_fS2_fjLj128EEEEELb0ELb0ELb1ELb1EEEvNS_9BwdParamsE:
	.zero		648


//--------------------- .nv.constant0._ZN10layer_norm13ln_bwd_kernelINS_13Kernel_traitsIf13__nv_bfloat16fS2_fjLj2560ELj1ELj1ELj4ELj8ENS_18Kernel_traits_baseILj2560EfS2_fS2_fjLj128EEEEELb0ELb1ELb0ELb0EEEvNS_9BwdParamsE --------------------------
	.section	.nv.constant0._ZN10layer_norm13ln_bwd_kernelINS_13Kernel_traitsIf13__nv_bfloat16fS2_fjLj2560ELj1ELj1ELj4ELj8ENS_18Kernel_traits_baseILj2560EfS2_fS2_fjLj128EEEEELb0ELb1ELb0ELb0EEEvNS_9BwdParamsE,"a",@progbits
	.sectionflags	@""
	.align	4
.nv.constant0._ZN10layer_norm13ln_bwd_kernelINS_13Kernel_traitsIf13__nv_bfloat16fS2_fjLj2560ELj1ELj1ELj4ELj8ENS_18Kernel_traits_baseILj2560EfS2_fS2_fjLj128EEEEELb0ELb1ELb0ELb0EEEvNS_9BwdParamsE:
	.zero		648


//--------------------- .nv.constant0._ZN10layer_norm13ln_bwd_kernelINS_13Kernel_traitsIf13__nv_bfloat16fS2_fjLj2560ELj1ELj1ELj4ELj8ENS_18Kernel_traits_baseILj2560EfS2_fS2_fjLj128EEEEELb0ELb1ELb0ELb1EEEvNS_9BwdParamsE --------------------------
	.section	.nv.constant0._ZN10layer_norm13ln_bwd_kernelINS_13Kernel_traitsIf13__nv_bfloat16fS2_fjLj2560ELj1ELj1ELj4ELj8ENS_18Kernel_traits_baseILj2560EfS2_fS2_fjLj128EEEEELb0ELb1ELb0ELb1EEEvNS_9BwdParamsE,"a",@progbits
	.sectionflags	@""
	.align	4
.nv.constant0._ZN10layer_norm13ln_bwd_kernelINS_13Kernel_traitsIf13__nv_bfloat16fS2_fjLj2560ELj1ELj1ELj4ELj8ENS_18Kernel_traits_baseILj2560EfS2_fS2_fjLj128EEEEELb0ELb1ELb0ELb1EEEvNS_9BwdParamsE:
	.zero		648


//--------------------- .nv.constant0._ZN10layer_norm13ln_bwd_kernelINS_13Kernel_traitsIf13__nv_bfloat16fS2_fjLj2560ELj1ELj1ELj4ELj8ENS_18Kernel_traits_baseILj2560EfS2_fS2_fjLj128EEEEELb0ELb1ELb1ELb0EEEvNS_9BwdParamsE --------------------------
	.section	.nv.constant0._ZN10layer_norm13ln_bwd_kernelINS_13Kernel_traitsIf13__nv_bfloat16fS2_fjLj2560ELj1ELj1ELj4ELj8ENS_18Kernel_traits_baseILj2560EfS2_fS2_fjLj128EEEEELb0ELb1ELb1ELb0EEEvNS_9BwdParamsE,"a",@progbits
	.sectionflags	@""
	.align	4
.nv.constant0._ZN10layer_norm13ln_bwd_kernelINS_13Kernel_traitsIf13__nv_bfloat16fS2_fjLj2560ELj1ELj1ELj4ELj8ENS_18Kernel_traits_baseILj2560EfS2_fS2_fjLj128EEEEELb0ELb1ELb1ELb0EEEvNS_9BwdParamsE:
	.zero		648


//--------------------- .nv.constant0._ZN10layer_norm13ln_bwd_kernelINS_13Kernel_traitsIf13__nv_bfloat16fS2_fjLj2560ELj1ELj1ELj4ELj8ENS_18Kernel_traits_baseILj2560EfS2_fS2_fjLj128EEEEELb0ELb1ELb1ELb1EEEvNS_9BwdParamsE --------------------------
	.section	.nv.constant0._ZN10layer_norm13ln_bwd_kernelINS_13Kernel_traitsIf13__nv_bfloat16fS2_fjLj2560ELj1ELj1ELj4ELj8ENS_18Kernel_traits_baseILj2560EfS2_fS2_fjLj128EEEEELb0ELb1ELb1ELb1EEEvNS_9BwdParamsE,"a",@progbits
	.sectionflags	@""
	.align	4
.nv.constant0._ZN10layer_norm13ln_bwd_kernelINS_13Kernel_traitsIf13__nv_bfloat16fS2_fjLj2560ELj1ELj1ELj4ELj8ENS_18Kernel_traits_baseILj2560EfS2_fS2_fjLj128EEEEELb0ELb1ELb1ELb1EEEvNS_9BwdParamsE:
	.zero		648


//--------------------- .nv.constant0._ZN10layer_norm13ln_bwd_kernelINS_13Kernel_traitsIf13__nv_bfloat16fS2_fjLj2560ELj1ELj1ELj4ELj8ENS_18Kernel_traits_baseILj2560EfS2_fS2_fjLj128EEEEELb1ELb0ELb0ELb0EEEvNS_9BwdParamsE --------------------------
	.section	.nv.constant0._ZN10layer_norm13ln_bwd_kernelINS_13Kernel_traitsIf13__nv_bfloat16fS2_fjLj2560ELj1ELj1ELj4ELj8ENS_18Kernel_traits_baseILj2560EfS2_fS2_fjLj128EEEEELb1ELb0ELb0ELb0EEEvNS_9BwdParamsE,"a",@progbits
	.sectionflags	@""
	.align	4
.nv.constant0._ZN10layer_norm13ln_bwd_kernelINS_13Kernel_traitsIf13__nv_bfloat16fS2_fjLj2560ELj1ELj1ELj4ELj8ENS_18Kernel_traits_baseILj2560EfS2_fS2_fjLj128EEEEELb1ELb0ELb0ELb0EEEvNS_9BwdParamsE:
	.zero		648


//--------------------- .nv.constant0._ZN10layer_norm13ln_bwd_kernelINS_13Kernel_traitsIf13__nv_bfloat16fS2_fjLj2560ELj1ELj1ELj4ELj8ENS_18Kernel_traits_baseILj2560EfS2_fS2_fjLj128EEEEELb1ELb0ELb0ELb1EEEvNS_9BwdParamsE --------------------------
	.section	.nv.constant0._ZN10layer_norm13ln_bwd_kernelINS_13Kernel_traitsIf13__nv_bfloat16fS2_fjLj2560ELj1ELj1ELj4ELj8ENS_18Kernel_traits_baseILj2560EfS2_fS2_fjLj128EEEEELb1ELb0ELb0ELb1EEEvNS_9BwdParamsE,"a",@progbits
	.sectionflags	@""
	.align	4
.nv.constant0._ZN10layer_norm13ln_bwd_kernelINS_13Kernel_traitsIf13__nv_bfloat16fS2_fjLj2560ELj1ELj1ELj4ELj8ENS_18Kernel_traits_baseILj2560EfS2_fS2_fjLj128EEEEELb1ELb0ELb0ELb1EEEvNS_9BwdParamsE:
	.zero		648


//--------------------- .nv.constant0._ZN10layer_norm22ln_bwd_finalize_kernelINS_22Kernel_traits_finalizeILj2560Ef13__nv_bfloat16fS2_fjLb0ELj1024ELj4ENS_18Kernel_traits_baseILj2560EfS2_fS2_fjLj1024EEEEELb0ELb0EEEvNS_9BwdParamsE --------------------------
	.section	.nv.constant0._ZN10layer_norm22ln_bwd_finalize_kernelINS_22Kernel_traits_finalizeILj2560Ef13__nv_bfloat16fS2_fjLb0ELj1024ELj4ENS_18Kernel_traits_baseILj2560EfS2_fS2_fjLj1024EEEEELb0ELb0EEEvNS_9BwdParamsE,"a",@progbits
	.sectionflags	@""
	.align	4
.nv.constant0._ZN10layer_norm22ln_bwd_finalize_kernelINS_22Kernel_traits_finalizeILj2560Ef13__nv_bfloat16fS2_fjLb0ELj1024ELj4ENS_18Kernel_traits_baseILj2560EfS2_fS2_fjLj1024EEEEELb0ELb0EEEvNS_9BwdParamsE:
	.zero		648


//--------------------- .nv.constant0._ZN10layer_norm13ln_bwd_kernelINS_13Kernel_traitsIf13__nv_bfloat16fS2_fjLj2560ELj1ELj1ELj4ELj8ENS_18Kernel_traits_baseILj2560EfS2_fS2_fjLj128EEEEELb1ELb0ELb1ELb0EEEvNS_9BwdParamsE --------------------------
	.section	.nv.constant0._ZN10layer_norm13ln_bwd_kernelINS_13Kernel_traitsIf13__nv_bfloat16fS2_fjLj2560ELj1ELj1ELj4ELj8ENS_18Kernel_traits_baseILj2560EfS2_fS2_fjLj128EEEEELb1ELb0ELb1ELb0EEEvNS_9BwdParamsE,"a",@progbits
	.sectionflags	@""
	.align	4
.nv.constant0._ZN10layer_norm13ln_bwd_kernelINS_13Kernel_traitsIf13__nv_bfloat16fS2_fjLj2560ELj1ELj1ELj4ELj8ENS_18Kernel_traits_baseILj2560EfS2_fS2_fjLj128EEEEELb1ELb0ELb1ELb0EEEvNS_9BwdParamsE:
	.zero		648


//--------------------- .nv.constant0._ZN10layer_norm22ln_bwd_finalize_kernelINS_22Kernel_traits_finalizeILj2560Ef13__nv_bfloat16fS2_fjLb0ELj1024ELj4ENS_18Kernel_traits_baseILj2560EfS2_fS2_fjLj1024EEEEELb0ELb1EEEvNS_9BwdParamsE --------------------------
	.section	.nv.constant0._ZN10layer_norm22ln_bwd_finalize_kernelINS_22Kernel_traits_finalizeILj2560Ef13__nv_bfloat16fS2_fjLb0ELj1024ELj4ENS_18Kernel_traits_baseILj2560EfS2_fS2_fjLj1024EEEEELb0ELb1EEEvNS_9BwdParamsE,"a",@progbits
	.sectionflags	@""
	.align	4
.nv.constant0._ZN10layer_norm22ln_bwd_finalize_kernelINS_22Kernel_traits_finalizeILj2560Ef13__nv_bfloat16fS2_fjLb0ELj1024ELj4ENS_18Kernel_traits_baseILj2560EfS2_fS2_fjLj1024EEEEELb0ELb1EEEvNS_9BwdParamsE:
	.zero		648


//--------------------- .nv.constant0._ZN10layer_norm13ln_bwd_kernelINS_13Kernel_traitsIf13__nv_bfloat16fS2_fjLj2560ELj1ELj1ELj4ELj8ENS_18Kernel_traits_baseILj2560EfS2_fS2_fjLj128EEEEELb1ELb0ELb1ELb1EEEvNS_9BwdParamsE --------------------------
	.section	.nv.constant0._ZN10layer_norm13ln_bwd_kernelINS_13Kernel_traitsIf13__nv_bfloat16fS2_fjLj2560ELj1ELj1ELj4ELj8ENS_18Kernel_traits_baseILj2560EfS2_fS2_fjLj128EEEEELb1ELb0ELb1ELb1EEEvNS_9BwdParamsE,"a",@progbits
	.sectionflags	@""
	.align	4
.nv.constant0._ZN10layer_norm13ln_bwd_kernelINS_13Kernel_traitsIf13__nv_bfloat16fS2_fjLj2560ELj1ELj1ELj4ELj8ENS_18Kernel_traits_baseILj2560EfS2_fS2_fjLj128EEEEELb1ELb0ELb1ELb1EEEvNS_9BwdParamsE:
	.zero		648


//--------------------- .nv.constant0._ZN10layer_norm13ln_bwd_kernelINS_13Kernel_traitsIf13__nv_bfloat16fS2_fjLj2560ELj1ELj1ELj4ELj8ENS_18Kernel_traits_baseILj2560EfS2_fS2_fjLj128EEEEELb1ELb1ELb0ELb0EEEvNS_9BwdParamsE --------------------------
	.section	.nv.constant0._ZN10layer_norm13ln_bwd_kernelINS_13Kernel_traitsIf13__nv_bfloat16fS2_fjLj2560ELj1ELj1ELj4ELj8ENS_18Kernel_traits_baseILj2560EfS2_fS2_fjLj128EEEEELb1ELb1ELb0ELb0EEEvNS_9BwdParamsE,"a",@progbits
	.sectionflags	@""
	.align	4
.nv.constant0._ZN10layer_norm13ln_bwd_kernelINS_13Kernel_traitsIf13__nv_bfloat16fS2_fjLj2560ELj1ELj1ELj4ELj8ENS_18Kernel_traits_baseILj2560EfS2_fS2_fjLj128EEEEELb1ELb1ELb0ELb0EEEvNS_9BwdParamsE:
	.zero		648


//--------------------- .nv.constant0._ZN10layer_norm13ln_bwd_kernelINS_13Kernel_traitsIf13__nv_bfloat16fS2_fjLj2560ELj1ELj1ELj4ELj8ENS_18Kernel_traits_baseILj2560EfS2_fS2_fjLj128EEEEELb1ELb1ELb0ELb1EEEvNS_9BwdParamsE --------------------------
	.section	.nv.constant0._ZN10layer_norm13ln_bwd_kernelINS_13Kernel_traitsIf13__nv_bfloat16fS2_fjLj2560ELj1ELj1ELj4ELj8ENS_18Kernel_traits_baseILj2560EfS2_fS2_fjLj128EEEEELb1ELb1ELb0ELb1EEEvNS_9BwdParamsE,"a",@progbits
	.sectionflags	@""
	.align	4
.nv.constant0._ZN10layer_norm13ln_bwd_kernelINS_13Kernel_traitsIf13__nv_bfloat16fS2_fjLj2560ELj1ELj1ELj4ELj8ENS_18Kernel_traits_baseILj2560EfS2_fS2_fjLj128EEEEELb1ELb1ELb0ELb1EEEvNS_9BwdParamsE:
	.zero		648


//--------------------- .nv.constant0._ZN10layer_norm22ln_bwd_finalize_kernelINS_22Kernel_traits_finalizeILj2560Ef13__nv_bfloat16fS2_fjLb1ELj1024ELj4ENS_18Kernel_traits_baseILj2560EfS2_fS2_fjLj1024EEEEELb1ELb0EEEvNS_9BwdParamsE --------------------------
	.section	.nv.constant0._ZN10layer_norm22ln_bwd_finalize_kernelINS_22Kernel_traits_finalizeILj2560Ef13__nv_bfloat16fS2_fjLb1ELj1024ELj4ENS_18Kernel_traits_baseILj2560EfS2_fS2_fjLj1024EEEEELb1ELb0EEEvNS_9BwdParamsE,"a",@progbits
	.sectionflags	@""
	.align	4
.nv.constant0._ZN10layer_norm22ln_bwd_finalize_kernelINS_22Kernel_traits_finalizeILj2560Ef13__nv_bfloat16fS2_fjLb1ELj1024ELj4ENS_18Kernel_traits_baseILj2560EfS2_fS2_fjLj1024EEEEELb1ELb0EEEvNS_9BwdParamsE:
	.zero		648


//--------------------- .nv.constant0._ZN10layer_norm13ln_bwd_kernelINS_13Kernel_traitsIf13__nv_bfloat16fS2_fjLj2560ELj1ELj1ELj4ELj8ENS_18Kernel_traits_baseILj2560EfS2_fS2_fjLj128EEEEELb1ELb1ELb1ELb0EEEvNS_9BwdParamsE --------------------------
	.section	.nv.constant0._ZN10layer_norm13ln_bwd_kernelINS_13Kernel_traitsIf13__nv_bfloat16fS2_fjLj2560ELj1ELj1ELj4ELj8ENS_18Kernel_traits_baseILj2560EfS2_fS2_fjLj128EEEEELb1ELb1ELb1ELb0EEEvNS_9BwdParamsE,"a",@progbits
	.sectionflags	@""
	.align	4
.nv.constant0._ZN10layer_norm13ln_bwd_kernelINS_13Kernel_traitsIf13__nv_bfloat16fS2_fjLj2560ELj1ELj1ELj4ELj8ENS_18Kernel_traits_baseILj2560EfS2_fS2_fjLj128EEEEELb1ELb1ELb1ELb0EEEvNS_9BwdParamsE:
	.zero		648


//--------------------- .nv.constant0._ZN10layer_norm22ln_bwd_finalize_kernelINS_22Kernel_traits_finalizeILj2560Ef13__nv_bfloat16fS2_fjLb1ELj1024ELj4ENS_18Kernel_traits_baseILj2560EfS2_fS2_fjLj1024EEEEELb1ELb1EEEvNS_9BwdParamsE --------------------------
	.section	.nv.constant0._ZN10layer_norm22ln_bwd_finalize_kernelINS_22Kernel_traits_finalizeILj2560Ef13__nv_bfloat16fS2_fjLb1ELj1024ELj4ENS_18Kernel_traits_baseILj2560EfS2_fS2_fjLj1024EEEEELb1ELb1EEEvNS_9BwdParamsE,"a",@progbits
	.sectionflags	@""
	.align	4
.nv.constant0._ZN10layer_norm22ln_bwd_finalize_kernelINS_22Kernel_traits_finalizeILj2560Ef13__nv_bfloat16fS2_fjLb1ELj1024ELj4ENS_18Kernel_traits_baseILj2560EfS2_fS2_fjLj1024EEEEELb1ELb1EEEvNS_9BwdParamsE:
	.zero		648


//--------------------- .nv.constant0._ZN10layer_norm13ln_bwd_kernelINS_13Kernel_traitsIf13__nv_bfloat16fS2_fjLj2560ELj1ELj1ELj4ELj8ENS_18Kernel_traits_baseILj2560EfS2_fS2_fjLj128EEEEELb1ELb1ELb1ELb1EEEvNS_9BwdParamsE --------------------------
	.section	.nv.constant0._ZN10layer_norm13ln_bwd_kernelINS_13Kernel_traitsIf13__nv_bfloat16fS2_fjLj2560ELj1ELj1ELj4ELj8ENS_18Kernel_traits_baseILj2560EfS2_fS2_fjLj128EEEEELb1ELb1ELb1ELb1EEEvNS_9BwdParamsE,"a",@progbits
	.sectionflags	@""
	.align	4
.nv.constant0._ZN10layer_norm13ln_bwd_kernelINS_13Kernel_traitsIf13__nv_bfloat16fS2_fjLj2560ELj1ELj1ELj4ELj8ENS_18Kernel_traits_baseILj2560EfS2_fS2_fjLj128EEEEELb1ELb1ELb1ELb1EEEvNS_9BwdParamsE:
	.zero		648


//--------------------- .nv.constant0._ZN10layer_norm13ln_bwd_kernelINS_13Kernel_traitsIf6__halfS2_S2_fjLj2560ELj1ELj1ELj4ELj8ENS_18Kernel_traits_baseILj2560EfS2_S2_S2_fjLj128EEEEELb0ELb0ELb0ELb0EEEvNS_9BwdParamsE --------------------------
	.section	.nv.constant0._ZN10layer_norm13ln_bwd_kernelINS_13Kernel_traitsIf6__halfS2_S2_fjLj2560ELj1ELj1ELj4ELj8ENS_18Kernel_traits_baseILj2560EfS2_S2_S2_fjLj128EEEEELb0ELb0ELb0ELb0EEEvNS_9BwdParamsE,"a",@progbits
	.sectionflags	@""
	.align	4
.nv.constant0._ZN10layer_norm13ln_bwd_kernelINS_13Kernel_traitsIf6__halfS2_S2_fjLj2560ELj1ELj1ELj4ELj8ENS_18Kernel_traits_baseILj2560EfS2_S2_S2_fjLj128EEEEELb0ELb0ELb0ELb0EEEvNS_9BwdParamsE:
	.zero		648


//--------------------- .nv.constant0._ZN10layer_norm13ln_bwd_kernelINS_13Kernel_traitsIf6__halfS2_S2_fjLj2560ELj1ELj1ELj4ELj8ENS_18Kernel_traits_baseILj2560EfS2_S2_S2_fjLj128EEEEELb0ELb0ELb0ELb1EEEvNS_9BwdParamsE --------------------------
	.section	.nv.constant0._ZN10layer_norm13ln_bwd_kernelINS_13Kernel_traitsIf6__halfS2_S2_fjLj2560ELj1ELj1ELj4ELj8ENS_18Kernel_traits_baseILj2560EfS2_S2_S2_fjLj128EEEEELb0ELb0ELb0ELb1EEEvNS_9BwdParamsE,"a",@progbits
	.sectionflags	@""
	.align	4
.nv.constant0._ZN10layer_norm13ln_bwd_kernelINS_13Kernel_traitsIf6__halfS2_S2_fjLj2560ELj1ELj1ELj4ELj8ENS_18Kernel_traits_baseILj2560EfS2_S2_S2_fjLj128EEEEELb0ELb0ELb0ELb1EEEvNS_9BwdParamsE:
	.zero		648


//--------------------- .nv.constant0._ZN10layer_norm13ln_bwd_kernelINS_13Kernel_traitsIf6__halfS2_S2_fjLj2560ELj1ELj1ELj4ELj8ENS_18Kernel_traits_baseILj2560EfS2_S2_S2_fjLj128EEEEELb0ELb0ELb1ELb0EEEvNS_9BwdParamsE --------------------------
	.section	.nv.constant0._ZN10layer_norm13ln_bwd_kernelINS_13Kernel_traitsIf6__halfS2_S2_fjLj2560ELj1ELj1ELj4ELj8ENS_18Kernel_traits_baseILj2560EfS2_S2_S2_fjLj128EEEEELb0ELb0ELb1ELb0EEEvNS_9BwdParamsE,"a",@progbits
	.sectionflags	@""
	.align	4
.nv.constant0._ZN10layer_norm13ln_bwd_kernelINS_13Kernel_traitsIf6__halfS2_S2_fjLj2560ELj1ELj1ELj4ELj8ENS_18Kernel_traits_baseILj2560EfS2_S2_S2_fjLj128EEEEELb0ELb0ELb1ELb0EEEvNS_9BwdParamsE:
	.zero		648


//--------------------- .nv.constant0._ZN10layer_norm13ln_bwd_kernelINS_13Kernel_traitsIf6__halfS2_S2_fjLj2560ELj1ELj1ELj4ELj8ENS_18Kernel_traits_baseILj2560EfS2_S2_S2_fjLj128EEEEELb0ELb0ELb1ELb1EEEvNS_9BwdParamsE --------------------------
	.section	.nv.constant0._ZN10layer_norm13ln_bwd_kernelINS_13Kernel_traitsIf6__halfS2_S2_fjLj2560ELj1ELj1ELj4ELj8ENS_18Kernel_traits_baseILj2560EfS2_S2_S2_fjLj128EEEEELb0ELb0ELb1ELb1EEEvNS_9BwdParamsE,"a",@progbits
	.sectionflags	@""
	.align	4
.nv.constant0._ZN10layer_norm13ln_bwd_kernelINS_13Kernel_traitsIf6__halfS2_S2_fjLj2560ELj1ELj1ELj4ELj8ENS_18Kernel_traits_baseILj2560EfS2_S2_S2_fjLj128EEEEELb0ELb0ELb1ELb1EEEvNS_9BwdParamsE:
	.zero		648


//--------------------- .nv.constant0._ZN10layer_norm13ln_bwd_kernelINS_13Kernel_traitsIf6__halfS2_S2_fjLj2560ELj1ELj1ELj4ELj8ENS_18Kernel_traits_baseILj2560EfS2_S2_S2_fjLj128EEEEELb0ELb1ELb0ELb0EEEvNS_9BwdParamsE --------------------------
	.section	.nv.constant0._ZN10layer_norm13ln_bwd_kernelINS_13Kernel_traitsIf6__halfS2_S2_fjLj2560ELj1ELj1ELj4ELj8ENS_18Kernel_traits_baseILj2560EfS2_S2_S2_fjLj128EEEEELb0ELb1ELb0ELb0EEEvNS_9BwdParamsE,"a",@progbits
	.sectionflags	@""
	.align	4
.nv.constant0._ZN10layer_norm13ln_bwd_kernelINS_13Kernel_traitsIf6__halfS2_S2_fjLj2560ELj1ELj1ELj4ELj8ENS_18Kernel_traits_baseILj2560EfS2_S2_S2_fjLj128EEEEELb0ELb1ELb0ELb0EEEvNS_9BwdParamsE:
	.zero		648


//--------------------- .nv.constant0._ZN10layer_norm13ln_bwd_kernelINS_13Kernel_traitsIf6__halfS2_S2_fjLj2560ELj1ELj1ELj4ELj8ENS_18Kernel_traits_baseILj2560EfS2_S2_S2_fjLj128EEEEELb0ELb1ELb0ELb1EEEvNS_9BwdParamsE --------------------------
	.section	.nv.constant0._ZN10layer_norm13ln_bwd_kernelINS_13Kernel_traitsIf6__halfS2_S2_fjLj2560ELj1ELj1ELj4ELj8ENS_18Kernel_traits_baseILj2560EfS2_S2_S2_fjLj128EEEEELb0ELb1ELb0ELb1EEEvNS_9BwdParamsE,"a",@progbits
	.sectionflags	@""
	.align	4
.nv.constant0._ZN10layer_norm13ln_bwd_kernelINS_13Kernel_traitsIf6__halfS2_S2_fjLj2560ELj1ELj1ELj4ELj8ENS_18Kernel_traits_baseILj2560EfS2_S2_S2_fjLj128EEEEELb0ELb1ELb0ELb1EEEvNS_9BwdParamsE:
	.zero		648


//--------------------- .nv.constant0._ZN10layer_norm13ln_bwd_kernelINS_13Kernel_traitsIf6__halfS2_S2_fjLj2560ELj1ELj1ELj4ELj8ENS_18Kernel_traits_baseILj2560EfS2_S2_S2_fjLj128EEEEELb0ELb1ELb1ELb0EEEvNS_9BwdParamsE --------------------------
	.section	.nv.constant0._ZN10layer_norm13ln_bwd_kernelINS_13Kernel_traitsIf6__halfS2_S2_fjLj2560ELj1ELj1ELj4ELj8ENS_18Kernel_traits_baseILj2560EfS2_S2_S2_fjLj128EEEEELb0ELb1ELb1ELb0EEEvNS_9BwdParamsE,"a",@progbits
	.sectionflags	@""
	.align	4
.nv.constant0._ZN10layer_norm13ln_bwd_kernelINS_13Kernel_traitsIf6__halfS2_S2_fjLj2560ELj1ELj1ELj4ELj8ENS_18Kernel_traits_baseILj2560EfS2_S2_S2_fjLj128EEEEELb0ELb1ELb1ELb0EEEvNS_9BwdParamsE:
	.zero		648


//--------------------- .nv.constant0._ZN10layer_norm13ln_bwd_kernelINS_13Kernel_traitsIf6__halfS2_S2_fjLj2560ELj1ELj1ELj4ELj8ENS_18Kernel_traits_baseILj2560EfS2_S2_S2_fjLj128EEEEELb0ELb1ELb1ELb1EEEvNS_9BwdParamsE --------------------------
	.section	.nv.constant0._ZN10layer_norm13ln_bwd_kernelINS_13Kernel_traitsIf6__halfS2_S2_fjLj2560ELj1ELj1ELj4ELj8ENS_18Kernel_traits_baseILj2560EfS2_S2_S2_fjLj128EEEEELb0ELb1ELb1ELb1EEEvNS_9BwdParamsE,"a",@progbits
	.sectionflags	@""
	.align	4
.nv.constant0._ZN10layer_norm13ln_bwd_kernelINS_13Kernel_traitsIf6__halfS2_S2_fjLj2560ELj1ELj1ELj4ELj8ENS_18Kernel_traits_baseILj2560EfS2_S2_S2_fjLj128EEEEELb0ELb1ELb1ELb1EEEvNS_9BwdParamsE:
	.zero		648


//--------------------- .nv.constant0._ZN10layer_norm13ln_bwd_kernelINS_13Kernel_traitsIf6__halfS2_S2_fjLj2560ELj1ELj1ELj4ELj8ENS_18Kernel_traits_baseILj2560EfS2_S2_S2_fjLj128EEEEELb1ELb0ELb0ELb0EEEvNS_9BwdParamsE --------------------------
	.section	.nv.constant0._ZN10layer_norm13ln_bwd_kernelINS_13Kernel_traitsIf6__halfS2_S2_fjLj2560ELj1ELj1ELj4ELj8ENS_18Kernel_traits_baseILj2560EfS2_S2_S2_fjLj128EEEEELb1ELb0ELb0ELb0EEEvNS_9BwdParamsE,"a",@progbits
	.sectionflags	@""
	.align	4
.nv.constant0._ZN10layer_norm13ln_bwd_kernelINS_13Kernel_traitsIf6__halfS2_S2_fjLj2560ELj1ELj1ELj4ELj8ENS_18Kernel_traits_baseILj2560EfS2_S2_S2_fjLj128EEEEELb1ELb0ELb0ELb0EEEvNS_9BwdParamsE:
	.zero		648


//--------------------- .nv.constant0._ZN10layer_norm13ln_bwd_kernelINS_13Kernel_traitsIf6__halfS2_S2_fjLj2560ELj1ELj1ELj4ELj8ENS_18Kernel_traits_baseILj2560EfS2_S2_S2_fjLj128EEEEELb1ELb0ELb0ELb1EEEvNS_9BwdParamsE --------------------------
	.section	.nv.constant0._ZN10layer_norm13ln_bwd_kernelINS_13Kernel_traitsIf6__halfS2_S2_fjLj2560ELj1ELj1ELj4ELj8ENS_18Kernel_traits_baseILj2560EfS2_S2_S2_fjLj128EEEEELb1ELb0ELb0ELb1EEEvNS_9BwdParamsE,"a",@progbits
	.sectionflags	@""
	.align	4
.nv.constant0._ZN10layer_norm13ln_bwd_kernelINS_13Kernel_traitsIf6__halfS2_S2_fjLj2560ELj1ELj1ELj4ELj8ENS_18Kernel_traits_baseILj2560EfS2_S2_S2_fjLj128EEEEELb1ELb0ELb0ELb1EEEvNS_9BwdParamsE:
	.zero		648


//--------------------- .nv.constant0._ZN10layer_norm22ln_bwd_finalize_kernelINS_22Kernel_traits_finalizeILj2560Ef6__halfS2_S2_fjLb0ELj1024ELj4ENS_18Kernel_traits_baseILj2560EfS2_S2_S2_fjLj1024EEEEELb0ELb0EEEvNS_9BwdParamsE --------------------------
	.section	.nv.constant0._ZN10layer_norm22ln_bwd_finalize_kernelINS_22Kernel_traits_finalizeILj2560Ef6__halfS2_S2_fjLb0ELj1024ELj4ENS_18Kernel_traits_baseILj2560EfS2_S2_S2_fjLj1024EEEEELb0ELb0EEEvNS_9BwdParamsE,"a",@progbits
	.sectionflags	@""
	.align	4
.nv.constant0._ZN10layer_norm22ln_bwd_finalize_kernelINS_22Kernel_traits_finalizeILj2560Ef6__halfS2_S2_fjLb0ELj1024ELj4ENS_18Kernel_traits_baseILj2560EfS2_S2_S2_fjLj1024EEEEELb0ELb0EEEvNS_9BwdParamsE:
	.zero		648


//--------------------- .nv.constant0._ZN10layer_norm13ln_bwd_kernelINS_13Kernel_traitsIf6__halfS2_S2_fjLj2560ELj1ELj1ELj4ELj8ENS_18Kernel_traits_baseILj2560EfS2_S2_S2_fjLj128EEEEELb1ELb0ELb1ELb0EEEvNS_9BwdParamsE --------------------------
	.section	.nv.constant0._ZN10layer_norm13ln_bwd_kernelINS_13Kernel_traitsIf6__halfS2_S2_fjLj2560ELj1ELj1ELj4ELj8ENS_18Kernel_traits_baseILj2560EfS2_S2_S2_fjLj128EEEEELb1ELb0ELb1ELb0EEEvNS_9BwdParamsE,"a",@progbits
	.sectionflags	@""
	.align	4
.nv.constant0._ZN10layer_norm13ln_bwd_kernelINS_13Kernel_traitsIf6__halfS2_S2_fjLj2560ELj1ELj1ELj4ELj8ENS_18Kernel_traits_baseILj2560EfS2_S2_S2_fjLj128EEEEELb1ELb0ELb1ELb0EEEvNS_9BwdParamsE:
	.zero		648


//--------------------- .nv.constant0._ZN10layer_norm22ln_bwd_finalize_kernelINS_22Kernel_traits_finalizeILj2560Ef6__halfS2_S2_fjLb0ELj1024ELj4ENS_18Kernel_traits_baseILj2560EfS2_S2_S2_fjLj1024EEEEELb0ELb1EEEvNS_9BwdParamsE --------------------------
	.section	.nv.constant0._ZN10layer_norm22ln_bwd_finalize_kernelINS_22Kernel_traits_finalizeILj2560Ef6__halfS2_S2_fjLb0ELj1024ELj4ENS_18Kernel_traits_baseILj2560EfS2_S2_S2_fjLj1024EEEEELb0ELb1EEEvNS_9BwdParamsE,"a",@progbits
	.sectionflags	@""
	.align	4
.nv.constant0._ZN10layer_norm22ln_bwd_finalize_kernelINS_22Kernel_traits_finalizeILj2560Ef6__halfS2_S2_fjLb0ELj1024ELj4ENS_18Kernel_traits_baseILj2560EfS2_S2_S2_fjLj1024EEEEELb0ELb1EEEvNS_9BwdParamsE:
	.zero		648


//--------------------- .nv.constant0._ZN10layer_norm13ln_bwd_kernelINS_13Kernel_traitsIf6__halfS2_S2_fjLj2560ELj1ELj1ELj4ELj8ENS_18Kernel_traits_baseILj2560EfS2_S2_S2_fjLj128EEEEELb1ELb0ELb1ELb1EEEvNS_9BwdParamsE --------------------------
	.section	.nv.constant0._ZN10layer_norm13ln_bwd_kernelINS_13Kernel_traitsIf6__halfS2_S2_fjLj2560ELj1ELj1ELj4ELj8ENS_18Kernel_traits_baseILj2560EfS2_S2_S2_fjLj128EEEEELb1ELb0ELb1ELb1EEEvNS_9BwdParamsE,"a",@progbits
	.sectionflags	@""
	.align	4
.nv.constant0._ZN10layer_norm13ln_bwd_kernelINS_13Kernel_traitsIf6__halfS2_S2_fjLj2560ELj1ELj1ELj4ELj8ENS_18Kernel_traits_baseILj2560EfS2_S2_S2_fjLj128EEEEELb1ELb0ELb1ELb1EEEvNS_9BwdParamsE:
	.zero		648


//--------------------- .nv.constant0._ZN10layer_norm13ln_bwd_kernelINS_13Kernel_traitsIf6__halfS2_S2_fjLj2560ELj1ELj1ELj4ELj8ENS_18Kernel_traits_baseILj2560EfS2_S2_S2_fjLj128EEEEELb1ELb1ELb0ELb0EEEvNS_9BwdParamsE --------------------------
	.section	.nv.constant0._ZN10layer_norm13ln_bwd_kernelINS_13Kernel_traitsIf6__halfS2_S2_fjLj2560ELj1ELj1ELj4ELj8ENS_18Kernel_traits_baseILj2560EfS2_S2_S2_fjLj128EEEEELb1ELb1ELb0ELb0EEEvNS_9BwdParamsE,"a",@progbits
	.sectionflags	@""
	.align	4
.nv.constant0._ZN10layer_norm13ln_bwd_kernelINS_13Kernel_traitsIf6__halfS2_S2_fjLj2560ELj1ELj1ELj4ELj8ENS_18Kernel_traits_baseILj2560EfS2_S2_S2_fjLj128EEEEELb1ELb1ELb0ELb0EEEvNS_9BwdParamsE:
	.zero		648


//--------------------- .nv.constant0._ZN10layer_norm13ln_bwd_kernelINS_13Kernel_traitsIf6__halfS2_S2_fjLj2560ELj1ELj1ELj4ELj8ENS_18Kernel_traits_baseILj2560EfS2_S2_S2_fjLj128EEEEELb1ELb1ELb0ELb1EEEvNS_9BwdParamsE --------------------------
	.section	.nv.constant0._ZN10layer_norm13ln_bwd_kernelINS_13Kernel_traitsIf6__halfS2_S2_fjLj2560ELj1ELj1ELj4ELj8ENS_18Kernel_traits_baseILj2560EfS2_S2_S2_fjLj128EEEEELb1ELb1ELb0ELb1EEEvNS_9BwdParamsE,"a",@progbits
	.sectionflags	@""
	.align	4
.nv.constant0._ZN10layer_norm13ln_bwd_kernelINS_13Kernel_traitsIf6__halfS2_S2_fjLj2560ELj1ELj1ELj4ELj8ENS_18Kernel_traits_baseILj2560EfS2_S2_S2_fjLj128EEEEELb1ELb1ELb0ELb1EEEvNS_9BwdParamsE:
	.zero		648


//--------------------- .nv.constant0._ZN10layer_norm22ln_bwd_finalize_kernelINS_22Kernel_traits_finalizeILj2560Ef6__halfS2_S2_fjLb1ELj1024ELj4ENS_18Kernel_traits_baseILj2560EfS2_S2_S2_fjLj1024EEEEELb1ELb0EEEvNS_9BwdParamsE --------------------------
	.section	.nv.constant0._ZN10layer_norm22ln_bwd_finalize_kernelINS_22Kernel_traits_finalizeILj2560Ef6__halfS2_S2_fjLb1ELj1024ELj4ENS_18Kernel_traits_baseILj2560EfS2_S2_S2_fjLj1024EEEEELb1ELb0EEEvNS_9BwdParamsE,"a",@progbits
	.sectionflags	@""
	.align	4
.nv.constant0._ZN10layer_norm22ln_bwd_finalize_kernelINS_22Kernel_traits_finalizeILj2560Ef6__halfS2_S2_fjLb1ELj1024ELj4ENS_18Kernel_traits_baseILj2560EfS2_S2_S2_fjLj1024EEEEELb1ELb0EEEvNS_9BwdParamsE:
	.zero		648


//--------------------- .nv.constant0._ZN10layer_norm13ln_bwd_kernelINS_13Kernel_traitsIf6__halfS2_S2_fjLj2560ELj1ELj1ELj4ELj8ENS_18Kernel_traits_baseILj2560EfS2_S2_S2_fjLj128EEEEELb1ELb1ELb1ELb0EEEvNS_9BwdParamsE --------------------------
	.section	.nv.constant0._ZN10layer_norm13ln_bwd_kernelINS_13Kernel_traitsIf6__halfS2_S2_fjLj2560ELj1ELj1ELj4ELj8ENS_18Kernel_traits_baseILj2560EfS2_S2_S2_fjLj128EEEEELb1ELb1ELb1ELb0EEEvNS_9BwdParamsE,"a",@progbits
	.sectionflags	@""
	.align	4
.nv.constant0._ZN10layer_norm13ln_bwd_kernelINS_13Kernel_traitsIf6__halfS2_S2_fjLj2560ELj1ELj1ELj4ELj8ENS_18Kernel_traits_baseILj2560EfS2_S2_S2_fjLj128EEEEELb1ELb1ELb1ELb0EEEvNS_9BwdParamsE:
	.zero		648


//--------------------- .nv.constant0._ZN10layer_norm22ln_bwd_finalize_kernelINS_22Kernel_traits_finalizeILj2560Ef6__halfS2_S2_fjLb1ELj1024ELj4ENS_18Kernel_traits_baseILj2560EfS2_S2_S2_fjLj1024EEEEELb1ELb1EEEvNS_9BwdParamsE --------------------------
	.section	.nv.constant0._ZN10layer_norm22ln_bwd_finalize_kernelINS_22Kernel_traits_finalizeILj2560Ef6__halfS2_S2_fjLb1ELj1024ELj4ENS_18Kernel_traits_baseILj2560EfS2_S2_S2_fjLj1024EEEEELb1ELb1EEEvNS_9BwdParamsE,"a",@progbits
	.sectionflags	@""
	.align	4
.nv.constant0._ZN10layer_norm22ln_bwd_finalize_kernelINS_22Kernel_traits_finalizeILj2560Ef6__halfS2_S2_fjLb1ELj1024ELj4ENS_18Kernel_traits_baseILj2560EfS2_S2_S2_fjLj1024EEEEELb1ELb1EEEvNS_9BwdParamsE:
	.zero		648


//--------------------- .nv.constant0._ZN10layer_norm13ln_bwd_kernelINS_13Kernel_traitsIf6__halfS2_S2_fjLj2560ELj1ELj1ELj4ELj8ENS_18Kernel_traits_baseILj2560EfS2_S2_S2_fjLj128EEEEELb1ELb1ELb1ELb1EEEvNS_9BwdParamsE --------------------------
	.section	.nv.constant0._ZN10layer_norm13ln_bwd_kernelINS_13Kernel_traitsIf6__halfS2_S2_fjLj2560ELj1ELj1ELj4ELj8ENS_18Kernel_traits_baseILj2560EfS2_S2_S2_fjLj128EEEEELb1ELb1ELb1ELb1EEEvNS_9BwdParamsE,"a",@progbits
	.sectionflags	@""
	.align	4
.nv.constant0._ZN10layer_norm13ln_bwd_kernelINS_13Kernel_traitsIf6__halfS2_S2_fjLj2560ELj1ELj1ELj4ELj8ENS_18Kernel_traits_baseILj2560EfS2_S2_S2_fjLj128EEEEELb1ELb1ELb1ELb1EEEvNS_9BwdParamsE:
	.zero		648


//--------------------- .nv.constant0._ZN10layer_norm13ln_bwd_kernelINS_13Kernel_traitsI6__halfS2_fS2_fjLj2560ELj1ELj1ELj4ELj8ENS_18Kernel_traits_baseILj2560ES2_S2_fS2_fjLj128EEEEELb0ELb0ELb0ELb0EEEvNS_9BwdParamsE --------------------------
	.section	.nv.constant0._ZN10layer_norm13ln_bwd_kernelINS_13Kernel_traitsI6__halfS2_fS2_fjLj2560ELj1ELj1ELj4ELj8ENS_18Kernel_traits_baseILj2560ES2_S2_fS2_fjLj128EEEEELb0ELb0ELb0ELb0EEEvNS_9BwdParamsE,"a",@progbits
	.sectionflags	@""
	.align	4
.nv.constant0._ZN10layer_norm13ln_bwd_kernelINS_13Kernel_traitsI6__halfS2_fS2_fjLj2560ELj1ELj1ELj4ELj8ENS_18Kernel_traits_baseILj2560ES2_S2_fS2_fjLj128EEEEELb0ELb0ELb0ELb0EEEvNS_9BwdParamsE:
	.zero		648


//--------------------- .nv.constant0._ZN10layer_norm13ln_bwd_kernelINS_13Kernel_traitsI6__halfS2_fS2_fjLj2560ELj1ELj1ELj4ELj8ENS_18Kernel_traits_baseILj2560ES2_S2_fS2_fjLj128EEEEELb0ELb0ELb0ELb1EEEvNS_9BwdParamsE --------------------------
	.section	.nv.constant0._ZN10layer_norm13ln_bwd_kernelINS_13Kernel_traitsI6__halfS2_fS2_fjLj2560ELj1ELj1ELj4ELj8ENS_18Kernel_traits_baseILj2560ES2_S2_fS2_fjLj128EEEEELb0ELb0ELb0ELb1EEEvNS_9BwdParamsE,"a",@progbits
	.sectionflags	@""
	.align	4
.nv.constant0._ZN10layer_norm13ln_bwd_kernelINS_13Kernel_traitsI6__halfS2_fS2_fjLj2560ELj1ELj1ELj4ELj8ENS_18Kernel_traits_baseILj2560ES2_S2_fS2_fjLj128EEEEELb0ELb0ELb0ELb1EEEvNS_9BwdParamsE:
	.zero		648


//--------------------- .nv.constant0._ZN10layer_norm13ln_bwd_kernelINS_13Kernel_traitsI6__halfS2_fS2_fjLj2560ELj1ELj1ELj4ELj8ENS_18Kernel_traits_baseILj2560ES2_S2_fS2_fjLj128EEEEELb0ELb0ELb1ELb0EEEvNS_9BwdParamsE --------------------------
	.section	.nv.constant0._ZN10layer_norm13ln_bwd_kernelINS_13Kernel_traitsI6__halfS2_fS2_fjLj2560ELj1ELj1ELj4ELj8ENS_18Kernel_traits_baseILj2560ES2_S2_fS2_fjLj128EEEEELb0ELb0ELb1ELb0EEEvNS_9BwdParamsE,"a",@progbits
	.sectionflags	@""
	.align	4
.nv.constant0._ZN10layer_norm13ln_bwd_kernelINS_13Kernel_traitsI6__halfS2_fS2_fjLj2560ELj1ELj1ELj4ELj8ENS_18Kernel_traits_baseILj2560ES2_S2_fS2_fjLj128EEEEELb0ELb0ELb1ELb0EEEvNS_9BwdParamsE:
	.zero		648


//--------------------- .nv.constant0._ZN10layer_norm13ln_bwd_kernelINS_13Kernel_traitsI6__halfS2_fS2_fjLj2560ELj1ELj1ELj4ELj8ENS_18Kernel_traits_baseILj2560ES2_S2_fS2_fjLj128EEEEELb0ELb0ELb1ELb1EEEvNS_9BwdParamsE --------------------------
	.section	.nv.constant0._ZN10layer_norm13ln_bwd_kernelINS_13Kernel_traitsI6__halfS2_fS2_fjLj2560ELj1ELj1ELj4ELj8ENS_18Kernel_traits_baseILj2560ES2_S2_fS2_fjLj128EEEEELb0ELb0ELb1ELb1EEEvNS_9BwdParamsE,"a",@progbits
	.sectionflags	@""
	.align	4
.nv.constant0._ZN10layer_norm13ln_bwd_kernelINS_13Kernel_traitsI6__halfS2_fS2_fjLj2560ELj1ELj1ELj4ELj8ENS_18Kernel_traits_baseILj2560ES2_S2_fS2_fjLj128EEEEELb0ELb0ELb1ELb1EEEvNS_9BwdParamsE:
	.zero		648


//--------------------- .nv.constant0._ZN10layer_norm13ln_bwd_kernelINS_13Kernel_traitsI6__halfS2_fS2_fjLj2560ELj1ELj1ELj4ELj8ENS_18Kernel_traits_baseILj2560ES2_S2_fS2_fjLj128EEEEELb0ELb1ELb0ELb0EEEvNS_9BwdParamsE --------------------------
	.section	.nv.constant0._ZN10layer_norm13ln_bwd_kernelINS_13Kernel_traitsI6__halfS2_fS2_fjLj2560ELj1ELj1ELj4ELj8ENS_18Kernel_traits_baseILj2560ES2_S2_fS2_fjLj128EEEEELb0ELb1ELb0ELb0EEEvNS_9BwdParamsE,"a",@progbits
	.sectionflags	@""
	.align	4
.nv.constant0._ZN10layer_norm13ln_bwd_kernelINS_13Kernel_traitsI6__halfS2_fS2_fjLj2560ELj1ELj1ELj4ELj8ENS_18Kernel_traits_baseILj2560ES2_S2_fS2_fjLj128EEEEELb0ELb1ELb0ELb0EEEvNS_9BwdParamsE:
	.zero		648


//--------------------- .nv.constant0._ZN10layer_norm13ln_bwd_kernelINS_13Kernel_traitsI6__halfS2_fS2_fjLj2560ELj1ELj1ELj4ELj8ENS_18Kernel_traits_baseILj2560ES2_S2_fS2_fjLj128EEEEELb0ELb1ELb0ELb1EEEvNS_9BwdParamsE --------------------------
	.section	.nv.constant0._ZN10layer_norm13ln_bwd_kernelINS_13Kernel_traitsI6__halfS2_fS2_fjLj2560ELj1ELj1ELj4ELj8ENS_18Kernel_traits_baseILj2560ES2_S2_fS2_fjLj128EEEEELb0ELb1ELb0ELb1EEEvNS_9BwdParamsE,"a",@progbits
	.sectionflags	@""
	.align	4
.nv.constant0._ZN10layer_norm13ln_bwd_kernelINS_13Kernel_traitsI6__halfS2_fS2_fjLj2560ELj1ELj1ELj4ELj8ENS_18Kernel_traits_baseILj2560ES2_S2_fS2_fjLj128EEEEELb0ELb1ELb0ELb1EEEvNS_9BwdParamsE:
	.zero		648


//--------------------- .nv.constant0._ZN10layer_norm13ln_bwd_kernelINS_13Kernel_traitsI6__halfS2_fS2_fjLj2560ELj1ELj1ELj4ELj8ENS_18Kernel_traits_baseILj2560ES2_S2_fS2_fjLj128EEEEELb0ELb1ELb1ELb0EEEvNS_9BwdParamsE --------------------------
	.section	.nv.constant0._ZN10layer_norm13ln_bwd_kernelINS_13Kernel_traitsI6__halfS2_fS2_fjLj2560ELj1ELj1ELj4ELj8ENS_18Kernel_traits_baseILj2560ES2_S2_fS2_fjLj128EEEEELb0ELb1ELb1ELb0EEEvNS_9BwdParamsE,"a",@progbits
	.sectionflags	@""
	.align	4
.nv.constant0._ZN10layer_norm13ln_bwd_kernelINS_13Kernel_traitsI6__halfS2_fS2_fjLj2560ELj1ELj1ELj4ELj8ENS_18Kernel_traits_baseILj2560ES2_S2_fS2_fjLj128EEEEELb0ELb1ELb1ELb0EEEvNS_9BwdParamsE:
	.zero		648


//--------------------- .nv.constant0._ZN10layer_norm13ln_bwd_kernelINS_13Kernel_traitsI6__halfS2_fS2_fjLj2560ELj1ELj1ELj4ELj8ENS_18Kernel_traits_baseILj2560ES2_S2_fS2_fjLj128EEEEELb0ELb1ELb1ELb1EEEvNS_9BwdParamsE --------------------------
	.section	.nv.constant0._ZN10layer_norm13ln_bwd_kernelINS_13Kernel_traitsI6__halfS2_fS2_fjLj2560ELj1ELj1ELj4ELj8ENS_18Kernel_traits_baseILj2560ES2_S2_fS2_fjLj128EEEEELb0ELb1ELb1ELb1EEEvNS_9BwdParamsE,"a",@progbits
	.sectionflags	@""
	.align	4
.nv.constant0._ZN10layer_norm13ln_bwd_kernelINS_13Kernel_traitsI6__halfS2_fS2_fjLj2560ELj1ELj1ELj4ELj8ENS_18Kernel_traits_baseILj2560ES2_S2_fS2_fjLj128EEEEELb0ELb1ELb1ELb1EEEvNS_9BwdParamsE:
	.zero		648


//--------------------- .nv.constant0._ZN10layer_norm13ln_bwd_kernelINS_13Kernel_traitsI6__halfS2_fS2_fjLj2560ELj1ELj1ELj4ELj8ENS_18Kernel_traits_baseILj2560ES2_S2_fS2_fjLj128EEEEELb1ELb0ELb0ELb0EEEvNS_9BwdParamsE --------------------------
	.section	.nv.constant0._ZN10layer_norm13ln_bwd_kernelINS_13Kernel_traitsI6__halfS2_fS2_fjLj2560ELj1ELj1ELj4ELj8ENS_18Kernel_traits_baseILj2560ES2_S2_fS2_fjLj128EEEEELb1ELb0ELb0ELb0EEEvNS_9BwdParamsE,"a",@progbits
	.sectionflags	@""
	.align	4
.nv.constant0._ZN10layer_norm13ln_bwd_kernelINS_13Kernel_traitsI6__halfS2_fS2_fjLj2560ELj1ELj1ELj4ELj8ENS_18Kernel_traits_baseILj2560ES2_S2_fS2_fjLj128EEEEELb1ELb0ELb0ELb0EEEvNS_9BwdParamsE:
	.zero		648


//--------------------- .nv.constant0._ZN10layer_norm13ln_bwd_kernelINS_13Kernel_traitsI6__halfS2_fS2_fjLj2560ELj1ELj1ELj4ELj8ENS_18Kernel_traits_baseILj2560ES2_S2_fS2_fjLj128EEEEELb1ELb0ELb0ELb1EEEvNS_9BwdParamsE --------------------------
	.section	.nv.constant0._ZN10layer_norm13ln_bwd_kernelINS_13Kernel_traitsI6__halfS2_fS2_fjLj2560ELj1ELj1ELj4ELj8ENS_18Kernel_traits_baseILj2560ES2_S2_fS2_fjLj128EEEEELb1ELb0ELb0ELb1EEEvNS_9BwdParamsE,"a",@progbits
	.sectionflags	@""
	.align	4
.nv.constant0._ZN10layer_norm13ln_bwd_kernelINS_13Kernel_traitsI6__halfS2_fS2_fjLj2560ELj1ELj1ELj4ELj8ENS_18Kernel_traits_baseILj2560ES2_S2_fS2_fjLj128EEEEELb1ELb0ELb0ELb1EEEvNS_9BwdParamsE:
	.zero		648


//--------------------- .nv.constant0._ZN10layer_norm22ln_bwd_finalize_kernelINS_22Kernel_traits_finalizeILj2560E6__halfS2_fS2_fjLb0ELj1024ELj4ENS_18Kernel_traits_baseILj2560ES2_S2_fS2_fjLj1024EEEEELb0ELb0EEEvNS_9BwdParamsE --------------------------
	.section	.nv.constant0._ZN10layer_norm22ln_bwd_finalize_kernelINS_22Kernel_traits_finalizeILj2560E6__halfS2_fS2_fjLb0ELj1024ELj4ENS_18Kernel_traits_baseILj2560ES2_S2_fS2_fjLj1024EEEEELb0ELb0EEEvNS_9BwdParamsE,"a",@progbits
	.sectionflags	@""
	.align	4
.nv.constant0._ZN10layer_norm22ln_bwd_finalize_kernelINS_22Kernel_traits_finalizeILj2560E6__halfS2_fS2_fjLb0ELj1024ELj4ENS_18Kernel_traits_baseILj2560ES2_S2_fS2_fjLj1024EEEEELb0ELb0EEEvNS_9BwdParamsE:
	.zero		648


//--------------------- .nv.constant0._ZN10layer_norm13ln_bwd_kernelINS_13Kernel_traitsI6__halfS2_fS2_fjLj2560ELj1ELj1ELj4ELj8ENS_18Kernel_traits_baseILj2560ES2_S2_fS2_fjLj128EEEEELb1ELb0ELb1ELb0EEEvNS_9BwdParamsE --------------------------
	.section	.nv.constant0._ZN10layer_norm13ln_bwd_kernelINS_13Kernel_traitsI6__halfS2_fS2_fjLj2560ELj1ELj1ELj4ELj8ENS_18Kernel_traits_baseILj2560ES2_S2_fS2_fjLj128EEEEELb1ELb0ELb1ELb0EEEvNS_9BwdParamsE,"a",@progbits
	.sectionflags	@""
	.align	4
.nv.constant0._ZN10layer_norm13ln_bwd_kernelINS_13Kernel_traitsI6__halfS2_fS2_fjLj2560ELj1ELj1ELj4ELj8ENS_18Kernel_traits_baseILj2560ES2_S2_fS2_fjLj128EEEEELb1ELb0ELb1ELb0EEEvNS_9BwdParamsE:
	.zero		648


//--------------------- .nv.constant0._ZN10layer_norm22ln_bwd_finalize_kernelINS_22Kernel_traits_finalizeILj2560E6__halfS2_fS2_fjLb0ELj1024ELj4ENS_18Kernel_traits_baseILj2560ES2_S2_fS2_fjLj1024EEEEELb0ELb1EEEvNS_9BwdParamsE --------------------------
	.section	.nv.constant0._ZN10layer_norm22ln_bwd_finalize_kernelINS_22Kernel_traits_finalizeILj2560E6__halfS2_fS2_fjLb0ELj1024ELj4ENS_18Kernel_traits_baseILj2560ES2_S2_fS2_fjLj1024EEEEELb0ELb1EEEvNS_9BwdParamsE,"a",@progbits
	.sectionflags	@""
	.align	4
.nv.constant0._ZN10layer_norm22ln_bwd_finalize_kernelINS_22Kernel_traits_finalizeILj2560E6__halfS2_fS2_fjLb0ELj1024ELj4ENS_18Kernel_traits_baseILj2560ES2_S2_fS2_fjLj1024EEEEELb0ELb1EEEvNS_9BwdParamsE:
	.zero		648


//--------------------- .nv.constant0._ZN10layer_norm13ln_bwd_kernelINS_13Kernel_traitsI6__halfS2_fS2_fjLj2560ELj1ELj1ELj4ELj8ENS_18Kernel_traits_baseILj2560ES2_S2_fS2_fjLj128EEEEELb1ELb0ELb1ELb1EEEvNS_9BwdParamsE --------------------------
	.section	.nv.constant0._ZN10layer_norm13ln_bwd_kernelINS_13Kernel_traitsI6__halfS2_fS2_fjLj2560ELj1ELj1ELj4ELj8ENS_18Kernel_traits_baseILj2560ES2_S2_fS2_fjLj128EEEEELb1ELb0ELb1ELb1EEEvNS_9BwdParamsE,"a",@progbits
	.sectionflags	@""
	.align	4
.nv.constant0._ZN10layer_norm13ln_bwd_kernelINS_13Kernel_traitsI6__halfS2_fS2_fjLj2560ELj1ELj1ELj4ELj8ENS_18Kernel_traits_baseILj2560ES2_S2_fS2_fjLj128EEEEELb1ELb0ELb1ELb1EEEvNS_9BwdParamsE:
	.zero		648


//--------------------- .nv.constant0._ZN10layer_norm13ln_bwd_kernelINS_13Kernel_traitsI6__halfS2_fS2_fjLj2560ELj1ELj1ELj4ELj8ENS_18Kernel_traits_baseILj2560ES2_S2_fS2_fjLj128EEEEELb1ELb1ELb0ELb0EEEvNS_9BwdParamsE --------------------------
	.section	.nv.constant0._ZN10layer_norm13ln_bwd_kernelINS_13Kernel_traitsI6__halfS2_fS2_fjLj2560ELj1ELj1ELj4ELj8ENS_18Kernel_traits_baseILj2560ES2_S2_fS2_fjLj128EEEEELb1ELb1ELb0ELb0EEEvNS_9BwdParamsE,"a",@progbits
	.sectionflags	@""
	.align	4
.nv.constant0._ZN10layer_norm13ln_bwd_kernelINS_13Kernel_traitsI6__halfS2_fS2_fjLj2560ELj1ELj1ELj4ELj8ENS_18Kernel_traits_baseILj2560ES2_S2_fS2_fjLj128EEEEELb1ELb1ELb0ELb0EEEvNS_9BwdParamsE:
	.zero		648


//--------------------- .nv.constant0._ZN10layer_norm13ln_bwd_kernelINS_13Kernel_traitsI6__halfS2_fS2_fjLj2560ELj1ELj1ELj4ELj8ENS_18Kernel_traits_baseILj2560ES2_S2_fS2_fjLj128EEEEELb1ELb1ELb0ELb1EEEvNS_9BwdParamsE --------------------------
	.section	.nv.constant0._ZN10layer_norm13ln_bwd_kernelINS_13Kernel_traitsI6__halfS2_fS2_fjLj2560ELj1ELj1ELj4ELj8ENS_18Kernel_traits_baseILj2560ES2_S2_fS2_fjLj128EEEEELb1ELb1ELb0ELb1EEEvNS_9BwdParamsE,"a",@progbits
	.sectionflags	@""
	.align	4
.nv.constant0._ZN10layer_norm13ln_bwd_kernelINS_13Kernel_traitsI6__halfS2_fS2_fjLj2560ELj1ELj1ELj4ELj8ENS_18Kernel_traits_baseILj2560ES2_S2_fS2_fjLj128EEEEELb1ELb1ELb0ELb1EEEvNS_9BwdParamsE:
	.zero		648


//--------------------- .nv.constant0._ZN10layer_norm22ln_bwd_finalize_kernelINS_22Kernel_traits_finalizeILj2560E6__halfS2_fS2_fjLb1ELj1024ELj4ENS_18Kernel_traits_baseILj2560ES2_S2_fS2_fjLj1024EEEEELb1ELb0EEEvNS_9BwdParamsE --------------------------
	.section	.nv.constant0._ZN10layer_norm22ln_bwd_finalize_kernelINS_22Kernel_traits_finalizeILj2560E6__halfS2_fS2_fjLb1ELj1024ELj4ENS_18Kernel_traits_baseILj2560ES2_S2_fS2_fjLj1024EEEEELb1ELb0EEEvNS_9BwdParamsE,"a",@progbits
	.sectionflags	@""
	.align	4
.nv.constant0._ZN10layer_norm22ln_bwd_finalize_kernelINS_22Kernel_traits_finalizeILj2560E6__halfS2_fS2_fjLb1ELj1024ELj4ENS_18Kernel_traits_baseILj2560ES2_S2_fS2_fjLj1024EEEEELb1ELb0EEEvNS_9BwdParamsE:
	.zero		648


//--------------------- .nv.constant0._ZN10layer_norm13ln_bwd_kernelINS_13Kernel_traitsI6__halfS2_fS2_fjLj2560ELj1ELj1ELj4ELj8ENS_18Kernel_traits_baseILj2560ES2_S2_fS2_fjLj128EEEEELb1ELb1ELb1ELb0EEEvNS_9BwdParamsE --------------------------
	.section	.nv.constant0._ZN10layer_norm13ln_bwd_kernelINS_13Kernel_traitsI6__halfS2_fS2_fjLj2560ELj1ELj1ELj4ELj8ENS_18Kernel_traits_baseILj2560ES2_S2_fS2_fjLj128EEEEELb1ELb1ELb1ELb0EEEvNS_9BwdParamsE,"a",@progbits
	.sectionflags	@""
	.align	4
.nv.constant0._ZN10layer_norm13ln_bwd_kernelINS_13Kernel_traitsI6__halfS2_fS2_fjLj2560ELj1ELj1ELj4ELj8ENS_18Kernel_traits_baseILj2560ES2_S2_fS2_fjLj128EEEEELb1ELb1ELb1ELb0EEEvNS_9BwdParamsE:
	.zero		648


//--------------------- .nv.constant0._ZN10layer_norm22ln_bwd_finalize_kernelINS_22Kernel_traits_finalizeILj2560E6__halfS2_fS2_fjLb1ELj1024ELj4ENS_18Kernel_traits_baseILj2560ES2_S2_fS2_fjLj1024EEEEELb1ELb1EEEvNS_9BwdParamsE --------------------------
	.section	.nv.constant0._ZN10layer_norm22ln_bwd_finalize_kernelINS_22Kernel_traits_finalizeILj2560E6__halfS2_fS2_fjLb1ELj1024ELj4ENS_18Kernel_traits_baseILj2560ES2_S2_fS2_fjLj1024EEEEELb1ELb1EEEvNS_9BwdParamsE,"a",@progbits
	.sectionflags	@""
	.align	4
.nv.constant0._ZN10layer_norm22ln_bwd_finalize_kernelINS_22Kernel_traits_finalizeILj2560E6__halfS2_fS2_fjLb1ELj1024ELj4ENS_18Kernel_traits_baseILj2560ES2_S2_fS2_fjLj1024EEEEELb1ELb1EEEvNS_9BwdParamsE:
	.zero		648


//--------------------- .nv.constant0._ZN10layer_norm13ln_bwd_kernelINS_13Kernel_traitsI6__halfS2_fS2_fjLj2560ELj1ELj1ELj4ELj8ENS_18Kernel_traits_baseILj2560ES2_S2_fS2_fjLj128EEEEELb1ELb1ELb1ELb1EEEvNS_9BwdParamsE --------------------------
	.section	.nv.constant0._ZN10layer_norm13ln_bwd_kernelINS_13Kernel_traitsI6__halfS2_fS2_fjLj2560ELj1ELj1ELj4ELj8ENS_18Kernel_traits_baseILj2560ES2_S2_fS2_fjLj128EEEEELb1ELb1ELb1ELb1EEEvNS_9BwdParamsE,"a",@progbits
	.sectionflags	@""
	.align	4
.nv.constant0._ZN10layer_norm13ln_bwd_kernelINS_13Kernel_traitsI6__halfS2_fS2_fjLj2560ELj1ELj1ELj4ELj8ENS_18Kernel_traits_baseILj2560ES2_S2_fS2_fjLj128EEEEELb1ELb1ELb1ELb1EEEvNS_9BwdParamsE:
	.zero		648


//--------------------- .nv.constant0._ZN10layer_norm13ln_bwd_kernelINS_13Kernel_traitsIf6__halffS2_fjLj2560ELj1ELj1ELj4ELj8ENS_18Kernel_traits_baseILj2560EfS2_fS2_fjLj128EEEEELb0ELb0ELb0ELb0EEEvNS_9BwdParamsE --------------------------
	.section	.nv.constant0._ZN10layer_norm13ln_bwd_kernelINS_13Kernel_traitsIf6__halffS2_fjLj2560ELj1ELj1ELj4ELj8ENS_18Kernel_traits_baseILj2560EfS2_fS2_fjLj128EEEEELb0ELb0ELb0ELb0EEEvNS_9BwdParamsE,"a",@progbits
	.sectionflags	@""
	.align	4
.nv.constant0._ZN10layer_norm13ln_bwd_kernelINS_13Kernel_traitsIf6__halffS2_fjLj2560ELj1ELj1ELj4ELj8ENS_18Kernel_traits_baseILj2560EfS2_fS2_fjLj128EEEEELb0ELb0ELb0ELb0EEEvNS_9BwdParamsE:
	.zero		648


//--------------------- .nv.constant0._ZN10layer_norm13ln_bwd_kernelINS_13Kernel_traitsIf6__halffS2_fjLj2560ELj1ELj1ELj4ELj8ENS_18Kernel_traits_baseILj2560EfS2_fS2_fjLj128EEEEELb0ELb0ELb0ELb1EEEvNS_9BwdParamsE --------------------------
	.section	.nv.constant0._ZN10layer_norm13ln_bwd_kernelINS_13Kernel_traitsIf6__halffS2_fjLj2560ELj1ELj1ELj4ELj8ENS_18Kernel_traits_baseILj2560EfS2_fS2_fjLj128EEEEELb0ELb0ELb0ELb1EEEvNS_9BwdParamsE,"a",@progbits
	.sectionflags	@""
	.align	4
.nv.constant0._ZN10layer_norm13ln_bwd_kernelINS_13Kernel_traitsIf6__halffS2_fjLj2560ELj1ELj1ELj4ELj8ENS_18Kernel_traits_baseILj2560EfS2_fS2_fjLj128EEEEELb0ELb0ELb0ELb1EEEvNS_9BwdParamsE:
	.zero		648


//--------------------- .nv.constant0._ZN10layer_norm13ln_bwd_kernelINS_13Kernel_traitsIf6__halffS2_fjLj2560ELj1ELj1ELj4ELj8ENS_18Kernel_traits_baseILj2560EfS2_fS2_fjLj128EEEEELb0ELb0ELb1ELb0EEEvNS_9BwdParamsE --------------------------
	.section	.nv.constant0._ZN10layer_norm13ln_bwd_kernelINS_13Kernel_traitsIf6__halffS2_fjLj2560ELj1ELj1ELj4ELj8ENS_18Kernel_traits_baseILj2560EfS2_fS2_fjLj128EEEEELb0ELb0ELb1ELb0EEEvNS_9BwdParamsE,"a",@progbits
	.sectionflags	@""
	.align	4
.nv.constant0._ZN10layer_norm13ln_bwd_kernelINS_13Kernel_traitsIf6__halffS2_fjLj2560ELj1ELj1ELj4ELj8ENS_18Kernel_traits_baseILj2560EfS2_fS2_fjLj128EEEEELb0ELb0ELb1ELb0EEEvNS_9BwdParamsE:
	.zero		648


//--------------------- .nv.constant0._ZN10layer_norm13ln_bwd_kernelINS_13Kernel_traitsIf6__halffS2_fjLj2560ELj1ELj1ELj4ELj8ENS_18Kernel_traits_baseILj2560EfS2_fS2_fjLj128EEEEELb0ELb0ELb1ELb1EEEvNS_9BwdParamsE --------------------------
	.section	.nv.constant0._ZN10layer_norm13ln_bwd_kernelINS_13Kernel_traitsIf6__halffS2_fjLj2560ELj1ELj1ELj4ELj8ENS_18Kernel_traits_baseILj2560EfS2_fS2_fjLj128EEEEELb0ELb0ELb1ELb1EEEvNS_9BwdParamsE,"a",@progbits
	.sectionflags	@""
	.align	4
.nv.constant0._ZN10layer_norm13ln_bwd_kernelINS_13Kernel_traitsIf6__halffS2_fjLj2560ELj1ELj1ELj4ELj8ENS_18Kernel_traits_baseILj2560EfS2_fS2_fjLj128EEEEELb0ELb0ELb1ELb1EEEvNS_9BwdParamsE:
	.zero		648


//--------------------- .nv.constant0._ZN10layer_norm13ln_bwd_kernelINS_13Kernel_traitsIf6__halffS2_fjLj2560ELj1ELj1ELj4ELj8ENS_18Kernel_traits_baseILj2560EfS2_fS2_fjLj128EEEEELb0ELb1ELb0ELb0EEEvNS_9BwdParamsE --------------------------
	.section	.nv.constant0._ZN10layer_norm13ln_bwd_kernelINS_13Kernel_traitsIf6__halffS2_fjLj2560ELj1ELj1ELj4ELj8ENS_18Kernel_traits_baseILj2560EfS2_fS2_fjLj128EEEEELb0ELb1ELb0ELb0EEEvNS_9BwdParamsE,"a",@progbits
	.sectionflags	@""
	.align	4
.nv.constant0._ZN10layer_norm13ln_bwd_kernelINS_13Kernel_traitsIf6__halffS2_fjLj2560ELj1ELj1ELj4ELj8ENS_18Kernel_traits_baseILj2560EfS2_fS2_fjLj128EEEEELb0ELb1ELb0ELb0EEEvNS_9BwdParamsE:
	.zero		648


//--------------------- .nv.constant0._ZN10layer_norm13ln_bwd_kernelINS_13Kernel_traitsIf6__halffS2_fjLj2560ELj1ELj1ELj4ELj8ENS_18Kernel_traits_baseILj2560EfS2_fS2_fjLj128EEEEELb0ELb1ELb0ELb1EEEvNS_9BwdParamsE --------------------------
	.section	.nv.constant0._ZN10layer_norm13ln_bwd_kernelINS_13Kernel_traitsIf6__halffS2_fjLj2560ELj1ELj1ELj4ELj8ENS_18Kernel_traits_baseILj2560EfS2_fS2_fjLj128EEEEELb0ELb1ELb0ELb1EEEvNS_9BwdParamsE,"a",@progbits
	.sectionflags	@""
	.align	4
.nv.constant0._ZN10layer_norm13ln_bwd_kernelINS_13Kernel_traitsIf6__halffS2_fjLj2560ELj1ELj1ELj4ELj8ENS_18Kernel_traits_baseILj2560EfS2_fS2_fjLj128EEEEELb0ELb1ELb0ELb1EEEvNS_9BwdParamsE:
	.zero		648


//--------------------- .nv.constant0._ZN10layer_norm13ln_bwd_kernelINS_13Kernel_traitsIf6__halffS2_fjLj2560ELj1ELj1ELj4ELj8ENS_18Kernel_traits_baseILj2560EfS2_fS2_fjLj128EEEEELb0ELb1ELb1ELb0EEEvNS_9BwdParamsE --------------------------
	.section	.nv.constant0._ZN10layer_norm13ln_bwd_kernelINS_13Kernel_traitsIf6__halffS2_fjLj2560ELj1ELj1ELj4ELj8ENS_18Kernel_traits_baseILj2560EfS2_fS2_fjLj128EEEEELb0ELb1ELb1ELb0EEEvNS_9BwdParamsE,"a",@progbits
	.sectionflags	@""
	.align	4
.nv.constant0._ZN10layer_norm13ln_bwd_kernelINS_13Kernel_traitsIf6__halffS2_fjLj2560ELj1ELj1ELj4ELj8ENS_18Kernel_traits_baseILj2560EfS2_fS2_fjLj128EEEEELb0ELb1ELb1ELb0EEEvNS_9BwdParamsE:
	.zero		648


//--------------------- .nv.constant0._ZN10layer_norm13ln_bwd_kernelINS_13Kernel_traitsIf6__halffS2_fjLj2560ELj1ELj1ELj4ELj8ENS_18Kernel_traits_baseILj2560EfS2_fS2_fjLj128EEEEELb0ELb1ELb1ELb1EEEvNS_9BwdParamsE --------------------------
	.section	.nv.constant0._ZN10layer_norm13ln_bwd_kernelINS_13Kernel_traitsIf6__halffS2_fjLj2560ELj1ELj1ELj4ELj8ENS_18Kernel_traits_baseILj2560EfS2_fS2_fjLj128EEEEELb0ELb1ELb1ELb1EEEvNS_9BwdParamsE,"a",@progbits
	.sectionflags	@""
	.align	4
.nv.constant0._ZN10layer_norm13ln_bwd_kernelINS_13Kernel_traitsIf6__halffS2_fjLj2560ELj1ELj1ELj4ELj8ENS_18Kernel_traits_baseILj2560EfS2_fS2_fjLj128EEEEELb0ELb1ELb1ELb1EEEvNS_9BwdParamsE:
	.zero		648


//--------------------- .nv.constant0._ZN10layer_norm13ln_bwd_kernelINS_13Kernel_traitsIf6__halffS2_fjLj2560ELj1ELj1ELj4ELj8ENS_18Kernel_traits_baseILj2560EfS2_fS2_fjLj128EEEEELb1ELb0ELb0ELb0EEEvNS_9BwdParamsE --------------------------
	.section	.nv.constant0._ZN10layer_norm13ln_bwd_kernelINS_13Kernel_traitsIf6__halffS2_fjLj2560ELj1ELj1ELj4ELj8ENS_18Kernel_traits_baseILj2560EfS2_fS2_fjLj128EEEEELb1ELb0ELb0ELb0EEEvNS_9BwdParamsE,"a",@progbits
	.sectionflags	@""
	.align	4
.nv.constant0._ZN10layer_norm13ln_bwd_kernelINS_13Kernel_traitsIf6__halffS2_fjLj2560ELj1ELj1ELj4ELj8ENS_18Kernel_traits_baseILj2560EfS2_fS2_fjLj128EEEEELb1ELb0ELb0ELb0EEEvNS_9BwdParamsE:
	.zero		648


//--------------------- .nv.constant0._ZN10layer_norm13ln_bwd_kernelINS_13Kernel_traitsIf6__halffS2_fjLj2560ELj1ELj1ELj4ELj8ENS_18Kernel_traits_baseILj2560EfS2_fS2_fjLj128EEEEELb1ELb0ELb0ELb1EEEvNS_9BwdParamsE --------------------------
	.section	.nv.constant0._ZN10layer_norm13ln_bwd_kernelINS_13Kernel_traitsIf6__halffS2_fjLj2560ELj1ELj1ELj4ELj8ENS_18Kernel_traits_baseILj2560EfS2_fS2_fjLj128EEEEELb1ELb0ELb0ELb1EEEvNS_9BwdParamsE,"a",@progbits
	.sectionflags	@""
	.align	4
.nv.constant0._ZN10layer_norm13ln_bwd_kernelINS_13Kernel_traitsIf6__halffS2_fjLj2560ELj1ELj1ELj4ELj8ENS_18Kernel_traits_baseILj2560EfS2_fS2_fjLj128EEEEELb1ELb0ELb0ELb1EEEvNS_9BwdParamsE:
	.zero		648


//--------------------- .nv.constant0._ZN10layer_norm22ln_bwd_finalize_kernelINS_22Kernel_traits_finalizeILj2560Ef6__halffS2_fjLb0ELj1024ELj4ENS_18Kernel_traits_baseILj2560EfS2_fS2_fjLj1024EEEEELb0ELb0EEEvNS_9BwdParamsE --------------------------
	.section	.nv.constant0._ZN10layer_norm22ln_bwd_finalize_kernelINS_22Kernel_traits_finalizeILj2560Ef6__halffS2_fjLb0ELj1024ELj4ENS_18Kernel_traits_baseILj2560EfS2_fS2_fjLj1024EEEEELb0ELb0EEEvNS_9BwdParamsE,"a",@progbits
	.sectionflags	@""
	.align	4
.nv.constant0._ZN10layer_norm22ln_bwd_finalize_kernelINS_22Kernel_traits_finalizeILj2560Ef6__halffS2_fjLb0ELj1024ELj4ENS_18Kernel_traits_baseILj2560EfS2_fS2_fjLj1024EEEEELb0ELb0EEEvNS_9BwdParamsE:
	.zero		648


//--------------------- .nv.constant0._ZN10layer_norm13ln_bwd_kernelINS_13Kernel_traitsIf6__halffS2_fjLj2560ELj1ELj1ELj4ELj8ENS_18Kernel_traits_baseILj2560EfS2_fS2_fjLj128EEEEELb1ELb0ELb1ELb0EEEvNS_9BwdParamsE --------------------------
	.section	.nv.constant0._ZN10layer_norm13ln_bwd_kernelINS_13Kernel_traitsIf6__halffS2_fjLj2560ELj1ELj1ELj4ELj8ENS_18Kernel_traits_baseILj2560EfS2_fS2_fjLj128EEEEELb1ELb0ELb1ELb0EEEvNS_9BwdParamsE,"a",@progbits
	.sectionflags	@""
	.align	4
.nv.constant0._ZN10layer_norm13ln_bwd_kernelINS_13Kernel_traitsIf6__halffS2_fjLj2560ELj1ELj1ELj4ELj8ENS_18Kernel_traits_baseILj2560EfS2_fS2_fjLj128EEEEELb1ELb0ELb1ELb0EEEvNS_9BwdParamsE:
	.zero		648


//--------------------- .nv.constant0._ZN10layer_norm22ln_bwd_finalize_kernelINS_22Kernel_traits_finalizeILj2560Ef6__halffS2_fjLb0ELj1024ELj4ENS_18Kernel_traits_baseILj2560EfS2_fS2_fjLj1024EEEEELb0ELb1EEEvNS_9BwdParamsE --------------------------
	.section	.nv.constant0._ZN10layer_norm22ln_bwd_finalize_kernelINS_22Kernel_traits_finalizeILj2560Ef6__halffS2_fjLb0ELj1024ELj4ENS_18Kernel_traits_baseILj2560EfS2_fS2_fjLj1024EEEEELb0ELb1EEEvNS_9BwdParamsE,"a",@progbits
	.sectionflags	@""
	.align	4
.nv.constant0._ZN10layer_norm22ln_bwd_finalize_kernelINS_22Kernel_traits_finalizeILj2560Ef6__halffS2_fjLb0ELj1024ELj4ENS_18Kernel_traits_baseILj2560EfS2_fS2_fjLj1024EEEEELb0ELb1EEEvNS_9BwdParamsE:
	.zero		648


//--------------------- .nv.constant0._ZN10layer_norm13ln_bwd_kernelINS_13Kernel_traitsIf6__halffS2_fjLj2560ELj1ELj1ELj4ELj8ENS_18Kernel_traits_baseILj2560EfS2_fS2_fjLj128EEEEELb1ELb0ELb1ELb1EEEvNS_9BwdParamsE --------------------------
	.section	.nv.constant0._ZN10layer_norm13ln_bwd_kernelINS_13Kernel_traitsIf6__halffS2_fjLj2560ELj1ELj1ELj4ELj8ENS_18Kernel_traits_baseILj2560EfS2_fS2_fjLj128EEEEELb1ELb0ELb1ELb1EEEvNS_9BwdParamsE,"a",@progbits
	.sectionflags	@""
	.align	4
.nv.constant0._ZN10layer_norm13ln_bwd_kernelINS_13Kernel_traitsIf6__halffS2_fjLj2560ELj1ELj1ELj4ELj8ENS_18Kernel_traits_baseILj2560EfS2_fS2_fjLj128EEEEELb1ELb0ELb1ELb1EEEvNS_9BwdParamsE:
	.zero		648


//--------------------- .nv.constant0._ZN10layer_norm13ln_bwd_kernelINS_13Kernel_traitsIf6__halffS2_fjLj2560ELj1ELj1ELj4ELj8ENS_18Kernel_traits_baseILj2560EfS2_fS2_fjLj128EEEEELb1ELb1ELb0ELb0EEEvNS_9BwdParamsE --------------------------
	.section	.nv.constant0._ZN10layer_norm13ln_bwd_kernelINS_13Kernel_traitsIf6__halffS2_fjLj2560ELj1ELj1ELj4ELj8ENS_18Kernel_traits_baseILj2560EfS2_fS2_fjLj128EEEEELb1ELb1ELb0ELb0EEEvNS_9BwdParamsE,"a",@progbits
	.sectionflags	@""
	.align	4
.nv.constant0._ZN10layer_norm13ln_bwd_kernelINS_13Kernel_traitsIf6__halffS2_fjLj2560ELj1ELj1ELj4ELj8ENS_18Kernel_traits_baseILj2560EfS2_fS2_fjLj128EEEEELb1ELb1ELb0ELb0EEEvNS_9BwdParamsE:
	.zero		648


//--------------------- .nv.constant0._ZN10layer_norm13ln_bwd_kernelINS_13Kernel_traitsIf6__halffS2_fjLj2560ELj1ELj1ELj4ELj8ENS_18Kernel_traits_baseILj2560EfS2_fS2_fjLj128EEEEELb1ELb1ELb0ELb1EEEvNS_9BwdParamsE --------------------------
	.section	.nv.constant0._ZN10layer_norm13ln_bwd_kernelINS_13Kernel_traitsIf6__halffS2_fjLj2560ELj1ELj1ELj4ELj8ENS_18Kernel_traits_baseILj2560EfS2_fS2_fjLj128EEEEELb1ELb1ELb0ELb1EEEvNS_9BwdParamsE,"a",@progbits
	.sectionflags	@""
	.align	4
.nv.constant0._ZN10layer_norm13ln_bwd_kernelINS_13Kernel_traitsIf6__halffS2_fjLj2560ELj1ELj1ELj4ELj8ENS_18Kernel_traits_baseILj2560EfS2_fS2_fjLj128EEEEELb1ELb1ELb0ELb1EEEvNS_9BwdParamsE:
	.zero		648


//--------------------- .nv.constant0._ZN10layer_norm22ln_bwd_finalize_kernelINS_22Kernel_traits_finalizeILj2560Ef6__halffS2_fjLb1ELj1024ELj4ENS_18Kernel_traits_baseILj2560EfS2_fS2_fjLj1024EEEEELb1ELb0EEEvNS_9BwdParamsE --------------------------
	.section	.nv.constant0._ZN10layer_norm22ln_bwd_finalize_kernelINS_22Kernel_traits_finalizeILj2560Ef6__halffS2_fjLb1ELj1024ELj4ENS_18Kernel_traits_baseILj2560EfS2_fS2_fjLj1024EEEEELb1ELb0EEEvNS_9BwdParamsE,"a",@progbits
	.sectionflags	@""
	.align	4
.nv.constant0._ZN10layer_norm22ln_bwd_finalize_kernelINS_22Kernel_traits_finalizeILj2560Ef6__halffS2_fjLb1ELj1024ELj4ENS_18Kernel_traits_baseILj2560EfS2_fS2_fjLj1024EEEEELb1ELb0EEEvNS_9BwdParamsE:
	.zero		648


//--------------------- .nv.constant0._ZN10layer_norm13ln_bwd_kernelINS_13Kernel_traitsIf6__halffS2_fjLj2560ELj1ELj1ELj4ELj8ENS_18Kernel_traits_baseILj2560EfS2_fS2_fjLj128EEEEELb1ELb1ELb1ELb0EEEvNS_9BwdParamsE --------------------------
	.section	.nv.constant0._ZN10layer_norm13ln_bwd_kernelINS_13Kernel_traitsIf6__halffS2_fjLj2560ELj1ELj1ELj4ELj8ENS_18Kernel_traits_baseILj2560EfS2_fS2_fjLj128EEEEELb1ELb1ELb1ELb0EEEvNS_9BwdParamsE,"a",@progbits
	.sectionflags	@""
	.align	4
.nv.constant0._ZN10layer_norm13ln_bwd_kernelINS_13Kernel_traitsIf6__halffS2_fjLj2560ELj1ELj1ELj4ELj8ENS_18Kernel_traits_baseILj2560EfS2_fS2_fjLj128EEEEELb1ELb1ELb1ELb0EEEvNS_9BwdParamsE:
	.zero		648


//--------------------- .nv.constant0._ZN10layer_norm22ln_bwd_finalize_kernelINS_22Kernel_traits_finalizeILj2560Ef6__halffS2_fjLb1ELj1024ELj4ENS_18Kernel_traits_baseILj2560EfS2_fS2_fjLj1024EEEEELb1ELb1EEEvNS_9BwdParamsE --------------------------
	.section	.nv.constant0._ZN10layer_norm22ln_bwd_finalize_kernelINS_22Kernel_traits_finalizeILj2560Ef6__halffS2_fjLb1ELj1024ELj4ENS_18Kernel_traits_baseILj2560EfS2_fS2_fjLj1024EEEEELb1ELb1EEEvNS_9BwdParamsE,"a",@progbits
	.sectionflags	@""
	.align	4
.nv.constant0._ZN10layer_norm22ln_bwd_finalize_kernelINS_22Kernel_traits_finalizeILj2560Ef6__halffS2_fjLb1ELj1024ELj4ENS_18Kernel_traits_baseILj2560EfS2_fS2_fjLj1024EEEEELb1ELb1EEEvNS_9BwdParamsE:
	.zero		648


//--------------------- .nv.constant0._ZN10layer_norm13ln_bwd_kernelINS_13Kernel_traitsIf6__halffS2_fjLj2560ELj1ELj1ELj4ELj8ENS_18Kernel_traits_baseILj2560EfS2_fS2_fjLj128EEEEELb1ELb1ELb1ELb1EEEvNS_9BwdParamsE --------------------------
	.section	.nv.constant0._ZN10layer_norm13ln_bwd_kernelINS_13Kernel_traitsIf6__halffS2_fjLj2560ELj1ELj1ELj4ELj8ENS_18Kernel_traits_baseILj2560EfS2_fS2_fjLj128EEEEELb1ELb1ELb1ELb1EEEvNS_9BwdParamsE,"a",@progbits
	.sectionflags	@""
	.align	4
.nv.constant0._ZN10layer_norm13ln_bwd_kernelINS_13Kernel_traitsIf6__halffS2_fjLj2560ELj1ELj1ELj4ELj8ENS_18Kernel_traits_baseILj2560EfS2_fS2_fjLj128EEEEELb1ELb1ELb1ELb1EEEvNS_9BwdParamsE:
	.zero		648


//--------------------- .nv.constant0._ZN10layer_norm13ln_bwd_kernelINS_13Kernel_traitsI6__halfffffjLj2560ELj1ELj1ELj4ELj16ENS_18Kernel_traits_baseILj2560ES2_ffffjLj128EEEEELb0ELb0ELb0ELb0EEEvNS_9BwdParamsE --------------------------
	.section	.nv.constant0._ZN10layer_norm13ln_bwd_kernelINS_13Kernel_traitsI6__halfffffjLj2560ELj1ELj1ELj4ELj16ENS_18Kernel_traits_baseILj2560ES2_ffffjLj128EEEEELb0ELb0ELb0ELb0EEEvNS_9BwdParamsE,"a",@progbits
	.sectionflags	@""
	.align	4
.nv.constant0._ZN10layer_norm13ln_bwd_kernelINS_13Kernel_traitsI6__halfffffjLj2560ELj1ELj1ELj4ELj16ENS_18Kernel_traits_baseILj2560ES2_ffffjLj128EEEEELb0ELb0ELb0ELb0EEEvNS_9BwdParamsE:
	.zero		648


//--------------------- .nv.constant0._ZN10layer_norm13ln_bwd_kernelINS_13Kernel_traitsI6__halfffffjLj2560ELj1ELj1ELj4ELj16ENS_18Kernel_traits_baseILj2560ES2_ffffjLj128EEEEELb0ELb0ELb0ELb1EEEvNS_9BwdParamsE --------------------------
	.section	.nv.constant0._ZN10layer_norm13ln_bwd_kernelINS_13Kernel_traitsI6__halfffffjLj2560ELj1ELj1ELj4ELj16ENS_18Kernel_traits_baseILj2560ES2_ffffjLj128EEEEELb0ELb0ELb0ELb1EEEvNS_9BwdParamsE,"a",@progbits
	.sectionflags	@""
	.align	4
.nv.constant0._ZN10layer_norm13ln_bwd_kernelINS_13Kernel_traitsI6__halfffffjLj2560ELj1ELj1ELj4ELj16ENS_18Kernel_traits_baseILj2560ES2_ffffjLj128EEEEELb0ELb0ELb0ELb1EEEvNS_9BwdParamsE:
	.zero		648


//--------------------- .nv.constant0._ZN10layer_norm13ln_bwd_kernelINS_13Kernel_traitsI6__halfffffjLj2560ELj1ELj1ELj4ELj16ENS_18Kernel_traits_baseILj2560ES2_ffffjLj128EEEEELb0ELb0ELb1ELb0EEEvNS_9BwdParamsE --------------------------
	.section	.nv.constant0._ZN10layer_norm13ln_bwd_kernelINS_13Kernel_traitsI6__halfffffjLj2560ELj1ELj1ELj4ELj16ENS_18Kernel_traits_baseILj2560ES2_ffffjLj128EEEEELb0ELb0ELb1ELb0EEEvNS_9BwdParamsE,"a",@progbits
	.sectionflags	@""
	.align	4
.nv.constant0._ZN10layer_norm13ln_bwd_kernelINS_13Kernel_traitsI6__halfffffjLj2560ELj1ELj1ELj4ELj16ENS_18Kernel_traits_baseILj2560ES2_ffffjLj128EEEEELb0ELb0ELb1ELb0EEEvNS_9BwdParamsE:
	.zero		648


//--------------------- .nv.constant0._ZN10layer_norm13ln_bwd_kernelINS_13Kernel_traitsI6__halfffffjLj2560ELj1ELj1ELj4ELj16ENS_18Kernel_traits_baseILj2560ES2_ffffjLj128EEEEELb0ELb0ELb1ELb1EEEvNS_9BwdParamsE --------------------------
	.section	.nv.constant0._ZN10layer_norm13ln_bwd_kernelINS_13Kernel_traitsI6__halfffffjLj2560ELj1ELj1ELj4ELj16ENS_18Kernel_traits_baseILj2560ES2_ffffjLj128EEEEELb0ELb0ELb1ELb1EEEvNS_9BwdParamsE,"a",@progbits
	.sectionflags	@""
	.align	4
.nv.constant0._ZN10layer_norm13ln_bwd_kernelINS_13Kernel_traitsI6__halfffffjLj2560ELj1ELj1ELj4ELj16ENS_18Kernel_traits_baseILj2560ES2_ffffjLj128EEEEELb0ELb0ELb1ELb1EEEvNS_9BwdParamsE:
	.zero		648


//--------------------- .nv.constant0._ZN10layer_norm13ln_bwd_kernelINS_13Kernel_traitsI6__halfffffjLj2560ELj1ELj1ELj4ELj16ENS_18Kernel_traits_baseILj2560ES2_ffffjLj128EEEEELb0ELb1ELb0ELb0EEEvNS_9BwdParamsE --------------------------
	.section	.nv.constant0._ZN10layer_norm13ln_bwd_kernelINS_13Kernel_traitsI6__halfffffjLj2560ELj1ELj1ELj4ELj16ENS_18Kernel_traits_baseILj2560ES2_ffffjLj128EEEEELb0ELb1ELb0ELb0EEEvNS_9BwdParamsE,"a",@progbits
	.sectionflags	@""
	.align	4
.nv.constant0._ZN10layer_norm13ln_bwd_kernelINS_13Kernel_traitsI6__halfffffjLj2560ELj1ELj1ELj4ELj16ENS_18Kernel_traits_baseILj2560ES2_ffffjLj128EEEEELb0ELb1ELb0ELb0EEEvNS_9BwdParamsE:
	.zero		648


//--------------------- .nv.constant0._ZN10layer_norm13ln_bwd_kernelINS_13Kernel_traitsI6__halfffffjLj2560ELj1ELj1ELj4ELj16ENS_18Kernel_traits_baseILj2560ES2_ffffjLj128EEEEELb0ELb1ELb0ELb1EEEvNS_9BwdParamsE --------------------------
	.section	.nv.constant0._ZN10layer_norm13ln_bwd_kernelINS_13Kernel_traitsI6__halfffffjLj2560ELj1ELj1ELj4ELj16ENS_18Kernel_traits_baseILj2560ES2_ffffjLj128EEEEELb0ELb1ELb0ELb1EEEvNS_9BwdParamsE,"a",@progbits
	.sectionflags	@""
	.align	4
.nv.constant0._ZN10layer_norm13ln_bwd_kernelINS_13Kernel_traitsI6__halfffffjLj2560ELj1ELj1ELj4ELj16ENS_18Kernel_traits_baseILj2560ES2_ffffjLj128EEEEELb0ELb1ELb0ELb1EEEvNS_9BwdParamsE:
	.zero		648


//--------------------- .nv.constant0._ZN10layer_norm13ln_bwd_kernelINS_13Kernel_traitsI6__halfffffjLj2560ELj1ELj1ELj4ELj16ENS_18Kernel_traits_baseILj2560ES2_ffffjLj128EEEEELb0ELb1ELb1ELb0EEEvNS_9BwdParamsE --------------------------
	.section	.nv.constant0._ZN10layer_norm13ln_bwd_kernelINS_13Kernel_traitsI6__halfffffjLj2560ELj1ELj1ELj4ELj16ENS_18Kernel_traits_baseILj2560ES2_ffffjLj128EEEEELb0ELb1ELb1ELb0EEEvNS_9BwdParamsE,"a",@progbits
	.sectionflags	@""
	.align	4
.nv.constant0._ZN10layer_norm13ln_bwd_kernelINS_13Kernel_traitsI6__halfffffjLj2560ELj1ELj1ELj4ELj16ENS_18Kernel_traits_baseILj2560ES2_ffffjLj128EEEEELb0ELb1ELb1ELb0EEEvNS_9BwdParamsE:
	.zero		648


//--------------------- .nv.constant0._ZN10layer_norm13ln_bwd_kernelINS_13Kernel_traitsI6__halfffffjLj2560ELj1ELj1ELj4ELj16ENS_18Kernel_traits_baseILj2560ES2_ffffjLj128EEEEELb0ELb1ELb1ELb1EEEvNS_9BwdParamsE --------------------------
	.section	.nv.constant0._ZN10layer_norm13ln_bwd_kernelINS_13Kernel_traitsI6__halfffffjLj2560ELj1ELj1ELj4ELj16ENS_18Kernel_traits_baseILj2560ES2_ffffjLj128EEEEELb0ELb1ELb1ELb1EEEvNS_9BwdParamsE,"a",@progbits
	.sectionflags	@""
	.align	4
.nv.constant0._ZN10layer_norm13ln_bwd_kernelINS_13Kernel_traitsI6__halfffffjLj2560ELj1ELj1ELj4ELj16ENS_18Kernel_traits_baseILj2560ES2_ffffjLj128EEEEELb0ELb1ELb1ELb1EEEvNS_9BwdParamsE:
	.zero		648


//--------------------- .nv.constant0._ZN10layer_norm13ln_bwd_kernelINS_13Kernel_traitsI6__halfffffjLj2560ELj1ELj1ELj4ELj16ENS_18Kernel_traits_baseILj2560ES2_ffffjLj128EEEEELb1ELb0ELb0ELb0EEEvNS_9BwdParamsE --------------------------
	.section	.nv.constant0._ZN10layer_norm13ln_bwd_kernelINS_13Kernel_traitsI6__halfffffjLj2560ELj1ELj1ELj4ELj16ENS_18Kernel_traits_baseILj2560ES2_ffffjLj128EEEEELb1ELb0ELb0ELb0EEEvNS_9BwdParamsE,"a",@progbits
	.sectionflags	@""
	.align	4
.nv.constant0._ZN10layer_norm13ln_bwd_kernelINS_13Kernel_traitsI6__halfffffjLj2560ELj1ELj1ELj4ELj16ENS_18Kernel_traits_baseILj2560ES2_ffffjLj128EEEEELb1ELb0ELb0ELb0EEEvNS_9BwdParamsE:
	.zero		648


//--------------------- .nv.constant0._ZN10layer_norm13ln_bwd_kernelINS_13Kernel_traitsI6__halfffffjLj2560ELj1ELj1ELj4ELj16ENS_18Kernel_traits_baseILj2560ES2_ffffjLj128EEEEELb1ELb0ELb0ELb1EEEvNS_9BwdParamsE --------------------------
	.section	.nv.constant0._ZN10layer_norm13ln_bwd_kernelINS_13Kernel_traitsI6__halfffffjLj2560ELj1ELj1ELj4ELj16ENS_18Kernel_traits_baseILj2560ES2_ffffjLj128EEEEELb1ELb0ELb0ELb1EEEvNS_9BwdParamsE,"a",@progbits
	.sectionflags	@""
	.align	4
.nv.constant0._ZN10layer_norm13ln_bwd_kernelINS_13Kernel_traitsI6__halfffffjLj2560ELj1ELj1ELj4ELj16ENS_18Kernel_traits_baseILj2560ES2_ffffjLj128EEEEELb1ELb0ELb0ELb1EEEvNS_9BwdParamsE:
	.zero		648


//--------------------- .nv.constant0._ZN10layer_norm22ln_bwd_finalize_kernelINS_22Kernel_traits_finalizeILj2560E6__halfffffjLb0ELj1024ELj4ENS_18Kernel_traits_baseILj2560ES2_ffffjLj1024EEEEELb0ELb0EEEvNS_9BwdParamsE --------------------------
	.section	.nv.constant0._ZN10layer_norm22ln_bwd_finalize_kernelINS_22Kernel_traits_finalizeILj2560E6__halfffffjLb0ELj1024ELj4ENS_18Kernel_traits_baseILj2560ES2_ffffjLj1024EEEEELb0ELb0EEEvNS_9BwdParamsE,"a",@progbits
	.sectionflags	@""
	.align	4
.nv.constant0._ZN10layer_norm22ln_bwd_finalize_kernelINS_22Kernel_traits_finalizeILj2560E6__halfffffjLb0ELj1024ELj4ENS_18Kernel_traits_baseILj2560ES2_ffffjLj1024EEEEELb0ELb0EEEvNS_9BwdParamsE:
	.zero		648


//--------------------- .nv.constant0._ZN10layer_norm13ln_bwd_kernelINS_13Kernel_traitsI6__halfffffjLj2560ELj1ELj1ELj4ELj16ENS_18Kernel_traits_baseILj2560ES2_ffffjLj128EEEEELb1ELb0ELb1ELb0EEEvNS_9BwdParamsE --------------------------
	.section	.nv.constant0._ZN10layer_norm13ln_bwd_kernelINS_13Kernel_traitsI6__halfffffjLj2560ELj1ELj1ELj4ELj16ENS_18Kernel_traits_baseILj2560ES2_ffffjLj128EEEEELb1ELb0ELb1ELb0EEEvNS_9BwdParamsE,"a",@progbits
	.sectionflags	@""
	.align	4
.nv.constant0._ZN10layer_norm13ln_bwd_kernelINS_13Kernel_traitsI6__halfffffjLj2560ELj1ELj1ELj4ELj16ENS_18Kernel_traits_baseILj2560ES2_ffffjLj128EEEEELb1ELb0ELb1ELb0EEEvNS_9BwdParamsE:
	.zero		648


//--------------------- .nv.constant0._ZN10layer_norm22ln_bwd_finalize_kernelINS_22Kernel_traits_finalizeILj2560E6__halfffffjLb0ELj1024ELj4ENS_18Kernel_traits_baseILj2560ES2_ffffjLj1024EEEEELb0ELb1EEEvNS_9BwdParamsE --------------------------
	.section	.nv.constant0._ZN10layer_norm22ln_bwd_finalize_kernelINS_22Kernel_traits_finalizeILj2560E6__halfffffjLb0ELj1024ELj4ENS_18Kernel_traits_baseILj2560ES2_ffffjLj1024EEEEELb0ELb1EEEvNS_9BwdParamsE,"a",@progbits
	.sectionflags	@""
	.align	4
.nv.constant0._ZN10layer_norm22ln_bwd_finalize_kernelINS_22Kernel_traits_finalizeILj2560E6__halfffffjLb0ELj1024ELj4ENS_18Kernel_traits_baseILj2560ES2_ffffjLj1024EEEEELb0ELb1EEEvNS_9BwdParamsE:
	.zero		648


//--------------------- .nv.constant0._ZN10layer_norm13ln_bwd_kernelINS_13Kernel_traitsI6__halfffffjLj2560ELj1ELj1ELj4ELj16ENS_18Kernel_traits_baseILj2560ES2_ffffjLj128EEEEELb1ELb0ELb1ELb1EEEvNS_9BwdParamsE --------------------------
	.section	.nv.constant0._ZN10layer_norm13ln_bwd_kernelINS_13Kernel_traitsI6__halfffffjLj2560ELj1ELj1ELj4ELj16ENS_18Kernel_traits_baseILj2560ES2_ffffjLj128EEEEELb1ELb0ELb1ELb1EEEvNS_9BwdParamsE,"a",@progbits
	.sectionflags	@""
	.align	4
.nv.constant0._ZN10layer_norm13ln_bwd_kernelINS_13Kernel_traitsI6__halfffffjLj2560ELj1ELj1ELj4ELj16ENS_18Kernel_traits_baseILj2560ES2_ffffjLj128EEEEELb1ELb0ELb1ELb1EEEvNS_9BwdParamsE:
	.zero		648


//--------------------- .nv.constant0._ZN10layer_norm13ln_bwd_kernelINS_13Kernel_traitsI6__halfffffjLj2560ELj1ELj1ELj4ELj16ENS_18Kernel_traits_baseILj2560ES2_ffffjLj128EEEEELb1ELb1ELb0ELb0EEEvNS_9BwdParamsE --------------------------
	.section	.nv.constant0._ZN10layer_norm13ln_bwd_kernelINS_13Kernel_traitsI6__halfffffjLj2560ELj1ELj1ELj4ELj16ENS_18Kernel_traits_baseILj2560ES2_ffffjLj128EEEEELb1ELb1ELb0ELb0EEEvNS_9BwdParamsE,"a",@progbits
	.sectionflags	@""
	.align	4
.nv.constant0._ZN10layer_norm13ln_bwd_kernelINS_13Kernel_traitsI6__halfffffjLj2560ELj1ELj1ELj4ELj16ENS_18Kernel_traits_baseILj2560ES2_ffffjLj128EEEEELb1ELb1ELb0ELb0EEEvNS_9BwdParamsE:
	.zero		648


//--------------------- .nv.constant0._ZN10layer_norm13ln_bwd_kernelINS_13Kernel_traitsI6__halfffffjLj2560ELj1ELj1ELj4ELj16ENS_18Kernel_traits_baseILj2560ES2_ffffjLj128EEEEELb1ELb1ELb0ELb1EEEvNS_9BwdParamsE --------------------------
	.section	.nv.constant0._ZN10layer_norm13ln_bwd_kernelINS_13Kernel_traitsI6__halfffffjLj2560ELj1ELj1ELj4ELj16ENS_18Kernel_traits_baseILj2560ES2_ffffjLj128EEEEELb1ELb1ELb0ELb1EEEvNS_9BwdParamsE,"a",@progbits
	.sectionflags	@""
	.align	4
.nv.constant0._ZN10layer_norm13ln_bwd_kernelINS_13Kernel_traitsI6__halfffffjLj2560ELj1ELj1ELj4ELj16ENS_18Kernel_traits_baseILj2560ES2_ffffjLj128EEEEELb1ELb1ELb0ELb1EEEvNS_9BwdParamsE:
	.zero		648


//--------------------- .nv.constant0._ZN10layer_norm22ln_bwd_finalize_kernelINS_22Kernel_traits_finalizeILj2560E6__halfffffjLb1ELj1024ELj4ENS_18Kernel_traits_baseILj2560ES2_ffffjLj1024EEEEELb1ELb0EEEvNS_9BwdParamsE --------------------------
	.section	.nv.constant0._ZN10layer_norm22ln_bwd_finalize_kernelINS_22Kernel_traits_finalizeILj2560E6__halfffffjLb1ELj1024ELj4ENS_18Kernel_traits_baseILj2560ES2_ffffjLj1024EEEEELb1ELb0EEEvNS_9BwdParamsE,"a",@progbits
	.sectionflags	@""
	.align	4
.nv.constant0._ZN10layer_norm22ln_bwd_finalize_kernelINS_22Kernel_traits_finalizeILj2560E6__halfffffjLb1ELj1024ELj4ENS_18Kernel_traits_baseILj2560ES2_ffffjLj1024EEEEELb1ELb0EEEvNS_9BwdParamsE:
	.zero		648


//--------------------- .nv.constant0._ZN10layer_norm13ln_bwd_kernelINS_13Kernel_traitsI6__halfffffjLj2560ELj1ELj1ELj4ELj16ENS_18Kernel_traits_baseILj2560ES2_ffffjLj128EEEEELb1ELb1ELb1ELb0EEEvNS_9BwdParamsE --------------------------
	.section	.nv.constant0._ZN10layer_norm13ln_bwd_kernelINS_13Kernel_traitsI6__halfffffjLj2560ELj1ELj1ELj4ELj16ENS_18Kernel_traits_baseILj2560ES2_ffffjLj128EEEEELb1ELb1ELb1ELb0EEEvNS_9BwdParamsE,"a",@progbits
	.sectionflags	@""
	.align	4
.nv.constant0._ZN10layer_norm13ln_bwd_kernelINS_13Kernel_traitsI6__halfffffjLj2560ELj1ELj1ELj4ELj16ENS_18Kernel_traits_baseILj2560ES2_ffffjLj128EEEEELb1ELb1ELb1ELb0EEEvNS_9BwdParamsE:
	.zero		648


//--------------------- .nv.constant0._ZN10layer_norm22ln_bwd_finalize_kernelINS_22Kernel_traits_finalizeILj2560E6__halfffffjLb1ELj1024ELj4ENS_18Kernel_traits_baseILj2560ES2_ffffjLj1024EEEEELb1ELb1EEEvNS_9BwdParamsE --------------------------
	.section	.nv.constant0._ZN10layer_norm22ln_bwd_finalize_kernelINS_22Kernel_traits_finalizeILj2560E6__halfffffjLb1ELj1024ELj4ENS_18Kernel_traits_baseILj2560ES2_ffffjLj1024EEEEELb1ELb1EEEvNS_9BwdParamsE,"a",@progbits
	.sectionflags	@""
	.align	4
.nv.constant0._ZN10layer_norm22ln_bwd_finalize_kernelINS_22Kernel_traits_finalizeILj2560E6__halfffffjLb1ELj1024ELj4ENS_18Kernel_traits_baseILj2560ES2_ffffjLj1024EEEEELb1ELb1EEEvNS_9BwdParamsE:
	.zero		648


//--------------------- .nv.constant0._ZN10layer_norm13ln_bwd_kernelINS_13Kernel_traitsI6__halfffffjLj2560ELj1ELj1ELj4ELj16ENS_18Kernel_traits_baseILj2560ES2_ffffjLj128EEEEELb1ELb1ELb1ELb1EEEvNS_9BwdParamsE --------------------------
	.section	.nv.constant0._ZN10layer_norm13ln_bwd_kernelINS_13Kernel_traitsI6__halfffffjLj2560ELj1ELj1ELj4ELj16ENS_18Kernel_traits_baseILj2560ES2_ffffjLj128EEEEELb1ELb1ELb1ELb1EEEvNS_9BwdParamsE,"a",@progbits
	.sectionflags	@""
	.align	4
.nv.constant0._ZN10layer_norm13ln_bwd_kernelINS_13Kernel_traitsI6__halfffffjLj2560ELj1ELj1ELj4ELj16ENS_18Kernel_traits_baseILj2560ES2_ffffjLj128EEEEELb1ELb1ELb1ELb1EEEvNS_9BwdParamsE:
	.zero		648


//--------------------- .nv.constant0._ZN10layer_norm13ln_bwd_kernelINS_13Kernel_traitsIfffffjLj2560ELj1ELj1ELj4ELj16ENS_18Kernel_traits_baseILj2560EfffffjLj128EEEEELb0ELb0ELb0ELb0EEEvNS_9BwdParamsE --------------------------
	.section	.nv.constant0._ZN10layer_norm13ln_bwd_kernelINS_13Kernel_traitsIfffffjLj2560ELj1ELj1ELj4ELj16ENS_18Kernel_traits_baseILj2560EfffffjLj128EEEEELb0ELb0ELb0ELb0EEEvNS_9BwdParamsE,"a",@progbits
	.sectionflags	@""
	.align	4
.nv.constant0._ZN10layer_norm13ln_bwd_kernelINS_13Kernel_traitsIfffffjLj2560ELj1ELj1ELj4ELj16ENS_18Kernel_traits_baseILj2560EfffffjLj128EEEEELb0ELb0ELb0ELb0EEEvNS_9BwdParamsE:
	.zero		648


//--------------------- .nv.constant0._ZN10layer_norm13ln_bwd_kernelINS_13Kernel_traitsIfffffjLj2560ELj1ELj1ELj4ELj16ENS_18Kernel_traits_baseILj2560EfffffjLj128EEEEELb0ELb0ELb0ELb1EEEvNS_9BwdParamsE --------------------------
	.section	.nv.constant0._ZN10layer_norm13ln_bwd_kernelINS_13Kernel_traitsIfffffjLj2560ELj1ELj1ELj4ELj16ENS_18Kernel_traits_baseILj2560EfffffjLj128EEEEELb0ELb0ELb0ELb1EEEvNS_9BwdParamsE,"a",@progbits
	.sectionflags	@""
	.align	4
.nv.constant0._ZN10layer_norm13ln_bwd_kernelINS_13Kernel_traitsIfffffjLj2560ELj1ELj1ELj4ELj16ENS_18Kernel_traits_baseILj2560EfffffjLj128EEEEELb0ELb0ELb0ELb1EEEvNS_9BwdParamsE:
	.zero		648


//--------------------- .nv.constant0._ZN10layer_norm13ln_bwd_kernelINS_13Kernel_traitsIfffffjLj2560ELj1ELj1ELj4ELj16ENS_18Kernel_traits_baseILj2560EfffffjLj128EEEEELb0ELb0ELb1ELb0EEEvNS_9BwdParamsE --------------------------
	.section	.nv.constant0._ZN10layer_norm13ln_bwd_kernelINS_13Kernel_traitsIfffffjLj2560ELj1ELj1ELj4ELj16ENS_18Kernel_traits_baseILj2560EfffffjLj128EEEEELb0ELb0ELb1ELb0EEEvNS_9BwdParamsE,"a",@progbits
	.sectionflags	@""
	.align	4
.nv.constant0._ZN10layer_norm13ln_bwd_kernelINS_13Kernel_traitsIfffffjLj2560ELj1ELj1ELj4ELj16ENS_18Kernel_traits_baseILj2560EfffffjLj128EEEEELb0ELb0ELb1ELb0EEEvNS_9BwdParamsE:
	.zero		648


//--------------------- .nv.constant0._ZN10layer_norm13ln_bwd_kernelINS_13Kernel_traitsIfffffjLj2560ELj1ELj1ELj4ELj16ENS_18Kernel_traits_baseILj2560EfffffjLj128EEEEELb0ELb0ELb1ELb1EEEvNS_9BwdParamsE --------------------------
	.section	.nv.constant0._ZN10layer_norm13ln_bwd_kernelINS_13Kernel_traitsIfffffjLj2560ELj1ELj1ELj4ELj16ENS_18Kernel_traits_baseILj2560EfffffjLj128EEEEELb0ELb0ELb1ELb1EEEvNS_9BwdParamsE,"a",@progbits
	.sectionflags	@""
	.align	4
.nv.constant0._ZN10layer_norm13ln_bwd_kernelINS_13Kernel_traitsIfffffjLj2560ELj1ELj1ELj4ELj16ENS_18Kernel_traits_baseILj2560EfffffjLj128EEEEELb0ELb0ELb1ELb1EEEvNS_9BwdParamsE:
	.zero		648


//--------------------- .nv.constant0._ZN10layer_norm13ln_bwd_kernelINS_13Kernel_traitsIfffffjLj2560ELj1ELj1ELj4ELj16ENS_18Kernel_traits_baseILj2560EfffffjLj128EEEEELb0ELb1ELb0ELb0EEEvNS_9BwdParamsE --------------------------
	.section	.nv.constant0._ZN10layer_norm13ln_bwd_kernelINS_13Kernel_traitsIfffffjLj2560ELj1ELj1ELj4ELj16ENS_18Kernel_traits_baseILj2560EfffffjLj128EEEEELb0ELb1ELb0ELb0EEEvNS_9BwdParamsE,"a",@progbits
	.sectionflags	@""
	.align	4
.nv.constant0._ZN10layer_norm13ln_bwd_kernelINS_13Kernel_traitsIfffffjLj2560ELj1ELj1ELj4ELj16ENS_18Kernel_traits_baseILj2560EfffffjLj128EEEEELb0ELb1ELb0ELb0EEEvNS_9BwdParamsE:
	.zero		648


//--------------------- .nv.constant0._ZN10layer_norm13ln_bwd_kernelINS_13Kernel_traitsIfffffjLj2560ELj1ELj1ELj4ELj16ENS_18Kernel_traits_baseILj2560EfffffjLj128EEEEELb0ELb1ELb0ELb1EEEvNS_9BwdParamsE --------------------------
	.section	.nv.constant0._ZN10layer_norm13ln_bwd_kernelINS_13Kernel_traitsIfffffjLj2560ELj1ELj1ELj4ELj16ENS_18Kernel_traits_baseILj2560EfffffjLj128EEEEELb0ELb1ELb0ELb1EEEvNS_9BwdParamsE,"a",@progbits
	.sectionflags	@""
	.align	4
.nv.constant0._ZN10layer_norm13ln_bwd_kernelINS_13Kernel_traitsIfffffjLj2560ELj1ELj1ELj4ELj16ENS_18Kernel_traits_baseILj2560EfffffjLj128EEEEELb0ELb1ELb0ELb1EEEvNS_9BwdParamsE:
	.zero		648


//--------------------- .nv.constant0._ZN10layer_norm13ln_bwd_kernelINS_13Kernel_traitsIfffffjLj2560ELj1ELj1ELj4ELj16ENS_18Kernel_traits_baseILj2560EfffffjLj128EEEEELb0ELb1ELb1ELb0EEEvNS_9BwdParamsE --------------------------
	.section	.nv.constant0._ZN10layer_norm13ln_bwd_kernelINS_13Kernel_traitsIfffffjLj2560ELj1ELj1ELj4ELj16ENS_18Kernel_traits_baseILj2560EfffffjLj128EEEEELb0ELb1ELb1ELb0EEEvNS_9BwdParamsE,"a",@progbits
	.sectionflags	@""
	.align	4
.nv.constant0._ZN10layer_norm13ln_bwd_kernelINS_13Kernel_traitsIfffffjLj2560ELj1ELj1ELj4ELj16ENS_18Kernel_traits_baseILj2560EfffffjLj128EEEEELb0ELb1ELb1ELb0EEEvNS_9BwdParamsE:
	.zero		648


//--------------------- .nv.constant0._ZN10layer_norm13ln_bwd_kernelINS_13Kernel_traitsIfffffjLj2560ELj1ELj1ELj4ELj16ENS_18Kernel_traits_baseILj2560EfffffjLj128EEEEELb0ELb1ELb1ELb1EEEvNS_9BwdParamsE --------------------------
	.section	.nv.constant0._ZN10layer_norm13ln_bwd_kernelINS_13Kernel_traitsIfffffjLj2560ELj1ELj1ELj4ELj16ENS_18Kernel_traits_baseILj2560EfffffjLj128EEEEELb0ELb1ELb1ELb1EEEvNS_9BwdParamsE,"a",@progbits
	.sectionflags	@""
	.align	4
.nv.constant0._ZN10layer_norm13ln_bwd_kernelINS_13Kernel_traitsIfffffjLj2560ELj1ELj1ELj4ELj16ENS_18Kernel_traits_baseILj2560EfffffjLj128EEEEELb0ELb1ELb1ELb1EEEvNS_9BwdParamsE:
	.zero		648


//--------------------- .nv.constant0._ZN10layer_norm13ln_bwd_kernelINS_13Kernel_traitsIfffffjLj2560ELj1ELj1ELj4ELj16ENS_18Kernel_traits_baseILj2560EfffffjLj128EEEEELb1ELb0ELb0ELb0EEEvNS_9BwdParamsE --------------------------
	.section	.nv.constant0._ZN10layer_norm13ln_bwd_kernelINS_13Kernel_traitsIfffffjLj2560ELj1ELj1ELj4ELj16ENS_18Kernel_traits_baseILj2560EfffffjLj128EEEEELb1ELb0ELb0ELb0EEEvNS_9BwdParamsE,"a",@progbits
	.sectionflags	@""
	.align	4
.nv.constant0._ZN10layer_norm13ln_bwd_kernelINS_13Kernel_traitsIfffffjLj2560ELj1ELj1ELj4ELj16ENS_18Kernel_traits_baseILj2560EfffffjLj128EEEEELb1ELb0ELb0ELb0EEEvNS_9BwdParamsE:
	.zero		648


//--------------------- .nv.constant0._ZN10layer_norm13ln_bwd_kernelINS_13Kernel_traitsIfffffjLj2560ELj1ELj1ELj4ELj16ENS_18Kernel_traits_baseILj2560EfffffjLj128EEEEELb1ELb0ELb0ELb1EEEvNS_9BwdParamsE --------------------------
	.section	.nv.constant0._ZN10layer_norm13ln_bwd_kernelINS_13Kernel_traitsIfffffjLj2560ELj1ELj1ELj4ELj16ENS_18Kernel_traits_baseILj2560EfffffjLj128EEEEELb1ELb0ELb0ELb1EEEvNS_9BwdParamsE,"a",@progbits
	.sectionflags	@""
	.align	4
.nv.constant0._ZN10layer_norm13ln_bwd_kernelINS_13Kernel_traitsIfffffjLj2560ELj1ELj1ELj4ELj16ENS_18Kernel_traits_baseILj2560EfffffjLj128EEEEELb1ELb0ELb0ELb1EEEvNS_9BwdParamsE:
	.zero		648


//--------------------- .nv.constant0._ZN10layer_norm22ln_bwd_finalize_kernelINS_22Kernel_traits_finalizeILj2560EfffffjLb0ELj1024ELj4ENS_18Kernel_traits_baseILj2560EfffffjLj1024EEEEELb0ELb0EEEvNS_9BwdParamsE --------------------------
	.section	.nv.constant0._ZN10layer_norm22ln_bwd_finalize_kernelINS_22Kernel_traits_finalizeILj2560EfffffjLb0ELj1024ELj4ENS_18Kernel_traits_baseILj2560EfffffjLj1024EEEEELb0ELb0EEEvNS_9BwdParamsE,"a",@progbits
	.sectionflags	@""
	.align	4
.nv.constant0._ZN10layer_norm22ln_bwd_finalize_kernelINS_22Kernel_traits_finalizeILj2560EfffffjLb0ELj1024ELj4ENS_18Kernel_traits_baseILj2560EfffffjLj1024EEEEELb0ELb0EEEvNS_9BwdParamsE:
	.zero		648


//--------------------- .nv.constant0._ZN10layer_norm13ln_bwd_kernelINS_13Kernel_traitsIfffffjLj2560ELj1ELj1ELj4ELj16ENS_18Kernel_traits_baseILj2560EfffffjLj128EEEEELb1ELb0ELb1ELb0EEEvNS_9BwdParamsE --------------------------
	.section	.nv.constant0._ZN10layer_norm13ln_bwd_kernelINS_13Kernel_traitsIfffffjLj2560ELj1ELj1ELj4ELj16ENS_18Kernel_traits_baseILj2560EfffffjLj128EEEEELb1ELb0ELb1ELb0EEEvNS_9BwdParamsE,"a",@progbits
	.sectionflags	@""
	.align	4
.nv.constant0._ZN10layer_norm13ln_bwd_kernelINS_13Kernel_traitsIfffffjLj2560ELj1ELj1ELj4ELj16ENS_18Kernel_traits_baseILj2560EfffffjLj128EEEEELb1ELb0ELb1ELb0EEEvNS_9BwdParamsE:
	.zero		648


//--------------------- .nv.constant0._ZN10layer_norm22ln_bwd_finalize_kernelINS_22Kernel_traits_finalizeILj2560EfffffjLb0ELj1024ELj4ENS_18Kernel_traits_baseILj2560EfffffjLj1024EEEEELb0ELb1EEEvNS_9BwdParamsE --------------------------
	.section	.nv.constant0._ZN10layer_norm22ln_bwd_finalize_kernelINS_22Kernel_traits_finalizeILj2560EfffffjLb0ELj1024ELj4ENS_18Kernel_traits_baseILj2560EfffffjLj1024EEEEELb0ELb1EEEvNS_9BwdParamsE,"a",@progbits
	.sectionflags	@""
	.align	4
.nv.constant0._ZN10layer_norm22ln_bwd_finalize_kernelINS_22Kernel_traits_finalizeILj2560EfffffjLb0ELj1024ELj4ENS_18Kernel_traits_baseILj2560EfffffjLj1024EEEEELb0ELb1EEEvNS_9BwdParamsE:
	.zero		648


//--------------------- .nv.constant0._ZN10layer_norm13ln_bwd_kernelINS_13Kernel_traitsIfffffjLj2560ELj1ELj1ELj4ELj16ENS_18Kernel_traits_baseILj2560EfffffjLj128EEEEELb1ELb0ELb1ELb1EEEvNS_9BwdParamsE --------------------------
	.section	.nv.constant0._ZN10layer_norm13ln_bwd_kernelINS_13Kernel_traitsIfffffjLj2560ELj1ELj1ELj4ELj16ENS_18Kernel_traits_baseILj2560EfffffjLj128EEEEELb1ELb0ELb1ELb1EEEvNS_9BwdParamsE,"a",@progbits
	.sectionflags	@""
	.align	4
.nv.constant0._ZN10layer_norm13ln_bwd_kernelINS_13Kernel_traitsIfffffjLj2560ELj1ELj1ELj4ELj16ENS_18Kernel_traits_baseILj2560EfffffjLj128EEEEELb1ELb0ELb1ELb1EEEvNS_9BwdParamsE:
	.zero		648


//--------------------- .nv.constant0._ZN10layer_norm13ln_bwd_kernelINS_13Kernel_traitsIfffffjLj2560ELj1ELj1ELj4ELj16ENS_18Kernel_traits_baseILj2560EfffffjLj128EEEEELb1ELb1ELb0ELb0EEEvNS_9BwdParamsE --------------------------
	.section	.nv.constant0._ZN10layer_norm13ln_bwd_kernelINS_13Kernel_traitsIfffffjLj2560ELj1ELj1ELj4ELj16ENS_18Kernel_traits_baseILj2560EfffffjLj128EEEEELb1ELb1ELb0ELb0EEEvNS_9BwdParamsE,"a",@progbits
	.sectionflags	@""
	.align	4
.nv.constant0._ZN10layer_norm13ln_bwd_kernelINS_13Kernel_traitsIfffffjLj2560ELj1ELj1ELj4ELj16ENS_18Kernel_traits_baseILj2560EfffffjLj128EEEEELb1ELb1ELb0ELb0EEEvNS_9BwdParamsE:
	.zero		648


//--------------------- .nv.constant0._ZN10layer_norm13ln_bwd_kernelINS_13Kernel_traitsIfffffjLj2560ELj1ELj1ELj4ELj16ENS_18Kernel_traits_baseILj2560EfffffjLj128EEEEELb1ELb1ELb0ELb1EEEvNS_9BwdParamsE --------------------------
	.section	.nv.constant0._ZN10layer_norm13ln_bwd_kernelINS_13Kernel_traitsIfffffjLj2560ELj1ELj1ELj4ELj16ENS_18Kernel_traits_baseILj2560EfffffjLj128EEEEELb1ELb1ELb0ELb1EEEvNS_9BwdParamsE,"a",@progbits
	.sectionflags	@""
	.align	4
.nv.constant0._ZN10layer_norm13ln_bwd_kernelINS_13Kernel_traitsIfffffjLj2560ELj1ELj1ELj4ELj16ENS_18Kernel_traits_baseILj2560EfffffjLj128EEEEELb1ELb1ELb0ELb1EEEvNS_9BwdParamsE:
	.zero		648


//--------------------- .nv.constant0._ZN10layer_norm22ln_bwd_finalize_kernelINS_22Kernel_traits_finalizeILj2560EfffffjLb1ELj1024ELj4ENS_18Kernel_traits_baseILj2560EfffffjLj1024EEEEELb1ELb0EEEvNS_9BwdParamsE --------------------------
	.section	.nv.constant0._ZN10layer_norm22ln_bwd_finalize_kernelINS_22Kernel_traits_finalizeILj2560EfffffjLb1ELj1024ELj4ENS_18Kernel_traits_baseILj2560EfffffjLj1024EEEEELb1ELb0EEEvNS_9BwdParamsE,"a",@progbits
	.sectionflags	@""
	.align	4
.nv.constant0._ZN10layer_norm22ln_bwd_finalize_kernelINS_22Kernel_traits_finalizeILj2560EfffffjLb1ELj1024ELj4ENS_18Kernel_traits_baseILj2560EfffffjLj1024EEEEELb1ELb0EEEvNS_9BwdParamsE:
	.zero		648


//--------------------- .nv.constant0._ZN10layer_norm13ln_bwd_kernelINS_13Kernel_traitsIfffffjLj2560ELj1ELj1ELj4ELj16ENS_18Kernel_traits_baseILj2560EfffffjLj128EEEEELb1ELb1ELb1ELb0EEEvNS_9BwdParamsE --------------------------
	.section	.nv.constant0._ZN10layer_norm13ln_bwd_kernelINS_13Kernel_traitsIfffffjLj2560ELj1ELj1ELj4ELj16ENS_18Kernel_traits_baseILj2560EfffffjLj128EEEEELb1ELb1ELb1ELb0EEEvNS_9BwdParamsE,"a",@progbits
	.sectionflags	@""
	.align	4
.nv.constant0._ZN10layer_norm13ln_bwd_kernelINS_13Kernel_traitsIfffffjLj2560ELj1ELj1ELj4ELj16ENS_18Kernel_traits_baseILj2560EfffffjLj128EEEEELb1ELb1ELb1ELb0EEEvNS_9BwdParamsE:
	.zero		648


//--------------------- .nv.constant0._ZN10layer_norm22ln_bwd_finalize_kernelINS_22Kernel_traits_finalizeILj2560EfffffjLb1ELj1024ELj4ENS_18Kernel_traits_baseILj2560EfffffjLj1024EEEEELb1ELb1EEEvNS_9BwdParamsE --------------------------
	.section	.nv.constant0._ZN10layer_norm22ln_bwd_finalize_kernelINS_22Kernel_traits_finalizeILj2560EfffffjLb1ELj1024ELj4ENS_18Kernel_traits_baseILj2560EfffffjLj1024EEEEELb1ELb1EEEvNS_9BwdParamsE,"a",@progbits
	.sectionflags	@""
	.align	4
.nv.constant0._ZN10layer_norm22ln_bwd_finalize_kernelINS_22Kernel_traits_finalizeILj2560EfffffjLb1ELj1024ELj4ENS_18Kernel_traits_baseILj2560EfffffjLj1024EEEEELb1ELb1EEEvNS_9BwdParamsE:
	.zero		648


//--------------------- .nv.constant0._ZN10layer_norm13ln_bwd_kernelINS_13Kernel_traitsIfffffjLj2560ELj1ELj1ELj4ELj16ENS_18Kernel_traits_baseILj2560EfffffjLj128EEEEELb1ELb1ELb1ELb1EEEvNS_9BwdParamsE --------------------------
	.section	.nv.constant0._ZN10layer_norm13ln_bwd_kernelINS_13Kernel_traitsIfffffjLj2560ELj1ELj1ELj4ELj16ENS_18Kernel_traits_baseILj2560EfffffjLj128EEEEELb1ELb1ELb1ELb1EEEvNS_9BwdParamsE,"a",@progbits
	.sectionflags	@""
	.align	4
.nv.constant0._ZN10layer_norm13ln_bwd_kernelINS_13Kernel_traitsIfffffjLj2560ELj1ELj1ELj4ELj16ENS_18Kernel_traits_baseILj2560EfffffjLj128EEEEELb1ELb1ELb1ELb1EEEvNS_9BwdParamsE:
	.zero		648


//--------------------- .text._ZN10layer_norm13ln_bwd_kernelINS_13Kernel_traitsI13__nv_bfloat16S2_S2_S2_fjLj2560ELj1ELj1ELj4ELj8ENS_18Kernel_traits_baseILj2560ES2_S2_S2_S2_fjLj128EEEEELb0ELb0ELb0ELb0EEEvNS_9BwdParamsE --------------------------
	.section	.text._ZN10layer_norm13ln_bwd_kernelINS_13Kernel_traitsI13__nv_bfloat16S2_S2_S2_fjLj2560ELj1ELj1ELj4ELj8ENS_18Kernel_traits_baseILj2560ES2_S2_S2_S2_fjLj128EEEEELb0ELb0ELb0ELb0EEEvNS_9BwdParamsE,"ax",@progbits
	.sectioninfo	@"SHI_REGISTERS=136"
	.align	128
        .global         _ZN10layer_norm13ln_bwd_kernelINS_13Kernel_traitsI13__nv_bfloat16S2_S2_S2_fjLj2560ELj1ELj1ELj4ELj8ENS_18Kernel_traits_baseILj2560ES2_S2_S2_S2_fjLj128EEEEELb0ELb0ELb0ELb0EEEvNS_9BwdParamsE
        .type           _ZN10layer_norm13ln_bwd_kernelINS_13Kernel_traitsI13__nv_bfloat16S2_S2_S2_fjLj2560ELj1ELj1ELj4ELj8ENS_18Kernel_traits_baseILj2560ES2_S2_S2_S2_fjLj128EEEEELb0ELb0ELb0ELb0EEEvNS_9BwdParamsE,@function
        .size           _ZN10layer_norm13ln_bwd_kernelINS_13Kernel_traitsI13__nv_bfloat16S2_S2_S2_fjLj2560ELj1ELj1ELj4ELj8ENS_18Kernel_traits_baseILj2560ES2_S2_S2_S2_fjLj128EEEEELb0ELb0ELb0ELb0EEEvNS_9BwdParamsE,(.L_x_9744 - _ZN10layer_norm13ln_bwd_kernelINS_13Kernel_traitsI13__nv_bfloat16S2_S2_S2_fjLj2560ELj1ELj1ELj4ELj8ENS_18Kernel_traits_baseILj2560ES2_S2_S2_S2_fjLj128EEEEELb0ELb0ELb0ELb0EEEvNS_9BwdParamsE)
        .other          _ZN10layer_norm13ln_bwd_kernelINS_13Kernel_traitsI13__nv_bfloat16S2_S2_S2_fjLj2560ELj1ELj1ELj4ELj8ENS_18Kernel_traits_baseILj2560ES2_S2_S2_S2_fjLj128EEEEELb0ELb0ELb0ELb0EEEvNS_9BwdParamsE,@"STO_CUDA_ENTRY STV_DEFAULT"
_ZN10layer_norm13ln_bwd_kernelINS_13Kernel_traitsI13__nv_bfloat16S2_S2_S2_fjLj2560ELj1ELj1ELj4ELj8ENS_18Kernel_traits_baseILj2560ES2_S2_S2_S2_fjLj128EEEEELb0ELb0ELb0ELb0EEEvNS_9BwdParamsE:
.text._ZN10layer_norm13ln_bwd_kernelINS_13Kernel_traitsI13__nv_bfloat16S2_S2_S2_fjLj2560ELj1ELj1ELj4ELj8ENS_18Kernel_traits_baseILj2560ES2_S2_S2_S2_fjLj128EEEEELb0ELb0ELb0ELb0EEEvNS_9BwdParamsE:
[----:B------:R-:W-:Y:S02]  /*0000*/  IMAD.MOV.U32 R1, RZ, RZ, c[0x0][0x28] ;  /* 0x00000a00ff017624 */ /* 0x000fe400078e00ff */
[----:B------:R-:W0:Y:S01]  /*0010*/  S2R R26, SR_TID.X ;  /* 0x00000000001a7919 */ /* 0x000e220000002100 */
[----:B------:R-:W-:Y:S01]  /*0020*/  IMAD.MOV.U32 R0, RZ, RZ, c[0x0][0x168] ;  /* 0x00005a00ff007624 */ /* 0x000fe200078e00ff */
[----:B------:R-:W-:-:S04]  /*0030*/  ULDC.64 UR4, c[0x0][0x118] ;  /* 0x0000460000047ab9 */ /* 0x000fc80000000a00 */
[----:B------:R-:W-:-:S04]  /*0040*/  SHF.R.S32.HI R0, RZ, 0x1f, R0 ;  /* 0x0000001fff007819 */ /* 0x000fc80000011400 */
[----:B------:R-:W-:Y:S02]  /*0050*/  LEA.HI R0, R0, c[0x0][0x168], RZ, 0x2 ;  /* 0x00005a0000007a11 */ /* 0x000fe400078f10ff */
[C---:B0-----:R-:W-:Y:S02]  /*0060*/  LOP3.LUT R3, R26.reuse, 0x7f, RZ, 0xc, !PT ;  /* 0x0000007f1a037812 */ /* 0x041fe400078e0cff */
[----:B------:R-:W-:Y:S02]  /*0070*/  LOP3.LUT R12, R26, 0x7f, RZ, 0xc0, !PT ;  /* 0x0000007f1a0c7812 */ /* 0x000fe400078ec0ff */
[----:B------:R-:W-:-:S04]  /*0080*/  LEA.HI.SX32 R0, R0, R3, 0x1e ;  /* 0x0000000300007211 */ /* 0x000fc800078ff2ff */
[C---:B------:R-:W-:Y:S02]  /*0090*/  LOP3.LUT P2, RZ, R0.reuse, 0xffffff80, RZ, 0xc0, !PT ;  /* 0xffffff8000ff7812 */ /* 0x040fe4000784c0ff */
[C---:B------:R-:W-:Y:S02]  /*00a0*/  ISETP.GE.U32.AND P3, PT, R0.reuse, 0x100, PT ;  /* 0x000001000000780c */ /* 0x040fe40003f66070 */
[C---:B------:R-:W-:Y:S02]  /*00b0*/  ISETP.GE.U32.AND P4, PT, R0.reuse, 0x180, PT ;  /* 0x000001800000780c */ /* 0x040fe40003f86070 */
[C---:B------:R-:W-:Y:S02]  /*00c0*/  ISETP.GE.U32.AND P5, PT, R0.reuse, 0x200, PT ;  /* 0x000002000000780c */ /* 0x040fe40003fa6070 */
[----:B------:R-:W-:-:S05]  /*00d0*/  ISETP.GE.U32.AND P6, PT, R0, 0x280, PT ;  /* 0x000002800000780c */ /* 0x000fca0003fc6070 */
[----:B------:R-:W-:Y:S02]  /*00e0*/  @P2 MOV R3, 0x8 ;  /* 0x0000000800032802 */ /* 0x000fe40000000f00 */
[----:B------:R-:W-:Y:S02]  /*00f0*/  @P3 IMAD.MOV.U32 R17, RZ, RZ, 0x8 ;  /* 0x00000008ff113424 */ /* 0x000fe400078e00ff */
[----:B------:R-:W-:Y:S01]  /*0100*/  @P4 MOV R19, 0x8 ;  /* 0x0000000800134802 */ /* 0x000fe20000000f00 */
[C---:B------:R-:W-:Y:S01]  /*0110*/  @P2 IMAD.WIDE.U32 R2, R12.reuse, R3, c[0x0][0x1b0] ;  /* 0x00006c000c022625 */ /* 0x040fe200078e0003 */
[----:B------:R-:W-:Y:S02]  /*0120*/  @P2 LOP3.LUT R12, R12, 0x80, RZ, 0xfc, !PT ;  /* 0x000000800c0c2812 */ /* 0x000fe400078efcff */
[----:B------:R-:W-:Y:S01]  /*0130*/  @P6 MOV R13, 0x8 ;  /* 0x00000008000d6802 */ /* 0x000fe20000000f00 */
[----:B------:R-:W-:Y:S01]  /*0140*/  @P5 IMAD.MOV.U32 R21, RZ, RZ, 0x8 ;  /* 0x00000008ff155424 */ /* 0x000fe200078e00ff */
[----:B------:R0:W5:Y:S01]  /*0150*/  @P2 LDG.E.64 R4, [R2.64] ;  /* 0x0000000402042981 */ /* 0x000162000c1e1b00 */
[C---:B------:R-:W-:Y:S01]  /*0160*/  @P3 IMAD.WIDE.U32 R16, R12.reuse, R17, c[0x0][0x1b0] ;  /* 0x00006c000c103625 */ /* 0x040fe200078e0011 */
[----:B------:R-:W-:-:S04]  /*0170*/  @P3 IADD3 R12, R12, 0x80, RZ ;  /* 0x000000800c0c3810 */ /* 0x000fc80007ffe0ff */
[----:B------:R0:W5:Y:S01]  /*0180*/  @P3 LDG.E.64 R6, [R16.64] ;  /* 0x0000000410063981 */ /* 0x000162000c1e1b00 */
[C---:B------:R-:W-:Y:S01]  /*0190*/  @P4 IMAD.WIDE.U32 R18, R12.reuse, R19, c[0x0][0x1b0] ;  /* 0x00006c000c124625 */ /* 0x040fe200078e0013 */
[----:B------:R-:W-:-:S04]  /*01a0*/  @P4 IADD3 R12, R12, 0x80, RZ ;  /* 0x000000800c0c4810 */ /* 0x000fc80007ffe0ff */
[----:B------:R0:W5:Y:S01]  /*01b0*/  @P4 LDG.E.64 R8, [R18.64] ;  /* 0x0000000412084981 */ /* 0x000162000c1e1b00 */
[C---:B------:R-:W-:Y:S01]  /*01c0*/  @P5 IMAD.WIDE.U32 R20, R12.reuse, R21, c[0x0][0x1b0] ;  /* 0x00006c000c145625 */ /* 0x040fe200078e0015 */
[----:B------:R-:W-:-:S04]  /*01d0*/  @P5 IADD3 R12, R12, 0x80, RZ ;  /* 0x000000800c0c5810 */ /* 0x000fc80007ffe0ff */
[----:B------:R0:W5:Y:S01]  /*01e0*/  @P5 LDG.E.64 R10, [R20.64] ;  /* 0x00000004140a5981 */ /* 0x000162000c1e1b00 */
[----:B------:R-:W-:-:S05]  /*01f0*/  @P6 IMAD.WIDE.U32 R12, R12, R13, c[0x0][0x1b0] ;  /* 0x00006c000c0c6625 */ /* 0x000fca00078e000d */
[----:B------:R0:W5:Y:S01]  /*0200*/  @P6 LDG.E.64 R14, [R12.64] ;  /* 0x000000040c0e6981 */ /* 0x000162000c1e1b00 */
[----:B------:R-:W1:Y:S01]  /*0210*/  S2UR UR6, SR_CTAID.X ;  /* 0x00000000000679c3 */ /* 0x000e620000002500 */
[----:B------:R-:W-:Y:S01]  /*0220*/  CS2R R68, SRZ ;  /* 0x0000000000447805 */ /* 0x000fe2000001ff00 */
[----:B------:R-:W-:Y:S01]  /*0230*/  CS2R R70, SRZ ;  /* 0x0000000000467805 */ /* 0x000fe2000001ff00 */
[----:B------:R-:W-:Y:S01]  /*0240*/  CS2R R64, SRZ ;  /* 0x0000000000407805 */ /* 0x000fe2000001ff00 */
[----:B------:R-:W-:Y:S01]  /*0250*/  CS2R R66, SRZ ;  /* 0x0000000000427805 */ /* 0x000fe2000001ff00 */
[----:B------:R-:W-:Y:S01]  /*0260*/  CS2R R60, SRZ ;  /* 0x00000000003c7805 */ /* 0x000fe2000001ff00 */
[----:B-1----:R-:W-:-:S04]  /*0270*/  LEA.HI R25, R26, UR6, RZ, 0x19 ;  /* 0x000000061a197c11 */ /* 0x002fc8000f8fc8ff */
[----:B------:R-:W-:Y:S01]  /*0280*/  ISETP.GE.AND P0, PT, R25, c[0x0][0x164], PT ;  /* 0x0000590019007a0c */ /* 0x000fe20003f06270 */
[----:B------:R-:W-:Y:S01]  /*0290*/  CS2R R62, SRZ ;  /* 0x00000000003e7805 */ /* 0x000fe2000001ff00 */
        /* <DEDUP_REMOVED lines=14> */
[----:B------:R-:W-:Y:S05]  /*0380*/  @P0 BRA `(.L_x_0) ;  /* 0x00002db000000947 */ /* 0x000fea0003800000 */
[--C-:B0----5:R-:W-:Y:S01]  /*0390*/  SHF.R.U64 R19, R6, 0x10, R7.reuse ;  /* 0x0000001006137819 */ /* 0x121fe20000001207 */
[----:B------:R-:W-:Y:S01]  /*03a0*/  IMAD.MOV.U32 R24, RZ, RZ, R4 ;  /* 0x000000ffff187224 */ /* 0x000fe200078e0004 */
[----:B------:R-:W-:Y:S01]  /*03b0*/  MOV R18, R7 ;  /* 0x0000000700127202 */ /* 0x000fe20000000f00 */
[----:B------:R-:W-:Y:S01]  /*03c0*/  IMAD.MOV.U32 R20, RZ, RZ, R6 ;  /* 0x000000ffff147224 */ /* 0x000fe200078e0006 */
[----:B------:R-:W-:Y:S01]  /*03d0*/  SHF.R.U32.HI R17, RZ, 0x10, R7 ;  /* 0x00000010ff117819 */ /* 0x000fe20000011607 */
[----:B------:R-:W-:Y:S01]  /*03e0*/  IMAD.MOV.U32 R16, RZ, RZ, R8 ;  /* 0x000000ffff107224 */ /* 0x000fe200078e0008 */
[--C-:B------:R-:W-:Y:S01]  /*03f0*/  SHF.R.U64 R23, R4, 0x10, R5.reuse ;  /* 0x0000001004177819 */ /* 0x100fe20000001205 */
[----:B------:R-:W-:Y:S01]  /*0400*/  IMAD.MOV.U32 R12, RZ, RZ, R10 ;  /* 0x000000ffff0c7224 */ /* 0x000fe200078e000a */
[----:B------:R-:W-:Y:S01]  /*0410*/  MOV R22, R5 ;  /* 0x0000000500167202 */ /* 0x000fe20000000f00 */
[----:B------:R-:W-:Y:S01]  /*0420*/  IMAD.MOV.U32 R7, RZ, RZ, R14 ;  /* 0x000000ffff077224 */ /* 0x000fe200078e000e */
[----:B------:R-:W-:Y:S01]  /*0430*/  SHF.R.U32.HI R21, RZ, 0x10, R5 ;  /* 0x00000010ff157819 */ /* 0x000fe20000011605 */
[----:B------:R-:W-:Y:S01]  /*0440*/  HFMA2.MMA R69, -RZ, RZ, 0, 0 ;  /* 0x00000000ff457435 */ /* 0x000fe200000001ff */
[----:B------:R-:W-:-:S02]  /*0450*/  SHF.R.U64 R2, R8, 0x10, R9 ;  /* 0x0000001008027819 */ /* 0x000fc40000001209 */
[----:B------:R-:W-:Y:S02]  /*0460*/  MOV R0, R9 ;  /* 0x0000000900007202 */ /* 0x000fe40000000f00 */
[----:B------:R-:W-:Y:S02]  /*0470*/  SHF.R.U32.HI R13, RZ, 0x10, R9 ;  /* 0x00000010ff0d7819 */ /* 0x000fe40000011609 */
[--C-:B------:R-:W-:Y:S02]  /*0480*/  SHF.R.U64 R10, R10, 0x10, R11.reuse ;  /* 0x000000100a0a7819 */ /* 0x100fe4000000120b */
[----:B------:R-:W-:Y:S02]  /*0490*/  MOV R9, R11 ;  /* 0x0000000b00097202 */ /* 0x000fe40000000f00 */
[----:B------:R-:W-:Y:S01]  /*04a0*/  SHF.R.U32.HI R8, RZ, 0x10, R11 ;  /* 0x00000010ff087819 */ /* 0x000fe2000001160b */
[----:B------:R-:W-:Y:S01]  /*04b0*/  IMAD.MOV.U32 R11, RZ, RZ, 0x1 ;  /* 0x00000001ff0b7424 */ /* 0x000fe200078e00ff */
[----:B------:R-:W-:-:S02]  /*04c0*/  SHF.R.U64 R6, R14, 0x10, R15 ;  /* 0x000000100e067819 */ /* 0x000fc4000000120f */
[----:B------:R-:W-:Y:S02]  /*04d0*/  MOV R5, R15 ;  /* 0x0000000f00057202 */ /* 0x000fe40000000f00 */
[----:B------:R-:W-:Y:S02]  /*04e0*/  SHF.R.U32.HI R4, RZ, 0x10, R15 ;  /* 0x00000010ff047819 */ /* 0x000fe4000001160f */
[----:B------:R-:W-:Y:S02]  /*04f0*/  PRMT R24, RZ, 0x5410, R24 ;  /* 0x00005410ff187816 */ /* 0x000fe40000000018 */
[----:B------:R-:W-:Y:S02]  /*0500*/  PRMT R23, RZ, 0x5410, R23 ;  /* 0x00005410ff177816 */ /* 0x000fe40000000017 */
[----:B------:R-:W-:Y:S02]  /*0510*/  PRMT R22, RZ, 0x5410, R22 ;  /* 0x00005410ff167816 */ /* 0x000fe40000000016 */
[----:B------:R-:W-:-:S02]  /*0520*/  PRMT R21, RZ, 0x5410, R21 ;  /* 0x00005410ff157816 */ /* 0x000fc40000000015 */
[----:B------:R-:W-:Y:S02]  /*0530*/  PRMT R20, RZ, 0x5410, R20 ;  /* 0x00005410ff147816 */ /* 0x000fe40000000014 */
[----:B------:R-:W-:Y:S02]  /*0540*/  PRMT R19, RZ, 0x5410, R19 ;  /* 0x00005410ff137816 */ /* 0x000fe40000000013 */
        /* <DEDUP_REMOVED lines=14> */
.L_x_28:
[----:B------:R-:W-:Y:S01]  /*0630*/  ISETP.NE.U32.AND P0, PT, RZ, c[0x0][0x1c0], PT ;  /* 0x00007000ff007a0c */ /* 0x000fe20003f05070 */
[----:B------:R-:W-:Y:S01]  /*0640*/  IMAD.MOV.U32 R76, RZ, RZ, 0x4 ;  /* 0x00000004ff4c7424 */ /* 0x000fe200078e00ff */
[----:B------:R-:W-:Y:S02]  /*0650*/  SHF.R.S32.HI R0, RZ, 0x1f, R25 ;  /* 0x0000001fff007819 */ /* 0x000fe40000011419 */
[----:B------:R-:W-:Y:S01]  /*0660*/  ISETP.NE.AND.EX P0, PT, RZ, c[0x0][0x1c4], PT, P0 ;  /* 0x00007100ff007a0c */ /* 0x000fe20003f05300 */
[----:B------:R-:W-:-:S04]  /*0670*/  IMAD.WIDE R74, R25, R76, c[0x0][0x1a0] ;  /* 0x00006800194a7625 */ /* 0x000fc800078e024c */
[C---:B------:R-:W-:Y:S02]  /*0680*/  IMAD.WIDE R76, R25.reuse, R76, c[0x0][0x1a8] ;  /* 0x00006a00194c7625 */ /* 0x040fe400078e024c */
[----:B------:R-:W2:Y:S04]  /*0690*/  LDG.E R74, [R74.64] ;  /* 0x000000044a4a7981 */ /* 0x000ea8000c1e1900 */
[----:B------:R0:W5:Y:S02]  /*06a0*/  LDG.E R3, [R76.64] ;  /* 0x000000044c037981 */ /* 0x000164000c1e1900 */
[----:B------:R-:W-:-:S04]  /*06b0*/  @P0 LEA R72, P1, R25, c[0x0][0x1c0], 0x1 ;  /* 0x0000700019480a11 */ /* 0x000fc800078208ff */
[----:B------:R-:W-:-:S05]  /*06c0*/  @P0 LEA.HI.X R73, R25, c[0x0][0x1c4], R0, 0x1, P1 ;  /* 0x0000710019490a11 */ /* 0x000fca00008f0c00 */
[----:B------:R-:W3:Y:S01]  /*06d0*/  @P0 LDG.E.U16 R72, [R72.64] ;  /* 0x0000000448480981 */ /* 0x000ee2000c1e1500 */
[----:B------:R-:W-:-:S05]  /*06e0*/  IMAD R0, R25, c[0x0][0x168], RZ ;  /* 0x00005a0019007a24 */ /* 0x000fca00078e02ff */
[----:B------:R-:W-:-:S04]  /*06f0*/  SHF.R.S32.HI R79, RZ, 0x1f, R0 ;  /* 0x0000001fff4f7819 */ /* 0x000fc80000011400 */
[----:B------:R-:W-:Y:S02]  /*0700*/  LEA.HI R0, R79, R0, RZ, 0x2 ;  /* 0x000000004f007211 */ /* 0x000fe400078f10ff */
[----:B------:R-:W-:Y:S01]  /*0710*/  LOP3.LUT R79, R26, 0x7f, RZ, 0xc0, !PT ;  /* 0x0000007f1a4f7812 */ /* 0x000fe200078ec0ff */
[----:B------:R-:W-:Y:S01]  /*0720*/  ULDC.U8 UR6, c[0x0][0x1f0] ;  /* 0x00007c0000067ab9 */ /* 0x000fe20000000000 */
[----:B------:R-:W-:Y:S01]  /*0730*/  BSSY B0, `(.L_x_1) ;  /* 0x000003f000007945 */ /* 0x000fe20003800000 */
[----:B------:R-:W-:Y:S02]  /*0740*/  ISETP.NE.AND P1, PT, RZ, UR6, PT ;  /* 0x00000006ff007c0c */ /* 0x000fe4000bf25270 */
[----:B------:R-:W-:Y:S02]  /*0750*/  LEA.HI.SX32 R0, R0, R79, 0x1e ;  /* 0x0000004f00007211 */ /* 0x000fe400078ff2ff */
[----:B------:R-:W-:Y:S01]  /*0760*/  MOV R2, 0x3f800000 ;  /* 0x3f80000000027802 */ /* 0x000fe20000000f00 */
[----:B------:R-:W-:-:S02]  /*0770*/  CS2R R78, SRZ ;  /* 0x00000000004e7805 */ /* 0x000fc4000001ff00 */
[----:B------:R-:W-:Y:S01]  /*0780*/  IMAD.MOV.U32 R117, RZ, RZ, R0 ;  /* 0x000000ffff757224 */ /* 0x000fe200078e0000 */
[----:B--2---:R-:W-:Y:S02]  /*0790*/  FSEL R116, R74, RZ, !P1 ;  /* 0x000000ff4a747208 */ /* 0x004fe40004800000 */
[----:B---3--:R-:W-:Y:S01]  /*07a0*/  @P0 PRMT R2, RZ, 0x5410, R72 ;  /* 0x00005410ff020816 */ /* 0x008fe20000000048 */
[----:B------:R-:W-:Y:S05]  /*07b0*/  @!P2 BRA `(.L_x_2) ;  /* 0x000003600000a947 */ /* 0x000fea0003800000 */
[----:B0-----:R-:W-:Y:S02]  /*07c0*/  MOV R75, 0x8 ;  /* 0x00000008004b7802 */ /* 0x001fe40000000f00 */
[----:B------:R-:W-:-:S03]  /*07d0*/  LEA R72, P0, R0, c[0x0][0x188], 0x3 ;  /* 0x0000620000487a11 */ /* 0x000fc600078018ff */
[C---:B------:R-:W-:Y:S01]  /*07e0*/  IMAD.WIDE.U32 R74, R0.reuse, R75, c[0x0][0x208] ;  /* 0x00008200004a7625 */ /* 0x040fe200078e004b */
[----:B------:R-:W-:-:S05]  /*07f0*/  LEA.HI.X R73, R0, c[0x0][0x18c], RZ, 0x3, P0 ;  /* 0x0000630000497a11 */ /* 0x000fca00000f1cff */
[----:B------:R-:W2:Y:S04]  /*0800*/  LDG.E.64 R74, [R74.64] ;  /* 0x000000044a4a7981 */ /* 0x000ea8000c1e1b00 */
[----:B------:R-:W3:Y:S01]  /*0810*/  LDG.E.64 R72, [R72.64] ;  /* 0x0000000448487981 */ /* 0x000ee2000c1e1b00 */
[----:B------:R-:W-:-:S04]  /*0820*/  ISETP.NE.U32.AND P0, PT, RZ, c[0x0][0x218], PT ;  /* 0x00008600ff007a0c */ /* 0x000fc80003f05070 */
[----:B------:R-:W-:-:S13]  /*0830*/  ISETP.NE.AND.EX P0, PT, RZ, c[0x0][0x21c], PT, P0 ;  /* 0x00008700ff007a0c */ /* 0x000fda0003f05300 */
[----:B------:R-:W-:-:S04]  /*0840*/  @P0 LEA R76, P1, R0, c[0x0][0x218], 0x3 ;  /* 0x00008600004c0a11 */ /* 0x000fc800078218ff */
[----:B------:R-:W-:-:S05]  /*0850*/  @P0 LEA.HI.X R77, R0, c[0x0][0x21c], RZ, 0x3, P1 ;  /* 0x00008700004d0a11 */ /* 0x000fca00008f1cff */
[----:B------:R0:W5:Y:S01]  /*0860*/  @P0 LDG.E.64 R110, [R76.64] ;  /* 0x000000044c6e0981 */ /* 0x000162000c1e1b00 */
[----:B------:R-:W-:Y:S01]  /*0870*/  IADD3 R117, R0, 0x80, RZ ;  /* 0x0000008000757810 */ /* 0x000fe20007ffe0ff */
[----:B--2---:R-:W-:Y:S01]  /*0880*/  IMAD.MOV.U32 R31, RZ, RZ, R74 ;  /* 0x000000ffff1f7224 */ /* 0x004fe200078e004a */
[--C-:B------:R-:W-:Y:S02]  /*0890*/  SHF.R.U64 R79, R74, 0x10, R75.reuse ;  /* 0x000000104a4f7819 */ /* 0x100fe4000000124b */
[----:B------:R-:W-:Y:S02]  /*08a0*/  MOV R78, R75 ;  /* 0x0000004b004e7202 */ /* 0x000fe40000000f00 */
[----:B------:R-:W-:Y:S02]  /*08b0*/  SHF.R.U32.HI R81, RZ, 0x10, R75 ;  /* 0x00000010ff517819 */ /* 0x000fe4000001164b */
[----:B---3--:R-:W-:Y:S02]  /*08c0*/  SHF.R.U64 R80, R72, 0x10, R73 ;  /* 0x0000001048507819 */ /* 0x008fe40000001249 */
[----:B------:R-:W-:-:S02]  /*08d0*/  PRMT R75, RZ, 0x5410, R72 ;  /* 0x00005410ff4b7816 */ /* 0x000fc40000000048 */
[--C-:B------:R-:W-:Y:S02]  /*08e0*/  SHF.R.U32.HI R85, RZ, 0x10, R73.reuse ;  /* 0x00000010ff557819 */ /* 0x100fe40000011649 */
[----:B0-----:R-:W-:Y:S01]  /*08f0*/  PRMT R77, RZ, 0x5410, R73 ;  /* 0x00005410ff4d7816 */ /* 0x001fe20000000049 */
[----:B------:R-:W-:Y:S01]  /*0900*/  FADD.FTZ R72, -R116, R75 ;  /* 0x0000004b74487221 */ /* 0x000fe20000010100 */
[----:B------:R-:W-:Y:S02]  /*0910*/  PRMT R73, RZ, 0x5410, R31 ;  /* 0x00005410ff497816 */ /* 0x000fe4000000001f */
[----:B------:R-:W-:Y:S02]  /*0920*/  PRMT R31, RZ, 0x5410, R80 ;  /* 0x00005410ff1f7816 */ /* 0x000fe40000000050 */
[----:B------:R-:W-:Y:S01]  /*0930*/  PRMT R74, RZ, 0x5410, R79 ;  /* 0x00005410ff4a7816 */ /* 0x000fe2000000004f */
[----:B------:R-:W-:Y:S01]  /*0940*/  FMUL.FTZ R82, R24, R73 ;  /* 0x0000004918527220 */ /* 0x000fe20000410000 */
[----:B------:R-:W-:Y:S01]  /*0950*/  PRMT R76, RZ, 0x5410, R81 ;  /* 0x00005410ff4c7816 */ /* 0x000fe20000000051 */
[C---:B------:R-:W-:Y:S01]  /*0960*/  FADD.FTZ R80, -R116.reuse, R31 ;  /* 0x0000001f74507221 */ /* 0x040fe20000010100 */
[----:B------:R-:W-:Y:S01]  /*0970*/  PRMT R75, RZ, 0x5410, R85 ;  /* 0x00005410ff4b7816 */ /* 0x000fe20000000055 */
[----:B-----5:R-:W-:Y:S01]  /*0980*/  FMUL.FTZ R31, R3, R72 ;  /* 0x00000048031f7220 */ /* 0x020fe20000410000 */
[----:B------:R-:W-:Y:S01]  /*0990*/  PRMT R79, RZ, 0x5410, R78 ;  /* 0x00005410ff4f7816 */ /* 0x000fe2000000004e */
[----:B------:R-:W-:-:S02]  /*09a0*/  FADD.FTZ R72, -R116, R77 ;  /* 0x0000004d74487221 */ /* 0x000fc40000010100 */
[----:B------:R-:W-:Y:S02]  /*09b0*/  FADD.FTZ R48, R48, R73 ;  /* 0x0000004930307221 */ /* 0x000fe40000010000 */
[----:B------:R-:W-:Y:S02]  /*09c0*/  FFMA.FTZ R68, R31, R73, R68 ;  /* 0x000000491f447223 */ /* 0x000fe40000010044 */
[C---:B------:R-:W-:Y:S02]  /*09d0*/  FMUL.FTZ R81, R3.reuse, R72 ;  /* 0x0000004803517220 */ /* 0x040fe40000410000 */
[----:B------:R-:W-:Y:S02]  /*09e0*/  FMUL.FTZ R80, R3, R80 ;  /* 0x0000005003507220 */ /* 0x000fe40000410000 */
[----:B------:R-:W-:Y:S02]  /*09f0*/  FMUL.FTZ R83, R23, R74 ;  /* 0x0000004a17537220 */ /* 0x000fe40000410000 */
[----:B------:R-:W-:-:S02]  /*0a00*/  FADD.FTZ R72, RZ, R82 ;  /* 0x00000052ff487221 */ /* 0x000fc40000010000 */
[----:B------:R-:W-:Y:S02]  /*0a10*/  FFMA.FTZ R73, R31, R82, RZ ;  /* 0x000000521f497223 */ /* 0x000fe400000100ff */
[----:B------:R-:W-:Y:S02]  /*0a20*/  FADD.FTZ R86, -R116, R75 ;  /* 0x0000004b74567221 */ /* 0x000fe40000010100 */
[----:B------:R-:W-:Y:S02]  /*0a30*/  FMUL.FTZ R84, R22, R79 ;  /* 0x0000004f16547220 */ /* 0x000fe40000410000 */
[----:B------:R-:W-:Y:S02]  /*0a40*/  FADD.FTZ R75, R72, R83 ;  /* 0x00000053484b7221 */ /* 0x000fe40000010000 */
[----:B------:R-:W-:Y:S02]  /*0a50*/  FFMA.FTZ R73, R80, R83, R73 ;  /* 0x0000005350497223 */ /* 0x000fe40000010049 */
[----:B------:R-:W-:-:S02]  /*0a60*/  FMUL.FTZ R85, R21, R76 ;  /* 0x0000004c15557220 */ /* 0x000fc40000410000 */
[----:B------:R-:W-:Y:S02]  /*0a70*/  FMUL.FTZ R86, R3, R86 ;  /* 0x0000005603567220 */ /* 0x000fe40000410000 */
[----:B------:R-:W-:Y:S02]  /*0a80*/  FADD.FTZ R72, R75, R84 ;  /* 0x000000544b487221 */ /* 0x000fe40000010000 */
[C---:B------:R-:W-:Y:S02]  /*0a90*/  FFMA.FTZ R73, R81.reuse, R84, R73 ;  /* 0x0000005451497223 */ /* 0x040fe40000010049 */
[----:B------:R-:W-:Y:S02]  /*0aa0*/  FADD.FTZ R50, R50, R79 ;  /* 0x0000004f32327221 */ /* 0x000fe40000010000 */
[----:B------:R-:W-:Y:S02]  /*0ab0*/  FFMA.FTZ R70, R81, R79, R70 ;  /* 0x0000004f51467223 */ /* 0x000fe40000010046 */
[----:B------:R-:W-:-:S02]  /*0ac0*/  FADD.FTZ R49, R49, R74 ;  /* 0x0000004a31317221 */ /* 0x000fc40000010000 */
[----:B------:R-:W-:Y:S02]  /*0ad0*/  FFMA.FTZ R69, R80, R74, R69 ;  /* 0x0000004a50457223 */ /* 0x000fe40000010045 */
[----:B------:R-:W-:Y:S02]  /*0ae0*/  FADD.FTZ R51, R51, R76 ;  /* 0x0000004c33337221 */ /* 0x000fe40000010000 */
[----:B------:R-:W-:Y:S02]  /*0af0*/  FFMA.FTZ R71, R86, R76, R71 ;  /* 0x0000004c56477223 */ /* 0x000fe40000010047 */
[----:B------:R-:W-:Y:S02]  /*0b00*/  FADD.FTZ R79, R72, R85 ;  /* 0x00000055484f7221 */ /* 0x000fe40000010000 */
[----:B------:R-:W-:Y:S02]  /*0b10*/  FFMA.FTZ R78, R86, R85, R73 ;  /* 0x00000055564e7223 */ /* 0x000fe40000010049 */
.L_x_2:
[----:B0-----:R-:W-:Y:S05]  /*0b20*/  BSYNC B0 ;  /* 0x0000000000007941 */ /* 0x001fea0003800000 */
.L_x_1:
[----:B------:R-:W-:Y:S01]  /*0b30*/  BSSY B0, `(.L_x_3) ;  /* 0x0000038000007945 */ /* 0x000fe20003800000 */
[----:B------:R-:W-:Y:S05]  /*0b40*/  @!P3 BRA `(.L_x_4) ;  /* 0x000003600000b947 */ /* 0x000fea0003800000 */
[----:B------:R-:W-:Y:S01]  /*0b50*/  IMAD.MOV.U32 R74, RZ, RZ, 0x8 ;  /* 0x00000008ff4a7424 */ /* 0x000fe200078e00ff */
        /* <DEDUP_REMOVED lines=10> */
[----:B------:R-:W-:Y:S02]  /*0c00*/  IADD3 R117, R117, 0x80, RZ ;  /* 0x0000008075757810 */ /* 0x000fe40007ffe0ff */
[--C-:B--2---:R-:W-:Y:S01]  /*0c10*/  SHF.R.U64 R91, R74, 0x10, R75.reuse ;  /* 0x000000104a5b7819 */ /* 0x104fe2000000124b */
[--C-:B------:R-:W-:Y:S01]  /*0c20*/  IMAD.MOV.U32 R88, RZ, RZ, R75.reuse ;  /* 0x000000ffff587224 */ /* 0x100fe200078e004b */
[----:B------:R-:W-:Y:S02]  /*0c30*/  SHF.R.U32.HI R90, RZ, 0x10, R75 ;  /* 0x00000010ff5a7819 */ /* 0x000fe4000001164b */
[----:B---3--:R-:W-:Y:S02]  /*0c40*/  PRMT R75, RZ, 0x5410, R72 ;  /* 0x00005410ff4b7816 */ /* 0x008fe40000000048 */
[----:B------:R-:W-:Y:S02]  /*0c50*/  MOV R87, R74 ;  /* 0x0000004a00577202 */ /* 0x000fe40000000f00 */
[----:B------:R-:W-:Y:S01]  /*0c60*/  SHF.R.U64 R89, R72, 0x10, R73 ;  /* 0x0000001048597819 */ /* 0x000fe20000001249 */
[----:B------:R-:W-:Y:S01]  /*0c70*/  FADD.FTZ R72, -R116, R75 ;  /* 0x0000004b74487221 */ /* 0x000fe20000010100 */
[----:B------:R-:W-:-:S02]  /*0c80*/  SHF.R.U32.HI R94, RZ, 0x10, R73 ;  /* 0x00000010ff5e7819 */ /* 0x000fc40000011649 */
[----:B0-----:R-:W-:Y:S02]  /*0c90*/  PRMT R77, RZ, 0x5410, R73 ;  /* 0x00005410ff4d7816 */ /* 0x001fe40000000049 */
[----:B------:R-:W-:Y:S01]  /*0ca0*/  PRMT R73, RZ, 0x5410, R87 ;  /* 0x00005410ff497816 */ /* 0x000fe20000000057 */
[----:B-----5:R-:W-:Y:S01]  /*0cb0*/  FMUL.FTZ R87, R3, R72 ;  /* 0x0000004803577220 */ /* 0x020fe20000410000 */
[----:B------:R-:W-:Y:S01]  /*0cc0*/  PRMT R75, RZ, 0x5410, R89 ;  /* 0x00005410ff4b7816 */ /* 0x000fe20000000059 */
[----:B------:R-:W-:Y:S01]  /*0cd0*/  FADD.FTZ R72, -R116, R77 ;  /* 0x0000004d74487221 */ /* 0x000fe20000010100 */
[----:B------:R-:W-:Y:S01]  /*0ce0*/  PRMT R74, RZ, 0x5410, R91 ;  /* 0x00005410ff4a7816 */ /* 0x000fe2000000005b */
[----:B------:R-:W-:Y:S01]  /*0cf0*/  FADD.FTZ R44, R44, R73 ;  /* 0x000000492c2c7221 */ /* 0x000fe20000010000 */
[----:B------:R-:W-:Y:S01]  /*0d00*/  PRMT R93, RZ, 0x5410, R88 ;  /* 0x00005410ff5d7816 */ /* 0x000fe20000000058 */
[----:B------:R-:W-:Y:S01]  /*0d10*/  FADD.FTZ R88, -R116, R75 ;  /* 0x0000004b74587221 */ /* 0x000fe20000010100 */
[----:B------:R-:W-:Y:S01]  /*0d20*/  PRMT R76, RZ, 0x5410, R90 ;  /* 0x00005410ff4c7816 */ /* 0x000fe2000000005a */
[----:B------:R-:W-:-:S02]  /*0d30*/  FMUL.FTZ R90, R20, R73 ;  /* 0x00000049145a7220 */ /* 0x000fc40000410000 */
[----:B------:R-:W-:Y:S01]  /*0d40*/  FFMA.FTZ R64, R87, R73, R64 ;  /* 0x0000004957407223 */ /* 0x000fe20000010040 */
[----:B------:R-:W-:Y:S01]  /*0d50*/  PRMT R73, RZ, 0x5410, R94 ;  /* 0x00005410ff497816 */ /* 0x000fe2000000005e */
[C---:B------:R-:W-:Y:S02]  /*0d60*/  FMUL.FTZ R89, R3.reuse, R72 ;  /* 0x0000004803597220 */ /* 0x040fe40000410000 */
[----:B------:R-:W-:Y:S02]  /*0d70*/  FMUL.FTZ R88, R3, R88 ;  /* 0x0000005803587220 */ /* 0x000fe40000410000 */
[----:B------:R-:W-:Y:S02]  /*0d80*/  FMUL.FTZ R91, R19, R74 ;  /* 0x0000004a135b7220 */ /* 0x000fe40000410000 */
[----:B------:R-:W-:Y:S02]  /*0d90*/  FADD.FTZ R72, R79, R90 ;  /* 0x0000005a4f487221 */ /* 0x000fe40000010000 */
[----:B------:R-:W-:-:S02]  /*0da0*/  FFMA.FTZ R78, R87, R90, R78 ;  /* 0x0000005a574e7223 */ /* 0x000fc4000001004e */
[----:B------:R-:W-:Y:S02]  /*0db0*/  FADD.FTZ R94, -R116, R73 ;  /* 0x00000049745e7221 */ /* 0x000fe40000010100 */
[----:B------:R-:W-:Y:S02]  /*0dc0*/  FMUL.FTZ R92, R18, R93 ;  /* 0x0000005d125c7220 */ /* 0x000fe40000410000 */
[----:B------:R-:W-:Y:S02]  /*0dd0*/  FADD.FTZ R73, R72, R91 ;  /* 0x0000005b48497221 */ /* 0x000fe40000010000 */
[----:B------:R-:W-:Y:S02]  /*0de0*/  FFMA.FTZ R78, R88, R91, R78 ;  /* 0x0000005b584e7223 */ /* 0x000fe4000001004e */
[----:B------:R-:W-:Y:S02]  /*0df0*/  FADD.FTZ R46, R46, R93 ;  /* 0x0000005d2e2e7221 */ /* 0x000fe40000010000 */
[----:B------:R-:W-:-:S02]  /*0e00*/  FFMA.FTZ R66, R89, R93, R66 ;  /* 0x0000005d59427223 */ /* 0x000fc40000010042 */
[----:B------:R-:W-:Y:S02]  /*0e10*/  FMUL.FTZ R93, R17, R76 ;  /* 0x0000004c115d7220 */ /* 0x000fe40000410000 */
[----:B------:R-:W-:Y:S02]  /*0e20*/  FMUL.FTZ R94, R3, R94 ;  /* 0x0000005e035e7220 */ /* 0x000fe40000410000 */
[----:B------:R-:W-:Y:S02]  /*0e30*/  FADD.FTZ R72, R73, R92 ;  /* 0x0000005c49487221 */ /* 0x000fe40000010000 */
[----:B------:R-:W-:Y:S02]  /*0e40*/  FFMA.FTZ R78, R89, R92, R78 ;  /* 0x0000005c594e7223 */ /* 0x000fe4000001004e */
[----:B------:R-:W-:Y:S02]  /*0e50*/  FADD.FTZ R45, R45, R74 ;  /* 0x0000004a2d2d7221 */ /* 0x000fe40000010000 */
[----:B------:R-:W-:-:S02]  /*0e60*/  FFMA.FTZ R65, R88, R74, R65 ;  /* 0x0000004a58417223 */ /* 0x000fc40000010041 */
[----:B------:R-:W-:Y:S02]  /*0e70*/  FADD.FTZ R47, R47, R76 ;  /* 0x0000004c2f2f7221 */ /* 0x000fe40000010000 */
[----:B------:R-:W-:Y:S02]  /*0e80*/  FFMA.FTZ R67, R94, R76, R67 ;  /* 0x0000004c5e437223 */ /* 0x000fe40000010043 */
[----:B------:R-:W-:Y:S02]  /*0e90*/  FADD.FTZ R79, R72, R93 ;  /* 0x0000005d484f7221 */ /* 0x000fe40000010000 */
[----:B------:R-:W-:Y:S02]  /*0ea0*/  FFMA.FTZ R78, R94, R93, R78 ;  /* 0x0000005d5e4e7223 */ /* 0x000fe4000001004e */
.L_x_4:
[----:B------:R-:W-:Y:S05]  /*0eb0*/  BSYNC B0 ;  /* 0x0000000000007941 */ /* 0x000fea0003800000 */
.L_x_3:
[----:B------:R-:W-:Y:S01]  /*0ec0*/  BSSY B0, `(.L_x_5) ;  /* 0x0000038000007945 */ /* 0x000fe20003800000 */
[----:B------:R-:W-:Y:S05]  /*0ed0*/  @!P4 BRA `(.L_x_6) ;  /* 0x000003600000c947 */ /* 0x000fea0003800000 */
[----:B------:R-:W-:Y:S01]  /*0ee0*/  HFMA2.MMA R74, -RZ, RZ, 0, 4.76837158203125e-07 ;  /* 0x00000008ff4a7435 */ /* 0x000fe200000001ff */
[----:B------:R-:W-:-:S04]  /*0ef0*/  LEA R72, P0, R117, c[0x0][0x188], 0x3 ;  /* 0x0000620075487a11 */ /* 0x000fc800078018ff */
[----:B------:R-:W-:-:S05]  /*0f00*/  LEA.HI.X R73, R117, c[0x0][0x18c], RZ, 0x3, P0 ;  /* 0x0000630075497a11 */ /* 0x000fca00000f1cff */
[----:B------:R-:W-:Y:S01]  /*0f10*/  IMAD.WIDE.U32 R74, R117, R74, c[0x0][0x208] ;  /* 0x00008200754a7625 */ /* 0x000fe200078e004a */
[----:B------:R-:W2:Y:S05]  /*0f20*/  LDG.E.64 R72, [R72.64] ;  /* 0x0000000448487981 */ /* 0x000eaa000c1e1b00 */
[----:B------:R-:W3:Y:S01]  /*0f30*/  LDG.E.64 R74, [R74.64] ;  /* 0x000000044a4a7981 */ /* 0x000ee2000c1e1b00 */
[----:B------:R-:W-:-:S04]  /*0f40*/  ISETP.NE.U32.AND P0, PT, RZ, c[0x0][0x218], PT ;  /* 0x00008600ff007a0c */ /* 0x000fc80003f05070 */
[----:B------:R-:W-:-:S13]  /*0f50*/  ISETP.NE.AND.EX P0, PT, RZ, c[0x0][0x21c], PT, P0 ;  /* 0x00008700ff007a0c */ /* 0x000fda0003f05300 */
[----:B------:R-:W-:-:S04]  /*0f60*/  @P0 LEA R76, P1, R117, c[0x0][0x218], 0x3 ;  /* 0x00008600754c0a11 */ /* 0x000fc800078218ff */
[----:B------:R-:W-:-:S05]  /*0f70*/  @P0 LEA.HI.X R77, R117, c[0x0][0x21c], RZ, 0x3, P1 ;  /* 0x00008700754d0a11 */ /* 0x000fca00008f1cff */
[----:B------:R0:W5:Y:S01]  /*0f80*/  @P0 LDG.E.64 R106, [R76.64] ;  /* 0x000000044c6a0981 */ /* 0x000162000c1e1b00 */
[----:B------:R-:W-:Y:S02]  /*0f90*/  IADD3 R117, R117, 0x80, RZ ;  /* 0x0000008075757810 */ /* 0x000fe40007ffe0ff */
[----:B--2---:R-:W-:Y:S02]  /*0fa0*/  SHF.R.U64 R97, R72, 0x10, R73 ;  /* 0x0000001048617819 */ /* 0x004fe40000001249 */
[--C-:B---3--:R-:W-:Y:S02]  /*0fb0*/  SHF.R.U64 R99, R74, 0x10, R75.reuse ;  /* 0x000000104a637819 */ /* 0x108fe4000000124b */
[----:B------:R-:W-:Y:S02]  /*0fc0*/  MOV R96, R75 ;  /* 0x0000004b00607202 */ /* 0x000fe40000000f00 */
[----:B------:R-:W-:Y:S02]  /*0fd0*/  SHF.R.U32.HI R98, RZ, 0x10, R75 ;  /* 0x00000010ff627819 */ /* 0x000fe4000001164b */
[----:B------:R-:W-:Y:S01]  /*0fe0*/  PRMT R75, RZ, 0x5410, R72 ;  /* 0x00005410ff4b7816 */ /* 0x000fe20000000048 */
[----:B------:R-:W-:Y:S01]  /*0ff0*/  IMAD.MOV.U32 R95, RZ, RZ, R74 ;  /* 0x000000ffff5f7224 */ /* 0x000fe200078e004a */
[----:B------:R-:W-:-:S02]  /*1000*/  SHF.R.U32.HI R112, RZ, 0x10, R73 ;  /* 0x00000010ff707819 */ /* 0x000fc40000011649 */
[----:B0-----:R-:W-:Y:S01]  /*1010*/  PRMT R77, RZ, 0x5410, R73 ;  /* 0x00005410ff4d7816 */ /* 0x001fe20000000049 */
[C---:B------:R-:W-:Y:S01]  /*1020*/  FADD.FTZ R72, -R116.reuse, R75 ;  /* 0x0000004b74487221 */ /* 0x040fe20000010100 */
[----:B------:R-:W-:Y:S02]  /*1030*/  PRMT R73, RZ, 0x5410, R95 ;  /* 0x00005410ff497816 */ /* 0x000fe4000000005f */
[----:B------:R-:W-:Y:S01]  /*1040*/  PRMT R75, RZ, 0x5410, R97 ;  /* 0x00005410ff4b7816 */ /* 0x000fe20000000061 */
[----:B-----5:R-:W-:Y:S01]  /*1050*/  FMUL.FTZ R95, R3, R72 ;  /* 0x00000048035f7220 */ /* 0x020fe20000410000 */
[----:B------:R-:W-:Y:S01]  /*1060*/  PRMT R74, RZ, 0x5410, R99 ;  /* 0x00005410ff4a7816 */ /* 0x000fe20000000063 */
[C---:B------:R-:W-:Y:S01]  /*1070*/  FADD.FTZ R72, -R116.reuse, R77 ;  /* 0x0000004d74487221 */ /* 0x040fe20000010100 */
[----:B------:R-:W-:Y:S01]  /*1080*/  PRMT R101, RZ, 0x5410, R96 ;  /* 0x00005410ff657816 */ /* 0x000fe20000000060 */
[----:B------:R-:W-:Y:S01]  /*1090*/  FADD.FTZ R96, -R116, R75 ;  /* 0x0000004b74607221 */ /* 0x000fe20000010100 */
[----:B------:R-:W-:Y:S01]  /*10a0*/  PRMT R76, RZ, 0x5410, R98 ;  /* 0x00005410ff4c7816 */ /* 0x000fe20000000062 */
[----:B------:R-:W-:-:S02]  /*10b0*/  FMUL.FTZ R98, R16, R73 ;  /* 0x0000004910627220 */ /* 0x000fc40000410000 */
[----:B------:R-:W-:Y:S02]  /*10c0*/  FADD.FTZ R40, R40, R73 ;  /* 0x0000004928287221 */ /* 0x000fe40000010000 */
[----:B------:R-:W-:Y:S01]  /*10d0*/  FFMA.FTZ R60, R95, R73, R60 ;  /* 0x000000495f3c7223 */ /* 0x000fe2000001003c */
[----:B------:R-:W-:Y:S01]  /*10e0*/  PRMT R73, RZ, 0x5410, R112 ;  /* 0x00005410ff497816 */ /* 0x000fe20000000070 */
[C---:B------:R-:W-:Y:S02]  /*10f0*/  FMUL.FTZ R97, R3.reuse, R72 ;  /* 0x0000004803617220 */ /* 0x040fe40000410000 */
[----:B------:R-:W-:Y:S02]  /*1100*/  FMUL.FTZ R96, R3, R96 ;  /* 0x0000006003607220 */ /* 0x000fe40000410000 */
[----:B------:R-:W-:Y:S02]  /*1110*/  FMUL.FTZ R99, R15, R74 ;  /* 0x0000004a0f637220 */ /* 0x000fe40000410000 */
[----:B------:R-:W-:-:S02]  /*1120*/  FADD.FTZ R72, R79, R98 ;  /* 0x000000624f487221 */ /* 0x000fc40000010000 */
[----:B------:R-:W-:Y:S02]  /*1130*/  FFMA.FTZ R78, R95, R98, R78 ;  /* 0x000000625f4e7223 */ /* 0x000fe4000001004e */
[----:B------:R-:W-:Y:S02]  /*1140*/  FADD.FTZ R112, -R116, R73 ;  /* 0x0000004974707221 */ /* 0x000fe40000010100 */
[----:B------:R-:W-:Y:S02]  /*1150*/  FMUL.FTZ R100, R14, R101 ;  /* 0x000000650e647220 */ /* 0x000fe40000410000 */
[----:B------:R-:W-:Y:S02]  /*1160*/  FADD.FTZ R73, R72, R99 ;  /* 0x0000006348497221 */ /* 0x000fe40000010000 */
[----:B------:R-:W-:Y:S02]  /*1170*/  FFMA.FTZ R78, R96, R99, R78 ;  /* 0x00000063604e7223 */ /* 0x000fe4000001004e */
[----:B------:R-:W-:-:S02]  /*1180*/  FADD.FTZ R42, R42, R101 ;  /* 0x000000652a2a7221 */ /* 0x000fc40000010000 */
[----:B------:R-:W-:Y:S02]  /*1190*/  FFMA.FTZ R62, R97, R101, R62 ;  /* 0x00000065613e7223 */ /* 0x000fe4000001003e */
[----:B------:R-:W-:Y:S02]  /*11a0*/  FMUL.FTZ R101, R13, R76 ;  /* 0x0000004c0d657220 */ /* 0x000fe40000410000 */
[----:B------:R-:W-:Y:S02]  /*11b0*/  FMUL.FTZ R112, R3, R112 ;  /* 0x0000007003707220 */ /* 0x000fe40000410000 */
        /* <DEDUP_REMOVED lines=8> */
.L_x_6:
[----:B------:R-:W-:Y:S05]  /*1240*/  BSYNC B0 ;  /* 0x0000000000007941 */ /* 0x000fea0003800000 */
.L_x_5:
        /* <DEDUP_REMOVED lines=18> */
[----:B------:R-:W-:Y:S02]  /*1370*/  SHF.R.U64 R115, R72, 0x10, R73 ;  /* 0x0000001048737819 */ /* 0x000fe40000001249 */
[----:B------:R-:W-:Y:S01]  /*1380*/  MOV R113, R74 ;  /* 0x0000004a00717202 */ /* 0x000fe20000000f00 */
[----:B------:R-:W-:Y:S01]  /*1390*/  FADD.FTZ R72, -R116, R75 ;  /* 0x0000004b74487221 */ /* 0x000fe20000010100 */
[----:B------:R-:W-:-:S02]  /*13a0*/  PRMT R75, RZ, 0x5410, R115 ;  /* 0x00005410ff4b7816 */ /* 0x000fc40000000073 */
[--C-:B------:R-:W-:Y:S02]  /*13b0*/  SHF.R.U32.HI R121, RZ, 0x10, R73.reuse ;  /* 0x00000010ff797819 */ /* 0x100fe40000011649 */
[----:B0-----:R-:W-:Y:S02]  /*13c0*/  PRMT R77, RZ, 0x5410, R73 ;  /* 0x00005410ff4d7816 */ /* 0x001fe40000000049 */
[----:B------:R-:W-:Y:S01]  /*13d0*/  PRMT R120, RZ, 0x5410, R114 ;  /* 0x00005410ff787816 */ /* 0x000fe20000000072 */
[C---:B------:R-:W-:Y:S01]  /*13e0*/  FADD.FTZ R114, -R116.reuse, R75 ;  /* 0x0000004b74727221 */ /* 0x040fe20000010100 */
[----:B------:R-:W-:Y:S01]  /*13f0*/  PRMT R73, RZ, 0x5410, R113 ;  /* 0x00005410ff497816 */ /* 0x000fe20000000071 */
[C---:B-----5:R-:W-:Y:S01]  /*1400*/  FMUL.FTZ R113, R3.reuse, R72 ;  /* 0x0000004803717220 */ /* 0x060fe20000410000 */
[----:B------:R-:W-:Y:S01]  /*1410*/  PRMT R119, RZ, 0x5410, R119 ;  /* 0x00005410ff777816 */ /* 0x000fe20000000077 */
[----:B------:R-:W-:Y:S01]  /*1420*/  FADD.FTZ R72, -R116, R77 ;  /* 0x0000004d74487221 */ /* 0x000fe20000010100 */
[----:B------:R-:W-:Y:S01]  /*1430*/  PRMT R74, RZ, 0x5410, R118 ;  /* 0x00005410ff4a7816 */ /* 0x000fe20000000076 */
[----:B------:R-:W-:-:S02]  /*1440*/  FMUL.FTZ R114, R3, R114 ;  /* 0x0000007203727220 */ /* 0x000fc40000410000 */
[-C--:B------:R-:W-:Y:S02]  /*1450*/  FMUL.FTZ R118, R12, R73.reuse ;  /* 0x000000490c767220 */ /* 0x080fe40000410000 */
[----:B------:R-:W-:Y:S02]  /*1460*/  FADD.FTZ R36, R36, R73 ;  /* 0x0000004924247221 */ /* 0x000fe40000010000 */
[----:B------:R-:W-:Y:S01]  /*1470*/  FFMA.FTZ R56, R113, R73, R56 ;  /* 0x0000004971387223 */ /* 0x000fe20000010038 */
[----:B------:R-:W-:Y:S01]  /*1480*/  PRMT R73, RZ, 0x5410, R121 ;  /* 0x00005410ff497816 */ /* 0x000fe20000000079 */
[----:B------:R-:W-:Y:S02]  /*1490*/  FADD.FTZ R37, R37, R119 ;  /* 0x0000007725257221 */ /* 0x000fe40000010000 */
[----:B------:R-:W-:Y:S02]  /*14a0*/  FMUL.FTZ R115, R3, R72 ;  /* 0x0000004803737220 */ /* 0x000fe40000410000 */
[----:B------:R-:W-:-:S02]  /*14b0*/  FFMA.FTZ R57, R114, R119, R57 ;  /* 0x0000007772397223 */ /* 0x000fc40000010039 */
[----:B------:R-:W-:Y:S02]  /*14c0*/  FMUL.FTZ R119, R10, R119 ;  /* 0x000000770a777220 */ /* 0x000fe40000410000 */
[----:B------:R-:W-:Y:S02]  /*14d0*/  FADD.FTZ R72, R79, R118 ;  /* 0x000000764f487221 */ /* 0x000fe40000010000 */
[----:B------:R-:W-:Y:S02]  /*14e0*/  FFMA.FTZ R78, R113, R118, R78 ;  /* 0x00000076714e7223 */ /* 0x000fe4000001004e */
[----:B------:R-:W-:Y:S02]  /*14f0*/  FADD.FTZ R38, R38, R120 ;  /* 0x0000007826267221 */ /* 0x000fe40000010000 */
[----:B------:R-:W-:Y:S02]  /*1500*/  FFMA.FTZ R58, R115, R120, R58 ;  /* 0x00000078733a7223 */ /* 0x000fe4000001003a */
[----:B------:R-:W-:-:S02]  /*1510*/  FADD.FTZ R122, -R116, R73 ;  /* 0x00000049747a7221 */ /* 0x000fc40000010100 */
[----:B------:R-:W-:Y:S02]  /*1520*/  FMUL.FTZ R120, R9, R120 ;  /* 0x0000007809787220 */ /* 0x000fe40000410000 */
[----:B------:R-:W-:Y:S02]  /*1530*/  FADD.FTZ R73, R72, R119 ;  /* 0x0000007748497221 */ /* 0x000fe40000010000 */
[----:B------:R-:W-:Y:S02]  /*1540*/  FFMA.FTZ R78, R114, R119, R78 ;  /* 0x00000077724e7223 */ /* 0x000fe4000001004e */
[----:B------:R-:W-:Y:S02]  /*1550*/  FMUL.FTZ R121, R8, R74 ;  /* 0x0000004a08797220 */ /* 0x000fe40000410000 */
[----:B------:R-:W-:Y:S02]  /*1560*/  FMUL.FTZ R122, R3, R122 ;  /* 0x0000007a037a7220 */ /* 0x000fe40000410000 */
[----:B------:R-:W-:-:S02]  /*1570*/  FADD.FTZ R72, R73, R120 ;  /* 0x0000007849487221 */ /* 0x000fc40000010000 */
[----:B------:R-:W-:Y:S02]  /*1580*/  FFMA.FTZ R78, R115, R120, R78 ;  /* 0x00000078734e7223 */ /* 0x000fe4000001004e */
[----:B------:R-:W-:Y:S02]  /*1590*/  FADD.FTZ R39, R39, R74 ;  /* 0x0000004a27277221 */ /* 0x000fe40000010000 */
[----:B------:R-:W-:Y:S02]  /*15a0*/  FFMA.FTZ R59, R122, R74, R59 ;  /* 0x0000004a7a3b7223 */ /* 0x000fe4000001003b */
[----:B------:R-:W-:Y:S02]  /*15b0*/  FADD.FTZ R79, R72, R121 ;  /* 0x00000079484f7221 */ /* 0x000fe40000010000 */
[----:B------:R-:W-:Y:S02]  /*15c0*/  FFMA.FTZ R78, R122, R121, R78 ;  /* 0x000000797a4e7223 */ /* 0x000fe4000001004e */
.L_x_8:
[----:B------:R-:W-:Y:S05]  /*15d0*/  BSYNC B0 ;  /* 0x0000000000007941 */ /* 0x000fea0003800000 */
.L_x_7:
        /* <DEDUP_REMOVED lines=13> */
[----:B--2---:R-:W-:Y:S01]  /*16b0*/  SHF.R.U32.HI R124, RZ, 0x10, R73 ;  /* 0x00000010ff7c7819 */ /* 0x004fe20000011649 */
[----:B---3--:R-:W-:Y:S01]  /*16c0*/  IMAD.MOV.U32 R117, RZ, RZ, R74 ;  /* 0x000000ffff757224 */ /* 0x008fe200078e004a */
[--C-:B------:R-:W-:Y:S02]  /*16d0*/  SHF.R.U64 R125, R74, 0x10, R75.reuse ;  /* 0x000000104a7d7819 */ /* 0x100fe4000000124b */
[----:B------:R-:W-:Y:S02]  /*16e0*/  MOV R123, R75 ;  /* 0x0000004b007b7202 */ /* 0x000fe40000000f00 */
[----:B------:R-:W-:Y:S02]  /*16f0*/  SHF.R.U32.HI R126, RZ, 0x10, R75 ;  /* 0x00000010ff7e7819 */ /* 0x000fe4000001164b */
[----:B------:R-:W-:Y:S02]  /*1700*/  SHF.R.U64 R74, R72, 0x10, R73 ;  /* 0x00000010484a7819 */ /* 0x000fe40000001249 */
[----:B------:R-:W-:-:S02]  /*1710*/  PRMT R75, RZ, 0x5410, R72 ;  /* 0x00005410ff4b7816 */ /* 0x000fc40000000048 */
[----:B0-----:R-:W-:Y:S02]  /*1720*/  PRMT R77, RZ, 0x5410, R73 ;  /* 0x00005410ff4d7816 */ /* 0x001fe40000000049 */
[----:B------:R-:W-:Y:S01]  /*1730*/  PRMT R73, RZ, 0x5410, R74 ;  /* 0x00005410ff497816 */ /* 0x000fe2000000004a */
[C---:B------:R-:W-:Y:S01]  /*1740*/  FADD.FTZ R72, -R116.reuse, R75 ;  /* 0x0000004b74487221 */ /* 0x040fe20000010100 */
[----:B------:R-:W-:Y:S02]  /*1750*/  PRMT R75, RZ, 0x5410, R124 ;  /* 0x00005410ff4b7816 */ /* 0x000fe4000000007c */
[----:B------:R-:W-:Y:S01]  /*1760*/  PRMT R117, RZ, 0x5410, R117 ;  /* 0x00005410ff757816 */ /* 0x000fe20000000075 */
[C---:B------:R-:W-:Y:S01]  /*1770*/  FADD.FTZ R124, -R116.reuse, R73 ;  /* 0x00000049747c7221 */ /* 0x040fe20000010100 */
[----:B------:R-:W-:Y:S01]  /*1780*/  PRMT R125, RZ, 0x5410, R125 ;  /* 0x00005410ff7d7816 */ /* 0x000fe2000000007d */
[C---:B------:R-:W-:Y:S01]  /*1790*/  FADD.FTZ R130, -R116.reuse, R75 ;  /* 0x0000004b74827221 */ /* 0x040fe20000010100 */
[----:B------:R-:W-:Y:S01]  /*17a0*/  PRMT R128, RZ, 0x5410, R123 ;  /* 0x00005410ff807816 */ /* 0x000fe2000000007b */
[----:B------:R-:W-:Y:S01]  /*17b0*/  FADD.FTZ R74, -R116, R77 ;  /* 0x0000004d744a7221 */ /* 0x000fe20000010100 */
[----:B------:R-:W-:Y:S01]  /*17c0*/  PRMT R75, RZ, 0x5410, R126 ;  /* 0x00005410ff4b7816 */ /* 0x000fe2000000007e */
[----:B-----5:R-:W-:-:S02]  /*17d0*/  FMUL.FTZ R124, R3, R124 ;  /* 0x0000007c037c7220 */ /* 0x020fc40000410000 */
[----:B------:R-:W-:Y:S02]  /*17e0*/  FMUL.FTZ R123, R3, R72 ;  /* 0x00000048037b7220 */ /* 0x000fe40000410000 */
[----:B------:R-:W-:Y:S02]  /*17f0*/  FMUL.FTZ R126, R7, R117 ;  /* 0x00000075077e7220 */ /* 0x000fe40000410000 */
[----:B------:R-:W-:Y:S02]  /*1800*/  FADD.FTZ R33, R33, R125 ;  /* 0x0000007d21217221 */ /* 0x000fe40000010000 */
[-C--:B------:R-:W-:Y:S02]  /*1810*/  FFMA.FTZ R53, R124, R125.reuse, R53 ;  /* 0x0000007d7c357223 */ /* 0x080fe40000010035 */
[----:B------:R-:W-:Y:S02]  /*1820*/  FMUL.FTZ R127, R3, R74 ;  /* 0x0000004a037f7220 */ /* 0x000fe40000410000 */
[----:B------:R-:W-:-:S02]  /*1830*/  FMUL.FTZ R125, R6, R125 ;  /* 0x0000007d067d7220 */ /* 0x000fc40000410000 */
[----:B------:R-:W-:Y:S02]  /*1840*/  FADD.FTZ R72, R79, R126 ;  /* 0x0000007e4f487221 */ /* 0x000fe40000010000 */
[----:B------:R-:W-:Y:S02]  /*1850*/  FFMA.FTZ R78, R123, R126, R78 ;  /* 0x0000007e7b4e7223 */ /* 0x000fe4000001004e */
[----:B------:R-:W-:Y:S02]  /*1860*/  FADD.FTZ R34, R34, R128 ;  /* 0x0000008022227221 */ /* 0x000fe40000010000 */
[-C--:B------:R-:W-:Y:S02]  /*1870*/  FFMA.FTZ R54, R127, R128.reuse, R54 ;  /* 0x000000807f367223 */ /* 0x080fe40000010036 */
[----:B------:R-:W-:Y:S02]  /*1880*/  FMUL.FTZ R128, R5, R128 ;  /* 0x0000008005807220 */ /* 0x000fe40000410000 */
        /* <DEDUP_REMOVED lines=12> */
.L_x_10:
[----:B------:R-:W-:Y:S05]  /*1950*/  BSYNC B0 ;  /* 0x0000000000007941 */ /* 0x000fea0003800000 */
.L_x_9:
[----:B------:R-:W-:Y:S02]  /*1960*/  LOP3.LUT P1, RZ, R11, 0xff, RZ, 0xc0, !PT ;  /* 0x000000ff0bff7812 */ /* 0x000fe4000782c0ff */
[----:B------:R-:W-:-:S02]  /*1970*/  SHF.R.U32.HI R74, RZ, 0x5, R26 ;  /* 0x00000005ff4a7819 */ /* 0x000fc4000001161a */
[----:B------:R-:W-:Y:S02]  /*1980*/  LOP3.LUT P0, RZ, R26, 0x1f, RZ, 0xc0, !PT ;  /* 0x0000001f1aff7812 */ /* 0x000fe4000780c0ff */
[----:B------:R-:W-:-:S07]  /*1990*/  LOP3.LUT R131, R74, 0x7fffffc, RZ, 0xc0, !PT ;  /* 0x07fffffc4a837812 */ /* 0x000fce00078ec0ff */
[----:B------:R-:W-:Y:S01]  /*19a0*/  @!P1 IADD3 R131, R131, 0x4, RZ ;  /* 0x0000000483839810 */ /* 0x000fe20007ffe0ff */
[----:B------:R-:W-:Y:S05]  /*19b0*/  BRA.DIV ~URZ, `(.L_x_11) ;  /* 0x000019d27f007947 */ /* 0x000fea000b800000 */
[----:B------:R0:W1:Y:S02]  /*19c0*/  SHFL.DOWN PT, R76, R79, 0x10, 0x1f ;  /* 0x0a001f004f4c7f89 */ /* 0x00006400000e0000 */
.L_x_29:
[----:B------:R-:W-:Y:S05]  /*19d0*/  BRA.DIV ~URZ, `(.L_x_12) ;  /* 0x00001a327f007947 */ /* 0x000fea000b800000 */
[----:B------:R-:W2:Y:S01]  /*19e0*/  SHFL.DOWN PT, R73, R78, 0x10, 0x1f ;  /* 0x0a001f004e497f89 */ /* 0x000ea200000e0000 */
[----:B01----:R-:W-:-:S05]  /*19f0*/  FADD.FTZ R79, R76, R79 ;  /* 0x0000004f4c4f7221 */ /* 0x003fca0000010000 */
[----:B------:R-:W0:Y:S01]  /*1a00*/  SHFL.DOWN PT, R72, R79, 0x8, 0x1f ;  /* 0x09001f004f487f89 */ /* 0x000e2200000e0000 */
[----:B--2---:R-:W-:-:S05]  /*1a10*/  FADD.FTZ R73, R73, R78 ;  /* 0x0000004e49497221 */ /* 0x004fca0000010000 */
[----:B------:R-:W1:Y:S01]  /*1a20*/  SHFL.DOWN PT, R76, R73, 0x8, 0x1f ;  /* 0x09001f00494c7f89 */ /* 0x000e6200000e0000 */
[----:B0-----:R-:W-:-:S05]  /*1a30*/  FADD.FTZ R72, R72, R79 ;  /* 0x0000004f48487221 */ /* 0x001fca0000010000 */
[----:B------:R-:W0:Y:S01]  /*1a40*/  SHFL.DOWN PT, R75, R72, 0x4, 0x1f ;  /* 0x08801f00484b7f89 */ /* 0x000e2200000e0000 */
[----:B-1----:R-:W-:-:S05]  /*1a50*/  FADD.FTZ R76, R73, R76 ;  /* 0x0000004c494c7221 */ /* 0x002fca0000010000 */
[----:B------:R-:W1:Y:S01]  /*1a60*/  SHFL.DOWN PT, R77, R76, 0x4, 0x1f ;  /* 0x08801f004c4d7f89 */ /* 0x000e6200000e0000 */
[----:B0-----:R-:W-:-:S05]  /*1a70*/  FADD.FTZ R75, R72, R75 ;  /* 0x0000004b484b7221 */ /* 0x001fca0000010000 */
[----:B------:R-:W0:Y:S01]  /*1a80*/  SHFL.DOWN PT, R78, R75, 0x2, 0x1f ;  /* 0x08401f004b4e7f89 */ /* 0x000e2200000e0000 */
[----:B-1----:R-:W-:-:S05]  /*1a90*/  FADD.FTZ R77, R76, R77 ;  /* 0x0000004d4c4d7221 */ /* 0x002fca0000010000 */
[----:B------:R-:W1:Y:S01]  /*1aa0*/  SHFL.DOWN PT, R116, R77, 0x2, 0x1f ;  /* 0x08401f004d747f89 */ /* 0x000e6200000e0000 */
[----:B0-----:R-:W-:-:S05]  /*1ab0*/  FADD.FTZ R78, R75, R78 ;  /* 0x0000004e4b4e7221 */ /* 0x001fca0000010000 */
[----:B------:R0:W2:Y:S01]  /*1ac0*/  SHFL.DOWN PT, R79, R78, 0x1, 0x1f ;  /* 0x08201f004e4f7f89 */ /* 0x0000a200000e0000 */
[----:B-1----:R-:W-:-:S05]  /*1ad0*/  FADD.FTZ R117, R77, R116 ;  /* 0x000000744d757221 */ /* 0x002fca0000010000 */
[----:B------:R0:W1:Y:S02]  /*1ae0*/  SHFL.DOWN PT, R132, R117, 0x1, 0x1f ;  /* 0x08201f0075847f89 */ /* 0x00006400000e0000 */
.L_x_30:
[----:B------:R-:W-:Y:S01]  /*1af0*/  @!P0 LOP3.LUT R74, R74, 0x3, RZ, 0xc0, !PT ;  /* 0x000000034a4a8812 */ /* 0x000fe200078ec0ff */
[----:B01----:R-:W-:Y:S01]  /*1b00*/  FADD.FTZ R117, R132, R117 ;  /* 0x0000007584757221 */ /* 0x003fe20000010000 */
[----:B------:R-:W-:Y:S01]  /*1b10*/  ULDC.U8 UR6, c[0x0][0x1f0] ;  /* 0x00007c0000067ab9 */ /* 0x000fe20000000000 */
[----:B--2---:R-:W-:Y:S01]  /*1b20*/  FADD.FTZ R116, R79, R78 ;  /* 0x0000004e4f747221 */ /* 0x004fe20000010000 */
[----:B------:R-:W-:Y:S01]  /*1b30*/  ISETP.NE.AND P1, PT, RZ, UR6, PT ;  /* 0x00000006ff007c0c */ /* 0x000fe2000bf25270 */
[----:B------:R-:W-:Y:S01]  /*1b40*/  @!P0 IMAD.IADD R132, R131, 0x1, R74 ;  /* 0x0000000183848824 */ /* 0x000fe200078e024a */
[----:B------:R-:W-:Y:S01]  /*1b50*/  WARPSYNC 0xffffffff ;  /* 0xffffffff00007948 */ /* 0x000fe20003800000 */
[----:B------:R-:W-:Y:S03]  /*1b60*/  BSSY B0, `(.L_x_13) ;  /* 0x0000050000007945 */ /* 0x000fe60003800000 */
[----:B------:R-:W-:Y:S04]  /*1b70*/  @!P0 STS.64 [R132.X8+0x2800], R116 ;  /* 0x0028007484008388 */ /* 0x000fe80000008a00 */
[----:B------:R-:W-:Y:S06]  /*1b80*/  BAR.SYNC.DEFER_BLOCKING 0x0 ;  /* 0x0000000000007b1d */ /* 0x000fec0000010000 */
[----:B------:R-:W0:Y:S04]  /*1b90*/  LDS.128 R72, [R131.X8+0x2800] ;  /* 0x0028000083487984 */ /* 0x000e280000008c00 */
[----:B------:R-:W1:Y:S01]  /*1ba0*/  LDS.128 R76, [R131.X8+0x2810] ;  /* 0x00281000834c7984 */ /* 0x000e620000008c00 */
[----:B0-----:R-:W-:-:S02]  /*1bb0*/  FADD.FTZ R133, RZ, R72 ;  /* 0x00000048ff857221 */ /* 0x001fc40000010000 */
[----:B------:R-:W-:Y:S02]  /*1bc0*/  FADD.FTZ R72, RZ, R73 ;  /* 0x00000049ff487221 */ /* 0x000fe40000010000 */
[----:B------:R-:W-:Y:S02]  /*1bd0*/  FADD.FTZ R133, R74, R133 ;  /* 0x000000854a857221 */ /* 0x000fe40000010000 */
[----:B------:R-:W-:Y:S02]  /*1be0*/  FADD.FTZ R72, R75, R72 ;  /* 0x000000484b487221 */ /* 0x000fe40000010000 */
[----:B-1----:R-:W-:Y:S02]  /*1bf0*/  FADD.FTZ R133, R133, R76 ;  /* 0x0000004c85857221 */ /* 0x002fe40000010000 */
[----:B------:R-:W-:Y:S02]  /*1c00*/  FADD.FTZ R72, R72, R77 ;  /* 0x0000004d48487221 */ /* 0x000fe40000010000 */
[----:B------:R-:W-:-:S02]  /*1c10*/  FADD.FTZ R78, R78, R133 ;  /* 0x000000854e4e7221 */ /* 0x000fc40000010000 */
[----:B------:R-:W-:Y:S02]  /*1c20*/  FADD.FTZ R72, R79, R72 ;  /* 0x000000484f487221 */ /* 0x000fe40000010000 */
[----:B------:R-:W-:Y:S02]  /*1c30*/  FMUL.FTZ R78, R78, c[0x0][0x1e0] ;  /* 0x000078004e4e7a20 */ /* 0x000fe40000410000 */
[----:B------:R-:W-:-:S03]  /*1c40*/  FMUL.FTZ R116, R72, c[0x0][0x1e0] ;  /* 0x0000780048747a20 */ /* 0x000fc60000410000 */
[----:B------:R-:W-:Y:S01]  /*1c50*/  FSEL R117, R78, RZ, !P1 ;  /* 0x000000ff4e757208 */ /* 0x000fe20004800000 */
[----:B------:R-:W-:Y:S05]  /*1c60*/  @!P2 BRA `(.L_x_14) ;  /* 0x000003f00000a947 */ /* 0x000fea0003800000 */
[----:B------:R-:W-:Y:S01]  /*1c70*/  ISETP.NE.U32.AND P1, PT, RZ, c[0x0][0x218], PT ;  /* 0x00008600ff007a0c */ /* 0x000fe20003f25070 */
[-CC-:B------:R-:W-:Y:S01]  /*1c80*/  FFMA.FTZ R72, R80, R116.reuse, R117.reuse ;  /* 0x0000007450487223 */ /* 0x180fe20000010075 */
[----:B------:R-:W-:Y:S01]  /*1c90*/  ISETP.NE.U32.AND P0, PT, RZ, c[0x0][0x258], PT ;  /* 0x00009600ff007a0c */ /* 0x000fe20003f05070 */
[----:B------:R-:W-:Y:S01]  /*1ca0*/  FFMA.FTZ R73, R81, R116, R117 ;  /* 0x0000007451497223 */ /* 0x000fe20000010075 */
[----:B------:R-:W-:Y:S01]  /*1cb0*/  ISETP.NE.AND.EX P1, PT, RZ, c[0x0][0x21c], PT, P1 ;  /* 0x00008700ff007a0c */ /* 0x000fe20003f25310 */
[----:B------:R-:W-:Y:S01]  /*1cc0*/  FADD.FTZ R72, R83, -R72 ;  /* 0x8000004853487221 */ /* 0x000fe20000010000 */
[----:B------:R-:W-:Y:S01]  /*1cd0*/  ISETP.NE.AND.EX P0, PT, RZ, c[0x0][0x25c], PT, P0 ;  /* 0x00009700ff007a0c */ /* 0x000fe20003f05300 */
[----:B------:R-:W-:Y:S02]  /*1ce0*/  FADD.FTZ R74, R84, -R73 ;  /* 0x80000049544a7221 */ /* 0x000fe40000010000 */
[----:B-----5:R-:W-:-:S02]  /*1cf0*/  FMUL.FTZ R75, R3, R72 ;  /* 0x00000048034b7220 */ /* 0x020fc40000410000 */
[----:B------:R-:W-:Y:S02]  /*1d00*/  FMUL.FTZ R77, R3, R74 ;  /* 0x0000004a034d7220 */ /* 0x000fe40000410000 */
[----:B------:R-:W-:-:S04]  /*1d10*/  FFMA.FTZ R74, R86, R116, R117 ;  /* 0x00000074564a7223 */ /* 0x000fc80000010075 */
[--C-:B------:R-:W-:Y:S01]  /*1d20*/  @P1 SHF.R.U64 R76, R110, 0x10, R111.reuse ;  /* 0x000000106e4c1819 */ /* 0x100fe2000000126f */
[----:B------:R-:W-:Y:S01]  /*1d30*/  FADD.FTZ R74, R85, -R74 ;  /* 0x8000004a554a7221 */ /* 0x000fe20000010000 */
[----:B------:R-:W-:Y:S02]  /*1d40*/  @P1 MOV R73, R111 ;  /* 0x0000006f00491202 */ /* 0x000fe40000000f00 */
[----:B------:R-:W-:Y:S01]  /*1d50*/  @P1 PRMT R72, RZ, 0x5410, R76 ;  /* 0x00005410ff481816 */ /* 0x000fe2000000004c */
[----:B------:R-:W-:Y:S01]  /*1d60*/  FMUL.FTZ R79, R3, R74 ;  /* 0x0000004a034f7220 */ /* 0x000fe20000410000 */
[----:B------:R-:W-:Y:S01]  /*1d70*/  @P1 SHF.R.U32.HI R131, RZ, 0x10, R111 ;  /* 0x00000010ff831819 */ /* 0x000fe2000001166f */
[----:B------:R-:W-:Y:S02]  /*1d80*/  @P1 IMAD.MOV.U32 R74, RZ, RZ, R110 ;  /* 0x000000ffff4a1224 */ /* 0x000fe400078e006e */
[----:B------:R-:W-:Y:S01]  /*1d90*/  @P1 FADD.FTZ R75, R75, R72 ;  /* 0x000000484b4b1221 */ /* 0x000fe20000010000 */
[----:B------:R-:W-:Y:S01]  /*1da0*/  @P1 PRMT R72, RZ, 0x5410, R73 ;  /* 0x00005410ff481816 */ /* 0x000fe20000000049 */
[----:B------:R-:W-:-:S02]  /*1db0*/  FFMA.FTZ R73, R31, R116, R117 ;  /* 0x000000741f497223 */ /* 0x000fc40000010075 */
[-C--:B------:R-:W-:Y:S01]  /*1dc0*/  FMUL.FTZ R76, R75, R2.reuse ;  /* 0x000000024b4c7220 */ /* 0x080fe20000410000 */
[----:B------:R-:W-:Y:S01]  /*1dd0*/  @P0 F2FP.BF16.PACK_AB R75, RZ, R75 ;  /* 0x0000004bff4b023e */ /* 0x000fe200000010ff */
[----:B------:R-:W-:Y:S02]  /*1de0*/  @P1 FADD.FTZ R77, R77, R72 ;  /* 0x000000484d4d1221 */ /* 0x000fe40000010000 */
[----:B------:R0:W1:Y:S01]  /*1df0*/  F2F.BF16.F32 R132, R76 ;  /* 0x0000004c00847304 */ /* 0x0000620000202000 */
[----:B------:R-:W-:Y:S01]  /*1e00*/  FADD.FTZ R72, R82, -R73 ;  /* 0x8000004952487221 */ /* 0x000fe20000010000 */
[----:B------:R-:W-:Y:S01]  /*1e10*/  @P0 PRMT R28, R75, 0x7610, R28 ;  /* 0x000076104b1c0816 */ /* 0x000fe2000000001c */
[----:B------:R-:W-:Y:S01]  /*1e20*/  FMUL.FTZ R78, R77, R2 ;  /* 0x000000024d4e7220 */ /* 0x000fe20000410000 */
[----:B------:R-:W-:Y:S01]  /*1e30*/  @P0 F2FP.BF16.PACK_AB R133, RZ, R77 ;  /* 0x0000004dff85023e */ /* 0x000fe200000010ff */
[----:B------:R-:W-:Y:S01]  /*1e40*/  FMUL.FTZ R73, R3, R72 ;  /* 0x0000004803497220 */ /* 0x000fe20000410000 */
[----:B------:R-:W-:Y:S01]  /*1e50*/  @P1 PRMT R72, RZ, 0x5410, R74 ;  /* 0x00005410ff481816 */ /* 0x000fe2000000004a */
[----:B------:R-:W-:Y:S01]  /*1e60*/  IMAD.MOV.U32 R77, RZ, RZ, 0x8 ;  /* 0x00000008ff4d7424 */ /* 0x000fe200078e00ff */
[----:B------:R-:W-:Y:S01]  /*1e70*/  @P0 PRMT R29, R133, 0x7610, R29 ;  /* 0x00007610851d0816 */ /* 0x000fe2000000001d */
[----:B------:R-:W-:Y:S01]  /*1e80*/  F2F.BF16.F32 R78, R78 ;  /* 0x0000004e004e7304 */ /* 0x000fe20000202000 */
[----:B0-----:R-:W-:Y:S01]  /*1e90*/  @P1 PRMT R76, RZ, 0x5410, R131 ;  /* 0x00005410ff4c1816 */ /* 0x001fe20000000083 */
[----:B------:R-:W-:-:S04]  /*1ea0*/  @P1 FADD.FTZ R73, R73, R72 ;  /* 0x0000004849491221 */ /* 0x000fc80000010000 */
[----:B------:R-:W-:Y:S01]  /*1eb0*/  @P1 FADD.FTZ R79, R79, R76 ;  /* 0x0000004c4f4f1221 */ /* 0x000fe20000010000 */
[----:B------:R-:W-:Y:S01]  /*1ec0*/  ISETP.NE.U32.AND P1, PT, RZ, c[0x0][0x258], PT ;  /* 0x00009600ff007a0c */ /* 0x000fe20003f25070 */
[-C--:B------:R-:W-:Y:S01]  /*1ed0*/  FMUL.FTZ R74, R73, R2.reuse ;  /* 0x00000002494a7220 */ /* 0x080fe20000410000 */
[----:B------:R-:W-:Y:S01]  /*1ee0*/  @P0 F2FP.BF16.PACK_AB R73, RZ, R73 ;  /* 0x00000049ff49023e */ /* 0x000fe200000010ff */
[----:B------:R-:W-:Y:S01]  /*1ef0*/  FMUL.FTZ R76, R79, R2 ;  /* 0x000000024f4c7220 */ /* 0x000fe20000410000 */
[----:B------:R-:W-:Y:S01]  /*1f00*/  ISETP.NE.AND.EX P1, PT, RZ, c[0x0][0x25c], PT, P1 ;  /* 0x00009700ff007a0c */ /* 0x000fe20003f25310 */
[----:B------:R-:W0:Y:S01]  /*1f10*/  F2F.BF16.F32 R131, R74 ;  /* 0x0000004a00837304 */ /* 0x000e220000202000 */
[----:B------:R-:W-:Y:S01]  /*1f20*/  @P0 PRMT R27, R73, 0x7610, R27 ;  /* 0x00007610491b0816 */ /* 0x000fe2000000001b */
[----:B-1----:R-:W-:Y:S01]  /*1f30*/  IMAD.WIDE.U32 R72, R132, 0x10000, RZ ;  /* 0x0001000084487825 */ /* 0x002fe200078e00ff */
[----:B------:R-:W-:-:S04]  /*1f40*/  @P0 F2FP.BF16.PACK_AB R79, RZ, R79 ;  /* 0x0000004fff4f023e */ /* 0x000fc800000010ff */
[----:B------:R-:W-:Y:S01]  /*1f50*/  @P0 PRMT R30, R79, 0x7610, R30 ;  /* 0x000076104f1e0816 */ /* 0x000fe2000000001e */
[----:B------:R-:W1:Y:S01]  /*1f60*/  F2F.BF16.F32 R76, R76 ;  /* 0x0000004c004c7304 */ /* 0x000e620000202000 */
[----:B0-----:R-:W-:Y:S02]  /*1f70*/  LOP3.LUT R72, R72, R131, RZ, 0xfc, !PT ;  /* 0x0000008348487212 */ /* 0x001fe400078efcff */
[----:B-1----:R-:W-:Y:S01]  /*1f80*/  SHF.L.U32 R75, R76, 0x10, RZ ;  /* 0x000000104c4b7819 */ /* 0x002fe200000006ff */
[----:B------:R-:W-:-:S03]  /*1f90*/  IMAD.WIDE.U32 R76, R0, R77, c[0x0][0x248] ;  /* 0x00009200004c7625 */ /* 0x000fc600078e004d */
[----:B------:R-:W-:Y:S01]  /*1fa0*/  LOP3.LUT R73, R73, R75, R78, 0xfe, !PT ;  /* 0x0000004b49497212 */ /* 0x000fe200078efe4e */
[----:B------:R-:W-:Y:S05]  /*1fb0*/  @!P1 BRA `(.L_x_15) ;  /* 0x0000008000009947 */ /* 0x000fea0003800000 */
[----:B------:R-:W-:Y:S01]  /*1fc0*/  LOP3.LUT R74, R28, 0xffff, RZ, 0xc0, !PT ;  /* 0x0000ffff1c4a7812 */ /* 0x000fe200078ec0ff */
[----:B------:R-:W-:Y:S01]  /*1fd0*/  HFMA2.MMA R131, -RZ, RZ, 0, 4.76837158203125e-07 ;  /* 0x00000008ff837435 */ /* 0x000fe200000001ff */
[----:B------:R-:W-:-:S03]  /*1fe0*/  PRMT R79, R29, 0x5410, R30 ;  /* 0x000054101d4f7816 */ /* 0x000fc6000000001e */
[----:B------:R-:W-:-:S05]  /*1ff0*/  IMAD.WIDE.U32 R74, R74, 0x10000, RZ ;  /* 0x000100004a4a7825 */ /* 0x000fca00078e00ff */
[----:B------:R-:W-:Y:S01]  /*2000*/  LOP3.LUT R75, R79, R75, RZ, 0xfc, !PT ;  /* 0x0000004b4f4b7212 */ /* 0x000fe200078efcff */
[----:B------:R-:W-:Y:S01]  /*2010*/  IMAD.WIDE.U32 R78, R0, R131, c[0x0][0x258] ;  /* 0x00009600004e7625 */ /* 0x000fe200078e0083 */
[----:B------:R-:W-:-:S05]  /*2020*/  LOP3.LUT R74, R74, 0xffff, R27, 0xf8, !PT ;  /* 0x0000ffff4a4a7812 */ /* 0x000fca00078ef81b */
[----:B------:R0:W-:Y:S02]  /*2030*/  STG.E.64 [R78.64], R74 ;  /* 0x0000004a4e007986 */ /* 0x0001e4000c101b04 */
.L_x_15:
[----:B------:R1:W-:Y:S01]  /*2040*/  STG.E.64 [R76.64], R72 ;  /* 0x000000484c007986 */ /* 0x0003e2000c101b04 */
[----:B------:R-:W-:-:S03]  /*2050*/  IADD3 R0, R0, 0x80, RZ ;  /* 0x0000008000007810 */ /* 0x000fc60007ffe0ff */
.L_x_14:
[----:B------:R-:W-:Y:S05]  /*2060*/  BSYNC B0 ;  /* 0x0000000000007941 */ /* 0x000fea0003800000 */
.L_x_13:
[----:B------:R-:W-:Y:S01]  /*2070*/  BSSY B0, `(.L_x_16) ;  /* 0x0000041000007945 */ /* 0x000fe20003800000 */
[----:B------:R-:W-:Y:S05]  /*2080*/  @!P3 BRA `(.L_x_17) ;  /* 0x000003f00000b947 */ /* 0x000fea0003800000 */
[----:B------:R-:W-:Y:S01]  /*2090*/  ISETP.NE.U32.AND P0, PT, RZ, c[0x0][0x218], PT ;  /* 0x00008600ff007a0c */ /* 0x000fe20003f05070 */
[-CC-:B-1----:R-:W-:Y:S01]  /*20a0*/  FFMA.FTZ R72, R88, R116.reuse, R117.reuse ;  /* 0x0000007458487223 */ /* 0x182fe20000010075 */
[----:B------:R-:W-:Y:S01]  /*20b0*/  ISETP.NE.U32.AND P1, PT, RZ, c[0x0][0x258], PT ;  /* 0x00009600ff007a0c */ /* 0x000fe20003f25070 */
[----:B------:R-:W-:Y:S01]  /*20c0*/  FFMA.FTZ R73, R89, R116, R117 ;  /* 0x0000007459497223 */ /* 0x000fe20000010075 */
[----:B------:R-:W-:Y:S01]  /*20d0*/  ISETP.NE.AND.EX P0, PT, RZ, c[0x0][0x21c], PT, P0 ;  /* 0x00008700ff007a0c */ /* 0x000fe20003f05300 */
[----:B------:R-:W-:Y:S01]  /*20e0*/  FADD.FTZ R72, R91, -R72 ;  /* 0x800000485b487221 */ /* 0x000fe20000010000 */
[----:B------:R-:W-:Y:S01]  /*20f0*/  ISETP.NE.AND.EX P1, PT, RZ, c[0x0][0x25c], PT, P1 ;  /* 0x00009700ff007a0c */ /* 0x000fe20003f25310 */
[----:B0-----:R-:W-:Y:S02]  /*2100*/  FADD.FTZ R74, R92, -R73 ;  /* 0x800000495c4a7221 */ /* 0x001fe40000010000 */
[----:B-----5:R-:W-:-:S02]  /*2110*/  FMUL.FTZ R75, R3, R72 ;  /* 0x00000048034b7220 */ /* 0x020fc40000410000 */
[----:B------:R-:W-:Y:S02]  /*2120*/  FMUL.FTZ R77, R3, R74 ;  /* 0x0000004a034d7220 */ /* 0x000fe40000410000 */
[----:B------:R-:W-:-:S04]  /*2130*/  FFMA.FTZ R74, R94, R116, R117 ;  /* 0x000000745e4a7223 */ /* 0x000fc80000010075 */
[--C-:B------:R-:W-:Y:S01]  /*2140*/  @P0 SHF.R.U64 R76, R108, 0x10, R109.reuse ;  /* 0x000000106c4c0819 */ /* 0x100fe2000000126d */
[--C-:B------:R-:W-:Y:S01]  /*2150*/  @P0 IMAD.MOV.U32 R73, RZ, RZ, R109.reuse ;  /* 0x000000ffff490224 */ /* 0x100fe200078e006d */
[----:B------:R-:W-:Y:S01]  /*2160*/  @P0 SHF.R.U32.HI R131, RZ, 0x10, R109 ;  /* 0x00000010ff830819 */ /* 0x000fe2000001166d */
[----:B------:R-:W-:Y:S01]  /*2170*/  FADD.FTZ R74, R93, -R74 ;  /* 0x8000004a5d4a7221 */ /* 0x000fe20000010000 */
[----:B------:R-:W-:-:S03]  /*2180*/  @P0 PRMT R72, RZ, 0x5410, R76 ;  /* 0x00005410ff480816 */ /* 0x000fc6000000004c */
[----:B------:R-:W-:Y:S01]  /*2190*/  FMUL.FTZ R79, R3, R74 ;  /* 0x0000004a034f7220 */ /* 0x000fe20000410000 */
[----:B------:R-:W-:Y:S01]  /*21a0*/  @P0 MOV R74, R108 ;  /* 0x0000006c004a0202 */ /* 0x000fe20000000f00 */
[----:B------:R-:W-:Y:S01]  /*21b0*/  @P0 FADD.FTZ R75, R75, R72 ;  /* 0x000000484b4b0221 */ /* 0x000fe20000010000 */
[----:B------:R-:W-:Y:S01]  /*21c0*/  @P0 PRMT R72, RZ, 0x5410, R73 ;  /* 0x00005410ff480816 */ /* 0x000fe20000000049 */
[----:B------:R-:W-:Y:S02]  /*21d0*/  FFMA.FTZ R73, R87, R116, R117 ;  /* 0x0000007457497223 */ /* 0x000fe40000010075 */
        /* <DEDUP_REMOVED lines=10> */
[----:B------:R-:W-:Y:S01]  /*2280*/  HFMA2.MMA R77, -RZ, RZ, 0, 4.76837158203125e-07 ;  /* 0x00000008ff4d7435 */ /* 0x000fe200000001ff */
        /* <DEDUP_REMOVED lines=16> */
[----:B0-----:R-:W-:Y:S01]  /*2390*/  LOP3.LUT R72, R72, R131, RZ, 0xfc, !PT ;  /* 0x0000008348487212 */ /* 0x001fe200078efcff */
[----:B-1----:R-:W-:-:S05]  /*23a0*/  IMAD.U32 R75, R76, 0x10000, RZ ;  /* 0x000100004c4b7824 */ /* 0x002fca00078e00ff */
[----:B------:R-:W-:Y:S01]  /*23b0*/  LOP3.LUT R73, R73, R75, R78, 0xfe, !PT ;  /* 0x0000004b49497212 */ /* 0x000fe200078efe4e */
[----:B------:R-:W-:Y:S01]  /*23c0*/  IMAD.WIDE.U32 R74, R0, R77, c[0x0][0x248] ;  /* 0x00009200004a7625 */ /* 0x000fe200078e004d */
[----:B------:R-:W-:Y:S05]  /*23d0*/  @!P0 BRA `(.L_x_18) ;  /* 0x0000008000008947 */ /* 0x000fea0003800000 */
[----:B------:R-:W-:Y:S01]  /*23e0*/  LOP3.LUT R76, R28, 0xffff, RZ, 0xc0, !PT ;  /* 0x0000ffff1c4c7812 */ /* 0x000fe200078ec0ff */
[----:B------:R-:W-:Y:S01]  /*23f0*/  IMAD.MOV.U32 R131, RZ, RZ, 0x8 ;  /* 0x00000008ff837424 */ /* 0x000fe200078e00ff */
[----:B------:R-:W-:-:S03]  /*2400*/  PRMT R79, R29, 0x5410, R30 ;  /* 0x000054101d4f7816 */ /* 0x000fc6000000001e */
[----:B------:R-:W-:-:S05]  /*2410*/  IMAD.WIDE.U32 R76, R76, 0x10000, RZ ;  /* 0x000100004c4c7825 */ /* 0x000fca00078e00ff */
[----:B------:R-:W-:Y:S01]  /*2420*/  LOP3.LUT R77, R79, R77, RZ, 0xfc, !PT ;  /* 0x0000004d4f4d7212 */ /* 0x000fe200078efcff */
[----:B------:R-:W-:Y:S01]  /*2430*/  IMAD.WIDE.U32 R78, R0, R131, c[0x0][0x258] ;  /* 0x00009600004e7625 */ /* 0x000fe200078e0083 */
[----:B------:R-:W-:-:S05]  /*2440*/  LOP3.LUT R76, R76, 0xffff, R27, 0xf8, !PT ;  /* 0x0000ffff4c4c7812 */ /* 0x000fca00078ef81b */
[----:B------:R0:W-:Y:S02]  /*2450*/  STG.E.64 [R78.64], R76 ;  /* 0x0000004c4e007986 */ /* 0x0001e4000c101b04 */
.L_x_18:
[----:B------:R1:W-:Y:S01]  /*2460*/  STG.E.64 [R74.64], R72 ;  /* 0x000000484a007986 */ /* 0x0003e2000c101b04 */
[----:B------:R-:W-:-:S03]  /*2470*/  IADD3 R0, R0, 0x80, RZ ;  /* 0x0000008000007810 */ /* 0x000fc60007ffe0ff */
.L_x_17:
[----:B------:R-:W-:Y:S05]  /*2480*/  BSYNC B0 ;  /* 0x0000000000007941 */ /* 0x000fea0003800000 */
.L_x_16:
        /* <DEDUP_REMOVED lines=51> */
[----:B-1----:R-:W-:-:S04]  /*27c0*/  SHF.L.U32 R75, R76, 0x10, RZ ;  /* 0x000000104c4b7819 */ /* 0x002fc800000006ff */
[----:B------:R-:W-:Y:S01]  /*27d0*/  LOP3.LUT R73, R73, R75, R78, 0xfe, !PT ;  /* 0x0000004b49497212 */ /* 0x000fe200078efe4e */
[----:B------:R-:W-:Y:S01]  /*27e0*/  IMAD.WIDE.U32 R74, R0, R77, c[0x0][0x248] ;  /* 0x00009200004a7625 */ /* 0x000fe200078e004d */
        /* <DEDUP_REMOVED lines=9> */
.L_x_21:
[----:B------:R1:W-:Y:S01]  /*2880*/  STG.E.64 [R74.64], R72 ;  /* 0x000000484a007986 */ /* 0x0003e2000c101b04 */
[----:B------:R-:W-:-:S03]  /*2890*/  IADD3 R0, R0, 0x80, RZ ;  /* 0x0000008000007810 */ /* 0x000fc60007ffe0ff */
.L_x_20:
[----:B------:R-:W-:Y:S05]  /*28a0*/  BSYNC B0 ;  /* 0x0000000000007941 */ /* 0x000fea0003800000 */
.L_x_19:
        /* <DEDUP_REMOVED lines=63> */
.L_x_24:
[----:B------:R1:W-:Y:S01]  /*2ca0*/  STG.E.64 [R74.64], R72 ;  /* 0x000000484a007986 */ /* 0x0003e2000c101b04 */
[----:B------:R-:W-:-:S03]  /*2cb0*/  IADD3 R0, R0, 0x80, RZ ;  /* 0x0000008000007810 */ /* 0x000fc60007ffe0ff */
.L_x_23:
[----:B------:R-:W-:Y:S05]  /*2cc0*/  BSYNC B0 ;  /* 0x0000000000007941 */ /* 0x000fea0003800000 */
.L_x_22:
        /* <DEDUP_REMOVED lines=11> */
[-CC-:B------:R-:W-:Y:S02]  /*2d80*/  FFMA.FTZ R73, R123, R116.reuse, R117.reuse ;  /* 0x000000747b497223 */ /* 0x180fe40000010075 */
[----:B------:R-:W-:-:S04]  /*2d90*/  FFMA.FTZ R116, R130, R116, R117 ;  /* 0x0000007482747223 */ /* 0x000fc80000010075 */
[----:B------:R-:W-:Y:S01]  /*2da0*/  @P0 SHF.R.U64 R77, R102, 0x10, R103 ;  /* 0x00000010664d0819 */ /* 0x000fe20000001267 */
[----:B------:R-:W-:Y:S01]  /*2db0*/  FADD.FTZ R116, R129, -R116 ;  /* 0x8000007481747221 */ /* 0x000fe20000010000 */
[----:B------:R-:W-:Y:S02]  /*2dc0*/  @P0 MOV R76, R103 ;  /* 0x00000067004c0202 */ /* 0x000fe40000000f00 */
[----:B------:R-:W-:Y:S01]  /*2dd0*/  @P0 PRMT R72, RZ, 0x5410, R77 ;  /* 0x00005410ff480816 */ /* 0x000fe2000000004d */
[C---:B------:R-:W-:Y:S01]  /*2de0*/  FMUL.FTZ R77, R3.reuse, R74 ;  /* 0x0000004a034d7220 */ /* 0x040fe20000410000 */
[----:B------:R-:W-:Y:S01]  /*2df0*/  @P0 SHF.R.U32.HI R78, RZ, 0x10, R103 ;  /* 0x00000010ff4e0819 */ /* 0x000fe20000011667 */
[----:B------:R-:W-:Y:S02]  /*2e00*/  FMUL.FTZ R79, R3, R116 ;  /* 0x00000074034f7220 */ /* 0x000fe40000410000 */
[----:B------:R-:W-:Y:S01]  /*2e10*/  @P0 FADD.FTZ R75, R75, R72 ;  /* 0x000000484b4b0221 */ /* 0x000fe20000010000 */
[----:B------:R-:W-:-:S03]  /*2e20*/  @P0 PRMT R72, RZ, 0x5410, R76 ;  /* 0x00005410ff480816 */ /* 0x000fc6000000004c */
[----:B------:R-:W-:Y:S01]  /*2e30*/  FMUL.FTZ R74, R75, R2 ;  /* 0x000000024b4a7220 */ /* 0x000fe20000410000 */
[----:B------:R-:W-:Y:S01]  /*2e40*/  @P1 F2FP.BF16.PACK_AB R75, RZ, R75 ;  /* 0x0000004bff4b123e */ /* 0x000fe200000010ff */
[----:B------:R-:W-:Y:S02]  /*2e50*/  @P0 FADD.FTZ R77, R77, R72 ;  /* 0x000000484d4d0221 */ /* 0x000fe40000010000 */
[----:B------:R0:W1:Y:S01]  /*2e60*/  F2F.BF16.F32 R131, R74 ;  /* 0x0000004a00837304 */ /* 0x0000620000202000 */
[----:B------:R-:W-:Y:S01]  /*2e70*/  FADD.FTZ R72, R126, -R73 ;  /* 0x800000497e487221 */ /* 0x000fe20000010000 */
[----:B------:R-:W-:Y:S01]  /*2e80*/  @P1 PRMT R28, R75, 0x7610, R28 ;  /* 0x000076104b1c1816 */ /* 0x000fe2000000001c */
[----:B------:R-:W-:Y:S02]  /*2e90*/  @P0 IMAD.MOV.U32 R73, RZ, RZ, R102 ;  /* 0x000000ffff490224 */ /* 0x000fe400078e0066 */
[----:B------:R-:W-:Y:S02]  /*2ea0*/  FMUL.FTZ R3, R3, R72 ;  /* 0x0000004803037220 */ /* 0x000fe40000410000 */
[----:B------:R-:W-:Y:S01]  /*2eb0*/  FMUL.FTZ R76, R77, R2 ;  /* 0x000000024d4c7220 */ /* 0x000fe20000410000 */
[----:B------:R-:W-:Y:S01]  /*2ec0*/  @P0 PRMT R72, RZ, 0x5410, R73 ;  /* 0x00005410ff480816 */ /* 0x000fe20000000049 */
[----:B------:R-:W-:Y:S01]  /*2ed0*/  IMAD.MOV.U32 R75, RZ, RZ, 0x8 ;  /* 0x00000008ff4b7424 */ /* 0x000fe200078e00ff */
[----:B0-----:R-:W-:-:S02]  /*2ee0*/  @P0 PRMT R74, RZ, 0x5410, R78 ;  /* 0x00005410ff4a0816 */ /* 0x001fc4000000004e */
[----:B------:R-:W-:Y:S01]  /*2ef0*/  @P1 F2FP.BF16.PACK_AB R77, RZ, R77 ;  /* 0x0000004dff4d123e */ /* 0x000fe200000010ff */
[----:B------:R-:W-:Y:S01]  /*2f00*/  @P0 FADD.FTZ R3, R3, R72 ;  /* 0x0000004803030221 */ /* 0x000fe20000010000 */
[----:B------:R-:W-:Y:S01]  /*2f10*/  F2F.BF16.F32 R76, R76 ;  /* 0x0000004c004c7304 */ /* 0x000fe20000202000 */
[----:B------:R-:W-:Y:S01]  /*2f20*/  @P0 FADD.FTZ R79, R79, R74 ;  /* 0x0000004a4f4f0221 */ /* 0x000fe20000010000 */
[----:B------:R-:W-:Y:S01]  /*2f30*/  ISETP.NE.U32.AND P0, PT, RZ, c[0x0][0x258], PT ;  /* 0x00009600ff007a0c */ /* 0x000fe20003f05070 */
[-C--:B------:R-:W-:Y:S01]  /*2f40*/  FMUL.FTZ R72, R3, R2.reuse ;  /* 0x0000000203487220 */ /* 0x080fe20000410000 */
[----:B------:R-:W-:Y:S01]  /*2f50*/  @P1 F2FP.BF16.PACK_AB R3, RZ, R3 ;  /* 0x00000003ff03123e */ /* 0x000fe200000010ff */
[----:B------:R-:W-:Y:S01]  /*2f60*/  FMUL.FTZ R73, R79, R2 ;  /* 0x000000024f497220 */ /* 0x000fe20000410000 */
[----:B------:R-:W-:Y:S01]  /*2f70*/  ISETP.NE.AND.EX P0, PT, RZ, c[0x0][0x25c], PT, P0 ;  /* 0x00009700ff007a0c */ /* 0x000fe20003f05300 */
[----:B------:R-:W-:Y:S01]  /*2f80*/  IMAD.WIDE.U32 R74, R0, R75, c[0x0][0x248] ;  /* 0x00009200004a7625 */ /* 0x000fe200078e004b */
[----:B------:R-:W0:Y:S01]  /*2f90*/  F2F.BF16.F32 R117, R72 ;  /* 0x0000004800757304 */ /* 0x000e220000202000 */
[----:B------:R-:W-:-:S02]  /*2fa0*/  @P1 PRMT R27, R3, 0x7610, R27 ;  /* 0x00007610031b1816 */ /* 0x000fc4000000001b */
[----:B-1----:R-:W-:Y:S01]  /*2fb0*/  IMAD.WIDE.U32 R2, R131, 0x10000, RZ ;  /* 0x0001000083027825 */ /* 0x002fe200078e00ff */
[----:B------:R-:W-:Y:S02]  /*2fc0*/  @P1 F2FP.BF16.PACK_AB R79, RZ, R79 ;  /* 0x0000004fff4f123e */ /* 0x000fe400000010ff */
[----:B------:R-:W-:Y:S02]  /*2fd0*/  @P1 PRMT R29, R77, 0x7610, R29 ;  /* 0x000076104d1d1816 */ /* 0x000fe4000000001d */
[----:B------:R-:W1:Y:S01]  /*2fe0*/  F2F.BF16.F32 R73, R73 ;  /* 0x0000004900497304 */ /* 0x000e620000202000 */
[----:B------:R-:W-:Y:S02]  /*2ff0*/  @P1 PRMT R30, R79, 0x7610, R30 ;  /* 0x000076104f1e1816 */ /* 0x000fe4000000001e */
[----:B0-----:R-:W-:Y:S02]  /*3000*/  LOP3.LUT R72, R2, R117, RZ, 0xfc, !PT ;  /* 0x0000007502487212 */ /* 0x001fe400078efcff */
[----:B-1----:R-:W-:-:S04]  /*3010*/  SHF.L.U32 R73, R73, 0x10, RZ ;  /* 0x0000001049497819 */ /* 0x002fc800000006ff */
        /* <DEDUP_REMOVED lines=10> */
.L_x_27:
[----:B------:R1:W-:Y:S02]  /*30c0*/  STG.E.64 [R74.64], R72 ;  /* 0x000000484a007986 */ /* 0x0003e4000c101b04 */
.L_x_26:
[----:B------:R-:W-:Y:S05]  /*30d0*/  BSYNC B0 ;  /* 0x0000000000007941 */ /* 0x000fea0003800000 */
.L_x_25:
[----:B------:R-:W-:Y:S02]  /*30e0*/  IADD3 R25, R25, c[0x0][0x160], RZ ;  /* 0x0000580019197a10 */ /* 0x000fe40007ffe0ff */
[----:B------:R-:W-:Y:S02]  /*30f0*/  LOP3.LUT P1, RZ, R11, 0xff, RZ, 0xc0, !PT ;  /* 0x000000ff0bff7812 */ /* 0x000fe4000782c0ff */
[----:B------:R-:W-:Y:S02]  /*3100*/  ISETP.GE.AND P0, PT, R25, c[0x0][0x164], PT ;  /* 0x0000590019007a0c */ /* 0x000fe40003f06270 */
[----:B------:R-:W-:-:S11]  /*3110*/  SEL R11, RZ, 0x1, P1 ;  /* 0x00000001ff0b7807 */ /* 0x000fd60000800000 */
[----:B01---5:R-:W-:Y:S01]  /*3120*/  @P0 CALL.REL.NOINC `(.L_x_0) ;  /* 0x0000001000000944 */ /* 0x023fe20003c00000 */
[----:B------:R-:W-:Y:S05]  /*3130*/  BRA `(.L_x_28) ;  /* 0xffffd4f000007947 */ /* 0x000fea000383ffff */
.L_x_0:
[----:B0-----:R-:W0:Y:S01]  /*3140*/  S2UR UR6, SR_CTAID.X ;  /* 0x00000000000679c3 */ /* 0x001e220000002500 */
[----:B------:R-:W0:Y:S01]  /*3150*/  S2R R2, SR_TID.X ;  /* 0x0000000000027919 */ /* 0x000e220000002100 */
[----:B-----5:R-:W-:Y:S01]  /*3160*/  @P2 IMAD.MOV.U32 R5, RZ, RZ, 0x10 ;  /* 0x00000010ff052424 */ /* 0x020fe200078e00ff */
[----:B------:R-:W-:Y:S01]  /*3170*/  @P3 MOV R9, 0x10 ;  /* 0x0000001000093802 */ /* 0x000fe20000000f00 */
[----:B------:R-:W-:Y:S01]  /*3180*/  @P4 IMAD.MOV.U32 R13, RZ, RZ, 0x10 ;  /* 0x00000010ff0d4424 */ /* 0x000fe200078e00ff */
[----:B------:R-:W-:Y:S02]  /*3190*/  @P5 MOV R17, 0x10 ;  /* 0x0000001000115802 */ /* 0x000fe40000000f00 */
[C---:B0-----:R-:W-:Y:S02]  /*31a0*/  LEA.HI R0, R2.reuse, UR6, RZ, 0x19 ;  /* 0x0000000602007c11 */ /* 0x041fe4000f8fc8ff */
[----:B------:R-:W-:-:S03]  /*31b0*/  LOP3.LUT R3, R2, 0x7f, RZ, 0xc0, !PT ;  /* 0x0000007f02037812 */ /* 0x000fc600078ec0ff */
[----:B------:R-:W-:-:S05]  /*31c0*/  IMAD R0, R0, c[0x0][0x168], RZ ;  /* 0x00005a0000007a24 */ /* 0x000fca00078e02ff */
[----:B------:R-:W-:-:S05]  /*31d0*/  LEA.HI R0, R0, R3, RZ, 0x1e ;  /* 0x0000000300007211 */ /* 0x000fca00078ff0ff */
[----:B------:R-:W-:-:S04]  /*31e0*/  @P2 IMAD.WIDE.U32 R2, R0, R5, c[0x0][0x220] ;  /* 0x0000880000022625 */ /* 0x000fc800078e0005 */
[C---:B------:R-:W-:Y:S01]  /*31f0*/  @P2 IMAD.WIDE.U32 R4, R0.reuse, R5, c[0x0][0x228] ;  /* 0x00008a0000042625 */ /* 0x040fe200078e0005 */
[----:B------:R-:W-:Y:S01]  /*3200*/  @P2 IADD3 R0, R0, 0x80, RZ ;  /* 0x0000008000002810 */ /* 0x000fe20007ffe0ff */
[----:B------:R0:W-:Y:S04]  /*3210*/  @P2 STG.E.128 [R2.64], R48 ;  /* 0x0000003002002986 */ /* 0x0001e8000c101d04 */
[CC--:B------:R-:W-:Y:S01]  /*3220*/  @P3 IMAD.WIDE.U32 R6, R0.reuse, R9.reuse, c[0x0][0x220] ;  /* 0x0000880000063625 */ /* 0x0c0fe200078e0009 */
[----:B------:R0:W-:Y:S03]  /*3230*/  @P2 STG.E.128 [R4.64], R68 ;  /* 0x0000004404002986 */ /* 0x0001e6000c101d04 */
        /* <DEDUP_REMOVED lines=11> */
[----:B------:R0:W-:Y:S01]  /*32f0*/  @P5 STG.E.128 [R14.64], R36 ;  /* 0x000000240e005986 */ /* 0x0001e2000c101d04 */
[----:B------:R-:W-:-:S03]  /*3300*/  @P5 IADD3 R0, R0, 0x80, RZ ;  /* 0x0000008000005810 */ /* 0x000fc60007ffe0ff */
[----:B------:R0:W-:Y:S01]  /*3310*/  @P5 STG.E.128 [R16.64], R56 ;  /* 0x0000003810005986 */ /* 0x0001e2000c101d04 */
[----:B------:R-:W-:Y:S05]  /*3320*/  @!P6 EXIT ;  /* 0x000000000000e94d */ /* 0x000fea0003800000 */
[----:B0-----:R-:W-:-:S04]  /*3330*/  IMAD.MOV.U32 R5, RZ, RZ, 0x10 ;  /* 0x00000010ff057424 */ /* 0x001fc800078e00ff */
[----:B------:R-:W-:-:S04]  /*3340*/  IMAD.WIDE.U32 R2, R0, R5, c[0x0][0x220] ;  /* 0x0000880000027625 */ /* 0x000fc800078e0005 */
[----:B------:R-:W-:Y:S01]  /*3350*/  IMAD.WIDE.U32 R4, R0, R5, c[0x0][0x228] ;  /* 0x00008a0000047625 */ /* 0x000fe200078e0005 */
[----:B------:R-:W-:Y:S04]  /*3360*/  STG.E.128 [R2.64], R32 ;  /* 0x0000002002007986 */ /* 0x000fe8000c101d04 */
[----:B------:R-:W-:Y:S01]  /*3370*/  STG.E.128 [R4.64], R52 ;  /* 0x0000003404007986 */ /* 0x000fe2000c101d04 */
[----:B------:R-:W-:Y:S05]  /*3380*/  EXIT ;  /* 0x000000000000794d */ /* 0x000fea0003800000 */
.L_x_11:
[----:B------:R-:W-:Y:S01]  /*3390*/  HFMA2.MMA R116, -RZ, RZ, 0, 1.847743988037109375e-06 ;  /* 0x0000001fff747435 */ /* 0x000fe200000001ff */
[----:B------:R-:W-:Y:S01]  /*33a0*/  MOV R77, R79 ;  /* 0x0000004f004d7202 */ /* 0x000fe20000000f00 */
[----:B------:R-:W-:Y:S01]  /*33b0*/  IMAD.MOV.U32 R132, RZ, RZ, 0x10 ;  /* 0x00000010ff847424 */ /* 0x000fe200078e00ff */
[----:B------:R-:W-:Y:S01]  /*33c0*/  MOV R72, 0x33f0 ;  /* 0x000033f000487802 */ /* 0x000fe20000000f00 */
[----:B------:R-:W-:-:S02]  /*33d0*/  IMAD.MOV.U32 R133, RZ, RZ, -0x1 ;  /* 0xffffffffff857424 */ /* 0x000fc400078e00ff */
[----:B-----5:R-:W-:Y:S05]  /*33e0*/  CALL.REL.NOINC `($__internal_0_$__cuda_sm70_shflsync_down_p) ;  /* 0x0000045000007944 */ /* 0x020fea0003c00000 */
[----:B-1----:R-:W-:Y:S01]  /*33f0*/  MOV R76, R132 ;  /* 0x00000084004c7202 */ /* 0x002fe20000000f00 */
[----:B0-----:R-:W-:Y:S05]  /*3400*/  BRA `(.L_x_29) ;  /* 0xffffe5c000007947 */ /* 0x001fea000383ffff */
.L_x_12:
[----:B------:R-:W-:Y:S01]  /*3410*/  HFMA2.MMA R132, -RZ, RZ, 0, 9.5367431640625e-07 ;  /* 0x00000010ff847435 */ /* 0x000fe200000001ff */
[----:B------:R-:W-:Y:S01]  /*3420*/  IMAD.MOV.U32 R77, RZ, RZ, R78 ;  /* 0x000000ffff4d7224 */ /* 0x000fe200078e004e */
[----:B------:R-:W-:Y:S01]  /*3430*/  MOV R133, 0xffffffff ;  /* 0xffffffff00857802 */ /* 0x000fe20000000f00 */
[----:B------:R-:W-:Y:S01]  /*3440*/  IMAD.MOV.U32 R116, RZ, RZ, 0x1f ;  /* 0x0000001fff747424 */ /* 0x000fe200078e00ff */
[----:B------:R-:W-:-:S02]  /*3450*/  MOV R72, 0x3470 ;  /* 0x0000347000487802 */ /* 0x000fc40000000f00 */
[----:B01---5:R-:W-:Y:S05]  /*3460*/  CALL.REL.NOINC `($__internal_0_$__cuda_sm70_shflsync_down_p) ;  /* 0x000003d000007944 */ /* 0x023fea0003c00000 */
[----:B------:R-:W-:Y:S01]  /*3470*/  FADD.FTZ R76, R76, R79 ;  /* 0x0000004f4c4c7221 */ /* 0x000fe20000010000 */
[----:B0-----:R-:W-:Y:S01]  /*3480*/  HFMA2.MMA R116, -RZ, RZ, 0, 1.847743988037109375e-06 ;  /* 0x0000001fff747435 */ /* 0x001fe200000001ff */
[----:B-1----:R-:W-:Y:S01]  /*3490*/  FADD.FTZ R79, R78, R132 ;  /* 0x000000844e4f7221 */ /* 0x002fe20000010000 */
[----:B------:R-:W-:Y:S01]  /*34a0*/  MOV R72, 0x34f0 ;  /* 0x000034f000487802 */ /* 0x000fe20000000f00 */
[----:B------:R-:W-:Y:S01]  /*34b0*/  IMAD.MOV.U32 R132, RZ, RZ, 0x8 ;  /* 0x00000008ff847424 */ /* 0x000fe200078e00ff */
[----:B------:R-:W-:Y:S01]  /*34c0*/  MOV R77, R76 ;  /* 0x0000004c004d7202 */ /* 0x000fe20000000f00 */
[----:B------:R-:W-:-:S02]  /*34d0*/  IMAD.MOV.U32 R133, RZ, RZ, -0x1 ;  /* 0xffffffffff857424 */ /* 0x000fc400078e00ff */
[----:B------:R-:W-:Y:S05]  /*34e0*/  CALL.REL.NOINC `($__internal_0_$__cuda_sm70_shflsync_down_p) ;  /* 0x0000035000007944 */ /* 0x000fea0003c00000 */
[----:B0-----:R-:W-:Y:S01]  /*34f0*/  HFMA2.MMA R116, -RZ, RZ, 0, 1.847743988037109375e-06 ;  /* 0x0000001fff747435 */ /* 0x001fe200000001ff */
[----:B-1----:R-:W-:Y:S01]  /*3500*/  IMAD.MOV.U32 R75, RZ, RZ, R132 ;  /* 0x000000ffff4b7224 */ /* 0x002fe200078e0084 */
[----:B------:R-:W-:Y:S01]  /*3510*/  MOV R77, R79 ;  /* 0x0000004f004d7202 */ /* 0x000fe20000000f00 */
[----:B------:R-:W-:Y:S01]  /*3520*/  IMAD.MOV.U32 R132, RZ, RZ, 0x8 ;  /* 0x00000008ff847424 */ /* 0x000fe200078e00ff */
[----:B------:R-:W-:Y:S01]  /*3530*/  MOV R72, 0x3560 ;  /* 0x0000356000487802 */ /* 0x000fe20000000f00 */
[----:B------:R-:W-:-:S02]  /*3540*/  IMAD.MOV.U32 R133, RZ, RZ, -0x1 ;  /* 0xffffffffff857424 */ /* 0x000fc400078e00ff */
[----:B------:R-:W-:Y:S05]  /*3550*/  CALL.REL.NOINC `($__internal_0_$__cuda_sm70_shflsync_down_p) ;  /* 0x000002e000007944 */ /* 0x000fea0003c00000 */
[----:B------:R-:W-:Y:S01]  /*3560*/  FADD.FTZ R76, R75, R76 ;  /* 0x0000004c4b4c7221 */ /* 0x000fe20000010000 */
[----:B0-----:R-:W-:Y:S01]  /*3570*/  MOV R133, 0xffffffff ;  /* 0xffffffff00857802 */ /* 0x001fe20000000f00 */
[----:B-1----:R-:W-:Y:S01]  /*3580*/  FADD.FTZ R79, R79, R132 ;  /* 0x000000844f4f7221 */ /* 0x002fe20000010000 */
[----:B------:R-:W-:Y:S01]  /*3590*/  MOV R132, 0x4 ;  /* 0x0000000400847802 */ /* 0x000fe20000000f00 */
[----:B------:R-:W-:Y:S01]  /*35a0*/  IMAD.MOV.U32 R116, RZ, RZ, 0x1f ;  /* 0x0000001fff747424 */ /* 0x000fe200078e00ff */
[----:B------:R-:W-:Y:S01]  /*35b0*/  MOV R72, 0x35e0 ;  /* 0x000035e000487802 */ /* 0x000fe20000000f00 */
[----:B------:R-:W-:-:S02]  /*35c0*/  IMAD.MOV.U32 R77, RZ, RZ, R76 ;  /* 0x000000ffff4d7224 */ /* 0x000fc400078e004c */
[----:B------:R-:W-:Y:S05]  /*35d0*/  CALL.REL.NOINC `($__internal_0_$__cuda_sm70_shflsync_down_p) ;  /* 0x0000026000007944 */ /* 0x000fea0003c00000 */
[----:B-1----:R-:W-:Y:S01]  /*35e0*/  MOV R75, R132 ;  /* 0x00000084004b7202 */ /* 0x002fe20000000f00 */
[----:B------:R-:W-:Y:S01]  /*35f0*/  HFMA2.MMA R132, -RZ, RZ, 0, 2.384185791015625e-07 ;  /* 0x00000004ff847435 */ /* 0x000fe200000001ff */
[----:B0-----:R-:W-:Y:S01]  /*3600*/  IMAD.MOV.U32 R77, RZ, RZ, R79 ;  /* 0x000000ffff4d7224 */ /* 0x001fe200078e004f */
[----:B------:R-:W-:Y:S01]  /*3610*/  MOV R133, 0xffffffff ;  /* 0xffffffff00857802 */ /* 0x000fe20000000f00 */
[----:B------:R-:W-:Y:S01]  /*3620*/  IMAD.MOV.U32 R116, RZ, RZ, 0x1f ;  /* 0x0000001fff747424 */ /* 0x000fe200078e00ff */
[----:B------:R-:W-:-:S02]  /*3630*/  MOV R72, 0x3650 ;  /* 0x0000365000487802 */ /* 0x000fc40000000f00 */
[----:B------:R-:W-:Y:S05]  /*3640*/  CALL.REL.NOINC `($__internal_0_$__cuda_sm70_shflsync_down_p) ;  /* 0x000001f000007944 */ /* 0x000fea0003c00000 */
        /* <DEDUP_REMOVED lines=24> */
[----:B------:R-:W-:Y:S01]  /*37d0*/  HFMA2.MMA R132, -RZ, RZ, 0, 5.9604644775390625e-08 ;  /* 0x00000001ff847435 */ /* 0x000fe200000001ff */
[----:B0-----:R-:W-:Y:S01]  /*37e0*/  IMAD.MOV.U32 R77, RZ, RZ, R117 ;  /* 0x000000ffff4d7224 */ /* 0x001fe200078e0075 */
[----:B------:R-:W-:Y:S01]  /*37f0*/  MOV R133, 0xffffffff ;  /* 0xffffffff00857802 */ /* 0x000fe20000000f00 */
[----:B------:R-:W-:Y:S01]  /*3800*/  IMAD.MOV.U32 R116, RZ, RZ, 0x1f ;  /* 0x0000001fff747424 */ /* 0x000fe200078e00ff */
[----:B------:R-:W-:-:S02]  /*3810*/  MOV R72, 0x3830 ;  /* 0x0000383000487802 */ /* 0x000fc40000000f00 */
[----:B------:R-:W-:Y:S05]  /*3820*/  CALL.REL.NOINC `($__internal_0_$__cuda_sm70_shflsync_down_p) ;  /* 0x0000001000007944 */ /* 0x000fea0003c00000 */
[----:B01----:R-:W-:Y:S05]  /*3830*/  BRA `(.L_x_30) ;  /* 0xffffe2b000007947 */ /* 0x003fea000383ffff */
        .weak           $__internal_0_$__cuda_sm70_shflsync_down_p
        .type           $__internal_0_$__cuda_sm70_shflsync_down_p,@function
        .size           $__internal_0_$__cuda_sm70_shflsync_down_p,(.L_x_9744 - $__internal_0_$__cuda_sm70_shflsync_down_p)
$__internal_0_$__cuda_sm70_shflsync_down_p:
[----:B------:R-:W-:Y:S01]  /*3840*/  IMAD.MOV.U32 R73, RZ, RZ, 0x0 ;  /* 0x00000000ff497424 */ /* 0x000fe200078e00ff */
[----:B------:R-:W-:Y:S04]  /*3850*/  WARPSYNC R133 ;  /* 0x0000008500007348 */ /* 0x000fe80003800000 */
[----:B------:R0:W1:Y:S01]  /*3860*/  SHFL.DOWN PT, R132, R77, R132, R116 ;  /* 0x080000844d847389 */ /* 0x00006200000e0074 */
[----:B------:R-:W-:Y:S05]  /*3870*/  RET.REL.NODEC R72 `(_ZN10layer_norm13ln_bwd_kernelINS_13Kernel_traitsI13__nv_bfloat16S2_S2_S2_fjLj2560ELj1ELj1ELj4ELj8ENS_18Kernel_traits_baseILj2560ES2_S2_S2_S2_fjLj128EEEEELb0ELb0ELb0ELb0EEEvNS_9BwdParamsE) ;  /* 0xffffc78048007950 */ /* 0x000fea0003c3ffff */
.L_x_31:
[----:B------:R-:W-:-:S00]  /*3880*/  BRA `(.L_x_31) ;  /* 0xfffffff000007947 */ /* 0x000fc0000383ffff */
[----:B------:R-:W-:-:S00]  /*3890*/  NOP ;  /* 0x0000000000007918 */ /* 0x000fc00000000000 */
        /* <DEDUP_REMOVED lines=14> */
.L_x_9744:


//--------------------- .text._ZN10layer_norm13ln_bwd_kernelINS_13Kernel_traitsI13__nv_bfloat16S2_S2_S2_fjLj2560ELj1ELj1ELj4ELj8ENS_18Kernel_traits_baseILj2560ES2_S2_S2_S2_fjLj128EEEEELb0ELb0ELb0ELb1EEEvNS_9BwdParamsE --------------------------
	.section	.text._ZN10layer_norm13ln_bwd_kernelINS_13Kernel_traitsI13__nv_bfloat16S2_S2_S2_fjLj2560ELj1ELj1ELj4ELj8ENS_18Kernel_traits_baseILj2560ES2_S2_S2_S2_fjLj128EEEEELb0ELb0ELb0ELb1EEEvNS_9BwdParamsE,"ax",@progbits
	.sectioninfo	@"SHI_REGISTERS=149"
	.align	128
        .global         _ZN10layer_norm13ln_bwd_kernelINS_13Kernel_traitsI13__nv_bfloat16S2_S2_S2_fjLj2560ELj1ELj1ELj4ELj8ENS_18Kernel_traits_baseILj2560ES2_S2_S2_S2_fjLj128EEEEELb0ELb0ELb0ELb1EEEvNS_9BwdParamsE
        .type           _ZN10layer_norm13ln_bwd_kernelINS_13Kernel_traitsI13__nv_bfloat16S2_S2_S2_fjLj2560ELj1ELj1ELj4ELj8ENS_18Kernel_traits_baseILj2560ES2_S2_S2_S2_fjLj128EEEEELb0ELb0ELb0ELb1EEEvNS_9BwdParamsE,@function
        .size           _ZN10layer_norm13ln_bwd_kernelINS_13Kernel_traitsI13__nv_bfloat16S2_S2_S2_fjLj2560ELj1ELj1ELj4ELj8ENS_18Kernel_traits_baseILj2560ES2_S2_S2_S2_fjLj128EEEEELb0ELb0ELb0ELb1EEEvNS_9BwdParamsE,(.L_x_9745 - _ZN10layer_norm13ln_bwd_kernelINS_13Kernel_traitsI13__nv_bfloat16S2_S2_S2_fjLj2560ELj1ELj1ELj4ELj8ENS_18Kernel_traits_baseILj2560ES2_S2_S2_S2_fjLj128EEEEELb0ELb0ELb0ELb1EEEvNS_9BwdParamsE)
        .other          _ZN10layer_norm13ln_bwd_kernelINS_13Kernel_traitsI13__nv_bfloat16S2_S2_S2_fjLj2560ELj1ELj1ELj4ELj8ENS_18Kernel_traits_baseILj2560ES2_S2_S2_S2_fjLj128EEEEELb0ELb0ELb0ELb1EEEvNS_9BwdParamsE,@"STO_CUDA_ENTRY STV_DEFAULT"
_ZN10layer_norm13ln_bwd_kernelINS_13Kernel_traitsI13__nv_bfloat16S2_S2_S2_fjLj2560ELj1ELj1ELj4ELj8ENS_18Kernel_traits_baseILj2560ES2_S2_S2_S2_fjLj128EEEEELb0ELb0ELb0ELb1EEEvNS_9BwdParamsE:
.text._ZN10layer_norm13ln_bwd_kernelINS_13Kernel_traitsI13__nv_bfloat16S2_S2_S2_fjLj2560ELj1ELj1ELj4ELj8ENS_18Kernel_traits_baseILj2560ES2_S2_S2_S2_fjLj128EEEEELb0ELb0ELb0ELb1EEEvNS_9BwdParamsE:
[----:B------:R-:W-:Y:S02]  /*0000*/  MOV R1, c[0x0][0x28] ;  /* 0x00000a0000017a02 */ /* 0x000fe40000000f00 */
[----:B------:R-:W0:Y:S01]  /*0010*/  S2UR UR4, SR_CTAID.X ;  /* 0x00000000000479c3 */ /* 0x000e220000002500 */
[----:B------:R-:W0:Y:S02]  /*0020*/  S2R R0, SR_TID.X ;  /* 0x0000000000007919 */ /* 0x000e240000002100 */
[----:B0-----:R-:W-:Y:S01]  /*0030*/  LEA.HI R83, R0, UR4, RZ, 0x19 ;  /* 0x0000000400537c11 */ /* 0x001fe2000f8fc8ff */
[----:B------:R-:W-:-:S03]  /*0040*/  ULDC.64 UR4, c[0x0][0x118] ;  /* 0x0000460000047ab9 */ /* 0x000fc60000000a00 */
[----:B------:R-:W-:-:S13]  /*0050*/  ISETP.GE.AND P0, PT, R83, c[0x0][0x164], PT ;  /* 0x0000590053007a0c */ /* 0x000fda0003f06270 */
[----:B------:R-:W-:Y:S05]  /*0060*/  @!P0 BRA `(.L_x_32) ;  /* 0x0000015000008947 */ /* 0x000fea0003800000 */
        /* <DEDUP_REMOVED lines=20> */
[----:B------:R-:W-:Y:S05]  /*01b0*/  BRA `(.L_x_33) ;  /* 0x00002bf000007947 */ /* 0x000fea0003800000 */
.L_x_32:
[----:B------:R-:W-:-:S04]  /*01c0*/  SHF.L.U32 R2, R0, 0x3, RZ ;  /* 0x0000000300027819 */ /* 0x000fc800000006ff */
[----:B------:R-:W-:-:S04]  /*01d0*/  LOP3.LUT R2, R2, 0x3f8, RZ, 0xc0, !PT ;  /* 0x000003f802027812 */ /* 0x000fc800078ec0ff */
[----:B------:R-:W-:-:S04]  /*01e0*/  IADD3 R2, P0, R2, c[0x0][0x1b0], RZ ;  /* 0x00006c0002027a10 */ /* 0x000fc80007f1e0ff */
[----:B------:R-:W-:-:S05]  /*01f0*/  IADD3.X R3, RZ, c[0x0][0x1b4], RZ, P0, !PT ;  /* 0x00006d00ff037a10 */ /* 0x000fca00007fe4ff */
[----:B------:R-:W2:Y:S04]  /*0200*/  LDG.E.64 R84, [R2.64] ;  /* 0x0000000402547981 */ /* 0x000ea8000c1e1b00 */
[----:B------:R-:W3:Y:S04]  /*0210*/  LDG.E.64 R86, [R2.64+0x400] ;  /* 0x0004000402567981 */ /* 0x000ee8000c1e1b00 */
[----:B------:R-:W4:Y:S04]  /*0220*/  LDG.E.64 R88, [R2.64+0x800] ;  /* 0x0008000402587981 */ /* 0x000f28000c1e1b00 */
[----:B------:R-:W5:Y:S04]  /*0230*/  LDG.E.64 R90, [R2.64+0xc00] ;  /* 0x000c0004025a7981 */ /* 0x000f68000c1e1b00 */
[----:B------:R-:W5:Y:S01]  /*0240*/  LDG.E.64 R92, [R2.64+0x1000] ;  /* 0x00100004025c7981 */ /* 0x000f62000c1e1b00 */
[----:B------:R-:W-:Y:S01]  /*0250*/  HFMA2.MMA R82, -RZ, RZ, 0, 0 ;  /* 0x00000000ff527435 */ /* 0x000fe200000001ff */
[----:B------:R-:W-:Y:S01]  /*0260*/  IMAD.MOV.U32 R114, RZ, RZ, 0x1 ;  /* 0x00000001ff727424 */ /* 0x000fe200078e00ff */
        /* <DEDUP_REMOVED lines=19> */
[----:B------:R-:W-:-:S02]  /*03a0*/  MOV R94, RZ ;  /* 0x000000ff005e7202 */ /* 0x000fc40000000f00 */
[--C-:B--2---:R-:W-:Y:S02]  /*03b0*/  SHF.R.U64 R95, R84, 0x10, R85.reuse ;  /* 0x00000010545f7819 */ /* 0x104fe40000001255 */
[----:B------:R-:W-:Y:S02]  /*03c0*/  SHF.R.U32.HI R96, RZ, 0x10, R85 ;  /* 0x00000010ff607819 */ /* 0x000fe40000011655 */
[--C-:B---3--:R-:W-:Y:S02]  /*03d0*/  SHF.R.U64 R97, R86, 0x10, R87.reuse ;  /* 0x0000001056617819 */ /* 0x108fe40000001257 */
[----:B------:R-:W-:Y:S02]  /*03e0*/  SHF.R.U32.HI R98, RZ, 0x10, R87 ;  /* 0x00000010ff627819 */ /* 0x000fe40000011657 */
[--C-:B----4-:R-:W-:Y:S02]  /*03f0*/  SHF.R.U64 R99, R88, 0x10, R89.reuse ;  /* 0x0000001058637819 */ /* 0x110fe40000001259 */
[----:B------:R-:W-:-:S02]  /*0400*/  SHF.R.U32.HI R100, RZ, 0x10, R89 ;  /* 0x00000010ff647819 */ /* 0x000fc40000011659 */
[--C-:B-----5:R-:W-:Y:S02]  /*0410*/  SHF.R.U64 R101, R90, 0x10, R91.reuse ;  /* 0x000000105a657819 */ /* 0x120fe4000000125b */
[----:B------:R-:W-:Y:S02]  /*0420*/  SHF.R.U32.HI R102, RZ, 0x10, R91 ;  /* 0x00000010ff667819 */ /* 0x000fe4000001165b */
[--C-:B------:R-:W-:Y:S02]  /*0430*/  SHF.R.U64 R103, R92, 0x10, R93.reuse ;  /* 0x000000105c677819 */ /* 0x100fe4000000125d */
[----:B------:R-:W-:Y:S02]  /*0440*/  SHF.R.U32.HI R104, RZ, 0x10, R93 ;  /* 0x00000010ff687819 */ /* 0x000fe4000001165d */
        /* <DEDUP_REMOVED lines=20> */
.L_x_42:
[----:B------:R-:W-:Y:S01]  /*0590*/  IMAD R4, R83, c[0x0][0x168], RZ ;  /* 0x00005a0053047a24 */ /* 0x000fe200078e02ff */
[----:B------:R-:W-:Y:S01]  /*05a0*/  LOP3.LUT R6, R0, 0x7f, RZ, 0xc0, !PT ;  /* 0x0000007f00067812 */ /* 0x000fe200078ec0ff */
[----:B------:R-:W-:-:S03]  /*05b0*/  IMAD.MOV.U32 R40, RZ, RZ, 0x8 ;  /* 0x00000008ff287424 */ /* 0x000fc600078e00ff */
[----:B------:R-:W-:-:S04]  /*05c0*/  SHF.R.S32.HI R5, RZ, 0x1f, R4 ;  /* 0x0000001fff057819 */ /* 0x000fc80000011404 */
[----:B------:R-:W-:-:S04]  /*05d0*/  LEA.HI R5, R5, R4, RZ, 0x2 ;  /* 0x0000000405057211 */ /* 0x000fc800078f10ff */
[----:B------:R-:W-:Y:S02]  /*05e0*/  LEA.HI.SX32 R105, R5, R6, 0x1e ;  /* 0x0000000605697211 */ /* 0x000fe400078ff2ff */
[----:B------:R-:W-:Y:S02]  /*05f0*/  MOV R36, 0x4 ;  /* 0x0000000400247802 */ /* 0x000fe40000000f00 */
[C---:B------:R-:W-:Y:S01]  /*0600*/  IADD3 R106, R105.reuse, 0x80, RZ ;  /* 0x00000080696a7810 */ /* 0x040fe20007ffe0ff */
[CC--:B------:R-:W-:Y:S01]  /*0610*/  IMAD.WIDE.U32 R4, R105.reuse, R40.reuse, c[0x0][0x208] ;  /* 0x0000820069047625 */ /* 0x0c0fe200078e0028 */
[C---:B------:R-:W-:Y:S02]  /*0620*/  IADD3 R107, R105.reuse, 0x100, RZ ;  /* 0x00000100696b7810 */ /* 0x040fe40007ffe0ff */
[C---:B------:R-:W-:Y:S01]  /*0630*/  IADD3 R108, R105.reuse, 0x180, RZ ;  /* 0x00000180696c7810 */ /* 0x040fe20007ffe0ff */
[CC--:B------:R-:W-:Y:S01]  /*0640*/  IMAD.WIDE.U32 R22, R105.reuse, R40.reuse, c[0x0][0x188] ;  /* 0x0000620069167625 */ /* 0x0c0fe200078e0028 */
[----:B------:R-:W-:Y:S01]  /*0650*/  IADD3 R109, R105, 0x200, RZ ;  /* 0x00000200696d7810 */ /* 0x000fe20007ffe0ff */
[----:B------:R-:W2:Y:S02]  /*0660*/  LDG.E.64 R4, [R4.64] ;  /* 0x0000000404047981 */ /* 0x000ea4000c1e1b00 */
[----:B------:R-:W-:-:S02]  /*0670*/  IMAD.WIDE.U32 R24, R106, R40, c[0x0][0x188] ;  /* 0x000062006a187625 */ /* 0x000fc400078e0028 */
[----:B------:R-:W3:Y:S02]  /*0680*/  LDG.E.64 R22, [R22.64] ;  /* 0x0000000416167981 */ /* 0x000ee4000c1e1b00 */
[-C--:B------:R-:W-:Y:S02]  /*0690*/  IMAD.WIDE.U32 R6, R106, R40.reuse, c[0x0][0x208] ;  /* 0x000082006a067625 */ /* 0x080fe400078e0028 */
[----:B------:R-:W4:Y:S02]  /*06a0*/  LDG.E.64 R24, [R24.64] ;  /* 0x0000000418187981 */ /* 0x000f24000c1e1b00 */
[-C--:B------:R-:W-:Y:S02]  /*06b0*/  IMAD.WIDE.U32 R8, R107, R40.reuse, c[0x0][0x208] ;  /* 0x000082006b087625 */ /* 0x080fe400078e0028 */
[----:B------:R-:W4:Y:S02]  /*06c0*/  LDG.E.64 R6, [R6.64] ;  /* 0x0000000406067981 */ /* 0x000f24000c1e1b00 */
[----:B------:R-:W-:-:S02]  /*06d0*/  IMAD.WIDE.U32 R10, R108, R40, c[0x0][0x208] ;  /* 0x000082006c0a7625 */ /* 0x000fc400078e0028 */
[----:B------:R-:W4:Y:S02]  /*06e0*/  LDG.E.64 R8, [R8.64] ;  /* 0x0000000408087981 */ /* 0x000f24000c1e1b00 */
[----:B------:R-:W-:Y:S02]  /*06f0*/  IMAD.WIDE R32, R83, R36, c[0x0][0x1a0] ;  /* 0x0000680053207625 */ /* 0x000fe400078e0224 */
[----:B------:R-:W4:Y:S02]  /*0700*/  LDG.E.64 R10, [R10.64] ;  /* 0x000000040a0a7981 */ /* 0x000f24000c1e1b00 */
[CC--:B------:R-:W-:Y:S02]  /*0710*/  IMAD.WIDE.U32 R20, R109.reuse, R40.reuse, c[0x0][0x208] ;  /* 0x000082006d147625 */ /* 0x0c0fe400078e0028 */
[----:B------:R0:W4:Y:S02]  /*0720*/  LDG.E R128, [R32.64] ;  /* 0x0000000420807981 */ /* 0x000124000c1e1900 */
[----:B------:R-:W-:-:S02]  /*0730*/  IMAD.WIDE.U32 R30, R109, R40, c[0x0][0x188] ;  /* 0x000062006d1e7625 */ /* 0x000fc400078e0028 */
[----:B------:R-:W4:Y:S04]  /*0740*/  LDG.E.64 R20, [R20.64] ;  /* 0x0000000414147981 */ /* 0x000f28000c1e1b00 */
[----:B------:R-:W4:Y:S01]  /*0750*/  LDG.E.64 R30, [R30.64] ;  /* 0x000000041e1e7981 */ /* 0x000f22000c1e1b00 */
[----:B------:R-:W-:-:S04]  /*0760*/  IMAD.WIDE.U32 R26, R107, R40, c[0x0][0x188] ;  /* 0x000062006b1a7625 */ /* 0x000fc800078e0028 */
[----:B------:R-:W-:Y:S02]  /*0770*/  IMAD.WIDE.U32 R28, R108, R40, c[0x0][0x188] ;  /* 0x000062006c1c7625 */ /* 0x000fe400078e0028 */
[----:B------:R-:W4:Y:S02]  /*0780*/  LDG.E.64 R26, [R26.64] ;  /* 0x000000041a1a7981 */ /* 0x000f24000c1e1b00 */
[----:B------:R-:W-:Y:S02]  /*0790*/  IMAD.WIDE R36, R83, R36, c[0x0][0x1a8] ;  /* 0x00006a0053247625 */ /* 0x000fe400078e0224 */
[----:B------:R-:W4:Y:S04]  /*07a0*/  LDG.E.64 R28, [R28.64] ;  /* 0x000000041c1c7981 */ /* 0x000f28000c1e1b00 */
[----:B------:R1:W4:Y:S01]  /*07b0*/  LDG.E R115, [R36.64] ;  /* 0x0000000424737981 */ /* 0x000322000c1e1900 */
[----:B------:R-:W-:-:S04]  /*07c0*/  ISETP.NE.U32.AND P0, PT, RZ, c[0x0][0x1c0], PT ;  /* 0x00007000ff007a0c */ /* 0x000fc80003f05070 */
[----:B------:R-:W-:Y:S02]  /*07d0*/  ISETP.NE.AND.EX P0, PT, RZ, c[0x0][0x1c4], PT, P0 ;  /* 0x00007100ff007a0c */ /* 0x000fe40003f05300 */
[----:B------:R-:W-:-:S11]  /*07e0*/  SHF.R.S32.HI R34, RZ, 0x1f, R83 ;  /* 0x0000001fff227819 */ /* 0x000fd60000011453 */
[----:B------:R-:W-:-:S04]  /*07f0*/  @P0 LEA R42, P2, R83, c[0x0][0x1c0], 0x1 ;  /* 0x00007000532a0a11 */ /* 0x000fc800078408ff */
[----:B------:R-:W-:-:S05]  /*0800*/  @P0 LEA.HI.X R43, R83, c[0x0][0x1c4], R34, 0x1, P2 ;  /* 0x00007100532b0a11 */ /* 0x000fca00010f0c22 */
[----:B------:R0:W4:Y:S01]  /*0810*/  @P0 LDG.E.U16 R42, [R42.64] ;  /* 0x000000042a2a0981 */ /* 0x000122000c1e1500 */
[----:B------:R-:W-:-:S04]  /*0820*/  ISETP.NE.U32.AND P1, PT, RZ, c[0x0][0x218], PT ;  /* 0x00008600ff007a0c */ /* 0x000fc80003f25070 */
[----:B------:R-:W-:Y:S01]  /*0830*/  ISETP.NE.AND.EX P1, PT, RZ, c[0x0][0x21c], PT, P1 ;  /* 0x00008700ff007a0c */ /* 0x000fe20003f25310 */
[----:B------:R-:W-:Y:S02]  /*0840*/  ULDC.U8 UR6, c[0x0][0x1f0] ;  /* 0x00007c0000067ab9 */ /* 0x000fe40000000000 */
[----:B------:R-:W-:-:S10]  /*0850*/  ISETP.NE.AND P2, PT, RZ, UR6, PT ;  /* 0x00000006ff007c0c */ /* 0x000fd4000bf45270 */
[----:B------:R-:W-:-:S04]  /*0860*/  @P1 IMAD.WIDE.U32 R34, R106, R40, c[0x0][0x218] ;  /* 0x000086006a221625 */ /* 0x000fc800078e0028 */
[-C--:B-1----:R-:W-:Y:S01]  /*0870*/  @P1 IMAD.WIDE.U32 R36, R107, R40.reuse, c[0x0][0x218] ;  /* 0x000086006b241625 */ /* 0x082fe200078e0028 */
[----:B------:R1:W5:Y:S03]  /*0880*/  @P1 LDG.E.64 R12, [R34.64] ;  /* 0x00000004220c1981 */ /* 0x000366000c1e1b00 */
[-C--:B------:R-:W-:Y:S01]  /*0890*/  @P1 IMAD.WIDE.U32 R38, R108, R40.reuse, c[0x0][0x218] ;  /* 0x000086006c261625 */ /* 0x080fe200078e0028 */
[----:B------:R1:W5:Y:S03]  /*08a0*/  @P1 LDG.E.64 R14, [R36.64] ;  /* 0x00000004240e1981 */ /* 0x000366000c1e1b00 */
[-C--:B0-----:R-:W-:Y:S01]  /*08b0*/  @P1 IMAD.WIDE.U32 R32, R105, R40.reuse, c[0x0][0x218] ;  /* 0x0000860069201625 */ /* 0x081fe200078e0028 */
[----:B------:R0:W5:Y:S04]  /*08c0*/  @P1 LDG.E.64 R16, [R38.64] ;  /* 0x0000000426101981 */ /* 0x000168000c1e1b00 */
[----:B------:R0:W5:Y:S01]  /*08d0*/  @P1 LDG.E.64 R2, [R32.64] ;  /* 0x0000000420021981 */ /* 0x000162000c1e1b00 */
[----:B------:R-:W-:-:S05]  /*08e0*/  @P1 IMAD.WIDE.U32 R40, R109, R40, c[0x0][0x218] ;  /* 0x000086006d281625 */ /* 0x000fca00078e0028 */
[----:B------:R0:W5:Y:S01]  /*08f0*/  @P1 LDG.E.64 R18, [R40.64] ;  /* 0x0000000428121981 */ /* 0x000162000c1e1b00 */
[----:B--2---:R-:W-:Y:S02]  /*0900*/  MOV R126, R4 ;  /* 0x00000004007e7202 */ /* 0x004fe40000000f00 */
[----:B------:R-:W-:Y:S02]  /*0910*/  SHF.R.U64 R125, R4, 0x10, R5 ;  /* 0x00000010047d7819 */ /* 0x000fe40000001205 */
[----:B---3--:R-:W-:Y:S01]  /*0920*/  SHF.R.U64 R4, R22, 0x10, R23 ;  /* 0x0000001016047819 */ /* 0x008fe20000001217 */
[--C-:B------:R-:W-:Y:S01]  /*0930*/  IMAD.MOV.U32 R121, RZ, RZ, R5.reuse ;  /* 0x000000ffff797224 */ /* 0x100fe200078e0005 */
[----:B------:R-:W-:Y:S02]  /*0940*/  SHF.R.U32.HI R123, RZ, 0x10, R5 ;  /* 0x00000010ff7b7819 */ /* 0x000fe40000011605 */
[--C-:B----4-:R-:W-:Y:S02]  /*0950*/  SHF.R.U64 R127, R24, 0x10, R25.reuse ;  /* 0x00000010187f7819 */ /* 0x110fe40000001219 */
[----:B------:R-:W-:-:S02]  /*0960*/  SHF.R.U32.HI R138, RZ, 0x10, R25 ;  /* 0x00000010ff8a7819 */ /* 0x000fc40000011619 */
[----:B------:R-:W-:Y:S02]  /*0970*/  PRMT R132, RZ, 0x5410, R25 ;  /* 0x00005410ff847816 */ /* 0x000fe40000000019 */
[--C-:B------:R-:W-:Y:S02]  /*0980*/  SHF.R.U64 R116, R6, 0x10, R7.reuse ;  /* 0x0000001006747819 */ /* 0x100fe40000001207 */
[----:B------:R-:W-:Y:S02]  /*0990*/  MOV R43, R7 ;  /* 0x00000007002b7202 */ /* 0x000fe40000000f00 */
[----:B------:R-:W-:Y:S01]  /*09a0*/  SHF.R.U32.HI R117, RZ, 0x10, R7 ;  /* 0x00000010ff757819 */ /* 0x000fe20000011607 */
[--C-:B------:R-:W-:Y:S01]  /*09b0*/  IMAD.MOV.U32 R7, RZ, RZ, R9.reuse ;  /* 0x000000ffff077224 */ /* 0x100fe200078e0009 */
[----:B------:R-:W-:Y:S02]  /*09c0*/  PRMT R4, RZ, 0x5410, R4 ;  /* 0x00005410ff047816 */ /* 0x000fe40000000004 */
[----:B-1----:R-:W-:-:S02]  /*09d0*/  SHF.R.U64 R34, R8, 0x10, R9 ;  /* 0x0000001008227819 */ /* 0x002fc40000001209 */
[----:B------:R-:W-:Y:S02]  /*09e0*/  FSEL R25, R128, RZ, !P2 ;  /* 0x000000ff80197208 */ /* 0x000fe40005000000 */
[----:B0-----:R-:W-:Y:S02]  /*09f0*/  SHF.R.U32.HI R39, RZ, 0x10, R9 ;  /* 0x00000010ff277819 */ /* 0x001fe40000011609 */
[----:B------:R-:W-:Y:S01]  /*0a00*/  SHF.R.U64 R36, R10, 0x10, R11 ;  /* 0x000000100a247819 */ /* 0x000fe2000000120b */
[----:B------:R-:W-:Y:S01]  /*0a10*/  IMAD.MOV.U32 R5, RZ, RZ, R21 ;  /* 0x000000ffff057224 */ /* 0x000fe200078e0015 */
[----:B------:R-:W-:Y:S02]  /*0a20*/  MOV R37, R11 ;  /* 0x0000000b00257202 */ /* 0x000fe40000000f00 */
[----:B------:R-:W-:Y:S02]  /*0a30*/  SHF.R.U32.HI R118, RZ, 0x10, R11 ;  /* 0x00000010ff767819 */ /* 0x000fe4000001160b */
[----:B------:R-:W-:-:S02]  /*0a40*/  SHF.R.U64 R11, R20, 0x10, R21 ;  /* 0x00000010140b7819 */ /* 0x000fc40000001215 */
[----:B------:R-:W-:Y:S02]  /*0a50*/  SHF.R.U32.HI R9, RZ, 0x10, R21 ;  /* 0x00000010ff097819 */ /* 0x000fe40000011615 */
[----:B------:R-:W-:Y:S01]  /*0a60*/  SHF.R.U32.HI R21, RZ, 0x10, R31 ;  /* 0x00000010ff157819 */ /* 0x000fe2000001161f */
[C---:B------:R-:W-:Y:S01]  /*0a70*/  FADD.FTZ R32, -R25.reuse, R4 ;  /* 0x0000000419207221 */ /* 0x040fe20000010100 */
[----:B------:R-:W-:Y:S02]  /*0a80*/  PRMT R4, RZ, 0x5410, R127 ;  /* 0x00005410ff047816 */ /* 0x000fe4000000007f */
[----:B------:R-:W-:Y:S02]  /*0a90*/  PRMT R21, RZ, 0x5410, R21 ;  /* 0x00005410ff157816 */ /* 0x000fe40000000015 */
[----:B------:R-:W-:Y:S01]  /*0aa0*/  PRMT R22, RZ, 0x5410, R22 ;  /* 0x00005410ff167816 */ /* 0x000fe20000000016 */
[C---:B------:R-:W-:Y:S01]  /*0ab0*/  FADD.FTZ R142, -R25.reuse, R4 ;  /* 0x00000004198e7221 */ /* 0x040fe20000010100 */
[----:B------:R-:W-:Y:S01]  /*0ac0*/  MOV R119, R6 ;  /* 0x0000000600777202 */ /* 0x000fe20000000f00 */
[----:B------:R-:W-:Y:S01]  /*0ad0*/  FADD.FTZ R4, -R25, R21 ;  /* 0x0000001519047221 */ /* 0x000fe20000010100 */
[----:B------:R-:W-:-:S02]  /*0ae0*/  SHF.R.U32.HI R6, RZ, 0x10, R23 ;  /* 0x00000010ff067819 */ /* 0x000fc40000011617 */
[----:B------:R-:W-:Y:S02]  /*0af0*/  PRMT R23, RZ, 0x5410, R23 ;  /* 0x00005410ff177816 */ /* 0x000fe40000000017 */
[----:B------:R-:W-:Y:S01]  /*0b00*/  PRMT R136, RZ, 0x5410, R24 ;  /* 0x00005410ff887816 */ /* 0x000fe20000000018 */
[C---:B------:R-:W-:Y:S01]  /*0b10*/  FADD.FTZ R22, -R25.reuse, R22 ;  /* 0x0000001619167221 */ /* 0x040fe20000010100 */
[----:B------:R-:W-:Y:S02]  /*0b20*/  PRMT R21, RZ, 0x5410, R126 ;  /* 0x00005410ff157816 */ /* 0x000fe4000000007e */
[----:B------:R-:W-:Y:S02]  /*0b30*/  MOV R33, R8 ;  /* 0x0000000800217202 */ /* 0x000fe40000000f00 */
[----:B------:R-:W-:Y:S01]  /*0b40*/  MOV R35, R20 ;  /* 0x0000001400237202 */ /* 0x000fe20000000f00 */
[----:B------:R-:W-:Y:S01]  /*0b50*/  FADD.FTZ R136, -R25, R136 ;  /* 0x0000008819887221 */ /* 0x000fe20000010100 */
[----:B------:R-:W-:-:S02]  /*0b60*/  MOV R41, R10 ;  /* 0x0000000a00297202 */ /* 0x000fc40000000f00 */
[--C-:B------:R-:W-:Y:S02]  /*0b70*/  SHF.R.U64 R134, R26, 0x10, R27.reuse ;  /* 0x000000101a867819 */ /* 0x100fe4000000121b */
[----:B------:R-:W-:Y:S02]  /*0b80*/  SHF.R.U32.HI R124, RZ, 0x10, R27 ;  /* 0x00000010ff7c7819 */ /* 0x000fe4000001161b */
[----:B------:R-:W-:Y:S02]  /*0b90*/  SHF.R.U64 R40, R28, 0x10, R29 ;  /* 0x000000101c287819 */ /* 0x000fe4000000121d */
[----:B------:R-:W-:Y:S01]  /*0ba0*/  PRMT R120, RZ, 0x5410, R28 ;  /* 0x00005410ff787816 */ /* 0x000fe2000000001c */
[----:B------:R-:W-:Y:S01]  /*0bb0*/  FADD.FTZ R28, -R25, R23 ;  /* 0x00000017191c7221 */ /* 0x000fe20000010100 */
[----:B------:R-:W-:Y:S02]  /*0bc0*/  SHF.R.U32.HI R20, RZ, 0x10, R29 ;  /* 0x00000010ff147819 */ /* 0x000fe4000001161d */
[----:B------:R-:W-:Y:S01]  /*0bd0*/  SHF.R.U64 R8, R30, 0x10, R31 ;  /* 0x000000101e087819 */ /* 0x000fe2000000121f */
[----:B------:R-:W-:Y:S01]  /*0be0*/  FMUL.FTZ R23, R115, R22 ;  /* 0x0000001673177220 */ /* 0x000fe20000410000 */
[----:B------:R-:W-:Y:S01]  /*0bf0*/  PRMT R10, RZ, 0x5410, R30 ;  /* 0x00005410ff0a7816 */ /* 0x000fe2000000001e */
[----:B------:R-:W-:Y:S01]  /*0c00*/  FMUL.FTZ R30, R84, R21 ;  /* 0x00000015541e7220 */ /* 0x000fe20000410000 */
        /* <DEDUP_REMOVED lines=12> */
[----:B------:R-:W-:Y:S01]  /*0cd0*/  PRMT R144, RZ, 0x5410, R116 ;  /* 0x00005410ff907816 */ /* 0x000fe20000000074 */
[C---:B------:R-:W-:Y:S01]  /*0ce0*/  FMUL.FTZ R116, R115.reuse, R136 ;  /* 0x0000008873747220 */ /* 0x040fe20000410000 */
[----:B------:R-:W-:Y:S01]  /*0cf0*/  PRMT R121, RZ, 0x5410, R121 ;  /* 0x00005410ff797816 */ /* 0x000fe20000000079 */
[----:B------:R-:W-:Y:S01]  /*0d00*/  FMUL.FTZ R32, R115, R32 ;  /* 0x0000002073207220 */ /* 0x000fe20000410000 */
[----:B------:R-:W-:Y:S01]  /*0d10*/  PRMT R126, RZ, 0x5410, R5 ;  /* 0x00005410ff7e7816 */ /* 0x000fe20000000005 */
[----:B------:R-:W-:-:S02]  /*0d20*/  FMUL.FTZ R27, R95, R125 ;  /* 0x0000007d5f1b7220 */ /* 0x000fc40000410000 */
[----:B------:R-:W-:Y:S02]  /*0d30*/  FADD.FTZ R136, RZ, R30 ;  /* 0x0000001eff887221 */ /* 0x000fe40000010000 */
[----:B------:R-:W-:Y:S01]  /*0d40*/  FFMA.FTZ R5, R23, R30, RZ ;  /* 0x0000001e17057223 */ /* 0x000fe200000100ff */
[----:B------:R-:W-:Y:S01]  /*0d50*/  PRMT R123, RZ, 0x5410, R123 ;  /* 0x00005410ff7b7816 */ /* 0x000fe2000000007b */
[C---:B------:R-:W-:Y:S02]  /*0d60*/  FADD.FTZ R26, -R25.reuse, R6 ;  /* 0x00000006191a7221 */ /* 0x040fe40000010100 */
[C---:B------:R-:W-:Y:S02]  /*0d70*/  FADD.FTZ R132, -R25.reuse, R132 ;  /* 0x0000008419847221 */ /* 0x040fe40000010100 */
[C---:B------:R-:W-:Y:S02]  /*0d80*/  FADD.FTZ R130, -R25.reuse, R130 ;  /* 0x0000008219827221 */ /* 0x040fe40000010100 */
[----:B------:R-:W-:-:S02]  /*0d90*/  FADD.FTZ R122, -R25, R122 ;  /* 0x0000007a197a7221 */ /* 0x000fc40000010100 */
[C---:B------:R-:W-:Y:S02]  /*0da0*/  FADD.FTZ R120, -R25.reuse, R120 ;  /* 0x0000007819787221 */ /* 0x040fe40000010100 */
[C---:B------:R-:W-:Y:S02]  /*0db0*/  FADD.FTZ R38, -R25.reuse, R38 ;  /* 0x0000002619267221 */ /* 0x040fe40000010100 */
[C---:B------:R-:W-:Y:S02]  /*0dc0*/  FADD.FTZ R10, -R25.reuse, R10 ;  /* 0x0000000a190a7221 */ /* 0x040fe40000010100 */
[C---:B------:R-:W-:Y:S02]  /*0dd0*/  FADD.FTZ R6, -R25.reuse, R31 ;  /* 0x0000001f19067221 */ /* 0x040fe40000010100 */
[C---:B------:R-:W-:Y:S02]  /*0de0*/  FADD.FTZ R138, -R25.reuse, R138 ;  /* 0x0000008a198a7221 */ /* 0x040fe40000010100 */
[----:B------:R-:W-:-:S02]  /*0df0*/  FADD.FTZ R134, -R25, R134 ;  /* 0x0000008619867221 */ /* 0x000fc40000010100 */
[C---:B------:R-:W-:Y:S02]  /*0e00*/  FADD.FTZ R124, -R25.reuse, R124 ;  /* 0x0000007c197c7221 */ /* 0x040fe40000010100 */
[C---:B------:R-:W-:Y:S02]  /*0e10*/  FADD.FTZ R40, -R25.reuse, R40 ;  /* 0x0000002819287221 */ /* 0x040fe40000010100 */
[C---:B------:R-:W-:Y:S02]  /*0e20*/  FADD.FTZ R20, -R25.reuse, R20 ;  /* 0x0000001419147221 */ /* 0x040fe40000010100 */
[----:B------:R-:W-:Y:S01]  /*0e30*/  FADD.FTZ R8, -R25, R8 ;  /* 0x0000000819087221 */ /* 0x000fe20000010100 */
[----:B------:R-:W-:Y:S01]  /*0e40*/  PRMT R119, RZ, 0x5410, R119 ;  /* 0x00005410ff777816 */ /* 0x000fe20000000077 */
[----:B------:R-:W-:Y:S02]  /*0e50*/  FMUL.FTZ R28, R115, R28 ;  /* 0x0000001c731c7220 */ /* 0x000fe40000410000 */
[----:B------:R-:W-:-:S02]  /*0e60*/  FMUL.FTZ R25, R85, R121 ;  /* 0x0000007955197220 */ /* 0x000fc40000410000 */
[----:B------:R-:W-:Y:S02]  /*0e70*/  FADD.FTZ R136, R136, R27 ;  /* 0x0000001b88887221 */ /* 0x000fe40000010000 */
[----:B------:R-:W-:Y:S01]  /*0e80*/  FFMA.FTZ R5, R32, R27, R5 ;  /* 0x0000001b20057223 */ /* 0x000fe20000010005 */
[----:B------:R-:W-:Y:S01]  /*0e90*/  PRMT R128, RZ, 0x5410, R11 ;  /* 0x00005410ff807816 */ /* 0x000fe2000000000b */
[----:B------:R-:W-:Y:S02]  /*0ea0*/  FMUL.FTZ R26, R115, R26 ;  /* 0x0000001a731a7220 */ /* 0x000fe40000410000 */
[----:B------:R-:W-:Y:S02]  /*0eb0*/  FMUL.FTZ R22, R96, R123 ;  /* 0x0000007b60167220 */ /* 0x000fe40000410000 */
[----:B------:R-:W-:Y:S02]  /*0ec0*/  FADD.FTZ R11, R136, R25 ;  /* 0x00000019880b7221 */ /* 0x000fe40000010000 */
[----:B------:R-:W-:-:S02]  /*0ed0*/  FFMA.FTZ R5, R28, R25, R5 ;  /* 0x000000191c057223 */ /* 0x000fc40000010005 */
[----:B------:R-:W-:Y:S02]  /*0ee0*/  FADD.FTZ R58, R119, R58 ;  /* 0x0000003a773a7221 */ /* 0x000fe40000010000 */
[-C--:B------:R-:W-:Y:S02]  /*0ef0*/  FFMA.FTZ R75, R116, R119.reuse, R75 ;  /* 0x00000077744b7223 */ /* 0x080fe4000001004b */
[----:B------:R-:W-:Y:S02]  /*0f00*/  FMUL.FTZ R31, R86, R119 ;  /* 0x00000077561f7220 */ /* 0x000fe40000410000 */
[----:B------:R-:W-:Y:S02]  /*0f10*/  FMUL.FTZ R119, R115, R130 ;  /* 0x0000008273777220 */ /* 0x000fe40000410000 */
[----:B------:R-:W-:Y:S02]  /*0f20*/  FADD.FTZ R130, R11, R22 ;  /* 0x000000160b827221 */ /* 0x000fe40000010000 */
[----:B------:R-:W-:-:S02]  /*0f30*/  FFMA.FTZ R5, R26, R22, R5 ;  /* 0x000000161a057223 */ /* 0x000fc40000010005 */
[----:B------:R-:W-:Y:S02]  /*0f40*/  FADD.FTZ R82, R21, R82 ;  /* 0x0000005215527221 */ /* 0x000fe40000010000 */
[----:B------:R-:W-:Y:S01]  /*0f50*/  FFMA.FTZ R94, R23, R21, R94 ;  /* 0x00000015175e7223 */ /* 0x000fe2000001005e */
[----:B------:R-:W-:Y:S01]  /*0f60*/  PRMT R21, RZ, 0x5410, R118 ;  /* 0x00005410ff157816 */ /* 0x000fe20000000076 */
[----:B------:R-:W-:Y:S01]  /*0f70*/  FADD.FTZ R78, R121, R78 ;  /* 0x0000004e794e7221 */ /* 0x000fe20000010000 */
[----:B------:R-:W-:Y:S01]  /*0f80*/  PRMT R127, RZ, 0x5410, R39 ;  /* 0x00005410ff7f7816 */ /* 0x000fe20000000027 */
[----:B------:R-:W-:Y:S01]  /*0f90*/  FFMA.FTZ R79, R28, R121, R79 ;  /* 0x000000791c4f7223 */ /* 0x000fe2000001004f */
[----:B------:R-:W-:Y:S01]  /*0fa0*/  PRMT R121, RZ, 0x5410, R43 ;  /* 0x00005410ff797816 */ /* 0x000fe2000000002b */
[C---:B------:R-:W-:Y:S02]  /*0fb0*/  FMUL.FTZ R118, R115.reuse, R132 ;  /* 0x0000008473767220 */ /* 0x040fe40000410000 */
[----:B------:R-:W-:-:S02]  /*0fc0*/  FMUL.FTZ R39, R115, R142 ;  /* 0x0000008e73277220 */ /* 0x000fc40000410000 */
[----:B------:R-:W-:Y:S02]  /*0fd0*/  FMUL.FTZ R29, R97, R144 ;  /* 0x00000090611d7220 */ /* 0x000fe40000410000 */
[----:B------:R-:W-:Y:S02]  /*0fe0*/  FADD.FTZ R130, R130, R31 ;  /* 0x0000001f82827221 */ /* 0x000fe40000010000 */
[----:B------:R-:W-:Y:S01]  /*0ff0*/  FFMA.FTZ R132, R116, R31, R5 ;  /* 0x0000001f74847223 */ /* 0x000fe20000010005 */
[----:B------:R-:W-:Y:S01]  /*1000*/  PRMT R117, RZ, 0x5410, R117 ;  /* 0x00005410ff757816 */ /* 0x000fe20000000075 */
[----:B------:R-:W-:Y:S02]  /*1010*/  FADD.FTZ R60, R123, R60 ;  /* 0x0000003c7b3c7221 */ /* 0x000fe40000010000 */
[----:B------:R-:W-:Y:S01]  /*1020*/  FFMA.FTZ R77, R26, R123, R77 ;  /* 0x0000007b1a4d7223 */ /* 0x000fe2000001004d */
[----:B------:R-:W-:Y:S01]  /*1030*/  PRMT R123, RZ, 0x5410, R33 ;  /* 0x00005410ff7b7816 */ /* 0x000fe20000000021 */
[----:B------:R-:W-:-:S02]  /*1040*/  FMUL.FTZ R33, R87, R121 ;  /* 0x0000007957217220 */ /* 0x000fc40000410000 */
[----:B------:R-:W-:Y:S02]  /*1050*/  FADD.FTZ R130, R130, R29 ;  /* 0x0000001d82827221 */ /* 0x000fe40000010000 */
[----:B------:R-:W-:Y:S02]  /*1060*/  FFMA.FTZ R132, R39, R29, R132 ;  /* 0x0000001d27847223 */ /* 0x000fe40000010084 */
[----:B------:R-:W-:Y:S02]  /*1070*/  FADD.FTZ R80, R125, R80 ;  /* 0x000000507d507221 */ /* 0x000fe40000010000 */
[----:B------:R-:W-:Y:S01]  /*1080*/  FFMA.FTZ R81, R32, R125, R81 ;  /* 0x0000007d20517223 */ /* 0x000fe20000010051 */
[----:B------:R-:W-:Y:S01]  /*1090*/  PRMT R125, RZ, 0x5410, R7 ;  /* 0x00005410ff7d7816 */ /* 0x000fe20000000007 */
[----:B------:R-:W-:Y:S01]  /*10a0*/  FMUL.FTZ R43, R115, R138 ;  /* 0x0000008a732b7220 */ /* 0x000fe20000410000 */
[----:B------:R-:W-:Y:S01]  /*10b0*/  PRMT R7, RZ, 0x5410, R35 ;  /* 0x00005410ff077816 */ /* 0x000fe20000000023 */
[----:B------:R-:W-:-:S02]  /*10c0*/  FMUL.FTZ R35, R98, R117 ;  /* 0x0000007562237220 */ /* 0x000fc40000410000 */
[----:B------:R-:W-:Y:S02]  /*10d0*/  FADD.FTZ R130, R130, R33 ;  /* 0x0000002182827221 */ /* 0x000fe40000010000 */
[----:B------:R-:W-:Y:S01]  /*10e0*/  FFMA.FTZ R132, R118, R33, R132 ;  /* 0x0000002176847223 */ /* 0x000fe20000010084 */
[----:B------:R-:W-:Y:S01]  /*10f0*/  PRMT R34, RZ, 0x5410, R34 ;  /* 0x00005410ff227816 */ /* 0x000fe20000000022 */
[----:B------:R-:W-:Y:S01]  /*1100*/  FADD.FTZ R5, R130, R35 ;  /* 0x0000002382057221 */ /* 0x000fe20000010000 */
[----:B------:R-:W-:Y:S01]  /*1110*/  PRMT R146, RZ, 0x5410, R36 ;  /* 0x00005410ff927816 */ /* 0x000fe20000000024 */
[----:B------:R-:W-:Y:S02]  /*1120*/  FMUL.FTZ R36, R88, R123 ;  /* 0x0000007b58247220 */ /* 0x000fe40000410000 */
[----:B------:R-:W-:Y:S01]  /*1130*/  FFMA.FTZ R132, R43, R35, R132 ;  /* 0x000000232b847223 */ /* 0x000fe20000010084 */
[----:B------:R-:W-:Y:S01]  /*1140*/  PRMT R140, RZ, 0x5410, R37 ;  /* 0x00005410ff8c7816 */ /* 0x000fe20000000025 */
        /* <DEDUP_REMOVED lines=11> */
[----:B------:R-:W-:Y:S01]  /*1200*/  FFMA.FTZ R11, R121, R37, R132 ;  /* 0x00000025790b7223 */ /* 0x000fe20000010084 */
[----:B------:R-:W-:Y:S01]  /*1210*/  PRMT R129, RZ, 0x5410, R41 ;  /* 0x00005410ff817816 */ /* 0x000fe20000000029 */
[----:B------:R-:W-:-:S02]  /*1220*/  FMUL.FTZ R130, R115, R20 ;  /* 0x0000001473827220 */ /* 0x000fc40000410000 */
[----:B------:R-:W-:Y:S02]  /*1230*/  FMUL.FTZ R124, R115, R124 ;  /* 0x0000007c737c7220 */ /* 0x000fe40000410000 */
        /* <DEDUP_REMOVED lines=11> */
[C---:B------:R-:W-:Y:S02]  /*12f0*/  FMUL.FTZ R125, R115.reuse, R40 ;  /* 0x00000028737d7220 */ /* 0x040fe40000410000 */
        /* <DEDUP_REMOVED lines=26> */
[----:B------:R-:W-:Y:S01]  /*14a0*/  FFMA.FTZ R6, R132, R127, R10 ;  /* 0x0000007f84067223 */ /* 0x000fe2000001000a */
[----:B------:R-:W-:Y:S01]  /*14b0*/  PRMT R9, RZ, 0x5410, R9 ;  /* 0x00005410ff097816 */ /* 0x000fe20000000009 */
[----:B------:R-:W-:Y:S02]  /*14c0*/  FADD.FTZ R44, R126, R44 ;  /* 0x0000002c7e2c7221 */ /* 0x000fe40000010000 */
[----:B------:R-:W-:-:S02]  /*14d0*/  FFMA.FTZ R61, R135, R126, R61 ;  /* 0x0000007e873d7223 */ /* 0x000fc4000001003d */
[----:B------:R-:W-:Y:S02]  /*14e0*/  FMUL.FTZ R126, R93, R126 ;  /* 0x0000007e5d7e7220 */ /* 0x000fe40000410000 */
[----:B------:R-:W-:Y:S02]  /*14f0*/  FADD.FTZ R5, R5, R128 ;  /* 0x0000008005057221 */ /* 0x000fe40000010000 */
[----:B------:R-:W-:Y:S02]  /*1500*/  FFMA.FTZ R6, R133, R128, R6 ;  /* 0x0000008085067223 */ /* 0x000fe40000010006 */
[----:B------:R-:W-:Y:S02]  /*1510*/  FMUL.FTZ R134, R115, R4 ;  /* 0x0000000473867220 */ /* 0x000fe40000410000 */
[----:B------:R-:W-:Y:S02]  /*1520*/  FMUL.FTZ R131, R104, R9 ;  /* 0x0000000968837220 */ /* 0x000fe40000410000 */
[----:B------:R-:W-:-:S02]  /*1530*/  FADD.FTZ R4, R5, R126 ;  /* 0x0000007e05047221 */ /* 0x000fc40000010000 */
[----:B------:R-:W-:Y:S01]  /*1540*/  FFMA.FTZ R6, R135, R126, R6 ;  /* 0x0000007e87067223 */ /* 0x000fe20000010006 */
[----:B------:R-:W-:Y:S01]  /*1550*/  MOV R24, 0x3f800000 ;  /* 0x3f80000000187802 */ /* 0x000fe20000000f00 */
[----:B------:R-:W-:Y:S01]  /*1560*/  FADD.FTZ R45, R9, R45 ;  /* 0x0000002d092d7221 */ /* 0x000fe20000010000 */
[----:B------:R-:W-:Y:S01]  /*1570*/  LOP3.LUT P2, RZ, R0, 0x1f, RZ, 0xc0, !PT ;  /* 0x0000001f00ff7812 */ /* 0x000fe2000784c0ff */
[----:B------:R-:W-:Y:S01]  /*1580*/  FFMA.FTZ R62, R134, R9, R62 ;  /* 0x00000009863e7223 */ /* 0x000fe2000001003e */
[----:B------:R-:W-:Y:S01]  /*1590*/  @P0 PRMT R24, RZ, 0x5410, R42 ;  /* 0x00005410ff180816 */ /* 0x000fe2000000002a */
        /* <DEDUP_REMOVED lines=8> */
[----:B------:R-:W-:-:S02]  /*1620*/  FADD.FTZ R46, R7, R46 ;  /* 0x0000002e072e7221 */ /* 0x000fc40000010000 */
[----:B------:R-:W-:Y:S02]  /*1630*/  FFMA.FTZ R63, R132, R7, R63 ;  /* 0x00000007843f7223 */ /* 0x000fe4000001003f */
[----:B------:R-:W-:Y:S02]  /*1640*/  FADD.FTZ R9, R4, R131 ;  /* 0x0000008304097221 */ /* 0x000fe40000010000 */
[----:B------:R-:W-:Y:S01]  /*1650*/  FFMA.FTZ R11, R134, R131, R6 ;  /* 0x00000083860b7223 */ /* 0x000fe20000010006 */
[----:B------:R-:W-:Y:S05]  /*1660*/  BRA.DIV ~URZ, `(.L_x_34) ;  /* 0x000018727f007947 */ /* 0x000fea000b800000 */
[----:B------:R0:W1:Y:S02]  /*1670*/  SHFL.DOWN PT, R6, R9, 0x10, 0x1f ;  /* 0x0a001f0009067f89 */ /* 0x00006400000e0000 */
.L_x_43:
[----:B------:R-:W-:Y:S05]  /*1680*/  BRA.DIV ~URZ, `(.L_x_35) ;  /* 0x000018d27f007947 */ /* 0x000fea000b800000 */
[----:B------:R-:W2:Y:S01]  /*1690*/  SHFL.DOWN PT, R4, R11, 0x10, 0x1f ;  /* 0x0a001f000b047f89 */ /* 0x000ea200000e0000 */
[----:B-1----:R-:W-:-:S05]  /*16a0*/  FADD.FTZ R10, R9, R6 ;  /* 0x00000006090a7221 */ /* 0x002fca0000010000 */
[----:B------:R-:W1:Y:S01]  /*16b0*/  SHFL.DOWN PT, R5, R10, 0x8, 0x1f ;  /* 0x09001f000a057f89 */ /* 0x000e6200000e0000 */
[----:B--2---:R-:W-:-:S05]  /*16c0*/  FADD.FTZ R4, R11, R4 ;  /* 0x000000040b047221 */ /* 0x004fca0000010000 */
[----:B------:R-:W2:Y:S01]  /*16d0*/  SHFL.DOWN PT, R7, R4, 0x8, 0x1f ;  /* 0x09001f0004077f89 */ /* 0x000ea200000e0000 */
[----:B-1----:R-:W-:-:S05]  /*16e0*/  FADD.FTZ R5, R5, R10 ;  /* 0x0000000a05057221 */ /* 0x002fca0000010000 */
[----:B------:R-:W1:Y:S01]  /*16f0*/  SHFL.DOWN PT, R6, R5, 0x4, 0x1f ;  /* 0x08801f0005067f89 */ /* 0x000e6200000e0000 */
[----:B--2---:R-:W-:-:S05]  /*1700*/  FADD.FTZ R7, R4, R7 ;  /* 0x0000000704077221 */ /* 0x004fca0000010000 */
[----:B------:R-:W2:Y:S01]  /*1710*/  SHFL.DOWN PT, R8, R7, 0x4, 0x1f ;  /* 0x08801f0007087f89 */ /* 0x000ea200000e0000 */
[----:B-1----:R-:W-:-:S05]  /*1720*/  FADD.FTZ R6, R5, R6 ;  /* 0x0000000605067221 */ /* 0x002fca0000010000 */
[----:B0-----:R-:W0:Y:S01]  /*1730*/  SHFL.DOWN PT, R9, R6, 0x2, 0x1f ;  /* 0x08401f0006097f89 */ /* 0x001e2200000e0000 */
[----:B--2---:R-:W-:-:S05]  /*1740*/  FADD.FTZ R8, R7, R8 ;  /* 0x0000000807087221 */ /* 0x004fca0000010000 */
[----:B------:R-:W1:Y:S01]  /*1750*/  SHFL.DOWN PT, R11, R8, 0x2, 0x1f ;  /* 0x08401f00080b7f89 */ /* 0x000e6200000e0000 */
[----:B0-----:R-:W-:-:S05]  /*1760*/  FADD.FTZ R9, R6, R9 ;  /* 0x0000000906097221 */ /* 0x001fca0000010000 */
[----:B------:R0:W2:Y:S01]  /*1770*/  SHFL.DOWN PT, R20, R9, 0x1, 0x1f ;  /* 0x08201f0009147f89 */ /* 0x0000a200000e0000 */
[----:B-1----:R-:W-:-:S05]  /*1780*/  FADD.FTZ R11, R8, R11 ;  /* 0x0000000b080b7221 */ /* 0x002fca0000010000 */
[----:B------:R0:W1:Y:S02]  /*1790*/  SHFL.DOWN PT, R4, R11, 0x1, 0x1f ;  /* 0x08201f000b047f89 */ /* 0x00006400000e0000 */
.L_x_44:
[----:B------:R-:W-:Y:S01]  /*17a0*/  LOP3.LUT P3, RZ, R114, 0xff, RZ, 0xc0, !PT ;  /* 0x000000ff72ff7812 */ /* 0x000fe2000786c0ff */
[----:B--2---:R-:W-:Y:S01]  /*17b0*/  FADD.FTZ R20, R20, R9 ;  /* 0x0000000914147221 */ /* 0x004fe20000010000 */
[----:B------:R-:W-:Y:S01]  /*17c0*/  PLOP3.LUT P0, PT, PT, PT, PT, 0x80, 0x0 ;  /* 0x000000000000781c */ /* 0x000fe20003f0f070 */
[----:B-1----:R-:W-:Y:S01]  /*17d0*/  FADD.FTZ R21, R4, R11 ;  /* 0x0000000b04157221 */ /* 0x002fe20000010000 */
[----:B------:R-:W-:Y:S01]  /*17e0*/  @!P2 PLOP3.LUT P0, PT, P3, PT, PT, 0x80, 0x0 ;  /* 0x000000000000a81c */ /* 0x000fe20001f0f070 */
[----:B------:R-:W-:Y:S01]  /*17f0*/  ULDC.U8 UR6, c[0x0][0x1f0] ;  /* 0x00007c0000067ab9 */ /* 0x000fe20000000000 */
[----:B------:R-:W-:-:S04]  /*1800*/  SHF.R.U32.HI R5, RZ, 0x5, R0 ;  /* 0x00000005ff057819 */ /* 0x000fc80000011600 */
[C---:B------:R-:W-:Y:S02]  /*1810*/  @!P2 LOP3.LUT R6, R5.reuse, 0x7fffffc, RZ, 0xc0, !PT ;  /* 0x07fffffc0506a812 */ /* 0x040fe400078ec0ff */
[----:B------:R-:W-:-:S04]  /*1820*/  LOP3.LUT R114, R5, 0x7fffffc, RZ, 0xc0, !PT ;  /* 0x07fffffc05727812 */ /* 0x000fc800078ec0ff */
[----:B------:R-:W-:Y:S02]  /*1830*/  @!P3 IADD3 R114, R114, 0x4, RZ ;  /* 0x000000047272b810 */ /* 0x000fe40007ffe0ff */
[----:B------:R-:W-:Y:S02]  /*1840*/  @!P0 IADD3 R6, R6, 0x4, RZ ;  /* 0x0000000406068810 */ /* 0x000fe40007ffe0ff */
[----:B------:R-:W-:Y:S01]  /*1850*/  ISETP.NE.AND P0, PT, RZ, UR6, PT ;  /* 0x00000006ff007c0c */ /* 0x000fe2000bf05270 */
[----:B------:R-:W-:Y:S01]  /*1860*/  WARPSYNC 0xffffffff ;  /* 0xffffffff00007948 */ /* 0x000fe20003800000 */
[----:B------:R-:W-:Y:S02]  /*1870*/  @!P2 LOP3.LUT R42, R6, 0x3, R5, 0xf8, !PT ;  /* 0x00000003062aa812 */ /* 0x000fe400078ef805 */
[----:B------:R-:W-:-:S03]  /*1880*/  SHF.L.U32 R114, R114, 0x3, RZ ;  /* 0x0000000372727819 */ /* 0x000fc600000006ff */
[----:B------:R-:W-:Y:S04]  /*1890*/  @!P2 STS.64 [R42.X8+0x2800], R20 ;  /* 0x002800142a00a388 */ /* 0x000fe80000008a00 */
[----:B------:R-:W-:Y:S06]  /*18a0*/  BAR.SYNC.DEFER_BLOCKING 0x0 ;  /* 0x0000000000007b1d */ /* 0x000fec0000010000 */
[----:B------:R-:W1:Y:S04]  /*18b0*/  LDS.128 R4, [R114+0x2800] ;  /* 0x0028000072047984 */ /* 0x000e680000000c00 */
[----:B0-----:R-:W0:Y:S01]  /*18c0*/  LDS.128 R8, [R114+0x2810] ;  /* 0x0028100072087984 */ /* 0x001e220000000c00 */
[----:B-1----:R-:W-:-:S02]  /*18d0*/  FADD.FTZ R137, RZ, R4 ;  /* 0x00000004ff897221 */ /* 0x002fc40000010000 */
[----:B------:R-:W-:Y:S02]  /*18e0*/  FADD.FTZ R4, RZ, R5 ;  /* 0x00000005ff047221 */ /* 0x000fe40000010000 */
[----:B------:R-:W-:Y:S02]  /*18f0*/  FADD.FTZ R137, R6, R137 ;  /* 0x0000008906897221 */ /* 0x000fe40000010000 */
[----:B------:R-:W-:Y:S02]  /*1900*/  FADD.FTZ R4, R7, R4 ;  /* 0x0000000407047221 */ /* 0x000fe40000010000 */
[----:B0-----:R-:W-:Y:S02]  /*1910*/  FADD.FTZ R137, R137, R8 ;  /* 0x0000000889897221 */ /* 0x001fe40000010000 */
[----:B------:R-:W-:Y:S02]  /*1920*/  FADD.FTZ R4, R4, R9 ;  /* 0x0000000904047221 */ /* 0x000fe40000010000 */
[----:B------:R-:W-:-:S02]  /*1930*/  FADD.FTZ R10, R10, R137 ;  /* 0x000000890a0a7221 */ /* 0x000fc40000010000 */
[----:B------:R-:W-:Y:S02]  /*1940*/  FADD.FTZ R4, R11, R4 ;  /* 0x000000040b047221 */ /* 0x000fe40000010000 */
[----:B------:R-:W-:Y:S02]  /*1950*/  FMUL.FTZ R10, R10, c[0x0][0x1e0] ;  /* 0x000078000a0a7a20 */ /* 0x000fe40000410000 */
[----:B------:R-:W-:Y:S01]  /*1960*/  FMUL.FTZ R7, R4, c[0x0][0x1e0] ;  /* 0x0000780004077a20 */ /* 0x000fe20000410000 */
[----:B-----5:R-:W-:Y:S02]  /*1970*/  @P1 MOV R4, R2 ;  /* 0x0000000200041202 */ /* 0x020fe40000000f00 */
[----:B------:R-:W-:Y:S02]  /*1980*/  FSEL R10, R10, RZ, !P0 ;  /* 0x000000ff0a0a7208 */ /* 0x000fe40004000000 */
[----:B------:R-:W-:Y:S02]  /*1990*/  @P1 PRMT R4, RZ, 0x5410, R4 ;  /* 0x00005410ff041816 */ /* 0x000fe40000000004 */
[----:B------:R-:W-:Y:S01]  /*19a0*/  ISETP.NE.U32.AND P0, PT, RZ, c[0x0][0x258], PT ;  /* 0x00009600ff007a0c */ /* 0x000fe20003f05070 */
[----:B------:R-:W-:-:S02]  /*19b0*/  FFMA.FTZ R8, R43, R7, R10 ;  /* 0x000000072b087223 */ /* 0x000fc4000001000a */
[-CC-:B------:R-:W-:Y:S01]  /*19c0*/  FFMA.FTZ R116, R116, R7.reuse, R10.reuse ;  /* 0x0000000774747223 */ /* 0x180fe2000001000a */
[----:B------:R-:W-:Y:S01]  /*19d0*/  ISETP.NE.AND.EX P0, PT, RZ, c[0x0][0x25c], PT, P0 ;  /* 0x00009700ff007a0c */ /* 0x000fe20003f05300 */
[-C--:B------:R-:W-:Y:S02]  /*19e0*/  FFMA.FTZ R5, R26, R7.reuse, R10 ;  /* 0x000000071a057223 */ /* 0x080fe4000001000a */
[----:B------:R-:W-:Y:S01]  /*19f0*/  FADD.FTZ R26, R35, -R8 ;  /* 0x80000008231a7221 */ /* 0x000fe20000010000 */
[----:B------:R-:W-:Y:S01]  /*1a00*/  @P1 MOV R8, R12 ;  /* 0x0000000c00081202 */ /* 0x000fe20000000f00 */
[-C--:B------:R-:W-:Y:S02]  /*1a10*/  FFMA.FTZ R23, R23, R7.reuse, R10 ;  /* 0x0000000717177223 */ /* 0x080fe4000001000a */
[----:B------:R-:W-:Y:S01]  /*1a20*/  FADD.FTZ R116, R31, -R116 ;  /* 0x800000741f747221 */ /* 0x000fe20000010000 */
[----:B------:R-:W-:Y:S01]  /*1a30*/  @P1 PRMT R8, RZ, 0x5410, R8 ;  /* 0x00005410ff081816 */ /* 0x000fe20000000008 */
[----:B------:R-:W-:-:S02]  /*1a40*/  FFMA.FTZ R6, R39, R7, R10 ;  /* 0x0000000727067223 */ /* 0x000fc4000001000a */
[----:B------:R-:W-:Y:S02]  /*1a50*/  FADD.FTZ R30, R30, -R23 ;  /* 0x800000171e1e7221 */ /* 0x000fe40000010000 */
[----:B------:R-:W-:Y:S02]  /*1a60*/  FMUL.FTZ R23, R115, R116 ;  /* 0x0000007473177220 */ /* 0x000fe40000410000 */
[-CC-:B------:R-:W-:Y:S02]  /*1a70*/  FFMA.FTZ R32, R32, R7.reuse, R10.reuse ;  /* 0x0000000720207223 */ /* 0x180fe4000001000a */
[-CC-:B------:R-:W-:Y:S02]  /*1a80*/  FFMA.FTZ R28, R28, R7.reuse, R10.reuse ;  /* 0x000000071c1c7223 */ /* 0x180fe4000001000a */
[-CC-:B------:R-:W-:Y:S02]  /*1a90*/  FFMA.FTZ R118, R118, R7.reuse, R10.reuse ;  /* 0x0000000776767223 */ /* 0x180fe4000001000a */
[----:B------:R-:W-:-:S02]  /*1aa0*/  FFMA.FTZ R119, R119, R7, R10 ;  /* 0x0000000777777223 */ /* 0x000fc4000001000a */
[-CC-:B------:R-:W-:Y:S02]  /*1ab0*/  FFMA.FTZ R20, R121, R7.reuse, R10.reuse ;  /* 0x0000000779147223 */ /* 0x180fe4000001000a */
[-CC-:B------:R-:W-:Y:S02]  /*1ac0*/  FFMA.FTZ R21, R122, R7.reuse, R10.reuse ;  /* 0x000000077a157223 */ /* 0x180fe4000001000a */
        /* <DEDUP_REMOVED lines=8> */
[----:B------:R-:W-:Y:S02]  /*1b50*/  FFMA.FTZ R134, R134, R7, R10 ;  /* 0x0000000786867223 */ /* 0x000fe4000001000a */
[----:B------:R-:W-:-:S02]  /*1b60*/  FADD.FTZ R10, R29, -R6 ;  /* 0x800000061d0a7221 */ /* 0x000fc40000010000 */
[----:B------:R-:W-:Y:S01]  /*1b70*/  @P1 FADD.FTZ R23, R23, R8 ;  /* 0x0000000817171221 */ /* 0x000fe20000010000 */
[----:B------:R-:W-:Y:S01]  /*1b80*/  @P1 SHF.R.U64 R8, R12, 0x10, R13 ;  /* 0x000000100c081819 */ /* 0x000fe2000000120d */
[----:B------:R-:W-:Y:S02]  /*1b90*/  FADD.FTZ R28, R25, -R28 ;  /* 0x8000001c191c7221 */ /* 0x000fe40000010000 */
[----:B------:R-:W-:Y:S01]  /*1ba0*/  FADD.FTZ R22, R22, -R5 ;  /* 0x8000000516167221 */ /* 0x000fe20000010000 */
[----:B------:R-:W-:Y:S01]  /*1bb0*/  @P1 PRMT R8, RZ, 0x5410, R8 ;  /* 0x00005410ff081816 */ /* 0x000fe20000000008 */
[C---:B------:R-:W-:Y:S02]  /*1bc0*/  FMUL.FTZ R5, R115.reuse, R30 ;  /* 0x0000001e73057220 */ /* 0x040fe40000410000 */
[----:B------:R-:W-:Y:S02]  /*1bd0*/  FMUL.FTZ R25, R115, R10 ;  /* 0x0000000a73197220 */ /* 0x000fe40000410000 */
[----:B------:R-:W-:Y:S01]  /*1be0*/  FADD.FTZ R30, R37, -R20 ;  /* 0x80000014251e7221 */ /* 0x000fe20000010000 */
[----:B------:R-:W-:Y:S01]  /*1bf0*/  @P1 MOV R20, R13 ;  /* 0x0000000d00141202 */ /* 0x000fe20000000f00 */
[----:B------:R-:W-:-:S02]  /*1c00*/  FMUL.FTZ R10, R23, R24 ;  /* 0x00000018170a7220 */ /* 0x000fc40000410000 */
[----:B------:R-:W-:Y:S02]  /*1c10*/  FADD.FTZ R132, R127, -R132 ;  /* 0x800000847f847221 */ /* 0x000fe40000010000 */
[----:B------:R0:W-:Y:S01]  /*1c20*/  F2F.BF16.F32 R127, R10 ;  /* 0x0000000a007f7304 */ /* 0x0001e20000202000 */
[----:B------:R-:W-:Y:S02]  /*1c30*/  FADD.FTZ R118, R33, -R118 ;  /* 0x8000007621767221 */ /* 0x000fe40000010000 */
[----:B------:R-:W-:Y:S02]  /*1c40*/  FADD.FTZ R36, R36, -R119 ;  /* 0x8000007724247221 */ /* 0x000fe40000010000 */
[----:B------:R-:W-:Y:S02]  /*1c50*/  FADD.FTZ R34, R34, -R21 ;  /* 0x8000001522227221 */ /* 0x000fe40000010000 */
[----:B------:R-:W-:Y:S01]  /*1c60*/  FADD.FTZ R130, R123, -R130 ;  /* 0x800000827b827221 */ /* 0x000fe20000010000 */
[----:B0-----:R-:W-:Y:S01]  /*1c70*/  @P1 PRMT R10, RZ, 0x5410, R20 ;  /* 0x00005410ff0a1816 */ /* 0x001fe20000000014 */
[C---:B------:R-:W-:Y:S01]  /*1c80*/  FMUL.FTZ R21, R115.reuse, R22 ;  /* 0x0000001673157220 */ /* 0x040fe20000410000 */
[----:B------:R-:W-:Y:S01]  /*1c90*/  @P1 MOV R20, R14 ;  /* 0x0000000e00141202 */ /* 0x000fe20000000f00 */
[C---:B------:R-:W-:Y:S01]  /*1ca0*/  FMUL.FTZ R33, R115.reuse, R118 ;  /* 0x0000007673217220 */ /* 0x040fe20000410000 */
[----:B------:R-:W-:Y:S01]  /*1cb0*/  @P1 SHF.R.U32.HI R22, RZ, 0x10, R13 ;  /* 0x00000010ff161819 */ /* 0x000fe2000001160d */
[C---:B------:R-:W-:Y:S01]  /*1cc0*/  FMUL.FTZ R123, R115.reuse, R26 ;  /* 0x0000001a737b7220 */ /* 0x040fe20000410000 */
[----:B------:R-:W-:Y:S01]  /*1cd0*/  @P1 PRMT R20, RZ, 0x5410, R20 ;  /* 0x00005410ff141816 */ /* 0x000fe20000000014 */
[----:B------:R-:W-:Y:S01]  /*1ce0*/  FMUL.FTZ R35, R115, R36 ;  /* 0x0000002473237220 */ /* 0x000fe20000410000 */
[--C-:B------:R-:W-:Y:S01]  /*1cf0*/  @P1 SHF.R.U64 R26, R14, 0x10, R15.reuse ;  /* 0x000000100e1a1819 */ /* 0x100fe2000000120f */
[----:B------:R-:W-:Y:S01]  /*1d00*/  @P1 FADD.FTZ R33, R33, R10 ;  /* 0x0000000a21211221 */ /* 0x000fe20000010000 */
[----:B------:R-:W-:Y:S01]  /*1d10*/  @P1 PRMT R10, RZ, 0x5410, R22 ;  /* 0x00005410ff0a1816 */ /* 0x000fe20000000016 */
[----:B------:R-:W-:Y:S01]  /*1d20*/  @P1 FADD.FTZ R35, R35, R20 ;  /* 0x0000001423231221 */ /* 0x000fe20000010000 */
[----:B------:R-:W-:Y:S01]  /*1d30*/  @P1 PRMT R20, RZ, 0x5410, R26 ;  /* 0x00005410ff141816 */ /* 0x000fe2000000001a */
[----:B------:R-:W-:Y:S01]  /*1d40*/  @P1 IMAD.MOV.U32 R22, RZ, RZ, R15 ;  /* 0x000000ffff161224 */ /* 0x000fe200078e000f */
[----:B------:R-:W-:Y:S01]  /*1d50*/  @P1 MOV R26, R16 ;  /* 0x00000010001a1202 */ /* 0x000fe20000000f00 */
[----:B------:R-:W-:-:S02]  /*1d60*/  FMUL.FTZ R39, R115, R30 ;  /* 0x0000001e73277220 */ /* 0x000fc40000410000 */
[----:B------:R-:W-:Y:S02]  /*1d70*/  FADD.FTZ R120, R117, -R120 ;  /* 0x8000007875787221 */ /* 0x000fe40000010000 */
[----:B------:R-:W-:Y:S01]  /*1d80*/  @P1 FADD.FTZ R39, R39, R20 ;  /* 0x0000001427271221 */ /* 0x000fe20000010000 */
[----:B------:R-:W-:Y:S01]  /*1d90*/  @P1 PRMT R20, RZ, 0x5410, R22 ;  /* 0x00005410ff141816 */ /* 0x000fe20000000016 */
[C---:B------:R-:W-:Y:S02]  /*1da0*/  FMUL.FTZ R117, R115.reuse, R34 ;  /* 0x0000002273757220 */ /* 0x040fe40000410000 */
[----:B------:R-:W-:Y:S01]  /*1db0*/  FMUL.FTZ R11, R115, R28 ;  /* 0x0000001c730b7220 */ /* 0x000fe20000410000 */
[----:B------:R-:W-:Y:S01]  /*1dc0*/  @P1 SHF.R.U32.HI R28, RZ, 0x10, R15 ;  /* 0x00000010ff1c1819 */ /* 0x000fe2000001160f */
[----:B------:R-:W-:Y:S02]  /*1dd0*/  @P1 FADD.FTZ R117, R117, R20 ;  /* 0x0000001475751221 */ /* 0x000fe40000010000 */
[----:B------:R-:W-:-:S02]  /*1de0*/  FMUL.FTZ R20, R39, R24 ;  /* 0x0000001827147220 */ /* 0x000fc40000410000 */
[----:B------:R-:W-:Y:S02]  /*1df0*/  FADD.FTZ R124, R41, -R124 ;  /* 0x8000007c297c7221 */ /* 0x000fe40000010000 */
[----:B------:R0:W-:Y:S01]  /*1e00*/  F2F.BF16.F32 R30, R20 ;  /* 0x00000014001e7304 */ /* 0x0001e20000202000 */
[----:B------:R-:W-:Y:S02]  /*1e10*/  FADD.FTZ R40, R40, -R125 ;  /* 0x8000007d28287221 */ /* 0x000fe40000010000 */
[C---:B------:R-:W-:Y:S02]  /*1e20*/  FMUL.FTZ R125, R115.reuse, R124 ;  /* 0x0000007c737d7220 */ /* 0x040fe40000410000 */
[----:B------:R-:W-:Y:S02]  /*1e30*/  FMUL.FTZ R41, R115, R120 ;  /* 0x0000007873297220 */ /* 0x000fe40000410000 */
[----:B------:R-:W-:Y:S01]  /*1e40*/  FADD.FTZ R32, R27, -R32 ;  /* 0x800000201b207221 */ /* 0x000fe20000010000 */
[----:B0-----:R-:W-:Y:S01]  /*1e50*/  @P1 PRMT R20, RZ, 0x5410, R28 ;  /* 0x00005410ff141816 */ /* 0x001fe2000000001c */
[----:B------:R-:W-:Y:S01]  /*1e60*/  FMUL.FTZ R22, R117, R24 ;  /* 0x0000001875167220 */ /* 0x000fe20000410000 */
[----:B------:R-:W-:Y:S01]  /*1e70*/  @P1 SHF.R.U64 R28, R16, 0x10, R17 ;  /* 0x00000010101c1819 */ /* 0x000fe20000001211 */
[----:B------:R-:W-:-:S02]  /*1e80*/  FADD.FTZ R38, R38, -R129 ;  /* 0x8000008126267221 */ /* 0x000fc40000010000 */
[----:B------:R-:W-:Y:S01]  /*1e90*/  @P1 FADD.FTZ R125, R125, R20 ;  /* 0x000000147d7d1221 */ /* 0x000fe20000010000 */
[----:B------:R-:W-:Y:S01]  /*1ea0*/  @P1 PRMT R20, RZ, 0x5410, R26 ;  /* 0x00005410ff141816 */ /* 0x000fe2000000001a */
[----:B------:R-:W-:Y:S01]  /*1eb0*/  FMUL.FTZ R7, R115, R32 ;  /* 0x0000002073077220 */ /* 0x000fe20000410000 */
[----:B------:R-:W-:Y:S01]  /*1ec0*/  @P1 MOV R26, R17 ;  /* 0x00000011001a1202 */ /* 0x000fe20000000f00 */
[----:B------:R-:W-:Y:S01]  /*1ed0*/  @P1 IMAD.MOV.U32 R6, RZ, RZ, R3 ;  /* 0x000000ffff061224 */ /* 0x000fe200078e0003 */
[----:B------:R0:W-:Y:S01]  /*1ee0*/  F2F.BF16.F32 R32, R22 ;  /* 0x0000001600207304 */ /* 0x0001e20000202000 */
[----:B------:R-:W-:Y:S02]  /*1ef0*/  @P1 FADD.FTZ R41, R41, R20 ;  /* 0x0000001429291221 */ /* 0x000fe40000010000 */
[----:B------:R-:W-:Y:S01]  /*1f00*/  FMUL.FTZ R20, R125, R24 ;  /* 0x000000187d147220 */ /* 0x000fe20000410000 */
[----:B------:R-:W-:Y:S01]  /*1f10*/  @P1 PRMT R6, RZ, 0x5410, R6 ;  /* 0x00005410ff061816 */ /* 0x000fe20000000006 */
[----:B------:R-:W-:-:S02]  /*1f20*/  FMUL.FTZ R119, R115, R38 ;  /* 0x0000002673777220 */ /* 0x000fc40000410000 */
[C---:B------:R-:W-:Y:S01]  /*1f30*/  FMUL.FTZ R43, R115.reuse, R40 ;  /* 0x00000028732b7220 */ /* 0x040fe20000410000 */
[----:B------:R1:W-:Y:S01]  /*1f40*/  F2F.BF16.F32 R34, R20 ;  /* 0x0000001400227304 */ /* 0x0003e20000202000 */
[----:B0-----:R-:W-:Y:S01]  /*1f50*/  @P1 PRMT R22, RZ, 0x5410, R28 ;  /* 0x00005410ff161816 */ /* 0x001fe2000000001c */
[----:B------:R-:W-:Y:S01]  /*1f60*/  FMUL.FTZ R121, R115, R130 ;  /* 0x0000008273797220 */ /* 0x000fe20000410000 */
[----:B------:R-:W-:Y:S01]  /*1f70*/  @P1 SHF.R.U32.HI R28, RZ, 0x10, R17 ;  /* 0x00000010ff1c1819 */ /* 0x000fe20000011611 */
[----:B------:R-:W-:Y:S01]  /*1f80*/  @P1 FADD.FTZ R11, R11, R6 ;  /* 0x000000060b0b1221 */ /* 0x000fe20000010000 */
[--C-:B------:R-:W-:Y:S01]  /*1f90*/  @P1 SHF.R.U32.HI R6, RZ, 0x10, R3.reuse ;  /* 0x00000010ff061819 */ /* 0x100fe20000011603 */
[----:B------:R-:W-:Y:S02]  /*1fa0*/  @P1 FADD.FTZ R43, R43, R22 ;  /* 0x000000162b2b1221 */ /* 0x000fe40000010000 */
[----:B------:R-:W-:Y:S01]  /*1fb0*/  @P1 FADD.FTZ R5, R5, R4 ;  /* 0x0000000405051221 */ /* 0x000fe20000010000 */
[----:B-1----:R-:W-:Y:S01]  /*1fc0*/  @P1 PRMT R20, RZ, 0x5410, R26 ;  /* 0x00005410ff141816 */ /* 0x002fe2000000001a */
[----:B------:R-:W-:Y:S01]  /*1fd0*/  FMUL.FTZ R22, R41, R24 ;  /* 0x0000001829167220 */ /* 0x000fe20000410000 */
[----:B------:R-:W-:Y:S01]  /*1fe0*/  @P1 SHF.R.U64 R4, R2, 0x10, R3 ;  /* 0x0000001002041819 */ /* 0x000fe20000001203 */
[----:B------:R-:W-:Y:S01]  /*1ff0*/  FADD.FTZ R128, R128, -R133 ;  /* 0x8000008580807221 */ /* 0x000fe20000010000 */
[----:B------:R-:W-:Y:S01]  /*2000*/  @P1 MOV R26, R18 ;  /* 0x00000012001a1202 */ /* 0x000fe20000000f00 */
[----:B------:R-:W-:Y:S01]  /*2010*/  @P1 FADD.FTZ R119, R119, R20 ;  /* 0x0000001477771221 */ /* 0x000fe20000010000 */
[----:B------:R-:W-:Y:S01]  /*2020*/  @P1 PRMT R20, RZ, 0x5410, R28 ;  /* 0x00005410ff141816 */ /* 0x000fe2000000001c */
[----:B------:R0:W-:Y:S01]  /*2030*/  F2F.BF16.F32 R133, R22 ;  /* 0x0000001600857304 */ /* 0x0001e20000202000 */
[----:B------:R-:W-:Y:S01]  /*2040*/  @P1 SHF.R.U64 R28, R18, 0x10, R19 ;  /* 0x00000010121c1819 */ /* 0x000fe20000001213 */
[----:B------:R-:W-:Y:S01]  /*2050*/  FMUL.FTZ R29, R115, R128 ;  /* 0x00000080731d7220 */ /* 0x000fe20000410000 */
[----:B------:R-:W-:Y:S01]  /*2060*/  @P1 PRMT R6, RZ, 0x5410, R6 ;  /* 0x00005410ff061816 */ /* 0x000fe20000000006 */
[----:B------:R-:W-:Y:S01]  /*2070*/  @P1 FADD.FTZ R121, R121, R20 ;  /* 0x0000001479791221 */ /* 0x000fe20000010000 */
[----:B------:R-:W-:Y:S01]  /*2080*/  @P1 PRMT R4, RZ, 0x5410, R4 ;  /* 0x00005410ff041816 */ /* 0x000fe20000000004 */
[----:B------:R-:W-:-:S02]  /*2090*/  FMUL.FTZ R20, R43, R24 ;  /* 0x000000182b147220 */ /* 0x000fc40000410000 */
[----:B------:R-:W-:Y:S01]  /*20a0*/  @P1 FADD.FTZ R21, R21, R6 ;  /* 0x0000000615151221 */ /* 0x000fe20000010000 */
[----:B0-----:R-:W-:Y:S01]  /*20b0*/  @P1 PRMT R22, RZ, 0x5410, R26 ;  /* 0x00005410ff161816 */ /* 0x001fe2000000001a */
[----:B------:R0:W-:Y:S01]  /*20c0*/  F2F.BF16.F32 R36, R20 ;  /* 0x0000001400247304 */ /* 0x0001e20000202000 */
[----:B------:R-:W-:Y:S02]  /*20d0*/  @P1 IMAD.MOV.U32 R26, RZ, RZ, R19 ;  /* 0x000000ffff1a1224 */ /* 0x000fe400078e0013 */
[----:B------:R-:W-:Y:S02]  /*20e0*/  @P1 FADD.FTZ R7, R7, R4 ;  /* 0x0000000407071221 */ /* 0x000fe40000010000 */
[----:B------:R-:W-:Y:S02]  /*20f0*/  @P1 FADD.FTZ R25, R25, R8 ;  /* 0x0000000819191221 */ /* 0x000fe40000010000 */
[----:B------:R-:W-:Y:S01]  /*2100*/  FADD.FTZ R126, R126, -R135 ;  /* 0x800000877e7e7221 */ /* 0x000fe20000010000 */
[----:B0-----:R-:W-:Y:S01]  /*2110*/  @P1 PRMT R20, RZ, 0x5410, R28 ;  /* 0x00005410ff141816 */ /* 0x001fe2000000001c */
[----:B------:R-:W-:Y:S01]  /*2120*/  @P1 FADD.FTZ R123, R123, R10 ;  /* 0x0000000a7b7b1221 */ /* 0x000fe20000010000 */
[----:B------:R-:W-:Y:S01]  /*2130*/  @P1 SHF.R.U32.HI R28, RZ, 0x10, R19 ;  /* 0x00000010ff1c1819 */ /* 0x000fe20000011613 */
[-C--:B------:R-:W-:Y:S01]  /*2140*/  FMUL.FTZ R6, R21, R24.reuse ;  /* 0x0000001815067220 */ /* 0x080fe20000410000 */
[----:B------:R-:W-:Y:S01]  /*2150*/  @P0 F2FP.BF16.PACK_AB R21, RZ, R21 ;  /* 0x00000015ff15023e */ /* 0x000fe200000010ff */
[----:B------:R-:W-:Y:S01]  /*2160*/  @P1 FADD.FTZ R29, R29, R20 ;  /* 0x000000141d1d1221 */ /* 0x000fe20000010000 */
[----:B------:R-:W-:Y:S01]  /*2170*/  @P1 PRMT R20, RZ, 0x5410, R26 ;  /* 0x00005410ff141816 */ /* 0x000fe2000000001a */
[-C--:B------:R-:W-:Y:S01]  /*2180*/  FMUL.FTZ R4, R7, R24.reuse ;  /* 0x0000001807047220 */ /* 0x080fe20000410000 */
[----:B------:R-:W-:Y:S01]  /*2190*/  @P0 F2FP.BF16.PACK_AB R7, RZ, R7 ;  /* 0x00000007ff07023e */ /* 0x000fe200000010ff */
[----:B------:R-:W-:Y:S01]  /*21a0*/  FMUL.FTZ R8, R25, R24 ;  /* 0x0000001819087220 */ /* 0x000fe20000410000 */
[----:B------:R-:W0:Y:S01]  /*21b0*/  F2F.BF16.F32 R6, R6 ;  /* 0x0000000600067304 */ /* 0x000e220000202000 */
[----:B------:R-:W-:Y:S01]  /*21c0*/  FMUL.FTZ R31, R115, R126 ;  /* 0x0000007e731f7220 */ /* 0x000fe20000410000 */
[----:B------:R-:W-:Y:S01]  /*21d0*/  @P0 F2FP.BF16.PACK_AB R26, RZ, R11 ;  /* 0x0000000bff1a023e */ /* 0x000fe200000010ff */
[----:B------:R-:W-:Y:S01]  /*21e0*/  FMUL.FTZ R10, R123, R24 ;  /* 0x000000187b0a7220 */ /* 0x000fe20000410000 */
[----:B------:R-:W-:Y:S01]  /*21f0*/  @P0 PRMT R111, R7, 0x7610, R111 ;  /* 0x00007610076f0816 */ /* 0x000fe2000000006f */
[----:B------:R-:W-:Y:S01]  /*2200*/  FMUL.FTZ R27, R115, R132 ;  /* 0x00000084731b7220 */ /* 0x000fe20000410000 */
[----:B------:R-:W-:Y:S01]  /*2210*/  @P0 PRMT R112, R26, 0x7610, R112 ;  /* 0x000076101a700816 */ /* 0x000fe20000000070 */
[----:B------:R-:W-:Y:S01]  /*2220*/  FADD.FTZ R134, R131, -R134 ;  /* 0x8000008683867221 */ /* 0x000fe20000010000 */
[----:B------:R-:W1:Y:S01]  /*2230*/  F2F.BF16.F32 R4, R4 ;  /* 0x0000000400047304 */ /* 0x000e620000202000 */
[----:B------:R-:W-:Y:S01]  /*2240*/  @P1 FADD.FTZ R31, R31, R20 ;  /* 0x000000141f1f1221 */ /* 0x000fe20000010000 */
[----:B------:R-:W-:Y:S01]  /*2250*/  @P1 PRMT R20, RZ, 0x5410, R28 ;  /* 0x00005410ff141816 */ /* 0x000fe2000000001c */
[-C--:B------:R-:W-:Y:S01]  /*2260*/  FMUL.FTZ R9, R5, R24.reuse ;  /* 0x0000001805097220 */ /* 0x080fe20000410000 */
[----:B------:R-:W-:Y:S01]  /*2270*/  @P0 F2FP.BF16.PACK_AB R5, RZ, R5 ;  /* 0x00000005ff05023e */ /* 0x000fe200000010ff */
[-C--:B------:R-:W-:Y:S01]  /*2280*/  FMUL.FTZ R37, R11, R24.reuse ;  /* 0x000000180b257220 */ /* 0x080fe20000410000 */
[----:B------:R-:W-:Y:S01]  /*2290*/  @P0 F2FP.BF16.PACK_AB R26, RZ, R23 ;  /* 0x00000017ff1a023e */ /* 0x000fe200000010ff */
[----:B------:R-:W-:Y:S01]  /*22a0*/  FMUL.FTZ R129, R33, R24 ;  /* 0x0000001821817220 */ /* 0x000fe20000410000 */
[----:B------:R-:W2:Y:S01]  /*22b0*/  F2F.BF16.F32 R8, R8 ;  /* 0x0000000800087304 */ /* 0x000ea20000202000 */
[----:B------:R-:W-:Y:S01]  /*22c0*/  @P1 FADD.FTZ R27, R27, R22 ;  /* 0x000000161b1b1221 */ /* 0x000fe20000010000 */
[----:B------:R-:W-:Y:S01]  /*22d0*/  @P0 PRMT R110, R5, 0x7610, R110 ;  /* 0x00007610056e0816 */ /* 0x000fe2000000006e */
[----:B------:R-:W-:Y:S01]  /*22e0*/  FMUL.FTZ R115, R115, R134 ;  /* 0x0000008673737220 */ /* 0x000fe20000410000 */
[----:B0-----:R-:W-:Y:S01]  /*22f0*/  SHF.L.U32 R11, R6, 0x10, RZ ;  /* 0x00000010060b7819 */ /* 0x001fe200000006ff */
[-C--:B------:R-:W-:Y:S01]  /*2300*/  FMUL.FTZ R22, R121, R24.reuse ;  /* 0x0000001879167220 */ /* 0x080fe20000410000 */
[----:B------:R-:W-:Y:S01]  /*2310*/  @P0 PRMT R113, R21, 0x7610, R113 ;  /* 0x0000761015710816 */ /* 0x000fe20000000071 */
[----:B------:R-:W-:Y:S01]  /*2320*/  @P1 FADD.FTZ R115, R115, R20 ;  /* 0x0000001473731221 */ /* 0x000fe20000010000 */
[----:B------:R-:W0:Y:S01]  /*2330*/  F2F.BF16.F32 R10, R10 ;  /* 0x0000000a000a7304 */ /* 0x000e220000202000 */
[----:B------:R-:W-:-:S02]  /*2340*/  FMUL.FTZ R131, R35, R24 ;  /* 0x0000001823837220 */ /* 0x000fc40000410000 */
[----:B------:R-:W-:Y:S02]  /*2350*/  FMUL.FTZ R20, R119, R24 ;  /* 0x0000001877147220 */ /* 0x000fe40000410000 */
[----:B-1----:R-:W-:-:S03]  /*2360*/  IMAD.WIDE.U32 R4, R4, 0x10000, RZ ;  /* 0x0001000004047825 */ /* 0x002fc600078e00ff */
[----:B------:R-:W1:Y:S01]  /*2370*/  F2F.BF16.F32 R9, R9 ;  /* 0x0000000900097304 */ /* 0x000e620000202000 */
[----:B--2---:R-:W-:-:S05]  /*2380*/  IMAD.WIDE.U32 R6, R8, 0x10000, RZ ;  /* 0x0001000008067825 */ /* 0x004fca00078e00ff */
[----:B------:R-:W-:Y:S02]  /*2390*/  LOP3.LUT R6, R6, R127, RZ, 0xfc, !PT ;  /* 0x0000007f06067212 */ /* 0x000fe400078efcff */
[----:B------:R-:W2:Y:S01]  /*23a0*/  F2F.BF16.F32 R37, R37 ;  /* 0x0000002500257304 */ /* 0x000ea20000202000 */
[----:B0-----:R-:W-:-:S07]  /*23b0*/  SHF.L.U32 R10, R10, 0x10, RZ ;  /* 0x000000100a0a7819 */ /* 0x001fce00000006ff */
[----:B------:R-:W0:Y:S01]  /*23c0*/  F2F.BF16.F32 R129, R129 ;  /* 0x0000008100817304 */ /* 0x000e220000202000 */
[----:B-1----:R-:W-:Y:S01]  /*23d0*/  LOP3.LUT R4, R4, R9, RZ, 0xfc, !PT ;  /* 0x0000000904047212 */ /* 0x002fe200078efcff */
[----:B------:R-:W-:-:S06]  /*23e0*/  IMAD.WIDE.U32 R8, R30, 0x10000, RZ ;  /* 0x000100001e087825 */ /* 0x000fcc00078e00ff */
[----:B------:R-:W1:Y:S01]  /*23f0*/  F2F.BF16.F32 R22, R22 ;  /* 0x0000001600167304 */ /* 0x000e620000202000 */
[----:B--2---:R-:W-:Y:S02]  /*2400*/  LOP3.LUT R5, R5, R11, R37, 0xfe, !PT ;  /* 0x0000000b05057212 */ /* 0x004fe400078efe25 */
[----:B------:R-:W-:-:S04]  /*2410*/  SHF.L.U32 R37, R34, 0x10, RZ ;  /* 0x0000001022257819 */ /* 0x000fc800000006ff */
[----:B------:R-:W-:Y:S01]  /*2420*/  LOP3.LUT R9, R9, R37, R32, 0xfe, !PT ;  /* 0x0000002509097212 */ /* 0x000fe200078efe20 */
[----:B------:R-:W2:Y:S01]  /*2430*/  F2F.BF16.F32 R131, R131 ;  /* 0x0000008300837304 */ /* 0x000ea20000202000 */
[----:B0-----:R-:W-:Y:S01]  /*2440*/  LOP3.LUT R7, R7, R10, R129, 0xfe, !PT ;  /* 0x0000000a07077212 */ /* 0x001fe200078efe81 */
[----:B------:R-:W-:-:S05]  /*2450*/  IMAD.WIDE.U32 R10, R36, 0x10000, RZ ;  /* 0x00010000240a7825 */ /* 0x000fca00078e00ff */
[----:B------:R-:W-:Y:S01]  /*2460*/  LOP3.LUT R10, R10, R133, RZ, 0xfc, !PT ;  /* 0x000000850a0a7212 */ /* 0x000fe200078efcff */
[----:B------:R-:W0:Y:S01]  /*2470*/  F2F.BF16.F32 R20, R20 ;  /* 0x0000001400147304 */ /* 0x000e220000202000 */
[----:B-1----:R-:W-:Y:S01]  /*2480*/  IMAD.U32 R127, R22, 0x10000, RZ ;  /* 0x00010000167f7824 */ /* 0x002fe200078e00ff */
[----:B--2---:R-:W-:-:S04]  /*2490*/  LOP3.LUT R8, R8, R131, RZ, 0xfc, !PT ;  /* 0x0000008308087212 */ /* 0x004fc800078efcff */
[----:B0-----:R-:W-:Y:S01]  /*24a0*/  LOP3.LUT R11, R11, R127, R20, 0xfe, !PT ;  /* 0x0000007f0b0b7212 */ /* 0x001fe200078efe14 */
        /* <DEDUP_REMOVED lines=9> */
.L_x_36:
[----:B------:R-:W-:Y:S02]  /*2540*/  @P0 PRMT R110, R26, 0x7610, R110 ;  /* 0x000076101a6e0816 */ /* 0x000fe4000000006e */
[----:B------:R-:W-:Y:S02]  /*2550*/  MOV R26, 0x8 ;  /* 0x00000008001a7802 */ /* 0x000fe40000000f00 */
[C---:B0-----:R-:W-:Y:S02]  /*2560*/  IADD3 R21, R105.reuse, 0x80, RZ ;  /* 0x0000008069157810 */ /* 0x041fe40007ffe0ff */
[----:B------:R-:W-:Y:S01]  /*2570*/  @P0 F2FP.BF16.PACK_AB R25, RZ, R25 ;  /* 0x00000019ff19023e */ /* 0x000fe200000010ff */
[----:B------:R-:W-:Y:S01]  /*2580*/  IMAD.WIDE.U32 R22, R105, R26, c[0x0][0x248] ;  /* 0x0000920069167625 */ /* 0x000fe200078e001a */
[----:B------:R-:W-:Y:S02]  /*2590*/  @P0 F2FP.BF16.PACK_AB R33, RZ, R33 ;  /* 0x00000021ff21023e */ /* 0x000fe400000010ff */
[----:B------:R-:W-:Y:S01]  /*25a0*/  @P0 F2FP.BF16.PACK_AB R123, RZ, R123 ;  /* 0x0000007bff7b023e */ /* 0x000fe200000010ff */
[----:B------:R-:W-:Y:S01]  /*25b0*/  IMAD.WIDE.U32 R20, R26, R21, c[0x0][0x248] ;  /* 0x000092001a147625 */ /* 0x000fe200078e0015 */
[----:B------:R0:W-:Y:S01]  /*25c0*/  STG.E.64 [R22.64], R4 ;  /* 0x0000000416007986 */ /* 0x0001e2000c101b04 */
[----:B------:R-:W-:-:S02]  /*25d0*/  @P0 PRMT R111, R25, 0x7610, R111 ;  /* 0x00007610196f0816 */ /* 0x000fc4000000006f */
[----:B------:R-:W-:Y:S02]  /*25e0*/  @P0 PRMT R112, R33, 0x7610, R112 ;  /* 0x0000761021700816 */ /* 0x000fe40000000070 */
[----:B------:R-:W-:Y:S01]  /*25f0*/  @P0 PRMT R113, R123, 0x7610, R113 ;  /* 0x000076107b710816 */ /* 0x000fe20000000071 */
[----:B------:R-:W-:Y:S05]  /*2600*/  @!P0 BRA `(.L_x_37) ;  /* 0x0000007000008947 */ /* 0x000fea0003800000 */
[----:B0-----:R-:W-:Y:S02]  /*2610*/  LOP3.LUT R4, R111, 0xffff, RZ, 0xc0, !PT ;  /* 0x0000ffff6f047812 */ /* 0x001fe400078ec0ff */
[----:B------:R-:W-:-:S03]  /*2620*/  PRMT R23, R112, 0x5410, R113 ;  /* 0x0000541070177816 */ /* 0x000fc60000000071 */
[----:B------:R-:W-:-:S05]  /*2630*/  IMAD.WIDE.U32 R4, R4, 0x10000, RZ ;  /* 0x0001000004047825 */ /* 0x000fca00078e00ff */
[----:B------:R-:W-:Y:S01]  /*2640*/  LOP3.LUT R5, R23, R5, RZ, 0xfc, !PT ;  /* 0x0000000517057212 */ /* 0x000fe200078efcff */
[----:B------:R-:W-:Y:S01]  /*2650*/  IMAD.WIDE.U32 R22, R106, R26, c[0x0][0x258] ;  /* 0x000096006a167625 */ /* 0x000fe200078e001a */
[----:B------:R-:W-:-:S05]  /*2660*/  LOP3.LUT R4, R4, 0xffff, R110, 0xf8, !PT ;  /* 0x0000ffff04047812 */ /* 0x000fca00078ef86e */
[----:B------:R0:W-:Y:S02]  /*2670*/  STG.E.64 [R22.64], R4 ;  /* 0x0000000416007986 */ /* 0x0001e4000c101b04 */
.L_x_37:
[----:B------:R1:W-:Y:S01]  /*2680*/  STG.E.64 [R20.64], R6 ;  /* 0x0000000614007986 */ /* 0x0003e2000c101b04 */
[-C--:B0-----:R-:W-:Y:S01]  /*2690*/  FMUL.FTZ R22, R27, R24.reuse ;  /* 0x000000181b167220 */ /* 0x081fe20000410000 */
[----:B------:R-:W-:Y:S01]  /*26a0*/  IADD3 R5, R105, 0x100, RZ ;  /* 0x0000010069057810 */ /* 0x000fe20007ffe0ff */
[----:B------:R-:W-:Y:S01]  /*26b0*/  FMUL.FTZ R23, R29, R24 ;  /* 0x000000181d177220 */ /* 0x000fe20000410000 */
[----:B------:R-:W-:Y:S01]  /*26c0*/  @P0 F2FP.BF16.PACK_AB R35, RZ, R35 ;  /* 0x00000023ff23023e */ /* 0x000fe200000010ff */
[----:B------:R1:W0:Y:S01]  /*26d0*/  F2F.BF16.F32 R25, R22 ;  /* 0x0000001600197304 */ /* 0x0002220000202000 */
[----:B------:R-:W-:Y:S01]  /*26e0*/  @P0 F2FP.BF16.PACK_AB R39, RZ, R39 ;  /* 0x00000027ff27023e */ /* 0x000fe200000010ff */
[----:B------:R-:W-:Y:S01]  /*26f0*/  IMAD.WIDE.U32 R4, R26, R5, c[0x0][0x248] ;  /* 0x000092001a047625 */ /* 0x000fe200078e0005 */
[----:B------:R-:W-:Y:S02]  /*2700*/  @P0 F2FP.BF16.PACK_AB R117, RZ, R117 ;  /* 0x00000075ff75023e */ /* 0x000fe400000010ff */
[----:B------:R-:W-:-:S02]  /*2710*/  @P0 F2FP.BF16.PACK_AB R125, RZ, R125 ;  /* 0x0000007dff7d023e */ /* 0x000fc400000010ff */
[----:B------:R-:W-:Y:S02]  /*2720*/  @P0 PRMT R110, R35, 0x7610, R110 ;  /* 0x00007610236e0816 */ /* 0x000fe4000000006e */
[----:B------:R-:W-:Y:S02]  /*2730*/  @P0 PRMT R111, R39, 0x7610, R111 ;  /* 0x00007610276f0816 */ /* 0x000fe4000000006f */
[----:B------:R-:W-:Y:S02]  /*2740*/  @P0 PRMT R112, R117, 0x7610, R112 ;  /* 0x0000761075700816 */ /* 0x000fe40000000070 */
[----:B------:R-:W-:Y:S01]  /*2750*/  @P0 PRMT R113, R125, 0x7610, R113 ;  /* 0x000076107d710816 */ /* 0x000fe20000000071 */
[----:B------:R-:W-:Y:S05]  /*2760*/  @!P0 BRA `(.L_x_38) ;  /* 0x0000007000008947 */ /* 0x000fea0003800000 */
[----:B-1----:R-:W-:Y:S02]  /*2770*/  LOP3.LUT R6, R111, 0xffff, RZ, 0xc0, !PT ;  /* 0x0000ffff6f067812 */ /* 0x002fe400078ec0ff */
[----:B------:R-:W-:-:S03]  /*2780*/  PRMT R21, R112, 0x5410, R113 ;  /* 0x0000541070157816 */ /* 0x000fc60000000071 */
[----:B------:R-:W-:-:S05]  /*2790*/  IMAD.WIDE.U32 R6, R6, 0x10000, RZ ;  /* 0x0001000006067825 */ /* 0x000fca00078e00ff */
[----:B------:R-:W-:Y:S01]  /*27a0*/  LOP3.LUT R7, R21, R7, RZ, 0xfc, !PT ;  /* 0x0000000715077212 */ /* 0x000fe200078efcff */
[----:B------:R-:W-:Y:S01]  /*27b0*/  IMAD.WIDE.U32 R20, R107, R26, c[0x0][0x258] ;  /* 0x000096006b147625 */ /* 0x000fe200078e001a */
[----:B------:R-:W-:-:S05]  /*27c0*/  LOP3.LUT R6, R6, 0xffff, R110, 0xf8, !PT ;  /* 0x0000ffff06067812 */ /* 0x000fca00078ef86e */
[----:B------:R1:W-:Y:S02]  /*27d0*/  STG.E.64 [R20.64], R6 ;  /* 0x0000000614007986 */ /* 0x0003e4000c101b04 */
.L_x_38:
[----:B-1----:R1:W-:Y:S01]  /*27e0*/  STG.E.64 [R4.64], R8 ;  /* 0x0000000804007986 */ /* 0x0023e2000c101b04 */
[----:B------:R-:W2:Y:S01]  /*27f0*/  F2F.BF16.F32 R23, R23 ;  /* 0x0000001700177304 */ /* 0x000ea20000202000 */
[----:B------:R-:W-:Y:S02]  /*2800*/  IADD3 R7, R105, 0x180, RZ ;  /* 0x0000018069077810 */ /* 0x000fe40007ffe0ff */
[----:B------:R-:W-:Y:S02]  /*2810*/  @P0 F2FP.BF16.PACK_AB R41, RZ, R41 ;  /* 0x00000029ff29023e */ /* 0x000fe400000010ff */
        /* <DEDUP_REMOVED lines=9> */
[----:B-12---:R-:W-:Y:S02]  /*28b0*/  LOP3.LUT R4, R111, 0xffff, RZ, 0xc0, !PT ;  /* 0x0000ffff6f047812 */ /* 0x006fe400078ec0ff */
[----:B------:R-:W-:-:S03]  /*28c0*/  PRMT R9, R112, 0x5410, R113 ;  /* 0x0000541070097816 */ /* 0x000fc60000000071 */
[----:B------:R-:W-:-:S05]  /*28d0*/  IMAD.WIDE.U32 R4, R4, 0x10000, RZ ;  /* 0x0001000004047825 */ /* 0x000fca00078e00ff */
[----:B------:R-:W-:Y:S01]  /*28e0*/  LOP3.LUT R5, R9, R5, RZ, 0xfc, !PT ;  /* 0x0000000509057212 */ /* 0x000fe200078efcff */
[----:B------:R-:W-:Y:S01]  /*28f0*/  IMAD.WIDE.U32 R8, R108, R26, c[0x0][0x258] ;  /* 0x000096006c087625 */ /* 0x000fe200078e001a */
[----:B------:R-:W-:-:S05]  /*2900*/  LOP3.LUT R4, R4, 0xffff, R110, 0xf8, !PT ;  /* 0x0000ffff04047812 */ /* 0x000fca00078ef86e */
[----:B------:R1:W-:Y:S02]  /*2910*/  STG.E.64 [R8.64], R4 ;  /* 0x0000000408007986 */ /* 0x0003e4000c101b04 */
.L_x_39:
[----:B-12---:R1:W-:Y:S01]  /*2920*/  STG.E.64 [R6.64], R10 ;  /* 0x0000000a06007986 */ /* 0x0063e2000c101b04 */
[-C--:B------:R-:W-:Y:S01]  /*2930*/  FMUL.FTZ R4, R31, R24.reuse ;  /* 0x000000181f047220 */ /* 0x080fe20000410000 */
[----:B------:R-:W-:Y:S01]  /*2940*/  @P0 F2FP.BF16.PACK_AB R27, RZ, R27 ;  /* 0x0000001bff1b023e */ /* 0x000fe200000010ff */
[----:B------:R-:W-:Y:S01]  /*2950*/  FMUL.FTZ R24, R115, R24 ;  /* 0x0000001873187220 */ /* 0x000fe20000410000 */
[----:B------:R-:W-:Y:S01]  /*2960*/  @P0 F2FP.BF16.PACK_AB R29, RZ, R29 ;  /* 0x0000001dff1d023e */ /* 0x000fe200000010ff */
[----:B------:R1:W2:Y:S01]  /*2970*/  F2F.BF16.F32 R8, R4 ;  /* 0x0000000400087304 */ /* 0x0002a20000202000 */
[----:B------:R-:W-:Y:S02]  /*2980*/  @P0 F2FP.BF16.PACK_AB R31, RZ, R31 ;  /* 0x0000001fff1f023e */ /* 0x000fe400000010ff */
[----:B------:R-:W-:Y:S02]  /*2990*/  @P0 F2FP.BF16.PACK_AB R115, RZ, R115 ;  /* 0x00000073ff73023e */ /* 0x000fe400000010ff */
[----:B------:R-:W-:-:S02]  /*29a0*/  @P0 PRMT R110, R27, 0x7610, R110 ;  /* 0x000076101b6e0816 */ /* 0x000fc4000000006e */
[----:B------:R-:W-:Y:S01]  /*29b0*/  @P0 PRMT R111, R29, 0x7610, R111 ;  /* 0x000076101d6f0816 */ /* 0x000fe2000000006f */
[----:B------:R-:W3:Y:S01]  /*29c0*/  F2F.BF16.F32 R24, R24 ;  /* 0x0000001800187304 */ /* 0x000ee20000202000 */
[----:B------:R-:W-:Y:S02]  /*29d0*/  @P0 PRMT R112, R31, 0x7610, R112 ;  /* 0x000076101f700816 */ /* 0x000fe40000000070 */
[----:B------:R-:W-:Y:S01]  /*29e0*/  @P0 PRMT R113, R115, 0x7610, R113 ;  /* 0x0000761073710816 */ /* 0x000fe20000000071 */
[----:B------:R-:W-:Y:S05]  /*29f0*/  @!P0 BRA `(.L_x_40) ;  /* 0x0000007000008947 */ /* 0x000fea0003800000 */
[----:B-1----:R-:W-:Y:S02]  /*2a00*/  LOP3.LUT R4, R111, 0xffff, RZ, 0xc0, !PT ;  /* 0x0000ffff6f047812 */ /* 0x002fe400078ec0ff */
[----:B------:R-:W-:-:S03]  /*2a10*/  PRMT R7, R112, 0x5410, R113 ;  /* 0x0000541070077816 */ /* 0x000fc60000000071 */
[----:B------:R-:W-:-:S05]  /*2a20*/  IMAD.WIDE.U32 R4, R4, 0x10000, RZ ;  /* 0x0001000004047825 */ /* 0x000fca00078e00ff */
[----:B------:R-:W-:Y:S02]  /*2a30*/  LOP3.LUT R7, R7, R5, RZ, 0xfc, !PT ;  /* 0x0000000507077212 */ /* 0x000fe400078efcff */
[----:B------:R-:W-:Y:S01]  /*2a40*/  LOP3.LUT R6, R4, 0xffff, R110, 0xf8, !PT ;  /* 0x0000ffff04067812 */ /* 0x000fe200078ef86e */
[----:B------:R-:W-:-:S05]  /*2a50*/  IMAD.WIDE.U32 R4, R109, R26, c[0x0][0x258] ;  /* 0x000096006d047625 */ /* 0x000fca00078e001a */
[----:B------:R1:W-:Y:S02]  /*2a60*/  STG.E.64 [R4.64], R6 ;  /* 0x0000000604007986 */ /* 0x0003e4000c101b04 */
.L_x_40:
[----:B-1----:R-:W-:Y:S01]  /*2a70*/  IMAD.WIDE.U32 R4, R23, 0x10000, RZ ;  /* 0x0001000017047825 */ /* 0x002fe200078e00ff */
[----:B------:R-:W-:Y:S02]  /*2a80*/  IADD3 R27, R105, 0x200, RZ ;  /* 0x00000200691b7810 */ /* 0x000fe40007ffe0ff */
[----:B---3--:R-:W-:Y:S02]  /*2a90*/  SHF.L.U32 R7, R24, 0x10, RZ ;  /* 0x0000001018077819 */ /* 0x008fe400000006ff */
[----:B0-----:R-:W-:Y:S01]  /*2aa0*/  LOP3.LUT R4, R4, R25, RZ, 0xfc, !PT ;  /* 0x0000001904047212 */ /* 0x001fe200078efcff */
[----:B------:R-:W-:Y:S01]  /*2ab0*/  IMAD.WIDE.U32 R26, R26, R27, c[0x0][0x248] ;  /* 0x000092001a1a7625 */ /* 0x000fe200078e001b */
[----:B--2---:R-:W-:Y:S02]  /*2ac0*/  LOP3.LUT R5, R5, R7, R8, 0xfe, !PT ;  /* 0x0000000705057212 */ /* 0x004fe400078efe08 */
[----:B------:R-:W-:Y:S02]  /*2ad0*/  IADD3 R83, R83, c[0x0][0x160], RZ ;  /* 0x0000580053537a10 */ /* 0x000fe40007ffe0ff */
[----:B------:R-:W-:Y:S01]  /*2ae0*/  SEL R114, RZ, 0x1, P3 ;  /* 0x00000001ff727807 */ /* 0x000fe20001800000 */
[----:B------:R0:W-:Y:S01]  /*2af0*/  STG.E.64 [R26.64], R4 ;  /* 0x000000041a007986 */ /* 0x0001e2000c101b04 */
[----:B------:R-:W-:-:S13]  /*2b00*/  ISETP.GE.AND P0, PT, R83, c[0x0][0x164], PT ;  /* 0x0000590053007a0c */ /* 0x000fda0003f06270 */
[----:B0-----:R-:W-:Y:S01]  /*2b10*/  @P0 CALL.REL.NOINC `(.L_x_41) ;  /* 0x0000001000000944 */ /* 0x001fe20003c00000 */
[----:B------:R-:W-:Y:S05]  /*2b20*/  BRA `(.L_x_42) ;  /* 0xffffda6000007947 */ /* 0x000fea000383ffff */
.L_x_41:
[----:B------:R-:W-:Y:S01]  /*2b30*/  MOV R36, R50 ;  /* 0x0000003200247202 */ /* 0x000fe20000000f00 */
[----:B------:R-:W-:Y:S01]  /*2b40*/  IMAD.MOV.U32 R4, RZ, RZ, R94 ;  /* 0x000000ffff047224 */ /* 0x000fe200078e005e */
        /* <DEDUP_REMOVED lines=18> */
[----:B------:R-:W-:-:S02]  /*2c70*/  MOV R16, R58 ;  /* 0x0000003a00107202 */ /* 0x000fc40000000f00 */
[----:B------:R-:W-:Y:S02]  /*2c80*/  MOV R13, R76 ;  /* 0x0000004c000d7202 */ /* 0x000fe40000000f00 */
[----:B------:R-:W-:Y:S02]  /*2c90*/  MOV R17, R59 ;  /* 0x0000003b00117202 */ /* 0x000fe40000000f00 */
[----:B------:R-:W-:Y:S02]  /*2ca0*/  MOV R18, R56 ;  /* 0x0000003800127202 */ /* 0x000fe40000000f00 */
[----:B------:R-:W-:Y:S02]  /*2cb0*/  MOV R15, R74 ;  /* 0x0000004a000f7202 */ /* 0x000fe40000000f00 */
[----:B------:R-:W-:Y:S02]  /*2cc0*/  MOV R19, R57 ;  /* 0x0000003900137202 */ /* 0x000fe40000000f00 */
        /* <DEDUP_REMOVED lines=14> */
.L_x_33:
[----:B------:R-:W0:Y:S01]  /*2db0*/  S2UR UR6, SR_CTAID.X ;  /* 0x00000000000679c3 */ /* 0x000e220000002500 */
[C---:B------:R-:W-:Y:S01]  /*2dc0*/  LOP3.LUT R3, R0.reuse, 0x7f, RZ, 0xc0, !PT ;  /* 0x0000007f00037812 */ /* 0x040fe200078ec0ff */
[----:B------:R-:W-:Y:S01]  /*2dd0*/  IMAD.MOV.U32 R25, RZ, RZ, 0x10 ;  /* 0x00000010ff197424 */ /* 0x000fe200078e00ff */
[----:B0-----:R-:W-:-:S05]  /*2de0*/  LEA.HI R2, R0, UR6, RZ, 0x19 ;  /* 0x0000000600027c11 */ /* 0x001fca000f8fc8ff */
[----:B------:R-:W-:-:S05]  /*2df0*/  IMAD R2, R2, c[0x0][0x168], RZ ;  /* 0x00005a0002027a24 */ /* 0x000fca00078e02ff */
[----:B------:R-:W-:-:S05]  /*2e00*/  LEA.HI R24, R2, R3, RZ, 0x1e ;  /* 0x0000000302187211 */ /* 0x000fca00078ff0ff */
[----:B------:R-:W-:-:S04]  /*2e10*/  IMAD.WIDE.U32 R2, R24, R25, c[0x0][0x220] ;  /* 0x0000880018027625 */ /* 0x000fc800078e0019 */
[----:B------:R-:W-:Y:S01]  /*2e20*/  IMAD.WIDE.U32 R24, R24, R25, c[0x0][0x228] ;  /* 0x00008a0018187625 */ /* 0x000fe200078e0019 */
[----:B------:R-:W-:Y:S04]  /*2e30*/  STG.E.128 [R2.64], R8 ;  /* 0x0000000802007986 */ /* 0x000fe8000c101d04 */
[----:B------:R-:W-:Y:S04]  /*2e40*/  STG.E.128 [R24.64], R4 ;  /* 0x0000000418007986 */ /* 0x000fe8000c101d04 */
[----:B------:R-:W-:Y:S04]  /*2e50*/  STG.E.128 [R2.64+0x800], R16 ;  /* 0x0008001002007986 */ /* 0x000fe8000c101d04 */
[----:B------:R-:W-:Y:S04]  /*2e60*/  STG.E.128 [R24.64+0x800], R12 ;  /* 0x0008000c18007986 */ /* 0x000fe8000c101d04 */
[----:B------:R-:W-:Y:S04]  /*2e70*/  STG.E.128 [R2.64+0x1000], R28 ;  /* 0x0010001c02007986 */ /* 0x000fe8000c101d04 */
[----:B------:R-:W-:Y:S04]  /*2e80*/  STG.E.128 [R24.64+0x1000], R20 ;  /* 0x0010001418007986 */ /* 0x000fe8000c101d04 */
[----:B------:R-:W-:Y:S04]  /*2e90*/  STG.E.128 [R2.64+0x1800], R36 ;  /* 0x0018002402007986 */ /* 0x000fe8000c101d04 */
[----:B------:R-:W-:Y:S04]  /*2ea0*/  STG.E.128 [R24.64+0x1800], R32 ;  /* 0x0018002018007986 */ /* 0x000fe8000c101d04 */
[----:B------:R-:W-:Y:S04]  /*2eb0*/  STG.E.128 [R2.64+0x2000], R48 ;  /* 0x0020003002007986 */ /* 0x000fe8000c101d04 */
[----:B------:R-:W-:Y:S01]  /*2ec0*/  STG.E.128 [R24.64+0x2000], R40 ;  /* 0x0020002818007986 */ /* 0x000fe2000c101d04 */
[----:B------:R-:W-:Y:S05]  /*2ed0*/  EXIT ;  /* 0x000000000000794d */ /* 0x000fea0003800000 */
.L_x_34:
[----:B------:R-:W-:Y:S01]  /*2ee0*/  HFMA2.MMA R8, -RZ, RZ, 0, 9.5367431640625e-07 ;  /* 0x00000010ff087435 */ /* 0x000fe200000001ff */
[----:B------:R-:W-:Y:S01]  /*2ef0*/  MOV R7, R9 ;  /* 0x0000000900077202 */ /* 0x000fe20000000f00 */
[----:B------:R-:W-:Y:S01]  /*2f00*/  IMAD.MOV.U32 R21, RZ, RZ, -0x1 ;  /* 0xffffffffff157424 */ /* 0x000fe200078e00ff */
[----:B------:R-:W-:-:S02]  /*2f10*/  MOV R10, 0x1f ;  /* 0x0000001f000a7802 */ /* 0x000fc40000000f00 */
[----:B------:R-:W-:Y:S02]  /*2f20*/  MOV R4, 0x2f40 ;  /* 0x00002f4000047802 */ /* 0x000fe40000000f00 */
[----:B-----5:R-:W-:Y:S05]  /*2f30*/  CALL.REL.NOINC `($__internal_1_$__cuda_sm70_shflsync_down_p) ;  /* 0x0000046000007944 */ /* 0x020fea0003c00000 */
[----:B-1----:R-:W-:Y:S01]  /*2f40*/  MOV R6, R7 ;  /* 0x0000000700067202 */ /* 0x002fe20000000f00 */
[----:B0-----:R-:W-:Y:S05]  /*2f50*/  BRA `(.L_x_43) ;  /* 0xffffe72000007947 */ /* 0x001fea000383ffff */
.L_x_35:
[----:B------:R-:W-:Y:S01]  /*2f60*/  HFMA2.MMA R8, -RZ, RZ, 0, 9.5367431640625e-07 ;  /* 0x00000010ff087435 */ /* 0x000fe200000001ff */
[----:B------:R-:W-:Y:S01]  /*2f70*/  MOV R7, R11 ;  /* 0x0000000b00077202 */ /* 0x000fe20000000f00 */
[----:B------:R-:W-:Y:S01]  /*2f80*/  IMAD.MOV.U32 R10, RZ, RZ, 0x1f ;  /* 0x0000001fff0a7424 */ /* 0x000fe200078e00ff */
[----:B------:R-:W-:Y:S02]  /*2f90*/  MOV R21, 0xffffffff ;  /* 0xffffffff00157802 */ /* 0x000fe40000000f00 */
[----:B------:R-:W-:Y:S02]  /*2fa0*/  MOV R4, 0x2fc0 ;  /* 0x00002fc000047802 */ /* 0x000fe40000000f00 */
[----:B01---5:R-:W-:Y:S05]  /*2fb0*/  CALL.REL.NOINC `($__internal_1_$__cuda_sm70_shflsync_down_p) ;  /* 0x000003e000007944 */ /* 0x023fea0003c00000 */
[----:B------:R-:W-:Y:S01]  /*2fc0*/  FADD.FTZ R9, R9, R6 ;  /* 0x0000000609097221 */ /* 0x000fe20000010000 */
[----:B0-----:R-:W-:Y:S01]  /*2fd0*/  HFMA2.MMA R8, -RZ, RZ, 0, 4.76837158203125e-07 ;  /* 0x00000008ff087435 */ /* 0x001fe200000001ff */
[----:B-1----:R-:W-:Y:S01]  /*2fe0*/  FADD.FTZ R20, R11, R7 ;  /* 0x000000070b147221 */ /* 0x002fe20000010000 */
[----:B------:R-:W-:Y:S01]  /*2ff0*/  MOV R10, 0x1f ;  /* 0x0000001f000a7802 */ /* 0x000fe20000000f00 */
[----:B------:R-:W-:Y:S01]  /*3000*/  IMAD.MOV.U32 R21, RZ, RZ, -0x1 ;  /* 0xffffffffff157424 */ /* 0x000fe200078e00ff */
[----:B------:R-:W-:-:S02]  /*3010*/  MOV R7, R9 ;  /* 0x0000000900077202 */ /* 0x000fc40000000f00 */
[----:B------:R-:W-:Y:S02]  /*3020*/  MOV R4, 0x3040 ;  /* 0x0000304000047802 */ /* 0x000fe40000000f00 */
[----:B------:R-:W-:Y:S05]  /*3030*/  CALL.REL.NOINC `($__internal_1_$__cuda_sm70_shflsync_down_p) ;  /* 0x0000036000007944 */ /* 0x000fea0003c00000 */
[----:B0-----:R-:W-:Y:S01]  /*3040*/  HFMA2.MMA R10, -RZ, RZ, 0, 1.847743988037109375e-06 ;  /* 0x0000001fff0a7435 */ /* 0x001fe200000001ff */
[----:B-1----:R-:W-:Y:S01]  /*3050*/  MOV R6, R7 ;  /* 0x0000000700067202 */ /* 0x002fe20000000f00 */
[----:B------:R-:W-:Y:S01]  /*3060*/  IMAD.MOV.U32 R8, RZ, RZ, 0x8 ;  /* 0x00000008ff087424 */ /* 0x000fe200078e00ff */
[----:B------:R-:W-:Y:S02]  /*3070*/  MOV R7, R20 ;  /* 0x0000001400077202 */ /* 0x000fe40000000f00 */
[----:B------:R-:W-:Y:S02]  /*3080*/  MOV R21, 0xffffffff ;  /* 0xffffffff00157802 */ /* 0x000fe40000000f00 */
[----:B------:R-:W-:Y:S02]  /*3090*/  MOV R4, 0x30b0 ;  /* 0x000030b000047802 */ /* 0x000fe40000000f00 */
[----:B------:R-:W-:Y:S05]  /*30a0*/  CALL.REL.NOINC `($__internal_1_$__cuda_sm70_shflsync_down_p) ;  /* 0x000002f000007944 */ /* 0x000fea0003c00000 */
[----:B------:R-:W-:Y:S01]  /*30b0*/  FADD.FTZ R9, R6, R9 ;  /* 0x0000000906097221 */ /* 0x000fe20000010000 */
[----:B0-----:R-:W-:Y:S01]  /*30c0*/  HFMA2.MMA R8, -RZ, RZ, 0, 2.384185791015625e-07 ;  /* 0x00000004ff087435 */ /* 0x001fe200000001ff */
[----:B-1----:R-:W-:Y:S01]  /*30d0*/  FADD.FTZ R20, R20, R7 ;  /* 0x0000000714147221 */ /* 0x002fe20000010000 */
[----:B------:R-:W-:Y:S01]  /*30e0*/  MOV R21, 0xffffffff ;  /* 0xffffffff00157802 */ /* 0x000fe20000000f00 */
[----:B------:R-:W-:Y:S01]  /*30f0*/  IMAD.MOV.U32 R10, RZ, RZ, 0x1f ;  /* 0x0000001fff0a7424 */ /* 0x000fe200078e00ff */
[----:B------:R-:W-:-:S02]  /*3100*/  MOV R7, R9 ;  /* 0x0000000900077202 */ /* 0x000fc40000000f00 */
[----:B------:R-:W-:Y:S02]  /*3110*/  MOV R4, 0x3130 ;  /* 0x0000313000047802 */ /* 0x000fe40000000f00 */
[----:B------:R-:W-:Y:S05]  /*3120*/  CALL.REL.NOINC `($__internal_1_$__cuda_sm70_shflsync_down_p) ;  /* 0x0000027000007944 */ /* 0x000fea0003c00000 */
[----:B0-----:R-:W-:Y:S01]  /*3130*/  HFMA2.MMA R8, -RZ, RZ, 0, 2.384185791015625e-07 ;  /* 0x00000004ff087435 */ /* 0x001fe200000001ff */
[----:B-1----:R-:W-:Y:S01]  /*3140*/  MOV R6, R7 ;  /* 0x0000000700067202 */ /* 0x002fe20000000f00 */
[----:B------:R-:W-:Y:S01]  /*3150*/  IMAD.MOV.U32 R7, RZ, RZ, R20 ;  /* 0x000000ffff077224 */ /* 0x000fe200078e0014 */
[----:B------:R-:W-:Y:S02]  /*3160*/  MOV R10, 0x1f ;  /* 0x0000001f000a7802 */ /* 0x000fe40000000f00 */
[----:B------:R-:W-:Y:S02]  /*3170*/  MOV R21, 0xffffffff ;  /* 0xffffffff00157802 */ /* 0x000fe40000000f00 */
[----:B------:R-:W-:Y:S02]  /*3180*/  MOV R4, 0x31a0 ;  /* 0x000031a000047802 */ /* 0x000fe40000000f00 */
[----:B------:R-:W-:Y:S05]  /*3190*/  CALL.REL.NOINC `($__internal_1_$__cuda_sm70_shflsync_down_p) ;  /* 0x0000020000007944 */ /* 0x000fea0003c00000 */
[----:B------:R-:W-:Y:S01]  /*31a0*/  FADD.FTZ R9, R6, R9 ;  /* 0x0000000906097221 */ /* 0x000fe20000010000 */
[----:B0-----:R-:W-:Y:S01]  /*31b0*/  HFMA2.MMA R10, -RZ, RZ, 0, 1.847743988037109375e-06 ;  /* 0x0000001fff0a7435 */ /* 0x001fe200000001ff */
[----:B-1----:R-:W-:Y:S01]  /*31c0*/  FADD.FTZ R20, R20, R7 ;  /* 0x0000000714147221 */ /* 0x002fe20000010000 */
[----:B------:R-:W-:Y:S01]  /*31d0*/  MOV R21, 0xffffffff ;  /* 0xffffffff00157802 */ /* 0x000fe20000000f00 */
[----:B------:R-:W-:Y:S01]  /*31e0*/  IMAD.MOV.U32 R8, RZ, RZ, 0x2 ;  /* 0x00000002ff087424 */ /* 0x000fe200078e00ff */
[----:B------:R-:W-:-:S02]  /*31f0*/  MOV R7, R9 ;  /* 0x0000000900077202 */ /* 0x000fc40000000f00 */
[----:B------:R-:W-:Y:S02]  /*3200*/  MOV R4, 0x3220 ;  /* 0x0000322000047802 */ /* 0x000fe40000000f00 */
[----:B------:R-:W-:Y:S05]  /*3210*/  CALL.REL.NOINC `($__internal_1_$__cuda_sm70_shflsync_down_p) ;  /* 0x0000018000007944 */ /* 0x000fea0003c00000 */
[----:B0-----:R-:W-:Y:S01]  /*3220*/  HFMA2.MMA R8, -RZ, RZ, 0, 1.1920928955078125e-07 ;  /* 0x00000002ff087435 */ /* 0x001fe200000001ff */
[----:B-1----:R-:W-:Y:S01]  /*3230*/  IMAD.MOV.U32 R6, RZ, RZ, R7 ;  /* 0x000000ffff067224 */ /* 0x002fe200078e0007 */
[----:B------:R-:W-:Y:S01]  /*3240*/  MOV R7, R20 ;  /* 0x0000001400077202 */ /* 0x000fe20000000f00 */
[----:B------:R-:W-:Y:S01]  /*3250*/  IMAD.MOV.U32 R21, RZ, RZ, -0x1 ;  /* 0xffffffffff157424 */ /* 0x000fe200078e00ff */
[----:B------:R-:W-:Y:S02]  /*3260*/  MOV R10, 0x1f ;  /* 0x0000001f000a7802 */ /* 0x000fe40000000f00 */
[----:B------:R-:W-:Y:S02]  /*3270*/  MOV R4, 0x3290 ;  /* 0x0000329000047802 */ /* 0x000fe40000000f00 */
[----:B------:R-:W-:Y:S05]  /*3280*/  CALL.REL.NOINC `($__internal_1_$__cuda_sm70_shflsync_down_p) ;  /* 0x0000011000007944 */ /* 0x000fea0003c00000 */
[----:B------:R-:W-:Y:S01]  /*3290*/  FADD.FTZ R9, R6, R9 ;  /* 0x0000000906097221 */ /* 0x000fe20000010000 */
[----:B0-----:R-:W-:Y:S01]  /*32a0*/  HFMA2.MMA R8, -RZ, RZ, 0, 5.9604644775390625e-08 ;  /* 0x00000001ff087435 */ /* 0x001fe200000001ff */
[----:B-1----:R-:W-:Y:S01]  /*32b0*/  FADD.FTZ R11, R20, R7 ;  /* 0x00000007140b7221 */ /* 0x002fe20000010000 */
[----:B------:R-:W-:Y:S01]  /*32c0*/  MOV R10, 0x1f ;  /* 0x0000001f000a7802 */ /* 0x000fe20000000f00 */
[----:B------:R-:W-:Y:S01]  /*32d0*/  IMAD.MOV.U32 R7, RZ, RZ, R9 ;  /* 0x000000ffff077224 */ /* 0x000fe200078e0009 */
[----:B------:R-:W-:-:S02]  /*32e0*/  MOV R21, 0xffffffff ;  /* 0xffffffff00157802 */ /* 0x000fc40000000f00 */
[----:B------:R-:W-:Y:S02]  /*32f0*/  MOV R4, 0x3310 ;  /* 0x0000331000047802 */ /* 0x000fe40000000f00 */
[----:B------:R-:W-:Y:S05]  /*3300*/  CALL.REL.NOINC `($__internal_1_$__cuda_sm70_shflsync_down_p) ;  /* 0x0000009000007944 */ /* 0x000fea0003c00000 */
[----:B0-----:R-:W-:Y:S01]  /*3310*/  HFMA2.MMA R8, -RZ, RZ, 0, 5.9604644775390625e-08 ;  /* 0x00000001ff087435 */ /* 0x001fe200000001ff */
[----:B-1----:R-:W-:Y:S01]  /*3320*/  MOV R20, R7 ;  /* 0x0000000700147202 */ /* 0x002fe20000000f00 */
[----:B------:R-:W-:Y:S01]  /*3330*/  IMAD.MOV.U32 R10, RZ, RZ, 0x1f ;  /* 0x0000001fff0a7424 */ /* 0x000fe200078e00ff */
[----:B------:R-:W-:Y:S02]  /*3340*/  MOV R7, R11 ;  /* 0x0000000b00077202 */ /* 0x000fe40000000f00 */
[----:B------:R-:W-:Y:S02]  /*3350*/  MOV R21, 0xffffffff ;  /* 0xffffffff00157802 */ /* 0x000fe40000000f00 */
[----:B------:R-:W-:Y:S02]  /*3360*/  MOV R4, 0x3380 ;  /* 0x0000338000047802 */ /* 0x000fe40000000f00 */
[----:B------:R-:W-:Y:S05]  /*3370*/  CALL.REL.NOINC `($__internal_1_$__cuda_sm70_shflsync_down_p) ;  /* 0x0000002000007944 */ /* 0x000fea0003c00000 */
[----:B-1----:R-:W-:Y:S01]  /*3380*/  MOV R4, R7 ;  /* 0x0000000700047202 */ /* 0x002fe20000000f00 */
[----:B0-----:R-:W-:Y:S05]  /*3390*/  BRA `(.L_x_44) ;  /* 0xffffe40000007947 */ /* 0x001fea000383ffff */
        .weak           $__internal_1_$__cuda_sm70_shflsync_down_p
        .type           $__internal_1_$__cuda_sm70_shflsync_down_p,@function
        .size           $__internal_1_$__cuda_sm70_shflsync_down_p,(.L_x_9745 - $__internal_1_$__cuda_sm70_shflsync_down_p)
$__internal_1_$__cuda_sm70_shflsync_down_p:
[----:B------:R-:W-:Y:S01]  /*33a0*/  HFMA2.MMA R5, -RZ, RZ, 0, 0 ;  /* 0x00000000ff057435 */ /* 0x000fe200000001ff */
[----:B------:R-:W-:Y:S04]  /*33b0*/  WARPSYNC R21 ;  /* 0x0000001500007348 */ /* 0x000fe80003800000 */
[----:B------:R0:W1:Y:S01]  /*33c0*/  SHFL.DOWN PT, R7, R7, R8, R10 ;  /* 0x0800000807077389 */ /* 0x00006200000e000a */
[----:B------:R-:W-:Y:S05]  /*33d0*/  RET.REL.NODEC R4 `(_ZN10layer_norm13ln_bwd_kernelINS_13Kernel_traitsI13__nv_bfloat16S2_S2_S2_fjLj2560ELj1ELj1ELj4ELj8ENS_18Kernel_traits_baseILj2560ES2_S2_S2_S2_fjLj128EEEEELb0ELb0ELb0ELb1EEEvNS_9BwdParamsE) ;  /* 0xffffcc2004007950 */ /* 0x000fea0003c3ffff */
.L_x_45:
        /* <DEDUP_REMOVED lines=10> */
.L_x_9745:


//--------------------- .text._ZN10layer_norm13ln_bwd_kernelINS_13Kernel_traitsI13__nv_bfloat16S2_S2_S2_fjLj2560ELj1ELj1ELj4ELj8ENS_18Kernel_traits_baseILj2560ES2_S2_S2_S2_fjLj128EEEEELb0ELb0ELb1ELb0EEEvNS_9BwdParamsE --------------------------
	.section	.text._ZN10layer_norm13ln_bwd_kernelINS_13Kernel_traitsI13__nv_bfloat16S2_S2_S2_fjLj2560ELj1ELj1ELj4ELj8ENS_18Kernel_traits_baseILj2560ES2_S2_S2_S2_fjLj128EEEEELb0ELb0ELb1ELb0EEEvNS_9BwdParamsE,"ax",@progbits
	.sectioninfo	@"SHI_REGISTERS=143"
	.align	128
        .global         _ZN10layer_norm13ln_bwd_kernelINS_13Kernel_traitsI13__nv_bfloat16S2_S2_S2_fjLj2560ELj1ELj1ELj4ELj8ENS_18Kernel_traits_baseILj2560ES2_S2_S2_S2_fjLj128EEEEELb0ELb0ELb1ELb0EEEvNS_9BwdParamsE
        .type           _ZN10layer_norm13ln_bwd_kernelINS_13Kernel_traitsI13__nv_bfloat16S2_S2_S2_fjLj2560ELj1ELj1ELj4ELj8ENS_18Kernel_traits_baseILj2560ES2_S2_S2_S2_fjLj128EEEEELb0ELb0ELb1ELb0EEEvNS_9BwdParamsE,@function
        .size           _ZN10layer_norm13ln_bwd_kernelINS_13Kernel_traitsI13__nv_bfloat16S2_S2_S2_fjLj2560ELj1ELj1ELj4ELj8ENS_18Kernel_traits_baseILj2560ES2_S2_S2_S2_fjLj128EEEEELb0ELb0ELb1ELb0EEEvNS_9BwdParamsE,(.L_x_9746 - _ZN10layer_norm13ln_bwd_kernelINS_13Kernel_traitsI13__nv_bfloat16S2_S2_S2_fjLj2560ELj1ELj1ELj4ELj8ENS_18Kernel_traits_baseILj2560ES2_S2_S2_S2_fjLj128EEEEELb0ELb0ELb1ELb0EEEvNS_9BwdParamsE)
        .other          _ZN10layer_norm13ln_bwd_kernelINS_13Kernel_traitsI13__nv_bfloat16S2_S2_S2_fjLj2560ELj1ELj1ELj4ELj8ENS_18Kernel_traits_baseILj2560ES2_S2_S2_S2_fjLj128EEEEELb0ELb0ELb1ELb0EEEvNS_9BwdParamsE,@"STO_CUDA_ENTRY STV_DEFAULT"
_ZN10layer_norm13ln_bwd_kernelINS_13Kernel_traitsI13__nv_bfloat16S2_S2_S2_fjLj2560ELj1ELj1ELj4ELj8ENS_18Kernel_traits_baseILj2560ES2_S2_S2_S2_fjLj128EEEEELb0ELb0ELb1ELb0EEEvNS_9BwdParamsE:
.text._ZN10layer_norm13ln_bwd_kernelINS_13Kernel_traitsI13__nv_bfloat16S2_S2_S2_fjLj2560ELj1ELj1ELj4ELj8ENS_18Kernel_traits_baseILj2560ES2_S2_S2_S2_fjLj128EEEEELb0ELb0ELb1ELb0EEEvNS_9BwdParamsE:
        /* <DEDUP_REMOVED lines=12> */
[C---:B------:R-:W-:Y:S01]  /*00c0*/  ISETP.GE.U32.AND P1, PT, R26.reuse, 0x200, PT ;  /* 0x000002001a00780c */ /* 0x040fe20003f26070 */
[----:B------:R-:W0:Y:S01]  /*00d0*/  S2UR UR6, SR_CTAID.X ;  /* 0x00000000000679c3 */ /* 0x000e220000002500 */
[----:B------:R-:W-:Y:S02]  /*00e0*/  ISETP.GE.U32.AND P2, PT, R26, 0x280, PT ;  /* 0x000002801a00780c */ /* 0x000fe40003f46070 */
[----:B------:R-:W-:-:S02]  /*00f0*/  P2R R0, PR, RZ, 0x10 ;  /* 0x00000010ff007803 */ /* 0x000fc40000000000 */
[----:B------:R-:W-:Y:S01]  /*0100*/  P2R R0, PR, RZ, 0x8 ;  /* 0x00000008ff007803 */ /* 0x000fe20000000000 */
[----:B------:R-:W-:Y:S01]  /*0110*/  @P4 IMAD.MOV.U32 R3, RZ, RZ, 0x8 ;  /* 0x00000008ff034424 */ /* 0x000fe200078e00ff */
[----:B------:R-:W-:Y:S01]  /*0120*/  P2R R0, PR, RZ, 0x4 ;  /* 0x00000004ff007803 */ /* 0x000fe20000000000 */
[----:B------:R-:W-:Y:S02]  /*0130*/  @P3 IMAD.MOV.U32 R17, RZ, RZ, 0x8 ;  /* 0x00000008ff113424 */ /* 0x000fe400078e00ff */
[C---:B------:R-:W-:Y:S01]  /*0140*/  @P4 IMAD.WIDE.U32 R2, R12.reuse, R3, c[0x0][0x1b0] ;  /* 0x00006c000c024625 */ /* 0x040fe200078e0003 */
[----:B------:R-:W-:-:S03]  /*0150*/  @P4 LOP3.LUT R12, R12, 0x80, RZ, 0xfc, !PT ;  /* 0x000000800c0c4812 */ /* 0x000fc600078efcff */
[----:B------:R-:W-:Y:S01]  /*0160*/  @P0 IMAD.MOV.U32 R19, RZ, RZ, 0x8 ;  /* 0x00000008ff130424 */ /* 0x000fe200078e00ff */
[----:B------:R1:W5:Y:S01]  /*0170*/  @P4 LDG.E.64 R4, [R2.64] ;  /* 0x0000000402044981 */ /* 0x000362000c1e1b00 */
[C---:B------:R-:W-:Y:S01]  /*0180*/  @P3 IMAD.WIDE.U32 R16, R12.reuse, R17, c[0x0][0x1b0] ;  /* 0x00006c000c103625 */ /* 0x040fe200078e0011 */
[----:B------:R-:W-:Y:S02]  /*0190*/  @P3 IADD3 R12, R12, 0x80, RZ ;  /* 0x000000800c0c3810 */ /* 0x000fe40007ffe0ff */
        /* <DEDUP_REMOVED lines=9> */
[----:B------:R-:W-:Y:S01]  /*0230*/  @P2 IMAD.WIDE.U32 R12, R12, R13, c[0x0][0x1b0] ;  /* 0x00006c000c0c2625 */ /* 0x000fe200078e000d */
[----:B0-----:R-:W-:-:S04]  /*0240*/  LEA.HI R24, R27, UR6, RZ, 0x19 ;  /* 0x000000061b187c11 */ /* 0x001fc8000f8fc8ff */
[----:B------:R1:W5:Y:S01]  /*0250*/  @P2 LDG.E.64 R14, [R12.64] ;  /* 0x000000040c0e2981 */ /* 0x000362000c1e1b00 */
        /* <DEDUP_REMOVED lines=22> */
[----:B-1----:R-:W0:Y:S01]  /*03c0*/  LDC.U8 R25, c[0x0][0x1f0] ;  /* 0x00007c00ff197b82 */ /* 0x002e220000000000 */
[----:B-----5:R-:W-:Y:S01]  /*03d0*/  IMAD.MOV.U32 R23, RZ, RZ, R4 ;  /* 0x000000ffff177224 */ /* 0x020fe200078e0004 */
[----:B------:R-:W-:Y:S01]  /*03e0*/  SHF.R.U64 R22, R4, 0x10, R5 ;  /* 0x0000001004167819 */ /* 0x000fe20000001205 */
[----:B------:R-:W-:Y:S01]  /*03f0*/  IMAD.MOV.U32 R19, RZ, RZ, R6 ;  /* 0x000000ffff137224 */ /* 0x000fe200078e0006 */
[----:B------:R-:W-:Y:S01]  /*0400*/  SHF.R.U64 R18, R6, 0x10, R7 ;  /* 0x0000001006127819 */ /* 0x000fe20000001207 */
[----:B------:R-:W-:Y:S01]  /*0410*/  IMAD.MOV.U32 R0, RZ, RZ, R8 ;  /* 0x000000ffff007224 */ /* 0x000fe200078e0008 */
[----:B------:R-:W-:Y:S01]  /*0420*/  SHF.R.U64 R28, R8, 0x10, R9 ;  /* 0x00000010081c7819 */ /* 0x000fe20000001209 */
[--C-:B------:R-:W-:Y:S01]  /*0430*/  IMAD.MOV.U32 R21, RZ, RZ, R5.reuse ;  /* 0x000000ffff157224 */ /* 0x100fe200078e0005 */
[----:B------:R-:W-:Y:S01]  /*0440*/  SHF.R.U32.HI R20, RZ, 0x10, R5 ;  /* 0x00000010ff147819 */ /* 0x000fe20000011605 */
[--C-:B------:R-:W-:Y:S01]  /*0450*/  IMAD.MOV.U32 R17, RZ, RZ, R7.reuse ;  /* 0x000000ffff117224 */ /* 0x100fe200078e0007 */
[----:B------:R-:W-:Y:S01]  /*0460*/  SHF.R.U32.HI R16, RZ, 0x10, R7 ;  /* 0x00000010ff107819 */ /* 0x000fe20000011607 */
[--C-:B------:R-:W-:Y:S01]  /*0470*/  IMAD.MOV.U32 R13, RZ, RZ, R9.reuse ;  /* 0x000000ffff0d7224 */ /* 0x100fe200078e0009 */
[----:B------:R-:W-:Y:S01]  /*0480*/  SHF.R.U32.HI R12, RZ, 0x10, R9 ;  /* 0x00000010ff0c7819 */ /* 0x000fe20000011609 */
[--C-:B------:R-:W-:Y:S01]  /*0490*/  IMAD.MOV.U32 R8, RZ, RZ, R11.reuse ;  /* 0x000000ffff087224 */ /* 0x100fe200078e000b */
[----:B------:R-:W-:Y:S01]  /*04a0*/  MOV R2, R10 ;  /* 0x0000000a00027202 */ /* 0x000fe20000000f00 */
[----:B------:R-:W-:Y:S01]  /*04b0*/  IMAD.MOV.U32 R6, RZ, RZ, R14 ;  /* 0x000000ffff067224 */ /* 0x000fe200078e000e */
[----:B------:R-:W-:Y:S01]  /*04c0*/  SHF.R.U64 R9, R10, 0x10, R11 ;  /* 0x000000100a097819 */ /* 0x000fe2000000120b */
[----:B------:R-:W-:Y:S01]  /*04d0*/  IMAD.MOV.U32 R4, RZ, RZ, R15 ;  /* 0x000000ffff047224 */ /* 0x000fe200078e000f */
[----:B------:R-:W-:Y:S01]  /*04e0*/  SHF.R.U32.HI R7, RZ, 0x10, R11 ;  /* 0x00000010ff077819 */ /* 0x000fe2000001160b */
[----:B------:R-:W-:Y:S01]  /*04f0*/  IMAD.MOV.U32 R10, RZ, RZ, 0x1 ;  /* 0x00000001ff0a7424 */ /* 0x000fe200078e00ff */
[--C-:B------:R-:W-:Y:S01]  /*0500*/  SHF.R.U64 R5, R14, 0x10, R15.reuse ;  /* 0x000000100e057819 */ /* 0x100fe2000000120f */
[----:B------:R-:W-:Y:S01]  /*0510*/  IMAD.MOV.U32 R69, RZ, RZ, RZ ;  /* 0x000000ffff457224 */ /* 0x000fe200078e00ff */
[----:B------:R-:W-:-:S02]  /*0520*/  SHF.R.U32.HI R3, RZ, 0x10, R15 ;  /* 0x00000010ff037819 */ /* 0x000fc4000001160f */
        /* <DEDUP_REMOVED lines=19> */
[----:B0-----:R-:W-:Y:S02]  /*0660*/  PRMT R3, RZ, 0x5410, R3 ;  /* 0x00005410ff037816 */ /* 0x001fe40000000003 */
.L_x_155:
[----:B------:R-:W-:-:S10]  /*0670*/  HFMA2.MMA R137, -RZ, RZ, 0, 2.384185791015625e-07 ;  /* 0x00000004ff897435 */ /* 0x000fd400000001ff */
[----:B------:R-:W-:-:S05]  /*0680*/  IMAD.WIDE R74, R24, R137, c[0x0][0x1d8] ;  /* 0x00007600184a7625 */ /* 0x000fca00078e0289 */
[----:B------:R0:W2:Y:S01]  /*0690*/  LDG.E R76, [R74.64] ;  /* 0x000000044a4c7981 */ /* 0x0000a2000c1e1900 */
[----:B------:R-:W-:-:S04]  /*06a0*/  IMAD.WIDE R116, R24, R137, c[0x0][0x1a0] ;  /* 0x0000680018747625 */ /* 0x000fc800078e0289 */
[CC--:B------:R-:W-:Y:S02]  /*06b0*/  IMAD.WIDE R72, R24.reuse, R137.reuse, c[0x0][0x1a8] ;  /* 0x00006a0018487625 */ /* 0x0c0fe400078e0289 */
[----:B------:R1:W5:Y:S02]  /*06c0*/  LDG.E R116, [R116.64] ;  /* 0x0000000474747981 */ /* 0x000364000c1e1900 */
[C---:B------:R-:W-:Y:S02]  /*06d0*/  IMAD.WIDE R136, R24.reuse, R137, c[0x0][0x1d0] ;  /* 0x0000740018887625 */ /* 0x040fe400078e0289 */
[----:B------:R1:W5:Y:S04]  /*06e0*/  LDG.E R2, [R72.64] ;  /* 0x0000000448027981 */ /* 0x000368000c1e1900 */
[----:B------:R1:W5:Y:S01]  /*06f0*/  LDG.E R136, [R136.64] ;  /* 0x0000000488887981 */ /* 0x000362000c1e1900 */
[----:B------:R-:W-:Y:S01]  /*0700*/  IMAD R0, R24, c[0x0][0x168], RZ ;  /* 0x00005a0018007a24 */ /* 0x000fe200078e02ff */
[----:B------:R-:W-:-:S04]  /*0710*/  LOP3.LUT R138, R27, 0x7f, RZ, 0xc0, !PT ;  /* 0x0000007f1b8a7812 */ /* 0x000fc800078ec0ff */
[----:B------:R-:W-:-:S04]  /*0720*/  SHF.R.S32.HI R77, RZ, 0x1f, R0 ;  /* 0x0000001fff4d7819 */ /* 0x000fc80000011400 */
[----:B------:R-:W-:Y:S01]  /*0730*/  LEA.HI R0, R77, R0, RZ, 0x2 ;  /* 0x000000004d007211 */ /* 0x000fe200078f10ff */
[----:B------:R-:W-:Y:S01]  /*0740*/  IMAD.MOV.U32 R79, RZ, RZ, 0x8 ;  /* 0x00000008ff4f7424 */ /* 0x000fe200078e00ff */
[----:B------:R-:W-:Y:S02]  /*0750*/  BSSY B0, `(.L_x_47) ;  /* 0x0000157000007945 */ /* 0x000fe40003800000 */
[----:B------:R-:W-:-:S05]  /*0760*/  LEA.HI.SX32 R0, R0, R138, 0x1e ;  /* 0x0000008a00007211 */ /* 0x000fca00078ff2ff */
[----:B0-----:R-:W-:Y:S01]  /*0770*/  IMAD.WIDE.U32 R74, R0, R79, c[0x0][0x218] ;  /* 0x00008600004a7625 */ /* 0x001fe200078e004f */
[----:B--2---:R-:W-:-:S13]  /*0780*/  ISETP.GT.AND P2, PT, R76, RZ, PT ;  /* 0x000000ff4c00720c */ /* 0x004fda0003f44270 */
[----:B------:R-:W-:Y:S05]  /*0790*/  @P2 BRA `(.L_x_48) ;  /* 0x000002f000002947 */ /* 0x000fea0003800000 */
[----:B-1----:R-:W-:Y:S01]  /*07a0*/  LOP3.LUT P3, RZ, R26, 0xffffff80, RZ, 0xc0, !PT ;  /* 0xffffff801aff7812 */ /* 0x002fe2000786c0ff */
[----:B------:R-:W-:Y:S01]  /*07b0*/  BSSY B1, `(.L_x_49) ;  /* 0x0000008000017945 */ /* 0x000fe20003800000 */
[----:B------:R-:W-:-:S11]  /*07c0*/  IMAD.MOV.U32 R72, RZ, RZ, R0 ;  /* 0x000000ffff487224 */ /* 0x000fd600078e0000 */
[----:B------:R-:W-:Y:S05]  /*07d0*/  @!P3 BRA `(.L_x_50) ;  /* 0x000000500000b947 */ /* 0x000fea0003800000 */
[----:B------:R-:W-:-:S04]  /*07e0*/  ISETP.NE.U32.AND P3, PT, RZ, c[0x0][0x218], PT ;  /* 0x00008600ff007a0c */ /* 0x000fc80003f65070 */
[----:B------:R-:W-:-:S13]  /*07f0*/  ISETP.NE.AND.EX P3, PT, RZ, c[0x0][0x21c], PT, P3 ;  /* 0x00008700ff007a0c */ /* 0x000fda0003f65330 */
[----:B------:R-:W-:Y:S05]  /*0800*/  @!P3 BRA `(.L_x_51) ;  /* 0x000000100000b947 */ /* 0x000fea0003800000 */
[----:B------:R0:W5:Y:S02]  /*0810*/  LDG.E.64 R110, [R74.64] ;  /* 0x000000044a6e7981 */ /* 0x000164000c1e1b00 */
.L_x_51:
[----:B------:R-:W-:Y:S02]  /*0820*/  IADD3 R72, R0, 0x80, RZ ;  /* 0x0000008000487810 */ /* 0x000fe40007ffe0ff */
.L_x_50:
[----:B------:R-:W-:Y:S05]  /*0830*/  BSYNC B1 ;  /* 0x0000000000017941 */ /* 0x000fea0003800000 */
.L_x_49:
[----:B------:R-:W-:Y:S01]  /*0840*/  ISETP.GE.U32.AND P3, PT, R26, 0x100, PT ;  /* 0x000001001a00780c */ /* 0x000fe20003f66070 */
[----:B------:R-:W-:-:S12]  /*0850*/  BSSY B1, `(.L_x_52) ;  /* 0x0000008000017945 */ /* 0x000fd80003800000 */
[----:B------:R-:W-:Y:S05]  /*0860*/  @!P3 BRA `(.L_x_53) ;  /* 0x000000600000b947 */ /* 0x000fea0003800000 */
[----:B------:R-:W-:-:S04]  /*0870*/  ISETP.NE.U32.AND P3, PT, RZ, c[0x0][0x218], PT ;  /* 0x00008600ff007a0c */ /* 0x000fc80003f65070 */
[----:B------:R-:W-:-:S13]  /*0880*/  ISETP.NE.AND.EX P3, PT, RZ, c[0x0][0x21c], PT, P3 ;  /* 0x00008700ff007a0c */ /* 0x000fda0003f65330 */
[----:B------:R-:W-:Y:S05]  /*0890*/  @!P3 BRA `(.L_x_54) ;  /* 0x000000200000b947 */ /* 0x000fea0003800000 */
[----:B------:R-:W-:-:S06]  /*08a0*/  IMAD.WIDE.U32 R108, R72, R79, c[0x0][0x218] ;  /* 0x00008600486c7625 */ /* 0x000fcc00078e004f */
[----:B------:R-:W5:Y:S02]  /*08b0*/  LDG.E.64 R108, [R108.64] ;  /* 0x000000046c6c7981 */ /* 0x000f64000c1e1b00 */
.L_x_54:
[----:B------:R-:W-:Y:S02]  /*08c0*/  IADD3 R72, R72, 0x80, RZ ;  /* 0x0000008048487810 */ /* 0x000fe40007ffe0ff */
.L_x_53:
[----:B------:R-:W-:Y:S05]  /*08d0*/  BSYNC B1 ;  /* 0x0000000000017941 */ /* 0x000fea0003800000 */
.L_x_52:
[----:B------:R-:W-:Y:S01]  /*08e0*/  BSSY B1, `(.L_x_55) ;  /* 0x0000008000017945 */ /* 0x000fe20003800000 */
[----:B------:R-:W-:Y:S05]  /*08f0*/  @!P0 BRA `(.L_x_56) ;  /* 0x0000006000008947 */ /* 0x000fea0003800000 */
[----:B------:R-:W-:-:S04]  /*0900*/  ISETP.NE.U32.AND P3, PT, RZ, c[0x0][0x218], PT ;  /* 0x00008600ff007a0c */ /* 0x000fc80003f65070 */
[----:B------:R-:W-:-:S13]  /*0910*/  ISETP.NE.AND.EX P3, PT, RZ, c[0x0][0x21c], PT, P3 ;  /* 0x00008700ff007a0c */ /* 0x000fda0003f65330 */
[----:B------:R-:W-:Y:S05]  /*0920*/  @!P3 BRA `(.L_x_57) ;  /* 0x000000200000b947 */ /* 0x000fea0003800000 */
[----:B------:R-:W-:-:S06]  /*0930*/  IMAD.WIDE.U32 R106, R72, R79, c[0x0][0x218] ;  /* 0x00008600486a7625 */ /* 0x000fcc00078e004f */
[----:B------:R-:W5:Y:S02]  /*0940*/  LDG.E.64 R106, [R106.64] ;  /* 0x000000046a6a7981 */ /* 0x000f64000c1e1b00 */
.L_x_57:
[----:B------:R-:W-:Y:S02]  /*0950*/  IADD3 R72, R72, 0x80, RZ ;  /* 0x0000008048487810 */ /* 0x000fe40007ffe0ff */
.L_x_56:
[----:B------:R-:W-:Y:S05]  /*0960*/  BSYNC B1 ;  /* 0x0000000000017941 */ /* 0x000fea0003800000 */
.L_x_55:
[----:B------:R-:W-:Y:S01]  /*0970*/  BSSY B1, `(.L_x_58) ;  /* 0x0000008000017945 */ /* 0x000fe20003800000 */
[----:B------:R-:W-:Y:S05]  /*0980*/  @!P1 BRA `(.L_x_59) ;  /* 0x0000006000009947 */ /* 0x000fea0003800000 */
[----:B------:R-:W-:-:S04]  /*0990*/  ISETP.NE.U32.AND P3, PT, RZ, c[0x0][0x218], PT ;  /* 0x00008600ff007a0c */ /* 0x000fc80003f65070 */
[----:B------:R-:W-:-:S13]  /*09a0*/  ISETP.NE.AND.EX P3, PT, RZ, c[0x0][0x21c], PT, P3 ;  /* 0x00008700ff007a0c */ /* 0x000fda0003f65330 */
[----:B------:R-:W-:Y:S05]  /*09b0*/  @!P3 BRA `(.L_x_60) ;  /* 0x000000200000b947 */ /* 0x000fea0003800000 */
[----:B------:R-:W-:-:S06]  /*09c0*/  IMAD.WIDE.U32 R104, R72, R79, c[0x0][0x218] ;  /* 0x0000860048687625 */ /* 0x000fcc00078e004f */
[----:B------:R-:W5:Y:S02]  /*09d0*/  LDG.E.64 R104, [R104.64] ;  /* 0x0000000468687981 */ /* 0x000f64000c1e1b00 */
.L_x_60:
[----:B------:R-:W-:Y:S02]  /*09e0*/  IADD3 R72, R72, 0x80, RZ ;  /* 0x0000008048487810 */ /* 0x000fe40007ffe0ff */
.L_x_59:
[----:B------:R-:W-:Y:S05]  /*09f0*/  BSYNC B1 ;  /* 0x0000000000017941 */ /* 0x000fea0003800000 */
.L_x_58:
[----:B------:R-:W-:Y:S01]  /*0a00*/  ISETP.NE.U32.AND P3, PT, RZ, c[0x0][0x218], PT ;  /* 0x00008600ff007a0c */ /* 0x000fe20003f65070 */
[----:B------:R-:W-:Y:S02]  /*0a10*/  IMAD.MOV.U32 R117, RZ, RZ, RZ ;  /* 0x000000ffff757224 */ /* 0x000fe400078e00ff */
[----:B------:R-:W-:Y:S01]  /*0a20*/  IMAD.MOV.U32 R78, RZ, RZ, RZ ;  /* 0x000000ffff4e7224 */ /* 0x000fe200078e00ff */
[----:B------:R-:W-:-:S04]  /*0a30*/  ISETP.NE.AND.EX P3, PT, RZ, c[0x0][0x21c], PT, P3 ;  /* 0x00008700ff007a0c */ /* 0x000fc80003f65330 */
[----:B------:R-:W-:-:S13]  /*0a40*/  ISETP.LT.U32.OR P3, PT, R26, 0x280, !P3 ;  /* 0x000002801a00780c */ /* 0x000fda0005f61470 */
[----:B------:R-:W-:Y:S05]  /*0a50*/  @P3 BRA `(.L_x_61) ;  /* 0x0000126000003947 */ /* 0x000fea0003800000 */
[----:B------:R-:W-:-:S06]  /*0a60*/  IMAD.WIDE.U32 R102, R72, R79, c[0x0][0x218] ;  /* 0x0000860048667625 */ /* 0x000fcc00078e004f */
[----:B------:R-:W5:Y:S01]  /*0a70*/  LDG.E.64 R102, [R102.64] ;  /* 0x0000000466667981 */ /* 0x000f62000c1e1b00 */
[----:B------:R-:W-:Y:S05]  /*0a80*/  BRA `(.L_x_61) ;  /* 0x0000123000007947 */ /* 0x000fea0003800000 */
.L_x_48:
[----:B-1----:R-:W-:Y:S01]  /*0a90*/  IADD3 R72, R76, -0x1, RZ ;  /* 0xffffffff4c487810 */ /* 0x002fe20007ffe0ff */
[----:B------:R-:W-:Y:S01]  /*0aa0*/  BSSY B1, `(.L_x_62) ;  /* 0x000003f000017945 */ /* 0x000fe20003800000 */
[----:B------:R-:W-:Y:S01]  /*0ab0*/  LOP3.LUT P3, RZ, R26, 0xffffff80, RZ, 0xc0, !PT ;  /* 0xffffff801aff7812 */ /* 0x000fe2000786c0ff */
[----:B------:R-:W-:Y:S01]  /*0ac0*/  IMAD.MOV.U32 R117, RZ, RZ, RZ ;  /* 0x000000ffff757224 */ /* 0x000fe200078e00ff */
[----:B------:R-:W-:Y:S01]  /*0ad0*/  MOV R78, RZ ;  /* 0x000000ff004e7202 */ /* 0x000fe20000000f00 */
[----:B------:R-:W-:Y:S02]  /*0ae0*/  IMAD R72, R72, c[0x0][0x168], RZ ;  /* 0x00005a0048487a24 */ /* 0x000fe400078e02ff */
[----:B------:R-:W-:-:S03]  /*0af0*/  IMAD.MOV.U32 R140, RZ, RZ, R0 ;  /* 0x000000ffff8c7224 */ /* 0x000fc600078e0000 */
[----:B------:R-:W-:-:S04]  /*0b00*/  SHF.R.S32.HI R73, RZ, 0x1f, R72 ;  /* 0x0000001fff497819 */ /* 0x000fc80000011448 */
[----:B------:R-:W-:-:S04]  /*0b10*/  LEA.HI R73, R73, R72, RZ, 0x2 ;  /* 0x0000004849497211 */ /* 0x000fc800078f10ff */
[----:B------:R-:W-:Y:S01]  /*0b20*/  LEA.HI.SX32 R138, R73, R138, 0x1e ;  /* 0x0000008a498a7211 */ /* 0x000fe200078ff2ff */
[----:B------:R-:W-:Y:S05]  /*0b30*/  @!P3 BRA `(.L_x_63) ;  /* 0x000003500000b947 */ /* 0x000fea0003800000 */
[----:B------:R-:W-:-:S04]  /*0b40*/  IMAD.WIDE.U32 R72, R0, R79, c[0x0][0x188] ;  /* 0x0000620000487625 */ /* 0x000fc800078e004f */
[----:B------:R-:W-:Y:S02]  /*0b50*/  IMAD.WIDE.U32 R76, R138, R79, c[0x0][0x208] ;  /* 0x000082008a4c7625 */ /* 0x000fe400078e004f */
[----:B------:R-:W2:Y:S04]  /*0b60*/  LDG.E.64 R72, [R72.64] ;  /* 0x0000000448487981 */ /* 0x000ea8000c1e1b00 */
[----:B------:R-:W3:Y:S01]  /*0b70*/  LDG.E.64 R76, [R76.64] ;  /* 0x000000044c4c7981 */ /* 0x000ee2000c1e1b00 */
[----:B------:R-:W-:-:S04]  /*0b80*/  ISETP.NE.U32.AND P3, PT, RZ, c[0x0][0x218], PT ;  /* 0x00008600ff007a0c */ /* 0x000fc80003f65070 */
[----:B------:R-:W-:-:S13]  /*0b90*/  ISETP.NE.AND.EX P3, PT, RZ, c[0x0][0x21c], PT, P3 ;  /* 0x00008700ff007a0c */ /* 0x000fda0003f65330 */
[----:B------:R0:W5:Y:S01]  /*0ba0*/  @P3 LDG.E.64 R110, [R74.64] ;  /* 0x000000044a6e3981 */ /* 0x000162000c1e1b00 */
[----:B------:R-:W-:Y:S02]  /*0bb0*/  ISETP.NE.AND P3, PT, R25, RZ, PT ;  /* 0x000000ff1900720c */ /* 0x000fe40003f65270 */
[----:B------:R-:W-:Y:S02]  /*0bc0*/  IADD3 R140, R0, 0x80, RZ ;  /* 0x00000080008c7810 */ /* 0x000fe40007ffe0ff */
[----:B------:R-:W-:Y:S02]  /*0bd0*/  IADD3 R138, R138, 0x80, RZ ;  /* 0x000000808a8a7810 */ /* 0x000fe40007ffe0ff */
[--C-:B--2---:R-:W-:Y:S02]  /*0be0*/  SHF.R.U64 R86, R72, 0x10, R73.reuse ;  /* 0x0000001048567819 */ /* 0x104fe40000001249 */
[----:B------:R-:W-:Y:S02]  /*0bf0*/  SHF.R.U32.HI R85, RZ, 0x10, R73 ;  /* 0x00000010ff557819 */ /* 0x000fe40000011649 */
[--C-:B---3--:R-:W-:Y:S01]  /*0c00*/  SHF.R.U64 R89, R76, 0x10, R77.reuse ;  /* 0x000000104c597819 */ /* 0x108fe2000000124d */
[--C-:B------:R-:W-:Y:S01]  /*0c10*/  IMAD.MOV.U32 R84, RZ, RZ, R77.reuse ;  /* 0x000000ffff547224 */ /* 0x100fe200078e004d */
[----:B------:R-:W-:Y:S01]  /*0c20*/  SHF.R.U32.HI R87, RZ, 0x10, R77 ;  /* 0x00000010ff577819 */ /* 0x000fe2000001164d */
[----:B------:R-:W-:Y:S01]  /*0c30*/  IMAD.MOV.U32 R78, RZ, RZ, R76 ;  /* 0x000000ffff4e7224 */ /* 0x000fe200078e004c */
[----:B------:R-:W-:-:S02]  /*0c40*/  PRMT R77, RZ, 0x5410, R73 ;  /* 0x00005410ff4d7816 */ /* 0x000fc40000000049 */
[----:B-----5:R-:W-:Y:S02]  /*0c50*/  FSEL R76, R116, RZ, !P3 ;  /* 0x000000ff744c7208 */ /* 0x020fe40005800000 */
[----:B------:R-:W-:Y:S02]  /*0c60*/  PRMT R73, RZ, 0x5410, R86 ;  /* 0x00005410ff497816 */ /* 0x000fe40000000056 */
[----:B0-----:R-:W-:Y:S02]  /*0c70*/  PRMT R75, RZ, 0x5410, R72 ;  /* 0x00005410ff4b7816 */ /* 0x001fe40000000048 */
[----:B------:R-:W-:Y:S01]  /*0c80*/  PRMT R85, RZ, 0x5410, R85 ;  /* 0x00005410ff557816 */ /* 0x000fe20000000055 */
[C---:B------:R-:W-:Y:S01]  /*0c90*/  FADD.FTZ R73, -R76.reuse, R73 ;  /* 0x000000494c497221 */ /* 0x040fe20000010100 */
[----:B------:R-:W-:Y:S01]  /*0ca0*/  PRMT R78, RZ, 0x5410, R78 ;  /* 0x00005410ff4e7816 */ /* 0x000fe2000000004e */
[C---:B------:R-:W-:Y:S01]  /*0cb0*/  FADD.FTZ R75, -R76.reuse, R75 ;  /* 0x0000004b4c4b7221 */ /* 0x040fe20000010100 */
[----:B------:R-:W-:Y:S01]  /*0cc0*/  PRMT R89, RZ, 0x5410, R89 ;  /* 0x00005410ff597816 */ /* 0x000fe20000000059 */
[C---:B------:R-:W-:Y:S01]  /*0cd0*/  FADD.FTZ R77, -R76.reuse, R77 ;  /* 0x0000004d4c4d7221 */ /* 0x040fe20000010100 */
[----:B------:R-:W-:Y:S01]  /*0ce0*/  PRMT R88, RZ, 0x5410, R84 ;  /* 0x00005410ff587816 */ /* 0x000fe20000000054 */
[----:B------:R-:W-:-:S02]  /*0cf0*/  FADD.FTZ R91, -R76, R85 ;  /* 0x000000554c5b7221 */ /* 0x000fc40000010100 */
[C---:B------:R-:W-:Y:S02]  /*0d00*/  FMUL.FTZ R84, R2.reuse, R73 ;  /* 0x0000004902547220 */ /* 0x040fe40000410000 */
[C---:B------:R-:W-:Y:S02]  /*0d10*/  FMUL.FTZ R85, R2.reuse, R75 ;  /* 0x0000004b02557220 */ /* 0x040fe40000410000 */
[----:B------:R-:W-:Y:S01]  /*0d20*/  FMUL.FTZ R86, R23, R78 ;  /* 0x0000004e17567220 */ /* 0x000fe20000410000 */
[----:B------:R-:W-:Y:S01]  /*0d30*/  PRMT R74, RZ, 0x5410, R87 ;  /* 0x00005410ff4a7816 */ /* 0x000fe20000000057 */
[----:B------:R-:W-:Y:S02]  /*0d40*/  FMUL.FTZ R87, R2, R77 ;  /* 0x0000004d02577220 */ /* 0x000fe40000410000 */
[----:B------:R-:W-:Y:S02]  /*0d50*/  FADD.FTZ R49, R49, R89 ;  /* 0x0000005931317221 */ /* 0x000fe40000010000 */
[----:B------:R-:W-:-:S02]  /*0d60*/  FFMA.FTZ R69, R84, R89, R69 ;  /* 0x0000005954457223 */ /* 0x000fc40000010045 */
[----:B------:R-:W-:Y:S02]  /*0d70*/  FMUL.FTZ R89, R22, R89 ;  /* 0x0000005916597220 */ /* 0x000fe40000410000 */
[----:B------:R-:W-:Y:S02]  /*0d80*/  FADD.FTZ R72, RZ, R86 ;  /* 0x00000056ff487221 */ /* 0x000fe40000010000 */
[----:B------:R-:W-:Y:S02]  /*0d90*/  FFMA.FTZ R73, R85, R86, RZ ;  /* 0x0000005655497223 */ /* 0x000fe400000100ff */
[----:B------:R-:W-:Y:S02]  /*0da0*/  FADD.FTZ R50, R50, R88 ;  /* 0x0000005832327221 */ /* 0x000fe40000010000 */
[-C--:B------:R-:W-:Y:S02]  /*0db0*/  FFMA.FTZ R70, R87, R88.reuse, R70 ;  /* 0x0000005857467223 */ /* 0x080fe40000010046 */
[----:B------:R-:W-:-:S02]  /*0dc0*/  FMUL.FTZ R88, R21, R88 ;  /* 0x0000005815587220 */ /* 0x000fc40000410000 */
[----:B------:R-:W-:Y:S02]  /*0dd0*/  FADD.FTZ R75, R72, R89 ;  /* 0x00000059484b7221 */ /* 0x000fe40000010000 */
[----:B------:R-:W-:Y:S02]  /*0de0*/  FFMA.FTZ R73, R84, R89, R73 ;  /* 0x0000005954497223 */ /* 0x000fe40000010049 */
[----:B------:R-:W-:Y:S02]  /*0df0*/  FMUL.FTZ R90, R2, R91 ;  /* 0x0000005b025a7220 */ /* 0x000fe40000410000 */
[----:B------:R-:W-:Y:S02]  /*0e00*/  FMUL.FTZ R91, R20, R74 ;  /* 0x0000004a145b7220 */ /* 0x000fe40000410000 */
[----:B------:R-:W-:Y:S02]  /*0e10*/  FADD.FTZ R72, R75, R88 ;  /* 0x000000584b487221 */ /* 0x000fe40000010000 */
[----:B------:R-:W-:-:S02]  /*0e20*/  FFMA.FTZ R73, R87, R88, R73 ;  /* 0x0000005857497223 */ /* 0x000fc40000010049 */
[----:B------:R-:W-:Y:S02]  /*0e30*/  FADD.FTZ R48, R48, R78 ;  /* 0x0000004e30307221 */ /* 0x000fe40000010000 */
[----:B------:R-:W-:Y:S02]  /*0e40*/  FFMA.FTZ R68, R85, R78, R68 ;  /* 0x0000004e55447223 */ /* 0x000fe40000010044 */
[----:B------:R-:W-:Y:S02]  /*0e50*/  FADD.FTZ R51, R51, R74 ;  /* 0x0000004a33337221 */ /* 0x000fe40000010000 */
[----:B------:R-:W-:Y:S02]  /*0e60*/  FFMA.FTZ R71, R90, R74, R71 ;  /* 0x0000004a5a477223 */ /* 0x000fe40000010047 */
[----:B------:R-:W-:Y:S02]  /*0e70*/  FADD.FTZ R117, R72, R91 ;  /* 0x0000005b48757221 */ /* 0x000fe40000010000 */
[----:B------:R-:W-:-:S02]  /*0e80*/  FFMA.FTZ R78, R90, R91, R73 ;  /* 0x0000005b5a4e7223 */ /* 0x000fc40000010049 */
.L_x_63:
[----:B------:R-:W-:Y:S05]  /*0e90*/  BSYNC B1 ;  /* 0x0000000000017941 */ /* 0x000fea0003800000 */
.L_x_62:
[----:B------:R-:W-:Y:S01]  /*0ea0*/  ISETP.GE.U32.AND P3, PT, R26, 0x100, PT ;  /* 0x000001001a00780c */ /* 0x000fe20003f66070 */
[----:B------:R-:W-:-:S12]  /*0eb0*/  BSSY B1, `(.L_x_64) ;  /* 0x0000038000017945 */ /* 0x000fd80003800000 */
[----:B------:R-:W-:Y:S05]  /*0ec0*/  @!P3 BRA `(.L_x_65) ;  /* 0x000003600000b947 */ /* 0x000fea0003800000 */
[----:B------:R-:W-:-:S04]  /*0ed0*/  IMAD.WIDE.U32 R74, R138, R79, c[0x0][0x208] ;  /* 0x000082008a4a7625 */ /* 0x000fc800078e004f */
[----:B------:R-:W-:Y:S02]  /*0ee0*/  IMAD.WIDE.U32 R72, R140, R79, c[0x0][0x188] ;  /* 0x000062008c487625 */ /* 0x000fe400078e004f */
[----:B------:R-:W2:Y:S04]  /*0ef0*/  LDG.E.64 R74, [R74.64] ;  /* 0x000000044a4a7981 */ /* 0x000ea8000c1e1b00 */
[----:B------:R-:W3:Y:S01]  /*0f00*/  LDG.E.64 R72, [R72.64] ;  /* 0x0000000448487981 */ /* 0x000ee2000c1e1b00 */
[----:B------:R-:W-:-:S04]  /*0f10*/  ISETP.NE.U32.AND P3, PT, RZ, c[0x0][0x218], PT ;  /* 0x00008600ff007a0c */ /* 0x000fc80003f65070 */
[----:B------:R-:W-:-:S13]  /*0f20*/  ISETP.NE.AND.EX P3, PT, RZ, c[0x0][0x21c], PT, P3 ;  /* 0x00008700ff007a0c */ /* 0x000fda0003f65330 */
[----:B------:R-:W-:-:S05]  /*0f30*/  @P3 IMAD.WIDE.U32 R76, R140, R79, c[0x0][0x218] ;  /* 0x000086008c4c3625 */ /* 0x000fca00078e004f */
[----:B------:R0:W5:Y:S01]  /*0f40*/  @P3 LDG.E.64 R108, [R76.64] ;  /* 0x000000044c6c3981 */ /* 0x000162000c1e1b00 */
[----:B------:R-:W-:Y:S02]  /*0f50*/  ISETP.NE.AND P3, PT, R25, RZ, PT ;  /* 0x000000ff1900720c */ /* 0x000fe40003f65270 */
[----:B------:R-:W-:Y:S02]  /*0f60*/  IADD3 R138, R138, 0x80, RZ ;  /* 0x000000808a8a7810 */ /* 0x000fe40007ffe0ff */
[----:B-----5:R-:W-:Y:S02]  /*0f70*/  FSEL R137, R116, RZ, !P3 ;  /* 0x000000ff74897208 */ /* 0x020fe40005800000 */
[----:B------:R-:W-:Y:S01]  /*0f80*/  IADD3 R140, R140, 0x80, RZ ;  /* 0x000000808c8c7810 */ /* 0x000fe20007ffe0ff */
[----:B--2---:R-:W-:Y:S01]  /*0f90*/  IMAD.MOV.U32 R92, RZ, RZ, R74 ;  /* 0x000000ffff5c7224 */ /* 0x004fe200078e004a */
[--C-:B------:R-:W-:Y:S01]  /*0fa0*/  SHF.R.U64 R97, R74, 0x10, R75.reuse ;  /* 0x000000104a617819 */ /* 0x100fe2000000124b */
[--C-:B------:R-:W-:Y:S01]  /*0fb0*/  IMAD.MOV.U32 R93, RZ, RZ, R75.reuse ;  /* 0x000000ffff5d7224 */ /* 0x100fe200078e004b */
[----:B------:R-:W-:-:S02]  /*0fc0*/  SHF.R.U32.HI R99, RZ, 0x10, R75 ;  /* 0x00000010ff637819 */ /* 0x000fc4000001164b */
[--C-:B---3--:R-:W-:Y:S02]  /*0fd0*/  SHF.R.U64 R74, R72, 0x10, R73.reuse ;  /* 0x00000010484a7819 */ /* 0x108fe40000001249 */
[----:B------:R-:W-:Y:S02]  /*0fe0*/  PRMT R72, RZ, 0x5410, R72 ;  /* 0x00005410ff487816 */ /* 0x000fe40000000048 */
[--C-:B------:R-:W-:Y:S02]  /*0ff0*/  SHF.R.U32.HI R94, RZ, 0x10, R73.reuse ;  /* 0x00000010ff5e7819 */ /* 0x100fe40000011649 */
[----:B------:R-:W-:Y:S01]  /*1000*/  PRMT R75, RZ, 0x5410, R73 ;  /* 0x00005410ff4b7816 */ /* 0x000fe20000000049 */
[C---:B------:R-:W-:Y:S01]  /*1010*/  FADD.FTZ R73, -R137.reuse, R72 ;  /* 0x0000004889497221 */ /* 0x040fe20000010100 */
[----:B------:R-:W-:Y:S02]  /*1020*/  PRMT R74, RZ, 0x5410, R74 ;  /* 0x00005410ff4a7816 */ /* 0x000fe4000000004a */
[----:B0-----:R-:W-:Y:S01]  /*1030*/  PRMT R76, RZ, 0x5410, R94 ;  /* 0x00005410ff4c7816 */ /* 0x001fe2000000005e */
[C---:B------:R-:W-:Y:S01]  /*1040*/  FADD.FTZ R95, -R137.reuse, R75 ;  /* 0x0000004b895f7221 */ /* 0x040fe20000010100 */
[----:B------:R-:W-:Y:S01]  /*1050*/  PRMT R94, RZ, 0x5410, R92 ;  /* 0x00005410ff5e7816 */ /* 0x000fe2000000005c */
[----:B------:R-:W-:Y:S01]  /*1060*/  FADD.FTZ R75, -R137, R74 ;  /* 0x0000004a894b7221 */ /* 0x000fe20000010100 */
[----:B------:R-:W-:Y:S01]  /*1070*/  PRMT R96, RZ, 0x5410, R93 ;  /* 0x00005410ff607816 */ /* 0x000fe2000000005d */
[----:B------:R-:W-:Y:S01]  /*1080*/  FMUL.FTZ R93, R2, R73 ;  /* 0x00000049025d7220 */ /* 0x000fe20000410000 */
[----:B------:R-:W-:Y:S01]  /*1090*/  PRMT R97, RZ, 0x5410, R97 ;  /* 0x00005410ff617816 */ /* 0x000fe20000000061 */
[----:B------:R-:W-:Y:S01]  /*10a0*/  FADD.FTZ R44, R44, R94 ;  /* 0x0000005e2c2c7221 */ /* 0x000fe20000010000 */
[----:B------:R-:W-:Y:S01]  /*10b0*/  PRMT R99, RZ, 0x5410, R99 ;  /* 0x00005410ff637816 */ /* 0x000fe20000000063 */
[----:B------:R-:W-:-:S02]  /*10c0*/  FMUL.FTZ R92, R2, R75 ;  /* 0x0000004b025c7220 */ /* 0x000fc40000410000 */
[-C--:B------:R-:W-:Y:S02]  /*10d0*/  FFMA.FTZ R64, R93, R94.reuse, R64 ;  /* 0x0000005e5d407223 */ /* 0x080fe40000010040 */
[----:B------:R-:W-:Y:S02]  /*10e0*/  FMUL.FTZ R94, R19, R94 ;  /* 0x0000005e135e7220 */ /* 0x000fe40000410000 */
[----:B------:R-:W-:Y:S02]  /*10f0*/  FADD.FTZ R77, -R137, R76 ;  /* 0x0000004c894d7221 */ /* 0x000fe40000010100 */
[----:B------:R-:W-:Y:S02]  /*1100*/  FMUL.FTZ R95, R2, R95 ;  /* 0x0000005f025f7220 */ /* 0x000fe40000410000 */
[----:B------:R-:W-:Y:S02]  /*1110*/  FADD.FTZ R45, R45, R97 ;  /* 0x000000612d2d7221 */ /* 0x000fe40000010000 */
[----:B------:R-:W-:-:S02]  /*1120*/  FFMA.FTZ R65, R92, R97, R65 ;  /* 0x000000615c417223 */ /* 0x000fc40000010041 */
[----:B------:R-:W-:Y:S02]  /*1130*/  FMUL.FTZ R97, R18, R97 ;  /* 0x0000006112617220 */ /* 0x000fe40000410000 */
[----:B------:R-:W-:Y:S02]  /*1140*/  FADD.FTZ R72, R117, R94 ;  /* 0x0000005e75487221 */ /* 0x000fe40000010000 */
[----:B------:R-:W-:Y:S02]  /*1150*/  FFMA.FTZ R78, R93, R94, R78 ;  /* 0x0000005e5d4e7223 */ /* 0x000fe4000001004e */
[----:B------:R-:W-:Y:S02]  /*1160*/  FADD.FTZ R46, R46, R96 ;  /* 0x000000602e2e7221 */ /* 0x000fe40000010000 */
[----:B------:R-:W-:Y:S02]  /*1170*/  FFMA.FTZ R66, R95, R96, R66 ;  /* 0x000000605f427223 */ /* 0x000fe40000010042 */
[----:B------:R-:W-:-:S02]  /*1180*/  FMUL.FTZ R98, R2, R77 ;  /* 0x0000004d02627220 */ /* 0x000fc40000410000 */
[----:B------:R-:W-:Y:S02]  /*1190*/  FMUL.FTZ R96, R17, R96 ;  /* 0x0000006011607220 */ /* 0x000fe40000410000 */
[----:B------:R-:W-:Y:S02]  /*11a0*/  FADD.FTZ R73, R72, R97 ;  /* 0x0000006148497221 */ /* 0x000fe40000010000 */
[----:B------:R-:W-:Y:S02]  /*11b0*/  FFMA.FTZ R78, R92, R97, R78 ;  /* 0x000000615c4e7223 */ /* 0x000fe4000001004e */
[----:B------:R-:W-:Y:S02]  /*11c0*/  FADD.FTZ R47, R47, R99 ;  /* 0x000000632f2f7221 */ /* 0x000fe40000010000 */
[-C--:B------:R-:W-:Y:S02]  /*11d0*/  FFMA.FTZ R67, R98, R99.reuse, R67 ;  /* 0x0000006362437223 */ /* 0x080fe40000010043 */
[----:B------:R-:W-:-:S02]  /*11e0*/  FMUL.FTZ R99, R16, R99 ;  /* 0x0000006310637220 */ /* 0x000fc40000410000 */
[----:B------:R-:W-:Y:S02]  /*11f0*/  FADD.FTZ R72, R73, R96 ;  /* 0x0000006049487221 */ /* 0x000fe40000010000 */
[----:B------:R-:W-:Y:S02]  /*1200*/  FFMA.FTZ R78, R95, R96, R78 ;  /* 0x000000605f4e7223 */ /* 0x000fe4000001004e */
[----:B------:R-:W-:Y:S02]  /*1210*/  FADD.FTZ R117, R72, R99 ;  /* 0x0000006348757221 */ /* 0x000fe40000010000 */
[----:B------:R-:W-:Y:S02]  /*1220*/  FFMA.FTZ R78, R98, R99, R78 ;  /* 0x00000063624e7223 */ /* 0x000fe4000001004e */
.L_x_65:
[----:B------:R-:W-:Y:S05]  /*1230*/  BSYNC B1 ;  /* 0x0000000000017941 */ /* 0x000fea0003800000 */
.L_x_64:
[----:B------:R-:W-:Y:S01]  /*1240*/  BSSY B1, `(.L_x_66) ;  /* 0x0000038000017945 */ /* 0x000fe20003800000 */
        /* <DEDUP_REMOVED lines=12> */
[----:B------:R-:W-:Y:S02]  /*1310*/  IADD3 R140, R140, 0x80, RZ ;  /* 0x000000808c8c7810 */ /* 0x000fe40007ffe0ff */
[----:B--2---:R-:W-:Y:S01]  /*1320*/  MOV R100, R76 ;  /* 0x0000004c00647202 */ /* 0x004fe20000000f00 */
[--C-:B------:R-:W-:Y:S01]  /*1330*/  IMAD.MOV.U32 R101, RZ, RZ, R77.reuse ;  /* 0x000000ffff657224 */ /* 0x100fe200078e004d */
[----:B------:R-:W-:-:S02]  /*1340*/  SHF.R.U64 R115, R76, 0x10, R77 ;  /* 0x000000104c737819 */ /* 0x000fc4000000124d */
[----:B------:R-:W-:Y:S02]  /*1350*/  SHF.R.U32.HI R119, RZ, 0x10, R77 ;  /* 0x00000010ff777819 */ /* 0x000fe4000001164d */
[--C-:B---3--:R-:W-:Y:S02]  /*1360*/  SHF.R.U64 R76, R72, 0x10, R73.reuse ;  /* 0x00000010484c7819 */ /* 0x108fe40000001249 */
[--C-:B------:R-:W-:Y:S02]  /*1370*/  SHF.R.U32.HI R77, RZ, 0x10, R73.reuse ;  /* 0x00000010ff4d7819 */ /* 0x100fe40000011649 */
[----:B0-----:R-:W-:Y:S02]  /*1380*/  PRMT R75, RZ, 0x5410, R72 ;  /* 0x00005410ff4b7816 */ /* 0x001fe40000000048 */
[----:B------:R-:W-:Y:S02]  /*1390*/  PRMT R113, RZ, 0x5410, R73 ;  /* 0x00005410ff717816 */ /* 0x000fe40000000049 */
[----:B------:R-:W-:Y:S01]  /*13a0*/  PRMT R73, RZ, 0x5410, R76 ;  /* 0x00005410ff497816 */ /* 0x000fe2000000004c */
[C---:B------:R-:W-:Y:S01]  /*13b0*/  FADD.FTZ R75, -R112.reuse, R75 ;  /* 0x0000004b704b7221 */ /* 0x040fe20000010100 */
[----:B------:R-:W-:Y:S01]  /*13c0*/  PRMT R77, RZ, 0x5410, R77 ;  /* 0x00005410ff4d7816 */ /* 0x000fe2000000004d */
[C---:B------:R-:W-:Y:S01]  /*13d0*/  FADD.FTZ R113, -R112.reuse, R113 ;  /* 0x0000007170717221 */ /* 0x040fe20000010100 */
[----:B------:R-:W-:Y:S01]  /*13e0*/  PRMT R114, RZ, 0x5410, R101 ;  /* 0x00005410ff727816 */ /* 0x000fe20000000065 */
[C---:B------:R-:W-:Y:S01]  /*13f0*/  FADD.FTZ R73, -R112.reuse, R73 ;  /* 0x0000004970497221 */ /* 0x040fe20000010100 */
[----:B------:R-:W-:Y:S01]  /*1400*/  PRMT R115, RZ, 0x5410, R115 ;  /* 0x00005410ff737816 */ /* 0x000fe20000000073 */
[----:B------:R-:W-:Y:S01]  /*1410*/  FADD.FTZ R77, -R112, R77 ;  /* 0x0000004d704d7221 */ /* 0x000fe20000010100 */
[----:B------:R-:W-:Y:S01]  /*1420*/  PRMT R112, RZ, 0x5410, R100 ;  /* 0x00005410ff707816 */ /* 0x000fe20000000064 */
[C---:B------:R-:W-:Y:S01]  /*1430*/  FMUL.FTZ R101, R2.reuse, R75 ;  /* 0x0000004b02657220 */ /* 0x040fe20000410000 */
[----:B------:R-:W-:Y:S01]  /*1440*/  PRMT R119, RZ, 0x5410, R119 ;  /* 0x00005410ff777816 */ /* 0x000fe20000000077 */
[----:B------:R-:W-:-:S02]  /*1450*/  FMUL.FTZ R100, R2, R73 ;  /* 0x0000004902647220 */ /* 0x000fc40000410000 */
[----:B------:R-:W-:Y:S02]  /*1460*/  FADD.FTZ R40, R40, R112 ;  /* 0x0000007028287221 */ /* 0x000fe40000010000 */
[-C--:B------:R-:W-:Y:S02]  /*1470*/  FFMA.FTZ R60, R101, R112.reuse, R60 ;  /* 0x00000070653c7223 */ /* 0x080fe4000001003c */
[----:B------:R-:W-:Y:S02]  /*1480*/  FMUL.FTZ R112, R15, R112 ;  /* 0x000000700f707220 */ /* 0x000fe40000410000 */
        /* <DEDUP_REMOVED lines=19> */
.L_x_67:
[----:B------:R-:W-:Y:S05]  /*15c0*/  BSYNC B1 ;  /* 0x0000000000017941 */ /* 0x000fea0003800000 */
.L_x_66:
        /* <DEDUP_REMOVED lines=56> */
.L_x_69:
[----:B------:R-:W-:Y:S05]  /*1950*/  BSYNC B1 ;  /* 0x0000000000017941 */ /* 0x000fea0003800000 */
.L_x_68:
[----:B------:R-:W-:-:S13]  /*1960*/  ISETP.GE.U32.AND P3, PT, R26, 0x280, PT ;  /* 0x000002801a00780c */ /* 0x000fda0003f66070 */
[----:B------:R-:W-:Y:S05]  /*1970*/  @!P3 BRA `(.L_x_61) ;  /* 0x000003400000b947 */ /* 0x000fea0003800000 */
[----:B------:R-:W-:-:S04]  /*1980*/  IMAD.WIDE.U32 R74, R138, R79, c[0x0][0x208] ;  /* 0x000082008a4a7625 */ /* 0x000fc800078e004f */
[----:B------:R-:W-:Y:S02]  /*1990*/  IMAD.WIDE.U32 R72, R140, R79, c[0x0][0x188] ;  /* 0x000062008c487625 */ /* 0x000fe400078e004f */
[----:B------:R-:W2:Y:S04]  /*19a0*/  LDG.E.64 R74, [R74.64] ;  /* 0x000000044a4a7981 */ /* 0x000ea8000c1e1b00 */
[----:B------:R-:W3:Y:S01]  /*19b0*/  LDG.E.64 R72, [R72.64] ;  /* 0x0000000448487981 */ /* 0x000ee2000c1e1b00 */
[----:B------:R-:W-:-:S04]  /*19c0*/  ISETP.NE.AND P3, PT, R25, RZ, PT ;  /* 0x000000ff1900720c */ /* 0x000fc80003f65270 */
[----:B-----5:R-:W-:Y:S02]  /*19d0*/  FSEL R135, R116, RZ, !P3 ;  /* 0x000000ff74877208 */ /* 0x020fe40005800000 */
[----:B------:R-:W-:-:S04]  /*19e0*/  ISETP.NE.U32.AND P3, PT, RZ, c[0x0][0x218], PT ;  /* 0x00008600ff007a0c */ /* 0x000fc80003f65070 */
[----:B------:R-:W-:-:S13]  /*19f0*/  ISETP.NE.AND.EX P3, PT, RZ, c[0x0][0x21c], PT, P3 ;  /* 0x00008700ff007a0c */ /* 0x000fda0003f65330 */
[----:B------:R-:W-:-:S05]  /*1a00*/  @P3 IMAD.WIDE.U32 R76, R140, R79, c[0x0][0x218] ;  /* 0x000086008c4c3625 */ /* 0x000fca00078e004f */
[----:B------:R0:W5:Y:S01]  /*1a10*/  @P3 LDG.E.64 R102, [R76.64] ;  /* 0x000000044c663981 */ /* 0x000162000c1e1b00 */
[--C-:B--2---:R-:W-:Y:S01]  /*1a20*/  SHF.R.U64 R130, R74, 0x10, R75.reuse ;  /* 0x000000104a827819 */ /* 0x104fe2000000124b */
[--C-:B------:R-:W-:Y:S01]  /*1a30*/  IMAD.MOV.U32 R116, RZ, RZ, R75.reuse ;  /* 0x000000ffff747224 */ /* 0x100fe200078e004b */
[----:B------:R-:W-:Y:S01]  /*1a40*/  SHF.R.U32.HI R128, RZ, 0x10, R75 ;  /* 0x00000010ff807819 */ /* 0x000fe2000001164b */
[----:B------:R-:W-:Y:S01]  /*1a50*/  IMAD.MOV.U32 R79, RZ, RZ, R74 ;  /* 0x000000ffff4f7224 */ /* 0x000fe200078e004a */
[--C-:B---3--:R-:W-:Y:S02]  /*1a60*/  SHF.R.U64 R75, R72, 0x10, R73.reuse ;  /* 0x00000010484b7819 */ /* 0x108fe40000001249 */
[----:B------:R-:W-:Y:S02]  /*1a70*/  PRMT R72, RZ, 0x5410, R72 ;  /* 0x00005410ff487816 */ /* 0x000fe40000000048 */
[--C-:B------:R-:W-:Y:S02]  /*1a80*/  SHF.R.U32.HI R74, RZ, 0x10, R73.reuse ;  /* 0x00000010ff4a7819 */ /* 0x100fe40000011649 */
[----:B------:R-:W-:Y:S01]  /*1a90*/  PRMT R73, RZ, 0x5410, R73 ;  /* 0x00005410ff497816 */ /* 0x000fe20000000049 */
[----:B------:R-:W-:Y:S01]  /*1aa0*/  FADD.FTZ R129, -R135, R72 ;  /* 0x0000004887817221 */ /* 0x000fe20000010100 */
[----:B------:R-:W-:-:S02]  /*1ab0*/  PRMT R72, RZ, 0x5410, R75 ;  /* 0x00005410ff487816 */ /* 0x000fc4000000004b */
        /* <DEDUP_REMOVED lines=9> */
[----:B------:R-:W-:Y:S02]  /*1b50*/  FMUL.FTZ R129, R2, R129 ;  /* 0x0000008102817220 */ /* 0x000fe40000410000 */
[----:B------:R-:W-:-:S02]  /*1b60*/  FMUL.FTZ R130, R6, R79 ;  /* 0x0000004f06827220 */ /* 0x000fc40000410000 */
[----:B------:R-:W-:Y:S02]  /*1b70*/  FADD.FTZ R33, R33, R72 ;  /* 0x0000004821217221 */ /* 0x000fe40000010000 */
[-C--:B------:R-:W-:Y:S02]  /*1b80*/  FFMA.FTZ R53, R128, R72.reuse, R53 ;  /* 0x0000004880357223 */ /* 0x080fe40000010035 */
[----:B------:R-:W-:Y:S02]  /*1b90*/  FMUL.FTZ R131, R5, R72 ;  /* 0x0000004805837220 */ /* 0x000fe40000410000 */
[----:B------:R-:W-:Y:S02]  /*1ba0*/  FADD.FTZ R72, R117, R130 ;  /* 0x0000008275487221 */ /* 0x000fe40000010000 */
[----:B------:R-:W-:Y:S02]  /*1bb0*/  FFMA.FTZ R78, R129, R130, R78 ;  /* 0x00000082814e7223 */ /* 0x000fe4000001004e */
[----:B------:R-:W-:-:S02]  /*1bc0*/  FMUL.FTZ R133, R2, R133 ;  /* 0x0000008502857220 */ /* 0x000fc40000410000 */
        /* <DEDUP_REMOVED lines=14> */
[----:B------:R-:W-:Y:S02]  /*1cb0*/  FFMA.FTZ R78, R135, R134, R78 ;  /* 0x00000086874e7223 */ /* 0x000fe4000001004e */
.L_x_61:
[----:B0-----:R-:W-:Y:S05]  /*1cc0*/  BSYNC B0 ;  /* 0x0000000000007941 */ /* 0x001fea0003800000 */
.L_x_47:
[----:B------:R-:W-:Y:S02]  /*1cd0*/  LOP3.LUT P3, RZ, R10, 0xff, RZ, 0xc0, !PT ;  /* 0x000000ff0aff7812 */ /* 0x000fe4000786c0ff */
[----:B------:R-:W-:-:S04]  /*1ce0*/  SHF.R.U32.HI R74, RZ, 0x5, R27 ;  /* 0x00000005ff4a7819 */ /* 0x000fc8000001161b */
[----:B------:R-:W-:-:S07]  /*1cf0*/  LOP3.LUT R137, R74, 0x7fffffc, RZ, 0xc0, !PT ;  /* 0x07fffffc4a897812 */ /* 0x000fce00078ec0ff */
[----:B------:R-:W-:Y:S02]  /*1d00*/  @!P3 IADD3 R137, R137, 0x4, RZ ;  /* 0x000000048989b810 */ /* 0x000fe40007ffe0ff */
[----:B------:R-:W-:Y:S01]  /*1d10*/  LOP3.LUT P3, RZ, R27, 0x1f, RZ, 0xc0, !PT ;  /* 0x0000001f1bff7812 */ /* 0x000fe2000786c0ff */
[----:B------:R-:W-:Y:S10]  /*1d20*/  BRA.DIV ~URZ, `(.L_x_70) ;  /* 0x000027427f007947 */ /* 0x000ff4000b800000 */
[----:B------:R0:W1:Y:S02]  /*1d30*/  SHFL.DOWN PT, R76, R117, 0x10, 0x1f ;  /* 0x0a001f00754c7f89 */ /* 0x00006400000e0000 */
.L_x_156:
        /* <DEDUP_REMOVED lines=13> */
[----:B-----5:R-:W1:Y:S01]  /*1e10*/  SHFL.DOWN PT, R116, R77, 0x2, 0x1f ;  /* 0x08401f004d747f89 */ /* 0x020e6200000e0000 */
[----:B0-----:R-:W-:-:S05]  /*1e20*/  FADD.FTZ R78, R75, R78 ;  /* 0x0000004e4b4e7221 */ /* 0x001fca0000010000 */
[----:B------:R0:W2:Y:S01]  /*1e30*/  SHFL.DOWN PT, R79, R78, 0x1, 0x1f ;  /* 0x08201f004e4f7f89 */ /* 0x0000a200000e0000 */
[----:B-1----:R-:W-:-:S05]  /*1e40*/  FADD.FTZ R117, R77, R116 ;  /* 0x000000744d757221 */ /* 0x002fca0000010000 */
[----:B------:R0:W1:Y:S02]  /*1e50*/  SHFL.DOWN PT, R138, R117, 0x1, 0x1f ;  /* 0x08201f00758a7f89 */ /* 0x00006400000e0000 */
.L_x_157:
[----:B------:R-:W-:Y:S01]  /*1e60*/  @!P3 LOP3.LUT R74, R74, 0x3, RZ, 0xc0, !PT ;  /* 0x000000034a4ab812 */ /* 0x000fe200078ec0ff */
[----:B01----:R-:W-:Y:S01]  /*1e70*/  FADD.FTZ R117, R138, R117 ;  /* 0x000000758a757221 */ /* 0x003fe20000010000 */
[----:B------:R-:W-:Y:S01]  /*1e80*/  WARPSYNC 0xffffffff ;  /* 0xffffffff00007948 */ /* 0x000fe20003800000 */
[----:B--2---:R-:W-:Y:S01]  /*1e90*/  FADD.FTZ R116, R79, R78 ;  /* 0x0000004e4f747221 */ /* 0x004fe20000010000 */
[----:B------:R-:W-:Y:S01]  /*1ea0*/  @!P3 IADD3 R138, R137, R74, RZ ;  /* 0x0000004a898ab210 */ /* 0x000fe20007ffe0ff */
[----:B------:R-:W-:Y:S01]  /*1eb0*/  BSSY B0, `(.L_x_72) ;  /* 0x0000083000007945 */ /* 0x000fe20003800000 */
[----:B------:R-:W-:-:S03]  /*1ec0*/  LOP3.LUT P4, RZ, R26, 0xffffff80, RZ, 0xc0, !PT ;  /* 0xffffff801aff7812 */ /* 0x000fc6000788c0ff */
[----:B------:R-:W-:Y:S04]  /*1ed0*/  @!P3 STS.64 [R138.X8+0x2800], R116 ;  /* 0x002800748a00b388 */ /* 0x000fe80000008a00 */
[----:B------:R-:W-:Y:S01]  /*1ee0*/  BAR.SYNC.DEFER_BLOCKING 0x0 ;  /* 0x0000000000007b1d */ /* 0x000fe20000010000 */
[----:B------:R-:W-:-:S05]  /*1ef0*/  ISETP.NE.AND P3, PT, R25, RZ, PT ;  /* 0x000000ff1900720c */ /* 0x000fca0003f65270 */
[----:B------:R-:W0:Y:S04]  /*1f00*/  LDS.128 R72, [R137.X8+0x2800] ;  /* 0x0028000089487984 */ /* 0x000e280000008c00 */
[----:B------:R-:W1:Y:S01]  /*1f10*/  LDS.128 R76, [R137.X8+0x2810] ;  /* 0x00281000894c7984 */ /* 0x000e620000008c00 */
[----:B0-----:R-:W-:Y:S02]  /*1f20*/  FADD.FTZ R139, RZ, R72 ;  /* 0x00000048ff8b7221 */ /* 0x001fe40000010000 */
[----:B------:R-:W-:Y:S02]  /*1f30*/  FADD.FTZ R72, RZ, R73 ;  /* 0x00000049ff487221 */ /* 0x000fe40000010000 */
[----:B------:R-:W-:Y:S02]  /*1f40*/  FADD.FTZ R139, R74, R139 ;  /* 0x0000008b4a8b7221 */ /* 0x000fe40000010000 */
[----:B------:R-:W-:-:S02]  /*1f50*/  FADD.FTZ R72, R75, R72 ;  /* 0x000000484b487221 */ /* 0x000fc40000010000 */
[----:B-1----:R-:W-:Y:S02]  /*1f60*/  FADD.FTZ R139, R139, R76 ;  /* 0x0000004c8b8b7221 */ /* 0x002fe40000010000 */
[----:B------:R-:W-:Y:S02]  /*1f70*/  FADD.FTZ R72, R72, R77 ;  /* 0x0000004d48487221 */ /* 0x000fe40000010000 */
[----:B------:R-:W-:Y:S02]  /*1f80*/  FADD.FTZ R78, R78, R139 ;  /* 0x0000008b4e4e7221 */ /* 0x000fe40000010000 */
[----:B------:R-:W-:Y:S02]  /*1f90*/  FADD.FTZ R79, R79, R72 ;  /* 0x000000484f4f7221 */ /* 0x000fe40000010000 */
[----:B------:R-:W-:Y:S02]  /*1fa0*/  FMUL.FTZ R76, R78, c[0x0][0x1e0] ;  /* 0x000078004e4c7a20 */ /* 0x000fe40000410000 */
[----:B------:R-:W-:-:S02]  /*1fb0*/  IMAD.MOV.U32 R77, RZ, RZ, RZ ;  /* 0x000000ffff4d7224 */ /* 0x000fc400078e00ff */
[----:B------:R-:W-:Y:S01]  /*1fc0*/  FMUL.FTZ R79, R79, c[0x0][0x1e0] ;  /* 0x000078004f4f7a20 */ /* 0x000fe20000410000 */
[----:B------:R-:W-:Y:S02]  /*1fd0*/  FSEL R76, R76, RZ, !P3 ;  /* 0x000000ff4c4c7208 */ /* 0x000fe40005800000 */
[----:B------:R-:W-:-:S13]  /*1fe0*/  ISETP.GE.AND P3, PT, R136, 0x1, PT ;  /* 0x000000018800780c */ /* 0x000fda0003f66270 */
[----:B------:R-:W-:Y:S02]  /*1ff0*/  @P3 IADD3 R136, R136, -0x1, RZ ;  /* 0xffffffff88883810 */ /* 0x000fe40007ffe0ff */
[----:B------:R-:W-:-:S03]  /*2000*/  @P3 LOP3.LUT R74, R27, 0x7f, RZ, 0xc0, !PT ;  /* 0x0000007f1b4a3812 */ /* 0x000fc600078ec0ff */
[----:B------:R-:W-:-:S05]  /*2010*/  @P3 IMAD R136, R136, c[0x0][0x168], RZ ;  /* 0x00005a0088883a24 */ /* 0x000fca00078e02ff */
[----:B------:R-:W-:-:S04]  /*2020*/  @P3 SHF.R.S32.HI R73, RZ, 0x1f, R136 ;  /* 0x0000001fff493819 */ /* 0x000fc80000011488 */
[----:B------:R-:W-:-:S04]  /*2030*/  @P3 LEA.HI R73, R73, R136, RZ, 0x2 ;  /* 0x0000008849493211 */ /* 0x000fc800078f10ff */
[----:B------:R-:W-:Y:S01]  /*2040*/  @P3 LEA.HI.SX32 R77, R73, R74, 0x1e ;  /* 0x0000004a494d3211 */ /* 0x000fe200078ff2ff */
[----:B------:R-:W-:Y:S05]  /*2050*/  @!P4 BRA `(.L_x_73) ;  /* 0x000006800000c947 */ /* 0x000fea0003800000 */
[----:B------:R-:W-:Y:S01]  /*2060*/  BSSY B1, `(.L_x_74) ;  /* 0x0000013000017945 */ /* 0x000fe20003800000 */
[----:B------:R-:W-:Y:S05]  /*2070*/  @P2 BRA `(.L_x_75) ;  /* 0x0000008000002947 */ /* 0x000fea0003800000 */
[----:B------:R-:W-:Y:S01]  /*2080*/  ULDC.64 UR6, c[0x0][0x218] ;  /* 0x0000860000067ab9 */ /* 0x000fe20000000a00 */
[----:B------:R-:W-:Y:S01]  /*2090*/  IMAD.MOV.U32 R73, RZ, RZ, RZ ;  /* 0x000000ffff497224 */ /* 0x000fe200078e00ff */
[----:B------:R-:W-:-:S04]  /*20a0*/  UISETP.NE.U32.AND UP0, UPT, URZ, UR6, UPT ;  /* 0x000000063f00728c */ /* 0x000fc8000bf05070 */
[----:B------:R-:W-:-:S06]  /*20b0*/  UISETP.NE.AND.EX UP0, UPT, URZ, UR7, UPT, UP0 ;  /* 0x000000073f00728c */ /* 0x000fcc000bf05300 */
[----:B------:R-:W-:-:S13]  /*20c0*/  PLOP3.LUT P4, PT, PT, PT, UP0, 0x80, 0x0 ;  /* 0x000000000000781c */ /* 0x000fda0003f8f008 */
[----:B------:R-:W-:Y:S05]  /*20d0*/  @!P4 BRA `(.L_x_76) ;  /* 0x000000b00000c947 */ /* 0x000fea0003800000 */
[----:B------:R-:W-:Y:S01]  /*20e0*/  PRMT R73, RZ, 0x5410, R110 ;  /* 0x00005410ff497816 */ /* 0x000fe2000000006e */
[----:B------:R-:W-:Y:S05]  /*20f0*/  BRA `(.L_x_76) ;  /* 0x0000009000007947 */ /* 0x000fea0003800000 */
.L_x_75:
[----:B------:R-:W-:Y:S01]  /*2100*/  ULDC.64 UR6, c[0x0][0x218] ;  /* 0x0000860000067ab9 */ /* 0x000fe20000000a00 */
[----:B------:R-:W-:Y:S01]  /*2110*/  FFMA.FTZ R73, R85, R79, R76 ;  /* 0x0000004f55497223 */ /* 0x000fe2000001004c */
[----:B------:R-:W-:-:S03]  /*2120*/  UISETP.NE.U32.AND UP0, UPT, URZ, UR6, UPT ;  /* 0x000000063f00728c */ /* 0x000fc6000bf05070 */
[----:B------:R-:W-:Y:S01]  /*2130*/  FADD.FTZ R73, R86, -R73 ;  /* 0x8000004956497221 */ /* 0x000fe20000010000 */
[----:B------:R-:W-:-:S03]  /*2140*/  UISETP.NE.AND.EX UP0, UPT, URZ, UR7, UPT, UP0 ;  /* 0x000000073f00728c */ /* 0x000fc6000bf05300 */
[----:B------:R-:W-:-:S03]  /*2150*/  FMUL.FTZ R73, R2, R73 ;  /* 0x0000004902497220 */ /* 0x000fc60000410000 */
[----:B------:R-:W-:-:S13]  /*2160*/  PLOP3.LUT P4, PT, PT, PT, UP0, 0x80, 0x0 ;  /* 0x000000000000781c */ /* 0x000fda0003f8f008 */
[----:B------:R-:W-:-:S05]  /*2170*/  @P4 PRMT R72, RZ, 0x5410, R110 ;  /* 0x00005410ff484816 */ /* 0x000fca000000006e */
[----:B------:R-:W-:Y:S02]  /*2180*/  @P4 FADD.FTZ R73, R73, R72 ;  /* 0x0000004849494221 */ /* 0x000fe40000010000 */
.L_x_76:
[----:B------:R-:W-:Y:S05]  /*2190*/  BSYNC B1 ;  /* 0x0000000000017941 */ /* 0x000fea0003800000 */
.L_x_74:
[----:B------:R-:W-:Y:S01]  /*21a0*/  ISETP.NE.U32.AND P5, PT, RZ, c[0x0][0x258], PT ;  /* 0x00009600ff007a0c */ /* 0x000fe20003fa5070 */
[----:B------:R-:W-:Y:S01]  /*21b0*/  @P3 FMUL.FTZ R72, R73, c[0x0][0x1ec] ;  /* 0x00007b0049483a20 */ /* 0x000fe20000410000 */
[----:B------:R-:W-:Y:S02]  /*21c0*/  BSSY B1, `(.L_x_77) ;  /* 0x0000012000017945 */ /* 0x000fe40003800000 */
[----:B------:R-:W-:Y:S02]  /*21d0*/  ISETP.NE.AND.EX P5, PT, RZ, c[0x0][0x25c], PT, P5 ;  /* 0x00009700ff007a0c */ /* 0x000fe40003fa5350 */
[----:B------:R-:W-:-:S04]  /*21e0*/  @P3 F2FP.BF16.PACK_AB R72, RZ, R72 ;  /* 0x00000048ff48323e */ /* 0x000fc800000010ff */
[----:B------:R-:W-:-:S07]  /*21f0*/  @P3 PRMT R28, R72, 0x7610, R28 ;  /* 0x00007610481c3816 */ /* 0x000fce000000001c */
[----:B------:R-:W-:-:S04]  /*2200*/  @P5 F2FP.BF16.PACK_AB R73, RZ, R73 ;  /* 0x00000049ff49523e */ /* 0x000fc800000010ff */
[----:B------:R-:W-:Y:S01]  /*2210*/  @P5 PRMT R29, R73, 0x7610, R29 ;  /* 0x00007610491d5816 */ /* 0x000fe2000000001d */
[----:B------:R-:W-:Y:S05]  /*2220*/  @P2 BRA `(.L_x_78) ;  /* 0x0000005000002947 */ /* 0x000fea0003800000 */
[----:B------:R-:W-:Y:S01]  /*2230*/  IMAD.MOV.U32 R73, RZ, RZ, RZ ;  /* 0x000000ffff497224 */ /* 0x000fe200078e00ff */
[----:B------:R-:W-:Y:S05]  /*2240*/  @!P4 BRA `(.L_x_79) ;  /* 0x000000900000c947 */ /* 0x000fea0003800000 */
[----:B------:R-:W-:-:S04]  /*2250*/  SHF.R.U64 R73, R110, 0x10, R111 ;  /* 0x000000106e497819 */ /* 0x000fc8000000126f */
[----:B------:R-:W-:Y:S01]  /*2260*/  PRMT R73, RZ, 0x5410, R73 ;  /* 0x00005410ff497816 */ /* 0x000fe20000000049 */
[----:B------:R-:W-:Y:S05]  /*2270*/  BRA `(.L_x_79) ;  /* 0x0000006000007947 */ /* 0x000fea0003800000 */
.L_x_78:
[----:B------:R-:W-:-:S04]  /*2280*/  FFMA.FTZ R72, R84, R79, R76 ;  /* 0x0000004f54487223 */ /* 0x000fc8000001004c */
[----:B------:R-:W-:Y:S01]  /*2290*/  FADD.FTZ R73, R89, -R72 ;  /* 0x8000004859497221 */ /* 0x000fe20000010000 */
[----:B------:R-:W-:-:S03]  /*22a0*/  @P4 SHF.R.U64 R72, R110, 0x10, R111 ;  /* 0x000000106e484819 */ /* 0x000fc6000000126f */
[----:B------:R-:W-:Y:S01]  /*22b0*/  FMUL.FTZ R73, R2, R73 ;  /* 0x0000004902497220 */ /* 0x000fe20000410000 */
[----:B------:R-:W-:-:S05]  /*22c0*/  @P4 PRMT R72, RZ, 0x5410, R72 ;  /* 0x00005410ff484816 */ /* 0x000fca0000000048 */
[----:B------:R-:W-:Y:S02]  /*22d0*/  @P4 FADD.FTZ R73, R73, R72 ;  /* 0x0000004849494221 */ /* 0x000fe40000010000 */
.L_x_79:
[----:B------:R-:W-:Y:S05]  /*22e0*/  BSYNC B1 ;  /* 0x0000000000017941 */ /* 0x000fea0003800000 */
.L_x_77:
[----:B------:R-:W-:Y:S01]  /*22f0*/  @P3 FMUL.FTZ R72, R73, c[0x0][0x1ec] ;  /* 0x00007b0049483a20 */ /* 0x000fe20000410000 */
[----:B------:R-:W-:Y:S01]  /*2300*/  @P5 F2FP.BF16.PACK_AB R73, RZ, R73 ;  /* 0x00000049ff49523e */ /* 0x000fe200000010ff */
[----:B------:R-:W-:Y:S03]  /*2310*/  BSSY B1, `(.L_x_80) ;  /* 0x000000e000017945 */ /* 0x000fe60003800000 */
[----:B------:R-:W-:Y:S02]  /*2320*/  @P3 F2FP.BF16.PACK_AB R72, RZ, R72 ;  /* 0x00000048ff48323e */ /* 0x000fe400000010ff */
[----:B------:R-:W-:Y:S02]  /*2330*/  @P5 PRMT R30, R73, 0x7610, R30 ;  /* 0x00007610491e5816 */ /* 0x000fe4000000001e */
[----:B------:R-:W-:Y:S01]  /*2340*/  @P3 PRMT R31, R72, 0x7610, R31 ;  /* 0x00007610481f3816 */ /* 0x000fe2000000001f */
[----:B------:R-:W-:Y:S05]  /*2350*/  @P2 BRA `(.L_x_81) ;  /* 0x0000004000002947 */ /* 0x000fea0003800000 */
[----:B------:R-:W-:Y:S01]  /*2360*/  IMAD.MOV.U32 R73, RZ, RZ, RZ ;  /* 0x000000ffff497224 */ /* 0x000fe200078e00ff */
[----:B------:R-:W-:Y:S05]  /*2370*/  @!P4 BRA `(.L_x_82) ;  /* 0x000000700000c947 */ /* 0x000fea0003800000 */
[----:B------:R-:W-:Y:S01]  /*2380*/  PRMT R73, RZ, 0x5410, R111 ;  /* 0x00005410ff497816 */ /* 0x000fe2000000006f */
[----:B------:R-:W-:Y:S05]  /*2390*/  BRA `(.L_x_82) ;  /* 0x0000005000007947 */ /* 0x000fea0003800000 */
.L_x_81:
[----:B------:R-:W-:Y:S01]  /*23a0*/  FFMA.FTZ R73, R87, R79, R76 ;  /* 0x0000004f57497223 */ /* 0x000fe2000001004c */
[----:B------:R-:W-:-:S03]  /*23b0*/  @P4 PRMT R72, RZ, 0x5410, R111 ;  /* 0x00005410ff484816 */ /* 0x000fc6000000006f */
[----:B------:R-:W-:-:S04]  /*23c0*/  FADD.FTZ R73, R88, -R73 ;  /* 0x8000004958497221 */ /* 0x000fc80000010000 */
[----:B------:R-:W-:-:S04]  /*23d0*/  FMUL.FTZ R73, R2, R73 ;  /* 0x0000004902497220 */ /* 0x000fc80000410000 */
[----:B------:R-:W-:Y:S02]  /*23e0*/  @P4 FADD.FTZ R73, R73, R72 ;  /* 0x0000004849494221 */ /* 0x000fe40000010000 */
.L_x_82:
[----:B------:R-:W-:Y:S05]  /*23f0*/  BSYNC B1 ;  /* 0x0000000000017941 */ /* 0x000fea0003800000 */
.L_x_80:
        /* <DEDUP_REMOVED lines=9> */
[----:B------:R-:W-:-:S04]  /*2490*/  SHF.R.U32.HI R73, RZ, 0x10, R111 ;  /* 0x00000010ff497819 */ /* 0x000fc8000001166f */
[----:B------:R-:W-:Y:S01]  /*24a0*/  PRMT R73, RZ, 0x5410, R73 ;  /* 0x00005410ff497816 */ /* 0x000fe20000000049 */
[----:B------:R-:W-:Y:S05]  /*24b0*/  BRA `(.L_x_85) ;  /* 0x0000006000007947 */ /* 0x000fea0003800000 */
.L_x_84:
[----:B------:R-:W-:-:S04]  /*24c0*/  FFMA.FTZ R72, R90, R79, R76 ;  /* 0x0000004f5a487223 */ /* 0x000fc8000001004c */
[----:B------:R-:W-:Y:S01]  /*24d0*/  FADD.FTZ R73, R91, -R72 ;  /* 0x800000485b497221 */ /* 0x000fe20000010000 */
[----:B------:R-:W-:-:S03]  /*24e0*/  @P4 SHF.R.U32.HI R72, RZ, 0x10, R111 ;  /* 0x00000010ff484819 */ /* 0x000fc6000001166f */
[----:B------:R-:W-:Y:S01]  /*24f0*/  FMUL.FTZ R73, R2, R73 ;  /* 0x0000004902497220 */ /* 0x000fe20000410000 */
[----:B------:R-:W-:-:S05]  /*2500*/  @P4 PRMT R72, RZ, 0x5410, R72 ;  /* 0x00005410ff484816 */ /* 0x000fca0000000048 */
[----:B------:R-:W-:Y:S02]  /*2510*/  @P4 FADD.FTZ R73, R73, R72 ;  /* 0x0000004849494221 */ /* 0x000fe40000010000 */
.L_x_85:
[----:B------:R-:W-:Y:S05]  /*2520*/  BSYNC B1 ;  /* 0x0000000000017941 */ /* 0x000fea0003800000 */
.L_x_83:
[----:B------:R-:W-:Y:S01]  /*2530*/  @P3 FMUL.FTZ R72, R73, c[0x0][0x1ec] ;  /* 0x00007b0049483a20 */ /* 0x000fe20000410000 */
[----:B------:R-:W-:-:S04]  /*2540*/  @P5 F2FP.BF16.PACK_AB R73, RZ, R73 ;  /* 0x00000049ff49523e */ /* 0x000fc800000010ff */
[----:B------:R-:W-:Y:S02]  /*2550*/  @P3 F2FP.BF16.PACK_AB R72, RZ, R72 ;  /* 0x00000048ff48323e */ /* 0x000fe400000010ff */
[----:B------:R-:W-:Y:S02]  /*2560*/  @P5 PRMT R83, R73, 0x7610, R83 ;  /* 0x0000761049535816 */ /* 0x000fe40000000053 */
[----:B------:R-:W-:Y:S01]  /*2570*/  @P3 PRMT R82, R72, 0x7610, R82 ;  /* 0x0000761048523816 */ /* 0x000fe20000000052 */
        /* <DEDUP_REMOVED lines=9> */
.L_x_86:
[----:B------:R-:W-:Y:S01]  /*2610*/  BSSY B1, `(.L_x_87) ;  /* 0x000000a000017945 */ /* 0x000fe20003800000 */
[----:B------:R-:W-:Y:S05]  /*2620*/  @!P3 BRA `(.L_x_88) ;  /* 0x000000800000b947 */ /* 0x000fea0003800000 */
[----:B0-----:R-:W-:Y:S01]  /*2630*/  LOP3.LUT R72, R31, 0xffff, RZ, 0xc0, !PT ;  /* 0x0000ffff1f487812 */ /* 0x001fe200078ec0ff */
[----:B------:R-:W-:Y:S01]  /*2640*/  IMAD.MOV.U32 R74, RZ, RZ, 0x8 ;  /* 0x00000008ff4a7424 */ /* 0x000fe200078e00ff */
[----:B------:R-:W-:-:S03]  /*2650*/  PRMT R75, R81, 0x5410, R82 ;  /* 0x00005410514b7816 */ /* 0x000fc60000000052 */
[----:B------:R-:W-:-:S05]  /*2660*/  IMAD.WIDE.U32 R72, R72, 0x10000, RZ ;  /* 0x0001000048487825 */ /* 0x000fca00078e00ff */
[----:B------:R-:W-:Y:S01]  /*2670*/  LOP3.LUT R73, R75, R73, RZ, 0xfc, !PT ;  /* 0x000000494b497212 */ /* 0x000fe200078efcff */
[----:B------:R-:W-:Y:S01]  /*2680*/  IMAD.WIDE.U32 R74, R77, R74, c[0x0][0x248] ;  /* 0x000092004d4a7625 */ /* 0x000fe200078e004a */
[----:B------:R-:W-:-:S05]  /*2690*/  LOP3.LUT R72, R72, 0xffff, R28, 0xf8, !PT ;  /* 0x0000ffff48487812 */ /* 0x000fca00078ef81c */
[----:B------:R0:W-:Y:S02]  /*26a0*/  STG.E.64 [R74.64], R72 ;  /* 0x000000484a007986 */ /* 0x0001e4000c101b04 */
.L_x_88:
[----:B------:R-:W-:Y:S05]  /*26b0*/  BSYNC B1 ;  /* 0x0000000000017941 */ /* 0x000fea0003800000 */
.L_x_87:
[----:B------:R-:W-:Y:S02]  /*26c0*/  IADD3 R0, R0, 0x80, RZ ;  /* 0x0000008000007810 */ /* 0x000fe40007ffe0ff */
[----:B------:R-:W-:Y:S02]  /*26d0*/  IADD3 R77, R77, 0x80, RZ ;  /* 0x000000804d4d7810 */ /* 0x000fe40007ffe0ff */
.L_x_73:
[----:B------:R-:W-:Y:S05]  /*26e0*/  BSYNC B0 ;  /* 0x0000000000007941 */ /* 0x000fea0003800000 */
.L_x_72:
[----:B------:R-:W-:Y:S01]  /*26f0*/  ISETP.GE.U32.AND P4, PT, R26, 0x100, PT ;  /* 0x000001001a00780c */ /* 0x000fe20003f86070 */
[----:B------:R-:W-:-:S12]  /*2700*/  BSSY B0, `(.L_x_89) ;  /* 0x000006a000007945 */ /* 0x000fd80003800000 */
[----:B------:R-:W-:Y:S05]  /*2710*/  @!P4 BRA `(.L_x_90) ;  /* 0x000006800000c947 */ /* 0x000fea0003800000 */
[----:B------:R-:W-:Y:S01]  /*2720*/  BSSY B1, `(.L_x_91) ;  /* 0x0000013000017945 */ /* 0x000fe20003800000 */
[----:B------:R-:W-:Y:S05]  /*2730*/  @P2 BRA `(.L_x_92) ;  /* 0x0000008000002947 */ /* 0x000fea0003800000 */
[----:B------:R-:W-:Y:S01]  /*2740*/  ULDC.64 UR6, c[0x0][0x218] ;  /* 0x0000860000067ab9 */ /* 0x000fe20000000a00 */
[----:B0-----:R-:W-:Y:S01]  /*2750*/  IMAD.MOV.U32 R73, RZ, RZ, RZ ;  /* 0x000000ffff497224 */ /* 0x001fe200078e00ff */
[----:B------:R-:W-:-:S04]  /*2760*/  UISETP.NE.U32.AND UP0, UPT, URZ, UR6, UPT ;  /* 0x000000063f00728c */ /* 0x000fc8000bf05070 */
[----:B------:R-:W-:-:S06]  /*2770*/  UISETP.NE.AND.EX UP0, UPT, URZ, UR7, UPT, UP0 ;  /* 0x000000073f00728c */ /* 0x000fcc000bf05300 */
[----:B------:R-:W-:-:S13]  /*2780*/  PLOP3.LUT P4, PT, PT, PT, UP0, 0x80, 0x0 ;  /* 0x000000000000781c */ /* 0x000fda0003f8f008 */
[----:B------:R-:W-:Y:S05]  /*2790*/  @!P4 BRA `(.L_x_93) ;  /* 0x000000b00000c947 */ /* 0x000fea0003800000 */
[----:B------:R-:W-:Y:S01]  /*27a0*/  PRMT R73, RZ, 0x5410, R108 ;  /* 0x00005410ff497816 */ /* 0x000fe2000000006c */
[----:B------:R-:W-:Y:S05]  /*27b0*/  BRA `(.L_x_93) ;  /* 0x0000009000007947 */ /* 0x000fea0003800000 */
.L_x_92:
[----:B------:R-:W-:Y:S01]  /*27c0*/  ULDC.64 UR6, c[0x0][0x218] ;  /* 0x0000860000067ab9 */ /* 0x000fe20000000a00 */
[----:B0-----:R-:W-:Y:S01]  /*27d0*/  FFMA.FTZ R73, R93, R79, R76 ;  /* 0x0000004f5d497223 */ /* 0x001fe2000001004c */
[----:B------:R-:W-:-:S03]  /*27e0*/  UISETP.NE.U32.AND UP0, UPT, URZ, UR6, UPT ;  /* 0x000000063f00728c */ /* 0x000fc6000bf05070 */
[----:B------:R-:W-:Y:S01]  /*27f0*/  FADD.FTZ R73, R94, -R73 ;  /* 0x800000495e497221 */ /* 0x000fe20000010000 */
[----:B------:R-:W-:-:S03]  /*2800*/  UISETP.NE.AND.EX UP0, UPT, URZ, UR7, UPT, UP0 ;  /* 0x000000073f00728c */ /* 0x000fc6000bf05300 */
[----:B------:R-:W-:-:S03]  /*2810*/  FMUL.FTZ R73, R2, R73 ;  /* 0x0000004902497220 */ /* 0x000fc60000410000 */
[----:B------:R-:W-:-:S13]  /*2820*/  PLOP3.LUT P4, PT, PT, PT, UP0, 0x80, 0x0 ;  /* 0x000000000000781c */ /* 0x000fda0003f8f008 */
[----:B------:R-:W-:-:S05]  /*2830*/  @P4 PRMT R72, RZ, 0x5410, R108 ;  /* 0x00005410ff484816 */ /* 0x000fca000000006c */
[----:B------:R-:W-:Y:S02]  /*2840*/  @P4 FADD.FTZ R73, R73, R72 ;  /* 0x0000004849494221 */ /* 0x000fe40000010000 */
.L_x_93:
[----:B------:R-:W-:Y:S05]  /*2850*/  BSYNC B1 ;  /* 0x0000000000017941 */ /* 0x000fea0003800000 */
.L_x_91:
        /* <DEDUP_REMOVED lines=14> */
.L_x_95:
[----:B------:R-:W-:-:S04]  /*2940*/  FFMA.FTZ R72, R92, R79, R76 ;  /* 0x0000004f5c487223 */ /* 0x000fc8000001004c */
[----:B------:R-:W-:Y:S01]  /*2950*/  FADD.FTZ R73, R97, -R72 ;  /* 0x8000004861497221 */ /* 0x000fe20000010000 */
[----:B------:R-:W-:-:S03]  /*2960*/  @P4 SHF.R.U64 R72, R108, 0x10, R109 ;  /* 0x000000106c484819 */ /* 0x000fc6000000126d */
[----:B------:R-:W-:Y:S01]  /*2970*/  FMUL.FTZ R73, R2, R73 ;  /* 0x0000004902497220 */ /* 0x000fe20000410000 */
[----:B------:R-:W-:-:S05]  /*2980*/  @P4 PRMT R72, RZ, 0x5410, R72 ;  /* 0x00005410ff484816 */ /* 0x000fca0000000048 */
[----:B------:R-:W-:Y:S02]  /*2990*/  @P4 FADD.FTZ R73, R73, R72 ;  /* 0x0000004849494221 */ /* 0x000fe40000010000 */
.L_x_96:
[----:B------:R-:W-:Y:S05]  /*29a0*/  BSYNC B1 ;  /* 0x0000000000017941 */ /* 0x000fea0003800000 */
.L_x_94:
        /* <DEDUP_REMOVED lines=11> */
.L_x_98:
[----:B------:R-:W-:Y:S01]  /*2a60*/  FFMA.FTZ R73, R95, R79, R76 ;  /* 0x0000004f5f497223 */ /* 0x000fe2000001004c */
[----:B------:R-:W-:-:S03]  /*2a70*/  @P4 PRMT R72, RZ, 0x5410, R109 ;  /* 0x00005410ff484816 */ /* 0x000fc6000000006d */
[----:B------:R-:W-:-:S04]  /*2a80*/  FADD.FTZ R73, R96, -R73 ;  /* 0x8000004960497221 */ /* 0x000fc80000010000 */
[----:B------:R-:W-:-:S04]  /*2a90*/  FMUL.FTZ R73, R2, R73 ;  /* 0x0000004902497220 */ /* 0x000fc80000410000 */
[----:B------:R-:W-:Y:S02]  /*2aa0*/  @P4 FADD.FTZ R73, R73, R72 ;  /* 0x0000004849494221 */ /* 0x000fe40000010000 */
.L_x_99:
[----:B------:R-:W-:Y:S05]  /*2ab0*/  BSYNC B1 ;  /* 0x0000000000017941 */ /* 0x000fea0003800000 */
.L_x_97:
        /* <DEDUP_REMOVED lines=12> */
.L_x_101:
[----:B------:R-:W-:-:S04]  /*2b80*/  FFMA.FTZ R72, R98, R79, R76 ;  /* 0x0000004f62487223 */ /* 0x000fc8000001004c */
[----:B------:R-:W-:Y:S01]  /*2b90*/  FADD.FTZ R73, R99, -R72 ;  /* 0x8000004863497221 */ /* 0x000fe20000010000 */
[----:B------:R-:W-:-:S03]  /*2ba0*/  @P4 SHF.R.U32.HI R72, RZ, 0x10, R109 ;  /* 0x00000010ff484819 */ /* 0x000fc6000001166d */
[----:B------:R-:W-:Y:S01]  /*2bb0*/  FMUL.FTZ R73, R2, R73 ;  /* 0x0000004902497220 */ /* 0x000fe20000410000 */
[----:B------:R-:W-:-:S05]  /*2bc0*/  @P4 PRMT R72, RZ, 0x5410, R72 ;  /* 0x00005410ff484816 */ /* 0x000fca0000000048 */
[----:B------:R-:W-:Y:S02]  /*2bd0*/  @P4 FADD.FTZ R73, R73, R72 ;  /* 0x0000004849494221 */ /* 0x000fe40000010000 */
.L_x_102:
[----:B------:R-:W-:Y:S05]  /*2be0*/  BSYNC B1 ;  /* 0x0000000000017941 */ /* 0x000fea0003800000 */
.L_x_100:
[----:B------:R-:W-:Y:S01]  /*2bf0*/  @P3 FMUL.FTZ R72, R73, c[0x0][0x1ec] ;  /* 0x00007b0049483a20 */ /* 0x000fe20000410000 */
[----:B------:R-:W-:-:S04]  /*2c00*/  @P5 F2FP.BF16.PACK_AB R73, RZ, R73 ;  /* 0x00000049ff49523e */ /* 0x000fc800000010ff */
[----:B------:R-:W-:Y:S02]  /*2c10*/  @P3 F2FP.BF16.PACK_AB R72, RZ, R72 ;  /* 0x00000048ff48323e */ /* 0x000fe400000010ff */
[----:B------:R-:W-:Y:S02]  /*2c20*/  @P5 PRMT R83, R73, 0x7610, R83 ;  /* 0x0000761049535816 */ /* 0x000fe40000000053 */
[----:B------:R-:W-:Y:S01]  /*2c30*/  @P3 PRMT R82, R72, 0x7610, R82 ;  /* 0x0000761048523816 */ /* 0x000fe20000000052 */
[----:B------:R-:W-:Y:S05]  /*2c40*/  @!P5 BRA `(.L_x_103) ;  /* 0x000000800000d947 */ /* 0x000fea0003800000 */
[----:B------:R-:W-:Y:S02]  /*2c50*/  LOP3.LUT R72, R30, 0xffff, RZ, 0xc0, !PT ;  /* 0x0000ffff1e487812 */ /* 0x000fe400078ec0ff */
[----:B------:R-:W-:Y:S02]  /*2c60*/  PRMT R75, R80, 0x5410, R83 ;  /* 0x00005410504b7816 */ /* 0x000fe40000000053 */
[----:B------:R-:W-:Y:S01]  /*2c70*/  MOV R117, 0x8 ;  /* 0x0000000800757802 */ /* 0x000fe20000000f00 */
[----:B------:R-:W-:-:S05]  /*2c80*/  IMAD.WIDE.U32 R72, R72, 0x10000, RZ ;  /* 0x0001000048487825 */ /* 0x000fca00078e00ff */
[----:B------:R-:W-:Y:S01]  /*2c90*/  LOP3.LUT R73, R75, R73, RZ, 0xfc, !PT ;  /* 0x000000494b497212 */ /* 0x000fe200078efcff */
[----:B------:R-:W-:Y:S01]  /*2ca0*/  IMAD.WIDE.U32 R74, R0, R117, c[0x0][0x258] ;  /* 0x00009600004a7625 */ /* 0x000fe200078e0075 */
[----:B------:R-:W-:-:S05]  /*2cb0*/  LOP3.LUT R72, R72, 0xffff, R29, 0xf8, !PT ;  /* 0x0000ffff48487812 */ /* 0x000fca00078ef81d */
[----:B------:R0:W-:Y:S02]  /*2cc0*/  STG.E.64 [R74.64], R72 ;  /* 0x000000484a007986 */ /* 0x0001e4000c101b04 */
.L_x_103:
        /* <DEDUP_REMOVED lines=10> */
.L_x_105:
[----:B------:R-:W-:Y:S05]  /*2d70*/  BSYNC B1 ;  /* 0x0000000000017941 */ /* 0x000fea0003800000 */
.L_x_104:
[----:B------:R-:W-:Y:S02]  /*2d80*/  IADD3 R0, R0, 0x80, RZ ;  /* 0x0000008000007810 */ /* 0x000fe40007ffe0ff */
[----:B------:R-:W-:Y:S02]  /*2d90*/  IADD3 R77, R77, 0x80, RZ ;  /* 0x000000804d4d7810 */ /* 0x000fe40007ffe0ff */
.L_x_90:
[----:B------:R-:W-:Y:S05]  /*2da0*/  BSYNC B0 ;  /* 0x0000000000007941 */ /* 0x000fea0003800000 */
.L_x_89:
[----:B------:R-:W-:Y:S01]  /*2db0*/  BSSY B0, `(.L_x_106) ;  /* 0x000006a000007945 */ /* 0x000fe20003800000 */
        /* <DEDUP_REMOVED lines=11> */
.L_x_109:
        /* <DEDUP_REMOVED lines=9> */
.L_x_110:
[----:B------:R-:W-:Y:S05]  /*2f00*/  BSYNC B1 ;  /* 0x0000000000017941 */ /* 0x000fea0003800000 */
.L_x_108:
        /* <DEDUP_REMOVED lines=14> */
.L_x_112:
[----:B------:R-:W-:-:S04]  /*2ff0*/  FFMA.FTZ R72, R100, R79, R76 ;  /* 0x0000004f64487223 */ /* 0x000fc8000001004c */
[----:B------:R-:W-:Y:S01]  /*3000*/  FADD.FTZ R73, R115, -R72 ;  /* 0x8000004873497221 */ /* 0x000fe20000010000 */
[----:B------:R-:W-:-:S03]  /*3010*/  @P4 SHF.R.U64 R72, R106, 0x10, R107 ;  /* 0x000000106a484819 */ /* 0x000fc6000000126b */
[----:B------:R-:W-:Y:S01]  /*3020*/  FMUL.FTZ R73, R2, R73 ;  /* 0x0000004902497220 */ /* 0x000fe20000410000 */
[----:B------:R-:W-:-:S05]  /*3030*/  @P4 PRMT R72, RZ, 0x5410, R72 ;  /* 0x00005410ff484816 */ /* 0x000fca0000000048 */
[----:B------:R-:W-:Y:S02]  /*3040*/  @P4 FADD.FTZ R73, R73, R72 ;  /* 0x0000004849494221 */ /* 0x000fe40000010000 */
.L_x_113:
[----:B------:R-:W-:Y:S05]  /*3050*/  BSYNC B1 ;  /* 0x0000000000017941 */ /* 0x000fea0003800000 */
.L_x_111:
        /* <DEDUP_REMOVED lines=11> */
.L_x_115:
[----:B------:R-:W-:Y:S01]  /*3110*/  FFMA.FTZ R73, R113, R79, R76 ;  /* 0x0000004f71497223 */ /* 0x000fe2000001004c */
[----:B------:R-:W-:-:S03]  /*3120*/  @P4 PRMT R72, RZ, 0x5410, R107 ;  /* 0x00005410ff484816 */ /* 0x000fc6000000006b */
[----:B------:R-:W-:-:S04]  /*3130*/  FADD.FTZ R73, R114, -R73 ;  /* 0x8000004972497221 */ /* 0x000fc80000010000 */
[----:B------:R-:W-:-:S04]  /*3140*/  FMUL.FTZ R73, R2, R73 ;  /* 0x0000004902497220 */ /* 0x000fc80000410000 */
[----:B------:R-:W-:Y:S02]  /*3150*/  @P4 FADD.FTZ R73, R73, R72 ;  /* 0x0000004849494221 */ /* 0x000fe40000010000 */
.L_x_116:
[----:B------:R-:W-:Y:S05]  /*3160*/  BSYNC B1 ;  /* 0x0000000000017941 */ /* 0x000fea0003800000 */
.L_x_114:
        /* <DEDUP_REMOVED lines=12> */
.L_x_118:
[----:B------:R-:W-:-:S04]  /*3230*/  FFMA.FTZ R72, R118, R79, R76 ;  /* 0x0000004f76487223 */ /* 0x000fc8000001004c */
[----:B------:R-:W-:Y:S01]  /*3240*/  FADD.FTZ R73, R119, -R72 ;  /* 0x8000004877497221 */ /* 0x000fe20000010000 */
[----:B------:R-:W-:-:S03]  /*3250*/  @P4 SHF.R.U32.HI R72, RZ, 0x10, R107 ;  /* 0x00000010ff484819 */ /* 0x000fc6000001166b */
[----:B------:R-:W-:Y:S01]  /*3260*/  FMUL.FTZ R73, R2, R73 ;  /* 0x0000004902497220 */ /* 0x000fe20000410000 */
[----:B------:R-:W-:-:S05]  /*3270*/  @P4 PRMT R72, RZ, 0x5410, R72 ;  /* 0x00005410ff484816 */ /* 0x000fca0000000048 */
[----:B------:R-:W-:Y:S02]  /*3280*/  @P4 FADD.FTZ R73, R73, R72 ;  /* 0x0000004849494221 */ /* 0x000fe40000010000 */
.L_x_119:
[----:B------:R-:W-:Y:S05]  /*3290*/  BSYNC B1 ;  /* 0x0000000000017941 */ /* 0x000fea0003800000 */
.L_x_117:
        /* <DEDUP_REMOVED lines=14> */
.L_x_120:
        /* <DEDUP_REMOVED lines=10> */
.L_x_122:
[----:B------:R-:W-:Y:S05]  /*3420*/  BSYNC B1 ;  /* 0x0000000000017941 */ /* 0x000fea0003800000 */
.L_x_121:
[----:B------:R-:W-:Y:S02]  /*3430*/  IADD3 R0, R0, 0x80, RZ ;  /* 0x0000008000007810 */ /* 0x000fe40007ffe0ff */
[----:B------:R-:W-:Y:S02]  /*3440*/  IADD3 R77, R77, 0x80, RZ ;  /* 0x000000804d4d7810 */ /* 0x000fe40007ffe0ff */
.L_x_107:
[----:B------:R-:W-:Y:S05]  /*3450*/  BSYNC B0 ;  /* 0x0000000000007941 */ /* 0x000fea0003800000 */
.L_x_106:
        /* <DEDUP_REMOVED lines=12> */
.L_x_126:
        /* <DEDUP_REMOVED lines=9> */
.L_x_127:
[----:B------:R-:W-:Y:S05]  /*35b0*/  BSYNC B1 ;  /* 0x0000000000017941 */ /* 0x000fea0003800000 */
.L_x_125:
        /* <DEDUP_REMOVED lines=14> */
.L_x_129:
[----:B------:R-:W-:-:S04]  /*36a0*/  FFMA.FTZ R72, R120, R79, R76 ;  /* 0x0000004f78487223 */ /* 0x000fc8000001004c */
[----:B------:R-:W-:Y:S01]  /*36b0*/  FADD.FTZ R73, R125, -R72 ;  /* 0x800000487d497221 */ /* 0x000fe20000010000 */
[----:B------:R-:W-:-:S03]  /*36c0*/  @P4 SHF.R.U64 R72, R104, 0x10, R105 ;  /* 0x0000001068484819 */ /* 0x000fc60000001269 */
[----:B------:R-:W-:Y:S01]  /*36d0*/  FMUL.FTZ R73, R2, R73 ;  /* 0x0000004902497220 */ /* 0x000fe20000410000 */
[----:B------:R-:W-:-:S05]  /*36e0*/  @P4 PRMT R72, RZ, 0x5410, R72 ;  /* 0x00005410ff484816 */ /* 0x000fca0000000048 */
[----:B------:R-:W-:Y:S02]  /*36f0*/  @P4 FADD.FTZ R73, R73, R72 ;  /* 0x0000004849494221 */ /* 0x000fe40000010000 */
.L_x_130:
[----:B------:R-:W-:Y:S05]  /*3700*/  BSYNC B1 ;  /* 0x0000000000017941 */ /* 0x000fea0003800000 */
.L_x_128:
        /* <DEDUP_REMOVED lines=11> */
.L_x_132:
[----:B------:R-:W-:Y:S01]  /*37c0*/  FFMA.FTZ R73, R123, R79, R76 ;  /* 0x0000004f7b497223 */ /* 0x000fe2000001004c */
[----:B------:R-:W-:-:S03]  /*37d0*/  @P4 PRMT R72, RZ, 0x5410, R105 ;  /* 0x00005410ff484816 */ /* 0x000fc60000000069 */
[----:B------:R-:W-:-:S04]  /*37e0*/  FADD.FTZ R73, R124, -R73 ;  /* 0x800000497c497221 */ /* 0x000fc80000010000 */
[----:B------:R-:W-:-:S04]  /*37f0*/  FMUL.FTZ R73, R2, R73 ;  /* 0x0000004902497220 */ /* 0x000fc80000410000 */
[----:B------:R-:W-:Y:S02]  /*3800*/  @P4 FADD.FTZ R73, R73, R72 ;  /* 0x0000004849494221 */ /* 0x000fe40000010000 */
.L_x_133:
[----:B------:R-:W-:Y:S05]  /*3810*/  BSYNC B1 ;  /* 0x0000000000017941 */ /* 0x000fea0003800000 */
.L_x_131:
        /* <DEDUP_REMOVED lines=12> */
.L_x_135:
[----:B------:R-:W-:-:S04]  /*38e0*/  FFMA.FTZ R72, R126, R79, R76 ;  /* 0x0000004f7e487223 */ /* 0x000fc8000001004c */
[----:B------:R-:W-:Y:S01]  /*38f0*/  FADD.FTZ R73, R127, -R72 ;  /* 0x800000487f497221 */ /* 0x000fe20000010000 */
[----:B------:R-:W-:-:S03]  /*3900*/  @P4 SHF.R.U32.HI R72, RZ, 0x10, R105 ;  /* 0x00000010ff484819 */ /* 0x000fc60000011669 */
[----:B------:R-:W-:Y:S01]  /*3910*/  FMUL.FTZ R73, R2, R73 ;  /* 0x0000004902497220 */ /* 0x000fe20000410000 */
[----:B------:R-:W-:-:S05]  /*3920*/  @P4 PRMT R72, RZ, 0x5410, R72 ;  /* 0x00005410ff484816 */ /* 0x000fca0000000048 */
[----:B------:R-:W-:Y:S02]  /*3930*/  @P4 FADD.FTZ R73, R73, R72 ;  /* 0x0000004849494221 */ /* 0x000fe40000010000 */
.L_x_136:
[----:B------:R-:W-:Y:S05]  /*3940*/  BSYNC B1 ;  /* 0x0000000000017941 */ /* 0x000fea0003800000 */
.L_x_134:
        /* <DEDUP_REMOVED lines=14> */
.L_x_137:
        /* <DEDUP_REMOVED lines=10> */
.L_x_139:
[----:B------:R-:W-:Y:S05]  /*3ad0*/  BSYNC B1 ;  /* 0x0000000000017941 */ /* 0x000fea0003800000 */
.L_x_138:
[----:B------:R-:W-:Y:S02]  /*3ae0*/  IADD3 R0, R0, 0x80, RZ ;  /* 0x0000008000007810 */ /* 0x000fe40007ffe0ff */
[----:B------:R-:W-:Y:S02]  /*3af0*/  IADD3 R77, R77, 0x80, RZ ;  /* 0x000000804d4d7810 */ /* 0x000fe40007ffe0ff */
.L_x_124:
[----:B------:R-:W-:Y:S05]  /*3b00*/  BSYNC B0 ;  /* 0x0000000000007941 */ /* 0x000fea0003800000 */
.L_x_123:
        /* <DEDUP_REMOVED lines=13> */
.L_x_143:
        /* <DEDUP_REMOVED lines=9> */
.L_x_144:
[----:B------:R-:W-:Y:S05]  /*3c70*/  BSYNC B1 ;  /* 0x0000000000017941 */ /* 0x000fea0003800000 */
.L_x_142:
        /* <DEDUP_REMOVED lines=14> */
.L_x_146:
[----:B------:R-:W-:-:S04]  /*3d60*/  FFMA.FTZ R72, R128, R79, R76 ;  /* 0x0000004f80487223 */ /* 0x000fc8000001004c */
[----:B------:R-:W-:Y:S01]  /*3d70*/  FADD.FTZ R73, R131, -R72 ;  /* 0x8000004883497221 */ /* 0x000fe20000010000 */
[----:B------:R-:W-:-:S03]  /*3d80*/  @P4 SHF.R.U64 R72, R102, 0x10, R103 ;  /* 0x0000001066484819 */ /* 0x000fc60000001267 */
[----:B------:R-:W-:Y:S01]  /*3d90*/  FMUL.FTZ R73, R2, R73 ;  /* 0x0000004902497220 */ /* 0x000fe20000410000 */
[----:B------:R-:W-:-:S05]  /*3da0*/  @P4 PRMT R72, RZ, 0x5410, R72 ;  /* 0x00005410ff484816 */ /* 0x000fca0000000048 */
[----:B------:R-:W-:Y:S02]  /*3db0*/  @P4 FADD.FTZ R73, R73, R72 ;  /* 0x0000004849494221 */ /* 0x000fe40000010000 */
.L_x_147:
[----:B------:R-:W-:Y:S05]  /*3dc0*/  BSYNC B1 ;  /* 0x0000000000017941 */ /* 0x000fea0003800000 */
.L_x_145:
        /* <DEDUP_REMOVED lines=11> */
.L_x_149:
[----:B------:R-:W-:Y:S01]  /*3e80*/  FFMA.FTZ R73, R133, R79, R76 ;  /* 0x0000004f85497223 */ /* 0x000fe2000001004c */
[----:B------:R-:W-:-:S03]  /*3e90*/  @P4 PRMT R72, RZ, 0x5410, R103 ;  /* 0x00005410ff484816 */ /* 0x000fc60000000067 */
[----:B------:R-:W-:-:S04]  /*3ea0*/  FADD.FTZ R73, R132, -R73 ;  /* 0x8000004984497221 */ /* 0x000fc80000010000 */
[----:B------:R-:W-:-:S04]  /*3eb0*/  FMUL.FTZ R73, R2, R73 ;  /* 0x0000004902497220 */ /* 0x000fc80000410000 */
[----:B------:R-:W-:Y:S02]  /*3ec0*/  @P4 FADD.FTZ R73, R73, R72 ;  /* 0x0000004849494221 */ /* 0x000fe40000010000 */
.L_x_150:
[----:B------:R-:W-:Y:S05]  /*3ed0*/  BSYNC B1 ;  /* 0x0000000000017941 */ /* 0x000fea0003800000 */
.L_x_148:
        /* <DEDUP_REMOVED lines=12> */
.L_x_152:
[----:B------:R-:W-:Y:S01]  /*3fa0*/  FFMA.FTZ R79, R135, R79, R76 ;  /* 0x0000004f874f7223 */ /* 0x000fe2000001004c */
[----:B------:R-:W-:-:S03]  /*3fb0*/  @P4 SHF.R.U32.HI R72, RZ, 0x10, R103 ;  /* 0x00000010ff484819 */ /* 0x000fc60000011667 */
[----:B------:R-:W-:Y:S01]  /*3fc0*/  FADD.FTZ R79, R134, -R79 ;  /* 0x8000004f864f7221 */ /* 0x000fe20000010000 */
[----:B------:R-:W-:-:S03]  /*3fd0*/  @P4 PRMT R73, RZ, 0x5410, R72 ;  /* 0x00005410ff494816 */ /* 0x000fc60000000048 */
[----:B------:R-:W-:-:S04]  /*3fe0*/  FMUL.FTZ R2, R2, R79 ;  /* 0x0000004f02027220 */ /* 0x000fc80000410000 */
[----:B------:R-:W-:Y:S02]  /*3ff0*/  @P4 FADD.FTZ R2, R2, R73 ;  /* 0x0000004902024221 */ /* 0x000fe40000010000 */
.L_x_153:
[----:B------:R-:W-:Y:S05]  /*4000*/  BSYNC B1 ;  /* 0x0000000000017941 */ /* 0x000fea0003800000 */
.L_x_151:
[----:B------:R-:W-:Y:S01]  /*4010*/  @P3 FMUL.FTZ R72, R2, c[0x0][0x1ec] ;  /* 0x00007b0002483a20 */ /* 0x000fe20000410000 */
[----:B------:R-:W-:-:S04]  /*4020*/  @P5 F2FP.BF16.PACK_AB R2, RZ, R2 ;  /* 0x00000002ff02523e */ /* 0x000fc800000010ff */
[----:B------:R-:W-:Y:S02]  /*4030*/  @P3 F2FP.BF16.PACK_AB R76, RZ, R72 ;  /* 0x00000048ff4c323e */ /* 0x000fe400000010ff */
        /* <DEDUP_REMOVED lines=10> */
.L_x_154:
[----:B------:R-:W-:Y:S01]  /*40e0*/  @P3 PRMT R82, R76, 0x7610, R82 ;  /* 0x000076104c523816 */ /* 0x000fe20000000052 */
        /* <DEDUP_REMOVED lines=9> */
.L_x_141:
[----:B------:R-:W-:Y:S05]  /*4180*/  BSYNC B0 ;  /* 0x0000000000007941 */ /* 0x000fea0003800000 */
.L_x_140:
[----:B------:R-:W-:Y:S02]  /*4190*/  IADD3 R24, R24, c[0x0][0x160], RZ ;  /* 0x0000580018187a10 */ /* 0x000fe40007ffe0ff */
[----:B------:R-:W-:Y:S02]  /*41a0*/  LOP3.LUT P3, RZ, R10, 0xff, RZ, 0xc0, !PT ;  /* 0x000000ff0aff7812 */ /* 0x000fe4000786c0ff */
[----:B------:R-:W-:Y:S02]  /*41b0*/  ISETP.GE.AND P2, PT, R24, c[0x0][0x164], PT ;  /* 0x0000590018007a0c */ /* 0x000fe40003f46270 */
[----:B------:R-:W-:-:S11]  /*41c0*/  SEL R10, RZ, 0x1, P3 ;  /* 0x00000001ff0a7807 */ /* 0x000fd60001800000 */
[----:B0-----:R-:W-:Y:S01]  /*41d0*/  @P2 CALL.REL.NOINC `(.L_x_46) ;  /* 0x0000001000002944 */ /* 0x001fe20003c00000 */
[----:B------:R-:W-:Y:S05]  /*41e0*/  BRA `(.L_x_155) ;  /* 0xffffc48000007947 */ /* 0x000fea000383ffff */
.L_x_46:
[----:B-1----:R-:W0:Y:S01]  /*41f0*/  S2UR UR6, SR_CTAID.X ;  /* 0x00000000000679c3 */ /* 0x002e220000002500 */
[----:B------:R-:W0:Y:S01]  /*4200*/  S2R R2, SR_TID.X ;  /* 0x0000000000027919 */ /* 0x000e220000002100 */
[C---:B------:R-:W-:Y:S01]  /*4210*/  LOP3.LUT P3, RZ, R26.reuse, 0xffffff80, RZ, 0xc0, !PT ;  /* 0xffffff801aff7812 */ /* 0x040fe2000786c0ff */
[----:B------:R-:W-:Y:S01]  /*4220*/  @P0 IMAD.MOV.U32 R13, RZ, RZ, 0x10 ;  /* 0x00000010ff0d0424 */ /* 0x000fe200078e00ff */
[----:B------:R-:W-:Y:S01]  /*4230*/  ISETP.GE.U32.AND P2, PT, R26, 0x100, PT ;  /* 0x000001001a00780c */ /* 0x000fe20003f46070 */
[----:B------:R-:W-:-:S10]  /*4240*/  @P1 IMAD.MOV.U32 R17, RZ, RZ, 0x10 ;  /* 0x00000010ff111424 */ /* 0x000fd400078e00ff */
[----:B-----5:R-:W-:Y:S02]  /*4250*/  @P3 IMAD.MOV.U32 R5, RZ, RZ, 0x10 ;  /* 0x00000010ff053424 */ /* 0x020fe400078e00ff */
[----:B------:R-:W-:Y:S01]  /*4260*/  @P2 IMAD.MOV.U32 R9, RZ, RZ, 0x10 ;  /* 0x00000010ff092424 */ /* 0x000fe200078e00ff */
        /* <DEDUP_REMOVED lines=13> */
[----:B------:R-:W-:Y:S01]  /*4340*/  @P0 IMAD.WIDE.U32 R10, R0, R13, c[0x0][0x220] ;  /* 0x00008800000a0625 */ /* 0x000fe200078e000d */
[----:B------:R0:W-:Y:S01]  /*4350*/  @P2 STG.E.128 [R8.64], R64 ;  /* 0x0000004008002986 */ /* 0x0001e2000c101d04 */
[----:B------:R-:W-:-:S02]  /*4360*/  ISETP.GE.U32.AND P2, PT, R26, 0x280, PT ;  /* 0x000002801a00780c */ /* 0x000fc40003f46070 */
        /* <DEDUP_REMOVED lines=10> */
[----:B0-----:R-:W-:-:S05]  /*4410*/  MOV R5, 0x10 ;  /* 0x0000001000057802 */ /* 0x001fca0000000f00 */
[----:B------:R-:W-:-:S04]  /*4420*/  IMAD.WIDE.U32 R2, R0, R5, c[0x0][0x220] ;  /* 0x0000880000027625 */ /* 0x000fc800078e0005 */
[----:B------:R-:W-:Y:S01]  /*4430*/  IMAD.WIDE.U32 R4, R0, R5, c[0x0][0x228] ;  /* 0x00008a0000047625 */ /* 0x000fe200078e0005 */
[----:B------:R-:W-:Y:S04]  /*4440*/  STG.E.128 [R2.64], R32 ;  /* 0x0000002002007986 */ /* 0x000fe8000c101d04 */
[----:B------:R-:W-:Y:S01]  /*4450*/  STG.E.128 [R4.64], R52 ;  /* 0x0000003404007986 */ /* 0x000fe2000c101d04 */
[----:B------:R-:W-:Y:S05]  /*4460*/  EXIT ;  /* 0x000000000000794d */ /* 0x000fea0003800000 */
.L_x_70:
[----:B------:R-:W-:Y:S01]  /*4470*/  IMAD.MOV.U32 R77, RZ, RZ, R117 ;  /* 0x000000ffff4d7224 */ /* 0x000fe200078e0075 */
[----:B------:R-:W-:Y:S01]  /*4480*/  MOV R72, 0x44d0 ;  /* 0x000044d000487802 */ /* 0x000fe20000000f00 */
[----:B------:R-:W-:Y:S02]  /*4490*/  IMAD.MOV.U32 R138, RZ, RZ, 0x10 ;  /* 0x00000010ff8a7424 */ /* 0x000fe400078e00ff */
[----:B-----5:R-:W-:-:S02]  /*44a0*/  IMAD.MOV.U32 R116, RZ, RZ, 0x1f ;  /* 0x0000001fff747424 */ /* 0x020fc400078e00ff */
[----:B------:R-:W-:Y:S02]  /*44b0*/  IMAD.MOV.U32 R139, RZ, RZ, -0x1 ;  /* 0xffffffffff8b7424 */ /* 0x000fe400078e00ff */
[----:B------:R-:W-:Y:S05]  /*44c0*/  CALL.REL.NOINC `($__internal_2_$__cuda_sm70_shflsync_down_p) ;  /* 0x0000045000007944 */ /* 0x000fea0003c00000 */
[----:B-1----:R-:W-:Y:S01]  /*44d0*/  IMAD.MOV.U32 R76, RZ, RZ, R138 ;  /* 0x000000ffff4c7224 */ /* 0x002fe200078e008a */
[----:B0-----:R-:W-:Y:S05]  /*44e0*/  BRA `(.L_x_156) ;  /* 0xffffd85000007947 */ /* 0x001fea000383ffff */
.L_x_71:
[----:B------:R-:W-:Y:S01]  /*44f0*/  MOV R77, R78 ;  /* 0x0000004e004d7202 */ /* 0x000fe20000000f00 */
[----:B------:R-:W-:Y:S01]  /*4500*/  IMAD.MOV.U32 R138, RZ, RZ, 0x10 ;  /* 0x00000010ff8a7424 */ /* 0x000fe200078e00ff */
[----:B------:R-:W-:Y:S01]  /*4510*/  MOV R72, 0x4550 ;  /* 0x0000455000487802 */ /* 0x000fe20000000f00 */
[----:B-----5:R-:W-:Y:S02]  /*4520*/  IMAD.MOV.U32 R116, RZ, RZ, 0x1f ;  /* 0x0000001fff747424 */ /* 0x020fe400078e00ff */
[----:B------:R-:W-:Y:S02]  /*4530*/  IMAD.MOV.U32 R139, RZ, RZ, -0x1 ;  /* 0xffffffffff8b7424 */ /* 0x000fe400078e00ff */
[----:B01----:R-:W-:Y:S05]  /*4540*/  CALL.REL.NOINC `($__internal_2_$__cuda_sm70_shflsync_down_p) ;  /* 0x000003d000007944 */ /* 0x003fea0003c00000 */
[----:B------:R-:W-:Y:S01]  /*4550*/  FADD.FTZ R76, R76, R117 ;  /* 0x000000754c4c7221 */ /* 0x000fe20000010000 */
[----:B0-----:R-:W-:Y:S01]  /*4560*/  MOV R139, 0xffffffff ;  /* 0xffffffff008b7802 */ /* 0x001fe20000000f00 */
[----:B-1----:R-:W-:Y:S01]  /*4570*/  FADD.FTZ R79, R78, R138 ;  /* 0x0000008a4e4f7221 */ /* 0x002fe20000010000 */
[----:B------:R-:W-:Y:S01]  /*4580*/  MOV R72, 0x45d0 ;  /* 0x000045d000487802 */ /* 0x000fe20000000f00 */
[----:B------:R-:W-:-:S02]  /*4590*/  IMAD.MOV.U32 R138, RZ, RZ, 0x8 ;  /* 0x00000008ff8a7424 */ /* 0x000fc400078e00ff */
[----:B------:R-:W-:Y:S02]  /*45a0*/  IMAD.MOV.U32 R116, RZ, RZ, 0x1f ;  /* 0x0000001fff747424 */ /* 0x000fe400078e00ff */
[----:B------:R-:W-:Y:S02]  /*45b0*/  IMAD.MOV.U32 R77, RZ, RZ, R76 ;  /* 0x000000ffff4d7224 */ /* 0x000fe400078e004c */
[----:B------:R-:W-:Y:S05]  /*45c0*/  CALL.REL.NOINC `($__internal_2_$__cuda_sm70_shflsync_down_p) ;  /* 0x0000035000007944 */ /* 0x000fea0003c00000 */
[----:B-1----:R-:W-:Y:S01]  /*45d0*/  IMAD.MOV.U32 R75, RZ, RZ, R138 ;  /* 0x000000ffff4b7224 */ /* 0x002fe200078e008a */
[----:B0-----:R-:W-:Y:S01]  /*45e0*/  MOV R139, 0xffffffff ;  /* 0xffffffff008b7802 */ /* 0x001fe20000000f00 */
[----:B------:R-:W-:Y:S01]  /*45f0*/  IMAD.MOV.U32 R77, RZ, RZ, R79 ;  /* 0x000000ffff4d7224 */ /* 0x000fe200078e004f */
[----:B------:R-:W-:Y:S01]  /*4600*/  MOV R72, 0x4640 ;  /* 0x0000464000487802 */ /* 0x000fe20000000f00 */
[----:B------:R-:W-:Y:S02]  /*4610*/  IMAD.MOV.U32 R138, RZ, RZ, 0x8 ;  /* 0x00000008ff8a7424 */ /* 0x000fe400078e00ff */
[----:B------:R-:W-:Y:S02]  /*4620*/  IMAD.MOV.U32 R116, RZ, RZ, 0x1f ;  /* 0x0000001fff747424 */ /* 0x000fe400078e00ff */
[----:B------:R-:W-:Y:S05]  /*4630*/  CALL.REL.NOINC `($__internal_2_$__cuda_sm70_shflsync_down_p) ;  /* 0x000002e000007944 */ /* 0x000fea0003c00000 */
[----:B------:R-:W-:Y:S01]  /*4640*/  FADD.FTZ R76, R75, R76 ;  /* 0x0000004c4b4c7221 */ /* 0x000fe20000010000 */
[----:B------:R-:W-:Y:S01]  /*4650*/  MOV R72, 0x46c0 ;  /* 0x000046c000487802 */ /* 0x000fe20000000f00 */
[----:B-1----:R-:W-:-:S02]  /*4660*/  FADD.FTZ R79, R79, R138 ;  /* 0x0000008a4f4f7221 */ /* 0x002fc40000010000 */
[----:B------:R-:W-:Y:S02]  /*4670*/  IMAD.MOV.U32 R138, RZ, RZ, 0x4 ;  /* 0x00000004ff8a7424 */ /* 0x000fe400078e00ff */
[----:B0-----:R-:W-:Y:S02]  /*4680*/  IMAD.MOV.U32 R116, RZ, RZ, 0x1f ;  /* 0x0000001fff747424 */ /* 0x001fe400078e00ff */
[----:B------:R-:W-:Y:S02]  /*4690*/  IMAD.MOV.U32 R139, RZ, RZ, -0x1 ;  /* 0xffffffffff8b7424 */ /* 0x000fe400078e00ff */
[----:B------:R-:W-:Y:S02]  /*46a0*/  IMAD.MOV.U32 R77, RZ, RZ, R76 ;  /* 0x000000ffff4d7224 */ /* 0x000fe400078e004c */
[----:B------:R-:W-:Y:S05]  /*46b0*/  CALL.REL.NOINC `($__internal_2_$__cuda_sm70_shflsync_down_p) ;  /* 0x0000026000007944 */ /* 0x000fea0003c00000 */
[----:B-1----:R-:W-:Y:S01]  /*46c0*/  IMAD.MOV.U32 R75, RZ, RZ, R138 ;  /* 0x000000ffff4b7224 */ /* 0x002fe200078e008a */
[----:B0-----:R-:W-:Y:S01]  /*46d0*/  MOV R77, R79 ;  /* 0x0000004f004d7202 */ /* 0x001fe20000000f00 */
[----:B------:R-:W-:Y:S01]  /*46e0*/  IMAD.MOV.U32 R138, RZ, RZ, 0x4 ;  /* 0x00000004ff8a7424 */ /* 0x000fe200078e00ff */
[----:B------:R-:W-:Y:S01]  /*46f0*/  MOV R72, 0x4730 ;  /* 0x0000473000487802 */ /* 0x000fe20000000f00 */
[----:B------:R-:W-:-:S02]  /*4700*/  IMAD.MOV.U32 R116, RZ, RZ, 0x1f ;  /* 0x0000001fff747424 */ /* 0x000fc400078e00ff */
[----:B------:R-:W-:Y:S02]  /*4710*/  IMAD.MOV.U32 R139, RZ, RZ, -0x1 ;  /* 0xffffffffff8b7424 */ /* 0x000fe400078e00ff */
[----:B------:R-:W-:Y:S05]  /*4720*/  CALL.REL.NOINC `($__internal_2_$__cuda_sm70_shflsync_down_p) ;  /* 0x000001f000007944 */ /* 0x000fea0003c00000 */
[----:B------:R-:W-:Y:S01]  /*4730*/  FADD.FTZ R76, R75, R76 ;  /* 0x0000004c4b4c7221 */ /* 0x000fe20000010000 */
[----:B0-----:R-:W-:Y:S01]  /*4740*/  MOV R139, 0xffffffff ;  /* 0xffffffff008b7802 */ /* 0x001fe20000000f00 */
[----:B-1----:R-:W-:Y:S01]  /*4750*/  FADD.FTZ R79, R79, R138 ;  /* 0x0000008a4f4f7221 */ /* 0x002fe20000010000 */
[----:B------:R-:W-:Y:S01]  /*4760*/  MOV R72, 0x47b0 ;  /* 0x000047b000487802 */ /* 0x000fe20000000f00 */
[----:B------:R-:W-:Y:S02]  /*4770*/  IMAD.MOV.U32 R138, RZ, RZ, 0x2 ;  /* 0x00000002ff8a7424 */ /* 0x000fe400078e00ff */
[----:B------:R-:W-:Y:S02]  /*4780*/  IMAD.MOV.U32 R116, RZ, RZ, 0x1f ;  /* 0x0000001fff747424 */ /* 0x000fe400078e00ff */
[----:B------:R-:W-:Y:S02]  /*4790*/  IMAD.MOV.U32 R77, RZ, RZ, R76 ;  /* 0x000000ffff4d7224 */ /* 0x000fe400078e004c */
[----:B------:R-:W-:Y:S05]  /*47a0*/  CALL.REL.NOINC `($__internal_2_$__cuda_sm70_shflsync_down_p) ;  /* 0x0000017000007944 */ /* 0x000fea0003c00000 */
[----:B-1----:R-:W-:Y:S01]  /*47b0*/  IMAD.MOV.U32 R75, RZ, RZ, R138 ;  /* 0x000000ffff4b7224 */ /* 0x002fe200078e008a */
[----:B0-----:R-:W-:Y:S01]  /*47c0*/  MOV R139, 0xffffffff ;  /* 0xffffffff008b7802 */ /* 0x001fe20000000f00 */
[----:B------:R-:W-:Y:S01]  /*47d0*/  IMAD.MOV.U32 R77, RZ, RZ, R79 ;  /* 0x000000ffff4d7224 */ /* 0x000fe200078e004f */
[----:B------:R-:W-:Y:S01]  /*47e0*/  MOV R72, 0x4820 ;  /* 0x0000482000487802 */ /* 0x000fe20000000f00 */
[----:B------:R-:W-:-:S02]  /*47f0*/  IMAD.MOV.U32 R138, RZ, RZ, 0x2 ;  /* 0x00000002ff8a7424 */ /* 0x000fc400078e00ff */
[----:B------:R-:W-:Y:S02]  /*4800*/  IMAD.MOV.U32 R116, RZ, RZ, 0x1f ;  /* 0x0000001fff747424 */ /* 0x000fe400078e00ff */
[----:B------:R-:W-:Y:S05]  /*4810*/  CALL.REL.NOINC `($__internal_2_$__cuda_sm70_shflsync_down_p) ;  /* 0x0000010000007944 */ /* 0x000fea0003c00000 */
[----:B------:R-:W-:Y:S01]  /*4820*/  FADD.FTZ R78, R75, R76 ;  /* 0x0000004c4b4e7221 */ /* 0x000fe20000010000 */
[----:B------:R-:W-:Y:S01]  /*4830*/  MOV R72, 0x48a0 ;  /* 0x000048a000487802 */ /* 0x000fe20000000f00 */
[----:B-1----:R-:W-:Y:S02]  /*4840*/  FADD.FTZ R117, R79, R138 ;  /* 0x0000008a4f757221 */ /* 0x002fe40000010000 */
[----:B------:R-:W-:Y:S02]  /*4850*/  IMAD.MOV.U32 R138, RZ, RZ, 0x1 ;  /* 0x00000001ff8a7424 */ /* 0x000fe400078e00ff */
[----:B0-----:R-:W-:Y:S02]  /*4860*/  IMAD.MOV.U32 R116, RZ, RZ, 0x1f ;  /* 0x0000001fff747424 */ /* 0x001fe400078e00ff */
[----:B------:R-:W-:Y:S02]  /*4870*/  IMAD.MOV.U32 R139, RZ, RZ, -0x1 ;  /* 0xffffffffff8b7424 */ /* 0x000fe400078e00ff */
[----:B------:R-:W-:-:S02]  /*4880*/  IMAD.MOV.U32 R77, RZ, RZ, R78 ;  /* 0x000000ffff4d7224 */ /* 0x000fc400078e004e */
        /* <DEDUP_REMOVED lines=8> */
[----:B01----:R-:W-:Y:S05]  /*4910*/  BRA `(.L_x_157) ;  /* 0xffffd54000007947 */ /* 0x003fea000383ffff */
        .weak           $__internal_2_$__cuda_sm70_shflsync_down_p
        .type           $__internal_2_$__cuda_sm70_shflsync_down_p,@function
        .size           $__internal_2_$__cuda_sm70_shflsync_down_p,(.L_x_9746 - $__internal_2_$__cuda_sm70_shflsync_down_p)
$__internal_2_$__cuda_sm70_shflsync_down_p:
[----:B------:R-:W-:Y:S01]  /*4920*/  IMAD.MOV.U32 R73, RZ, RZ, 0x0 ;  /* 0x00000000ff497424 */ /* 0x000fe200078e00ff */
[----:B------:R-:W-:Y:S04]  /*4930*/  WARPSYNC R139 ;  /* 0x0000008b00007348 */ /* 0x000fe80003800000 */
[----:B------:R0:W1:Y:S01]  /*4940*/  SHFL.DOWN PT, R138, R77, R138, R116 ;  /* 0x0800008a4d8a7389 */ /* 0x00006200000e0074 */
[----:B------:R-:W-:Y:S05]  /*4950*/  RET.REL.NODEC R72 `(_ZN10layer_norm13ln_bwd_kernelINS_13Kernel_traitsI13__nv_bfloat16S2_S2_S2_fjLj2560ELj1ELj1ELj4ELj8ENS_18Kernel_traits_baseILj2560ES2_S2_S2_S2_fjLj128EEEEELb0ELb0ELb1ELb0EEEvNS_9BwdParamsE) ;  /* 0xffffb6a048007950 */ /* 0x000fea0003c3ffff */
.L_x_158:
        /* <DEDUP_REMOVED lines=10> */
.L_x_9746:


//--------------------- .text._ZN10layer_norm13ln_bwd_kernelINS_13Kernel_traitsI13__nv_bfloat16S2_S2_S2_fjLj2560ELj1ELj1ELj4ELj8ENS_18Kernel_traits_baseILj2560ES2_S2_S2_S2_fjLj128EEEEELb0ELb0ELb1ELb1EEEvNS_9BwdParamsE --------------------------
	.section	.text._ZN10layer_norm13ln_bwd_kernelINS_13Kernel_traitsI13__nv_bfloat16S2_S2_S2_fjLj2560ELj1ELj1ELj4ELj8ENS_18Kernel_traits_baseILj2560ES2_S2_S2_S2_fjLj128EEEEELb0ELb0ELb1ELb1EEEvNS_9BwdParamsE,"ax",@progbits
	.sectioninfo	@"SHI_REGISTERS=147"
	.align	128
        .global         _ZN10layer_norm13ln_bwd_kernelINS_13Kernel_traitsI13__nv_bfloat16S2_S2_S2_fjLj2560ELj1ELj1ELj4ELj8ENS_18Kernel_traits_baseILj2560ES2_S2_S2_S2_fjLj128EEEEELb0ELb0ELb1ELb1EEEvNS_9BwdParamsE
        .type           _ZN10layer_norm13ln_bwd_kernelINS_13Kernel_traitsI13__nv_bfloat16S2_S2_S2_fjLj2560ELj1ELj1ELj4ELj8ENS_18Kernel_traits_baseILj2560ES2_S2_S2_S2_fjLj128EEEEELb0ELb0ELb1ELb1EEEvNS_9BwdParamsE,@function
        .size           _ZN10layer_norm13ln_bwd_kernelINS_13Kernel_traitsI13__nv_bfloat16S2_S2_S2_fjLj2560ELj1ELj1ELj4ELj8ENS_18Kernel_traits_baseILj2560ES2_S2_S2_S2_fjLj128EEEEELb0ELb0ELb1ELb1EEEvNS_9BwdParamsE,(.L_x_9747 - _ZN10layer_norm13ln_bwd_kernelINS_13Kernel_traitsI13__nv_bfloat16S2_S2_S2_fjLj2560ELj1ELj1ELj4ELj8ENS_18Kernel_traits_baseILj2560ES2_S2_S2_S2_fjLj128EEEEELb0ELb0ELb1ELb1EEEvNS_9BwdParamsE)
        .other          _ZN10layer_norm13ln_bwd_kernelINS_13Kernel_traitsI13__nv_bfloat16S2_S2_S2_fjLj2560ELj1ELj1ELj4ELj8ENS_18Kernel_traits_baseILj2560ES2_S2_S2_S2_fjLj128EEEEELb0ELb0ELb1ELb1EEEvNS_9BwdParamsE,@"STO_CUDA_ENTRY STV_DEFAULT"
_ZN10layer_norm13ln_bwd_kernelINS_13Kernel_traitsI13__nv_bfloat16S2_S2_S2_fjLj2560ELj1ELj1ELj4ELj8ENS_18Kernel_traits_baseILj2560ES2_S2_S2_S2_fjLj128EEEEELb0ELb0ELb1ELb1EEEvNS_9BwdParamsE:
.text._ZN10layer_norm13ln_bwd_kernelINS_13Kernel_traitsI13__nv_bfloat16S2_S2_S2_fjLj2560ELj1ELj1ELj4ELj8ENS_18Kernel_traits_baseILj2560ES2_S2_S2_S2_fjLj128EEEEELb0ELb0ELb1ELb1EEEvNS_9BwdParamsE:
[----:B------:R-:W-:Y:S02]  /*0000*/  IMAD.MOV.U32 R1, RZ, RZ, c[0x0][0x28] ;  /* 0x00000a00ff017624 */ /* 0x000fe400078e00ff */
        /* <DEDUP_REMOVED lines=27> */
.L_x_159:
[----:B------:R-:W-:-:S05]  /*01c0*/  IMAD.SHL.U32 R3, R0, 0x8, RZ ;  /* 0x0000000800037824 */ /* 0x000fca00078e00ff */
[----:B------:R-:W-:-:S04]  /*01d0*/  LOP3.LUT R3, R3, 0x3f8, RZ, 0xc0, !PT ;  /* 0x000003f803037812 */ /* 0x000fc800078ec0ff */
[----:B------:R-:W-:-:S04]  /*01e0*/  IADD3 R4, P0, R3, c[0x0][0x1b0], RZ ;  /* 0x00006c0003047a10 */ /* 0x000fc80007f1e0ff */
[----:B------:R-:W-:-:S05]  /*01f0*/  IADD3.X R5, RZ, c[0x0][0x1b4], RZ, P0, !PT ;  /* 0x00006d00ff057a10 */ /* 0x000fca00007fe4ff */
[----:B------:R-:W2:Y:S04]  /*0200*/  LDG.E.64 R6, [R4.64] ;  /* 0x0000000404067981 */ /* 0x000ea8000c1e1b00 */
[----:B------:R0:W3:Y:S04]  /*0210*/  LDG.E.64 R10, [R4.64+0x800] ;  /* 0x00080004040a7981 */ /* 0x0000e8000c1e1b00 */
[----:B------:R0:W4:Y:S04]  /*0220*/  LDG.E.64 R12, [R4.64+0xc00] ;  /* 0x000c0004040c7981 */ /* 0x000128000c1e1b00 */
[----:B------:R0:W5:Y:S04]  /*0230*/  LDG.E.64 R8, [R4.64+0x400] ;  /* 0x0004000404087981 */ /* 0x000168000c1e1b00 */
[----:B------:R0:W5:Y:S01]  /*0240*/  LDG.E.64 R24, [R4.64+0x1000] ;  /* 0x0010000404187981 */ /* 0x000162000c1e1b00 */
        /* <DEDUP_REMOVED lines=21> */
[----:B--2---:R-:W-:-:S02]  /*03a0*/  SHF.R.U64 R15, R6, 0x10, R7 ;  /* 0x00000010060f7819 */ /* 0x004fc40000001207 */
[--C-:B------:R-:W-:Y:S02]  /*03b0*/  SHF.R.U32.HI R16, RZ, 0x10, R7.reuse ;  /* 0x00000010ff107819 */ /* 0x100fe40000011607 */
[----:B0-----:R-:W-:Y:S02]  /*03c0*/  PRMT R4, RZ, 0x5410, R7 ;  /* 0x00005410ff047816 */ /* 0x001fe40000000007 */
[----:B---3--:R-:W-:Y:S02]  /*03d0*/  SHF.R.U64 R19, R10, 0x10, R11 ;  /* 0x000000100a137819 */ /* 0x008fe4000000120b */
[----:B------:R-:W-:Y:S02]  /*03e0*/  PRMT R7, RZ, 0x5410, R10 ;  /* 0x00005410ff077816 */ /* 0x000fe4000000000a */
[--C-:B----4-:R-:W-:Y:S02]  /*03f0*/  SHF.R.U64 R21, R12, 0x10, R13.reuse ;  /* 0x000000100c157819 */ /* 0x110fe4000000120d */
[----:B------:R-:W-:-:S02]  /*0400*/  SHF.R.U32.HI R22, RZ, 0x10, R13 ;  /* 0x00000010ff167819 */ /* 0x000fc4000001160d */
[----:B------:R-:W-:Y:S02]  /*0410*/  PRMT R10, RZ, 0x5410, R13 ;  /* 0x00005410ff0a7816 */ /* 0x000fe4000000000d */
[----:B------:R-:W0:Y:S01]  /*0420*/  LDC.U8 R13, c[0x0][0x1f0] ;  /* 0x00007c00ff0d7b82 */ /* 0x000e220000000000 */
[----:B-----5:R-:W-:Y:S02]  /*0430*/  SHF.R.U64 R17, R8, 0x10, R9 ;  /* 0x0000001008117819 */ /* 0x020fe40000001209 */
[----:B------:R-:W-:Y:S02]  /*0440*/  PRMT R5, RZ, 0x5410, R8 ;  /* 0x00005410ff057816 */ /* 0x000fe40000000008 */
[--C-:B------:R-:W-:Y:S02]  /*0450*/  SHF.R.U32.HI R20, RZ, 0x10, R11.reuse ;  /* 0x00000010ff147819 */ /* 0x100fe4000001160b */
[----:B------:R-:W-:Y:S02]  /*0460*/  PRMT R8, RZ, 0x5410, R11 ;  /* 0x00005410ff087816 */ /* 0x000fe4000000000b */
[----:B------:R-:W-:-:S02]  /*0470*/  SHF.R.U64 R23, R24, 0x10, R25 ;  /* 0x0000001018177819 */ /* 0x000fc40000001219 */
[----:B------:R-:W-:Y:S02]  /*0480*/  PRMT R11, RZ, 0x5410, R24 ;  /* 0x00005410ff0b7816 */ /* 0x000fe40000000018 */
[----:B------:R-:W-:Y:S02]  /*0490*/  SHF.R.U32.HI R18, RZ, 0x10, R9 ;  /* 0x00000010ff127819 */ /* 0x000fe40000011609 */
[----:B------:R-:W-:Y:S02]  /*04a0*/  SHF.R.U32.HI R24, RZ, 0x10, R25 ;  /* 0x00000010ff187819 */ /* 0x000fe40000011619 */
        /* <DEDUP_REMOVED lines=13> */
[----:B0-----:R-:W-:Y:S02]  /*0580*/  PRMT R24, RZ, 0x5410, R24 ;  /* 0x00005410ff187816 */ /* 0x001fe40000000018 */
.L_x_241:
[----:B------:R-:W-:-:S04]  /*0590*/  IMAD.MOV.U32 R139, RZ, RZ, 0x4 ;  /* 0x00000004ff8b7424 */ /* 0x000fc800078e00ff */
[----:B------:R-:W-:-:S05]  /*05a0*/  IMAD.WIDE R76, R2, R139, c[0x0][0x1d8] ;  /* 0x00007600024c7625 */ /* 0x000fca00078e028b */
[----:B------:R0:W2:Y:S01]  /*05b0*/  LDG.E R78, [R76.64] ;  /* 0x000000044c4e7981 */ /* 0x0000a2000c1e1900 */
[C---:B------:R-:W-:Y:S01]  /*05c0*/  IMAD R26, R2.reuse, c[0x0][0x168], RZ ;  /* 0x00005a00021a7a24 */ /* 0x040fe200078e02ff */
[----:B------:R-:W-:Y:S01]  /*05d0*/  HFMA2.MMA R117, -RZ, RZ, 0, 4.76837158203125e-07 ;  /* 0x00000008ff757435 */ /* 0x000fe200000001ff */
[----:B------:R-:W-:-:S03]  /*05e0*/  IMAD.WIDE R74, R2, R139, c[0x0][0x1a8] ;  /* 0x00006a00024a7625 */ /* 0x000fc600078e028b */
[----:B------:R-:W-:Y:S01]  /*05f0*/  SHF.R.S32.HI R79, RZ, 0x1f, R26 ;  /* 0x0000001fff4f7819 */ /* 0x000fe2000001141a */
[----:B------:R-:W-:Y:S01]  /*0600*/  IMAD.WIDE R72, R2, R139, c[0x0][0x1d0] ;  /* 0x0000740002487625 */ /* 0x000fe200078e028b */
[----:B------:R-:W-:Y:S01]  /*0610*/  BSSY B0, `(.L_x_161) ;  /* 0x000011a000007945 */ /* 0x000fe20003800000 */
[----:B------:R1:W5:Y:S01]  /*0620*/  LDG.E R25, [R74.64] ;  /* 0x000000044a197981 */ /* 0x000362000c1e1900 */
[----:B------:R-:W-:Y:S02]  /*0630*/  LEA.HI R26, R79, R26, RZ, 0x2 ;  /* 0x0000001a4f1a7211 */ /* 0x000fe400078f10ff */
[----:B------:R-:W-:Y:S01]  /*0640*/  LOP3.LUT R79, R0, 0x7f, RZ, 0xc0, !PT ;  /* 0x0000007f004f7812 */ /* 0x000fe200078ec0ff */
[----:B------:R3:W5:Y:S03]  /*0650*/  LDG.E R137, [R72.64] ;  /* 0x0000000448897981 */ /* 0x000766000c1e1900 */
[----:B------:R-:W-:-:S04]  /*0660*/  LEA.HI.SX32 R26, R26, R79, 0x1e ;  /* 0x0000004f1a1a7211 */ /* 0x000fc800078ff2ff */
[C---:B------:R-:W-:Y:S01]  /*0670*/  IADD3 R136, R26.reuse, 0x80, RZ ;  /* 0x000000801a887810 */ /* 0x040fe20007ffe0ff */
[C---:B0-----:R-:W-:Y:S01]  /*0680*/  IMAD.WIDE.U32 R76, R26.reuse, R117, c[0x0][0x218] ;  /* 0x000086001a4c7625 */ /* 0x041fe200078e0075 */
[----:B------:R-:W-:-:S03]  /*0690*/  IADD3 R135, R26, 0x100, RZ ;  /* 0x000001001a877810 */ /* 0x000fc60007ffe0ff */
[----:B-1----:R-:W-:-:S04]  /*06a0*/  IMAD.WIDE.U32 R74, R136, R117, c[0x0][0x218] ;  /* 0x00008600884a7625 */ /* 0x002fc800078e0075 */
[----:B---3--:R-:W-:Y:S01]  /*06b0*/  IMAD.WIDE.U32 R72, R135, R117, c[0x0][0x218] ;  /* 0x0000860087487625 */ /* 0x008fe200078e0075 */
[----:B--2---:R-:W-:-:S13]  /*06c0*/  ISETP.GT.AND P1, PT, R78, RZ, PT ;  /* 0x000000ff4e00720c */ /* 0x004fda0003f24270 */
[----:B------:R-:W-:Y:S05]  /*06d0*/  @P1 BRA `(.L_x_162) ;  /* 0x000000f000001947 */ /* 0x000fea0003800000 */
[----:B------:R-:W-:Y:S01]  /*06e0*/  ISETP.NE.U32.AND P0, PT, RZ, c[0x0][0x218], PT ;  /* 0x00008600ff007a0c */ /* 0x000fe20003f05070 */
[----:B------:R-:W-:-:S03]  /*06f0*/  CS2R R78, SRZ ;  /* 0x00000000004e7805 */ /* 0x000fc6000001ff00 */
[----:B------:R-:W-:-:S13]  /*0700*/  ISETP.NE.AND.EX P0, PT, RZ, c[0x0][0x21c], PT, P0 ;  /* 0x00008700ff007a0c */ /* 0x000fda0003f05300 */
[----:B------:R-:W-:Y:S05]  /*0710*/  @!P0 BRA `(.L_x_163) ;  /* 0x0000109000008947 */ /* 0x000fea0003800000 */
[C---:B------:R-:W-:Y:S01]  /*0720*/  IADD3 R106, R26.reuse, 0x180, RZ ;  /* 0x000001801a6a7810 */ /* 0x040fe20007ffe0ff */
[----:B------:R0:W5:Y:S01]  /*0730*/  LDG.E.64 R112, [R76.64] ;  /* 0x000000044c707981 */ /* 0x000162000c1e1b00 */
[----:B------:R-:W-:-:S03]  /*0740*/  IADD3 R104, R26, 0x200, RZ ;  /* 0x000002001a687810 */ /* 0x000fc60007ffe0ff */
[-C--:B------:R-:W-:Y:S01]  /*0750*/  IMAD.WIDE.U32 R106, R106, R117.reuse, c[0x0][0x218] ;  /* 0x000086006a6a7625 */ /* 0x080fe200078e0075 */
[----:B------:R0:W5:Y:S03]  /*0760*/  LDG.E.64 R110, [R74.64] ;  /* 0x000000044a6e7981 */ /* 0x000166000c1e1b00 */
[----:B------:R-:W-:Y:S01]  /*0770*/  IMAD.WIDE.U32 R104, R104, R117, c[0x0][0x218] ;  /* 0x0000860068687625 */ /* 0x000fe200078e0075 */
[----:B------:R0:W5:Y:S04]  /*0780*/  LDG.E.64 R108, [R72.64] ;  /* 0x00000004486c7981 */ /* 0x000168000c1e1b00 */
[----:B------:R-:W5:Y:S04]  /*0790*/  LDG.E.64 R106, [R106.64] ;  /* 0x000000046a6a7981 */ /* 0x000f68000c1e1b00 */
[----:B------:R-:W5:Y:S01]  /*07a0*/  LDG.E.64 R104, [R104.64] ;  /* 0x0000000468687981 */ /* 0x000f62000c1e1b00 */
[----:B------:R-:W-:Y:S01]  /*07b0*/  CS2R R78, SRZ ;  /* 0x00000000004e7805 */ /* 0x000fe2000001ff00 */
[----:B------:R-:W-:Y:S05]  /*07c0*/  BRA `(.L_x_163) ;  /* 0x00000fe000007947 */ /* 0x000fea0003800000 */
.L_x_162:
[----:B------:R-:W-:-:S05]  /*07d0*/  IADD3 R27, R78, -0x1, RZ ;  /* 0xffffffff4e1b7810 */ /* 0x000fca0007ffe0ff */
[----:B------:R-:W-:-:S05]  /*07e0*/  IMAD R27, R27, c[0x0][0x168], RZ ;  /* 0x00005a001b1b7a24 */ /* 0x000fca00078e02ff */
[----:B------:R-:W-:-:S04]  /*07f0*/  SHF.R.S32.HI R28, RZ, 0x1f, R27 ;  /* 0x0000001fff1c7819 */ /* 0x000fc8000001141b */
[----:B------:R-:W-:-:S04]  /*0800*/  LEA.HI R28, R28, R27, RZ, 0x2 ;  /* 0x0000001b1c1c7211 */ /* 0x000fc800078f10ff */
[----:B------:R-:W-:-:S04]  /*0810*/  LEA.HI.SX32 R28, R28, R79, 0x1e ;  /* 0x0000004f1c1c7211 */ /* 0x000fc800078ff2ff */
[----:B------:R-:W-:Y:S01]  /*0820*/  IADD3 R82, R28, 0x180, RZ ;  /* 0x000001801c527810 */ /* 0x000fe20007ffe0ff */
[-C--:B------:R-:W-:Y:S01]  /*0830*/  IMAD.WIDE.U32 R78, R26, R117.reuse, c[0x0][0x188] ;  /* 0x000062001a4e7625 */ /* 0x080fe200078e0075 */
[C---:B------:R-:W-:Y:S02]  /*0840*/  IADD3 R90, R28.reuse, 0x80, RZ ;  /* 0x000000801c5a7810 */ /* 0x040fe40007ffe0ff */
[----:B------:R-:W-:Y:S01]  /*0850*/  IADD3 R80, R28, 0x100, RZ ;  /* 0x000001001c507810 */ /* 0x000fe20007ffe0ff */
[-C--:B------:R-:W-:Y:S01]  /*0860*/  IMAD.WIDE.U32 R82, R82, R117.reuse, c[0x0][0x208] ;  /* 0x0000820052527625 */ /* 0x080fe200078e0075 */
[----:B------:R-:W-:Y:S01]  /*0870*/  IADD3 R102, R26, 0x180, RZ ;  /* 0x000001801a667810 */ /* 0x000fe20007ffe0ff */
[----:B------:R-:W2:Y:S01]  /*0880*/  LDG.E.64 R78, [R78.64] ;  /* 0x000000044e4e7981 */ /* 0x000ea2000c1e1b00 */
[C---:B------:R-:W-:Y:S01]  /*0890*/  IADD3 R84, R28.reuse, 0x200, RZ ;  /* 0x000002001c547810 */ /* 0x040fe20007ffe0ff */
[----:B------:R-:W-:Y:S02]  /*08a0*/  IMAD.WIDE.U32 R92, R28, R117, c[0x0][0x208] ;  /* 0x000082001c5c7625 */ /* 0x000fe400078e0075 */
[----:B------:R-:W3:Y:S02]  /*08b0*/  LDG.E.64 R82, [R82.64] ;  /* 0x0000000452527981 */ /* 0x000ee4000c1e1b00 */
[----:B------:R-:W-:-:S04]  /*08c0*/  IMAD.WIDE R94, R2, R139, c[0x0][0x1a0] ;  /* 0x00006800025e7625 */ /* 0x000fc800078e028b */
[-C--:B------:R-:W-:Y:S01]  /*08d0*/  IMAD.WIDE.U32 R30, R135, R117.reuse, c[0x0][0x188] ;  /* 0x00006200871e7625 */ /* 0x080fe200078e0075 */
[----:B------:R-:W4:Y:S03]  /*08e0*/  LDG.E.64 R92, [R92.64] ;  /* 0x000000045c5c7981 */ /* 0x000f26000c1e1b00 */
[-C--:B------:R-:W-:Y:S01]  /*08f0*/  IMAD.WIDE.U32 R90, R90, R117.reuse, c[0x0][0x208] ;  /* 0x000082005a5a7625 */ /* 0x080fe200078e0075 */
[----:B------:R-:W4:Y:S03]  /*0900*/  LDG.E R94, [R94.64] ;  /* 0x000000045e5e7981 */ /* 0x000f26000c1e1900 */
[-C--:B------:R-:W-:Y:S01]  /*0910*/  IMAD.WIDE.U32 R28, R136, R117.reuse, c[0x0][0x188] ;  /* 0x00006200881c7625 */ /* 0x080fe200078e0075 */
[----:B------:R-:W-:Y:S01]  /*0920*/  IADD3 R114, R26, 0x200, RZ ;  /* 0x000002001a727810 */ /* 0x000fe20007ffe0ff */
[----:B------:R-:W4:Y:S02]  /*0930*/  LDG.E.64 R90, [R90.64] ;  /* 0x000000045a5a7981 */ /* 0x000f24000c1e1b00 */
[----:B------:R-:W-:-:S02]  /*0940*/  IMAD.WIDE.U32 R80, R80, R117, c[0x0][0x208] ;  /* 0x0000820050507625 */ /* 0x000fc400078e0075 */
[----:B------:R-:W4:Y:S02]  /*0950*/  LDG.E.64 R30, [R30.64] ;  /* 0x000000041e1e7981 */ /* 0x000f24000c1e1b00 */
[-C--:B------:R-:W-:Y:S02]  /*0960*/  IMAD.WIDE.U32 R86, R102, R117.reuse, c[0x0][0x188] ;  /* 0x0000620066567625 */ /* 0x080fe400078e0075 */
[----:B------:R-:W4:Y:S02]  /*0970*/  LDG.E.64 R28, [R28.64] ;  /* 0x000000041c1c7981 */ /* 0x000f24000c1e1b00 */
[-C--:B------:R-:W-:Y:S02]  /*0980*/  IMAD.WIDE.U32 R84, R84, R117.reuse, c[0x0][0x208] ;  /* 0x0000820054547625 */ /* 0x080fe400078e0075 */
[----:B------:R-:W4:Y:S02]  /*0990*/  LDG.E.64 R80, [R80.64] ;  /* 0x0000000450507981 */ /* 0x000f24000c1e1b00 */
[----:B------:R-:W-:-:S02]  /*09a0*/  IMAD.WIDE.U32 R88, R114, R117, c[0x0][0x188] ;  /* 0x0000620072587625 */ /* 0x000fc400078e0075 */
[----:B------:R-:W4:Y:S04]  /*09b0*/  LDG.E.64 R86, [R86.64] ;  /* 0x0000000456567981 */ /* 0x000f28000c1e1b00 */
[----:B------:R-:W4:Y:S04]  /*09c0*/  LDG.E.64 R84, [R84.64] ;  /* 0x0000000454547981 */ /* 0x000f28000c1e1b00 */
[----:B------:R-:W4:Y:S01]  /*09d0*/  LDG.E.64 R88, [R88.64] ;  /* 0x0000000458587981 */ /* 0x000f22000c1e1b00 */
[----:B------:R-:W-:-:S04]  /*09e0*/  ISETP.NE.U32.AND P0, PT, RZ, c[0x0][0x218], PT ;  /* 0x00008600ff007a0c */ /* 0x000fc80003f05070 */
[----:B------:R-:W-:-:S13]  /*09f0*/  ISETP.NE.AND.EX P0, PT, RZ, c[0x0][0x21c], PT, P0 ;  /* 0x00008700ff007a0c */ /* 0x000fda0003f05300 */
[-C--:B------:R-:W-:Y:S01]  /*0a00*/  @P0 IMAD.WIDE.U32 R102, R102, R117.reuse, c[0x0][0x218] ;  /* 0x0000860066660625 */ /* 0x080fe200078e0075 */
[----:B------:R0:W5:Y:S03]  /*0a10*/  @P0 LDG.E.64 R112, [R76.64] ;  /* 0x000000044c700981 */ /* 0x000166000c1e1b00 */
[----:B------:R-:W-:Y:S01]  /*0a20*/  @P0 IMAD.WIDE.U32 R114, R114, R117, c[0x0][0x218] ;  /* 0x0000860072720625 */ /* 0x000fe200078e0075 */
[----:B------:R1:W5:Y:S04]  /*0a30*/  @P0 LDG.E.64 R110, [R74.64] ;  /* 0x000000044a6e0981 */ /* 0x000368000c1e1b00 */
[----:B------:R0:W5:Y:S04]  /*0a40*/  @P0 LDG.E.64 R108, [R72.64] ;  /* 0x00000004486c0981 */ /* 0x000168000c1e1b00 */
[----:B------:R0:W5:Y:S04]  /*0a50*/  @P0 LDG.E.64 R106, [R102.64] ;  /* 0x00000004666a0981 */ /* 0x000168000c1e1b00 */
[----:B------:R3:W5:Y:S01]  /*0a60*/  @P0 LDG.E.64 R104, [R114.64] ;  /* 0x0000000472680981 */ /* 0x000762000c1e1b00 */
[----:B------:R-:W-:-:S02]  /*0a70*/  ISETP.NE.AND P0, PT, R13, RZ, PT ;  /* 0x000000ff0d00720c */ /* 0x000fc40003f05270 */
[----:B--2---:R-:W-:Y:S01]  /*0a80*/  SHF.R.U64 R27, R78, 0x10, R79 ;  /* 0x000000104e1b7819 */ /* 0x004fe2000000124f */
[----:B---3--:R-:W-:Y:S01]  /*0a90*/  IMAD.MOV.U32 R115, RZ, RZ, R82 ;  /* 0x000000ffff737224 */ /* 0x008fe200078e0052 */
[----:B0-----:R-:W-:Y:S02]  /*0aa0*/  SHF.R.U64 R103, R82, 0x10, R83 ;  /* 0x0000001052677819 */ /* 0x001fe40000001253 */
[--C-:B------:R-:W-:Y:S02]  /*0ab0*/  SHF.R.U32.HI R82, RZ, 0x10, R79.reuse ;  /* 0x00000010ff527819 */ /* 0x100fe4000001164f */
[----:B------:R-:W-:Y:S01]  /*0ac0*/  PRMT R79, RZ, 0x5410, R79 ;  /* 0x00005410ff4f7816 */ /* 0x000fe2000000004f */
[----:B----4-:R-:W-:Y:S01]  /*0ad0*/  IMAD.MOV.U32 R98, RZ, RZ, R92 ;  /* 0x000000ffff627224 */ /* 0x010fe200078e005c */
[----:B------:R-:W-:Y:S02]  /*0ae0*/  SHF.R.U64 R97, R92, 0x10, R93 ;  /* 0x000000105c617819 */ /* 0x000fe4000000125d */
[----:B------:R-:W-:-:S02]  /*0af0*/  FSEL R144, R94, RZ, !P0 ;  /* 0x000000ff5e907208 */ /* 0x000fc40004000000 */
[----:B------:R-:W-:Y:S02]  /*0b00*/  PRMT R27, RZ, 0x5410, R27 ;  /* 0x00005410ff1b7816 */ /* 0x000fe4000000001b */
[----:B------:R-:W-:Y:S02]  /*0b10*/  MOV R100, R90 ;  /* 0x0000005a00647202 */ /* 0x000fe40000000f00 */
[----:B------:R-:W-:Y:S02]  /*0b20*/  SHF.R.U64 R99, R90, 0x10, R91 ;  /* 0x000000105a637819 */ /* 0x000fe4000000125b */
[----:B------:R-:W-:Y:S02]  /*0b30*/  SHF.R.U64 R92, R30, 0x10, R31 ;  /* 0x000000101e5c7819 */ /* 0x000fe4000000121f */
[----:B------:R-:W-:Y:S02]  /*0b40*/  PRMT R30, RZ, 0x5410, R30 ;  /* 0x00005410ff1e7816 */ /* 0x000fe4000000001e */
[----:B------:R-:W-:-:S02]  /*0b50*/  SHF.R.U32.HI R90, RZ, 0x10, R29 ;  /* 0x00000010ff5a7819 */ /* 0x000fc4000001161d */
[----:B------:R-:W-:Y:S01]  /*0b60*/  SHF.R.U64 R96, R28, 0x10, R29 ;  /* 0x000000101c607819 */ /* 0x000fe2000000121d */
[----:B------:R-:W-:Y:S01]  /*0b70*/  IMAD.MOV.U32 R73, RZ, RZ, R80 ;  /* 0x000000ffff497224 */ /* 0x000fe200078e0050 */
[----:B-1----:R-:W-:Y:S02]  /*0b80*/  SHF.R.U64 R75, R80, 0x10, R81 ;  /* 0x00000010504b7819 */ /* 0x002fe40000001251 */
[----:B------:R-:W-:Y:S01]  /*0b90*/  PRMT R80, RZ, 0x5410, R28 ;  /* 0x00005410ff507816 */ /* 0x000fe2000000001c */
[----:B------:R-:W-:Y:S01]  /*0ba0*/  FADD.FTZ R28, -R144, R79 ;  /* 0x0000004f901c7221 */ /* 0x000fe20000010100 */
[----:B------:R-:W-:Y:S02]  /*0bb0*/  MOV R77, R81 ;  /* 0x00000051004d7202 */ /* 0x000fe40000000f00 */
[----:B------:R-:W-:Y:S02]  /*0bc0*/  SHF.R.U32.HI R102, RZ, 0x10, R81 ;  /* 0x00000010ff667819 */ /* 0x000fe40000011651 */
[----:B------:R-:W-:Y:S01]  /*0bd0*/  SHF.R.U64 R123, R86, 0x10, R87 ;  /* 0x00000010567b7819 */ /* 0x000fe20000001257 */
[----:B------:R-:W-:Y:S01]  /*0be0*/  IMAD.MOV.U32 R116, RZ, RZ, R83 ;  /* 0x000000ffff747224 */ /* 0x000fe200078e0053 */
[----:B------:R-:W-:-:S02]  /*0bf0*/  PRMT R78, RZ, 0x5410, R78 ;  /* 0x00005410ff4e7816 */ /* 0x000fc4000000004e */
[----:B------:R-:W-:Y:S02]  /*0c00*/  PRMT R81, RZ, 0x5410, R29 ;  /* 0x00005410ff517816 */ /* 0x000fe4000000001d */
[----:B------:R-:W-:Y:S01]  /*0c10*/  PRMT R79, RZ, 0x5410, R90 ;  /* 0x00005410ff4f7816 */ /* 0x000fe2000000005a */
[C---:B------:R-:W-:Y:S01]  /*0c20*/  FADD.FTZ R90, -R144.reuse, R30 ;  /* 0x0000001e905a7221 */ /* 0x040fe20000010100 */
[----:B------:R-:W-:Y:S01]  /*0c30*/  SHF.R.U32.HI R118, RZ, 0x10, R83 ;  /* 0x00000010ff767819 */ /* 0x000fe20000011653 */
[----:B------:R-:W-:Y:S01]  /*0c40*/  FADD.FTZ R30, -R144, R27 ;  /* 0x0000001b901e7221 */ /* 0x000fe20000010100 */
[----:B------:R-:W-:Y:S02]  /*0c50*/  PRMT R29, RZ, 0x5410, R82 ;  /* 0x00005410ff1d7816 */ /* 0x000fe40000000052 */
[----:B------:R-:W-:Y:S02]  /*0c60*/  MOV R117, R84 ;  /* 0x0000005400757202 */ /* 0x000fe40000000f00 */
[----:B------:R-:W-:-:S02]  /*0c70*/  SHF.R.U64 R114, R84, 0x10, R85 ;  /* 0x0000001054727819 */ /* 0x000fc40000001255 */
[--C-:B------:R-:W-:Y:S02]  /*0c80*/  PRMT R83, RZ, 0x5410, R31.reuse ;  /* 0x00005410ff537816 */ /* 0x100fe4000000001f */
[----:B------:R-:W-:Y:S02]  /*0c90*/  SHF.R.U32.HI R84, RZ, 0x10, R31 ;  /* 0x00000010ff547819 */ /* 0x000fe4000001161f */
[----:B------:R-:W-:Y:S02]  /*0ca0*/  SHF.R.U32.HI R122, RZ, 0x10, R87 ;  /* 0x00000010ff7a7819 */ /* 0x000fe40000011657 */
[----:B------:R-:W-:Y:S01]  /*0cb0*/  PRMT R27, RZ, 0x5410, R123 ;  /* 0x00005410ff1b7816 */ /* 0x000fe2000000007b */
[C---:B------:R-:W-:Y:S01]  /*0cc0*/  FADD.FTZ R78, -R144.reuse, R78 ;  /* 0x0000004e904e7221 */ /* 0x040fe20000010100 */
[----:B------:R-:W-:Y:S01]  /*0cd0*/  PRMT R31, RZ, 0x5410, R96 ;  /* 0x00005410ff1f7816 */ /* 0x000fe20000000060 */
[----:B------:R-:W-:Y:S01]  /*0ce0*/  FADD.FTZ R82, -R144, R80 ;  /* 0x0000005090527221 */ /* 0x000fe20000010100 */
[----:B------:R-:W-:Y:S01]  /*0cf0*/  SHF.R.U64 R121, R88, 0x10, R89 ;  /* 0x0000001058797819 */ /* 0x000fe20000001259 */
[C---:B------:R-:W-:Y:S01]  /*0d00*/  FADD.FTZ R80, -R144.reuse, R29 ;  /* 0x0000001d90507221 */ /* 0x040fe20000010100 */
[--C-:B------:R-:W-:Y:S01]  /*0d10*/  SHF.R.U32.HI R72, RZ, 0x10, R85.reuse ;  /* 0x00000010ff487819 */ /* 0x100fe20000011655 */
[----:B------:R-:W-:Y:S01]  /*0d20*/  IMAD.MOV.U32 R101, RZ, RZ, R85 ;  /* 0x000000ffff657224 */ /* 0x000fe200078e0055 */
[----:B------:R-:W-:Y:S01]  /*0d30*/  SHF.R.U32.HI R119, RZ, 0x10, R89 ;  /* 0x00000010ff777819 */ /* 0x000fe20000011659 */
[C---:B------:R-:W-:Y:S01]  /*0d40*/  FADD.FTZ R94, -R144.reuse, R83 ;  /* 0x00000053905e7221 */ /* 0x040fe20000010100 */
[----:B------:R-:W-:Y:S01]  /*0d50*/  PRMT R29, RZ, 0x5410, R122 ;  /* 0x00005410ff1d7816 */ /* 0x000fe2000000007a */
[--C-:B------:R-:W-:Y:S01]  /*0d60*/  IMAD.MOV.U32 R76, RZ, RZ, R91.reuse ;  /* 0x000000ffff4c7224 */ /* 0x100fe200078e005b */
[----:B------:R-:W-:Y:S01]  /*0d70*/  SHF.R.U32.HI R74, RZ, 0x10, R91 ;  /* 0x00000010ff4a7819 */ /* 0x000fe2000001165b */
[C---:B------:R-:W-:Y:S01]  /*0d80*/  FADD.FTZ R122, -R144.reuse, R27 ;  /* 0x0000001b907a7221 */ /* 0x040fe20000010100 */
[----:B------:R-:W-:Y:S01]  /*0d90*/  PRMT R85, RZ, 0x5410, R86 ;  /* 0x00005410ff557816 */ /* 0x000fe20000000056 */
[C---:B------:R-:W-:Y:S01]  /*0da0*/  FADD.FTZ R86, -R144.reuse, R81 ;  /* 0x0000005190567221 */ /* 0x040fe20000010100 */
[----:B------:R-:W-:Y:S01]  /*0db0*/  PRMT R83, RZ, 0x5410, R84 ;  /* 0x00005410ff537816 */ /* 0x000fe20000000054 */
[C---:B------:R-:W-:Y:S01]  /*0dc0*/  FADD.FTZ R84, -R144.reuse, R31 ;  /* 0x0000001f90547221 */ /* 0x040fe20000010100 */
[----:B------:R-:W-:Y:S01]  /*0dd0*/  PRMT R98, RZ, 0x5410, R98 ;  /* 0x00005410ff627816 */ /* 0x000fe20000000062 */
[----:B-----5:R-:W-:Y:S01]  /*0de0*/  FMUL.FTZ R27, R25, R78 ;  /* 0x0000004e191b7220 */ /* 0x020fe20000410000 */
[----:B------:R-:W-:Y:S01]  /*0df0*/  PRMT R91, RZ, 0x5410, R88 ;  /* 0x00005410ff5b7816 */ /* 0x000fe20000000058 */
[----:B------:R-:W-:Y:S01]  /*0e00*/  FADD.FTZ R88, -R144, R79 ;  /* 0x0000004f90587221 */ /* 0x000fe20000010100 */
[----:B------:R-:W-:Y:S01]  /*0e10*/  PRMT R87, RZ, 0x5410, R87 ;  /* 0x00005410ff577816 */ /* 0x000fe20000000057 */
[----:B------:R-:W-:Y:S01]  /*0e20*/  IMAD.MOV.U32 R95, RZ, RZ, R93 ;  /* 0x000000ffff5f7224 */ /* 0x000fe200078e005d */
[----:B------:R-:W-:-:S02]  /*0e30*/  PRMT R89, RZ, 0x5410, R89 ;  /* 0x00005410ff597816 */ /* 0x000fc40000000059 */
[----:B------:R-:W-:Y:S02]  /*0e40*/  PRMT R81, RZ, 0x5410, R92 ;  /* 0x00005410ff517816 */ /* 0x000fe4000000005c */
[----:B------:R-:W-:Y:S02]  /*0e50*/  PRMT R31, RZ, 0x5410, R121 ;  /* 0x00005410ff1f7816 */ /* 0x000fe40000000079 */
[----:B------:R-:W-:Y:S01]  /*0e60*/  PRMT R79, RZ, 0x5410, R119 ;  /* 0x00005410ff4f7816 */ /* 0x000fe20000000077 */
[----:B------:R-:W-:Y:S01]  /*0e70*/  FADD.FTZ R52, R52, R98 ;  /* 0x0000006234347221 */ /* 0x000fe20000010000 */
[----:B------:R-:W-:Y:S01]  /*0e80*/  SHF.R.U32.HI R93, RZ, 0x10, R93 ;  /* 0x00000010ff5d7819 */ /* 0x000fe2000001165d */
[-C--:B------:R-:W-:Y:S01]  /*0e90*/  FFMA.FTZ R32, R27, R98.reuse, R32 ;  /* 0x000000621b207223 */ /* 0x080fe20000010020 */
[----:B------:R-:W-:Y:S01]  /*0ea0*/  PRMT R78, RZ, 0x5410, R97 ;  /* 0x00005410ff4e7816 */ /* 0x000fe20000000061 */
[----:B------:R-:W-:Y:S01]  /*0eb0*/  FMUL.FTZ R98, R3, R98 ;  /* 0x0000006203627220 */ /* 0x000fe20000410000 */
[----:B------:R-:W-:Y:S01]  /*0ec0*/  PRMT R95, RZ, 0x5410, R95 ;  /* 0x00005410ff5f7816 */ /* 0x000fe2000000005f */
[----:B------:R-:W-:-:S02]  /*0ed0*/  FADD.FTZ R92, -R144, R81 ;  /* 0x00000051905c7221 */ /* 0x000fc40000010100 */
[C---:B------:R-:W-:Y:S02]  /*0ee0*/  FADD.FTZ R96, -R144.reuse, R83 ;  /* 0x0000005390607221 */ /* 0x040fe40000010100 */
[C---:B------:R-:W-:Y:S02]  /*0ef0*/  FADD.FTZ R120, -R144.reuse, R85 ;  /* 0x0000005590787221 */ /* 0x040fe40000010100 */
[C---:B------:R-:W-:Y:S02]  /*0f00*/  FADD.FTZ R124, -R144.reuse, R87 ;  /* 0x00000057907c7221 */ /* 0x040fe40000010100 */
[C---:B------:R-:W-:Y:S02]  /*0f10*/  FADD.FTZ R138, -R144.reuse, R91 ;  /* 0x0000005b908a7221 */ /* 0x040fe40000010100 */
[C---:B------:R-:W-:Y:S02]  /*0f20*/  FADD.FTZ R142, -R144.reuse, R89 ;  /* 0x00000059908e7221 */ /* 0x040fe40000010100 */
[----:B------:R-:W-:-:S02]  /*0f30*/  FADD.FTZ R126, -R144, R29 ;  /* 0x0000001d907e7221 */ /* 0x000fc40000010100 */
[C---:B------:R-:W-:Y:S01]  /*0f40*/  FADD.FTZ R140, -R144.reuse, R31 ;  /* 0x0000001f908c7221 */ /* 0x040fe20000010100 */
[----:B------:R-:W-:Y:S01]  /*0f50*/  PRMT R97, RZ, 0x5410, R93 ;  /* 0x00005410ff617816 */ /* 0x000fe2000000005d */
[----:B------:R-:W-:Y:S01]  /*0f60*/  FADD.FTZ R144, -R144, R79 ;  /* 0x0000004f90907221 */ /* 0x000fe20000010100 */
[----:B------:R-:W-:Y:S01]  /*0f70*/  PRMT R79, RZ, 0x5410, R76 ;  /* 0x00005410ff4f7816 */ /* 0x000fe2000000004c */
[C---:B------:R-:W-:Y:S02]  /*0f80*/  FMUL.FTZ R28, R25.reuse, R28 ;  /* 0x0000001c191c7220 */ /* 0x040fe40000410000 */
[C---:B------:R-:W-:Y:S02]  /*0f90*/  FMUL.FTZ R81, R25.reuse, R90 ;  /* 0x0000005a19517220 */ /* 0x040fe40000410000 */
[----:B------:R-:W-:Y:S01]  /*0fa0*/  FMUL.FTZ R90, R25, R122 ;  /* 0x0000007a195a7220 */ /* 0x000fe20000410000 */
[----:B------:R-:W-:Y:S01]  /*0fb0*/  PRMT R122, RZ, 0x5410, R75 ;  /* 0x00005410ff7a7816 */ /* 0x000fe2000000004b */
[----:B------:R-:W-:-:S02]  /*0fc0*/  FMUL.FTZ R93, R15, R78 ;  /* 0x0000004e0f5d7220 */ /* 0x000fc40000410000 */
[----:B------:R-:W-:Y:S02]  /*0fd0*/  FADD.FTZ R76, RZ, R98 ;  /* 0x00000062ff4c7221 */ /* 0x000fe40000010000 */
[----:B------:R-:W-:Y:S02]  /*0fe0*/  FMUL.FTZ R30, R25, R30 ;  /* 0x0000001e191e7220 */ /* 0x000fe40000410000 */
[----:B------:R-:W-:Y:S02]  /*0ff0*/  FFMA.FTZ R75, R27, R98, RZ ;  /* 0x000000621b4b7223 */ /* 0x000fe400000100ff */
[----:B------:R-:W-:Y:S02]  /*1000*/  FMUL.FTZ R80, R25, R80 ;  /* 0x0000005019507220 */ /* 0x000fe40000410000 */
[----:B------:R-:W-:Y:S02]  /*1010*/  FADD.FTZ R54, R54, R95 ;  /* 0x0000005f36367221 */ /* 0x000fe40000010000 */
[----:B------:R-:W-:-:S02]  /*1020*/  FFMA.FTZ R34, R28, R95, R34 ;  /* 0x0000005f1c227223 */ /* 0x000fc40000010022 */
[----:B------:R-:W-:Y:S02]  /*1030*/  FMUL.FTZ R95, R4, R95 ;  /* 0x0000005f045f7220 */ /* 0x000fe40000410000 */
[----:B------:R-:W-:Y:S01]  /*1040*/  FADD.FTZ R76, R76, R93 ;  /* 0x0000005d4c4c7221 */ /* 0x000fe20000010000 */
[----:B------:R-:W-:Y:S01]  /*1050*/  PRMT R100, RZ, 0x5410, R100 ;  /* 0x00005410ff647816 */ /* 0x000fe20000000064 */
[----:B------:R-:W-:Y:S02]  /*1060*/  FFMA.FTZ R75, R30, R93, R75 ;  /* 0x0000005d1e4b7223 */ /* 0x000fe4000001004b */
[C---:B------:R-:W-:Y:S02]  /*1070*/  FMUL.FTZ R29, R25.reuse, R82 ;  /* 0x00000052191d7220 */ /* 0x040fe40000410000 */
[----:B------:R-:W-:Y:S02]  /*1080*/  FMUL.FTZ R31, R25, R86 ;  /* 0x00000056191f7220 */ /* 0x000fe40000410000 */
[----:B------:R-:W-:-:S02]  /*1090*/  FADD.FTZ R55, R55, R97 ;  /* 0x0000006137377221 */ /* 0x000fc40000010000 */
[-C--:B------:R-:W-:Y:S02]  /*10a0*/  FFMA.FTZ R35, R80, R97.reuse, R35 ;  /* 0x0000006150237223 */ /* 0x080fe40000010023 */
[----:B------:R-:W-:Y:S02]  /*10b0*/  FMUL.FTZ R97, R16, R97 ;  /* 0x0000006110617220 */ /* 0x000fe40000410000 */
[----:B------:R-:W-:Y:S01]  /*10c0*/  FADD.FTZ R76, R76, R95 ;  /* 0x0000005f4c4c7221 */ /* 0x000fe20000010000 */
[----:B------:R-:W-:Y:S01]  /*10d0*/  PRMT R123, RZ, 0x5410, R102 ;  /* 0x00005410ff7b7816 */ /* 0x000fe20000000066 */
[----:B------:R-:W-:Y:S02]  /*10e0*/  FADD.FTZ R53, R53, R78 ;  /* 0x0000004e35357221 */ /* 0x000fe40000010000 */
[----:B------:R-:W-:Y:S01]  /*10f0*/  FFMA.FTZ R33, R30, R78, R33 ;  /* 0x0000004e1e217223 */ /* 0x000fe20000010021 */
[----:B------:R-:W-:Y:S01]  /*1100*/  PRMT R78, RZ, 0x5410, R99 ;  /* 0x00005410ff4e7816 */ /* 0x000fe20000000063 */
[----:B------:R-:W-:-:S02]  /*1110*/  FFMA.FTZ R75, R28, R95, R75 ;  /* 0x0000005f1c4b7223 */ /* 0x000fc4000001004b */
[----:B------:R-:W-:Y:S02]  /*1120*/  FADD.FTZ R48, R48, R100 ;  /* 0x0000006430307221 */ /* 0x000fe40000010000 */
[-C--:B------:R-:W-:Y:S02]  /*1130*/  FFMA.FTZ R68, R29, R100.reuse, R68 ;  /* 0x000000641d447223 */ /* 0x080fe40000010044 */
[----:B------:R-:W-:Y:S02]  /*1140*/  FADD.FTZ R50, R50, R79 ;  /* 0x0000004f32327221 */ /* 0x000fe40000010000 */
[-C--:B------:R-:W-:Y:S02]  /*1150*/  FFMA.FTZ R70, R31, R79.reuse, R70 ;  /* 0x0000004f1f467223 */ /* 0x080fe40000010046 */
[----:B------:R-:W-:Y:S02]  /*1160*/  FMUL.FTZ R102, R6, R79 ;  /* 0x0000004f06667220 */ /* 0x000fe40000410000 */
[----:B------:R-:W-:-:S02]  /*1170*/  FMUL.FTZ R100, R5, R100 ;  /* 0x0000006405647220 */ /* 0x000fc40000410000 */
[----:B------:R-:W-:Y:S01]  /*1180*/  FADD.FTZ R79, R76, R97 ;  /* 0x000000614c4f7221 */ /* 0x000fe20000010000 */
[----:B------:R-:W-:Y:S01]  /*1190*/  PRMT R77, RZ, 0x5410, R77 ;  /* 0x00005410ff4d7816 */ /* 0x000fe2000000004d */
[----:B------:R-:W-:Y:S02]  /*11a0*/  FFMA.FTZ R75, R80, R97, R75 ;  /* 0x00000061504b7223 */ /* 0x000fe4000001004b */
[----:B------:R-:W-:Y:S02]  /*11b0*/  FMUL.FTZ R83, R25, R94 ;  /* 0x0000005e19537220 */ /* 0x000fe40000410000 */
[----:B------:R-:W-:Y:S02]  /*11c0*/  FMUL.FTZ R99, R17, R78 ;  /* 0x0000004e11637220 */ /* 0x000fe40000410000 */
[----:B------:R-:W-:Y:S01]  /*11d0*/  FADD.FTZ R76, R79, R100 ;  /* 0x000000644f4c7221 */ /* 0x000fe20000010000 */
[----:B------:R-:W-:Y:S01]  /*11e0*/  PRMT R121, RZ, 0x5410, R118 ;  /* 0x00005410ff797816 */ /* 0x000fe20000000076 */
[----:B------:R-:W-:Y:S01]  /*11f0*/  FMUL.FTZ R82, R25, R84 ;  /* 0x0000005419527220 */ /* 0x000fe20000410000 */
[----:B------:R-:W-:Y:S01]  /*1200*/  PRMT R119, RZ, 0x5410, R74 ;  /* 0x00005410ff777816 */ /* 0x000fe2000000004a */
[----:B------:R-:W-:-:S02]  /*1210*/  FFMA.FTZ R75, R29, R100, R75 ;  /* 0x000000641d4b7223 */ /* 0x000fc4000001004b */
[----:B------:R-:W-:Y:S02]  /*1220*/  FADD.FTZ R46, R46, R77 ;  /* 0x0000004d2e2e7221 */ /* 0x000fe40000010000 */
[-C--:B------:R-:W-:Y:S02]  /*1230*/  FFMA.FTZ R66, R83, R77.reuse, R66 ;  /* 0x0000004d53427223 */ /* 0x080fe40000010042 */
[----:B------:R-:W-:Y:S02]  /*1240*/  FMUL.FTZ R118, R8, R77 ;  /* 0x0000004d08767220 */ /* 0x000fe40000410000 */
[----:B------:R-:W-:Y:S02]  /*1250*/  FADD.FTZ R77, R76, R99 ;  /* 0x000000634c4d7221 */ /* 0x000fe40000010000 */
[----:B------:R-:W-:Y:S01]  /*1260*/  FMUL.FTZ R85, R25, R120 ;  /* 0x0000007819557220 */ /* 0x000fe20000410000 */
[----:B------:R-:W-:Y:S01]  /*1270*/  PRMT R120, RZ, 0x5410, R73 ;  /* 0x00005410ff787816 */ /* 0x000fe20000000049 */
[----:B------:R-:W-:Y:S01]  /*1280*/  FFMA.FTZ R75, R82, R99, R75 ;  /* 0x00000063524b7223 */ /* 0x000fe2000001004b */
[----:B------:R-:W-:Y:S01]  /*1290*/  PRMT R73, RZ, 0x5410, R101 ;  /* 0x00005410ff497816 */ /* 0x000fe20000000065 */
[----:B------:R-:W-:-:S02]  /*12a0*/  FMUL.FTZ R101, R18, R119 ;  /* 0x0000007712657220 */ /* 0x000fc40000410000 */
[----:B------:R-:W-:Y:S01]  /*12b0*/  FADD.FTZ R76, R77, R102 ;  /* 0x000000664d4c7221 */ /* 0x000fe20000010000 */
[----:B------:R-:W-:Y:S01]  /*12c0*/  PRMT R74, RZ, 0x5410, R114 ;  /* 0x00005410ff4a7816 */ /* 0x000fe20000000072 */
[----:B------:R-:W-:Y:S02]  /*12d0*/  FMUL.FTZ R84, R25, R88 ;  /* 0x0000005819547220 */ /* 0x000fe40000410000 */
[----:B------:R-:W-:Y:S02]  /*12e0*/  FFMA.FTZ R75, R31, R102, R75 ;  /* 0x000000661f4b7223 */ /* 0x000fe4000001004b */
[----:B------:R-:W-:Y:S02]  /*12f0*/  FMUL.FTZ R114, R7, R120 ;  /* 0x0000007807727220 */ /* 0x000fe40000410000 */
[----:B------:R-:W-:Y:S02]  /*1300*/  FADD.FTZ R77, R76, R101 ;  /* 0x000000654c4d7221 */ /* 0x000fe40000010000 */
[----:B------:R-:W-:-:S02]  /*1310*/  FMUL.FTZ R86, R25, R92 ;  /* 0x0000005c19567220 */ /* 0x000fc40000410000 */
[----:B------:R-:W-:Y:S01]  /*1320*/  FMUL.FTZ R92, R25, R126 ;  /* 0x0000007e195c7220 */ /* 0x000fe20000410000 */
[----:B------:R-:W-:Y:S01]  /*1330*/  PRMT R126, RZ, 0x5410, R103 ;  /* 0x00005410ff7e7816 */ /* 0x000fe20000000067 */
[----:B------:R-:W-:Y:S02]  /*1340*/  FFMA.FTZ R75, R84, R101, R75 ;  /* 0x00000065544b7223 */ /* 0x000fe4000001004b */
[----:B------:R-:W-:Y:S02]  /*1350*/  FMUL.FTZ R103, R19, R122 ;  /* 0x0000007a13677220 */ /* 0x000fe40000410000 */
[----:B------:R-:W-:Y:S02]  /*1360*/  FADD.FTZ R76, R77, R114 ;  /* 0x000000724d4c7221 */ /* 0x000fe40000010000 */
[----:B------:R-:W-:Y:S02]  /*1370*/  FFMA.FTZ R75, R81, R114, R75 ;  /* 0x00000072514b7223 */ /* 0x000fe4000001004b */
[----:B------:R-:W-:-:S02]  /*1380*/  FADD.FTZ R77, R76, R103 ;  /* 0x000000674c4d7221 */ /* 0x000fc40000010000 */
[----:B------:R-:W-:Y:S01]  /*1390*/  FMUL.FTZ R87, R25, R124 ;  /* 0x0000007c19577220 */ /* 0x000fe20000410000 */
[----:B------:R-:W-:Y:S01]  /*13a0*/  PRMT R124, RZ, 0x5410, R115 ;  /* 0x00005410ff7c7816 */ /* 0x000fe20000000073 */
[----:B------:R-:W-:Y:S02]  /*13b0*/  FFMA.FTZ R75, R86, R103, R75 ;  /* 0x00000067564b7223 */ /* 0x000fe4000001004b */
[----:B------:R-:W-:Y:S02]  /*13c0*/  FMUL.FTZ R115, R20, R123 ;  /* 0x0000007b14737220 */ /* 0x000fe40000410000 */
[----:B------:R-:W-:Y:S02]  /*13d0*/  FADD.FTZ R76, R77, R118 ;  /* 0x000000764d4c7221 */ /* 0x000fe40000010000 */
[----:B------:R-:W-:Y:S02]  /*13e0*/  FMUL.FTZ R88, R25, R96 ;  /* 0x0000006019587220 */ /* 0x000fe40000410000 */
[----:B------:R-:W-:-:S02]  /*13f0*/  FFMA.FTZ R75, R83, R118, R75 ;  /* 0x00000076534b7223 */ /* 0x000fc4000001004b */
[----:B------:R-:W-:Y:S02]  /*1400*/  FADD.FTZ R44, R44, R120 ;  /* 0x000000782c2c7221 */ /* 0x000fe40000010000 */
[----:B------:R-:W-:Y:S02]  /*1410*/  FFMA.FTZ R64, R81, R120, R64 ;  /* 0x0000007851407223 */ /* 0x000fe40000010040 */
[----:B------:R-:W-:Y:S02]  /*1420*/  FMUL.FTZ R120, R9, R124 ;  /* 0x0000007c09787220 */ /* 0x000fe40000410000 */
[----:B------:R-:W-:Y:S01]  /*1430*/  FADD.FTZ R77, R76, R115 ;  /* 0x000000734c4d7221 */ /* 0x000fe20000010000 */
[----:B------:R-:W-:Y:S01]  /*1440*/  PRMT R125, RZ, 0x5410, R116 ;  /* 0x00005410ff7d7816 */ /* 0x000fe20000000074 */
        /* <DEDUP_REMOVED lines=9> */
[----:B------:R-:W-:Y:S01]  /*14e0*/  FADD.FTZ R77, R76, R119 ;  /* 0x000000774c4d7221 */ /* 0x000fe20000010000 */
[----:B------:R-:W-:Y:S01]  /*14f0*/  PRMT R117, RZ, 0x5410, R117 ;  /* 0x00005410ff757816 */ /* 0x000fe20000000075 */
[----:B------:R-:W-:Y:S02]  /*1500*/  FFMA.FTZ R75, R90, R119, R75 ;  /* 0x000000775a4b7223 */ /* 0x000fe4000001004b */
[----:B------:R-:W-:Y:S02]  /*1510*/  FADD.FTZ R43, R43, R121 ;  /* 0x000000792b2b7221 */ /* 0x000fe40000010000 */
[-C--:B------:R-:W-:Y:S02]  /*1520*/  FFMA.FTZ R63, R92, R121.reuse, R63 ;  /* 0x000000795c3f7223 */ /* 0x080fe4000001003f */
[----:B------:R-:W-:-:S02]  /*1530*/  FMUL.FTZ R121, R22, R121 ;  /* 0x0000007916797220 */ /* 0x000fc40000410000 */
[----:B------:R-:W-:Y:S02]  /*1540*/  FADD.FTZ R76, R77, R122 ;  /* 0x0000007a4d4c7221 */ /* 0x000fe40000010000 */
[----:B------:R-:W-:Y:S02]  /*1550*/  FFMA.FTZ R75, R87, R122, R75 ;  /* 0x0000007a574b7223 */ /* 0x000fe4000001004b */
[----:B------:R-:W-:Y:S02]  /*1560*/  FMUL.FTZ R94, R25, R140 ;  /* 0x0000008c195e7220 */ /* 0x000fe40000410000 */
[----:B------:R-:W-:Y:S02]  /*1570*/  FADD.FTZ R40, R40, R124 ;  /* 0x0000007c28287221 */ /* 0x000fe40000010000 */
[----:B------:R-:W-:Y:S02]  /*1580*/  FFMA.FTZ R60, R85, R124, R60 ;  /* 0x0000007c553c7223 */ /* 0x000fe4000001003c */
[----:B------:R-:W-:-:S02]  /*1590*/  FMUL.FTZ R124, R11, R117 ;  /* 0x000000750b7c7220 */ /* 0x000fc40000410000 */
[----:B------:R-:W-:Y:S02]  /*15a0*/  FADD.FTZ R77, R76, R121 ;  /* 0x000000794c4d7221 */ /* 0x000fe40000010000 */
[----:B------:R-:W-:Y:S02]  /*15b0*/  FMUL.FTZ R89, R25, R138 ;  /* 0x0000008a19597220 */ /* 0x000fe40000410000 */
[----:B------:R-:W-:Y:S02]  /*15c0*/  FADD.FTZ R47, R47, R123 ;  /* 0x0000007b2f2f7221 */ /* 0x000fe40000010000 */
[----:B------:R-:W-:Y:S02]  /*15d0*/  FFMA.FTZ R67, R88, R123, R67 ;  /* 0x0000007b58437223 */ /* 0x000fe40000010043 */
[----:B------:R-:W-:Y:S02]  /*15e0*/  FFMA.FTZ R75, R92, R121, R75 ;  /* 0x000000795c4b7223 */ /* 0x000fe4000001004b */
[----:B------:R-:W-:-:S02]  /*15f0*/  FMUL.FTZ R91, R25, R142 ;  /* 0x0000008e195b7220 */ /* 0x000fc40000410000 */
[----:B------:R-:W-:Y:S02]  /*1600*/  FADD.FTZ R37, R37, R74 ;  /* 0x0000004a25257221 */ /* 0x000fe40000010000 */
[-C--:B------:R-:W-:Y:S02]  /*1610*/  FFMA.FTZ R57, R94, R74.reuse, R57 ;  /* 0x0000004a5e397223 */ /* 0x080fe40000010039 */
[----:B------:R-:W-:Y:S02]  /*1620*/  FMUL.FTZ R123, R23, R74 ;  /* 0x0000004a177b7220 */ /* 0x000fe40000410000 */
[----:B------:R-:W-:Y:S02]  /*1630*/  FADD.FTZ R74, R77, R124 ;  /* 0x0000007c4d4a7221 */ /* 0x000fe40000010000 */
[----:B------:R-:W-:Y:S02]  /*1640*/  FADD.FTZ R41, R41, R126 ;  /* 0x0000007e29297221 */ /* 0x000fe40000010000 */
[----:B------:R-:W-:-:S02]  /*1650*/  FFMA.FTZ R61, R90, R126, R61 ;  /* 0x0000007e5a3d7223 */ /* 0x000fc4000001003d */
[----:B------:R-:W-:Y:S02]  /*1660*/  FFMA.FTZ R75, R89, R124, R75 ;  /* 0x0000007c594b7223 */ /* 0x000fe4000001004b */
[----:B------:R-:W-:Y:S02]  /*1670*/  FADD.FTZ R38, R38, R73 ;  /* 0x0000004926267221 */ /* 0x000fe40000010000 */
[-C--:B------:R-:W-:Y:S02]  /*1680*/  FFMA.FTZ R58, R91, R73.reuse, R58 ;  /* 0x000000495b3a7223 */ /* 0x080fe4000001003a */
[----:B------:R-:W-:Y:S02]  /*1690*/  FMUL.FTZ R126, R12, R73 ;  /* 0x000000490c7e7220 */ /* 0x000fe40000410000 */
[----:B------:R-:W-:Y:S01]  /*16a0*/  FADD.FTZ R73, R74, R123 ;  /* 0x0000007b4a497221 */ /* 0x000fe20000010000 */
[----:B------:R-:W-:Y:S01]  /*16b0*/  PRMT R74, RZ, 0x5410, R72 ;  /* 0x00005410ff4a7816 */ /* 0x000fe20000000048 */
[----:B------:R-:W-:-:S02]  /*16c0*/  FFMA.FTZ R75, R94, R123, R75 ;  /* 0x0000007b5e4b7223 */ /* 0x000fc4000001004b */
        /* <DEDUP_REMOVED lines=12> */
[----:B------:R-:W-:Y:S02]  /*1790*/  FADD.FTZ R78, R72, R125 ;  /* 0x0000007d484e7221 */ /* 0x000fe40000010000 */
[----:B------:R-:W-:Y:S02]  /*17a0*/  FFMA.FTZ R79, R96, R125, R75 ;  /* 0x0000007d604f7223 */ /* 0x000fe4000001004b */
.L_x_163:
[----:B0-----:R-:W-:Y:S05]  /*17b0*/  BSYNC B0 ;  /* 0x0000000000007941 */ /* 0x001fea0003800000 */
.L_x_161:
[----:B------:R-:W-:Y:S02]  /*17c0*/  LOP3.LUT P2, RZ, R14, 0xff, RZ, 0xc0, !PT ;  /* 0x000000ff0eff7812 */ /* 0x000fe4000784c0ff */
[----:B------:R-:W-:Y:S02]  /*17d0*/  SHF.R.U32.HI R74, RZ, 0x5, R0 ;  /* 0x00000005ff4a7819 */ /* 0x000fe40000011600 */
[----:B------:R-:W-:Y:S02]  /*17e0*/  LOP3.LUT P0, RZ, R0, 0x1f, RZ, 0xc0, !PT ;  /* 0x0000001f00ff7812 */ /* 0x000fe4000780c0ff */
[----:B------:R-:W-:-:S07]  /*17f0*/  LOP3.LUT R138, R74, 0x7fffffc, RZ, 0xc0, !PT ;  /* 0x07fffffc4a8a7812 */ /* 0x000fce00078ec0ff */
[----:B------:R-:W-:Y:S01]  /*1800*/  @!P2 IADD3 R138, R138, 0x4, RZ ;  /* 0x000000048a8aa810 */ /* 0x000fe20007ffe0ff */
[----:B------:R-:W-:Y:S05]  /*1810*/  BRA.DIV ~URZ, `(.L_x_164) ;  /* 0x000022527f007947 */ /* 0x000fea000b800000 */
[----:B------:R0:W1:Y:S02]  /*1820*/  SHFL.DOWN PT, R75, R78, 0x10, 0x1f ;  /* 0x0a001f004e4b7f89 */ /* 0x00006400000e0000 */
.L_x_242:
        /* <DEDUP_REMOVED lines=9> */
[----:B0-----:R-:W0:Y:S01]  /*18c0*/  SHFL.DOWN PT, R78, R75, 0x4, 0x1f ;  /* 0x08801f004b4e7f89 */ /* 0x001e2200000e0000 */
[----:B-1----:R-:W-:-:S05]  /*18d0*/  FADD.FTZ R76, R73, R76 ;  /* 0x0000004c494c7221 */ /* 0x002fca0000010000 */
[----:B------:R-:W1:Y:S01]  /*18e0*/  SHFL.DOWN PT, R77, R76, 0x2, 0x1f ;  /* 0x08401f004c4d7f89 */ /* 0x000e6200000e0000 */
[----:B0-----:R-:W-:-:S05]  /*18f0*/  FADD.FTZ R78, R75, R78 ;  /* 0x0000004e4b4e7221 */ /* 0x001fca0000010000 */
[----:B------:R-:W0:Y:S01]  /*1900*/  SHFL.DOWN PT, R79, R78, 0x2, 0x1f ;  /* 0x08401f004e4f7f89 */ /* 0x000e2200000e0000 */
[----:B-1----:R-:W-:-:S05]  /*1910*/  FADD.FTZ R77, R76, R77 ;  /* 0x0000004d4c4d7221 */ /* 0x002fca0000010000 */
[----:B------:R1:W2:Y:S01]  /*1920*/  SHFL.DOWN PT, R116, R77, 0x1, 0x1f ;  /* 0x08201f004d747f89 */ /* 0x0002a200000e0000 */
[----:B0-----:R-:W-:-:S05]  /*1930*/  FADD.FTZ R79, R78, R79 ;  /* 0x0000004f4e4f7221 */ /* 0x001fca0000010000 */
[----:B------:R1:W0:Y:S02]  /*1940*/  SHFL.DOWN PT, R72, R79, 0x1, 0x1f ;  /* 0x08201f004f487f89 */ /* 0x00022400000e0000 */
.L_x_243:
[----:B------:R-:W-:Y:S01]  /*1950*/  @!P0 LOP3.LUT R73, R74, 0x3, RZ, 0xc0, !PT ;  /* 0x000000034a498812 */ /* 0x000fe200078ec0ff */
[----:B--2---:R-:W-:Y:S01]  /*1960*/  FADD.FTZ R116, R116, R77 ;  /* 0x0000004d74747221 */ /* 0x004fe20000010000 */
[----:B------:R-:W-:Y:S01]  /*1970*/  WARPSYNC 0xffffffff ;  /* 0xffffffff00007948 */ /* 0x000fe20003800000 */
[----:B0-----:R-:W-:Y:S01]  /*1980*/  FADD.FTZ R117, R72, R79 ;  /* 0x0000004f48757221 */ /* 0x001fe20000010000 */
[----:B-----5:R-:W-:Y:S01]  /*1990*/  ISETP.GE.AND P2, PT, R137, 0x1, PT ;  /* 0x000000018900780c */ /* 0x020fe20003f46270 */
[----:B------:R-:W-:Y:S01]  /*19a0*/  @!P0 IMAD.IADD R139, R138, 0x1, R73 ;  /* 0x000000018a8b8824 */ /* 0x000fe200078e0249 */
[----:B------:R-:W-:Y:S04]  /*19b0*/  BSSY B0, `(.L_x_166) ;  /* 0x000002a000007945 */ /* 0x000fe80003800000 */
[----:B------:R-:W-:Y:S04]  /*19c0*/  @!P0 STS.64 [R139.X8+0x2800], R116 ;  /* 0x002800748b008388 */ /* 0x000fe80000008a00 */
[----:B------:R-:W-:Y:S01]  /*19d0*/  BAR.SYNC.DEFER_BLOCKING 0x0 ;  /* 0x0000000000007b1d */ /* 0x000fe20000010000 */
[----:B------:R-:W-:-:S02]  /*19e0*/  ISETP.NE.AND P0, PT, R13, RZ, PT ;  /* 0x000000ff0d00720c */ /* 0x000fc40003f05270 */
[----:B------:R-:W-:-:S05]  /*19f0*/  @P2 IADD3 R140, R137, -0x1, RZ ;  /* 0xffffffff898c2810 */ /* 0x000fca0007ffe0ff */
[----:B------:R-:W-:Y:S01]  /*1a00*/  @P2 IMAD R140, R140, c[0x0][0x168], RZ ;  /* 0x00005a008c8c2a24 */ /* 0x000fe200078e02ff */
[----:B------:R-:W0:Y:S04]  /*1a10*/  LDS.128 R72, [R138.X8+0x2800] ;  /* 0x002800008a487984 */ /* 0x000e280000008c00 */
[----:B-1----:R-:W1:Y:S01]  /*1a20*/  LDS.128 R76, [R138.X8+0x2810] ;  /* 0x002810008a4c7984 */ /* 0x002e620000008c00 */
[----:B0-----:R-:W-:Y:S02]  /*1a30*/  FADD.FTZ R137, RZ, R72 ;  /* 0x00000048ff897221 */ /* 0x001fe40000010000 */
[----:B------:R-:W-:Y:S01]  /*1a40*/  FADD.FTZ R72, RZ, R73 ;  /* 0x00000049ff487221 */ /* 0x000fe20000010000 */
[----:B------:R-:W-:Y:S01]  /*1a50*/  @P2 SHF.R.S32.HI R73, RZ, 0x1f, R140 ;  /* 0x0000001fff492819 */ /* 0x000fe2000001148c */
[----:B------:R-:W-:Y:S01]  /*1a60*/  FADD.FTZ R137, R74, R137 ;  /* 0x000000894a897221 */ /* 0x000fe20000010000 */
[----:B------:R-:W-:Y:S01]  /*1a70*/  @P2 LOP3.LUT R74, R0, 0x7f, RZ, 0xc0, !PT ;  /* 0x0000007f004a2812 */ /* 0x000fe200078ec0ff */
[----:B------:R-:W-:Y:S01]  /*1a80*/  FADD.FTZ R72, R75, R72 ;  /* 0x000000484b487221 */ /* 0x000fe20000010000 */
[----:B------:R-:W-:Y:S01]  /*1a90*/  @P2 LEA.HI R73, R73, R140, RZ, 0x2 ;  /* 0x0000008c49492211 */ /* 0x000fe200078f10ff */
[----:B-1----:R-:W-:Y:S01]  /*1aa0*/  FADD.FTZ R137, R137, R76 ;  /* 0x0000004c89897221 */ /* 0x002fe20000010000 */
[----:B------:R-:W-:Y:S01]  /*1ab0*/  MOV R76, RZ ;  /* 0x000000ff004c7202 */ /* 0x000fe20000000f00 */
[----:B------:R-:W-:Y:S01]  /*1ac0*/  FADD.FTZ R72, R72, R77 ;  /* 0x0000004d48487221 */ /* 0x000fe20000010000 */
[----:B------:R-:W-:Y:S01]  /*1ad0*/  @P2 LEA.HI.SX32 R76, R73, R74, 0x1e ;  /* 0x0000004a494c2211 */ /* 0x000fe200078ff2ff */
[----:B------:R-:W-:-:S02]  /*1ae0*/  FADD.FTZ R78, R78, R137 ;  /* 0x000000894e4e7221 */ /* 0x000fc40000010000 */
[----:B------:R-:W-:Y:S02]  /*1af0*/  FADD.FTZ R72, R79, R72 ;  /* 0x000000484f487221 */ /* 0x000fe40000010000 */
[----:B------:R-:W-:Y:S02]  /*1b00*/  FMUL.FTZ R78, R78, c[0x0][0x1e0] ;  /* 0x000078004e4e7a20 */ /* 0x000fe40000410000 */
[----:B------:R-:W-:-:S03]  /*1b10*/  FMUL.FTZ R77, R72, c[0x0][0x1e0] ;  /* 0x00007800484d7a20 */ /* 0x000fc60000410000 */
[----:B------:R-:W-:Y:S01]  /*1b20*/  FSEL R78, R78, RZ, !P0 ;  /* 0x000000ff4e4e7208 */ /* 0x000fe20004000000 */
        /* <DEDUP_REMOVED lines=9> */
.L_x_167:
        /* <DEDUP_REMOVED lines=9> */
.L_x_168:
[----:B------:R-:W-:Y:S05]  /*1c50*/  BSYNC B0 ;  /* 0x0000000000007941 */ /* 0x000fea0003800000 */
.L_x_166:
        /* <DEDUP_REMOVED lines=14> */
.L_x_170:
[----:B------:R-:W-:Y:S01]  /*1d40*/  FFMA.FTZ R72, R30, R77, R78 ;  /* 0x0000004d1e487223 */ /* 0x000fe2000001004e */
[----:B------:R-:W-:-:S03]  /*1d50*/  @P3 SHF.R.U64 R73, R112, 0x10, R113 ;  /* 0x0000001070493819 */ /* 0x000fc60000001271 */
[----:B------:R-:W-:Y:S01]  /*1d60*/  FADD.FTZ R72, R93, -R72 ;  /* 0x800000485d487221 */ /* 0x000fe20000010000 */
[----:B------:R-:W-:-:S03]  /*1d70*/  @P3 PRMT R73, RZ, 0x5410, R73 ;  /* 0x00005410ff493816 */ /* 0x000fc60000000049 */
[----:B------:R-:W-:-:S04]  /*1d80*/  FMUL.FTZ R72, R25, R72 ;  /* 0x0000004819487220 */ /* 0x000fc80000410000 */
[----:B------:R-:W-:Y:S02]  /*1d90*/  @P3 FADD.FTZ R72, R72, R73 ;  /* 0x0000004948483221 */ /* 0x000fe40000010000 */
.L_x_171:
[----:B------:R-:W-:Y:S05]  /*1da0*/  BSYNC B0 ;  /* 0x0000000000007941 */ /* 0x000fea0003800000 */
.L_x_169:
[----:B------:R-:W-:Y:S01]  /*1db0*/  @P2 FMUL.FTZ R73, R72, c[0x0][0x1ec] ;  /* 0x00007b0048492a20 */ /* 0x000fe20000410000 */
[----:B------:R-:W-:Y:S01]  /*1dc0*/  @P0 F2FP.BF16.PACK_AB R72, RZ, R72 ;  /* 0x00000048ff48023e */ /* 0x000fe200000010ff */
[----:B------:R-:W-:Y:S03]  /*1dd0*/  BSSY B0, `(.L_x_172) ;  /* 0x000000e000007945 */ /* 0x000fe60003800000 */
[----:B------:R-:W-:Y:S02]  /*1de0*/  @P2 F2FP.BF16.PACK_AB R73, RZ, R73 ;  /* 0x00000049ff49223e */ /* 0x000fe400000010ff */
[----:B------:R-:W-:Y:S02]  /*1df0*/  @P0 PRMT R129, R72, 0x7610, R129 ;  /* 0x0000761048810816 */ /* 0x000fe40000000081 */
[----:B------:R-:W-:Y:S01]  /*1e00*/  @P2 PRMT R130, R73, 0x7610, R130 ;  /* 0x0000761049822816 */ /* 0x000fe20000000082 */
[----:B------:R-:W-:Y:S05]  /*1e10*/  @P1 BRA `(.L_x_173) ;  /* 0x0000004000001947 */ /* 0x000fea0003800000 */
[----:B------:R-:W-:Y:S01]  /*1e20*/  HFMA2.MMA R72, -RZ, RZ, 0, 0 ;  /* 0x00000000ff487435 */ /* 0x000fe200000001ff */
[----:B------:R-:W-:Y:S05]  /*1e30*/  @!P3 BRA `(.L_x_174) ;  /* 0x000000700000b947 */ /* 0x000fea0003800000 */
[----:B------:R-:W-:Y:S01]  /*1e40*/  PRMT R72, RZ, 0x5410, R113 ;  /* 0x00005410ff487816 */ /* 0x000fe20000000071 */
[----:B------:R-:W-:Y:S05]  /*1e50*/  BRA `(.L_x_174) ;  /* 0x0000005000007947 */ /* 0x000fea0003800000 */
.L_x_173:
[----:B------:R-:W-:Y:S01]  /*1e60*/  FFMA.FTZ R72, R28, R77, R78 ;  /* 0x0000004d1c487223 */ /* 0x000fe2000001004e */
[----:B------:R-:W-:-:S03]  /*1e70*/  @P3 PRMT R73, RZ, 0x5410, R113 ;  /* 0x00005410ff493816 */ /* 0x000fc60000000071 */
[----:B------:R-:W-:-:S04]  /*1e80*/  FADD.FTZ R72, R95, -R72 ;  /* 0x800000485f487221 */ /* 0x000fc80000010000 */
[----:B------:R-:W-:-:S04]  /*1e90*/  FMUL.FTZ R72, R25, R72 ;  /* 0x0000004819487220 */ /* 0x000fc80000410000 */
[----:B------:R-:W-:Y:S02]  /*1ea0*/  @P3 FADD.FTZ R72, R72, R73 ;  /* 0x0000004948483221 */ /* 0x000fe40000010000 */
.L_x_174:
[----:B------:R-:W-:Y:S05]  /*1eb0*/  BSYNC B0 ;  /* 0x0000000000007941 */ /* 0x000fea0003800000 */
.L_x_172:
        /* <DEDUP_REMOVED lines=12> */
.L_x_176:
[----:B------:R-:W-:Y:S01]  /*1f80*/  FFMA.FTZ R72, R80, R77, R78 ;  /* 0x0000004d50487223 */ /* 0x000fe2000001004e */
[----:B------:R-:W-:-:S03]  /*1f90*/  @P3 SHF.R.U32.HI R73, RZ, 0x10, R113 ;  /* 0x00000010ff493819 */ /* 0x000fc60000011671 */
[----:B------:R-:W-:Y:S01]  /*1fa0*/  FADD.FTZ R72, R97, -R72 ;  /* 0x8000004861487221 */ /* 0x000fe20000010000 */
[----:B------:R-:W-:-:S03]  /*1fb0*/  @P3 PRMT R73, RZ, 0x5410, R73 ;  /* 0x00005410ff493816 */ /* 0x000fc60000000049 */
[----:B------:R-:W-:-:S04]  /*1fc0*/  FMUL.FTZ R72, R25, R72 ;  /* 0x0000004819487220 */ /* 0x000fc80000410000 */
[----:B------:R-:W-:Y:S02]  /*1fd0*/  @P3 FADD.FTZ R72, R72, R73 ;  /* 0x0000004948483221 */ /* 0x000fe40000010000 */
.L_x_177:
[----:B------:R-:W-:Y:S05]  /*1fe0*/  BSYNC B0 ;  /* 0x0000000000007941 */ /* 0x000fea0003800000 */
.L_x_175:
[----:B------:R-:W-:Y:S01]  /*1ff0*/  @P2 FMUL.FTZ R73, R72, c[0x0][0x1ec] ;  /* 0x00007b0048492a20 */ /* 0x000fe20000410000 */
[----:B------:R-:W-:-:S04]  /*2000*/  @P0 F2FP.BF16.PACK_AB R72, RZ, R72 ;  /* 0x00000048ff48023e */ /* 0x000fc800000010ff */
[----:B------:R-:W-:Y:S02]  /*2010*/  @P2 F2FP.BF16.PACK_AB R73, RZ, R73 ;  /* 0x00000049ff49223e */ /* 0x000fe400000010ff */
[----:B------:R-:W-:Y:S02]  /*2020*/  @P0 PRMT R134, R72, 0x7610, R134 ;  /* 0x0000761048860816 */ /* 0x000fe40000000086 */
[----:B------:R-:W-:Y:S01]  /*2030*/  @P2 PRMT R133, R73, 0x7610, R133 ;  /* 0x0000761049852816 */ /* 0x000fe20000000085 */
        /* <DEDUP_REMOVED lines=9> */
.L_x_178:
[----:B------:R-:W-:Y:S01]  /*20d0*/  BSSY B0, `(.L_x_179) ;  /* 0x000000a000007945 */ /* 0x000fe20003800000 */
[----:B------:R-:W-:Y:S05]  /*20e0*/  @!P2 BRA `(.L_x_180) ;  /* 0x000000800000a947 */ /* 0x000fea0003800000 */
[----:B0-----:R-:W-:Y:S02]  /*20f0*/  LOP3.LUT R72, R130, 0xffff, RZ, 0xc0, !PT ;  /* 0x0000ffff82487812 */ /* 0x001fe400078ec0ff */
[----:B------:R-:W-:Y:S02]  /*2100*/  PRMT R75, R132, 0x5410, R133 ;  /* 0x00005410844b7816 */ /* 0x000fe40000000085 */
[----:B------:R-:W-:Y:S01]  /*2110*/  MOV R79, 0x8 ;  /* 0x00000008004f7802 */ /* 0x000fe20000000f00 */
[----:B------:R-:W-:-:S05]  /*2120*/  IMAD.WIDE.U32 R72, R72, 0x10000, RZ ;  /* 0x0001000048487825 */ /* 0x000fca00078e00ff */
[----:B------:R-:W-:Y:S01]  /*2130*/  LOP3.LUT R73, R75, R73, RZ, 0xfc, !PT ;  /* 0x000000494b497212 */ /* 0x000fe200078efcff */
[----:B------:R-:W-:Y:S01]  /*2140*/  IMAD.WIDE.U32 R74, R76, R79, c[0x0][0x248] ;  /* 0x000092004c4a7625 */ /* 0x000fe200078e004f */
[----:B------:R-:W-:-:S05]  /*2150*/  LOP3.LUT R72, R72, 0xffff, R127, 0xf8, !PT ;  /* 0x0000ffff48487812 */ /* 0x000fca00078ef87f */
[----:B------:R0:W-:Y:S02]  /*2160*/  STG.E.64 [R74.64], R72 ;  /* 0x000000484a007986 */ /* 0x0001e4000c101b04 */
.L_x_180:
[----:B------:R-:W-:Y:S05]  /*2170*/  BSYNC B0 ;  /* 0x0000000000007941 */ /* 0x000fea0003800000 */
.L_x_179:
[----:B------:R-:W-:Y:S01]  /*2180*/  BSSY B0, `(.L_x_181) ;  /* 0x000000b000007945 */ /* 0x000fe20003800000 */
[----:B------:R-:W-:Y:S05]  /*2190*/  @P1 BRA `(.L_x_182) ;  /* 0x0000004000001947 */ /* 0x000fea0003800000 */
[----:B0-----:R-:W-:Y:S01]  /*21a0*/  IMAD.MOV.U32 R72, RZ, RZ, RZ ;  /* 0x000000ffff487224 */ /* 0x001fe200078e00ff */
[----:B------:R-:W-:Y:S05]  /*21b0*/  @!P3 BRA `(.L_x_183) ;  /* 0x000000700000b947 */ /* 0x000fea0003800000 */
[----:B------:R-:W-:Y:S01]  /*21c0*/  PRMT R72, RZ, 0x5410, R110 ;  /* 0x00005410ff487816 */ /* 0x000fe2000000006e */
[----:B------:R-:W-:Y:S05]  /*21d0*/  BRA `(.L_x_183) ;  /* 0x0000005000007947 */ /* 0x000fea0003800000 */
.L_x_182:
[----:B0-----:R-:W-:-:S04]  /*21e0*/  FFMA.FTZ R73, R29, R77, R78 ;  /* 0x0000004d1d497223 */ /* 0x001fc8000001004e */
[----:B------:R-:W-:Y:S01]  /*21f0*/  FADD.FTZ R72, R100, -R73 ;  /* 0x8000004964487221 */ /* 0x000fe20000010000 */
[----:B------:R-:W-:-:S03]  /*2200*/  @P3 PRMT R73, RZ, 0x5410, R110 ;  /* 0x00005410ff493816 */ /* 0x000fc6000000006e */
[----:B------:R-:W-:-:S04]  /*2210*/  FMUL.FTZ R72, R25, R72 ;  /* 0x0000004819487220 */ /* 0x000fc80000410000 */
[----:B------:R-:W-:Y:S02]  /*2220*/  @P3 FADD.FTZ R72, R72, R73 ;  /* 0x0000004948483221 */ /* 0x000fe40000010000 */
.L_x_183:
[----:B------:R-:W-:Y:S05]  /*2230*/  BSYNC B0 ;  /* 0x0000000000007941 */ /* 0x000fea0003800000 */
.L_x_181:
        /* <DEDUP_REMOVED lines=9> */
[----:B------:R-:W-:-:S04]  /*22d0*/  SHF.R.U64 R72, R110, 0x10, R111 ;  /* 0x000000106e487819 */ /* 0x000fc8000000126f */
[----:B------:R-:W-:Y:S01]  /*22e0*/  PRMT R72, RZ, 0x5410, R72 ;  /* 0x00005410ff487816 */ /* 0x000fe20000000048 */
[----:B------:R-:W-:Y:S05]  /*22f0*/  BRA `(.L_x_186) ;  /* 0x0000006000007947 */ /* 0x000fea0003800000 */
.L_x_185:
[----:B------:R-:W-:Y:S01]  /*2300*/  FFMA.FTZ R72, R82, R77, R78 ;  /* 0x0000004d52487223 */ /* 0x000fe2000001004e */
[----:B------:R-:W-:-:S03]  /*2310*/  @P3 SHF.R.U64 R73, R110, 0x10, R111 ;  /* 0x000000106e493819 */ /* 0x000fc6000000126f */
[----:B------:R-:W-:Y:S01]  /*2320*/  FADD.FTZ R72, R99, -R72 ;  /* 0x8000004863487221 */ /* 0x000fe20000010000 */
[----:B------:R-:W-:-:S03]  /*2330*/  @P3 PRMT R73, RZ, 0x5410, R73 ;  /* 0x00005410ff493816 */ /* 0x000fc60000000049 */
[----:B------:R-:W-:-:S04]  /*2340*/  FMUL.FTZ R72, R25, R72 ;  /* 0x0000004819487220 */ /* 0x000fc80000410000 */
[----:B------:R-:W-:Y:S02]  /*2350*/  @P3 FADD.FTZ R72, R72, R73 ;  /* 0x0000004948483221 */ /* 0x000fe40000010000 */
.L_x_186:
[----:B------:R-:W-:Y:S05]  /*2360*/  BSYNC B0 ;  /* 0x0000000000007941 */ /* 0x000fea0003800000 */
.L_x_184:
        /* <DEDUP_REMOVED lines=11> */
.L_x_188:
[----:B------:R-:W-:-:S04]  /*2420*/  FFMA.FTZ R73, R31, R77, R78 ;  /* 0x0000004d1f497223 */ /* 0x000fc8000001004e */
[----:B------:R-:W-:Y:S01]  /*2430*/  FADD.FTZ R72, R102, -R73 ;  /* 0x8000004966487221 */ /* 0x000fe20000010000 */
[----:B------:R-:W-:-:S03]  /*2440*/  @P3 PRMT R73, RZ, 0x5410, R111 ;  /* 0x00005410ff493816 */ /* 0x000fc6000000006f */
[----:B------:R-:W-:-:S04]  /*2450*/  FMUL.FTZ R72, R25, R72 ;  /* 0x0000004819487220 */ /* 0x000fc80000410000 */
[----:B------:R-:W-:Y:S02]  /*2460*/  @P3 FADD.FTZ R72, R72, R73 ;  /* 0x0000004948483221 */ /* 0x000fe40000010000 */
.L_x_189:
[----:B------:R-:W-:Y:S05]  /*2470*/  BSYNC B0 ;  /* 0x0000000000007941 */ /* 0x000fea0003800000 */
.L_x_187:
        /* <DEDUP_REMOVED lines=12> */
.L_x_191:
[----:B------:R-:W-:Y:S01]  /*2540*/  FFMA.FTZ R72, R84, R77, R78 ;  /* 0x0000004d54487223 */ /* 0x000fe2000001004e */
[----:B------:R-:W-:-:S03]  /*2550*/  @P3 SHF.R.U32.HI R73, RZ, 0x10, R111 ;  /* 0x00000010ff493819 */ /* 0x000fc6000001166f */
[----:B------:R-:W-:Y:S01]  /*2560*/  FADD.FTZ R72, R101, -R72 ;  /* 0x8000004865487221 */ /* 0x000fe20000010000 */
[----:B------:R-:W-:-:S03]  /*2570*/  @P3 PRMT R73, RZ, 0x5410, R73 ;  /* 0x00005410ff493816 */ /* 0x000fc60000000049 */
[----:B------:R-:W-:-:S04]  /*2580*/  FMUL.FTZ R72, R25, R72 ;  /* 0x0000004819487220 */ /* 0x000fc80000410000 */
[----:B------:R-:W-:Y:S02]  /*2590*/  @P3 FADD.FTZ R72, R72, R73 ;  /* 0x0000004948483221 */ /* 0x000fe40000010000 */
.L_x_192:
[----:B------:R-:W-:Y:S05]  /*25a0*/  BSYNC B0 ;  /* 0x0000000000007941 */ /* 0x000fea0003800000 */
.L_x_190:
        /* <DEDUP_REMOVED lines=14> */
.L_x_193:
[----:B------:R-:W-:Y:S01]  /*2690*/  BSSY B0, `(.L_x_194) ;  /* 0x000000b000007945 */ /* 0x000fe20003800000 */
[----:B------:R-:W-:Y:S05]  /*26a0*/  @!P2 BRA `(.L_x_195) ;  /* 0x000000900000a947 */ /* 0x000fea0003800000 */
[----:B0-----:R-:W-:Y:S02]  /*26b0*/  LOP3.LUT R72, R130, 0xffff, RZ, 0xc0, !PT ;  /* 0x0000ffff82487812 */ /* 0x001fe400078ec0ff */
[----:B------:R-:W-:Y:S02]  /*26c0*/  PRMT R75, R132, 0x5410, R133 ;  /* 0x00005410844b7816 */ /* 0x000fe40000000085 */
[----:B------:R-:W-:Y:S01]  /*26d0*/  IADD3 R74, R76, 0x80, RZ ;  /* 0x000000804c4a7810 */ /* 0x000fe20007ffe0ff */
[----:B------:R-:W-:Y:S01]  /*26e0*/  IMAD.WIDE.U32 R72, R72, 0x10000, RZ ;  /* 0x0001000048487825 */ /* 0x000fe200078e00ff */
[----:B------:R-:W-:-:S04]  /*26f0*/  MOV R79, 0x8 ;  /* 0x00000008004f7802 */ /* 0x000fc80000000f00 */
[----:B------:R-:W-:Y:S01]  /*2700*/  LOP3.LUT R73, R75, R73, RZ, 0xfc, !PT ;  /* 0x000000494b497212 */ /* 0x000fe200078efcff */
[----:B------:R-:W-:Y:S01]  /*2710*/  IMAD.WIDE.U32 R74, R74, R79, c[0x0][0x248] ;  /* 0x000092004a4a7625 */ /* 0x000fe200078e004f */
[----:B------:R-:W-:-:S05]  /*2720*/  LOP3.LUT R72, R72, 0xffff, R127, 0xf8, !PT ;  /* 0x0000ffff48487812 */ /* 0x000fca00078ef87f */
[----:B------:R0:W-:Y:S02]  /*2730*/  STG.E.64 [R74.64], R72 ;  /* 0x000000484a007986 */ /* 0x0001e4000c101b04 */
.L_x_195:
[----:B------:R-:W-:Y:S05]  /*2740*/  BSYNC B0 ;  /* 0x0000000000007941 */ /* 0x000fea0003800000 */
.L_x_194:
[----:B------:R-:W-:Y:S01]  /*2750*/  BSSY B0, `(.L_x_196) ;  /* 0x000000b000007945 */ /* 0x000fe20003800000 */
[----:B------:R-:W-:Y:S05]  /*2760*/  @P1 BRA `(.L_x_197) ;  /* 0x0000004000001947 */ /* 0x000fea0003800000 */
[----:B0-----:R-:W-:Y:S01]  /*2770*/  IMAD.MOV.U32 R72, RZ, RZ, RZ ;  /* 0x000000ffff487224 */ /* 0x001fe200078e00ff */
[----:B------:R-:W-:Y:S05]  /*2780*/  @!P3 BRA `(.L_x_198) ;  /* 0x000000700000b947 */ /* 0x000fea0003800000 */
[----:B------:R-:W-:Y:S01]  /*2790*/  PRMT R72, RZ, 0x5410, R108 ;  /* 0x00005410ff487816 */ /* 0x000fe2000000006c */
[----:B------:R-:W-:Y:S05]  /*27a0*/  BRA `(.L_x_198) ;  /* 0x0000005000007947 */ /* 0x000fea0003800000 */
.L_x_197:
[----:B0-----:R-:W-:-:S04]  /*27b0*/  FFMA.FTZ R73, R81, R77, R78 ;  /* 0x0000004d51497223 */ /* 0x001fc8000001004e */
[----:B------:R-:W-:Y:S01]  /*27c0*/  FADD.FTZ R72, R114, -R73 ;  /* 0x8000004972487221 */ /* 0x000fe20000010000 */
[----:B------:R-:W-:-:S03]  /*27d0*/  @P3 PRMT R73, RZ, 0x5410, R108 ;  /* 0x00005410ff493816 */ /* 0x000fc6000000006c */
[----:B------:R-:W-:-:S04]  /*27e0*/  FMUL.FTZ R72, R25, R72 ;  /* 0x0000004819487220 */ /* 0x000fc80000410000 */
[----:B------:R-:W-:Y:S02]  /*27f0*/  @P3 FADD.FTZ R72, R72, R73 ;  /* 0x0000004948483221 */ /* 0x000fe40000010000 */
.L_x_198:
[----:B------:R-:W-:Y:S05]  /*2800*/  BSYNC B0 ;  /* 0x0000000000007941 */ /* 0x000fea0003800000 */
.L_x_196:
        /* <DEDUP_REMOVED lines=12> */
.L_x_200:
[----:B------:R-:W-:Y:S01]  /*28d0*/  FFMA.FTZ R72, R86, R77, R78 ;  /* 0x0000004d56487223 */ /* 0x000fe2000001004e */
[----:B------:R-:W-:-:S03]  /*28e0*/  @P3 SHF.R.U64 R73, R108, 0x10, R109 ;  /* 0x000000106c493819 */ /* 0x000fc6000000126d */
[----:B------:R-:W-:Y:S01]  /*28f0*/  FADD.FTZ R72, R103, -R72 ;  /* 0x8000004867487221 */ /* 0x000fe20000010000 */
[----:B------:R-:W-:-:S03]  /*2900*/  @P3 PRMT R73, RZ, 0x5410, R73 ;  /* 0x00005410ff493816 */ /* 0x000fc60000000049 */
[----:B------:R-:W-:-:S04]  /*2910*/  FMUL.FTZ R72, R25, R72 ;  /* 0x0000004819487220 */ /* 0x000fc80000410000 */
[----:B------:R-:W-:Y:S02]  /*2920*/  @P3 FADD.FTZ R72, R72, R73 ;  /* 0x0000004948483221 */ /* 0x000fe40000010000 */
.L_x_201:
[----:B------:R-:W-:Y:S05]  /*2930*/  BSYNC B0 ;  /* 0x0000000000007941 */ /* 0x000fea0003800000 */
.L_x_199:
        /* <DEDUP_REMOVED lines=11> */
.L_x_203:
[----:B------:R-:W-:-:S04]  /*29f0*/  FFMA.FTZ R73, R83, R77, R78 ;  /* 0x0000004d53497223 */ /* 0x000fc8000001004e */
[----:B------:R-:W-:Y:S01]  /*2a00*/  FADD.FTZ R72, R118, -R73 ;  /* 0x8000004976487221 */ /* 0x000fe20000010000 */
[----:B------:R-:W-:-:S03]  /*2a10*/  @P3 PRMT R73, RZ, 0x5410, R109 ;  /* 0x00005410ff493816 */ /* 0x000fc6000000006d */
[----:B------:R-:W-:-:S04]  /*2a20*/  FMUL.FTZ R72, R25, R72 ;  /* 0x0000004819487220 */ /* 0x000fc80000410000 */
[----:B------:R-:W-:Y:S02]  /*2a30*/  @P3 FADD.FTZ R72, R72, R73 ;  /* 0x0000004948483221 */ /* 0x000fe40000010000 */
.L_x_204:
[----:B------:R-:W-:Y:S05]  /*2a40*/  BSYNC B0 ;  /* 0x0000000000007941 */ /* 0x000fea0003800000 */
.L_x_202:
        /* <DEDUP_REMOVED lines=12> */
.L_x_206:
[----:B------:R-:W-:Y:S01]  /*2b10*/  FFMA.FTZ R72, R88, R77, R78 ;  /* 0x0000004d58487223 */ /* 0x000fe2000001004e */
[----:B------:R-:W-:-:S03]  /*2b20*/  @P3 SHF.R.U32.HI R73, RZ, 0x10, R109 ;  /* 0x00000010ff493819 */ /* 0x000fc6000001166d */
[----:B------:R-:W-:Y:S01]  /*2b30*/  FADD.FTZ R72, R115, -R72 ;  /* 0x8000004873487221 */ /* 0x000fe20000010000 */
[----:B------:R-:W-:-:S03]  /*2b40*/  @P3 PRMT R73, RZ, 0x5410, R73 ;  /* 0x00005410ff493816 */ /* 0x000fc60000000049 */
[----:B------:R-:W-:-:S04]  /*2b50*/  FMUL.FTZ R72, R25, R72 ;  /* 0x0000004819487220 */ /* 0x000fc80000410000 */
[----:B------:R-:W-:Y:S02]  /*2b60*/  @P3 FADD.FTZ R72, R72, R73 ;  /* 0x0000004948483221 */ /* 0x000fe40000010000 */
.L_x_207:
[----:B------:R-:W-:Y:S05]  /*2b70*/  BSYNC B0 ;  /* 0x0000000000007941 */ /* 0x000fea0003800000 */
.L_x_205:
        /* <DEDUP_REMOVED lines=14> */
.L_x_208:
        /* <DEDUP_REMOVED lines=11> */
.L_x_210:
[----:B------:R-:W-:Y:S05]  /*2d10*/  BSYNC B0 ;  /* 0x0000000000007941 */ /* 0x000fea0003800000 */
.L_x_209:
[----:B------:R-:W-:Y:S01]  /*2d20*/  BSSY B0, `(.L_x_211) ;  /* 0x000000b000007945 */ /* 0x000fe20003800000 */
[----:B------:R-:W-:Y:S05]  /*2d30*/  @P1 BRA `(.L_x_212) ;  /* 0x0000004000001947 */ /* 0x000fea0003800000 */
[----:B0-----:R-:W-:Y:S01]  /*2d40*/  IMAD.MOV.U32 R72, RZ, RZ, RZ ;  /* 0x000000ffff487224 */ /* 0x001fe200078e00ff */
[----:B------:R-:W-:Y:S05]  /*2d50*/  @!P3 BRA `(.L_x_213) ;  /* 0x000000700000b947 */ /* 0x000fea0003800000 */
[----:B------:R-:W-:Y:S01]  /*2d60*/  PRMT R72, RZ, 0x5410, R106 ;  /* 0x00005410ff487816 */ /* 0x000fe2000000006a */
[----:B------:R-:W-:Y:S05]  /*2d70*/  BRA `(.L_x_213) ;  /* 0x0000005000007947 */ /* 0x000fea0003800000 */
.L_x_212:
[----:B0-----:R-:W-:-:S04]  /*2d80*/  FFMA.FTZ R73, R85, R77, R78 ;  /* 0x0000004d55497223 */ /* 0x001fc8000001004e */
[----:B------:R-:W-:Y:S01]  /*2d90*/  FADD.FTZ R72, R120, -R73 ;  /* 0x8000004978487221 */ /* 0x000fe20000010000 */
[----:B------:R-:W-:-:S03]  /*2da0*/  @P3 PRMT R73, RZ, 0x5410, R106 ;  /* 0x00005410ff493816 */ /* 0x000fc6000000006a */
[----:B------:R-:W-:-:S04]  /*2db0*/  FMUL.FTZ R72, R25, R72 ;  /* 0x0000004819487220 */ /* 0x000fc80000410000 */
[----:B------:R-:W-:Y:S02]  /*2dc0*/  @P3 FADD.FTZ R72, R72, R73 ;  /* 0x0000004948483221 */ /* 0x000fe40000010000 */
.L_x_213:
[----:B------:R-:W-:Y:S05]  /*2dd0*/  BSYNC B0 ;  /* 0x0000000000007941 */ /* 0x000fea0003800000 */
.L_x_211:
        /* <DEDUP_REMOVED lines=12> */
.L_x_215:
[----:B------:R-:W-:Y:S01]  /*2ea0*/  FFMA.FTZ R72, R90, R77, R78 ;  /* 0x0000004d5a487223 */ /* 0x000fe2000001004e */
[----:B------:R-:W-:-:S03]  /*2eb0*/  @P3 SHF.R.U64 R73, R106, 0x10, R107 ;  /* 0x000000106a493819 */ /* 0x000fc6000000126b */
[----:B------:R-:W-:Y:S01]  /*2ec0*/  FADD.FTZ R72, R119, -R72 ;  /* 0x8000004877487221 */ /* 0x000fe20000010000 */
[----:B------:R-:W-:-:S03]  /*2ed0*/  @P3 PRMT R73, RZ, 0x5410, R73 ;  /* 0x00005410ff493816 */ /* 0x000fc60000000049 */
[----:B------:R-:W-:-:S04]  /*2ee0*/  FMUL.FTZ R72, R25, R72 ;  /* 0x0000004819487220 */ /* 0x000fc80000410000 */
[----:B------:R-:W-:Y:S02]  /*2ef0*/  @P3 FADD.FTZ R72, R72, R73 ;  /* 0x0000004948483221 */ /* 0x000fe40000010000 */
.L_x_216:
[----:B------:R-:W-:Y:S05]  /*2f00*/  BSYNC B0 ;  /* 0x0000000000007941 */ /* 0x000fea0003800000 */
.L_x_214:
        /* <DEDUP_REMOVED lines=11> */
.L_x_218:
[----:B------:R-:W-:-:S04]  /*2fc0*/  FFMA.FTZ R73, R87, R77, R78 ;  /* 0x0000004d57497223 */ /* 0x000fc8000001004e */
[----:B------:R-:W-:Y:S01]  /*2fd0*/  FADD.FTZ R72, R122, -R73 ;  /* 0x800000497a487221 */ /* 0x000fe20000010000 */
[----:B------:R-:W-:-:S03]  /*2fe0*/  @P3 PRMT R73, RZ, 0x5410, R107 ;  /* 0x00005410ff493816 */ /* 0x000fc6000000006b */
[----:B------:R-:W-:-:S04]  /*2ff0*/  FMUL.FTZ R72, R25, R72 ;  /* 0x0000004819487220 */ /* 0x000fc80000410000 */
[----:B------:R-:W-:Y:S02]  /*3000*/  @P3 FADD.FTZ R72, R72, R73 ;  /* 0x0000004948483221 */ /* 0x000fe40000010000 */
.L_x_219:
[----:B------:R-:W-:Y:S05]  /*3010*/  BSYNC B0 ;  /* 0x0000000000007941 */ /* 0x000fea0003800000 */
.L_x_217:
        /* <DEDUP_REMOVED lines=12> */
.L_x_221:
[----:B------:R-:W-:Y:S01]  /*30e0*/  FFMA.FTZ R72, R92, R77, R78 ;  /* 0x0000004d5c487223 */ /* 0x000fe2000001004e */
[----:B------:R-:W-:-:S03]  /*30f0*/  @P3 SHF.R.U32.HI R73, RZ, 0x10, R107 ;  /* 0x00000010ff493819 */ /* 0x000fc6000001166b */
[----:B------:R-:W-:Y:S01]  /*3100*/  FADD.FTZ R72, R121, -R72 ;  /* 0x8000004879487221 */ /* 0x000fe20000010000 */
[----:B------:R-:W-:-:S03]  /*3110*/  @P3 PRMT R73, RZ, 0x5410, R73 ;  /* 0x00005410ff493816 */ /* 0x000fc60000000049 */
[----:B------:R-:W-:-:S04]  /*3120*/  FMUL.FTZ R72, R25, R72 ;  /* 0x0000004819487220 */ /* 0x000fc80000410000 */
[----:B------:R-:W-:Y:S02]  /*3130*/  @P3 FADD.FTZ R72, R72, R73 ;  /* 0x0000004948483221 */ /* 0x000fe40000010000 */
.L_x_222:
[----:B------:R-:W-:Y:S05]  /*3140*/  BSYNC B0 ;  /* 0x0000000000007941 */ /* 0x000fea0003800000 */
.L_x_220:
        /* <DEDUP_REMOVED lines=8> */
[----:B------:R-:W-:Y:S02]  /*31d0*/  PRMT R75, R131, 0x5410, R134 ;  /* 0x00005410834b7816 */ /* 0x000fe40000000086 */
[----:B------:R-:W-:Y:S01]  /*31e0*/  IADD3 R74, R26, 0x180, RZ ;  /* 0x000001801a4a7810 */ /* 0x000fe20007ffe0ff */
[----:B------:R-:W-:-:S05]  /*31f0*/  IMAD.WIDE.U32 R72, R72, 0x10000, RZ ;  /* 0x0001000048487825 */ /* 0x000fca00078e00ff */
[----:B------:R-:W-:Y:S01]  /*3200*/  LOP3.LUT R73, R75, R73, RZ, 0xfc, !PT ;  /* 0x000000494b497212 */ /* 0x000fe200078efcff */
[----:B------:R-:W-:Y:S01]  /*3210*/  IMAD.WIDE.U32 R74, R74, R79, c[0x0][0x258] ;  /* 0x000096004a4a7625 */ /* 0x000fe200078e004f */
[----:B------:R-:W-:-:S05]  /*3220*/  LOP3.LUT R72, R72, 0xffff, R128, 0xf8, !PT ;  /* 0x0000ffff48487812 */ /* 0x000fca00078ef880 */
[----:B------:R0:W-:Y:S02]  /*3230*/  STG.E.64 [R74.64], R72 ;  /* 0x000000484a007986 */ /* 0x0001e4000c101b04 */
.L_x_223:
        /* <DEDUP_REMOVED lines=11> */
.L_x_225:
[----:B------:R-:W-:Y:S05]  /*32f0*/  BSYNC B0 ;  /* 0x0000000000007941 */ /* 0x000fea0003800000 */
.L_x_224:
[----:B------:R-:W-:Y:S01]  /*3300*/  BSSY B0, `(.L_x_226) ;  /* 0x000000b000007945 */ /* 0x000fe20003800000 */
[----:B------:R-:W-:Y:S05]  /*3310*/  @P1 BRA `(.L_x_227) ;  /* 0x0000004000001947 */ /* 0x000fea0003800000 */
[----:B0-----:R-:W-:Y:S01]  /*3320*/  IMAD.MOV.U32 R72, RZ, RZ, RZ ;  /* 0x000000ffff487224 */ /* 0x001fe200078e00ff */
[----:B------:R-:W-:Y:S05]  /*3330*/  @!P3 BRA `(.L_x_228) ;  /* 0x000000700000b947 */ /* 0x000fea0003800000 */
[----:B------:R-:W-:Y:S01]  /*3340*/  PRMT R72, RZ, 0x5410, R104 ;  /* 0x00005410ff487816 */ /* 0x000fe20000000068 */
[----:B------:R-:W-:Y:S05]  /*3350*/  BRA `(.L_x_228) ;  /* 0x0000005000007947 */ /* 0x000fea0003800000 */
.L_x_227:
[----:B0-----:R-:W-:-:S04]  /*3360*/  FFMA.FTZ R73, R89, R77, R78 ;  /* 0x0000004d59497223 */ /* 0x001fc8000001004e */
[----:B------:R-:W-:Y:S01]  /*3370*/  FADD.FTZ R72, R124, -R73 ;  /* 0x800000497c487221 */ /* 0x000fe20000010000 */
[----:B------:R-:W-:-:S03]  /*3380*/  @P3 PRMT R73, RZ, 0x5410, R104 ;  /* 0x00005410ff493816 */ /* 0x000fc60000000068 */
[----:B------:R-:W-:-:S04]  /*3390*/  FMUL.FTZ R72, R25, R72 ;  /* 0x0000004819487220 */ /* 0x000fc80000410000 */
[----:B------:R-:W-:Y:S02]  /*33a0*/  @P3 FADD.FTZ R72, R72, R73 ;  /* 0x0000004948483221 */ /* 0x000fe40000010000 */
.L_x_228:
[----:B------:R-:W-:Y:S05]  /*33b0*/  BSYNC B0 ;  /* 0x0000000000007941 */ /* 0x000fea0003800000 */
.L_x_226:
        /* <DEDUP_REMOVED lines=12> */
.L_x_230:
[----:B------:R-:W-:Y:S01]  /*3480*/  FFMA.FTZ R72, R94, R77, R78 ;  /* 0x0000004d5e487223 */ /* 0x000fe2000001004e */
[----:B------:R-:W-:-:S03]  /*3490*/  @P3 SHF.R.U64 R73, R104, 0x10, R105 ;  /* 0x0000001068493819 */ /* 0x000fc60000001269 */
[----:B------:R-:W-:Y:S01]  /*34a0*/  FADD.FTZ R72, R123, -R72 ;  /* 0x800000487b487221 */ /* 0x000fe20000010000 */
[----:B------:R-:W-:-:S03]  /*34b0*/  @P3 PRMT R73, RZ, 0x5410, R73 ;  /* 0x00005410ff493816 */ /* 0x000fc60000000049 */
[----:B------:R-:W-:-:S04]  /*34c0*/  FMUL.FTZ R72, R25, R72 ;  /* 0x0000004819487220 */ /* 0x000fc80000410000 */
[----:B------:R-:W-:Y:S02]  /*34d0*/  @P3 FADD.FTZ R72, R72, R73 ;  /* 0x0000004948483221 */ /* 0x000fe40000010000 */
.L_x_231:
[----:B------:R-:W-:Y:S05]  /*34e0*/  BSYNC B0 ;  /* 0x0000000000007941 */ /* 0x000fea0003800000 */
.L_x_229:
        /* <DEDUP_REMOVED lines=11> */
.L_x_233:
[----:B------:R-:W-:-:S04]  /*35a0*/  FFMA.FTZ R73, R91, R77, R78 ;  /* 0x0000004d5b497223 */ /* 0x000fc8000001004e */
[----:B------:R-:W-:Y:S01]  /*35b0*/  FADD.FTZ R72, R126, -R73 ;  /* 0x800000497e487221 */ /* 0x000fe20000010000 */
[----:B------:R-:W-:-:S03]  /*35c0*/  @P3 PRMT R73, RZ, 0x5410, R105 ;  /* 0x00005410ff493816 */ /* 0x000fc60000000069 */
[----:B------:R-:W-:-:S04]  /*35d0*/  FMUL.FTZ R72, R25, R72 ;  /* 0x0000004819487220 */ /* 0x000fc80000410000 */
[----:B------:R-:W-:Y:S02]  /*35e0*/  @P3 FADD.FTZ R72, R72, R73 ;  /* 0x0000004948483221 */ /* 0x000fe40000010000 */
.L_x_234:
[----:B------:R-:W-:Y:S05]  /*35f0*/  BSYNC B0 ;  /* 0x0000000000007941 */ /* 0x000fea0003800000 */
.L_x_232:
        /* <DEDUP_REMOVED lines=12> */
.L_x_236:
[----:B------:R-:W-:Y:S01]  /*36c0*/  FFMA.FTZ R78, R96, R77, R78 ;  /* 0x0000004d604e7223 */ /* 0x000fe2000001004e */
[----:B------:R-:W-:-:S03]  /*36d0*/  @P3 SHF.R.U32.HI R72, RZ, 0x10, R105 ;  /* 0x00000010ff483819 */ /* 0x000fc60000011669 */
[----:B------:R-:W-:Y:S01]  /*36e0*/  FADD.FTZ R78, R125, -R78 ;  /* 0x8000004e7d4e7221 */ /* 0x000fe20000010000 */
[----:B------:R-:W-:-:S03]  /*36f0*/  @P3 PRMT R72, RZ, 0x5410, R72 ;  /* 0x00005410ff483816 */ /* 0x000fc60000000048 */
[----:B------:R-:W-:-:S04]  /*3700*/  FMUL.FTZ R25, R25, R78 ;  /* 0x0000004e19197220 */ /* 0x000fc80000410000 */
[----:B------:R-:W-:Y:S02]  /*3710*/  @P3 FADD.FTZ R25, R25, R72 ;  /* 0x0000004819193221 */ /* 0x000fe40000010000 */
.L_x_237:
[----:B------:R-:W-:Y:S05]  /*3720*/  BSYNC B0 ;  /* 0x0000000000007941 */ /* 0x000fea0003800000 */
.L_x_235:
[----:B------:R-:W-:Y:S01]  /*3730*/  @P2 FMUL.FTZ R72, R25, c[0x0][0x1ec] ;  /* 0x00007b0019482a20 */ /* 0x000fe20000410000 */
[----:B------:R-:W-:-:S04]  /*3740*/  @P0 F2FP.BF16.PACK_AB R25, RZ, R25 ;  /* 0x00000019ff19023e */ /* 0x000fc800000010ff */
[----:B------:R-:W-:Y:S02]  /*3750*/  @P2 F2FP.BF16.PACK_AB R77, RZ, R72 ;  /* 0x00000048ff4d223e */ /* 0x000fe400000010ff */
[----:B------:R-:W-:Y:S01]  /*3760*/  @P0 PRMT R134, R25, 0x7610, R134 ;  /* 0x0000761019860816 */ /* 0x000fe20000000086 */
[----:B------:R-:W-:Y:S05]  /*3770*/  @!P0 BRA `(.L_x_238) ;  /* 0x0000009000008947 */ /* 0x000fea0003800000 */
[----:B------:R-:W-:Y:S01]  /*3780*/  LOP3.LUT R72, R129, 0xffff, RZ, 0xc0, !PT ;  /* 0x0000ffff81487812 */ /* 0x000fe200078ec0ff */
[----:B------:R-:W-:Y:S01]  /*3790*/  IMAD.MOV.U32 R75, RZ, RZ, 0x8 ;  /* 0x00000008ff4b7424 */ /* 0x000fe200078e00ff */
[----:B------:R-:W-:Y:S02]  /*37a0*/  IADD3 R74, R26, 0x200, RZ ;  /* 0x000002001a4a7810 */ /* 0x000fe40007ffe0ff */
[----:B------:R-:W-:Y:S01]  /*37b0*/  PRMT R25, R131, 0x5410, R134 ;  /* 0x0000541083197816 */ /* 0x000fe20000000086 */
[----:B------:R-:W-:-:S04]  /*37c0*/  IMAD.WIDE.U32 R72, R72, 0x10000, RZ ;  /* 0x0001000048487825 */ /* 0x000fc800078e00ff */
[----:B------:R-:W-:Y:S01]  /*37d0*/  IMAD.WIDE.U32 R74, R74, R75, c[0x0][0x258] ;  /* 0x000096004a4a7625 */ /* 0x000fe200078e004b */
[----:B------:R-:W-:Y:S02]  /*37e0*/  LOP3.LUT R73, R25, R73, RZ, 0xfc, !PT ;  /* 0x0000004919497212 */ /* 0x000fe400078efcff */
[----:B------:R-:W-:-:S05]  /*37f0*/  LOP3.LUT R72, R72, 0xffff, R128, 0xf8, !PT ;  /* 0x0000ffff48487812 */ /* 0x000fca00078ef880 */
[----:B------:R0:W-:Y:S02]  /*3800*/  STG.E.64 [R74.64], R72 ;  /* 0x000000484a007986 */ /* 0x0001e4000c101b04 */
.L_x_238:
[----:B------:R-:W-:Y:S01]  /*3810*/  BSSY B0, `(.L_x_239) ;  /* 0x000000c000007945 */ /* 0x000fe20003800000 */
[----:B------:R-:W-:Y:S01]  /*3820*/  @P2 PRMT R133, R77, 0x7610, R133 ;  /* 0x000076104d852816 */ /* 0x000fe20000000085 */
[----:B------:R-:W-:Y:S05]  /*3830*/  @!P2 BRA `(.L_x_240) ;  /* 0x000000900000a947 */ /* 0x000fea0003800000 */
[----:B0-----:R-:W-:Y:S02]  /*3840*/  LOP3.LUT R72, R130, 0xffff, RZ, 0xc0, !PT ;  /* 0x0000ffff82487812 */ /* 0x001fe400078ec0ff */
[----:B------:R-:W-:Y:S02]  /*3850*/  IADD3 R74, R76, 0x200, RZ ;  /* 0x000002004c4a7810 */ /* 0x000fe40007ffe0ff */
[----:B------:R-:W-:Y:S01]  /*3860*/  MOV R75, 0x8 ;  /* 0x00000008004b7802 */ /* 0x000fe20000000f00 */
[----:B------:R-:W-:Y:S01]  /*3870*/  IMAD.WIDE.U32 R72, R72, 0x10000, RZ ;  /* 0x0001000048487825 */ /* 0x000fe200078e00ff */
[----:B------:R-:W-:-:S03]  /*3880*/  PRMT R25, R132, 0x5410, R133 ;  /* 0x0000541084197816 */ /* 0x000fc60000000085 */
[----:B------:R-:W-:Y:S01]  /*3890*/  IMAD.WIDE.U32 R74, R74, R75, c[0x0][0x248] ;  /* 0x000092004a4a7625 */ /* 0x000fe200078e004b */
[----:B------:R-:W-:Y:S02]  /*38a0*/  LOP3.LUT R73, R25, R73, RZ, 0xfc, !PT ;  /* 0x0000004919497212 */ /* 0x000fe400078efcff */
[----:B------:R-:W-:-:S05]  /*38b0*/  LOP3.LUT R72, R72, 0xffff, R127, 0xf8, !PT ;  /* 0x0000ffff48487812 */ /* 0x000fca00078ef87f */
[----:B------:R0:W-:Y:S02]  /*38c0*/  STG.E.64 [R74.64], R72 ;  /* 0x000000484a007986 */ /* 0x0001e4000c101b04 */
.L_x_240:
[----:B------:R-:W-:Y:S05]  /*38d0*/  BSYNC B0 ;  /* 0x0000000000007941 */ /* 0x000fea0003800000 */
.L_x_239:
[----:B------:R-:W-:Y:S02]  /*38e0*/  IADD3 R2, R2, c[0x0][0x160], RZ ;  /* 0x0000580002027a10 */ /* 0x000fe40007ffe0ff */
[----:B------:R-:W-:Y:S02]  /*38f0*/  LOP3.LUT P1, RZ, R14, 0xff, RZ, 0xc0, !PT ;  /* 0x000000ff0eff7812 */ /* 0x000fe4000782c0ff */
[----:B------:R-:W-:Y:S02]  /*3900*/  ISETP.GE.AND P0, PT, R2, c[0x0][0x164], PT ;  /* 0x0000590002007a0c */ /* 0x000fe40003f06270 */
[----:B------:R-:W-:-:S11]  /*3910*/  SEL R14, RZ, 0x1, P1 ;  /* 0x00000001ff0e7807 */ /* 0x000fd60000800000 */
[----:B0-----:R-:W-:Y:S01]  /*3920*/  @P0 CALL.REL.NOINC `(.L_x_160) ;  /* 0x0000001000000944 */ /* 0x001fe20003c00000 */
[----:B------:R-:W-:Y:S05]  /*3930*/  BRA `(.L_x_241) ;  /* 0xffffcc5000007947 */ /* 0x000fea000383ffff */
.L_x_160:
        /* <DEDUP_REMOVED lines=19> */
.L_x_164:
[----:B------:R-:W-:Y:S01]  /*3a70*/  HFMA2.MMA R117, -RZ, RZ, 0, 9.5367431640625e-07 ;  /* 0x00000010ff757435 */ /* 0x000fe200000001ff */
[----:B------:R-:W-:Y:S01]  /*3a80*/  IMAD.MOV.U32 R76, RZ, RZ, R78 ;  /* 0x000000ffff4c7224 */ /* 0x000fe200078e004e */
[----:B------:R-:W-:Y:S01]  /*3a90*/  MOV R72, 0x3ad0 ;  /* 0x00003ad000487802 */ /* 0x000fe20000000f00 */
[----:B------:R-:W-:-:S02]  /*3aa0*/  IMAD.MOV.U32 R139, RZ, RZ, 0x1f ;  /* 0x0000001fff8b7424 */ /* 0x000fc400078e00ff */
[----:B------:R-:W-:Y:S02]  /*3ab0*/  IMAD.MOV.U32 R140, RZ, RZ, -0x1 ;  /* 0xffffffffff8c7424 */ /* 0x000fe400078e00ff */
[----:B-----5:R-:W-:Y:S05]  /*3ac0*/  CALL.REL.NOINC `($__internal_3_$__cuda_sm70_shflsync_down_p) ;  /* 0x0000046000007944 */ /* 0x020fea0003c00000 */
[----:B-1----:R-:W-:Y:S01]  /*3ad0*/  MOV R75, R76 ;  /* 0x0000004c004b7202 */ /* 0x002fe20000000f00 */
[----:B0-----:R-:W-:Y:S05]  /*3ae0*/  BRA `(.L_x_242) ;  /* 0xffffdd4000007947 */ /* 0x001fea000383ffff */
.L_x_165:
[----:B------:R-:W-:Y:S01]  /*3af0*/  HFMA2.MMA R139, -RZ, RZ, 0, 1.847743988037109375e-06 ;  /* 0x0000001fff8b7435 */ /* 0x000fe200000001ff */
[----:B------:R-:W-:Y:S01]  /*3b00*/  IMAD.MOV.U32 R76, RZ, RZ, R79 ;  /* 0x000000ffff4c7224 */ /* 0x000fe200078e004f */
[----:B------:R-:W-:Y:S01]  /*3b10*/  MOV R72, 0x3b50 ;  /* 0x00003b5000487802 */ /* 0x000fe20000000f00 */
[----:B------:R-:W-:Y:S02]  /*3b20*/  IMAD.MOV.U32 R117, RZ, RZ, 0x10 ;  /* 0x00000010ff757424 */ /* 0x000fe400078e00ff */
[----:B------:R-:W-:Y:S02]  /*3b30*/  IMAD.MOV.U32 R140, RZ, RZ, -0x1 ;  /* 0xffffffffff8c7424 */ /* 0x000fe400078e00ff */
[----:B01---5:R-:W-:Y:S05]  /*3b40*/  CALL.REL.NOINC `($__internal_3_$__cuda_sm70_shflsync_down_p) ;  /* 0x000003e000007944 */ /* 0x023fea0003c00000 */
[----:B------:R-:W-:Y:S01]  /*3b50*/  FADD.FTZ R78, R75, R78 ;  /* 0x0000004e4b4e7221 */ /* 0x000fe20000010000 */
[----:B0-----:R-:W-:Y:S01]  /*3b60*/  MOV R139, 0x1f ;  /* 0x0000001f008b7802 */ /* 0x001fe20000000f00 */
[----:B-1----:R-:W-:Y:S01]  /*3b70*/  FADD.FTZ R79, R79, R76 ;  /* 0x0000004c4f4f7221 */ /* 0x002fe20000010000 */
[----:B------:R-:W-:Y:S01]  /*3b80*/  MOV R72, 0x3bd0 ;  /* 0x00003bd000487802 */ /* 0x000fe20000000f00 */
[----:B------:R-:W-:-:S02]  /*3b90*/  IMAD.MOV.U32 R117, RZ, RZ, 0x8 ;  /* 0x00000008ff757424 */ /* 0x000fc400078e00ff */
[----:B------:R-:W-:Y:S02]  /*3ba0*/  IMAD.MOV.U32 R140, RZ, RZ, -0x1 ;  /* 0xffffffffff8c7424 */ /* 0x000fe400078e00ff */
[----:B------:R-:W-:Y:S02]  /*3bb0*/  IMAD.MOV.U32 R76, RZ, RZ, R78 ;  /* 0x000000ffff4c7224 */ /* 0x000fe400078e004e */
[----:B------:R-:W-:Y:S05]  /*3bc0*/  CALL.REL.NOINC `($__internal_3_$__cuda_sm70_shflsync_down_p) ;  /* 0x0000036000007944 */ /* 0x000fea0003c00000 */
[----:B0-----:R-:W-:Y:S01]  /*3bd0*/  HFMA2.MMA R139, -RZ, RZ, 0, 1.847743988037109375e-06 ;  /* 0x0000001fff8b7435 */ /* 0x001fe200000001ff */
[----:B-1----:R-:W-:Y:S01]  /*3be0*/  MOV R75, R76 ;  /* 0x0000004c004b7202 */ /* 0x002fe20000000f00 */
[----:B------:R-:W-:Y:S01]  /*3bf0*/  IMAD.MOV.U32 R76, RZ, RZ, R79 ;  /* 0x000000ffff4c7224 */ /* 0x000fe200078e004f */
[----:B------:R-:W-:Y:S01]  /*3c00*/  MOV R72, 0x3c40 ;  /* 0x00003c4000487802 */ /* 0x000fe20000000f00 */
[----:B------:R-:W-:Y:S02]  /*3c10*/  IMAD.MOV.U32 R117, RZ, RZ, 0x8 ;  /* 0x00000008ff757424 */ /* 0x000fe400078e00ff */
[----:B------:R-:W-:Y:S02]  /*3c20*/  IMAD.MOV.U32 R140, RZ, RZ, -0x1 ;  /* 0xffffffffff8c7424 */ /* 0x000fe400078e00ff */
[----:B------:R-:W-:Y:S05]  /*3c30*/  CALL.REL.NOINC `($__internal_3_$__cuda_sm70_shflsync_down_p) ;  /* 0x000002f000007944 */ /* 0x000fea0003c00000 */
[----:B------:R-:W-:Y:S01]  /*3c40*/  FADD.FTZ R78, R75, R78 ;  /* 0x0000004e4b4e7221 */ /* 0x000fe20000010000 */
[----:B0-----:R-:W-:Y:S01]  /*3c50*/  MOV R117, 0x4 ;  /* 0x0000000400757802 */ /* 0x001fe20000000f00 */
[----:B-1----:R-:W-:Y:S01]  /*3c60*/  FADD.FTZ R79, R79, R76 ;  /* 0x0000004c4f4f7221 */ /* 0x002fe20000010000 */
[----:B------:R-:W-:Y:S01]  /*3c70*/  MOV R140, 0xffffffff ;  /* 0xffffffff008c7802 */ /* 0x000fe20000000f00 */
[----:B------:R-:W-:Y:S01]  /*3c80*/  IMAD.MOV.U32 R139, RZ, RZ, 0x1f ;  /* 0x0000001fff8b7424 */ /* 0x000fe200078e00ff */
[----:B------:R-:W-:Y:S01]  /*3c90*/  MOV R72, 0x3cc0 ;  /* 0x00003cc000487802 */ /* 0x000fe20000000f00 */
[----:B------:R-:W-:-:S02]  /*3ca0*/  IMAD.MOV.U32 R76, RZ, RZ, R78 ;  /* 0x000000ffff4c7224 */ /* 0x000fc400078e004e */
[----:B------:R-:W-:Y:S05]  /*3cb0*/  CALL.REL.NOINC `($__internal_3_$__cuda_sm70_shflsync_down_p) ;  /* 0x0000027000007944 */ /* 0x000fea0003c00000 */
[----:B0-----:R-:W-:Y:S01]  /*3cc0*/  HFMA2.MMA R117, -RZ, RZ, 0, 2.384185791015625e-07 ;  /* 0x00000004ff757435 */ /* 0x001fe200000001ff */
[----:B-1----:R-:W-:Y:S01]  /*3cd0*/  MOV R75, R76 ;  /* 0x0000004c004b7202 */ /* 0x002fe20000000f00 */
[----:B------:R-:W-:Y:S01]  /*3ce0*/  IMAD.MOV.U32 R76, RZ, RZ, R79 ;  /* 0x000000ffff4c7224 */ /* 0x000fe200078e004f */
[----:B------:R-:W-:Y:S01]  /*3cf0*/  MOV R140, 0xffffffff ;  /* 0xffffffff008c7802 */ /* 0x000fe20000000f00 */
[----:B------:R-:W-:Y:S01]  /*3d00*/  IMAD.MOV.U32 R139, RZ, RZ, 0x1f ;  /* 0x0000001fff8b7424 */ /* 0x000fe200078e00ff */
[----:B------:R-:W-:-:S02]  /*3d10*/  MOV R72, 0x3d30 ;  /* 0x00003d3000487802 */ /* 0x000fc40000000f00 */
[----:B------:R-:W-:Y:S05]  /*3d20*/  CALL.REL.NOINC `($__internal_3_$__cuda_sm70_shflsync_down_p) ;  /* 0x0000020000007944 */ /* 0x000fea0003c00000 */
[----:B------:R-:W-:Y:S01]  /*3d30*/  FADD.FTZ R78, R75, R78 ;  /* 0x0000004e4b4e7221 */ /* 0x000fe20000010000 */
[----:B0-----:R-:W-:Y:S01]  /*3d40*/  HFMA2.MMA R139, -RZ, RZ, 0, 1.847743988037109375e-06 ;  /* 0x0000001fff8b7435 */ /* 0x001fe200000001ff */
[----:B-1----:R-:W-:Y:S01]  /*3d50*/  FADD.FTZ R79, R79, R76 ;  /* 0x0000004c4f4f7221 */ /* 0x002fe20000010000 */
[----:B------:R-:W-:Y:S01]  /*3d60*/  MOV R72, 0x3db0 ;  /* 0x00003db000487802 */ /* 0x000fe20000000f00 */
[----:B------:R-:W-:Y:S01]  /*3d70*/  IMAD.MOV.U32 R117, RZ, RZ, 0x2 ;  /* 0x00000002ff757424 */ /* 0x000fe200078e00ff */
[----:B------:R-:W-:Y:S01]  /*3d80*/  MOV R76, R78 ;  /* 0x0000004e004c7202 */ /* 0x000fe20000000f00 */
[----:B------:R-:W-:-:S02]  /*3d90*/  IMAD.MOV.U32 R140, RZ, RZ, -0x1 ;  /* 0xffffffffff8c7424 */ /* 0x000fc400078e00ff */
[----:B------:R-:W-:Y:S05]  /*3da0*/  CALL.REL.NOINC `($__internal_3_$__cuda_sm70_shflsync_down_p) ;  /* 0x0000018000007944 */ /* 0x000fea0003c00000 */
[----:B0-----:R-:W-:Y:S01]  /*3db0*/  HFMA2.MMA R139, -RZ, RZ, 0, 1.847743988037109375e-06 ;  /* 0x0000001fff8b7435 */ /* 0x001fe200000001ff */
[----:B-1----:R-:W-:Y:S01]  /*3dc0*/  IMAD.MOV.U32 R75, RZ, RZ, R76 ;  /* 0x000000ffff4b7224 */ /* 0x002fe200078e004c */
[----:B------:R-:W-:Y:S01]  /*3dd0*/  MOV R76, R79 ;  /* 0x0000004f004c7202 */ /* 0x000fe20000000f00 */
[----:B------:R-:W-:Y:S01]  /*3de0*/  IMAD.MOV.U32 R117, RZ, RZ, 0x2 ;  /* 0x00000002ff757424 */ /* 0x000fe200078e00ff */
[----:B------:R-:W-:Y:S01]  /*3df0*/  MOV R72, 0x3e20 ;  /* 0x00003e2000487802 */ /* 0x000fe20000000f00 */
[----:B------:R-:W-:-:S02]  /*3e00*/  IMAD.MOV.U32 R140, RZ, RZ, -0x1 ;  /* 0xffffffffff8c7424 */ /* 0x000fc400078e00ff */
        /* <DEDUP_REMOVED lines=9> */
[----:B0-----:R-:W-:Y:S01]  /*3ea0*/  HFMA2.MMA R117, -RZ, RZ, 0, 5.9604644775390625e-08 ;  /* 0x00000001ff757435 */ /* 0x001fe200000001ff */
[----:B-1----:R-:W-:Y:S01]  /*3eb0*/  MOV R116, R76 ;  /* 0x0000004c00747202 */ /* 0x002fe20000000f00 */
[----:B------:R-:W-:Y:S01]  /*3ec0*/  IMAD.MOV.U32 R76, RZ, RZ, R79 ;  /* 0x000000ffff4c7224 */ /* 0x000fe200078e004f */
[----:B------:R-:W-:Y:S01]  /*3ed0*/  MOV R140, 0xffffffff ;  /* 0xffffffff008c7802 */ /* 0x000fe20000000f00 */
[----:B------:R-:W-:Y:S01]  /*3ee0*/  IMAD.MOV.U32 R139, RZ, RZ, 0x1f ;  /* 0x0000001fff8b7424 */ /* 0x000fe200078e00ff */
[----:B------:R-:W-:-:S02]  /*3ef0*/  MOV R72, 0x3f10 ;  /* 0x00003f1000487802 */ /* 0x000fc40000000f00 */
[----:B------:R-:W-:Y:S05]  /*3f00*/  CALL.REL.NOINC `($__internal_3_$__cuda_sm70_shflsync_down_p) ;  /* 0x0000002000007944 */ /* 0x000fea0003c00000 */
[----:B-1----:R-:W-:Y:S01]  /*3f10*/  IMAD.MOV.U32 R72, RZ, RZ, R76 ;  /* 0x000000ffff487224 */ /* 0x002fe200078e004c */
[----:B0-----:R-:W-:Y:S05]  /*3f20*/  BRA `(.L_x_243) ;  /* 0xffffda2000007947 */ /* 0x001fea000383ffff */
        .weak           $__internal_3_$__cuda_sm70_shflsync_down_p
        .type           $__internal_3_$__cuda_sm70_shflsync_down_p,@function
        .size           $__internal_3_$__cuda_sm70_shflsync_down_p,(.L_x_9747 - $__internal_3_$__cuda_sm70_shflsync_down_p)
$__internal_3_$__cuda_sm70_shflsync_down_p:
[----:B------:R-:W-:Y:S01]  /*3f30*/  HFMA2.MMA R73, -RZ, RZ, 0, 0 ;  /* 0x00000000ff497435 */ /* 0x000fe200000001ff */
[----:B------:R-:W-:Y:S04]  /*3f40*/  WARPSYNC R140 ;  /* 0x0000008c00007348 */ /* 0x000fe80003800000 */
[----:B------:R0:W1:Y:S01]  /*3f50*/  SHFL.DOWN PT, R76, R76, R117, R139 ;  /* 0x080000754c4c7389 */ /* 0x00006200000e008b */
[----:B------:R-:W-:Y:S05]  /*3f60*/  RET.REL.NODEC R72 `(_ZN10layer_norm13ln_bwd_kernelINS_13Kernel_traitsI13__nv_bfloat16S2_S2_S2_fjLj2560ELj1ELj1ELj4ELj8ENS_18Kernel_traits_baseILj2560ES2_S2_S2_S2_fjLj128EEEEELb0ELb0ELb1ELb1EEEvNS_9BwdParamsE) ;  /* 0xffffc09048007950 */ /* 0x000fea0003c3ffff */
.L_x_244:
        /* <DEDUP_REMOVED lines=9> */
.L_x_9747:


//--------------------- .text._ZN10layer_norm13ln_bwd_kernelINS_13Kernel_traitsI13__nv_bfloat16S2_S2_S2_fjLj2560ELj1ELj1ELj4ELj8ENS_18Kernel_traits_baseILj2560ES2_S2_S2_S2_fjLj128EEEEELb0ELb1ELb0ELb0EEEvNS_9BwdParamsE --------------------------
	.section	.text._ZN10layer_norm13ln_bwd_kernelINS_13Kernel_traitsI13__nv_bfloat16S2_S2_S2_fjLj2560ELj1ELj1ELj4ELj8ENS_18Kernel_traits_baseILj2560ES2_S2_S2_S2_fjLj128EEEEELb0ELb1ELb0ELb0EEEvNS_9BwdParamsE,"ax",@progbits
	.sectioninfo	@"SHI_REGISTERS=184"
	.align	128
        .global         _ZN10layer_norm13ln_bwd_kernelINS_13Kernel_traitsI13__nv_bfloat16S2_S2_S2_fjLj2560ELj1ELj1ELj4ELj8ENS_18Kernel_traits_baseILj2560ES2_S2_S2_S2_fjLj128EEEEELb0ELb1ELb0ELb0EEEvNS_9BwdParamsE
        .type           _ZN10layer_norm13ln_bwd_kernelINS_13Kernel_traitsI13__nv_bfloat16S2_S2_S2_fjLj2560ELj1ELj1ELj4ELj8ENS_18Kernel_traits_baseILj2560ES2_S2_S2_S2_fjLj128EEEEELb0ELb1ELb0ELb0EEEvNS_9BwdParamsE,@function
        .size           _ZN10layer_norm13ln_bwd_kernelINS_13Kernel_traitsI13__nv_bfloat16S2_S2_S2_fjLj2560ELj1ELj1ELj4ELj8ENS_18Kernel_traits_baseILj2560ES2_S2_S2_S2_fjLj128EEEEELb0ELb1ELb0ELb0EEEvNS_9BwdParamsE,(.L_x_9748 - _ZN10layer_norm13ln_bwd_kernelINS_13Kernel_traitsI13__nv_bfloat16S2_S2_S2_fjLj2560ELj1ELj1ELj4ELj8ENS_18Kernel_traits_baseILj2560ES2_S2_S2_S2_fjLj128EEEEELb0ELb1ELb0ELb0EEEvNS_9BwdParamsE)
        .other          _ZN10layer_norm13ln_bwd_kernelINS_13Kernel_traitsI13__nv_bfloat16S2_S2_S2_fjLj2560ELj1ELj1ELj4ELj8ENS_18Kernel_traits_baseILj2560ES2_S2_S2_S2_fjLj128EEEEELb0ELb1ELb0ELb0EEEvNS_9BwdParamsE,@"STO_CUDA_ENTRY STV_DEFAULT"
_ZN10layer_norm13ln_bwd_kernelINS_13Kernel_traitsI13__nv_bfloat16S2_S2_S2_fjLj2560ELj1ELj1ELj4ELj8ENS_18Kernel_traits_baseILj2560ES2_S2_S2_S2_fjLj128EEEEELb0ELb1ELb0ELb0EEEvNS_9BwdParamsE:
.text._ZN10layer_norm13ln_bwd_kernelINS_13Kernel_traitsI13__nv_bfloat16S2_S2_S2_fjLj2560ELj1ELj1ELj4ELj8ENS_18Kernel_traits_baseILj2560ES2_S2_S2_S2_fjLj128EEEEELb0ELb1ELb0ELb0EEEvNS_9BwdParamsE:
        /* <DEDUP_REMOVED lines=10> */
[C---:B------:R-:W-:Y:S01]  /*00a0*/  ISETP.GE.U32.AND P2, PT, R0.reuse, 0x100, PT ;  /* 0x000001000000780c */ /* 0x040fe20003f46070 */
[----:B------:R-:W0:Y:S01]  /*00b0*/  S2UR UR6, SR_CTAID.X ;  /* 0x00000000000679c3 */ /* 0x000e220000002500 */
[C---:B------:R-:W-:Y:S02]  /*00c0*/  ISETP.GE.U32.AND P3, PT, R0.reuse, 0x180, PT ;  /* 0x000001800000780c */ /* 0x040fe40003f66070 */
[C---:B------:R-:W-:Y:S02]  /*00d0*/  ISETP.GE.U32.AND P4, PT, R0.reuse, 0x200, PT ;  /* 0x000002000000780c */ /* 0x040fe40003f86070 */
[----:B------:R-:W-:-:S05]  /*00e0*/  ISETP.GE.U32.AND P5, PT, R0, 0x280, PT ;  /* 0x000002800000780c */ /* 0x000fca0003fa6070 */
[----:B------:R-:W-:Y:S02]  /*00f0*/  @P1 MOV R5, 0x8 ;  /* 0x0000000800051802 */ /* 0x000fe40000000f00 */
[----:B------:R-:W-:Y:S02]  /*0100*/  @P2 IMAD.MOV.U32 R13, RZ, RZ, 0x8 ;  /* 0x00000008ff0d2424 */ /* 0x000fe400078e00ff */
[----:B------:R-:W-:Y:S02]  /*0110*/  @P3 IMAD.MOV.U32 R17, RZ, RZ, 0x8 ;  /* 0x00000008ff113424 */ /* 0x000fe400078e00ff */
[----:B------:R-:W-:Y:S01]  /*0120*/  @P1 IMAD.WIDE.U32 R2, R8, R5, c[0x0][0x1b0] ;  /* 0x00006c0008021625 */ /* 0x000fe200078e0005 */
[----:B------:R-:W-:-:S03]  /*0130*/  @P4 MOV R21, 0x8 ;  /* 0x0000000800154802 */ /* 0x000fc60000000f00 */
[C---:B------:R-:W-:Y:S01]  /*0140*/  @P1 IMAD.WIDE.U32 R4, R8.reuse, R5, c[0x0][0x1c8] ;  /* 0x0000720008041625 */ /* 0x040fe200078e0005 */
[----:B------:R1:W5:Y:S01]  /*0150*/  @P1 LDG.E.64 R64, [R2.64] ;  /* 0x0000000402401981 */ /* 0x000362000c1e1b00 */
[----:B------:R-:W-:Y:S02]  /*0160*/  @P1 LOP3.LUT R8, R8, 0x80, RZ, 0xfc, !PT ;  /* 0x0000008008081812 */ /* 0x000fe400078efcff */
[----:B0-----:R-:W-:Y:S01]  /*0170*/  LEA.HI R0, R169, UR6, RZ, 0x19 ;  /* 0x00000006a9007c11 */ /* 0x001fe2000f8fc8ff */
[----:B------:R-:W-:Y:S01]  /*0180*/  @P5 IMAD.MOV.U32 R9, RZ, RZ, 0x8 ;  /* 0x00000008ff095424 */ /* 0x000fe200078e00ff */
[----:B------:R0:W5:Y:S01]  /*0190*/  @P1 LDG.E.64 R66, [R4.64] ;  /* 0x0000000404421981 */ /* 0x000162000c1e1b00 */
[----:B------:R-:W-:-:S04]  /*01a0*/  @P2 IMAD.WIDE.U32 R10, R8, R13, c[0x0][0x1b0] ;  /* 0x00006c00080a2625 */ /* 0x000fc800078e000d */
[C---:B------:R-:W-:Y:S01]  /*01b0*/  @P2 IMAD.WIDE.U32 R12, R8.reuse, R13, c[0x0][0x1c8] ;  /* 0x00007200080c2625 */ /* 0x040fe200078e000d */
[----:B------:R-:W-:Y:S01]  /*01c0*/  @P2 IADD3 R8, R8, 0x80, RZ ;  /* 0x0000008008082810 */ /* 0x000fe20007ffe0ff */
[----:B------:R2:W5:Y:S04]  /*01d0*/  @P2 LDG.E.64 R68, [R10.64] ;  /* 0x000000040a442981 */ /* 0x000568000c1e1b00 */
[-C--:B------:R-:W-:Y:S01]  /*01e0*/  @P3 IMAD.WIDE.U32 R14, R8, R17.reuse, c[0x0][0x1b0] ;  /* 0x00006c00080e3625 */ /* 0x080fe200078e0011 */
[----:B------:R-:W-:Y:S01]  /*01f0*/  ISETP.GE.AND P0, PT, R0, c[0x0][0x164], PT ;  /* 0x0000590000007a0c */ /* 0x000fe20003f06270 */
[----:B------:R3:W5:Y:S02]  /*0200*/  @P2 LDG.E.64 R70, [R12.64] ;  /* 0x000000040c462981 */ /* 0x000764000c1e1b00 */
[C---:B------:R-:W-:Y:S01]  /*0210*/  @P3 IMAD.WIDE.U32 R16, R8.reuse, R17, c[0x0][0x1c8] ;  /* 0x0000720008103625 */ /* 0x040fe200078e0011 */
[----:B------:R-:W-:Y:S01]  /*0220*/  @P3 IADD3 R8, R8, 0x80, RZ ;  /* 0x0000008008083810 */ /* 0x000fe20007ffe0ff */
[----:B------:R4:W5:Y:S04]  /*0230*/  @P3 LDG.E.64 R72, [R14.64] ;  /* 0x000000040e483981 */ /* 0x000968000c1e1b00 */
[CC--:B------:R-:W-:Y:S01]  /*0240*/  @P4 IMAD.WIDE.U32 R18, R8.reuse, R21.reuse, c[0x0][0x1b0] ;  /* 0x00006c0008124625 */ /* 0x0c0fe200078e0015 */
[----:B------:R0:W5:Y:S03]  /*0250*/  @P3 LDG.E.64 R74, [R16.64] ;  /* 0x00000004104a3981 */ /* 0x000166000c1e1b00 */
[C---:B------:R-:W-:Y:S01]  /*0260*/  @P4 IMAD.WIDE.U32 R20, R8.reuse, R21, c[0x0][0x1c8] ;  /* 0x0000720008144625 */ /* 0x040fe200078e0015 */
[----:B------:R-:W-:Y:S01]  /*0270*/  @P4 IADD3 R8, R8, 0x80, RZ ;  /* 0x0000008008084810 */ /* 0x000fe20007ffe0ff */
[----:B------:R0:W5:Y:S04]  /*0280*/  @P4 LDG.E.64 R76, [R18.64] ;  /* 0x00000004124c4981 */ /* 0x000168000c1e1b00 */
[CC--:B------:R-:W-:Y:S01]  /*0290*/  @P5 IMAD.WIDE.U32 R6, R8.reuse, R9.reuse, c[0x0][0x1b0] ;  /* 0x00006c0008065625 */ /* 0x0c0fe200078e0009 */
[----:B------:R0:W5:Y:S03]  /*02a0*/  @P4 LDG.E.64 R78, [R20.64] ;  /* 0x00000004144e4981 */ /* 0x000166000c1e1b00 */
[----:B------:R-:W-:Y:S01]  /*02b0*/  @P5 IMAD.WIDE.U32 R8, R8, R9, c[0x0][0x1c8] ;  /* 0x0000720008085625 */ /* 0x000fe200078e0009 */
[----:B------:R0:W5:Y:S01]  /*02c0*/  @P5 LDG.E.64 R80, [R6.64] ;  /* 0x0000000406505981 */ /* 0x000162000c1e1b00 */
[----:B------:R-:W-:Y:S01]  /*02d0*/  CS2R R60, SRZ ;  /* 0x00000000003c7805 */ /* 0x000fe2000001ff00 */
[----:B------:R-:W-:Y:S01]  /*02e0*/  CS2R R62, SRZ ;  /* 0x00000000003e7805 */ /* 0x000fe2000001ff00 */
[----:B------:R-:W-:Y:S01]  /*02f0*/  CS2R R56, SRZ ;  /* 0x0000000000387805 */ /* 0x000fe2000001ff00 */
[----:B------:R0:W5:Y:S01]  /*0300*/  @P5 LDG.E.64 R82, [R8.64] ;  /* 0x0000000408525981 */ /* 0x000162000c1e1b00 */
        /* <DEDUP_REMOVED lines=17> */
[----:B0-----:R-:W-:Y:S01]  /*0420*/  CS2R R20, SRZ ;  /* 0x0000000000147805 */ /* 0x001fe2000001ff00 */
[----:B------:R-:W-:Y:S01]  /*0430*/  CS2R R22, SRZ ;  /* 0x0000000000167805 */ /* 0x000fe2000001ff00 */
[----:B------:R-:W-:Y:S01]  /*0440*/  CS2R R16, SRZ ;  /* 0x0000000000107805 */ /* 0x000fe2000001ff00 */
[----:B------:R-:W-:Y:S01]  /*0450*/  CS2R R18, SRZ ;  /* 0x0000000000127805 */ /* 0x000fe2000001ff00 */
[----:B---3--:R-:W-:Y:S01]  /*0460*/  CS2R R12, SRZ ;  /* 0x00000000000c7805 */ /* 0x008fe2000001ff00 */
[----:B----4-:R-:W-:Y:S01]  /*0470*/  CS2R R14, SRZ ;  /* 0x00000000000e7805 */ /* 0x010fe2000001ff00 */
[----:B------:R-:W-:Y:S01]  /*0480*/  CS2R R8, SRZ ;  /* 0x0000000000087805 */ /* 0x000fe2000001ff00 */
[----:B--2---:R-:W-:Y:S01]  /*0490*/  CS2R R10, SRZ ;  /* 0x00000000000a7805 */ /* 0x004fe2000001ff00 */
[----:B------:R-:W-:Y:S01]  /*04a0*/  CS2R R4, SRZ ;  /* 0x0000000000047805 */ /* 0x000fe2000001ff00 */
[----:B------:R-:W-:Y:S01]  /*04b0*/  CS2R R6, SRZ ;  /* 0x0000000000067805 */ /* 0x000fe2000001ff00 */
[----:B------:R-:W-:Y:S05]  /*04c0*/  @P0 BRA `(.L_x_245) ;  /* 0x000035e000000947 */ /* 0x000fea0003800000 */
[----:B-1---5:R-:W-:Y:S01]  /*04d0*/  IMAD.MOV.U32 R2, RZ, RZ, R64 ;  /* 0x000000ffff027224 */ /* 0x022fe200078e0040 */
[----:B------:R-:W-:Y:S01]  /*04e0*/  SHF.R.U64 R3, R64, 0x10, R65 ;  /* 0x0000001040037819 */ /* 0x000fe20000001241 */
[----:B------:R-:W-:Y:S01]  /*04f0*/  IMAD.MOV.U32 R86, RZ, RZ, R68 ;  /* 0x000000ffff567224 */ /* 0x000fe200078e0044 */
[----:B------:R-:W-:Y:S01]  /*0500*/  MOV R84, R65 ;  /* 0x0000004100547202 */ /* 0x000fe20000000f00 */
[----:B------:R-:W-:Y:S01]  /*0510*/  IMAD.MOV.U32 R88, RZ, RZ, R69 ;  /* 0x000000ffff587224 */ /* 0x000fe200078e0045 */
[----:B------:R-:W-:Y:S01]  /*0520*/  SHF.R.U32.HI R85, RZ, 0x10, R65 ;  /* 0x00000010ff557819 */ /* 0x000fe20000011641 */
[----:B------:R-:W-:Y:S01]  /*0530*/  IMAD.MOV.U32 R92, RZ, RZ, R73 ;  /* 0x000000ffff5c7224 */ /* 0x000fe200078e0049 */
[--C-:B------:R-:W-:Y:S01]  /*0540*/  SHF.R.U64 R87, R68, 0x10, R69.reuse ;  /* 0x0000001044577819 */ /* 0x100fe20000001245 */
[----:B------:R-:W-:Y:S01]  /*0550*/  IMAD.MOV.U32 R94, RZ, RZ, R76 ;  /* 0x000000ffff5e7224 */ /* 0x000fe200078e004c */
[----:B------:R-:W-:Y:S01]  /*0560*/  SHF.R.U32.HI R89, RZ, 0x10, R69 ;  /* 0x00000010ff597819 */ /* 0x000fe20000011645 */
[----:B------:R-:W-:Y:S01]  /*0570*/  IMAD.MOV.U32 R98, RZ, RZ, R80 ;  /* 0x000000ffff627224 */ /* 0x000fe200078e0050 */
[----:B------:R-:W-:Y:S01]  /*0580*/  MOV R90, R72 ;  /* 0x00000048005a7202 */ /* 0x000fe20000000f00 */
[----:B------:R-:W-:Y:S01]  /*0590*/  IMAD.MOV.U32 R100, RZ, RZ, R81 ;  /* 0x000000ffff647224 */ /* 0x000fe200078e0051 */
[----:B------:R-:W-:Y:S01]  /*05a0*/  SHF.R.U64 R91, R72, 0x10, R73 ;  /* 0x00000010485b7819 */ /* 0x000fe20000001249 */
[----:B------:R-:W-:Y:S01]  /*05b0*/  IMAD.MOV.U32 R104, RZ, RZ, R67 ;  /* 0x000000ffff687224 */ /* 0x000fe200078e0043 */
[----:B------:R-:W-:Y:S01]  /*05c0*/  SHF.R.U32.HI R93, RZ, 0x10, R73 ;  /* 0x00000010ff5d7819 */ /* 0x000fe20000011649 */
[----:B------:R-:W-:Y:S01]  /*05d0*/  IMAD.MOV.U32 R106, RZ, RZ, R70 ;  /* 0x000000ffff6a7224 */ /* 0x000fe200078e0046 */
        /* <DEDUP_REMOVED lines=9> */
[----:B------:R-:W-:Y:S01]  /*0670*/  IMAD.MOV.U32 R115, RZ, RZ, 0x1 ;  /* 0x00000001ff737424 */ /* 0x000fe200078e00ff */
[----:B------:R-:W-:Y:S01]  /*0680*/  MOV R102, R66 ;  /* 0x0000004200667202 */ /* 0x000fe20000000f00 */
[----:B------:R-:W-:Y:S01]  /*0690*/  IMAD.MOV.U32 R61, RZ, RZ, RZ ;  /* 0x000000ffff3d7224 */ /* 0x000fe200078e00ff */
[----:B------:R-:W-:-:S02]  /*06a0*/  SHF.R.U64 R103, R66, 0x10, R67 ;  /* 0x0000001042677819 */ /* 0x000fc40000001243 */
[----:B------:R-:W-:Y:S02]  /*06b0*/  SHF.R.U32.HI R105, RZ, 0x10, R67 ;  /* 0x00000010ff697819 */ /* 0x000fe40000011643 */
[--C-:B------:R-:W-:Y:S02]  /*06c0*/  SHF.R.U64 R107, R70, 0x10, R71.reuse ;  /* 0x00000010466b7819 */ /* 0x100fe40000001247 */
[----:B------:R-:W-:Y:S02]  /*06d0*/  MOV R108, R71 ;  /* 0x00000047006c7202 */ /* 0x000fe40000000f00 */
[----:B------:R-:W-:Y:S02]  /*06e0*/  SHF.R.U32.HI R109, RZ, 0x10, R71 ;  /* 0x00000010ff6d7819 */ /* 0x000fe40000011647 */
[--C-:B------:R-:W-:Y:S02]  /*06f0*/  SHF.R.U64 R111, R74, 0x10, R75.reuse ;  /* 0x000000104a6f7819 */ /* 0x100fe4000000124b */
[----:B------:R-:W-:-:S02]  /*0700*/  SHF.R.U32.HI R113, RZ, 0x10, R75 ;  /* 0x00000010ff717819 */ /* 0x000fc4000001164b */
[----:B------:R-:W-:Y:S02]  /*0710*/  MOV R114, R78 ;  /* 0x0000004e00727202 */ /* 0x000fe40000000f00 */
[--C-:B------:R-:W-:Y:S02]  /*0720*/  SHF.R.U64 R116, R78, 0x10, R79.reuse ;  /* 0x000000104e747819 */ /* 0x100fe4000000124f */
[----:B------:R-:W-:Y:S02]  /*0730*/  SHF.R.U32.HI R118, RZ, 0x10, R79 ;  /* 0x00000010ff767819 */ /* 0x000fe4000001164f */
[--C-:B------:R-:W-:Y:S02]  /*0740*/  SHF.R.U64 R120, R82, 0x10, R83.reuse ;  /* 0x0000001052787819 */ /* 0x100fe40000001253 */
[----:B------:R-:W-:Y:S02]  /*0750*/  MOV R121, R83 ;  /* 0x0000005300797202 */ /* 0x000fe40000000f00 */
        /* <DEDUP_REMOVED lines=41> */
.L_x_273:
[----:B------:R-:W-:Y:S01]  /*09f0*/  ISETP.NE.U32.AND P0, PT, RZ, c[0x0][0x1c0], PT ;  /* 0x00007000ff007a0c */ /* 0x000fe20003f05070 */
[----:B------:R-:W-:Y:S01]  /*0a00*/  HFMA2.MMA R69, -RZ, RZ, 0, 2.384185791015625e-07 ;  /* 0x00000004ff457435 */ /* 0x000fe200000001ff */
[----:B------:R-:W-:Y:S02]  /*0a10*/  SHF.R.S32.HI R65, RZ, 0x1f, R0 ;  /* 0x0000001fff417819 */ /* 0x000fe40000011400 */
[----:B------:R-:W-:-:S13]  /*0a20*/  ISETP.NE.AND.EX P0, PT, RZ, c[0x0][0x1c4], PT, P0 ;  /* 0x00007100ff007a0c */ /* 0x000fda0003f05300 */
[----:B------:R-:W-:-:S04]  /*0a30*/  @P0 LEA R66, P6, R0, c[0x0][0x1c0], 0x1 ;  /* 0x0000700000420a11 */ /* 0x000fc800078c08ff */
[C---:B------:R-:W-:Y:S01]  /*0a40*/  @P0 LEA.HI.X R67, R0.reuse, c[0x0][0x1c4], R65, 0x1, P6 ;  /* 0x0000710000430a11 */ /* 0x040fe200030f0c41 */
[----:B------:R-:W-:-:S04]  /*0a50*/  IMAD.WIDE R64, R0, R69, c[0x0][0x1a0] ;  /* 0x0000680000407625 */ /* 0x000fc800078e0245 */
[----:B------:R-:W2:Y:S04]  /*0a60*/  @P0 LDG.E.U16 R66, [R66.64] ;  /* 0x0000000442420981 */ /* 0x000ea8000c1e1500 */
[----:B------:R-:W3:Y:S01]  /*0a70*/  LDG.E R64, [R64.64] ;  /* 0x0000000440407981 */ /* 0x000ee2000c1e1900 */
[C---:B------:R-:W-:Y:S01]  /*0a80*/  IMAD R70, R0.reuse, c[0x0][0x168], RZ ;  /* 0x00005a0000467a24 */ /* 0x040fe200078e02ff */
[----:B------:R-:W-:Y:S01]  /*0a90*/  ULDC.U8 UR6, c[0x0][0x1f0] ;  /* 0x00007c0000067ab9 */ /* 0x000fe20000000000 */
[----:B------:R-:W-:-:S03]  /*0aa0*/  IMAD.WIDE R68, R0, R69, c[0x0][0x1a8] ;  /* 0x00006a0000447625 */ /* 0x000fc600078e0245 */
[----:B------:R-:W-:Y:S01]  /*0ab0*/  SHF.R.S32.HI R71, RZ, 0x1f, R70 ;  /* 0x0000001fff477819 */ /* 0x000fe20000011446 */
[----:B------:R-:W-:Y:S01]  /*0ac0*/  BSSY B0, `(.L_x_246) ;  /* 0x0000042000007945 */ /* 0x000fe20003800000 */
[----:B------:R-:W-:Y:S01]  /*0ad0*/  ISETP.NE.AND P6, PT, RZ, UR6, PT ;  /* 0x00000006ff007c0c */ /* 0x000fe2000bfc5270 */
[----:B------:R0:W5:Y:S01]  /*0ae0*/  LDG.E R168, [R68.64] ;  /* 0x0000000444a87981 */ /* 0x000162000c1e1900 */
[----:B------:R-:W-:Y:S01]  /*0af0*/  LEA.HI R71, R71, R70, RZ, 0x2 ;  /* 0x0000004647477211 */ /* 0x000fe200078f10ff */
[----:B------:R-:W-:Y:S01]  /*0b00*/  IMAD.MOV.U32 R170, RZ, RZ, 0x3f800000 ;  /* 0x3f800000ffaa7424 */ /* 0x000fe200078e00ff */
[----:B------:R-:W-:-:S04]  /*0b10*/  LOP3.LUT R70, R169, 0x7f, RZ, 0xc0, !PT ;  /* 0x0000007fa9467812 */ /* 0x000fc800078ec0ff */
[----:B------:R-:W-:Y:S02]  /*0b20*/  LEA.HI.SX32 R167, R71, R70, 0x1e ;  /* 0x0000004647a77211 */ /* 0x000fe400078ff2ff */
[----:B------:R-:W-:-:S03]  /*0b30*/  CS2R R70, SRZ ;  /* 0x0000000000467805 */ /* 0x000fc6000001ff00 */
[----:B0-----:R-:W-:Y:S01]  /*0b40*/  IMAD.MOV.U32 R69, RZ, RZ, R167 ;  /* 0x000000ffff457224 */ /* 0x001fe200078e00a7 */
[----:B--2---:R-:W-:Y:S02]  /*0b50*/  @P0 PRMT R170, RZ, 0x5410, R66 ;  /* 0x00005410ffaa0816 */ /* 0x004fe40000000042 */
[----:B---3--:R-:W-:Y:S01]  /*0b60*/  FSEL R68, R64, RZ, !P6 ;  /* 0x000000ff40447208 */ /* 0x008fe20007000000 */
[----:B------:R-:W-:Y:S05]  /*0b70*/  @!P1 BRA `(.L_x_247) ;  /* 0x0000036000009947 */ /* 0x000fea0003800000 */
[C---:B------:R-:W-:Y:S02]  /*0b80*/  LEA R64, P0, R167.reuse, c[0x0][0x188], 0x3 ;  /* 0x00006200a7407a11 */ /* 0x040fe400078018ff */
[----:B------:R-:W-:Y:S02]  /*0b90*/  MOV R66, 0x8 ;  /* 0x0000000800427802 */ /* 0x000fe40000000f00 */
[----:B------:R-:W-:-:S03]  /*0ba0*/  LEA.HI.X R65, R167, c[0x0][0x18c], RZ, 0x3, P0 ;  /* 0x00006300a7417a11 */ /* 0x000fc600000f1cff */
[----:B------:R-:W-:-:S03]  /*0bb0*/  IMAD.WIDE.U32 R66, R167, R66, c[0x0][0x208] ;  /* 0x00008200a7427625 */ /* 0x000fc600078e0042 */
[----:B------:R-:W2:Y:S04]  /*0bc0*/  LDG.E.64 R64, [R64.64] ;  /* 0x0000000440407981 */ /* 0x000ea8000c1e1b00 */
[----:B------:R-:W3:Y:S01]  /*0bd0*/  LDG.E.64 R66, [R66.64] ;  /* 0x0000000442427981 */ /* 0x000ee2000c1e1b00 */
[----:B------:R-:W-:-:S04]  /*0be0*/  ISETP.NE.U32.AND P0, PT, RZ, c[0x0][0x218], PT ;  /* 0x00008600ff007a0c */ /* 0x000fc80003f05070 */
[----:B------:R-:W-:-:S13]  /*0bf0*/  ISETP.NE.AND.EX P0, PT, RZ, c[0x0][0x21c], PT, P0 ;  /* 0x00008700ff007a0c */ /* 0x000fda0003f05300 */
[----:B------:R-:W-:-:S04]  /*0c00*/  @P0 LEA R70, P6, R167, c[0x0][0x218], 0x3 ;  /* 0x00008600a7460a11 */ /* 0x000fc800078c18ff */
[----:B------:R-:W-:-:S05]  /*0c10*/  @P0 LEA.HI.X R71, R167, c[0x0][0x21c], RZ, 0x3, P6 ;  /* 0x00008700a7470a11 */ /* 0x000fca00030f1cff */
[----:B------:R0:W5:Y:S01]  /*0c20*/  @P0 LDG.E.64 R72, [R70.64] ;  /* 0x0000000446480981 */ /* 0x000162000c1e1b00 */
[--C-:B--2---:R-:W-:Y:S02]  /*0c30*/  SHF.R.U64 R123, R64, 0x10, R65.reuse ;  /* 0x00000010407b7819 */ /* 0x104fe40000001241 */
[--C-:B------:R-:W-:Y:S02]  /*0c40*/  SHF.R.U32.HI R129, RZ, 0x10, R65.reuse ;  /* 0x00000010ff817819 */ /* 0x100fe40000011641 */
[----:B0-----:R-:W-:Y:S01]  /*0c50*/  PRMT R71, RZ, 0x5410, R65 ;  /* 0x00005410ff477816 */ /* 0x001fe20000000041 */
[----:B---3--:R-:W-:Y:S01]  /*0c60*/  IMAD.MOV.U32 R69, RZ, RZ, R66 ;  /* 0x000000ffff457224 */ /* 0x008fe200078e0042 */
[--C-:B------:R-:W-:Y:S01]  /*0c70*/  SHF.R.U64 R81, R66, 0x10, R67.reuse ;  /* 0x0000001042517819 */ /* 0x100fe20000001243 */
[--C-:B------:R-:W-:Y:S01]  /*0c80*/  IMAD.MOV.U32 R80, RZ, RZ, R67.reuse ;  /* 0x000000ffff507224 */ /* 0x100fe200078e0043 */
[----:B------:R-:W-:Y:S02]  /*0c90*/  SHF.R.U32.HI R124, RZ, 0x10, R67 ;  /* 0x00000010ff7c7819 */ /* 0x000fe40000011643 */
[----:B------:R-:W-:-:S02]  /*0ca0*/  PRMT R65, RZ, 0x5410, R123 ;  /* 0x00005410ff417816 */ /* 0x000fc4000000007b */
[----:B------:R-:W-:Y:S02]  /*0cb0*/  PRMT R67, RZ, 0x5410, R64 ;  /* 0x00005410ff437816 */ /* 0x000fe40000000040 */
[----:B------:R-:W-:Y:S01]  /*0cc0*/  PRMT R69, RZ, 0x5410, R69 ;  /* 0x00005410ff457816 */ /* 0x000fe20000000045 */
[C---:B------:R-:W-:Y:S02]  /*0cd0*/  FADD.FTZ R65, -R68.reuse, R65 ;  /* 0x0000004144417221 */ /* 0x040fe40000010100 */
[----:B------:R-:W-:Y:S01]  /*0ce0*/  FADD.FTZ R67, -R68, R67 ;  /* 0x0000004344437221 */ /* 0x000fe20000010100 */
[----:B------:R-:W-:Y:S02]  /*0cf0*/  PRMT R64, RZ, 0x5410, R81 ;  /* 0x00005410ff407816 */ /* 0x000fe40000000051 */
[----:B------:R-:W-:Y:S01]  /*0d00*/  PRMT R66, RZ, 0x5410, R124 ;  /* 0x00005410ff427816 */ /* 0x000fe2000000007c */
[C---:B-----5:R-:W-:Y:S02]  /*0d10*/  FMUL.FTZ R124, R168.reuse, R65 ;  /* 0x00000041a87c7220 */ /* 0x060fe40000410000 */
[----:B------:R-:W-:-:S02]  /*0d20*/  FMUL.FTZ R123, R168, R67 ;  /* 0x00000043a87b7220 */ /* 0x000fc40000410000 */
[----:B------:R-:W-:Y:S01]  /*0d30*/  FMUL.FTZ R126, R82, R69 ;  /* 0x00000045527e7220 */ /* 0x000fe20000410000 */
[----:B------:R-:W-:Y:S01]  /*0d40*/  PRMT R67, RZ, 0x5410, R129 ;  /* 0x00005410ff437816 */ /* 0x000fe20000000081 */
[----:B------:R-:W-:Y:S01]  /*0d50*/  FADD.FTZ R41, R41, R64 ;  /* 0x0000004029297221 */ /* 0x000fe20000010000 */
[----:B------:R-:W-:Y:S01]  /*0d60*/  PRMT R81, RZ, 0x5410, R80 ;  /* 0x00005410ff517816 */ /* 0x000fe20000000050 */
[-C--:B------:R-:W-:Y:S02]  /*0d70*/  FFMA.FTZ R61, R124, R64.reuse, R61 ;  /* 0x000000407c3d7223 */ /* 0x080fe4000001003d */
[----:B------:R-:W-:Y:S02]  /*0d80*/  FMUL.FTZ R127, R83, R64 ;  /* 0x00000040537f7220 */ /* 0x000fe40000410000 */
[----:B------:R-:W-:Y:S02]  /*0d90*/  FADD.FTZ R71, -R68, R71 ;  /* 0x0000004744477221 */ /* 0x000fe40000010100 */
[----:B------:R-:W-:-:S02]  /*0da0*/  FADD.FTZ R64, RZ, R126 ;  /* 0x0000007eff407221 */ /* 0x000fc40000010000 */
[C---:B------:R-:W-:Y:S02]  /*0db0*/  FFMA.FTZ R65, R123.reuse, R126, RZ ;  /* 0x0000007e7b417223 */ /* 0x040fe400000100ff */
[----:B------:R-:W-:Y:S02]  /*0dc0*/  FADD.FTZ R40, R40, R69 ;  /* 0x0000004528287221 */ /* 0x000fe40000010000 */
[----:B------:R-:W-:Y:S02]  /*0dd0*/  FFMA.FTZ R60, R123, R69, R60 ;  /* 0x000000457b3c7223 */ /* 0x000fe4000001003c */
[----:B------:R-:W-:Y:S02]  /*0de0*/  FADD.FTZ R69, -R68, R67 ;  /* 0x0000004344457221 */ /* 0x000fe40000010100 */
[----:B------:R-:W-:Y:S02]  /*0df0*/  FMUL.FTZ R125, R168, R71 ;  /* 0x00000047a87d7220 */ /* 0x000fe40000410000 */
[----:B------:R-:W-:-:S02]  /*0e00*/  FMUL.FTZ R128, R84, R81 ;  /* 0x0000005154807220 */ /* 0x000fc40000410000 */
[----:B------:R-:W-:Y:S02]  /*0e10*/  FADD.FTZ R67, R64, R127 ;  /* 0x0000007f40437221 */ /* 0x000fe40000010000 */
[----:B------:R-:W-:Y:S02]  /*0e20*/  FFMA.FTZ R65, R124, R127, R65 ;  /* 0x0000007f7c417223 */ /* 0x000fe40000010041 */
[----:B------:R-:W-:Y:S02]  /*0e30*/  FMUL.FTZ R129, R85, R66 ;  /* 0x0000004255817220 */ /* 0x000fe40000410000 */
[----:B------:R-:W-:Y:S02]  /*0e40*/  FMUL.FTZ R130, R168, R69 ;  /* 0x00000045a8827220 */ /* 0x000fe40000410000 */
[----:B------:R-:W-:Y:S02]  /*0e50*/  FADD.FTZ R64, R67, R128 ;  /* 0x0000008043407221 */ /* 0x000fe40000010000 */
[----:B------:R-:W-:Y:S01]  /*0e60*/  FFMA.FTZ R65, R125, R128, R65 ;  /* 0x000000807d417223 */ /* 0x000fe20000010041 */
[----:B------:R-:W-:Y:S01]  /*0e70*/  IADD3 R69, R167, 0x80, RZ ;  /* 0x00000080a7457810 */ /* 0x000fe20007ffe0ff */
[----:B------:R-:W-:-:S02]  /*0e80*/  FADD.FTZ R42, R42, R81 ;  /* 0x000000512a2a7221 */ /* 0x000fc40000010000 */
[----:B------:R-:W-:Y:S02]  /*0e90*/  FFMA.FTZ R62, R125, R81, R62 ;  /* 0x000000517d3e7223 */ /* 0x000fe4000001003e */
[----:B------:R-:W-:Y:S02]  /*0ea0*/  FADD.FTZ R43, R43, R66 ;  /* 0x000000422b2b7221 */ /* 0x000fe40000010000 */
[----:B------:R-:W-:Y:S02]  /*0eb0*/  FFMA.FTZ R63, R130, R66, R63 ;  /* 0x00000042823f7223 */ /* 0x000fe4000001003f */
[----:B------:R-:W-:Y:S02]  /*0ec0*/  FADD.FTZ R71, R64, R129 ;  /* 0x0000008140477221 */ /* 0x000fe40000010000 */
[----:B------:R-:W-:Y:S02]  /*0ed0*/  FFMA.FTZ R70, R130, R129, R65 ;  /* 0x0000008182467223 */ /* 0x000fe40000010041 */
.L_x_247:
[----:B------:R-:W-:Y:S05]  /*0ee0*/  BSYNC B0 ;  /* 0x0000000000007941 */ /* 0x000fea0003800000 */
.L_x_246:
        /* <DEDUP_REMOVED lines=14> */
[----:B--2---:R-:W-:-:S04]  /*0fd0*/  SHF.R.U64 R134, R66, 0x10, R67 ;  /* 0x0000001042867819 */ /* 0x004fc80000001243 */
[----:B0-----:R-:W-:Y:S01]  /*0fe0*/  PRMT R81, RZ, 0x5410, R134 ;  /* 0x00005410ff517816 */ /* 0x001fe20000000086 */
[----:B---3--:R-:W-:Y:S01]  /*0ff0*/  IMAD.MOV.U32 R131, RZ, RZ, R64 ;  /* 0x000000ffff837224 */ /* 0x008fe200078e0040 */
[--C-:B------:R-:W-:Y:S01]  /*1000*/  SHF.R.U64 R136, R64, 0x10, R65.reuse ;  /* 0x0000001040887819 */ /* 0x100fe20000001241 */
[--C-:B------:R-:W-:Y:S01]  /*1010*/  IMAD.MOV.U32 R132, RZ, RZ, R65.reuse ;  /* 0x000000ffff847224 */ /* 0x100fe200078e0041 */
[----:B------:R-:W-:Y:S02]  /*1020*/  SHF.R.U32.HI R135, RZ, 0x10, R65 ;  /* 0x00000010ff877819 */ /* 0x000fe40000011641 */
[----:B------:R-:W-:Y:S01]  /*1030*/  PRMT R65, RZ, 0x5410, R66 ;  /* 0x00005410ff417816 */ /* 0x000fe20000000042 */
[C---:B------:R-:W-:Y:S01]  /*1040*/  FADD.FTZ R81, -R68.reuse, R81 ;  /* 0x0000005144517221 */ /* 0x040fe20000010100 */
[--C-:B------:R-:W-:Y:S02]  /*1050*/  SHF.R.U32.HI R138, RZ, 0x10, R67.reuse ;  /* 0x00000010ff8a7819 */ /* 0x100fe40000011643 */
[----:B------:R-:W-:Y:S01]  /*1060*/  PRMT R133, RZ, 0x5410, R67 ;  /* 0x00005410ff857816 */ /* 0x000fe20000000043 */
[----:B------:R-:W-:Y:S01]  /*1070*/  FADD.FTZ R65, -R68, R65 ;  /* 0x0000004144417221 */ /* 0x000fe20000010100 */
[----:B------:R-:W-:-:S02]  /*1080*/  PRMT R67, RZ, 0x5410, R131 ;  /* 0x00005410ff437816 */ /* 0x000fc40000000083 */
[----:B------:R-:W-:Y:S02]  /*1090*/  PRMT R64, RZ, 0x5410, R136 ;  /* 0x00005410ff407816 */ /* 0x000fe40000000088 */
[----:B------:R-:W-:Y:S01]  /*10a0*/  PRMT R137, RZ, 0x5410, R132 ;  /* 0x00005410ff897816 */ /* 0x000fe20000000084 */
[C---:B-----5:R-:W-:Y:S02]  /*10b0*/  FMUL.FTZ R132, R168.reuse, R81 ;  /* 0x00000051a8847220 */ /* 0x060fe40000410000 */
[----:B------:R-:W-:Y:S02]  /*10c0*/  FMUL.FTZ R131, R168, R65 ;  /* 0x00000041a8837220 */ /* 0x000fe40000410000 */
[----:B------:R-:W-:Y:S01]  /*10d0*/  FMUL.FTZ R134, R86, R67 ;  /* 0x0000004356867220 */ /* 0x000fe20000410000 */
[----:B------:R-:W-:Y:S01]  /*10e0*/  PRMT R66, RZ, 0x5410, R135 ;  /* 0x00005410ff427816 */ /* 0x000fe20000000087 */
[----:B------:R-:W-:Y:S01]  /*10f0*/  FADD.FTZ R133, -R68, R133 ;  /* 0x0000008544857221 */ /* 0x000fe20000010100 */
[----:B------:R-:W-:Y:S01]  /*1100*/  PRMT R65, RZ, 0x5410, R138 ;  /* 0x00005410ff417816 */ /* 0x000fe2000000008a */
[----:B------:R-:W-:-:S02]  /*1110*/  FADD.FTZ R37, R37, R64 ;  /* 0x0000004025257221 */ /* 0x000fc40000010000 */
[-C--:B------:R-:W-:Y:S02]  /*1120*/  FFMA.FTZ R57, R132, R64.reuse, R57 ;  /* 0x0000004084397223 */ /* 0x080fe40000010039 */
[----:B------:R-:W-:Y:S02]  /*1130*/  FMUL.FTZ R135, R87, R64 ;  /* 0x0000004057877220 */ /* 0x000fe40000410000 */
[----:B------:R-:W-:Y:S02]  /*1140*/  FADD.FTZ R64, R71, R134 ;  /* 0x0000008647407221 */ /* 0x000fe40000010000 */
[C---:B------:R-:W-:Y:S02]  /*1150*/  FFMA.FTZ R70, R131.reuse, R134, R70 ;  /* 0x0000008683467223 */ /* 0x040fe40000010046 */
[----:B------:R-:W-:Y:S02]  /*1160*/  FADD.FTZ R36, R36, R67 ;  /* 0x0000004324247221 */ /* 0x000fe40000010000 */
[----:B------:R-:W-:-:S02]  /*1170*/  FFMA.FTZ R56, R131, R67, R56 ;  /* 0x0000004383387223 */ /* 0x000fc40000010038 */
[----:B------:R-:W-:Y:S02]  /*1180*/  FMUL.FTZ R133, R168, R133 ;  /* 0x00000085a8857220 */ /* 0x000fe40000410000 */
        /* <DEDUP_REMOVED lines=14> */
.L_x_249:
[----:B------:R-:W-:Y:S05]  /*1270*/  BSYNC B0 ;  /* 0x0000000000007941 */ /* 0x000fea0003800000 */
.L_x_248:
[----:B------:R-:W-:Y:S01]  /*1280*/  BSSY B0, `(.L_x_250) ;  /* 0x0000038000007945 */ /* 0x000fe20003800000 */
        /* <DEDUP_REMOVED lines=13> */
[----:B--2---:R-:W-:Y:S01]  /*1360*/  SHF.R.U64 R142, R66, 0x10, R67 ;  /* 0x00000010428e7819 */ /* 0x004fe20000001243 */
[----:B---3--:R-:W-:Y:S01]  /*1370*/  IMAD.MOV.U32 R139, RZ, RZ, R64 ;  /* 0x000000ffff8b7224 */ /* 0x008fe200078e0040 */
[--C-:B------:R-:W-:Y:S01]  /*1380*/  SHF.R.U64 R144, R64, 0x10, R65.reuse ;  /* 0x0000001040907819 */ /* 0x100fe20000001241 */
[--C-:B------:R-:W-:Y:S01]  /*1390*/  IMAD.MOV.U32 R140, RZ, RZ, R65.reuse ;  /* 0x000000ffff8c7224 */ /* 0x100fe200078e0041 */
[----:B------:R-:W-:Y:S02]  /*13a0*/  SHF.R.U32.HI R143, RZ, 0x10, R65 ;  /* 0x00000010ff8f7819 */ /* 0x000fe40000011641 */
[----:B0-----:R-:W-:Y:S02]  /*13b0*/  PRMT R81, RZ, 0x5410, R142 ;  /* 0x00005410ff517816 */ /* 0x001fe4000000008e */
[----:B------:R-:W-:-:S02]  /*13c0*/  PRMT R65, RZ, 0x5410, R66 ;  /* 0x00005410ff417816 */ /* 0x000fc40000000042 */
[----:B------:R-:W-:Y:S01]  /*13d0*/  SHF.R.U32.HI R146, RZ, 0x10, R67 ;  /* 0x00000010ff927819 */ /* 0x000fe20000011643 */
[C---:B------:R-:W-:Y:S01]  /*13e0*/  FADD.FTZ R81, -R68.reuse, R81 ;  /* 0x0000005144517221 */ /* 0x040fe20000010100 */
[----:B------:R-:W-:Y:S01]  /*13f0*/  PRMT R141, RZ, 0x5410, R67 ;  /* 0x00005410ff8d7816 */ /* 0x000fe20000000043 */
[----:B------:R-:W-:Y:S01]  /*1400*/  FADD.FTZ R65, -R68, R65 ;  /* 0x0000004144417221 */ /* 0x000fe20000010100 */
[----:B------:R-:W-:Y:S02]  /*1410*/  PRMT R67, RZ, 0x5410, R139 ;  /* 0x00005410ff437816 */ /* 0x000fe4000000008b */
[----:B------:R-:W-:Y:S02]  /*1420*/  PRMT R64, RZ, 0x5410, R144 ;  /* 0x00005410ff407816 */ /* 0x000fe40000000090 */
[----:B------:R-:W-:Y:S01]  /*1430*/  PRMT R145, RZ, 0x5410, R140 ;  /* 0x00005410ff917816 */ /* 0x000fe2000000008c */
[C---:B-----5:R-:W-:Y:S02]  /*1440*/  FMUL.FTZ R140, R168.reuse, R81 ;  /* 0x00000051a88c7220 */ /* 0x060fe40000410000 */
[----:B------:R-:W-:-:S02]  /*1450*/  FMUL.FTZ R139, R168, R65 ;  /* 0x00000041a88b7220 */ /* 0x000fc40000410000 */
[----:B------:R-:W-:Y:S01]  /*1460*/  FMUL.FTZ R142, R90, R67 ;  /* 0x000000435a8e7220 */ /* 0x000fe20000410000 */
[----:B------:R-:W-:Y:S01]  /*1470*/  PRMT R66, RZ, 0x5410, R143 ;  /* 0x00005410ff427816 */ /* 0x000fe2000000008f */
[----:B------:R-:W-:Y:S01]  /*1480*/  FADD.FTZ R141, -R68, R141 ;  /* 0x0000008d448d7221 */ /* 0x000fe20000010100 */
[----:B------:R-:W-:Y:S01]  /*1490*/  PRMT R65, RZ, 0x5410, R146 ;  /* 0x00005410ff417816 */ /* 0x000fe20000000092 */
[----:B------:R-:W-:Y:S02]  /*14a0*/  FADD.FTZ R33, R33, R64 ;  /* 0x0000004021217221 */ /* 0x000fe40000010000 */
[-C--:B------:R-:W-:Y:S02]  /*14b0*/  FFMA.FTZ R53, R140, R64.reuse, R53 ;  /* 0x000000408c357223 */ /* 0x080fe40000010035 */
[----:B------:R-:W-:Y:S02]  /*14c0*/  FMUL.FTZ R143, R91, R64 ;  /* 0x000000405b8f7220 */ /* 0x000fe40000410000 */
[----:B------:R-:W-:-:S02]  /*14d0*/  FADD.FTZ R64, R71, R142 ;  /* 0x0000008e47407221 */ /* 0x000fc40000010000 */
[C---:B------:R-:W-:Y:S02]  /*14e0*/  FFMA.FTZ R70, R139.reuse, R142, R70 ;  /* 0x0000008e8b467223 */ /* 0x040fe40000010046 */
[----:B------:R-:W-:Y:S02]  /*14f0*/  FADD.FTZ R32, R32, R67 ;  /* 0x0000004320207221 */ /* 0x000fe40000010000 */
[----:B------:R-:W-:Y:S02]  /*1500*/  FFMA.FTZ R52, R139, R67, R52 ;  /* 0x000000438b347223 */ /* 0x000fe40000010034 */
[----:B------:R-:W-:Y:S02]  /*1510*/  FMUL.FTZ R141, R168, R141 ;  /* 0x0000008da88d7220 */ /* 0x000fe40000410000 */
[----:B------:R-:W-:Y:S02]  /*1520*/  FADD.FTZ R67, -R68, R65 ;  /* 0x0000004144437221 */ /* 0x000fe40000010100 */
[----:B------:R-:W-:-:S02]  /*1530*/  FMUL.FTZ R144, R92, R145 ;  /* 0x000000915c907220 */ /* 0x000fc40000410000 */
[----:B------:R-:W-:Y:S02]  /*1540*/  FADD.FTZ R65, R64, R143 ;  /* 0x0000008f40417221 */ /* 0x000fe40000010000 */
[----:B------:R-:W-:Y:S02]  /*1550*/  FFMA.FTZ R70, R140, R143, R70 ;  /* 0x0000008f8c467223 */ /* 0x000fe40000010046 */
[----:B------:R-:W-:Y:S02]  /*1560*/  FADD.FTZ R34, R34, R145 ;  /* 0x0000009122227221 */ /* 0x000fe40000010000 */
[----:B------:R-:W-:Y:S02]  /*1570*/  FFMA.FTZ R54, R141, R145, R54 ;  /* 0x000000918d367223 */ /* 0x000fe40000010036 */
[----:B------:R-:W-:Y:S02]  /*1580*/  FMUL.FTZ R145, R93, R66 ;  /* 0x000000425d917220 */ /* 0x000fe40000410000 */
[----:B------:R-:W-:-:S02]  /*1590*/  FMUL.FTZ R146, R168, R67 ;  /* 0x00000043a8927220 */ /* 0x000fc40000410000 */
[----:B------:R-:W-:Y:S02]  /*15a0*/  FADD.FTZ R64, R65, R144 ;  /* 0x0000009041407221 */ /* 0x000fe40000010000 */
[----:B------:R-:W-:Y:S02]  /*15b0*/  FFMA.FTZ R70, R141, R144, R70 ;  /* 0x000000908d467223 */ /* 0x000fe40000010046 */
[----:B------:R-:W-:Y:S02]  /*15c0*/  FADD.FTZ R35, R35, R66 ;  /* 0x0000004223237221 */ /* 0x000fe40000010000 */
[----:B------:R-:W-:Y:S02]  /*15d0*/  FFMA.FTZ R55, R146, R66, R55 ;  /* 0x0000004292377223 */ /* 0x000fe40000010037 */
[----:B------:R-:W-:Y:S02]  /*15e0*/  FADD.FTZ R71, R64, R145 ;  /* 0x0000009140477221 */ /* 0x000fe40000010000 */
[----:B------:R-:W-:-:S02]  /*15f0*/  FFMA.FTZ R70, R146, R145, R70 ;  /* 0x0000009192467223 */ /* 0x000fc40000010046 */
.L_x_251:
[----:B------:R-:W-:Y:S05]  /*1600*/  BSYNC B0 ;  /* 0x0000000000007941 */ /* 0x000fea0003800000 */
.L_x_250:
        /* <DEDUP_REMOVED lines=56> */
.L_x_253:
[----:B------:R-:W-:Y:S05]  /*1990*/  BSYNC B0 ;  /* 0x0000000000007941 */ /* 0x000fea0003800000 */
.L_x_252:
[----:B------:R-:W-:Y:S01]  /*19a0*/  BSSY B0, `(.L_x_254) ;  /* 0x0000037000007945 */ /* 0x000fe20003800000 */
[----:B------:R-:W-:Y:S05]  /*19b0*/  @!P5 BRA `(.L_x_255) ;  /* 0x000003500000d947 */ /* 0x000fea0003800000 */
[----:B------:R-:W-:Y:S02]  /*19c0*/  MOV R64, 0x8 ;  /* 0x0000000800407802 */ /* 0x000fe40000000f00 */
        /* <DEDUP_REMOVED lines=10> */
[----:B--2---:R-:W-:Y:S01]  /*1a70*/  IMAD.MOV.U32 R69, RZ, RZ, R64 ;  /* 0x000000ffff457224 */ /* 0x004fe200078e0040 */
[--C-:B------:R-:W-:Y:S01]  /*1a80*/  SHF.R.U64 R158, R64, 0x10, R65.reuse ;  /* 0x00000010409e7819 */ /* 0x100fe20000001241 */
[--C-:B------:R-:W-:Y:S01]  /*1a90*/  IMAD.MOV.U32 R155, RZ, RZ, R65.reuse ;  /* 0x000000ffff9b7224 */ /* 0x100fe200078e0041 */
[----:B------:R-:W-:Y:S02]  /*1aa0*/  SHF.R.U32.HI R156, RZ, 0x10, R65 ;  /* 0x00000010ff9c7819 */ /* 0x000fe40000011641 */
[--C-:B---3--:R-:W-:Y:S02]  /*1ab0*/  SHF.R.U64 R64, R66, 0x10, R67.reuse ;  /* 0x0000001042407819 */ /* 0x108fe40000001243 */
[--C-:B------:R-:W-:Y:S02]  /*1ac0*/  SHF.R.U32.HI R157, RZ, 0x10, R67.reuse ;  /* 0x00000010ff9d7819 */ /* 0x100fe40000011643 */
[----:B0-----:R-:W-:-:S02]  /*1ad0*/  PRMT R81, RZ, 0x5410, R67 ;  /* 0x00005410ff517816 */ /* 0x001fc40000000043 */
        /* <DEDUP_REMOVED lines=8> */
[----:B------:R-:W-:Y:S01]  /*1b60*/  FMUL.FTZ R158, R98, R69 ;  /* 0x00000045629e7220 */ /* 0x000fe20000410000 */
[----:B------:R-:W-:Y:S01]  /*1b70*/  PRMT R66, RZ, 0x5410, R156 ;  /* 0x00005410ff427816 */ /* 0x000fe2000000009c */
[C---:B-----5:R-:W-:Y:S01]  /*1b80*/  FMUL.FTZ R156, R168.reuse, R67 ;  /* 0x00000043a89c7220 */ /* 0x060fe20000410000 */
[----:B------:R-:W-:Y:S01]  /*1b90*/  PRMT R161, RZ, 0x5410, R155 ;  /* 0x00005410ffa17816 */ /* 0x000fe2000000009b */
[----:B------:R-:W-:-:S02]  /*1ba0*/  FMUL.FTZ R155, R168, R65 ;  /* 0x00000041a89b7220 */ /* 0x000fc40000410000 */
[----:B------:R-:W-:Y:S02]  /*1bb0*/  FADD.FTZ R171, -R68, R157 ;  /* 0x0000009d44ab7221 */ /* 0x000fe40000010100 */
[----:B------:R-:W-:Y:S02]  /*1bc0*/  FADD.FTZ R25, R25, R64 ;  /* 0x0000004019197221 */ /* 0x000fe40000010000 */
[-C--:B------:R-:W-:Y:S02]  /*1bd0*/  FFMA.FTZ R45, R156, R64.reuse, R45 ;  /* 0x000000409c2d7223 */ /* 0x080fe4000001002d */
[----:B------:R-:W-:Y:S02]  /*1be0*/  FMUL.FTZ R157, R99, R64 ;  /* 0x00000040639d7220 */ /* 0x000fe40000410000 */
        /* <DEDUP_REMOVED lines=18> */
.L_x_255:
[----:B------:R-:W-:Y:S05]  /*1d10*/  BSYNC B0 ;  /* 0x0000000000007941 */ /* 0x000fea0003800000 */
.L_x_254:
[----:B------:R-:W-:Y:S02]  /*1d20*/  LOP3.LUT P6, RZ, R115, 0xff, RZ, 0xc0, !PT ;  /* 0x000000ff73ff7812 */ /* 0x000fe400078cc0ff */
[----:B------:R-:W-:Y:S02]  /*1d30*/  SHF.R.U32.HI R66, RZ, 0x5, R169 ;  /* 0x00000005ff427819 */ /* 0x000fe400000116a9 */
[----:B------:R-:W-:-:S02]  /*1d40*/  LOP3.LUT P0, RZ, R169, 0x1f, RZ, 0xc0, !PT ;  /* 0x0000001fa9ff7812 */ /* 0x000fc4000780c0ff */
[----:B------:R-:W-:-:S07]  /*1d50*/  LOP3.LUT R172, R66, 0x7fffffc, RZ, 0xc0, !PT ;  /* 0x07fffffc42ac7812 */ /* 0x000fce00078ec0ff */
[----:B------:R-:W-:Y:S01]  /*1d60*/  @!P6 IADD3 R172, R172, 0x4, RZ ;  /* 0x00000004acace810 */ /* 0x000fe20007ffe0ff */
[----:B------:R-:W-:Y:S05]  /*1d70*/  BRA.DIV ~URZ, `(.L_x_256) ;  /* 0x000020227f007947 */ /* 0x000fea000b800000 */
[----:B------:R0:W1:Y:S02]  /*1d80*/  SHFL.DOWN PT, R68, R71, 0x10, 0x1f ;  /* 0x0a001f0047447f89 */ /* 0x00006400000e0000 */
.L_x_274:
        /* <DEDUP_REMOVED lines=18> */
.L_x_275:
[----:B------:R-:W-:Y:S01]  /*1eb0*/  @!P0 LOP3.LUT R65, R66, 0x3, RZ, 0xc0, !PT ;  /* 0x0000000342418812 */ /* 0x000fe200078ec0ff */
[----:B--2---:R-:W-:Y:S01]  /*1ec0*/  FADD.FTZ R80, R71, R70 ;  /* 0x0000004647507221 */ /* 0x004fe20000010000 */
[----:B------:R-:W-:Y:S01]  /*1ed0*/  ULDC.U8 UR6, c[0x0][0x1f0] ;  /* 0x00007c0000067ab9 */ /* 0x000fe20000000000 */
[----:B01----:R-:W-:Y:S01]  /*1ee0*/  FADD.FTZ R81, R174, R81 ;  /* 0x00000051ae517221 */ /* 0x003fe20000010000 */
[----:B------:R-:W-:Y:S02]  /*1ef0*/  @!P0 IADD3 R171, R172, R65, RZ ;  /* 0x00000041acab8210 */ /* 0x000fe40007ffe0ff */
[----:B------:R-:W-:Y:S01]  /*1f00*/  ISETP.NE.AND P6, PT, RZ, UR6, PT ;  /* 0x00000006ff007c0c */ /* 0x000fe2000bfc5270 */
[----:B------:R-:W-:Y:S01]  /*1f10*/  WARPSYNC 0xffffffff ;  /* 0xffffffff00007948 */ /* 0x000fe20003800000 */
[----:B------:R-:W-:Y:S01]  /*1f20*/  BSSY B0, `(.L_x_258) ;  /* 0x0000060000007945 */ /* 0x000fe20003800000 */
        /* <DEDUP_REMOVED lines=16> */
[----:B------:R-:W-:-:S04]  /*2030*/  IMAD.MOV.U32 R180, RZ, RZ, 0x8 ;  /* 0x00000008ffb47424 */ /* 0x000fc800078e00ff */
[----:B------:R-:W-:-:S06]  /*2040*/  IMAD.WIDE.U32 R64, R167, R180, c[0x0][0x170] ;  /* 0x00005c00a7407625 */ /* 0x000fcc00078e00b4 */
[----:B------:R-:W5:Y:S01]  /*2050*/  LDG.E.64 R64, [R64.64] ;  /* 0x0000000440407981 */ /* 0x000f62000c1e1b00 */
[----:B------:R-:W-:Y:S01]  /*2060*/  ISETP.NE.U32.AND P0, PT, RZ, c[0x0][0x218], PT ;  /* 0x00008600ff007a0c */ /* 0x000fe20003f05070 */
[-CC-:B------:R-:W-:Y:S02]  /*2070*/  FFMA.FTZ R66, R124, R171.reuse, R172.reuse ;  /* 0x000000ab7c427223 */ /* 0x180fe400000100ac */
[-C--:B------:R-:W-:Y:S01]  /*2080*/  FFMA.FTZ R71, R125, R171.reuse, R172 ;  /* 0x000000ab7d477223 */ /* 0x080fe200000100ac */
[----:B------:R-:W-:Y:S01]  /*2090*/  ISETP.NE.AND.EX P6, PT, RZ, c[0x0][0x21c], PT, P0 ;  /* 0x00008700ff007a0c */ /* 0x000fe20003fc5300 */
[----:B------:R-:W-:Y:S01]  /*20a0*/  FADD.FTZ R67, R127, -R66 ;  /* 0x800000427f437221 */ /* 0x000fe20000010000 */
[----:B------:R-:W-:Y:S01]  /*20b0*/  ISETP.NE.U32.AND P0, PT, RZ, c[0x0][0x258], PT ;  /* 0x00009600ff007a0c */ /* 0x000fe20003f05070 */
[----:B------:R-:W-:Y:S02]  /*20c0*/  FFMA.FTZ R70, R130, R171, R172 ;  /* 0x000000ab82467223 */ /* 0x000fe400000100ac */
[----:B-----5:R-:W-:Y:S01]  /*20d0*/  FMUL.FTZ R69, R168, R67 ;  /* 0x00000043a8457220 */ /* 0x020fe20000410000 */
[----:B------:R-:W-:Y:S01]  /*20e0*/  ISETP.NE.AND.EX P0, PT, RZ, c[0x0][0x25c], PT, P0 ;  /* 0x00009700ff007a0c */ /* 0x000fe20003f05300 */
[----:B------:R-:W-:-:S02]  /*20f0*/  FADD.FTZ R71, R128, -R71 ;  /* 0x8000004780477221 */ /* 0x000fc40000010000 */
[----:B------:R-:W-:Y:S02]  /*2100*/  FADD.FTZ R81, R129, -R70 ;  /* 0x8000004681517221 */ /* 0x000fe40000010000 */
[----:B------:R-:W-:Y:S02]  /*2110*/  FMUL.FTZ R71, R168, R71 ;  /* 0x00000047a8477220 */ /* 0x000fe40000410000 */
[--C-:B------:R-:W-:Y:S01]  /*2120*/  @P6 SHF.R.U64 R66, R72, 0x10, R73.reuse ;  /* 0x0000001048426819 */ /* 0x100fe20000001249 */
[--C-:B------:R-:W-:Y:S01]  /*2130*/  @P6 IMAD.MOV.U32 R68, RZ, RZ, R73.reuse ;  /* 0x000000ffff446224 */ /* 0x100fe200078e0049 */
[----:B------:R-:W-:Y:S01]  /*2140*/  @P6 SHF.R.U32.HI R70, RZ, 0x10, R73 ;  /* 0x00000010ff466819 */ /* 0x000fe20000011649 */
[----:B------:R-:W-:Y:S01]  /*2150*/  FFMA.FTZ R67, R123, R171, R172 ;  /* 0x000000ab7b437223 */ /* 0x000fe200000100ac */
[----:B------:R-:W-:Y:S01]  /*2160*/  @P6 PRMT R66, RZ, 0x5410, R66 ;  /* 0x00005410ff426816 */ /* 0x000fe20000000042 */
[----:B------:R-:W-:Y:S02]  /*2170*/  FMUL.FTZ R81, R168, R81 ;  /* 0x00000051a8517220 */ /* 0x000fe40000410000 */
[----:B------:R-:W-:-:S02]  /*2180*/  FADD.FTZ R67, R126, -R67 ;  /* 0x800000437e437221 */ /* 0x000fc40000010000 */
[----:B------:R-:W-:Y:S01]  /*2190*/  @P6 FADD.FTZ R69, R69, R66 ;  /* 0x0000004245456221 */ /* 0x000fe20000010000 */
[----:B------:R-:W-:Y:S01]  /*21a0*/  @P6 PRMT R66, RZ, 0x5410, R68 ;  /* 0x00005410ff426816 */ /* 0x000fe20000000044 */
[----:B------:R-:W-:Y:S02]  /*21b0*/  FMUL.FTZ R67, R168, R67 ;  /* 0x00000043a8437220 */ /* 0x000fe40000410000 */
[----:B------:R-:W-:Y:S01]  /*21c0*/  FMUL.FTZ R174, R69, R170 ;  /* 0x000000aa45ae7220 */ /* 0x000fe20000410000 */
[----:B------:R-:W-:Y:S01]  /*21d0*/  @P0 F2FP.BF16.PACK_AB R179, RZ, R69 ;  /* 0x00000045ffb3023e */ /* 0x000fe200000010ff */
[----:B------:R-:W-:Y:S01]  /*21e0*/  @P6 FADD.FTZ R71, R71, R66 ;  /* 0x0000004247476221 */ /* 0x000fe20000010000 */
[----:B------:R-:W-:Y:S01]  /*21f0*/  @P6 MOV R66, R72 ;  /* 0x0000004800426202 */ /* 0x000fe20000000f00 */
[----:B------:R-:W-:Y:S01]  /*2200*/  FMUL.FTZ R68, R103, R174 ;  /* 0x000000ae67447220 */ /* 0x000fe20000410000 */
[----:B------:R-:W-:Y:S01]  /*2210*/  @P0 PRMT R164, R179, 0x7610, R164 ;  /* 0x00007610b3a40816 */ /* 0x000fe200000000a4 */
[----:B------:R-:W-:Y:S01]  /*2220*/  FMUL.FTZ R175, R71, R170 ;  /* 0x000000aa47af7220 */ /* 0x000fe20000410000 */
[----:B------:R-:W-:Y:S01]  /*2230*/  @P6 PRMT R66, RZ, 0x5410, R66 ;  /* 0x00005410ff426816 */ /* 0x000fe20000000042 */
[----:B------:R0:W1:Y:S01]  /*2240*/  F2F.BF16.F32 R178, R68 ;  /* 0x0000004400b27304 */ /* 0x0000620000202000 */
[----:B------:R-:W-:-:S03]  /*2250*/  @P0 F2FP.BF16.PACK_AB R71, RZ, R71 ;  /* 0x00000047ff47023e */ /* 0x000fc600000010ff */
[----:B------:R-:W-:Y:S01]  /*2260*/  @P6 FADD.FTZ R67, R67, R66 ;  /* 0x0000004243436221 */ /* 0x000fe20000010000 */
[----:B------:R-:W-:-:S03]  /*2270*/  @P0 PRMT R165, R71, 0x7610, R165 ;  /* 0x0000761047a50816 */ /* 0x000fc600000000a5 */
[----:B------:R-:W-:Y:S01]  /*2280*/  FMUL.FTZ R173, R67, R170 ;  /* 0x000000aa43ad7220 */ /* 0x000fe20000410000 */
[----:B0-----:R-:W-:Y:S01]  /*2290*/  @P6 PRMT R68, RZ, 0x5410, R70 ;  /* 0x00005410ff446816 */ /* 0x001fe20000000046 */
[----:B------:R-:W-:Y:S01]  /*22a0*/  FMUL.FTZ R70, R104, R175 ;  /* 0x000000af68467220 */ /* 0x000fe20000410000 */
[----:B------:R-:W-:-:S03]  /*22b0*/  @P0 F2FP.BF16.PACK_AB R67, RZ, R67 ;  /* 0x00000043ff43023e */ /* 0x000fc600000010ff */
[----:B------:R-:W-:Y:S01]  /*22c0*/  @P6 FADD.FTZ R81, R81, R68 ;  /* 0x0000004451516221 */ /* 0x000fe20000010000 */
[----:B------:R-:W-:Y:S01]  /*22d0*/  @P0 PRMT R163, R67, 0x7610, R163 ;  /* 0x0000761043a30816 */ /* 0x000fe200000000a3 */
[----:B------:R-:W-:Y:S01]  /*22e0*/  FMUL.FTZ R68, R102, R173 ;  /* 0x000000ad66447220 */ /* 0x000fe20000410000 */
[----:B------:R-:W-:Y:S01]  /*22f0*/  F2F.BF16.F32 R70, R70 ;  /* 0x0000004600467304 */ /* 0x000fe20000202000 */
[----:B------:R-:W-:Y:S01]  /*2300*/  FMUL.FTZ R176, R81, R170 ;  /* 0x000000aa51b07220 */ /* 0x000fe20000410000 */
[----:B------:R-:W-:Y:S01]  /*2310*/  @P0 F2FP.BF16.PACK_AB R81, RZ, R81 ;  /* 0x00000051ff51023e */ /* 0x000fe200000010ff */
[----:B-1----:R-:W-:-:S03]  /*2320*/  IMAD.WIDE.U32 R66, R178, 0x10000, RZ ;  /* 0x00010000b2427825 */ /* 0x002fc600078e00ff */
[----:B------:R-:W-:Y:S01]  /*2330*/  @P0 PRMT R166, R81, 0x7610, R166 ;  /* 0x0000761051a60816 */ /* 0x000fe200000000a6 */
[----:B------:R-:W-:Y:S01]  /*2340*/  FMUL.FTZ R80, R105, R176 ;  /* 0x000000b069507220 */ /* 0x000fe20000410000 */
[----:B------:R-:W0:Y:S08]  /*2350*/  F2F.BF16.F32 R177, R68 ;  /* 0x0000004400b17304 */ /* 0x000e300000202000 */
[----:B------:R-:W1:Y:S01]  /*2360*/  F2F.BF16.F32 R80, R80 ;  /* 0x0000005000507304 */ /* 0x000e620000202000 */
[----:B0-----:R-:W-:Y:S01]  /*2370*/  LOP3.LUT R66, R66, R177, RZ, 0xfc, !PT ;  /* 0x000000b142427212 */ /* 0x001fe200078efcff */
[----:B-1----:R-:W-:-:S05]  /*2380*/  IMAD.U32 R69, R80, 0x10000, RZ ;  /* 0x0001000050457824 */ /* 0x002fca00078e00ff */
[----:B------:R-:W-:Y:S01]  /*2390*/  LOP3.LUT R67, R67, R69, R70, 0xfe, !PT ;  /* 0x0000004543437212 */ /* 0x000fe200078efe46 */
[----:B------:R-:W-:Y:S01]  /*23a0*/  IMAD.WIDE.U32 R68, R167, R180, c[0x0][0x248] ;  /* 0x00009200a7447625 */ /* 0x000fe200078e00b4 */
[----:B------:R-:W-:Y:S05]  /*23b0*/  @!P0 BRA `(.L_x_260) ;  /* 0x0000007000008947 */ /* 0x000fea0003800000 */
[----:B------:R-:W-:Y:S02]  /*23c0*/  LOP3.LUT R70, R164, 0xffff, RZ, 0xc0, !PT ;  /* 0x0000ffffa4467812 */ /* 0x000fe400078ec0ff */
[----:B------:R-:W-:-:S03]  /*23d0*/  PRMT R81, R165, 0x5410, R166 ;  /* 0x00005410a5517816 */ /* 0x000fc600000000a6 */
[----:B------:R-:W-:-:S05]  /*23e0*/  IMAD.WIDE.U32 R70, R70, 0x10000, RZ ;  /* 0x0001000046467825 */ /* 0x000fca00078e00ff */
[----:B------:R-:W-:Y:S01]  /*23f0*/  LOP3.LUT R71, R81, R71, RZ, 0xfc, !PT ;  /* 0x0000004751477212 */ /* 0x000fe200078efcff */
[----:B------:R-:W-:Y:S01]  /*2400*/  IMAD.WIDE.U32 R80, R167, R180, c[0x0][0x258] ;  /* 0x00009600a7507625 */ /* 0x000fe200078e00b4 */
[----:B------:R-:W-:-:S05]  /*2410*/  LOP3.LUT R70, R70, 0xffff, R163, 0xf8, !PT ;  /* 0x0000ffff46467812 */ /* 0x000fca00078ef8a3 */
[----:B------:R0:W-:Y:S02]  /*2420*/  STG.E.64 [R80.64], R70 ;  /* 0x0000004650007986 */ /* 0x0001e4000c101b04 */
.L_x_260:
[----:B0-----:R-:W-:Y:S01]  /*2430*/  IMAD.MOV.U32 R70, RZ, RZ, R64 ;  /* 0x000000ffff467224 */ /* 0x001fe200078e0040 */
[----:B------:R0:W-:Y:S01]  /*2440*/  STG.E.64 [R68.64], R66 ;  /* 0x0000004244007986 */ /* 0x0001e2000c101b04 */
[--C-:B------:R-:W-:Y:S02]  /*2450*/  SHF.R.U64 R80, R64, 0x10, R65.reuse ;  /* 0x0000001040507819 */ /* 0x100fe40000001241 */
[----:B------:R-:W-:Y:S02]  /*2460*/  MOV R71, R65 ;  /* 0x0000004100477202 */ /* 0x000fe40000000f00 */
[----:B------:R-:W-:Y:S02]  /*2470*/  SHF.R.U32.HI R64, RZ, 0x10, R65 ;  /* 0x00000010ff407819 */ /* 0x000fe40000011641 */
[----:B------:R-:W-:Y:S02]  /*2480*/  PRMT R65, RZ, 0x5410, R70 ;  /* 0x00005410ff417816 */ /* 0x000fe40000000046 */
[----:B------:R-:W-:-:S02]  /*2490*/  PRMT R71, RZ, 0x5410, R71 ;  /* 0x00005410ff477816 */ /* 0x000fc40000000047 */
[----:B------:R-:W-:Y:S01]  /*24a0*/  IADD3 R167, R167, 0x80, RZ ;  /* 0x00000080a7a77810 */ /* 0x000fe20007ffe0ff */
[----:B------:R-:W-:Y:S01]  /*24b0*/  FFMA.FTZ R65, R65, R173, R20 ;  /* 0x000000ad41417223 */ /* 0x000fe20000010014 */
[----:B------:R-:W-:Y:S01]  /*24c0*/  PRMT R20, RZ, 0x5410, R80 ;  /* 0x00005410ff147816 */ /* 0x000fe20000000050 */
[----:B------:R-:W-:-:S04]  /*24d0*/  FFMA.FTZ R22, R71, R175, R22 ;  /* 0x000000af47167223 */ /* 0x000fc80000010016 */
[----:B------:R-:W-:Y:S01]  /*24e0*/  FFMA.FTZ R21, R20, R174, R21 ;  /* 0x000000ae14157223 */ /* 0x000fe20000010015 */
[----:B------:R-:W-:-:S05]  /*24f0*/  PRMT R20, RZ, 0x5410, R64 ;  /* 0x00005410ff147816 */ /* 0x000fca0000000040 */
[----:B------:R-:W-:Y:S02]  /*2500*/  FFMA.FTZ R23, R20, R176, R23 ;  /* 0x000000b014177223 */ /* 0x000fe40000010017 */
[----:B------:R-:W-:Y:S02]  /*2510*/  IMAD.MOV.U32 R20, RZ, RZ, R65 ;  /* 0x000000ffff147224 */ /* 0x000fe400078e0041 */
.L_x_259:
[----:B0-----:R-:W-:Y:S05]  /*2520*/  BSYNC B0 ;  /* 0x0000000000007941 */ /* 0x001fea0003800000 */
.L_x_258:
[----:B------:R-:W-:Y:S01]  /*2530*/  BSSY B0, `(.L_x_261) ;  /* 0x0000054000007945 */ /* 0x000fe20003800000 */
[----:B------:R-:W-:Y:S05]  /*2540*/  @!P2 BRA `(.L_x_262) ;  /* 0x000005200000a947 */ /* 0x000fea0003800000 */
[----:B------:R-:W-:-:S04]  /*2550*/  IMAD.MOV.U32 R64, RZ, RZ, 0x8 ;  /* 0x00000008ff407424 */ /* 0x000fc800078e00ff */
[----:B------:R-:W-:-:S06]  /*2560*/  IMAD.WIDE.U32 R64, R167, R64, c[0x0][0x170] ;  /* 0x00005c00a7407625 */ /* 0x000fcc00078e0040 */
[----:B------:R-:W2:Y:S01]  /*2570*/  LDG.E.64 R64, [R64.64] ;  /* 0x0000000440407981 */ /* 0x000ea2000c1e1b00 */
[----:B------:R-:W-:Y:S01]  /*2580*/  ISETP.NE.U32.AND P0, PT, RZ, c[0x0][0x218], PT ;  /* 0x00008600ff007a0c */ /* 0x000fe20003f05070 */
[-CC-:B------:R-:W-:Y:S02]  /*2590*/  FFMA.FTZ R66, R132, R171.reuse, R172.reuse ;  /* 0x000000ab84427223 */ /* 0x180fe400000100ac */
[----:B------:R-:W-:Y:S01]  /*25a0*/  FFMA.FTZ R71, R133, R171, R172 ;  /* 0x000000ab85477223 */ /* 0x000fe200000100ac */
[----:B------:R-:W-:Y:S01]  /*25b0*/  ISETP.NE.AND.EX P0, PT, RZ, c[0x0][0x21c], PT, P0 ;  /* 0x00008700ff007a0c */ /* 0x000fe20003f05300 */
[----:B------:R-:W-:Y:S02]  /*25c0*/  FADD.FTZ R67, R135, -R66 ;  /* 0x8000004287437221 */ /* 0x000fe40000010000 */
[----:B------:R-:W-:Y:S02]  /*25d0*/  FADD.FTZ R71, R136, -R71 ;  /* 0x8000004788477221 */ /* 0x000fe40000010000 */
[----:B-----5:R-:W-:-:S02]  /*25e0*/  FMUL.FTZ R69, R168, R67 ;  /* 0x00000043a8457220 */ /* 0x020fc40000410000 */
[----:B------:R-:W-:Y:S02]  /*25f0*/  FMUL.FTZ R71, R168, R71 ;  /* 0x00000047a8477220 */ /* 0x000fe40000410000 */
[-CC-:B------:R-:W-:Y:S02]  /*2600*/  FFMA.FTZ R67, R131, R171.reuse, R172.reuse ;  /* 0x000000ab83437223 */ /* 0x180fe400000100ac */
[----:B------:R-:W-:Y:S02]  /*2610*/  FFMA.FTZ R70, R138, R171, R172 ;  /* 0x000000ab8a467223 */ /* 0x000fe400000100ac */
[----:B------:R-:W-:Y:S01]  /*2620*/  @P0 SHF.R.U64 R66, R2, 0x10, R3 ;  /* 0x0000001002420819 */ /* 0x000fe20000001203 */
[----:B------:R-:W-:Y:S01]  /*2630*/  FADD.FTZ R67, R134, -R67 ;  /* 0x8000004386437221 */ /* 0x000fe20000010000 */
[----:B------:R-:W-:Y:S01]  /*2640*/  @P0 MOV R68, R3 ;  /* 0x0000000300440202 */ /* 0x000fe20000000f00 */
[----:B------:R-:W-:Y:S01]  /*2650*/  FADD.FTZ R81, R137, -R70 ;  /* 0x8000004689517221 */ /* 0x000fe20000010000 */
[----:B------:R-:W-:Y:S01]  /*2660*/  @P0 PRMT R66, RZ, 0x5410, R66 ;  /* 0x00005410ff420816 */ /* 0x000fe20000000042 */
[C---:B------:R-:W-:Y:S01]  /*2670*/  FMUL.FTZ R67, R168.reuse, R67 ;  /* 0x00000043a8437220 */ /* 0x040fe20000410000 */
[----:B------:R-:W-:Y:S01]  /*2680*/  @P0 SHF.R.U32.HI R70, RZ, 0x10, R3 ;  /* 0x00000010ff460819 */ /* 0x000fe20000011603 */
[----:B------:R-:W-:-:S02]  /*2690*/  FMUL.FTZ R81, R168, R81 ;  /* 0x00000051a8517220 */ /* 0x000fc40000410000 */
[----:B------:R-:W-:Y:S01]  /*26a0*/  @P0 FADD.FTZ R69, R69, R66 ;  /* 0x0000004245450221 */ /* 0x000fe20000010000 */
[----:B------:R-:W-:-:S03]  /*26b0*/  @P0 PRMT R66, RZ, 0x5410, R68 ;  /* 0x00005410ff420816 */ /* 0x000fc60000000044 */
[----:B------:R-:W-:Y:S02]  /*26c0*/  FMUL.FTZ R174, R69, R170 ;  /* 0x000000aa45ae7220 */ /* 0x000fe40000410000 */
[----:B------:R-:W-:Y:S02]  /*26d0*/  @P0 FADD.FTZ R71, R71, R66 ;  /* 0x0000004247470221 */ /* 0x000fe40000010000 */
[----:B------:R-:W-:Y:S02]  /*26e0*/  @P0 IMAD.MOV.U32 R66, RZ, RZ, R2 ;  /* 0x000000ffff420224 */ /* 0x000fe400078e0002 */
[----:B------:R-:W-:Y:S02]  /*26f0*/  FMUL.FTZ R68, R107, R174 ;  /* 0x000000ae6b447220 */ /* 0x000fe40000410000 */
[----:B------:R-:W-:Y:S01]  /*2700*/  FMUL.FTZ R177, R71, R170 ;  /* 0x000000aa47b17220 */ /* 0x000fe20000410000 */
[----:B------:R-:W-:-:S03]  /*2710*/  @P0 PRMT R66, RZ, 0x5410, R66 ;  /* 0x00005410ff420816 */ /* 0x000fc60000000042 */
[----:B------:R-:W0:Y:S02]  /*2720*/  F2F.BF16.F32 R68, R68 ;  /* 0x0000004400447304 */ /* 0x000e240000202000 */
[----:B------:R-:W-:Y:S01]  /*2730*/  @P0 FADD.FTZ R67, R67, R66 ;  /* 0x0000004243430221 */ /* 0x000fe20000010000 */
[----:B------:R-:W-:-:S03]  /*2740*/  @P0 PRMT R66, RZ, 0x5410, R70 ;  /* 0x00005410ff420816 */ /* 0x000fc60000000046 */
[-C--:B------:R-:W-:Y:S02]  /*2750*/  FMUL.FTZ R175, R67, R170.reuse ;  /* 0x000000aa43af7220 */ /* 0x080fe40000410000 */
[----:B------:R-:W-:Y:S01]  /*2760*/  @P0 FADD.FTZ R81, R81, R66 ;  /* 0x0000004251510221 */ /* 0x000fe20000010000 */
[----:B------:R-:W-:Y:S01]  /*2770*/  ISETP.NE.U32.AND P0, PT, RZ, c[0x0][0x258], PT ;  /* 0x00009600ff007a0c */ /* 0x000fe20003f05070 */
[----:B------:R-:W-:Y:S02]  /*2780*/  FMUL.FTZ R70, R106, R175 ;  /* 0x000000af6a467220 */ /* 0x000fe40000410000 */
[----:B------:R-:W-:Y:S01]  /*2790*/  FMUL.FTZ R176, R81, R170 ;  /* 0x000000aa51b07220 */ /* 0x000fe20000410000 */
[----:B------:R-:W-:Y:S01]  /*27a0*/  ISETP.NE.AND.EX P0, PT, RZ, c[0x0][0x25c], PT, P0 ;  /* 0x00009700ff007a0c */ /* 0x000fe20003f05300 */
[----:B------:R-:W-:Y:S01]  /*27b0*/  FMUL.FTZ R66, R108, R177 ;  /* 0x000000b16c427220 */ /* 0x000fe20000410000 */
[----:B------:R-:W-:Y:S01]  /*27c0*/  F2F.BF16.F32 R173, R70 ;  /* 0x0000004600ad7304 */ /* 0x000fe20000202000 */
[----:B------:R-:W-:-:S07]  /*27d0*/  FMUL.FTZ R80, R109, R176 ;  /* 0x000000b06d507220 */ /* 0x000fce0000410000 */
[----:B------:R-:W1:Y:S03]  /*27e0*/  F2F.BF16.F32 R80, R80 ;  /* 0x0000005000507304 */ /* 0x000e660000202000 */
[----:B------:R-:W-:Y:S02]  /*27f0*/  @P0 F2FP.BF16.PACK_AB R69, RZ, R69 ;  /* 0x00000045ff45023e */ /* 0x000fe400000010ff */
[----:B------:R-:W-:Y:S02]  /*2800*/  @P0 F2FP.BF16.PACK_AB R67, RZ, R67 ;  /* 0x00000043ff43023e */ /* 0x000fe400000010ff */
[----:B------:R-:W-:Y:S01]  /*2810*/  @P0 PRMT R164, R69, 0x7610, R164 ;  /* 0x0000761045a40816 */ /* 0x000fe200000000a4 */
[----:B------:R3:W4:Y:S01]  /*2820*/  F2F.BF16.F32 R178, R66 ;  /* 0x0000004200b27304 */ /* 0x0007220000202000 */
[----:B------:R-:W-:Y:S01]  /*2830*/  @P0 PRMT R163, R67, 0x7610, R163 ;  /* 0x0000761043a30816 */ /* 0x000fe200000000a3 */
[----:B0-----:R-:W-:Y:S01]  /*2840*/  IMAD.WIDE.U32 R68, R68, 0x10000, RZ ;  /* 0x0001000044447825 */ /* 0x001fe200078e00ff */
[----:B------:R-:W-:-:S02]  /*2850*/  @P0 F2FP.BF16.PACK_AB R67, RZ, R71 ;  /* 0x00000047ff43023e */ /* 0x000fc400000010ff */
[----:B------:R-:W-:Y:S02]  /*2860*/  @P0 F2FP.BF16.PACK_AB R81, RZ, R81 ;  /* 0x00000051ff51023e */ /* 0x000fe400000010ff */
[----:B------:R-:W-:Y:S02]  /*2870*/  @P0 PRMT R165, R67, 0x7610, R165 ;  /* 0x0000761043a50816 */ /* 0x000fe400000000a5 */
[C---:B---3--:R-:W-:Y:S02]  /*2880*/  LEA R66, P6, R167.reuse, c[0x0][0x248], 0x3 ;  /* 0x00009200a7427a11 */ /* 0x048fe400078c18ff */
[----:B-1----:R-:W-:Y:S02]  /*2890*/  SHF.L.U32 R71, R80, 0x10, RZ ;  /* 0x0000001050477819 */ /* 0x002fe400000006ff */
[----:B------:R-:W-:Y:S02]  /*28a0*/  LOP3.LUT R68, R68, R173, RZ, 0xfc, !PT ;  /* 0x000000ad44447212 */ /* 0x000fe400078efcff */
[----:B------:R-:W-:-:S02]  /*28b0*/  LEA.HI.X R67, R167, c[0x0][0x24c], RZ, 0x3, P6 ;  /* 0x00009300a7437a11 */ /* 0x000fc400030f1cff */
[----:B------:R-:W-:Y:S02]  /*28c0*/  @P0 PRMT R166, R81, 0x7610, R166 ;  /* 0x0000761051a60816 */ /* 0x000fe400000000a6 */
[----:B----4-:R-:W-:Y:S01]  /*28d0*/  LOP3.LUT R69, R69, R71, R178, 0xfe, !PT ;  /* 0x0000004745457212 */ /* 0x010fe200078efeb2 */
[----:B--2---:R-:W-:Y:S01]  /*28e0*/  IMAD.MOV.U32 R173, RZ, RZ, R64 ;  /* 0x000000ffffad7224 */ /* 0x004fe200078e0040 */
[----:B------:R-:W-:Y:S05]  /*28f0*/  @!P0 BRA `(.L_x_263) ;  /* 0x0000008000008947 */ /* 0x000fea0003800000 */
[----:B------:R-:W-:Y:S02]  /*2900*/  LOP3.LUT R80, R164, 0xffff, RZ, 0xc0, !PT ;  /* 0x0000ffffa4507812 */ /* 0x000fe400078ec0ff */
[----:B------:R-:W-:Y:S02]  /*2910*/  LEA R70, P0, R167, c[0x0][0x258], 0x3 ;  /* 0x00009600a7467a11 */ /* 0x000fe400078018ff */
[----:B------:R-:W-:Y:S01]  /*2920*/  PRMT R179, R165, 0x5410, R166 ;  /* 0x00005410a5b37816 */ /* 0x000fe200000000a6 */
[----:B------:R-:W-:Y:S01]  /*2930*/  IMAD.WIDE.U32 R80, R80, 0x10000, RZ ;  /* 0x0001000050507825 */ /* 0x000fe200078e00ff */
[----:B------:R-:W-:-:S04]  /*2940*/  LEA.HI.X R71, R167, c[0x0][0x25c], RZ, 0x3, P0 ;  /* 0x00009700a7477a11 */ /* 0x000fc800000f1cff */
[----:B------:R-:W-:Y:S02]  /*2950*/  LOP3.LUT R81, R179, R81, RZ, 0xfc, !PT ;  /* 0x00000051b3517212 */ /* 0x000fe400078efcff */
[----:B------:R-:W-:-:S05]  /*2960*/  LOP3.LUT R80, R80, 0xffff, R163, 0xf8, !PT ;  /* 0x0000ffff50507812 */ /* 0x000fca00078ef8a3 */
[----:B------:R0:W-:Y:S02]  /*2970*/  STG.E.64 [R70.64], R80 ;  /* 0x0000005046007986 */ /* 0x0001e4000c101b04 */
.L_x_263:
[----:B------:R1:W-:Y:S01]  /*2980*/  STG.E.64 [R66.64], R68 ;  /* 0x0000004442007986 */ /* 0x0003e2000c101b04 */
[----:B------:R-:W-:Y:S02]  /*2990*/  PRMT R173, RZ, 0x5410, R173 ;  /* 0x00005410ffad7816 */ /* 0x000fe400000000ad */
[----:B0-----:R-:W-:Y:S02]  /*29a0*/  SHF.R.U64 R71, R64, 0x10, R65 ;  /* 0x0000001040477819 */ /* 0x001fe40000001241 */
[----:B------:R-:W-:Y:S01]  /*29b0*/  MOV R70, R65 ;  /* 0x0000004100467202 */ /* 0x000fe20000000f00 */
[----:B------:R-:W-:Y:S01]  /*29c0*/  FFMA.FTZ R173, R173, R175, R16 ;  /* 0x000000afadad7223 */ /* 0x000fe20000010010 */
[----:B------:R-:W-:Y:S02]  /*29d0*/  PRMT R16, RZ, 0x5410, R71 ;  /* 0x00005410ff107816 */ /* 0x000fe40000000047 */
[----:B------:R-:W-:Y:S02]  /*29e0*/  SHF.R.U32.HI R64, RZ, 0x10, R65 ;  /* 0x00000010ff407819 */ /* 0x000fe40000011641 */
[----:B------:R-:W-:Y:S01]  /*29f0*/  IADD3 R167, R167, 0x80, RZ ;  /* 0x00000080a7a77810 */ /* 0x000fe20007ffe0ff */
[----:B------:R-:W-:Y:S01]  /*2a00*/  FFMA.FTZ R174, R16, R174, R17 ;  /* 0x000000ae10ae7223 */ /* 0x000fe20000010011 */
[----:B------:R-:W-:-:S02]  /*2a10*/  PRMT R17, RZ, 0x5410, R70 ;  /* 0x00005410ff117816 */ /* 0x000fc40000000046 */
[----:B------:R-:W-:-:S03]  /*2a20*/  PRMT R16, RZ, 0x5410, R64 ;  /* 0x00005410ff107816 */ /* 0x000fc60000000040 */
[----:B------:R-:W-:Y:S01]  /*2a30*/  FFMA.FTZ R18, R17, R177, R18 ;  /* 0x000000b111127223 */ /* 0x000fe20000010012 */
[----:B------:R-:W-:Y:S01]  /*2a40*/  MOV R17, R174 ;  /* 0x000000ae00117202 */ /* 0x000fe20000000f00 */
[----:B------:R-:W-:Y:S02]  /*2a50*/  FFMA.FTZ R19, R16, R176, R19 ;  /* 0x000000b010137223 */ /* 0x000fe40000010013 */
[----:B------:R-:W-:Y:S02]  /*2a60*/  IMAD.MOV.U32 R16, RZ, RZ, R173 ;  /* 0x000000ffff107224 */ /* 0x000fe400078e00ad */
.L_x_262:
[----:B-1----:R-:W-:Y:S05]  /*2a70*/  BSYNC B0 ;  /* 0x0000000000007941 */ /* 0x002fea0003800000 */
.L_x_261:
        /* <DEDUP_REMOVED lines=69> */
.L_x_266:
        /* <DEDUP_REMOVED lines=15> */
.L_x_265:
[----:B-1----:R-:W-:Y:S05]  /*2fc0*/  BSYNC B0 ;  /* 0x0000000000007941 */ /* 0x002fea0003800000 */
.L_x_264:
        /* <DEDUP_REMOVED lines=25> */
[-C--:B------:R-:W-:Y:S02]  /*3160*/  FMUL.FTZ R177, R69, R170.reuse ;  /* 0x000000aa45b17220 */ /* 0x080fe40000410000 */
        /* <DEDUP_REMOVED lines=43> */
.L_x_269:
        /* <DEDUP_REMOVED lines=15> */
.L_x_268:
[----:B-1----:R-:W-:Y:S05]  /*3510*/  BSYNC B0 ;  /* 0x0000000000007941 */ /* 0x002fea0003800000 */
.L_x_267:
[----:B------:R-:W-:Y:S01]  /*3520*/  BSSY B0, `(.L_x_270) ;  /* 0x0000052000007945 */ /* 0x000fe20003800000 */
[----:B------:R-:W-:Y:S05]  /*3530*/  @!P5 BRA `(.L_x_271) ;  /* 0x000005000000d947 */ /* 0x000fea0003800000 */
[----:B------:R-:W-:-:S04]  /*3540*/  IMAD.MOV.U32 R64, RZ, RZ, 0x8 ;  /* 0x00000008ff407424 */ /* 0x000fc800078e00ff */
[----:B------:R-:W-:-:S06]  /*3550*/  IMAD.WIDE.U32 R64, R167, R64, c[0x0][0x170] ;  /* 0x00005c00a7407625 */ /* 0x000fcc00078e0040 */
[----:B------:R-:W5:Y:S01]  /*3560*/  LDG.E.64 R64, [R64.64] ;  /* 0x0000000440407981 */ /* 0x000f62000c1e1b00 */
[----:B------:R-:W-:Y:S01]  /*3570*/  ISETP.NE.U32.AND P0, PT, RZ, c[0x0][0x218], PT ;  /* 0x00008600ff007a0c */ /* 0x000fe20003f05070 */
[-CC-:B------:R-:W-:Y:S01]  /*3580*/  FFMA.FTZ R66, R156, R171.reuse, R172.reuse ;  /* 0x000000ab9c427223 */ /* 0x180fe200000100ac */
[----:B------:R-:W-:Y:S01]  /*3590*/  ISETP.NE.U32.AND P6, PT, RZ, c[0x0][0x258], PT ;  /* 0x00009600ff007a0c */ /* 0x000fe20003fc5070 */
[-C--:B------:R-:W-:Y:S01]  /*35a0*/  FFMA.FTZ R67, R155, R171.reuse, R172 ;  /* 0x000000ab9b437223 */ /* 0x080fe200000100ac */
[----:B------:R-:W-:Y:S01]  /*35b0*/  ISETP.NE.AND.EX P0, PT, RZ, c[0x0][0x21c], PT, P0 ;  /* 0x00008700ff007a0c */ /* 0x000fe20003f05300 */
[----:B------:R-:W-:Y:S01]  /*35c0*/  FADD.FTZ R69, R157, -R66 ;  /* 0x800000429d457221 */ /* 0x000fe20000010000 */
[----:B------:R-:W-:Y:S01]  /*35d0*/  ISETP.NE.AND.EX P6, PT, RZ, c[0x0][0x25c], PT, P6 ;  /* 0x00009700ff007a0c */ /* 0x000fe20003fc5360 */
[----:B------:R-:W-:Y:S02]  /*35e0*/  FFMA.FTZ R71, R159, R171, R172 ;  /* 0x000000ab9f477223 */ /* 0x000fe400000100ac */
[----:B-----5:R-:W-:-:S02]  /*35f0*/  FMUL.FTZ R69, R168, R69 ;  /* 0x00000045a8457220 */ /* 0x020fc40000410000 */
[----:B------:R-:W-:Y:S02]  /*3600*/  FFMA.FTZ R172, R162, R171, R172 ;  /* 0x000000aba2ac7223 */ /* 0x000fe400000100ac */
[----:B------:R-:W-:Y:S02]  /*3610*/  FADD.FTZ R71, R160, -R71 ;  /* 0x80000047a0477221 */ /* 0x000fe40000010000 */
[----:B------:R-:W-:Y:S02]  /*3620*/  FADD.FTZ R81, R161, -R172 ;  /* 0x800000aca1517221 */ /* 0x000fe40000010000 */
[----:B------:R-:W-:Y:S01]  /*3630*/  @P0 SHF.R.U64 R66, R78, 0x10, R79 ;  /* 0x000000104e420819 */ /* 0x000fe2000000124f */
[C---:B------:R-:W-:Y:S01]  /*3640*/  FMUL.FTZ R71, R168.reuse, R71 ;  /* 0x00000047a8477220 */ /* 0x040fe20000410000 */
[----:B------:R-:W-:Y:S01]  /*3650*/  @P0 MOV R68, R79 ;  /* 0x0000004f00440202 */ /* 0x000fe20000000f00 */
[----:B------:R-:W-:Y:S01]  /*3660*/  FMUL.FTZ R81, R168, R81 ;  /* 0x00000051a8517220 */ /* 0x000fe20000410000 */
[----:B------:R-:W-:Y:S01]  /*3670*/  @P0 PRMT R66, RZ, 0x5410, R66 ;  /* 0x00005410ff420816 */ /* 0x000fe20000000042 */
[----:B------:R-:W-:Y:S01]  /*3680*/  FADD.FTZ R67, R158, -R67 ;  /* 0x800000439e437221 */ /* 0x000fe20000010000 */
[----:B------:R-:W-:-:S03]  /*3690*/  @P0 SHF.R.U32.HI R70, RZ, 0x10, R79 ;  /* 0x00000010ff460819 */ /* 0x000fc6000001164f */
[----:B------:R-:W-:Y:S01]  /*36a0*/  @P0 FADD.FTZ R69, R69, R66 ;  /* 0x0000004245450221 */ /* 0x000fe20000010000 */
[----:B------:R-:W-:Y:S01]  /*36b0*/  @P0 PRMT R66, RZ, 0x5410, R68 ;  /* 0x00005410ff420816 */ /* 0x000fe20000000044 */
[----:B------:R-:W-:Y:S02]  /*36c0*/  FMUL.FTZ R67, R168, R67 ;  /* 0x00000043a8437220 */ /* 0x000fe40000410000 */
[----:B------:R-:W-:Y:S01]  /*36d0*/  FMUL.FTZ R171, R69, R170 ;  /* 0x000000aa45ab7220 */ /* 0x000fe20000410000 */
[----:B------:R-:W-:Y:S01]  /*36e0*/  @P6 F2FP.BF16.PACK_AB R69, RZ, R69 ;  /* 0x00000045ff45623e */ /* 0x000fe200000010ff */
[----:B------:R-:W-:Y:S02]  /*36f0*/  @P0 FADD.FTZ R71, R71, R66 ;  /* 0x0000004247470221 */ /* 0x000fe40000010000 */
[----:B------:R-:W-:Y:S01]  /*3700*/  FMUL.FTZ R68, R120, R171 ;  /* 0x000000ab78447220 */ /* 0x000fe20000410000 */
[----:B------:R-:W-:Y:S01]  /*3710*/  @P6 PRMT R164, R69, 0x7610, R164 ;  /* 0x0000761045a46816 */ /* 0x000fe200000000a4 */
[----:B------:R-:W-:-:S02]  /*3720*/  @P0 IMAD.MOV.U32 R66, RZ, RZ, R78 ;  /* 0x000000ffff420224 */ /* 0x000fc400078e004e */
[----:B------:R0:W1:Y:S01]  /*3730*/  F2F.BF16.F32 R172, R68 ;  /* 0x0000004400ac7304 */ /* 0x0000620000202000 */
[----:B------:R-:W-:Y:S01]  /*3740*/  FMUL.FTZ R168, R71, R170 ;  /* 0x000000aa47a87220 */ /* 0x000fe20000410000 */
[----:B------:R-:W-:Y:S02]  /*3750*/  @P6 F2FP.BF16.PACK_AB R71, RZ, R71 ;  /* 0x00000047ff47623e */ /* 0x000fe400000010ff */
[----:B------:R-:W-:Y:S01]  /*3760*/  @P0 PRMT R66, RZ, 0x5410, R66 ;  /* 0x00005410ff420816 */ /* 0x000fe20000000042 */
[----:B------:R-:W-:Y:S01]  /*3770*/  FMUL.FTZ R80, R121, R168 ;  /* 0x000000a879507220 */ /* 0x000fe20000410000 */
[----:B------:R-:W-:Y:S02]  /*3780*/  @P6 PRMT R165, R71, 0x7610, R165 ;  /* 0x0000761047a56816 */ /* 0x000fe400000000a5 */
[----:B0-----:R-:W-:Y:S01]  /*3790*/  @P0 PRMT R68, RZ, 0x5410, R70 ;  /* 0x00005410ff440816 */ /* 0x001fe20000000046 */
[----:B------:R-:W-:Y:S02]  /*37a0*/  @P0 FADD.FTZ R67, R67, R66 ;  /* 0x0000004243430221 */ /* 0x000fe40000010000 */
[----:B------:R-:W-:Y:S02]  /*37b0*/  F2F.BF16.F32 R80, R80 ;  /* 0x0000005000507304 */ /* 0x000fe40000202000 */
[----:B------:R-:W-:-:S02]  /*37c0*/  @P0 FADD.FTZ R81, R81, R68 ;  /* 0x0000004451510221 */ /* 0x000fc40000010000 */
[----:B-1----:R-:W-:-:S04]  /*37d0*/  IMAD.WIDE.U32 R68, R172, 0x10000, RZ ;  /* 0x00010000ac447825 */ /* 0x002fc800078e00ff */
[-C--:B------:R-:W-:Y:S01]  /*37e0*/  FMUL.FTZ R173, R81, R170.reuse ;  /* 0x000000aa51ad7220 */ /* 0x080fe20000410000 */
[----:B------:R-:W-:Y:S01]  /*37f0*/  @P6 F2FP.BF16.PACK_AB R81, RZ, R81 ;  /* 0x00000051ff51623e */ /* 0x000fe200000010ff */
[----:B------:R-:W-:Y:S01]  /*3800*/  FMUL.FTZ R170, R67, R170 ;  /* 0x000000aa43aa7220 */ /* 0x000fe20000410000 */
[----:B------:R-:W-:Y:S01]  /*3810*/  @P6 F2FP.BF16.PACK_AB R67, RZ, R67 ;  /* 0x00000043ff43623e */ /* 0x000fe200000010ff */
[----:B------:R-:W-:Y:S01]  /*3820*/  FMUL.FTZ R66, R122, R173 ;  /* 0x000000ad7a427220 */ /* 0x000fe20000410000 */
[----:B------:R-:W-:Y:S01]  /*3830*/  @P6 PRMT R166, R81, 0x7610, R166 ;  /* 0x0000761051a66816 */ /* 0x000fe200000000a6 */
[----:B------:R-:W-:Y:S01]  /*3840*/  FMUL.FTZ R70, R119, R170 ;  /* 0x000000aa77467220 */ /* 0x000fe20000410000 */
[----:B------:R-:W-:-:S03]  /*3850*/  @P6 PRMT R163, R67, 0x7610, R163 ;  /* 0x0000761043a36816 */ /* 0x000fc600000000a3 */
[----:B------:R-:W0:Y:S08]  /*3860*/  F2F.BF16.F32 R66, R66 ;  /* 0x0000004200427304 */ /* 0x000e300000202000 */
[----:B------:R-:W1:Y:S01]  /*3870*/  F2F.BF16.F32 R175, R70 ;  /* 0x0000004600af7304 */ /* 0x000e620000202000 */
[----:B0-----:R-:W-:Y:S02]  /*3880*/  SHF.L.U32 R67, R66, 0x10, RZ ;  /* 0x0000001042437819 */ /* 0x001fe400000006ff */
[----:B------:R-:W-:-:S02]  /*3890*/  LEA R66, P0, R167, c[0x0][0x248], 0x3 ;  /* 0x00009200a7427a11 */ /* 0x000fc400078018ff */
[----:B------:R-:W-:Y:S02]  /*38a0*/  LOP3.LUT R69, R69, R67, R80, 0xfe, !PT ;  /* 0x0000004345457212 */ /* 0x000fe400078efe50 */
[----:B------:R-:W-:Y:S02]  /*38b0*/  LEA.HI.X R67, R167, c[0x0][0x24c], RZ, 0x3, P0 ;  /* 0x00009300a7437a11 */ /* 0x000fe400000f1cff */
[----:B-1----:R-:W-:Y:S01]  /*38c0*/  LOP3.LUT R68, R68, R175, RZ, 0xfc, !PT ;  /* 0x000000af44447212 */ /* 0x002fe200078efcff */
        /* <DEDUP_REMOVED lines=9> */
.L_x_272:
[----:B0-----:R-:W-:Y:S01]  /*3960*/  IMAD.MOV.U32 R70, RZ, RZ, R64 ;  /* 0x000000ffff467224 */ /* 0x001fe200078e0040 */
[----:B------:R0:W-:Y:S01]  /*3970*/  STG.E.64 [R66.64], R68 ;  /* 0x0000004442007986 */ /* 0x0001e2000c101b04 */
[--C-:B------:R-:W-:Y:S02]  /*3980*/  SHF.R.U64 R80, R64, 0x10, R65.reuse ;  /* 0x0000001040507819 */ /* 0x100fe40000001241 */
[----:B------:R-:W-:Y:S02]  /*3990*/  MOV R71, R65 ;  /* 0x0000004100477202 */ /* 0x000fe40000000f00 */
[----:B------:R-:W-:Y:S02]  /*39a0*/  SHF.R.U32.HI R64, RZ, 0x10, R65 ;  /* 0x00000010ff407819 */ /* 0x000fe40000011641 */
[----:B------:R-:W-:Y:S02]  /*39b0*/  PRMT R65, RZ, 0x5410, R70 ;  /* 0x00005410ff417816 */ /* 0x000fe40000000046 */
[----:B------:R-:W-:-:S03]  /*39c0*/  PRMT R71, RZ, 0x5410, R71 ;  /* 0x00005410ff477816 */ /* 0x000fc60000000047 */
[----:B------:R-:W-:Y:S01]  /*39d0*/  FFMA.FTZ R65, R65, R170, R4 ;  /* 0x000000aa41417223 */ /* 0x000fe20000010004 */
[----:B------:R-:W-:Y:S01]  /*39e0*/  PRMT R4, RZ, 0x5410, R80 ;  /* 0x00005410ff047816 */ /* 0x000fe20000000050 */
[----:B------:R-:W-:-:S04]  /*39f0*/  FFMA.FTZ R6, R71, R168, R6 ;  /* 0x000000a847067223 */ /* 0x000fc80000010006 */
[----:B------:R-:W-:Y:S01]  /*3a00*/  FFMA.FTZ R5, R4, R171, R5 ;  /* 0x000000ab04057223 */ /* 0x000fe20000010005 */
[----:B------:R-:W-:-:S05]  /*3a10*/  PRMT R4, RZ, 0x5410, R64 ;  /* 0x00005410ff047816 */ /* 0x000fca0000000040 */
[----:B------:R-:W-:Y:S02]  /*3a20*/  FFMA.FTZ R7, R4, R173, R7 ;  /* 0x000000ad04077223 */ /* 0x000fe40000010007 */
[----:B------:R-:W-:Y:S02]  /*3a30*/  IMAD.MOV.U32 R4, RZ, RZ, R65 ;  /* 0x000000ffff047224 */ /* 0x000fe400078e0041 */
.L_x_271:
[----:B0-----:R-:W-:Y:S05]  /*3a40*/  BSYNC B0 ;  /* 0x0000000000007941 */ /* 0x001fea0003800000 */
.L_x_270:
[----:B------:R-:W-:Y:S02]  /*3a50*/  IADD3 R0, R0, c[0x0][0x160], RZ ;  /* 0x0000580000007a10 */ /* 0x000fe40007ffe0ff */
[----:B------:R-:W-:Y:S02]  /*3a60*/  LOP3.LUT P6, RZ, R115, 0xff, RZ, 0xc0, !PT ;  /* 0x000000ff73ff7812 */ /* 0x000fe400078cc0ff */
[----:B------:R-:W-:Y:S02]  /*3a70*/  ISETP.GE.AND P0, PT, R0, c[0x0][0x164], PT ;  /* 0x0000590000007a0c */ /* 0x000fe40003f06270 */
[----:B------:R-:W-:-:S11]  /*3a80*/  SEL R115, RZ, 0x1, P6 ;  /* 0x00000001ff737807 */ /* 0x000fd60003000000 */
[----:B-----5:R-:W-:Y:S01]  /*3a90*/  @P0 CALL.REL.NOINC `(.L_x_245) ;  /* 0x0000001000000944 */ /* 0x020fe20003c00000 */
[----:B------:R-:W-:Y:S05]  /*3aa0*/  BRA `(.L_x_273) ;  /* 0xffffcf4000007947 */ /* 0x000fea000383ffff */
.L_x_245:
[----:B-1----:R-:W0:Y:S01]  /*3ab0*/  S2UR UR6, SR_CTAID.X ;  /* 0x00000000000679c3 */ /* 0x002e220000002500 */
[----:B------:R-:W0:Y:S01]  /*3ac0*/  S2R R2, SR_TID.X ;  /* 0x0000000000027919 */ /* 0x000e220000002100 */
[----:B-----5:R-:W-:Y:S01]  /*3ad0*/  @P1 MOV R67, 0x10 ;  /* 0x0000001000431802 */ /* 0x020fe20000000f00 */
[----:B------:R-:W-:Y:S01]  /*3ae0*/  @P2 IMAD.MOV.U32 R73, RZ, RZ, 0x10 ;  /* 0x00000010ff492424 */ /* 0x000fe200078e00ff */
[----:B------:R-:W-:Y:S01]  /*3af0*/  @P3 MOV R79, 0x10 ;  /* 0x00000010004f3802 */ /* 0x000fe20000000f00 */
[----:B------:R-:W-:Y:S01]  /*3b00*/  @P4 IMAD.MOV.U32 R81, RZ, RZ, 0x10 ;  /* 0x00000010ff514424 */ /* 0x000fe200078e00ff */
[C---:B0-----:R-:W-:Y:S02]  /*3b10*/  LEA.HI R0, R2.reuse, UR6, RZ, 0x19 ;  /* 0x0000000602007c11 */ /* 0x041fe4000f8fc8ff */
[----:B------:R-:W-:-:S03]  /*3b20*/  LOP3.LUT R3, R2, 0x7f, RZ, 0xc0, !PT ;  /* 0x0000007f02037812 */ /* 0x000fc600078ec0ff */
[----:B------:R-:W-:-:S05]  /*3b30*/  IMAD R0, R0, c[0x0][0x168], RZ ;  /* 0x00005a0000007a24 */ /* 0x000fca00078e02ff */
[----:B------:R-:W-:-:S05]  /*3b40*/  LEA.HI R0, R0, R3, RZ, 0x1e ;  /* 0x0000000300007211 */ /* 0x000fca00078ff0ff */
[----:B------:R-:W-:-:S04]  /*3b50*/  @P1 IMAD.WIDE.U32 R2, R0, R67, c[0x0][0x220] ;  /* 0x0000880000021625 */ /* 0x000fc800078e0043 */
[CC--:B------:R-:W-:Y:S01]  /*3b60*/  @P1 IMAD.WIDE.U32 R64, R0.reuse, R67.reuse, c[0x0][0x228] ;  /* 0x00008a0000401625 */ /* 0x0c0fe200078e0043 */
[----:B------:R0:W-:Y:S03]  /*3b70*/  @P1 STG.E.128 [R2.64], R40 ;  /* 0x0000002802001986 */ /* 0x0001e6000c101d04 */
[C---:B------:R-:W-:Y:S01]  /*3b80*/  @P1 IMAD.WIDE.U32 R66, R0.reuse, R67, c[0x0][0x240] ;  /* 0x0000900000421625 */ /* 0x040fe200078e0043 */
[----:B------:R-:W-:Y:S01]  /*3b90*/  @P1 IADD3 R0, R0, 0x80, RZ ;  /* 0x0000008000001810 */ /* 0x000fe20007ffe0ff */
[----:B------:R1:W-:Y:S04]  /*3ba0*/  @P1 STG.E.128 [R64.64], R60 ;  /* 0x0000003c40001986 */ /* 0x0003e8000c101d04 */
[CC--:B------:R-:W-:Y:S01]  /*3bb0*/  @P2 IMAD.WIDE.U32 R68, R0.reuse, R73.reuse, c[0x0][0x220] ;  /* 0x0000880000442625 */ /* 0x0c0fe200078e0049 */
[----:B------:R1:W-:Y:S03]  /*3bc0*/  @P1 STG.E.128 [R66.64], R20 ;  /* 0x0000001442001986 */ /* 0x0003e6000c101d04 */
        /* <DEDUP_REMOVED lines=12> */
[CC--:B0-----:R-:W-:Y:S01]  /*3c90*/  @P4 IMAD.WIDE.U32 R2, R0.reuse, R81.reuse, c[0x0][0x220] ;  /* 0x0000880000024625 */ /* 0x0c1fe200078e0051 */
[----:B------:R1:W-:Y:S03]  /*3ca0*/  @P3 STG.E.128 [R78.64], R12 ;  /* 0x0000000c4e003986 */ /* 0x0003e6000c101d04 */
[CC--:B------:R-:W-:Y:S01]  /*3cb0*/  @P4 IMAD.WIDE.U32 R40, R0.reuse, R81.reuse, c[0x0][0x228] ;  /* 0x00008a0000284625 */ /* 0x0c0fe200078e0051 */
[----:B------:R1:W-:Y:S03]  /*3cc0*/  @P4 STG.E.128 [R2.64], R28 ;  /* 0x0000001c02004986 */ /* 0x0003e6000c101d04 */
[C---:B------:R-:W-:Y:S01]  /*3cd0*/  @P4 IMAD.WIDE.U32 R42, R0.reuse, R81, c[0x0][0x240] ;  /* 0x00009000002a4625 */ /* 0x040fe200078e0051 */
[----:B------:R1:W-:Y:S01]  /*3ce0*/  @P4 STG.E.128 [R40.64], R48 ;  /* 0x0000003028004986 */ /* 0x0003e2000c101d04 */
[----:B------:R-:W-:-:S03]  /*3cf0*/  @P4 IADD3 R0, R0, 0x80, RZ ;  /* 0x0000008000004810 */ /* 0x000fc60007ffe0ff */
[----:B------:R1:W-:Y:S01]  /*3d00*/  @P4 STG.E.128 [R42.64], R8 ;  /* 0x000000082a004986 */ /* 0x0003e2000c101d04 */
[----:B------:R-:W-:Y:S05]  /*3d10*/  @!P5 EXIT ;  /* 0x000000000000d94d */ /* 0x000fea0003800000 */
[----:B-1----:R-:W-:-:S10]  /*3d20*/  HFMA2.MMA R11, -RZ, RZ, 0, 9.5367431640625e-07 ;  /* 0x00000010ff0b7435 */ /* 0x002fd400000001ff */
[----:B------:R-:W-:-:S04]  /*3d30*/  IMAD.WIDE.U32 R2, R0, R11, c[0x0][0x220] ;  /* 0x0000880000027625 */ /* 0x000fc800078e000b */
[CC--:B------:R-:W-:Y:S01]  /*3d40*/  IMAD.WIDE.U32 R8, R0.reuse, R11.reuse, c[0x0][0x228] ;  /* 0x00008a0000087625 */ /* 0x0c0fe200078e000b */
[----:B------:R-:W-:Y:S03]  /*3d50*/  STG.E.128 [R2.64], R24 ;  /* 0x0000001802007986 */ /* 0x000fe6000c101d04 */
[----:B------:R-:W-:Y:S01]  /*3d60*/  IMAD.WIDE.U32 R10, R0, R11, c[0x0][0x240] ;  /* 0x00009000000a7625 */ /* 0x000fe200078e000b */
[----:B------:R-:W-:Y:S04]  /*3d70*/  STG.E.128 [R8.64], R44 ;  /* 0x0000002c08007986 */ /* 0x000fe8000c101d04 */
[----:B------:R-:W-:Y:S01]  /*3d80*/  STG.E.128 [R10.64], R4 ;  /* 0x000000040a007986 */ /* 0x000fe2000c101d04 */
[----:B------:R-:W-:Y:S05]  /*3d90*/  EXIT ;  /* 0x000000000000794d */ /* 0x000fea0003800000 */
.L_x_256:
[----:B------:R-:W-:Y:S01]  /*3da0*/  IMAD.MOV.U32 R69, RZ, RZ, R71 ;  /* 0x000000ffff457224 */ /* 0x000fe200078e0047 */
[----:B------:R-:W-:Y:S01]  /*3db0*/  MOV R174, 0x10 ;  /* 0x0000001000ae7802 */ /* 0x000fe20000000f00 */
[----:B------:R-:W-:Y:S01]  /*3dc0*/  IMAD.MOV.U32 R80, RZ, RZ, 0x1f ;  /* 0x0000001fff507424 */ /* 0x000fe200078e00ff */
[----:B------:R-:W-:-:S02]  /*3dd0*/  MOV R171, 0xffffffff ;  /* 0xffffffff00ab7802 */ /* 0x000fc40000000f00 */
[----:B------:R-:W-:Y:S02]  /*3de0*/  MOV R64, 0x3e00 ;  /* 0x00003e0000407802 */ /* 0x000fe40000000f00 */
[----:B-----5:R-:W-:Y:S05]  /*3df0*/  CALL.REL.NOINC `($__internal_4_$__cuda_sm70_shflsync_down_p) ;  /* 0x0000045000007944 */ /* 0x020fea0003c00000 */
[----:B-1----:R-:W-:Y:S01]  /*3e00*/  IMAD.MOV.U32 R68, RZ, RZ, R174 ;  /* 0x000000ffff447224 */ /* 0x002fe200078e00ae */
[----:B0-----:R-:W-:Y:S05]  /*3e10*/  BRA `(.L_x_274) ;  /* 0xffffdf7000007947 */ /* 0x001fea000383ffff */
.L_x_257:
[----:B------:R-:W-:Y:S01]  /*3e20*/  HFMA2.MMA R80, -RZ, RZ, 0, 1.847743988037109375e-06 ;  /* 0x0000001fff507435 */ /* 0x000fe200000001ff */
[----:B------:R-:W-:Y:S01]  /*3e30*/  MOV R69, R70 ;  /* 0x0000004600457202 */ /* 0x000fe20000000f00 */
[----:B------:R-:W-:Y:S01]  /*3e40*/  IMAD.MOV.U32 R174, RZ, RZ, 0x10 ;  /* 0x00000010ffae7424 */ /* 0x000fe200078e00ff */
[----:B------:R-:W-:Y:S01]  /*3e50*/  MOV R64, 0x3e80 ;  /* 0x00003e8000407802 */ /* 0x000fe20000000f00 */
[----:B------:R-:W-:Y:S02]  /*3e60*/  IMAD.MOV.U32 R171, RZ, RZ, -0x1 ;  /* 0xffffffffffab7424 */ /* 0x000fe400078e00ff */
[----:B01---5:R-:W-:Y:S05]  /*3e70*/  CALL.REL.NOINC `($__internal_4_$__cuda_sm70_shflsync_down_p) ;  /* 0x000003d000007944 */ /* 0x023fea0003c00000 */
[----:B------:R-:W-:Y:S01]  /*3e80*/  FADD.FTZ R68, R68, R71 ;  /* 0x0000004744447221 */ /* 0x000fe20000010000 */
[----:B0-----:R-:W-:Y:S01]  /*3e90*/  MOV R171, 0xffffffff ;  /* 0xffffffff00ab7802 */ /* 0x001fe20000000f00 */
[----:B-1----:R-:W-:Y:S01]  /*3ea0*/  FADD.FTZ R71, R70, R174 ;  /* 0x000000ae46477221 */ /* 0x002fe20000010000 */
[----:B------:R-:W-:Y:S01]  /*3eb0*/  MOV R174, 0x8 ;  /* 0x0000000800ae7802 */ /* 0x000fe20000000f00 */
[----:B------:R-:W-:Y:S01]  /*3ec0*/  IMAD.MOV.U32 R80, RZ, RZ, 0x1f ;  /* 0x0000001fff507424 */ /* 0x000fe200078e00ff */
[----:B------:R-:W-:Y:S01]  /*3ed0*/  MOV R64, 0x3f00 ;  /* 0x00003f0000407802 */ /* 0x000fe20000000f00 */
[----:B------:R-:W-:-:S02]  /*3ee0*/  IMAD.MOV.U32 R69, RZ, RZ, R68 ;  /* 0x000000ffff457224 */ /* 0x000fc400078e0044 */
[----:B------:R-:W-:Y:S05]  /*3ef0*/  CALL.REL.NOINC `($__internal_4_$__cuda_sm70_shflsync_down_p) ;  /* 0x0000035000007944 */ /* 0x000fea0003c00000 */
[----:B-1----:R-:W-:Y:S01]  /*3f00*/  MOV R67, R174 ;  /* 0x000000ae00437202 */ /* 0x002fe20000000f00 */
[----:B------:R-:W-:Y:S01]  /*3f10*/  HFMA2.MMA R174, -RZ, RZ, 0, 4.76837158203125e-07 ;  /* 0x00000008ffae7435 */ /* 0x000fe200000001ff */
[----:B0-----:R-:W-:Y:S01]  /*3f20*/  IMAD.MOV.U32 R69, RZ, RZ, R71 ;  /* 0x000000ffff457224 */ /* 0x001fe200078e0047 */
[----:B------:R-:W-:Y:S01]  /*3f30*/  MOV R171, 0xffffffff ;  /* 0xffffffff00ab7802 */ /* 0x000fe20000000f00 */
[----:B------:R-:W-:Y:S01]  /*3f40*/  IMAD.MOV.U32 R80, RZ, RZ, 0x1f ;  /* 0x0000001fff507424 */ /* 0x000fe200078e00ff */
[----:B------:R-:W-:-:S02]  /*3f50*/  MOV R64, 0x3f70 ;  /* 0x00003f7000407802 */ /* 0x000fc40000000f00 */
[----:B------:R-:W-:Y:S05]  /*3f60*/  CALL.REL.NOINC `($__internal_4_$__cuda_sm70_shflsync_down_p) ;  /* 0x000002e000007944 */ /* 0x000fea0003c00000 */
[----:B------:R-:W-:Y:S01]  /*3f70*/  FADD.FTZ R68, R67, R68 ;  /* 0x0000004443447221 */ /* 0x000fe20000010000 */
[----:B0-----:R-:W-:Y:S01]  /*3f80*/  HFMA2.MMA R80, -RZ, RZ, 0, 1.847743988037109375e-06 ;  /* 0x0000001fff507435 */ /* 0x001fe200000001ff */
[----:B-1----:R-:W-:Y:S01]  /*3f90*/  FADD.FTZ R71, R71, R174 ;  /* 0x000000ae47477221 */ /* 0x002fe20000010000 */
[----:B------:R-:W-:Y:S01]  /*3fa0*/  MOV R64, 0x3ff0 ;  /* 0x00003ff000407802 */ /* 0x000fe20000000f00 */
[----:B------:R-:W-:Y:S01]  /*3fb0*/  IMAD.MOV.U32 R174, RZ, RZ, 0x4 ;  /* 0x00000004ffae7424 */ /* 0x000fe200078e00ff */
[----:B------:R-:W-:Y:S01]  /*3fc0*/  MOV R69, R68 ;  /* 0x0000004400457202 */ /* 0x000fe20000000f00 */
[----:B------:R-:W-:-:S02]  /*3fd0*/  IMAD.MOV.U32 R171, RZ, RZ, -0x1 ;  /* 0xffffffffffab7424 */ /* 0x000fc400078e00ff */
[----:B------:R-:W-:Y:S05]  /*3fe0*/  CALL.REL.NOINC `($__internal_4_$__cuda_sm70_shflsync_down_p) ;  /* 0x0000026000007944 */ /* 0x000fea0003c00000 */
[----:B0-----:R-:W-:Y:S01]  /*3ff0*/  HFMA2.MMA R80, -RZ, RZ, 0, 1.847743988037109375e-06 ;  /* 0x0000001fff507435 */ /* 0x001fe200000001ff */
[----:B-1----:R-:W-:Y:S01]  /*4000*/  IMAD.MOV.U32 R67, RZ, RZ, R174 ;  /* 0x000000ffff437224 */ /* 0x002fe200078e00ae */
[----:B------:R-:W-:Y:S01]  /*4010*/  MOV R69, R71 ;  /* 0x0000004700457202 */ /* 0x000fe20000000f00 */
[----:B------:R-:W-:Y:S01]  /*4020*/  IMAD.MOV.U32 R174, RZ, RZ, 0x4 ;  /* 0x00000004ffae7424 */ /* 0x000fe200078e00ff */
[----:B------:R-:W-:Y:S01]  /*4030*/  MOV R64, 0x4060 ;  /* 0x0000406000407802 */ /* 0x000fe20000000f00 */
[----:B------:R-:W-:-:S02]  /*4040*/  IMAD.MOV.U32 R171, RZ, RZ, -0x1 ;  /* 0xffffffffffab7424 */ /* 0x000fc400078e00ff */
[----:B------:R-:W-:Y:S05]  /*4050*/  CALL.REL.NOINC `($__internal_4_$__cuda_sm70_shflsync_down_p) ;  /* 0x000001f000007944 */ /* 0x000fea0003c00000 */
        /* <DEDUP_REMOVED lines=9> */
[----:B------:R-:W-:Y:S01]  /*40f0*/  HFMA2.MMA R174, -RZ, RZ, 0, 1.1920928955078125e-07 ;  /* 0x00000002ffae7435 */ /* 0x000fe200000001ff */
        /* <DEDUP_REMOVED lines=20> */
[----:B01----:R-:W-:Y:S05]  /*4240*/  BRA `(.L_x_275) ;  /* 0xffffdc6000007947 */ /* 0x003fea000383ffff */
        .weak           $__internal_4_$__cuda_sm70_shflsync_down_p
        .type           $__internal_4_$__cuda_sm70_shflsync_down_p,@function
        .size           $__internal_4_$__cuda_sm70_shflsync_down_p,(.L_x_9748 - $__internal_4_$__cuda_sm70_shflsync_down_p)
$__internal_4_$__cuda_sm70_shflsync_down_p:
[----:B------:R-:W-:Y:S01]  /*4250*/  MOV R65, 0x0 ;  /* 0x0000000000417802 */ /* 0x000fe20000000f00 */
[----:B------:R-:W-:Y:S04]  /*4260*/  WARPSYNC R171 ;  /* 0x000000ab00007348 */ /* 0x000fe80003800000 */
[----:B------:R0:W1:Y:S01]  /*4270*/  SHFL.DOWN PT, R174, R69, R174, R80 ;  /* 0x080000ae45ae7389 */ /* 0x00006200000e0050 */
[----:B------:R-:W-:Y:S05]  /*4280*/  RET.REL.NODEC R64 `(_ZN10layer_norm13ln_bwd_kernelINS_13Kernel_traitsI13__nv_bfloat16S2_S2_S2_fjLj2560ELj1ELj1ELj4ELj8ENS_18Kernel_traits_baseILj2560ES2_S2_S2_S2_fjLj128EEEEELb0ELb1ELb0ELb0EEEvNS_9BwdParamsE) ;  /* 0xffffbd7040007950 */ /* 0x000fea0003c3ffff */
.L_x_276:
        /* <DEDUP_REMOVED lines=15> */
.L_x_9748:


//--------------------- .text._ZN10layer_norm13ln_bwd_kernelINS_13Kernel_traitsI13__nv_bfloat16S2_S2_S2_fjLj2560ELj1ELj1ELj4ELj8ENS_18Kernel_traits_baseILj2560ES2_S2_S2_S2_fjLj128EEEEELb0ELb1ELb0ELb1EEEvNS_9BwdParamsE --------------------------
	.section	.text._ZN10layer_norm13ln_bwd_kernelINS_13Kernel_traitsI13__nv_bfloat16S2_S2_S2_fjLj2560ELj1ELj1ELj4ELj8ENS_18Kernel_traits_baseILj2560ES2_S2_S2_S2_fjLj128EEEEELb0ELb1ELb0ELb1EEEvNS_9BwdParamsE,"ax",@progbits
	.sectioninfo	@"SHI_REGISTERS=196"
	.align	128
        .global         _ZN10layer_norm13ln_bwd_kernelINS_13Kernel_traitsI13__nv_bfloat16S2_S2_S2_fjLj2560ELj1ELj1ELj4ELj8ENS_18Kernel_traits_baseILj2560ES2_S2_S2_S2_fjLj128EEEEELb0ELb1ELb0ELb1EEEvNS_9BwdParamsE
        .type           _ZN10layer_norm13ln_bwd_kernelINS_13Kernel_traitsI13__nv_bfloat16S2_S2_S2_fjLj2560ELj1ELj1ELj4ELj8ENS_18Kernel_traits_baseILj2560ES2_S2_S2_S2_fjLj128EEEEELb0ELb1ELb0ELb1EEEvNS_9BwdParamsE,@function
        .size           _ZN10layer_norm13ln_bwd_kernelINS_13Kernel_traitsI13__nv_bfloat16S2_S2_S2_fjLj2560ELj1ELj1ELj4ELj8ENS_18Kernel_traits_baseILj2560ES2_S2_S2_S2_fjLj128EEEEELb0ELb1ELb0ELb1EEEvNS_9BwdParamsE,(.L_x_9749 - _ZN10layer_norm13ln_bwd_kernelINS_13Kernel_traitsI13__nv_bfloat16S2_S2_S2_fjLj2560ELj1ELj1ELj4ELj8ENS_18Kernel_traits_baseILj2560ES2_S2_S2_S2_fjLj128EEEEELb0ELb1ELb0ELb1EEEvNS_9BwdParamsE)
        .other          _ZN10layer_norm13ln_bwd_kernelINS_13Kernel_traitsI13__nv_bfloat16S2_S2_S2_fjLj2560ELj1ELj1ELj4ELj8ENS_18Kernel_traits_baseILj2560ES2_S2_S2_S2_fjLj128EEEEELb0ELb1ELb0ELb1EEEvNS_9BwdParamsE,@"STO_CUDA_ENTRY STV_DEFAULT"
_ZN10layer_norm13ln_bwd_kernelINS_13Kernel_traitsI13__nv_bfloat16S2_S2_S2_fjLj2560ELj1ELj1ELj4ELj8ENS_18Kernel_traits_baseILj2560ES2_S2_S2_S2_fjLj128EEEEELb0ELb1ELb0ELb1EEEvNS_9BwdParamsE:
.text._ZN10layer_norm13ln_bwd_kernelINS_13Kernel_traitsI13__nv_bfloat16S2_S2_S2_fjLj2560ELj1ELj1ELj4ELj8ENS_18Kernel_traits_baseILj2560ES2_S2_S2_S2_fjLj128EEEEELb0ELb1ELb0ELb1EEEvNS_9BwdParamsE:
        /* <DEDUP_REMOVED lines=38> */
.L_x_277:
[----:B------:R-:W-:-:S05]  /*0260*/  IMAD.SHL.U32 R2, R0, 0x8, RZ ;  /* 0x0000000800027824 */ /* 0x000fca00078e00ff */
[----:B------:R-:W-:-:S04]  /*0270*/  LOP3.LUT R4, R2, 0x3f8, RZ, 0xc0, !PT ;  /* 0x000003f802047812 */ /* 0x000fc800078ec0ff */
[----:B------:R-:W-:-:S04]  /*0280*/  IADD3 R2, P0, R4, c[0x0][0x1b0], RZ ;  /* 0x00006c0004027a10 */ /* 0x000fc80007f1e0ff */
[----:B------:R-:W-:Y:S02]  /*0290*/  IADD3.X R3, RZ, c[0x0][0x1b4], RZ, P0, !PT ;  /* 0x00006d00ff037a10 */ /* 0x000fe400007fe4ff */
[----:B------:R-:W-:-:S03]  /*02a0*/  IADD3 R4, P0, R4, c[0x0][0x1c8], RZ ;  /* 0x0000720004047a10 */ /* 0x000fc60007f1e0ff */
[----:B------:R-:W2:Y:S02]  /*02b0*/  LDG.E.64 R6, [R2.64] ;  /* 0x0000000402067981 */ /* 0x000ea4000c1e1b00 */
[----:B------:R-:W-:Y:S02]  /*02c0*/  IMAD.X R5, RZ, RZ, c[0x0][0x1cc], P0 ;  /* 0x00007300ff057624 */ /* 0x000fe400000e06ff */
[----:B------:R-:W3:Y:S04]  /*02d0*/  LDG.E.64 R10, [R2.64+0x400] ;  /* 0x00040004020a7981 */ /* 0x000ee8000c1e1b00 */
[----:B------:R-:W4:Y:S04]  /*02e0*/  LDG.E.64 R14, [R2.64+0x800] ;  /* 0x00080004020e7981 */ /* 0x000f28000c1e1b00 */
[----:B------:R-:W5:Y:S04]  /*02f0*/  LDG.E.64 R18, [R2.64+0xc00] ;  /* 0x000c000402127981 */ /* 0x000f68000c1e1b00 */
[----:B------:R-:W5:Y:S04]  /*0300*/  LDG.E.64 R22, [R2.64+0x1000] ;  /* 0x0010000402167981 */ /* 0x000f68000c1e1b00 */
[----:B------:R-:W5:Y:S04]  /*0310*/  LDG.E.64 R8, [R4.64] ;  /* 0x0000000404087981 */ /* 0x000f68000c1e1b00 */
[----:B------:R-:W5:Y:S04]  /*0320*/  LDG.E.64 R12, [R4.64+0x400] ;  /* 0x00040004040c7981 */ /* 0x000f68000c1e1b00 */
[----:B------:R-:W5:Y:S04]  /*0330*/  LDG.E.64 R16, [R4.64+0x800] ;  /* 0x0008000404107981 */ /* 0x000f68000c1e1b00 */
[----:B------:R-:W5:Y:S04]  /*0340*/  LDG.E.64 R20, [R4.64+0xc00] ;  /* 0x000c000404147981 */ /* 0x000f68000c1e1b00 */
[----:B------:R-:W5:Y:S01]  /*0350*/  LDG.E.64 R24, [R4.64+0x1000] ;  /* 0x0010000404187981 */ /* 0x000f62000c1e1b00 */
[----:B------:R-:W-:Y:S01]  /*0360*/  HFMA2.MMA R155, -RZ, RZ, 0, 5.9604644775390625e-08 ;  /* 0x00000001ff9b7435 */ /* 0x000fe200000001ff */
[----:B------:R-:W-:Y:S01]  /*0370*/  IMAD.MOV.U32 R65, RZ, RZ, RZ ;  /* 0x000000ffff417224 */ /* 0x000fe200078e00ff */
        /* <DEDUP_REMOVED lines=40> */
[--C-:B------:R-:W-:Y:S02]  /*0600*/  SHF.R.U64 R135, R8, 0x10, R9.reuse ;  /* 0x0000001008877819 */ /* 0x100fe40000001209 */
[----:B------:R-:W-:-:S02]  /*0610*/  SHF.R.U32.HI R136, RZ, 0x10, R9 ;  /* 0x00000010ff887819 */ /* 0x000fc40000011609 */
[--C-:B------:R-:W-:Y:S02]  /*0620*/  SHF.R.U64 R137, R12, 0x10, R13.reuse ;  /* 0x000000100c897819 */ /* 0x100fe4000000120d */
[----:B------:R-:W-:Y:S02]  /*0630*/  SHF.R.U32.HI R138, RZ, 0x10, R13 ;  /* 0x00000010ff8a7819 */ /* 0x000fe4000001160d */
[--C-:B------:R-:W-:Y:S02]  /*0640*/  SHF.R.U64 R139, R16, 0x10, R17.reuse ;  /* 0x00000010108b7819 */ /* 0x100fe40000001211 */
[----:B------:R-:W-:Y:S02]  /*0650*/  SHF.R.U32.HI R140, RZ, 0x10, R17 ;  /* 0x00000010ff8c7819 */ /* 0x000fe40000011611 */
[--C-:B------:R-:W-:Y:S02]  /*0660*/  SHF.R.U64 R141, R20, 0x10, R21.reuse ;  /* 0x00000010148d7819 */ /* 0x100fe40000001215 */
[----:B------:R-:W-:-:S02]  /*0670*/  SHF.R.U32.HI R142, RZ, 0x10, R21 ;  /* 0x00000010ff8e7819 */ /* 0x000fc40000011615 */
[--C-:B------:R-:W-:Y:S02]  /*0680*/  SHF.R.U64 R143, R24, 0x10, R25.reuse ;  /* 0x00000010188f7819 */ /* 0x100fe40000001219 */
        /* <DEDUP_REMOVED lines=41> */
.L_x_283:
        /* <DEDUP_REMOVED lines=11> */
[C---:B------:R-:W-:Y:S01]  /*09d0*/  IMAD.WIDE.U32 R22, R151.reuse, R40, c[0x0][0x188] ;  /* 0x0000620097167625 */ /* 0x040fe200078e0028 */
[----:B------:R-:W-:Y:S01]  /*09e0*/  IADD3 R145, R151, 0x200, RZ ;  /* 0x0000020097917810 */ /* 0x000fe20007ffe0ff */
[----:B------:R-:W2:Y:S02]  /*09f0*/  LDG.E.64 R4, [R4.64] ;  /* 0x0000000404047981 */ /* 0x000ea4000c1e1b00 */
[----:B------:R-:W-:-:S02]  /*0a00*/  IMAD.WIDE R32, R44, R37, c[0x0][0x1a0] ;  /* 0x000068002c207625 */ /* 0x000fc400078e0225 */
[----:B------:R-:W3:Y:S02]  /*0a10*/  LDG.E.64 R22, [R22.64] ;  /* 0x0000000416167981 */ /* 0x000ee4000c1e1b00 */
[-C--:B------:R-:W-:Y:S02]  /*0a20*/  IMAD.WIDE.U32 R28, R150, R40.reuse, c[0x0][0x188] ;  /* 0x00006200961c7625 */ /* 0x080fe400078e0028 */
[----:B------:R0:W4:Y:S02]  /*0a30*/  LDG.E R157, [R32.64] ;  /* 0x00000004209d7981 */ /* 0x000124000c1e1900 */
[-C--:B------:R-:W-:Y:S02]  /*0a40*/  IMAD.WIDE.U32 R6, R154, R40.reuse, c[0x0][0x208] ;  /* 0x000082009a067625 */ /* 0x080fe400078e0028 */
        /* <DEDUP_REMOVED lines=8> */
[----:B------:R-:W4:Y:S02]  /*0ad0*/  LDG.E.64 R20, [R20.64] ;  /* 0x0000000414147981 */ /* 0x000f24000c1e1b00 */
[-C--:B------:R-:W-:Y:S02]  /*0ae0*/  IMAD.WIDE.U32 R10, R150, R40.reuse, c[0x0][0x208] ;  /* 0x00008200960a7625 */ /* 0x080fe400078e0028 */
[----:B------:R-:W4:Y:S02]  /*0af0*/  LDG.E.64 R24, [R24.64] ;  /* 0x0000000418187981 */ /* 0x000f24000c1e1b00 */
[----:B------:R-:W-:Y:S02]  /*0b00*/  IMAD.WIDE.U32 R30, R145, R40, c[0x0][0x188] ;  /* 0x00006200911e7625 */ /* 0x000fe400078e0028 */
[----:B------:R-:W4:Y:S02]  /*0b10*/  LDG.E.64 R10, [R10.64] ;  /* 0x000000040a0a7981 */ /* 0x000f24000c1e1b00 */
[----:B------:R-:W-:-:S02]  /*0b20*/  IMAD.WIDE R36, R44, R37, c[0x0][0x1a8] ;  /* 0x00006a002c247625 */ /* 0x000fc400078e0225 */
        /* <DEDUP_REMOVED lines=13> */
[-C--:B0-----:R-:W-:Y:S01]  /*0c00*/  @P1 IMAD.WIDE.U32 R32, R151, R40.reuse, c[0x0][0x218] ;  /* 0x0000860097201625 */ /* 0x081fe200078e0028 */
[----:B------:R0:W5:Y:S03]  /*0c10*/  @P1 LDG.E.64 R12, [R34.64] ;  /* 0x00000004220c1981 */ /* 0x000166000c1e1b00 */
[-C--:B-1----:R-:W-:Y:S01]  /*0c20*/  @P1 IMAD.WIDE.U32 R36, R153, R40.reuse, c[0x0][0x218] ;  /* 0x0000860099241625 */ /* 0x082fe200078e0028 */
[----:B------:R1:W5:Y:S03]  /*0c30*/  @P1 LDG.E.64 R2, [R32.64] ;  /* 0x0000000420021981 */ /* 0x000366000c1e1b00 */
[-C--:B------:R-:W-:Y:S01]  /*0c40*/  @P1 IMAD.WIDE.U32 R38, R150, R40.reuse, c[0x0][0x218] ;  /* 0x0000860096261625 */ /* 0x080fe200078e0028 */
[----:B------:R-:W-:Y:S01]  /*0c50*/  LOP3.LUT P3, RZ, R155, 0xff, RZ, 0xc0, !PT ;  /* 0x000000ff9bff7812 */ /* 0x000fe2000786c0ff */
[----:B------:R0:W5:Y:S04]  /*0c60*/  @P1 LDG.E.64 R14, [R36.64] ;  /* 0x00000004240e1981 */ /* 0x000168000c1e1b00 */
[----:B------:R0:W5:Y:S01]  /*0c70*/  @P1 LDG.E.64 R16, [R38.64] ;  /* 0x0000000426101981 */ /* 0x000162000c1e1b00 */
[----:B------:R-:W-:-:S05]  /*0c80*/  @P1 IMAD.WIDE.U32 R40, R145, R40, c[0x0][0x218] ;  /* 0x0000860091281625 */ /* 0x000fca00078e0028 */
[----:B------:R0:W5:Y:S02]  /*0c90*/  @P1 LDG.E.64 R18, [R40.64] ;  /* 0x0000000428121981 */ /* 0x000164000c1e1b00 */
[----:B0-----:R-:W-:Y:S02]  /*0ca0*/  IMAD.MOV.U32 R40, RZ, RZ, 0x3f800000 ;  /* 0x3f800000ff287424 */ /* 0x001fe400078e00ff */
[----:B--2---:R-:W-:Y:S01]  /*0cb0*/  IMAD.MOV.U32 R42, RZ, RZ, R4 ;  /* 0x000000ffff2a7224 */ /* 0x004fe200078e0004 */
[----:B------:R-:W-:Y:S02]  /*0cc0*/  SHF.R.U64 R174, R4, 0x10, R5 ;  /* 0x0000001004ae7819 */ /* 0x000fe40000001205 */
[----:B------:R-:W-:Y:S02]  /*0cd0*/  MOV R43, R5 ;  /* 0x00000005002b7202 */ /* 0x000fe40000000f00 */
[----:B---3--:R-:W-:Y:S02]  /*0ce0*/  SHF.R.U64 R4, R22, 0x10, R23 ;  /* 0x0000001016047819 */ /* 0x008fe40000001217 */
[----:B------:R-:W-:-:S02]  /*0cf0*/  SHF.R.U32.HI R172, RZ, 0x10, R5 ;  /* 0x00000010ffac7819 */ /* 0x000fc40000011605 */
[----:B------:R-:W-:Y:S02]  /*0d00*/  PRMT R22, RZ, 0x5410, R22 ;  /* 0x00005410ff167816 */ /* 0x000fe40000000016 */
[----:B----4-:R-:W-:Y:S02]  /*0d10*/  FSEL R183, R157, RZ, !P2 ;  /* 0x000000ff9db77208 */ /* 0x010fe40005000000 */
[----:B------:R-:W-:Y:S02]  /*0d20*/  SHF.R.U32.HI R5, RZ, 0x10, R23 ;  /* 0x00000010ff057819 */ /* 0x000fe40000011617 */
[----:B------:R-:W-:Y:S02]  /*0d30*/  SHF.R.U32.HI R35, RZ, 0x10, R29 ;  /* 0x00000010ff237819 */ /* 0x000fe4000001161d */
[--C-:B------:R-:W-:Y:S02]  /*0d40*/  SHF.R.U64 R169, R6, 0x10, R7.reuse ;  /* 0x0000001006a97819 */ /* 0x100fe40000001207 */
[----:B-1----:R-:W-:Y:S01]  /*0d50*/  MOV R32, R7 ;  /* 0x0000000700207202 */ /* 0x002fe20000000f00 */
[----:B------:R-:W-:Y:S01]  /*0d60*/  IMAD.MOV.U32 R33, RZ, RZ, R8 ;  /* 0x000000ffff217224 */ /* 0x000fe200078e0008 */
[----:B------:R-:W-:Y:S01]  /*0d70*/  SHF.R.U32.HI R165, RZ, 0x10, R7 ;  /* 0x00000010ffa57819 */ /* 0x000fe20000011607 */
[----:B------:R-:W-:Y:S01]  /*0d80*/  FADD.FTZ R7, -R183, R22 ;  /* 0x00000016b7077221 */ /* 0x000fe20000010100 */
[----:B------:R-:W-:Y:S01]  /*0d90*/  PRMT R23, RZ, 0x5410, R23 ;  /* 0x00005410ff177816 */ /* 0x000fe20000000017 */
[----:B------:R-:W-:Y:S01]  /*0da0*/  IMAD.MOV.U32 R155, RZ, RZ, R6 ;  /* 0x000000ffff9b7224 */ /* 0x000fe200078e0006 */
[----:B------:R-:W-:-:S02]  /*0db0*/  SHF.R.U64 R164, R8, 0x10, R9 ;  /* 0x0000001008a47819 */ /* 0x000fc40000001209 */
[----:B------:R-:W-:Y:S02]  /*0dc0*/  PRMT R4, RZ, 0x5410, R4 ;  /* 0x00005410ff047816 */ /* 0x000fe40000000004 */
[----:B------:R-:W-:Y:S02]  /*0dd0*/  PRMT R5, RZ, 0x5410, R5 ;  /* 0x00005410ff057816 */ /* 0x000fe40000000005 */
[----:B------:R-:W-:Y:S02]  /*0de0*/  SHF.R.U64 R8, R26, 0x10, R27 ;  /* 0x000000101a087819 */ /* 0x000fe4000000121b */
[----:B------:R-:W-:Y:S02]  /*0df0*/  PRMT R22, RZ, 0x5410, R35 ;  /* 0x00005410ff167816 */ /* 0x000fe40000000023 */
[----:B------:R-:W-:Y:S01]  /*0e00*/  SHF.R.U64 R163, R20, 0x10, R21 ;  /* 0x0000001014a37819 */ /* 0x000fe20000001215 */
[----:B------:R-:W-:Y:S01]  /*0e10*/  IMAD.MOV.U32 R38, RZ, RZ, R10 ;  /* 0x000000ffff267224 */ /* 0x000fe200078e000a */
[----:B------:R-:W-:-:S02]  /*0e20*/  MOV R162, R21 ;  /* 0x0000001500a27202 */ /* 0x000fc40000000f00 */
[----:B------:R-:W-:Y:S02]  /*0e30*/  SHF.R.U32.HI R181, RZ, 0x10, R21 ;  /* 0x00000010ffb57819 */ /* 0x000fe40000011615 */
[----:B------:R-:W-:Y:S02]  /*0e40*/  SHF.R.U32.HI R6, RZ, 0x10, R25 ;  /* 0x00000010ff067819 */ /* 0x000fe40000011619 */
[----:B------:R-:W-:Y:S02]  /*0e50*/  PRMT R26, RZ, 0x5410, R26 ;  /* 0x00005410ff1a7816 */ /* 0x000fe4000000001a */
[----:B------:R-:W-:Y:S02]  /*0e60*/  MOV R36, R9 ;  /* 0x0000000900247202 */ /* 0x000fe40000000f00 */
[----:B------:R-:W-:Y:S01]  /*0e70*/  SHF.R.U32.HI R168, RZ, 0x10, R9 ;  /* 0x00000010ffa87819 */ /* 0x000fe20000011609 */
[----:B------:R-:W-:Y:S01]  /*0e80*/  FADD.FTZ R9, -R183, R23 ;  /* 0x00000017b7097221 */ /* 0x000fe20000010100 */
[----:B------:R-:W-:-:S02]  /*0e90*/  SHF.R.U64 R170, R10, 0x10, R11 ;  /* 0x000000100aaa7819 */ /* 0x000fc4000000120b */
[--C-:B------:R-:W-:Y:S01]  /*0ea0*/  SHF.R.U64 R21, R24, 0x10, R25.reuse ;  /* 0x0000001018157819 */ /* 0x100fe20000001219 */
[----:B------:R-:W-:Y:S01]  /*0eb0*/  IMAD.MOV.U32 R160, RZ, RZ, R20 ;  /* 0x000000ffffa07224 */ /* 0x000fe200078e0014 */
[----:B------:R-:W-:Y:S01]  /*0ec0*/  PRMT R24, RZ, 0x5410, R24 ;  /* 0x00005410ff187816 */ /* 0x000fe20000000018 */
[C---:B------:R-:W-:Y:S01]  /*0ed0*/  FADD.FTZ R23, -R183.reuse, R4 ;  /* 0x00000004b7177221 */ /* 0x040fe20000010100 */
[----:B------:R-:W-:Y:S02]  /*0ee0*/  PRMT R25, RZ, 0x5410, R25 ;  /* 0x00005410ff197816 */ /* 0x000fe40000000019 */
[--C-:B------:R-:W-:Y:S02]  /*0ef0*/  SHF.R.U32.HI R37, RZ, 0x10, R27.reuse ;  /* 0x00000010ff257819 */ /* 0x100fe4000001161b */
[----:B------:R-:W-:Y:S01]  /*0f00*/  PRMT R10, RZ, 0x5410, R27 ;  /* 0x00005410ff0a7816 */ /* 0x000fe2000000001b */
[C---:B------:R-:W-:Y:S01]  /*0f10*/  FADD.FTZ R27, -R183.reuse, R5 ;  /* 0x00000005b71b7221 */ /* 0x040fe20000010100 */
[----:B------:R-:W-:Y:S01]  /*0f20*/  PRMT R42, RZ, 0x5410, R42 ;  /* 0x00005410ff2a7816 */ /* 0x000fe2000000002a */
[C---:B------:R-:W-:Y:S01]  /*0f30*/  FADD.FTZ R175, -R183.reuse, R22 ;  /* 0x00000016b7af7221 */ /* 0x040fe20000010100 */
[----:B------:R-:W-:Y:S01]  /*0f40*/  SHF.R.U64 R20, R28, 0x10, R29 ;  /* 0x000000101c147819 */ /* 0x000fe2000000121d */
[----:B------:R-:W-:Y:S01]  /*0f50*/  FADD.FTZ R39, -R183, R26 ;  /* 0x0000001ab7277221 */ /* 0x000fe20000010100 */
[--C-:B------:R-:W-:Y:S01]  /*0f60*/  SHF.R.U64 R34, R30, 0x10, R31.reuse ;  /* 0x000000101e227819 */ /* 0x100fe2000000121f */
[----:B------:R-:W-:Y:S01]  /*0f70*/  FMUL.FTZ R22, R152, R7 ;  /* 0x0000000798167220 */ /* 0x000fe20000410000 */
[----:B------:R-:W-:-:S02]  /*0f80*/  SHF.R.U32.HI R157, RZ, 0x10, R31 ;  /* 0x00000010ff9d7819 */ /* 0x000fc4000001161f */
[----:B------:R-:W-:Y:S02]  /*0f90*/  PRMT R6, RZ, 0x5410, R6 ;  /* 0x00005410ff067816 */ /* 0x000fe40000000006 */
[----:B------:R-:W-:Y:S02]  /*0fa0*/  PRMT R28, RZ, 0x5410, R28 ;  /* 0x00005410ff1c7816 */ /* 0x000fe4000000001c */
[----:B------:R-:W-:Y:S02]  /*0fb0*/  PRMT R30, RZ, 0x5410, R30 ;  /* 0x00005410ff1e7816 */ /* 0x000fe4000000001e */
[----:B------:R-:W-:Y:S01]  /*0fc0*/  PRMT R31, RZ, 0x5410, R31 ;  /* 0x00005410ff1f7816 */ /* 0x000fe2000000001f */
[C---:B------:R-:W-:Y:S01]  /*0fd0*/  FMUL.FTZ R23, R152.reuse, R23 ;  /* 0x0000001798177220 */ /* 0x040fe20000410000 */
[----:B------:R-:W-:Y:S01]  /*0fe0*/  MOV R156, R11 ;  /* 0x0000000b009c7202 */ /* 0x000fe20000000f00 */
[----:B------:R-:W-:Y:S01]  /*0ff0*/  FMUL.FTZ R27, R152, R27 ;  /* 0x0000001b981b7220 */ /* 0x000fe20000410000 */
[----:B------:R-:W-:Y:S01]  /*1000*/  SHF.R.U32.HI R166, RZ, 0x10, R11 ;  /* 0x00000010ffa67819 */ /* 0x000fe2000001160b */
[C---:B------:R-:W-:Y:S01]  /*1010*/  FADD.FTZ R11, -R183.reuse, R24 ;  /* 0x00000018b70b7221 */ /* 0x040fe20000010100 */
[----:B------:R-:W-:Y:S01]  /*1020*/  PRMT R4, RZ, 0x5410, R21 ;  /* 0x00005410ff047816 */ /* 0x000fe20000000015 */
[----:B------:R-:W-:Y:S01]  /*1030*/  FADD.FTZ R21, -R183, R25 ;  /* 0x00000019b7157221 */ /* 0x000fe20000010100 */
[----:B------:R-:W-:-:S02]  /*1040*/  PRMT R26, RZ, 0x5410, R174 ;  /* 0x00005410ff1a7816 */ /* 0x000fc400000000ae */
[----:B------:R-:W-:Y:S01]  /*1050*/  PRMT R7, RZ, 0x5410, R172 ;  /* 0x00005410ff077816 */ /* 0x000fe200000000ac */
[----:B------:R-:W-:Y:S01]  /*1060*/  FMUL.FTZ R25, R45, R42 ;  /* 0x0000002a2d197220 */ /* 0x000fe20000410000 */
[----:B------:R-:W-:Y:S01]  /*1070*/  PRMT R8, RZ, 0x5410, R8 ;  /* 0x00005410ff087816 */ /* 0x000fe20000000008 */
[C---:B------:R-:W-:Y:S01]  /*1080*/  FADD.FTZ R35, -R183.reuse, R6 ;  /* 0x00000006b7237221 */ /* 0x040fe20000010100 */
        /* <DEDUP_REMOVED lines=8> */
[----:B------:R-:W-:Y:S02]  /*1110*/  FADD.FTZ R104, R26, R104 ;  /* 0x000000681a687221 */ /* 0x000fe40000010000 */
[----:B------:R-:W-:Y:S02]  /*1120*/  FFMA.FTZ R124, R23, R26, R124 ;  /* 0x0000001a177c7223 */ /* 0x000fe4000001007c */
[----:B------:R-:W-:Y:S02]  /*1130*/  FADD.FTZ R102, R7, R102 ;  /* 0x0000006607667221 */ /* 0x000fe40000010000 */
[-C--:B------:R-:W-:Y:S02]  /*1140*/  FFMA.FTZ R122, R27, R7.reuse, R122 ;  /* 0x000000071b7a7223 */ /* 0x080fe4000001007a */
[----:B------:R-:W-:Y:S02]  /*1150*/  FMUL.FTZ R28, R126, R7 ;  /* 0x000000077e1c7220 */ /* 0x000fe40000410000 */
[----:B------:R-:W-:-:S02]  /*1160*/  FMUL.FTZ R30, R152, R11 ;  /* 0x0000000b981e7220 */ /* 0x000fc40000410000 */
[----:B------:R-:W-:Y:S02]  /*1170*/  FMUL.FTZ R26, R125, R26 ;  /* 0x0000001a7d1a7220 */ /* 0x000fe40000410000 */
[----:B------:R-:W-:Y:S02]  /*1180*/  FADD.FTZ R7, RZ, R25 ;  /* 0x00000019ff077221 */ /* 0x000fe40000010000 */
[----:B------:R-:W-:Y:S02]  /*1190*/  FFMA.FTZ R4, R22, R25, RZ ;  /* 0x0000001916047223 */ /* 0x000fe400000100ff */
[C---:B------:R-:W-:Y:S01]  /*11a0*/  FADD.FTZ R161, -R183.reuse, R8 ;  /* 0x00000008b7a17221 */ /* 0x040fe20000010100 */
[----:B------:R-:W-:Y:S01]  /*11b0*/  PRMT R8, RZ, 0x5410, R33 ;  /* 0x00005410ff087816 */ /* 0x000fe20000000021 */
[C---:B------:R-:W-:Y:S02]  /*11c0*/  FADD.FTZ R173, -R183.reuse, R29 ;  /* 0x0000001db7ad7221 */ /* 0x040fe40000010100 */
[----:B------:R-:W-:-:S02]  /*11d0*/  FADD.FTZ R179, -R183, R24 ;  /* 0x00000018b7b37221 */ /* 0x000fc40000010100 */
[----:B------:R-:W-:Y:S02]  /*11e0*/  FADD.FTZ R99, R6, R99 ;  /* 0x0000006306637221 */ /* 0x000fe40000010000 */
[-C--:B------:R-:W-:Y:S02]  /*11f0*/  FFMA.FTZ R119, R30, R6.reuse, R119 ;  /* 0x000000061e777223 */ /* 0x080fe40000010077 */
[----:B------:R-:W-:Y:S02]  /*1200*/  FMUL.FTZ R33, R47, R6 ;  /* 0x000000062f217220 */ /* 0x000fe40000410000 */
[----:B------:R-:W-:Y:S02]  /*1210*/  FMUL.FTZ R24, R152, R9 ;  /* 0x0000000998187220 */ /* 0x000fe40000410000 */
[----:B------:R-:W-:Y:S02]  /*1220*/  FMUL.FTZ R29, R46, R43 ;  /* 0x0000002b2e1d7220 */ /* 0x000fe40000410000 */
[----:B------:R-:W-:-:S02]  /*1230*/  FADD.FTZ R6, R7, R26 ;  /* 0x0000001a07067221 */ /* 0x000fc40000010000 */
[----:B------:R-:W-:Y:S02]  /*1240*/  FFMA.FTZ R4, R23, R26, R4 ;  /* 0x0000001a17047223 */ /* 0x000fe40000010004 */
[----:B------:R-:W-:Y:S02]  /*1250*/  FADD.FTZ R7, R6, R29 ;  /* 0x0000001d06077221 */ /* 0x000fe40000010000 */
[----:B------:R-:W-:Y:S01]  /*1260*/  FFMA.FTZ R4, R24, R29, R4 ;  /* 0x0000001d18047223 */ /* 0x000fe20000010004 */
[----:B------:R-:W-:Y:S01]  /*1270*/  PRMT R34, RZ, 0x5410, R169 ;  /* 0x00005410ff227816 */ /* 0x000fe200000000a9 */
[----:B------:R-:W-:Y:S02]  /*1280*/  FMUL.FTZ R31, R152, R31 ;  /* 0x0000001f981f7220 */ /* 0x000fe40000410000 */
[----:B------:R-:W-:Y:S01]  /*1290*/  FADD.FTZ R41, -R183, R10 ;  /* 0x0000000ab7297221 */ /* 0x000fe20000010100 */
[----:B------:R-:W-:Y:S01]  /*12a0*/  PRMT R10, RZ, 0x5410, R37 ;  /* 0x00005410ff0a7816 */ /* 0x000fe20000000025 */
[----:B------:R-:W-:-:S02]  /*12b0*/  FADD.FTZ R6, R7, R28 ;  /* 0x0000001c07067221 */ /* 0x000fc40000010000 */
[----:B------:R-:W-:Y:S01]  /*12c0*/  FFMA.FTZ R4, R27, R28, R4 ;  /* 0x0000001c1b047223 */ /* 0x000fe20000010004 */
[----:B------:R-:W-:Y:S01]  /*12d0*/  PRMT R37, RZ, 0x5410, R32 ;  /* 0x00005410ff257816 */ /* 0x000fe20000000020 */
[----:B------:R-:W-:Y:S02]  /*12e0*/  FADD.FTZ R100, R34, R100 ;  /* 0x0000006422647221 */ /* 0x000fe40000010000 */
[----:B------:R-:W-:Y:S02]  /*12f0*/  FMUL.FTZ R32, R152, R21 ;  /* 0x0000001598207220 */ /* 0x000fe40000410000 */
[-C--:B------:R-:W-:Y:S02]  /*1300*/  FFMA.FTZ R120, R31, R34.reuse, R120 ;  /* 0x000000221f787223 */ /* 0x080fe40000010078 */
[----:B------:R-:W-:Y:S02]  /*1310*/  FMUL.FTZ R34, R127, R34 ;  /* 0x000000227f227220 */ /* 0x000fe40000410000 */
[----:B------:R-:W-:-:S02]  /*1320*/  FADD.FTZ R7, R6, R33 ;  /* 0x0000002106077221 */ /* 0x000fc40000010000 */
[----:B------:R-:W-:Y:S01]  /*1330*/  FFMA.FTZ R4, R30, R33, R4 ;  /* 0x000000211e047223 */ /* 0x000fe20000010004 */
[----:B------:R-:W-:Y:S01]  /*1340*/  PRMT R9, RZ, 0x5410, R165 ;  /* 0x00005410ff097816 */ /* 0x000fe200000000a5 */
[----:B------:R-:W-:Y:S02]  /*1350*/  FADD.FTZ R97, R37, R97 ;  /* 0x0000006125617221 */ /* 0x000fe40000010000 */
[-C--:B------:R-:W-:Y:S01]  /*1360*/  FFMA.FTZ R117, R32, R37.reuse, R117 ;  /* 0x0000002520757223 */ /* 0x080fe20000010075 */
[----:B------:R-:W-:Y:S01]  /*1370*/  PRMT R20, RZ, 0x5410, R20 ;  /* 0x00005410ff147816 */ /* 0x000fe20000000014 */
[----:B------:R-:W-:Y:S02]  /*1380*/  FMUL.FTZ R37, R48, R37 ;  /* 0x0000002530257220 */ /* 0x000fe40000410000 */
[----:B------:R-:W-:Y:S02]  /*1390*/  FADD.FTZ R6, R7, R34 ;  /* 0x0000002207067221 */ /* 0x000fe40000010000 */
[----:B------:R-:W-:-:S02]  /*13a0*/  FFMA.FTZ R4, R31, R34, R4 ;  /* 0x000000221f047223 */ /* 0x000fc40000010004 */
[C---:B------:R-:W-:Y:S01]  /*13b0*/  FADD.FTZ R167, -R183.reuse, R10 ;  /* 0x0000000ab7a77221 */ /* 0x040fe20000010100 */
[----:B------:R-:W-:Y:S01]  /*13c0*/  PRMT R10, RZ, 0x5410, R160 ;  /* 0x00005410ff0a7816 */ /* 0x000fe200000000a0 */
[----:B------:R-:W-:Y:S02]  /*13d0*/  FMUL.FTZ R35, R152, R35 ;  /* 0x0000002398237220 */ /* 0x000fe40000410000 */
[----:B------:R-:W-:Y:S02]  /*13e0*/  FMUL.FTZ R160, R128, R9 ;  /* 0x0000000980a07220 */ /* 0x000fe40000410000 */
[----:B------:R-:W-:Y:S02]  /*13f0*/  FADD.FTZ R7, R6, R37 ;  /* 0x0000002506077221 */ /* 0x000fe40000010000 */
[----:B------:R-:W-:Y:S01]  /*1400*/  FFMA.FTZ R4, R32, R37, R4 ;  /* 0x0000002520047223 */ /* 0x000fe20000010004 */
[----:B------:R-:W-:Y:S01]  /*1410*/  PRMT R164, RZ, 0x5410, R164 ;  /* 0x00005410ffa47816 */ /* 0x000fe200000000a4 */
[----:B------:R-:W-:Y:S01]  /*1420*/  FADD.FTZ R171, -R183, R20 ;  /* 0x00000014b7ab7221 */ /* 0x000fe20000010100 */
[----:B------:R-:W-:Y:S01]  /*1430*/  PRMT R165, RZ, 0x5410, R36 ;  /* 0x00005410ffa57816 */ /* 0x000fe20000000024 */
[C---:B------:R-:W-:Y:S01]  /*1440*/  FMUL.FTZ R161, R152.reuse, R161 ;  /* 0x000000a198a17220 */ /* 0x040fe20000410000 */
[----:B------:R-:W-:Y:S01]  /*1450*/  PRMT R20, RZ, 0x5410, R163 ;  /* 0x00005410ff147816 */ /* 0x000fe200000000a3 */
[----:B------:R-:W-:-:S02]  /*1460*/  FMUL.FTZ R36, R152, R39 ;  /* 0x0000002798247220 */ /* 0x000fc40000410000 */
[----:B------:R-:W-:Y:S02]  /*1470*/  FMUL.FTZ R163, R49, R8 ;  /* 0x0000000831a37220 */ /* 0x000fe40000410000 */
        /* <DEDUP_REMOVED lines=10> */
[----:B------:R-:W-:Y:S01]  /*1520*/  FFMA.FTZ R121, R24, R43, R121 ;  /* 0x0000002b18797223 */ /* 0x000fe20000010079 */
[----:B------:R-:W-:Y:S01]  /*1530*/  PRMT R43, RZ, 0x5410, R168 ;  /* 0x00005410ff2b7816 */ /* 0x000fe200000000a8 */
[----:B------:R-:W-:-:S02]  /*1540*/  FADD.FTZ R93, R165, R93 ;  /* 0x0000005da55d7221 */ /* 0x000fc40000010000 */
[-C--:B------:R-:W-:Y:S02]  /*1550*/  FFMA.FTZ R113, R162, R165.reuse, R113 ;  /* 0x000000a5a2717223 */ /* 0x080fe40000010071 */
[----:B------:R-:W-:Y:S02]  /*1560*/  FMUL.FTZ R165, R50, R165 ;  /* 0x000000a532a57220 */ /* 0x000fe40000410000 */
        /* <DEDUP_REMOVED lines=13> */
[----:B------:R-:W-:Y:S01]  /*1640*/  FFMA.FTZ R4, R167, R166, R4 ;  /* 0x000000a6a7047223 */ /* 0x000fe20000010004 */
[----:B------:R-:W-:Y:S01]  /*1650*/  PRMT R156, RZ, 0x5410, R156 ;  /* 0x00005410ff9c7816 */ /* 0x000fe2000000009c */
        /* <DEDUP_REMOVED lines=24> */
[----:B------:R-:W-:Y:S02]  /*17e0*/  FADD.FTZ R89, R156, R89 ;  /* 0x000000599c597221 */ /* 0x000fe40000010000 */
[----:B------:R-:W-:Y:S02]  /*17f0*/  FFMA.FTZ R109, R173, R156, R109 ;  /* 0x0000009cad6d7223 */ /* 0x000fe4000001006d */
[C---:B------:R-:W-:Y:S02]  /*1800*/  FMUL.FTZ R42, R152.reuse, R5 ;  /* 0x00000005982a7220 */ /* 0x040fe40000410000 */
[----:B------:R-:W-:Y:S02]  /*1810*/  FMUL.FTZ R39, R152, R179 ;  /* 0x000000b398277220 */ /* 0x000fe40000410000 */
[----:B------:R-:W-:Y:S02]  /*1820*/  FMUL.FTZ R156, R133, R20 ;  /* 0x00000014859c7220 */ /* 0x000fe40000410000 */
[----:B------:R-:W-:-:S02]  /*1830*/  FADD.FTZ R5, R6, R155 ;  /* 0x0000009b06057221 */ /* 0x000fc40000010000 */
[----:B------:R-:W-:Y:S01]  /*1840*/  FFMA.FTZ R4, R38, R155, R4 ;  /* 0x0000009b26047223 */ /* 0x000fe20000010004 */
[----:B------:R-:W-:Y:S01]  /*1850*/  PRMT R181, RZ, 0x5410, R181 ;  /* 0x00005410ffb57816 */ /* 0x000fe200000000b5 */
[----:B------:R-:W-:Y:S02]  /*1860*/  FADD.FTZ R94, R43, R94 ;  /* 0x0000005e2b5e7221 */ /* 0x000fe40000010000 */
[----:B------:R-:W-:Y:S02]  /*1870*/  FFMA.FTZ R114, R167, R43, R114 ;  /* 0x0000002ba7727223 */ /* 0x000fe40000010072 */
[----:B------:R-:W-:Y:S02]  /*1880*/  FADD.FTZ R157, -R183, R157 ;  /* 0x0000009db79d7221 */ /* 0x000fe40000010100 */
[----:B------:R-:W-:Y:S02]  /*1890*/  FMUL.FTZ R43, R54, R176 ;  /* 0x000000b0362b7220 */ /* 0x000fe40000410000 */
[----:B------:R-:W-:-:S02]  /*18a0*/  FADD.FTZ R6, R5, R156 ;  /* 0x0000009c05067221 */ /* 0x000fc40000010000 */
[----:B------:R-:W-:Y:S02]  /*18b0*/  FFMA.FTZ R4, R39, R156, R4 ;  /* 0x0000009c27047223 */ /* 0x000fe40000010004 */
[----:B------:R-:W-:Y:S02]  /*18c0*/  FMUL.FTZ R41, R134, R181 ;  /* 0x000000b586297220 */ /* 0x000fe40000410000 */
[----:B------:R-:W-:Y:S02]  /*18d0*/  FMUL.FTZ R157, R152, R157 ;  /* 0x0000009d989d7220 */ /* 0x000fe40000410000 */
[----:B------:R-:W-:Y:S02]  /*18e0*/  FADD.FTZ R6, R6, R43 ;  /* 0x0000002b06067221 */ /* 0x000fe40000010000 */
[----:B------:R-:W-:Y:S01]  /*18f0*/  FFMA.FTZ R4, R42, R43, R4 ;  /* 0x0000002b2a047223 */ /* 0x000fe20000010004 */
[----:B------:R-:W-:Y:S01]  /*1900*/  LOP3.LUT P2, RZ, R0, 0x1f, RZ, 0xc0, !PT ;  /* 0x0000001f00ff7812 */ /* 0x000fe2000784c0ff */
[----:B------:R-:W-:Y:S01]  /*1910*/  FADD.FTZ R98, R9, R98 ;  /* 0x0000006209627221 */ /* 0x000fe20000010000 */
[----:B------:R-:W-:Y:S01]  /*1920*/  @P0 PRMT R40, RZ, 0x5410, R158 ;  /* 0x00005410ff280816 */ /* 0x000fe2000000009e */
        /* <DEDUP_REMOVED lines=9> */
[----:B------:R-:W-:Y:S02]  /*19c0*/  FADD.FTZ R86, R181, R86 ;  /* 0x00000056b5567221 */ /* 0x000fe40000010000 */
[C---:B------:R-:W-:Y:S02]  /*19d0*/  FFMA.FTZ R106, R157.reuse, R181, R106 ;  /* 0x000000b59d6a7223 */ /* 0x040fe4000001006a */
[----:B------:R-:W-:Y:S02]  /*19e0*/  FADD.FTZ R9, R6, R41 ;  /* 0x0000002906097221 */ /* 0x000fe40000010000 */
[----:B------:R-:W-:Y:S01]  /*19f0*/  FFMA.FTZ R11, R157, R41, R4 ;  /* 0x000000299d0b7223 */ /* 0x000fe20000010004 */
[----:B------:R-:W-:Y:S05]  /*1a00*/  BRA.DIV ~URZ, `(.L_x_279) ;  /* 0x00001f927f007947 */ /* 0x000fea000b800000 */
[----:B------:R0:W1:Y:S02]  /*1a10*/  SHFL.DOWN PT, R6, R9, 0x10, 0x1f ;  /* 0x0a001f0009067f89 */ /* 0x00006400000e0000 */
.L_x_284:
        /* <DEDUP_REMOVED lines=18> */
.L_x_285:
[----:B------:R-:W-:Y:S01]  /*1b40*/  PLOP3.LUT P0, PT, PT, PT, PT, 0x80, 0x0 ;  /* 0x000000000000781c */ /* 0x000fe20003f0f070 */
[----:B-1----:R-:W-:Y:S01]  /*1b50*/  FADD.FTZ R21, R4, R11 ;  /* 0x0000000b04157221 */ /* 0x002fe20000010000 */
[----:B------:R-:W-:Y:S01]  /*1b60*/  @!P2 PLOP3.LUT P0, PT, P3, PT, PT, 0x80, 0x0 ;  /* 0x000000000000a81c */ /* 0x000fe20001f0f070 */
[----:B--2---:R-:W-:Y:S01]  /*1b70*/  FADD.FTZ R20, R20, R9 ;  /* 0x0000000914147221 */ /* 0x004fe20000010000 */
[----:B------:R-:W-:Y:S01]  /*1b80*/  SHF.R.U32.HI R5, RZ, 0x5, R0 ;  /* 0x00000005ff057819 */ /* 0x000fe20000011600 */
[----:B------:R-:W-:-:S03]  /*1b90*/  ULDC.U8 UR6, c[0x0][0x1f0] ;  /* 0x00007c0000067ab9 */ /* 0x000fc60000000000 */
        /* <DEDUP_REMOVED lines=14> */
[----:B------:R-:W-:Y:S01]  /*1c80*/  FADD.FTZ R177, R6, R177 ;  /* 0x000000b106b17221 */ /* 0x000fe20000010000 */
[----:B-----5:R-:W-:Y:S01]  /*1c90*/  @P1 MOV R6, R3 ;  /* 0x0000000300061202 */ /* 0x020fe20000000f00 */
[----:B------:R-:W-:Y:S01]  /*1ca0*/  FADD.FTZ R4, R7, R4 ;  /* 0x0000000407047221 */ /* 0x000fe20000010000 */
[----:B------:R-:W-:Y:S01]  /*1cb0*/  @P1 SHF.R.U64 R7, R2, 0x10, R3 ;  /* 0x0000001002071819 */ /* 0x000fe20000001203 */
[----:B0-----:R-:W-:Y:S01]  /*1cc0*/  FADD.FTZ R177, R177, R8 ;  /* 0x00000008b1b17221 */ /* 0x001fe20000010000 */
[----:B------:R-:W-:Y:S01]  /*1cd0*/  @P1 PRMT R6, RZ, 0x5410, R6 ;  /* 0x00005410ff061816 */ /* 0x000fe20000000006 */
[----:B------:R-:W-:Y:S01]  /*1ce0*/  FADD.FTZ R4, R4, R9 ;  /* 0x0000000904047221 */ /* 0x000fe20000010000 */
[----:B------:R-:W-:Y:S01]  /*1cf0*/  @P1 SHF.R.U64 R8, R12, 0x10, R13 ;  /* 0x000000100c081819 */ /* 0x000fe2000000120d */
[----:B------:R-:W-:-:S02]  /*1d00*/  FADD.FTZ R10, R10, R177 ;  /* 0x000000b10a0a7221 */ /* 0x000fc40000010000 */
[----:B------:R-:W-:Y:S02]  /*1d10*/  FADD.FTZ R4, R11, R4 ;  /* 0x000000040b047221 */ /* 0x000fe40000010000 */
[----:B------:R-:W-:Y:S02]  /*1d20*/  FMUL.FTZ R10, R10, c[0x0][0x1e0] ;  /* 0x000078000a0a7a20 */ /* 0x000fe40000410000 */
[----:B------:R-:W-:Y:S02]  /*1d30*/  FMUL.FTZ R159, R4, c[0x0][0x1e0] ;  /* 0x00007800049f7a20 */ /* 0x000fe40000410000 */
[----:B------:R-:W-:Y:S01]  /*1d40*/  @P1 IMAD.MOV.U32 R4, RZ, RZ, R2 ;  /* 0x000000ffff041224 */ /* 0x000fe200078e0002 */
[----:B------:R-:W-:Y:S02]  /*1d50*/  FSEL R158, R10, RZ, !P0 ;  /* 0x000000ff0a9e7208 */ /* 0x000fe40004000000 */
[----:B------:R-:W-:Y:S02]  /*1d60*/  ISETP.NE.U32.AND P0, PT, RZ, c[0x0][0x258], PT ;  /* 0x00009600ff007a0c */ /* 0x000fe40003f05070 */
[----:B------:R-:W-:Y:S01]  /*1d70*/  @P1 PRMT R4, RZ, 0x5410, R4 ;  /* 0x00005410ff041816 */ /* 0x000fe20000000004 */
[-CC-:B------:R-:W-:Y:S01]  /*1d80*/  FFMA.FTZ R22, R22, R159.reuse, R158.reuse ;  /* 0x0000009f16167223 */ /* 0x180fe2000001009e */
[----:B------:R-:W-:Y:S01]  /*1d90*/  ISETP.NE.AND.EX P0, PT, RZ, c[0x0][0x25c], PT, P0 ;  /* 0x00009700ff007a0c */ /* 0x000fe20003f05300 */
[----:B------:R-:W-:-:S02]  /*1da0*/  FFMA.FTZ R23, R23, R159, R158 ;  /* 0x0000009f17177223 */ /* 0x000fc4000001009e */
[----:B------:R-:W-:Y:S02]  /*1db0*/  FADD.FTZ R25, R25, -R22 ;  /* 0x8000001619197221 */ /* 0x000fe40000010000 */
[--C-:B------:R-:W-:Y:S02]  /*1dc0*/  FFMA.FTZ R5, R167, R159, R158.reuse ;  /* 0x0000009fa7057223 */ /* 0x100fe4000001009e */
[----:B------:R-:W-:Y:S02]  /*1dd0*/  FMUL.FTZ R25, R152, R25 ;  /* 0x0000001998197220 */ /* 0x000fe40000410000 */
[----:B------:R-:W-:Y:S02]  /*1de0*/  FADD.FTZ R23, R26, -R23 ;  /* 0x800000171a177221 */ /* 0x000fe40000010000 */
[----:B------:R-:W-:Y:S02]  /*1df0*/  FFMA.FTZ R35, R35, R159, R158 ;  /* 0x0000009f23237223 */ /* 0x000fe4000001009e */
[----:B------:R-:W-:Y:S01]  /*1e00*/  @P1 FADD.FTZ R25, R25, R4 ;  /* 0x0000000419191221 */ /* 0x000fe20000010000 */
[----:B------:R-:W-:Y:S01]  /*1e10*/  @P1 PRMT R4, RZ, 0x5410, R7 ;  /* 0x00005410ff041816 */ /* 0x000fe20000000007 */
[----:B------:R-:W-:Y:S01]  /*1e20*/  FADD.FTZ R177, R166, -R5 ;  /* 0x80000005a6b17221 */ /* 0x000fe20000010000 */
[----:B------:R-:W-:Y:S01]  /*1e30*/  @P1 SHF.R.U32.HI R7, RZ, 0x10, R3 ;  /* 0x00000010ff071819 */ /* 0x000fe20000011603 */
[----:B------:R-:W-:-:S02]  /*1e40*/  FADD.FTZ R35, R160, -R35 ;  /* 0x80000023a0237221 */ /* 0x000fc40000010000 */
[----:B------:R-:W-:Y:S02]  /*1e50*/  FMUL.FTZ R5, R152, R23 ;  /* 0x0000001798057220 */ /* 0x000fe40000410000 */
[----:B------:R-:W-:Y:S01]  /*1e60*/  FMUL.FTZ R160, R25, R40 ;  /* 0x0000002819a07220 */ /* 0x000fe20000410000 */
[----:B------:R-:W-:Y:S01]  /*1e70*/  @P0 F2FP.BF16.PACK_AB R25, RZ, R25 ;  /* 0x00000019ff19023e */ /* 0x000fe200000010ff */
[-CC-:B------:R-:W-:Y:S02]  /*1e80*/  FFMA.FTZ R24, R24, R159.reuse, R158.reuse ;  /* 0x0000009f18187223 */ /* 0x180fe4000001009e */
[----:B------:R-:W-:Y:S01]  /*1e90*/  FFMA.FTZ R27, R27, R159, R158 ;  /* 0x0000009f1b1b7223 */ /* 0x000fe2000001009e */
[----:B------:R-:W-:Y:S01]  /*1ea0*/  @P0 PRMT R147, R25, 0x7610, R147 ;  /* 0x0000761019930816 */ /* 0x000fe20000000093 */
[----:B------:R-:W-:Y:S02]  /*1eb0*/  @P1 FADD.FTZ R5, R5, R4 ;  /* 0x0000000405051221 */ /* 0x000fe40000010000 */
[----:B------:R-:W-:-:S02]  /*1ec0*/  FMUL.FTZ R4, R55, R160 ;  /* 0x000000a037047220 */ /* 0x000fc40000410000 */
[----:B------:R-:W-:Y:S02]  /*1ed0*/  FADD.FTZ R29, R29, -R24 ;  /* 0x800000181d1d7221 */ /* 0x000fe40000010000 */
[----:B------:R-:W-:Y:S01]  /*1ee0*/  FADD.FTZ R27, R28, -R27 ;  /* 0x8000001b1c1b7221 */ /* 0x000fe20000010000 */
[----:B------:R0:W-:Y:S01]  /*1ef0*/  F2F.BF16.F32 R189, R4 ;  /* 0x0000000400bd7304 */ /* 0x0001e20000202000 */
[----:B------:R-:W-:Y:S02]  /*1f00*/  FFMA.FTZ R30, R30, R159, R158 ;  /* 0x0000009f1e1e7223 */ /* 0x000fe4000001009e */
[C---:B------:R-:W-:Y:S02]  /*1f10*/  FMUL.FTZ R29, R152.reuse, R29 ;  /* 0x0000001d981d7220 */ /* 0x040fe40000410000 */
[----:B------:R-:W-:Y:S02]  /*1f20*/  FMUL.FTZ R27, R152, R27 ;  /* 0x0000001b981b7220 */ /* 0x000fe40000410000 */
[----:B------:R-:W-:Y:S01]  /*1f30*/  FADD.FTZ R11, R33, -R30 ;  /* 0x8000001e210b7221 */ /* 0x000fe20000010000 */
[----:B0-----:R-:W-:Y:S01]  /*1f40*/  @P1 PRMT R4, RZ, 0x5410, R7 ;  /* 0x00005410ff041816 */ /* 0x001fe20000000007 */
[----:B------:R-:W-:-:S02]  /*1f50*/  @P1 IMAD.MOV.U32 R7, RZ, RZ, R12 ;  /* 0x000000ffff071224 */ /* 0x000fc400078e000c */
[-CC-:B------:R-:W-:Y:S02]  /*1f60*/  FFMA.FTZ R162, R162, R159.reuse, R158.reuse ;  /* 0x0000009fa2a27223 */ /* 0x180fe4000001009e */
[----:B------:R-:W-:Y:S02]  /*1f70*/  FFMA.FTZ R161, R161, R159, R158 ;  /* 0x0000009fa1a17223 */ /* 0x000fe4000001009e */
[----:B------:R-:W-:Y:S02]  /*1f80*/  @P1 FADD.FTZ R29, R29, R6 ;  /* 0x000000061d1d1221 */ /* 0x000fe40000010000 */
[----:B------:R-:W-:Y:S01]  /*1f90*/  @P1 FADD.FTZ R27, R27, R4 ;  /* 0x000000041b1b1221 */ /* 0x000fe20000010000 */
[----:B------:R-:W-:Y:S01]  /*1fa0*/  @P1 PRMT R4, RZ, 0x5410, R7 ;  /* 0x00005410ff041816 */ /* 0x000fe20000000007 */
[----:B------:R-:W-:Y:S01]  /*1fb0*/  FADD.FTZ R167, R165, -R162 ;  /* 0x800000a2a5a77221 */ /* 0x000fe20000010000 */
[----:B------:R-:W-:Y:S01]  /*1fc0*/  @P1 MOV R7, R13 ;  /* 0x0000000d00071202 */ /* 0x000fe20000000f00 */
[----:B------:R-:W-:-:S02]  /*1fd0*/  FMUL.FTZ R11, R152, R11 ;  /* 0x0000000b980b7220 */ /* 0x000fc40000410000 */
[----:B------:R-:W-:Y:S02]  /*1fe0*/  FADD.FTZ R21, R164, -R161 ;  /* 0x800000a1a4157221 */ /* 0x000fe40000010000 */
[-C--:B------:R-:W-:Y:S02]  /*1ff0*/  FMUL.FTZ R162, R29, R40.reuse ;  /* 0x000000281da27220 */ /* 0x080fe40000410000 */
[----:B------:R-:W-:Y:S01]  /*2000*/  FMUL.FTZ R161, R5, R40 ;  /* 0x0000002805a17220 */ /* 0x000fe20000410000 */
[----:B------:R-:W-:Y:S01]  /*2010*/  @P0 F2FP.BF16.PACK_AB R5, RZ, R5 ;  /* 0x00000005ff05023e */ /* 0x000fe200000010ff */
[-CC-:B------:R-:W-:Y:S02]  /*2020*/  FFMA.FTZ R32, R32, R159.reuse, R158.reuse ;  /* 0x0000009f20207223 */ /* 0x180fe4000001009e */
[----:B------:R-:W-:Y:S01]  /*2030*/  FFMA.FTZ R31, R31, R159, R158 ;  /* 0x0000009f1f1f7223 */ /* 0x000fe2000001009e */
[----:B------:R-:W-:Y:S01]  /*2040*/  @P0 PRMT R146, R5, 0x7610, R146 ;  /* 0x0000761005920816 */ /* 0x000fe20000000092 */
[----:B------:R-:W-:-:S02]  /*2050*/  @P1 FADD.FTZ R11, R11, R4 ;  /* 0x000000040b0b1221 */ /* 0x000fc40000010000 */
[----:B------:R-:W-:Y:S02]  /*2060*/  FMUL.FTZ R4, R56, R162 ;  /* 0x000000a238047220 */ /* 0x000fe40000410000 */
[----:B------:R-:W-:Y:S02]  /*2070*/  FMUL.FTZ R6, R135, R161 ;  /* 0x000000a187067220 */ /* 0x000fe40000410000 */
[----:B------:R-:W-:Y:S01]  /*2080*/  FADD.FTZ R37, R37, -R32 ;  /* 0x8000002025257221 */ /* 0x000fe20000010000 */
[----:B------:R0:W-:Y:S01]  /*2090*/  F2F.BF16.F32 R24, R4 ;  /* 0x0000000400187304 */ /* 0x0001e20000202000 */
[----:B------:R-:W-:Y:S02]  /*20a0*/  FADD.FTZ R31, R34, -R31 ;  /* 0x8000001f221f7221 */ /* 0x000fe40000010000 */
[----:B------:R-:W-:Y:S02]  /*20b0*/  FFMA.FTZ R36, R36, R159, R158 ;  /* 0x0000009f24247223 */ /* 0x000fe4000001009e */
[----:B------:R-:W-:-:S02]  /*20c0*/  FMUL.FTZ R37, R152, R37 ;  /* 0x0000002598257220 */ /* 0x000fc40000410000 */
[----:B------:R-:W-:Y:S01]  /*20d0*/  FADD.FTZ R9, R163, -R36 ;  /* 0x80000024a3097221 */ /* 0x000fe20000010000 */
[----:B------:R1:W-:Y:S01]  /*20e0*/  F2F.BF16.F32 R20, R6 ;  /* 0x0000000600147304 */ /* 0x0003e20000202000 */
[----:B0-----:R-:W-:Y:S01]  /*20f0*/  @P1 PRMT R4, RZ, 0x5410, R7 ;  /* 0x00005410ff041816 */ /* 0x001fe20000000007 */
[----:B------:R-:W-:Y:S02]  /*2100*/  FMUL.FTZ R31, R152, R31 ;  /* 0x0000001f981f7220 */ /* 0x000fe40000410000 */
[-C--:B------:R-:W-:Y:S01]  /*2110*/  FMUL.FTZ R164, R11, R40.reuse ;  /* 0x000000280ba47220 */ /* 0x080fe20000410000 */
[----:B------:R-:W-:Y:S01]  /*2120*/  @P0 F2FP.BF16.PACK_AB R11, RZ, R11 ;  /* 0x0000000bff0b023e */ /* 0x000fe200000010ff */
[----:B------:R-:W-:Y:S01]  /*2130*/  FMUL.FTZ R163, R27, R40 ;  /* 0x000000281ba37220 */ /* 0x000fe20000410000 */
[----:B------:R-:W-:Y:S01]  /*2140*/  @P0 F2FP.BF16.PACK_AB R27, RZ, R27 ;  /* 0x0000001bff1b023e */ /* 0x000fe200000010ff */
[----:B------:R-:W-:Y:S01]  /*2150*/  @P1 FADD.FTZ R37, R37, R4 ;  /* 0x0000000425251221 */ /* 0x000fe20000010000 */
[----:B-1----:R-:W-:Y:S01]  /*2160*/  @P1 PRMT R6, RZ, 0x5410, R8 ;  /* 0x00005410ff061816 */ /* 0x002fe20000000008 */
[----:B------:R-:W-:Y:S01]  /*2170*/  @P1 IMAD.MOV.U32 R7, RZ, RZ, R14 ;  /* 0x000000ffff071224 */ /* 0x000fe200078e000e */
[----:B------:R-:W-:Y:S01]  /*2180*/  @P1 SHF.R.U32.HI R8, RZ, 0x10, R13 ;  /* 0x00000010ff081819 */ /* 0x000fe2000001160d */
[----:B------:R-:W-:Y:S01]  /*2190*/  FMUL.FTZ R4, R57, R164 ;  /* 0x000000a439047220 */ /* 0x000fe20000410000 */
[----:B------:R-:W-:Y:S01]  /*21a0*/  @P0 PRMT R149, R27, 0x7610, R149 ;  /* 0x000076101b950816 */ /* 0x000fe20000000095 */
[----:B------:R-:W-:-:S02]  /*21b0*/  @P1 FADD.FTZ R31, R31, R6 ;  /* 0x000000061f1f1221 */ /* 0x000fc40000010000 */
[----:B------:R-:W-:Y:S01]  /*21c0*/  FMUL.FTZ R6, R136, R163 ;  /* 0x000000a388067220 */ /* 0x000fe20000410000 */
[----:B------:R0:W-:Y:S01]  /*21d0*/  F2F.BF16.F32 R191, R4 ;  /* 0x0000000400bf7304 */ /* 0x0001e20000202000 */
[C---:B------:R-:W-:Y:S02]  /*21e0*/  FMUL.FTZ R23, R152.reuse, R9 ;  /* 0x0000000998177220 */ /* 0x040fe40000410000 */
[C---:B------:R-:W-:Y:S02]  /*21f0*/  FMUL.FTZ R35, R152.reuse, R35 ;  /* 0x0000002398237220 */ /* 0x040fe40000410000 */
[----:B------:R-:W-:Y:S02]  /*2200*/  FMUL.FTZ R33, R152, R21 ;  /* 0x0000001598217220 */ /* 0x000fe40000410000 */
[-C--:B------:R-:W-:Y:S01]  /*2210*/  FMUL.FTZ R165, R31, R40.reuse ;  /* 0x000000281fa57220 */ /* 0x080fe20000410000 */
[----:B------:R1:W2:Y:S01]  /*2220*/  F2F.BF16.F32 R22, R6 ;  /* 0x0000000600167304 */ /* 0x0002a20000202000 */
[----:B0-----:R-:W-:Y:S01]  /*2230*/  @P1 PRMT R4, RZ, 0x5410, R7 ;  /* 0x00005410ff041816 */ /* 0x001fe20000000007 */
[-C--:B------:R-:W-:Y:S01]  /*2240*/  FMUL.FTZ R166, R37, R40.reuse ;  /* 0x0000002825a67220 */ /* 0x080fe20000410000 */
[----:B------:R-:W-:Y:S01]  /*2250*/  @P1 MOV R7, R15 ;  /* 0x0000000f00071202 */ /* 0x000fe20000000f00 */
[----:B------:R-:W-:Y:S01]  /*2260*/  FFMA.FTZ R168, R168, R159, R158 ;  /* 0x0000009fa8a87223 */ /* 0x000fe2000001009e */
[----:B------:R-:W-:Y:S01]  /*2270*/  @P0 F2FP.BF16.PACK_AB R31, RZ, R31 ;  /* 0x0000001fff1f023e */ /* 0x000fe200000010ff */
[----:B------:R-:W-:Y:S01]  /*2280*/  @P1 FADD.FTZ R23, R23, R4 ;  /* 0x0000000417171221 */ /* 0x000fe20000010000 */
[----:B------:R-:W-:Y:S01]  /*2290*/  @P0 F2FP.BF16.PACK_AB R37, RZ, R37 ;  /* 0x00000025ff25023e */ /* 0x000fe200000010ff */
[----:B------:R-:W-:Y:S01]  /*22a0*/  FMUL.FTZ R181, R152, R177 ;  /* 0x000000b198b57220 */ /* 0x000fe20000410000 */
[----:B-1----:R-:W-:Y:S01]  /*22b0*/  @P1 PRMT R6, RZ, 0x5410, R8 ;  /* 0x00005410ff061816 */ /* 0x002fe20000000008 */
[----:B------:R-:W-:Y:S01]  /*22c0*/  FADD.FTZ R169, R169, -R168 ;  /* 0x800000a8a9a97221 */ /* 0x000fe20000010000 */
[----:B------:R-:W-:Y:S01]  /*22d0*/  @P1 SHF.R.U64 R8, R14, 0x10, R15 ;  /* 0x000000100e081819 */ /* 0x000fe2000000120f */
[----:B------:R-:W-:-:S02]  /*22e0*/  FMUL.FTZ R168, R23, R40 ;  /* 0x0000002817a87220 */ /* 0x000fc40000410000 */
[----:B------:R-:W-:Y:S01]  /*22f0*/  @P1 FADD.FTZ R35, R35, R6 ;  /* 0x0000000623231221 */ /* 0x000fe20000010000 */
[----:B------:R-:W-:Y:S01]  /*2300*/  @P1 PRMT R4, RZ, 0x5410, R8 ;  /* 0x00005410ff041816 */ /* 0x000fe20000000008 */
[----:B------:R-:W-:Y:S01]  /*2310*/  FMUL.FTZ R6, R137, R165 ;  /* 0x000000a589067220 */ /* 0x000fe20000410000 */
[----:B------:R-:W-:Y:S01]  /*2320*/  @P1 SHF.R.U32.HI R8, RZ, 0x10, R15 ;  /* 0x00000010ff081819 */ /* 0x000fe2000001160f */
[----:B------:R-:W-:Y:S02]  /*2330*/  FMUL.FTZ R177, R152, R169 ;  /* 0x000000a998b17220 */ /* 0x000fe40000410000 */
[----:B------:R-:W-:Y:S01]  /*2340*/  @P1 FADD.FTZ R33, R33, R4 ;  /* 0x0000000421211221 */ /* 0x000fe20000010000 */
[----:B------:R0:W1:Y:S01]  /*2350*/  F2F.BF16.F32 R21, R6 ;  /* 0x0000000600157304 */ /* 0x0000620000202000 */
[----:B------:R-:W-:Y:S02]  /*2360*/  FMUL.FTZ R4, R58, R166 ;  /* 0x000000a63a047220 */ /* 0x000fe40000410000 */
[----:B------:R-:W-:-:S02]  /*2370*/  FFMA.FTZ R171, R171, R159, R158 ;  /* 0x0000009fabab7223 */ /* 0x000fc4000001009e */
[----:B------:R-:W-:Y:S02]  /*2380*/  FMUL.FTZ R179, R152, R167 ;  /* 0x000000a798b37220 */ /* 0x000fe40000410000 */
[----:B------:R-:W-:Y:S01]  /*2390*/  FADD.FTZ R171, R170, -R171 ;  /* 0x800000abaaab7221 */ /* 0x000fe20000010000 */
[----:B------:R3:W-:Y:S01]  /*23a0*/  F2F.BF16.F32 R26, R4 ;  /* 0x00000004001a7304 */ /* 0x0007e20000202000 */
[----:B0-----:R-:W-:Y:S01]  /*23b0*/  @P1 PRMT R6, RZ, 0x5410, R7 ;  /* 0x00005410ff061816 */ /* 0x001fe20000000007 */
[----:B------:R-:W-:Y:S02]  /*23c0*/  @P1 IMAD.MOV.U32 R7, RZ, RZ, R16 ;  /* 0x000000ffff071224 */ /* 0x000fe400078e0010 */
[-C--:B------:R-:W-:Y:S01]  /*23d0*/  FMUL.FTZ R167, R35, R40.reuse ;  /* 0x0000002823a77220 */ /* 0x080fe20000410000 */
[----:B------:R-:W-:Y:S01]  /*23e0*/  @P0 F2FP.BF16.PACK_AB R35, RZ, R35 ;  /* 0x00000023ff23023e */ /* 0x000fe200000010ff */
[----:B------:R-:W-:Y:S02]  /*23f0*/  @P1 FADD.FTZ R179, R179, R6 ;  /* 0x00000006b3b31221 */ /* 0x000fe40000010000 */
[----:B------:R-:W-:Y:S01]  /*2400*/  FMUL.FTZ R6, R138, R167 ;  /* 0x000000a78a067220 */ /* 0x000fe20000410000 */
[----:B---3--:R-:W-:Y:S01]  /*2410*/  @P1 PRMT R4, RZ, 0x5410, R8 ;  /* 0x00005410ff041816 */ /* 0x008fe20000000008 */
[----:B------:R-:W-:Y:S01]  /*2420*/  FMUL.FTZ R183, R152, R171 ;  /* 0x000000ab98b77220 */ /* 0x000fe20000410000 */
[----:B------:R-:W-:Y:S01]  /*2430*/  @P1 SHF.R.U32.HI R8, RZ, 0x10, R17 ;  /* 0x00000010ff081819 */ /* 0x000fe20000011611 */
[-C--:B------:R-:W-:Y:S01]  /*2440*/  FMUL.FTZ R169, R33, R40.reuse ;  /* 0x0000002821a97220 */ /* 0x080fe20000410000 */
[----:B------:R0:W3:Y:S01]  /*2450*/  F2F.BF16.F32 R28, R6 ;  /* 0x00000006001c7304 */ /* 0x0000e20000202000 */
[----:B------:R-:W-:Y:S01]  /*2460*/  @P1 FADD.FTZ R181, R181, R4 ;  /* 0x00000004b5b51221 */ /* 0x000fe20000010000 */
[----:B------:R-:W-:Y:S01]  /*2470*/  @P1 PRMT R4, RZ, 0x5410, R7 ;  /* 0x00005410ff041816 */ /* 0x000fe20000000007 */
[----:B------:R-:W-:Y:S01]  /*2480*/  FMUL.FTZ R171, R179, R40 ;  /* 0x00000028b3ab7220 */ /* 0x000fe20000410000 */
[----:B------:R-:W-:Y:S01]  /*2490*/  @P1 SHF.R.U64 R7, R16, 0x10, R17 ;  /* 0x0000001010071819 */ /* 0x000fe20000001211 */
[----:B------:R-:W-:Y:S01]  /*24a0*/  FFMA.FTZ R173, R173, R159, R158 ;  /* 0x0000009fadad7223 */ /* 0x000fe2000001009e */
[----:B------:R-:W-:Y:S01]  /*24b0*/  @P0 F2FP.BF16.PACK_AB R33, RZ, R33 ;  /* 0x00000021ff21023e */ /* 0x000fe200000010ff */
[----:B------:R-:W-:Y:S01]  /*24c0*/  @P1 FADD.FTZ R177, R177, R4 ;  /* 0x00000004b1b11221 */ /* 0x000fe20000010000 */
[----:B------:R-:W-:Y:S01]  /*24d0*/  @P0 F2FP.BF16.PACK_AB R179, RZ, R179 ;  /* 0x000000b3ffb3023e */ /* 0x000fe200000010ff */
[----:B------:R-:W-:-:S02]  /*24e0*/  FMUL.FTZ R4, R59, R168 ;  /* 0x000000a83b047220 */ /* 0x000fc40000410000 */
[----:B------:R-:W-:Y:S02]  /*24f0*/  FFMA.FTZ R175, R175, R159, R158 ;  /* 0x0000009fafaf7223 */ /* 0x000fe4000001009e */
[----:B------:R4:W-:Y:S01]  /*2500*/  F2F.BF16.F32 R193, R4 ;  /* 0x0000000400c17304 */ /* 0x0009e20000202000 */
[----:B0-----:R-:W-:Y:S02]  /*2510*/  FMUL.FTZ R6, R139, R169 ;  /* 0x000000a98b067220 */ /* 0x001fe40000410000 */
[----:B------:R-:W-:Y:S02]  /*2520*/  FADD.FTZ R173, R172, -R173 ;  /* 0x800000adacad7221 */ /* 0x000fe40000010000 */
[----:B------:R-:W-:Y:S02]  /*2530*/  FADD.FTZ R175, R174, -R175 ;  /* 0x800000afaeaf7221 */ /* 0x000fe40000010000 */
[C---:B------:R-:W-:Y:S01]  /*2540*/  FMUL.FTZ R185, R152.reuse, R173 ;  /* 0x000000ad98b97220 */ /* 0x040fe20000410000 */
[----:B------:R0:W1:Y:S01]  /*2550*/  F2F.BF16.F32 R30, R6 ;  /* 0x00000006001e7304 */ /* 0x0000620000202000 */
[----:B----4-:R-:W-:Y:S01]  /*2560*/  @P1 PRMT R4, RZ, 0x5410, R7 ;  /* 0x00005410ff041816 */ /* 0x010fe20000000007 */
[----:B------:R-:W-:Y:S01]  /*2570*/  FMUL.FTZ R187, R152, R175 ;  /* 0x000000af98bb7220 */ /* 0x000fe20000410000 */
[----:B------:R-:W-:Y:S01]  /*2580*/  @P1 MOV R7, R17 ;  /* 0x0000001100071202 */ /* 0x000fe20000000f00 */
[----:B------:R-:W-:Y:S01]  /*2590*/  FMUL.FTZ R170, R181, R40 ;  /* 0x00000028b5aa7220 */ /* 0x000fe20000410000 */
[----:B------:R-:W-:Y:S01]  /*25a0*/  @P0 F2FP.BF16.PACK_AB R181, RZ, R181 ;  /* 0x000000b5ffb5023e */ /* 0x000fe200000010ff */
[----:B------:R-:W-:-:S02]  /*25b0*/  @P1 FADD.FTZ R183, R183, R4 ;  /* 0x00000004b7b71221 */ /* 0x000fc40000010000 */
[----:B------:R-:W-:Y:S01]  /*25c0*/  FMUL.FTZ R4, R60, R171 ;  /* 0x000000ab3c047220 */ /* 0x000fe20000410000 */
[----:B0-----:R-:W-:Y:S01]  /*25d0*/  @P1 PRMT R6, RZ, 0x5410, R7 ;  /* 0x00005410ff061816 */ /* 0x001fe20000000007 */
[----:B------:R-:W-:Y:S01]  /*25e0*/  FMUL.FTZ R172, R183, R40 ;  /* 0x00000028b7ac7220 */ /* 0x000fe20000410000 */
[----:B------:R-:W-:Y:S01]  /*25f0*/  @P0 F2FP.BF16.PACK_AB R7, RZ, R29 ;  /* 0x0000001dff07023e */ /* 0x000fe200000010ff */
[----:B------:R0:W-:Y:S01]  /*2600*/  F2F.BF16.F32 R32, R4 ;  /* 0x0000000400207304 */ /* 0x0001e20000202000 */
[----:B--2---:R-:W-:Y:S01]  /*2610*/  IMAD.U32 R25, R22, 0x10000, RZ ;  /* 0x0001000016197824 */ /* 0x004fe200078e00ff */
[----:B------:R-:W-:Y:S01]  /*2620*/  @P0 F2FP.BF16.PACK_AB R183, RZ, R183 ;  /* 0x000000b7ffb7023e */ /* 0x000fe200000010ff */
[----:B------:R-:W-:Y:S01]  /*2630*/  @P1 FADD.FTZ R185, R185, R6 ;  /* 0x00000006b9b91221 */ /* 0x000fe20000010000 */
[----:B------:R-:W-:Y:S01]  /*2640*/  @P0 PRMT R148, R7, 0x7610, R148 ;  /* 0x0000761007940816 */ /* 0x000fe20000000094 */
[----:B------:R-:W-:Y:S02]  /*2650*/  FMUL.FTZ R6, R140, R170 ;  /* 0x000000aa8c067220 */ /* 0x000fe40000410000 */
[----:B------:R-:W-:Y:S01]  /*2660*/  FMUL.FTZ R175, R185, R40 ;  /* 0x00000028b9af7220 */ /* 0x000fe20000410000 */
[----:B------:R-:W-:Y:S01]  /*2670*/  @P0 F2FP.BF16.PACK_AB R185, RZ, R185 ;  /* 0x000000b9ffb9023e */ /* 0x000fe200000010ff */
[----:B------:R-:W2:Y:S01]  /*2680*/  F2F.BF16.F32 R29, R6 ;  /* 0x00000006001d7304 */ /* 0x000ea20000202000 */
[----:B0-----:R-:W-:Y:S01]  /*2690*/  @P1 PRMT R4, RZ, 0x5410, R8 ;  /* 0x00005410ff041816 */ /* 0x001fe20000000008 */
[----:B------:R-:W-:Y:S01]  /*26a0*/  FMUL.FTZ R7, R141, R172 ;  /* 0x000000ac8d077220 */ /* 0x000fe20000410000 */
[----:B------:R-:W-:Y:S01]  /*26b0*/  @P0 LOP3.LUT R8, R146, 0xffff, RZ, 0xc0, !PT ;  /* 0x0000ffff92080812 */ /* 0x000fe200078ec0ff */
[----:B------:R-:W-:Y:S01]  /*26c0*/  FMUL.FTZ R10, R62, R175 ;  /* 0x000000af3e0a7220 */ /* 0x000fe20000410000 */
[----:B------:R-:W-:Y:S01]  /*26d0*/  @P0 PRMT R146, R31, 0x7610, R146 ;  /* 0x000076101f920816 */ /* 0x000fe20000000092 */
[----:B------:R-:W-:Y:S01]  /*26e0*/  @P1 FADD.FTZ R187, R187, R4 ;  /* 0x00000004bbbb1221 */ /* 0x000fe20000010000 */
[----:B------:R-:W-:Y:S01]  /*26f0*/  @P0 PRMT R31, R148, 0x5410, R149 ;  /* 0x00005410941f0816 */ /* 0x000fe20000000095 */
[----:B------:R1:W0:Y:S01]  /*2700*/  F2F.BF16.F32 R34, R7 ;  /* 0x0000000700227304 */ /* 0x0002220000202000 */
[----:B------:R-:W-:Y:S01]  /*2710*/  IMAD.WIDE.U32 R4, R20, 0x10000, RZ ;  /* 0x0001000014047825 */ /* 0x000fe200078e00ff */
[----:B------:R-:W-:-:S02]  /*2720*/  @P0 PRMT R148, R37, 0x7610, R148 ;  /* 0x0000761025940816 */ /* 0x000fc40000000094 */
[----:B------:R-:W-:Y:S01]  /*2730*/  @P0 PRMT R149, R35, 0x7610, R149 ;  /* 0x0000761023950816 */ /* 0x000fe20000000095 */
[----:B------:R-:W-:Y:S01]  /*2740*/  FMUL.FTZ R173, R187, R40 ;  /* 0x00000028bbad7220 */ /* 0x000fe20000410000 */
[----:B------:R-:W-:Y:S01]  /*2750*/  LOP3.LUT R25, R5, R25, R24, 0xfe, !PT ;  /* 0x0000001905197212 */ /* 0x000fe200078efe18 */
[----:B------:R-:W-:Y:S01]  /*2760*/  IMAD.MOV.U32 R174, RZ, RZ, 0x8 ;  /* 0x00000008ffae7424 */ /* 0x000fe200078e00ff */
[----:B------:R-:W-:Y:S01]  /*2770*/  F2F.BF16.F32 R10, R10 ;  /* 0x0000000a000a7304 */ /* 0x000fe20000202000 */
[----:B------:R-:W-:Y:S01]  /*2780*/  FMUL.FTZ R9, R142, R173 ;  /* 0x000000ad8e097220 */ /* 0x000fe20000410000 */
[----:B------:R-:W-:Y:S01]  /*2790*/  LOP3.LUT R24, R4, R189, RZ, 0xfc, !PT ;  /* 0x000000bd04187212 */ /* 0x000fe200078efcff */
[----:B-1----:R-:W-:Y:S01]  /*27a0*/  IMAD.WIDE.U32 R6, R21, 0x10000, RZ ;  /* 0x0001000015067825 */ /* 0x002fe200078e00ff */
[----:B---3--:R-:W-:Y:S02]  /*27b0*/  SHF.L.U32 R21, R28, 0x10, RZ ;  /* 0x000000101c157819 */ /* 0x008fe400000006ff */
[----:B------:R-:W-:Y:S01]  /*27c0*/  @P0 F2FP.BF16.PACK_AB R187, RZ, R187 ;  /* 0x000000bbffbb023e */ /* 0x000fe200000010ff */
[----:B------:R-:W-:Y:S01]  /*27d0*/  IMAD.WIDE.U32 R4, R30, 0x10000, RZ ;  /* 0x000100001e047825 */ /* 0x000fe200078e00ff */
[----:B------:R2:W1:Y:S01]  /*27e0*/  F2F.BF16.F32 R27, R9 ;  /* 0x00000009001b7304 */ /* 0x0004620000202000 */
[----:B------:R-:W-:-:S02]  /*27f0*/  LOP3.LUT R21, R7, R21, R26, 0xfe, !PT ;  /* 0x0000001507157212 */ /* 0x000fc400078efe1a */
[----:B------:R-:W-:Y:S01]  /*2800*/  LOP3.LUT R20, R6, R191, RZ, 0xfc, !PT ;  /* 0x000000bf06147212 */ /* 0x000fe200078efcff */
[----:B------:R-:W-:Y:S01]  /*2810*/  @P0 IMAD.WIDE.U32 R6, R8, 0x10000, RZ ;  /* 0x0001000008060825 */ /* 0x000fe200078e00ff */
[----:B------:R-:W-:-:S03]  /*2820*/  LOP3.LUT R8, R4, R193, RZ, 0xfc, !PT ;  /* 0x000000c104087212 */ /* 0x000fc600078efcff */
[----:B--2---:R-:W-:Y:S01]  /*2830*/  IMAD.U32 R9, R29, 0x10000, RZ ;  /* 0x000100001d097824 */ /* 0x004fe200078e00ff */
[--C-:B------:R-:W-:Y:S02]  /*2840*/  @P0 LOP3.LUT R30, R6, 0xffff, R147.reuse, 0xf8, !PT ;  /* 0x0000ffff061e0812 */ /* 0x100fe400078ef893 */
[----:B------:R-:W-:Y:S02]  /*2850*/  @P0 LOP3.LUT R6, R146, 0xffff, RZ, 0xc0, !PT ;  /* 0x0000ffff92060812 */ /* 0x000fe400078ec0ff */
[----:B------:R-:W-:Y:S01]  /*2860*/  LOP3.LUT R9, R5, R9, R32, 0xfe, !PT ;  /* 0x0000000905097212 */ /* 0x000fe200078efe20 */
[----:B0-----:R-:W-:Y:S01]  /*2870*/  IMAD.WIDE.U32 R4, R34, 0x10000, RZ ;  /* 0x0001000022047825 */ /* 0x001fe200078e00ff */
[----:B-1----:R-:W-:Y:S02]  /*2880*/  SHF.L.U32 R27, R27, 0x10, RZ ;  /* 0x000000101b1b7819 */ /* 0x002fe400000006ff */
[----:B------:R-:W-:Y:S01]  /*2890*/  @P0 LOP3.LUT R31, R31, R7, RZ, 0xfc, !PT ;  /* 0x000000071f1f0212 */ /* 0x000fe200078efcff */
[----:B------:R-:W-:Y:S01]  /*28a0*/  @P0 IMAD.WIDE.U32 R6, R6, 0x10000, RZ ;  /* 0x0001000006060825 */ /* 0x000fe200078e00ff */
[----:B------:R-:W-:-:S02]  /*28b0*/  @P0 PRMT R147, R11, 0x7610, R147 ;  /* 0x000076100b930816 */ /* 0x000fc40000000093 */
[----:B------:R-:W-:Y:S02]  /*28c0*/  @P0 PRMT R11, R148, 0x5410, R149 ;  /* 0x00005410940b0816 */ /* 0x000fe40000000095 */
[----:B------:R-:W-:Y:S02]  /*28d0*/  LOP3.LUT R5, R5, R27, R10, 0xfe, !PT ;  /* 0x0000001b05057212 */ /* 0x000fe400078efe0a */
[----:B------:R-:W-:Y:S02]  /*28e0*/  @P0 F2FP.BF16.PACK_AB R10, RZ, R23 ;  /* 0x00000017ff0a023e */ /* 0x000fe400000010ff */
[----:B------:R-:W-:Y:S02]  /*28f0*/  @P0 LOP3.LUT R23, R11, R7, RZ, 0xfc, !PT ;  /* 0x000000070b170212 */ /* 0x000fe400078efcff */
[----:B------:R-:W-:Y:S01]  /*2900*/  @P0 LOP3.LUT R22, R6, 0xffff, R147, 0xf8, !PT ;  /* 0x0000ffff06160812 */ /* 0x000fe200078ef893 */
[----:B------:R-:W-:Y:S01]  /*2910*/  IMAD.WIDE.U32 R6, R151, R174, c[0x0][0x170] ;  /* 0x00005c0097067625 */ /* 0x000fe200078e00ae */
[----:B------:R-:W-:-:S02]  /*2920*/  @P0 PRMT R146, R33, 0x7610, R146 ;  /* 0x0000761021920816 */ /* 0x000fc40000000092 */
[----:B------:R-:W-:Y:S01]  /*2930*/  @P0 PRMT R147, R10, 0x7610, R147 ;  /* 0x000076100a930816 */ /* 0x000fe20000000093 */
[CC--:B------:R-:W-:Y:S01]  /*2940*/  @P0 IMAD.WIDE.U32 R32, R151.reuse, R174.reuse, c[0x0][0x258] ;  /* 0x0000960097200625 */ /* 0x0c0fe200078e00ae */
[----:B------:R-:W-:Y:S01]  /*2950*/  IADD3 R29, R151, 0x80, RZ ;  /* 0x00000080971d7810 */ /* 0x000fe20007ffe0ff */
[----:B------:R-:W2:Y:S01]  /*2960*/  LDG.E.64 R6, [R6.64] ;  /* 0x0000000406067981 */ /* 0x000ea2000c1e1b00 */
[----:B------:R-:W-:Y:S01]  /*2970*/  @P0 PRMT R148, R179, 0x7610, R148 ;  /* 0x00007610b3940816 */ /* 0x000fe20000000094 */
[-C--:B------:R-:W-:Y:S01]  /*2980*/  IMAD.WIDE.U32 R34, R151, R174.reuse, c[0x0][0x248] ;  /* 0x0000920097227625 */ /* 0x080fe200078e00ae */
[----:B------:R-:W-:Y:S02]  /*2990*/  @P0 LOP3.LUT R26, R146, 0xffff, RZ, 0xc0, !PT ;  /* 0x0000ffff921a0812 */ /* 0x000fe400078ec0ff */
[----:B------:R-:W-:Y:S01]  /*29a0*/  @P0 PRMT R149, R181, 0x7610, R149 ;  /* 0x00007610b5950816 */ /* 0x000fe20000000095 */
[----:B------:R-:W-:Y:S01]  /*29b0*/  IMAD.WIDE.U32 R10, R154, R174, c[0x0][0x170] ;  /* 0x00005c009a0a7625 */ /* 0x000fe200078e00ae */
[----:B------:R0:W-:Y:S01]  /*29c0*/  @P0 STG.E.64 [R32.64], R30 ;  /* 0x0000001e20000986 */ /* 0x0001e2000c101b04 */
[----:B------:R-:W-:-:S02]  /*29d0*/  LEA R28, P2, R29, c[0x0][0x248], 0x3 ;  /* 0x000092001d1c7a11 */ /* 0x000fc400078418ff */
[----:B------:R-:W-:Y:S01]  /*29e0*/  IADD3 R179, R151, 0x100, RZ ;  /* 0x0000010097b37810 */ /* 0x000fe20007ffe0ff */
[----:B------:R1:W-:Y:S01]  /*29f0*/  STG.E.64 [R34.64], R24 ;  /* 0x0000001822007986 */ /* 0x0003e2000c101b04 */
[-C--:B------:R-:W-:Y:S01]  /*2a00*/  @P0 IMAD.WIDE.U32 R36, R154, R174.reuse, c[0x0][0x258] ;  /* 0x000096009a240625 */ /* 0x080fe200078e00ae */
[----:B------:R-:W-:Y:S02]  /*2a10*/  @P0 PRMT R181, R148, 0x5410, R149 ;  /* 0x0000541094b50816 */ /* 0x000fe40000000095 */
[----:B------:R-:W3:Y:S01]  /*2a20*/  LDG.E.64 R10, [R10.64] ;  /* 0x000000040a0a7981 */ /* 0x000ee2000c1e1b00 */
[----:B------:R-:W-:Y:S02]  /*2a30*/  LEA.HI.X R29, R29, c[0x0][0x24c], RZ, 0x3, P2 ;  /* 0x000093001d1d7a11 */ /* 0x000fe400010f1cff */
[----:B------:R-:W-:Y:S01]  /*2a40*/  @P0 PRMT R146, R183, 0x7610, R146 ;  /* 0x00007610b7920816 */ /* 0x000fe20000000092 */
[----:B0-----:R-:W-:Y:S01]  /*2a50*/  IMAD.WIDE.U32 R32, R179, R174, c[0x0][0x170] ;  /* 0x00005c00b3207625 */ /* 0x001fe200078e00ae */
[----:B------:R0:W-:Y:S01]  /*2a60*/  @P0 STG.E.64 [R36.64], R22 ;  /* 0x0000001624000986 */ /* 0x0001e2000c101b04 */
[----:B------:R-:W-:-:S03]  /*2a70*/  @P0 PRMT R148, R185, 0x7610, R148 ;  /* 0x00007610b9940816 */ /* 0x000fc60000000094 */
[----:B------:R4:W-:Y:S04]  /*2a80*/  STG.E.64 [R28.64], R20 ;  /* 0x000000141c007986 */ /* 0x0009e8000c101b04 */
[----:B-1----:R-:W3:Y:S01]  /*2a90*/  LDG.E.64 R24, [R32.64] ;  /* 0x0000000420187981 */ /* 0x002ee2000c1e1b00 */
[----:B------:R-:W-:-:S04]  /*2aa0*/  @P0 IMAD.WIDE.U32 R26, R26, 0x10000, RZ ;  /* 0x000100001a1a0825 */ /* 0x000fc800078e00ff */
[----:B------:R-:W-:Y:S01]  /*2ab0*/  FMUL.FTZ R154, R177, R40 ;  /* 0x00000028b19a7220 */ /* 0x000fe20000410000 */
[----:B------:R-:W-:Y:S01]  /*2ac0*/  @P0 LOP3.LUT R27, R181, R27, RZ, 0xfc, !PT ;  /* 0x0000001bb51b0212 */ /* 0x000fe200078efcff */
[----:B------:R-:W-:Y:S01]  /*2ad0*/  @P0 IMAD.WIDE.U32 R34, R153, R174, c[0x0][0x258] ;  /* 0x0000960099220625 */ /* 0x000fe200078e00ae */
[----:B------:R-:W-:Y:S02]  /*2ae0*/  LEA R30, P2, R179, c[0x0][0x248], 0x3 ;  /* 0x00009200b31e7a11 */ /* 0x000fe400078418ff */
[----:B------:R-:W-:Y:S01]  /*2af0*/  IADD3 R181, R151, 0x180, RZ ;  /* 0x0000018097b57810 */ /* 0x000fe20007ffe0ff */
[----:B------:R-:W-:Y:S01]  /*2b00*/  FMUL.FTZ R153, R61, R154 ;  /* 0x0000009a3d997220 */ /* 0x000fe20000410000 */
[----:B------:R-:W-:Y:S02]  /*2b10*/  @P0 LOP3.LUT R26, R26, 0xffff, R147, 0xf8, !PT ;  /* 0x0000ffff1a1a0812 */ /* 0x000fe400078ef893 */
[----:B------:R-:W-:Y:S01]  /*2b20*/  LEA.HI.X R31, R179, c[0x0][0x24c], RZ, 0x3, P2 ;  /* 0x00009300b31f7a11 */ /* 0x000fe200010f1cff */
[----:B0-----:R-:W-:-:S02]  /*2b30*/  IMAD.WIDE.U32 R36, R181, R174, c[0x0][0x170] ;  /* 0x00005c00b5247625 */ /* 0x001fc400078e00ae */
[----:B------:R-:W0:Y:S01]  /*2b40*/  F2F.BF16.F32 R153, R153 ;  /* 0x0000009900997304 */ /* 0x000e220000202000 */
[----:B------:R1:W-:Y:S01]  /*2b50*/  @P0 STG.E.64 [R34.64], R26 ;  /* 0x0000001a22000986 */ /* 0x0003e2000c101b04 */
[----:B----4-:R-:W-:-:S03]  /*2b60*/  @P0 LOP3.LUT R28, R146, 0xffff, RZ, 0xc0, !PT ;  /* 0x0000ffff921c0812 */ /* 0x010fc600078ec0ff */
[----:B------:R4:W-:Y:S01]  /*2b70*/  STG.E.64 [R30.64], R8 ;  /* 0x000000081e007986 */ /* 0x0009e2000c101b04 */
[----:B------:R-:W-:Y:S02]  /*2b80*/  @P0 PRMT R149, R187, 0x7610, R149 ;  /* 0x00007610bb950816 */ /* 0x000fe40000000095 */
[----:B------:R-:W-:Y:S01]  /*2b90*/  @P0 F2FP.BF16.PACK_AB R177, RZ, R177 ;  /* 0x000000b1ffb1023e */ /* 0x000fe200000010ff */
[----:B------:R-:W3:Y:S01]  /*2ba0*/  LDG.E.64 R20, [R36.64] ;  /* 0x0000000424147981 */ /* 0x000ee2000c1e1b00 */
[----:B------:R-:W-:Y:S01]  /*2bb0*/  @P0 IMAD.WIDE.U32 R28, R28, 0x10000, RZ ;  /* 0x000100001c1c0825 */ /* 0x000fe200078e00ff */
[----:B------:R-:W-:Y:S02]  /*2bc0*/  @P0 PRMT R23, R148, 0x5410, R149 ;  /* 0x0000541094170816 */ /* 0x000fe40000000095 */
[----:B------:R-:W-:Y:S02]  /*2bd0*/  @P0 PRMT R147, R177, 0x7610, R147 ;  /* 0x00007610b1930816 */ /* 0x000fe40000000093 */
[----:B------:R-:W-:-:S02]  /*2be0*/  IADD3 R151, R151, 0x200, RZ ;  /* 0x0000020097977810 */ /* 0x000fc40007ffe0ff */
[----:B------:R-:W-:Y:S02]  /*2bf0*/  LEA R22, P2, R181, c[0x0][0x248], 0x3 ;  /* 0x00009200b5167a11 */ /* 0x000fe400078418ff */
[----:B-1----:R-:W-:Y:S02]  /*2c00*/  @P0 LOP3.LUT R27, R23, R29, RZ, 0xfc, !PT ;  /* 0x0000001d171b0212 */ /* 0x002fe400078efcff */
[----:B------:R-:W-:Y:S01]  /*2c10*/  @P0 LOP3.LUT R26, R28, 0xffff, R147, 0xf8, !PT ;  /* 0x0000ffff1c1a0812 */ /* 0x000fe200078ef893 */
[-C--:B------:R-:W-:Y:S01]  /*2c20*/  @P0 IMAD.WIDE.U32 R28, R150, R174.reuse, c[0x0][0x258] ;  /* 0x00009600961c0625 */ /* 0x080fe200078e00ae */
[----:B------:R-:W-:Y:S02]  /*2c30*/  LEA.HI.X R23, R181, c[0x0][0x24c], RZ, 0x3, P2 ;  /* 0x00009300b5177a11 */ /* 0x000fe400010f1cff */
[----:B0-----:R-:W-:Y:S01]  /*2c40*/  LOP3.LUT R4, R4, R153, RZ, 0xfc, !PT ;  /* 0x0000009904047212 */ /* 0x001fe200078efcff */
[----:B----4-:R-:W-:Y:S01]  /*2c50*/  IMAD.WIDE.U32 R8, R151, R174, c[0x0][0x170] ;  /* 0x00005c0097087625 */ /* 0x010fe200078e00ae */
[----:B------:R0:W-:Y:S04]  /*2c60*/  @P0 STG.E.64 [R28.64], R26 ;  /* 0x0000001a1c000986 */ /* 0x0001e8000c101b04 */
[----:B------:R1:W-:Y:S04]  /*2c70*/  STG.E.64 [R22.64], R4 ;  /* 0x0000000416007986 */ /* 0x0003e8000c101b04 */
[----:B------:R-:W4:Y:S01]  /*2c80*/  LDG.E.64 R8, [R8.64] ;  /* 0x0000000408087981 */ /* 0x000f22000c1e1b00 */
[----:B------:R-:W-:-:S04]  /*2c90*/  FFMA.FTZ R39, R39, R159, R158 ;  /* 0x0000009f27277223 */ /* 0x000fc8000001009e */
[----:B------:R-:W-:Y:S01]  /*2ca0*/  FADD.FTZ R39, R156, -R39 ;  /* 0x800000279c277221 */ /* 0x000fe20000010000 */
[----:B0-----:R-:W-:Y:S01]  /*2cb0*/  @P1 SHF.R.U64 R26, R18, 0x10, R19 ;  /* 0x00000010121a1819 */ /* 0x001fe20000001213 */
[----:B------:R-:W-:Y:S02]  /*2cc0*/  FFMA.FTZ R42, R42, R159, R158 ;  /* 0x0000009f2a2a7223 */ /* 0x000fe4000001009e */
[----:B------:R-:W-:Y:S01]  /*2cd0*/  FMUL.FTZ R39, R152, R39 ;  /* 0x0000002798277220 */ /* 0x000fe20000410000 */
[----:B-1----:R-:W-:Y:S01]  /*2ce0*/  @P1 PRMT R4, RZ, 0x5410, R26 ;  /* 0x00005410ff041816 */ /* 0x002fe2000000001a */
[----:B------:R-:W-:Y:S01]  /*2cf0*/  FFMA.FTZ R38, R38, R159, R158 ;  /* 0x0000009f26267223 */ /* 0x000fe2000001009e */
[----:B------:R-:W-:Y:S01]  /*2d00*/  @P1 MOV R5, R19 ;  /* 0x0000001300051202 */ /* 0x000fe20000000f00 */
[----:B------:R-:W-:Y:S02]  /*2d10*/  FADD.FTZ R43, R43, -R42 ;  /* 0x8000002a2b2b7221 */ /* 0x000fe40000010000 */
[----:B------:R-:W-:Y:S01]  /*2d20*/  @P1 FADD.FTZ R39, R39, R4 ;  /* 0x0000000427271221 */ /* 0x000fe20000010000 */
[----:B------:R-:W-:Y:S01]  /*2d30*/  @P1 PRMT R22, RZ, 0x5410, R5 ;  /* 0x00005410ff161816 */ /* 0x000fe20000000005 */
[----:B------:R-:W-:-:S02]  /*2d40*/  @P1 IMAD.MOV.U32 R4, RZ, RZ, R18 ;  /* 0x000000ffff041224 */ /* 0x000fc400078e0012 */
[----:B------:R-:W-:Y:S02]  /*2d50*/  FADD.FTZ R155, R155, -R38 ;  /* 0x800000269b9b7221 */ /* 0x000fe40000010000 */
[C---:B------:R-:W-:Y:S01]  /*2d60*/  FMUL.FTZ R43, R152.reuse, R43 ;  /* 0x0000002b982b7220 */ /* 0x040fe20000410000 */
[----:B------:R-:W-:Y:S01]  /*2d70*/  @P1 PRMT R4, RZ, 0x5410, R4 ;  /* 0x00005410ff041816 */ /* 0x000fe20000000004 */
[----:B------:R-:W-:Y:S02]  /*2d80*/  FMUL.FTZ R155, R152, R155 ;  /* 0x0000009b989b7220 */ /* 0x000fe40000410000 */
[----:B------:R-:W-:Y:S02]  /*2d90*/  @P1 FADD.FTZ R43, R43, R22 ;  /* 0x000000162b2b1221 */ /* 0x000fe40000010000 */
[----:B------:R-:W-:-:S03]  /*2da0*/  @P1 FADD.FTZ R155, R155, R4 ;  /* 0x000000049b9b1221 */ /* 0x000fc60000010000 */
[----:B------:R-:W-:Y:S02]  /*2db0*/  @P0 F2FP.BF16.PACK_AB R4, RZ, R43 ;  /* 0x0000002bff04023e */ /* 0x000fe400000010ff */
[----:B------:R-:W-:Y:S02]  /*2dc0*/  @P1 SHF.R.U32.HI R23, RZ, 0x10, R19 ;  /* 0x00000010ff171819 */ /* 0x000fe40000011613 */
[----:B------:R-:W-:Y:S01]  /*2dd0*/  @P0 PRMT R148, R4, 0x7610, R148 ;  /* 0x0000761004940816 */ /* 0x000fe20000000094 */
[----:B------:R-:W-:Y:S01]  /*2de0*/  FFMA.FTZ R158, R157, R159, R158 ;  /* 0x0000009f9d9e7223 */ /* 0x000fe2000001009e */
[----:B------:R-:W-:-:S03]  /*2df0*/  @P1 PRMT R22, RZ, 0x5410, R23 ;  /* 0x00005410ff161816 */ /* 0x000fc60000000017 */
[----:B------:R-:W-:-:S04]  /*2e00*/  FADD.FTZ R41, R41, -R158 ;  /* 0x8000009e29297221 */ /* 0x000fc80000010000 */
[----:B------:R-:W-:Y:S01]  /*2e10*/  FMUL.FTZ R41, R152, R41 ;  /* 0x0000002998297220 */ /* 0x000fe20000410000 */
[----:B------:R-:W-:-:S03]  /*2e20*/  @P0 F2FP.BF16.PACK_AB R5, RZ, R39 ;  /* 0x00000027ff05023e */ /* 0x000fc600000010ff */
[----:B------:R-:W-:Y:S01]  /*2e30*/  @P1 FADD.FTZ R41, R41, R22 ;  /* 0x0000001629291221 */ /* 0x000fe20000010000 */
[----:B------:R-:W-:-:S04]  /*2e40*/  @P0 PRMT R146, R5, 0x7610, R146 ;  /* 0x0000761005920816 */ /* 0x000fc80000000092 */
[----:B------:R-:W-:-:S04]  /*2e50*/  @P0 F2FP.BF16.PACK_AB R5, RZ, R41 ;  /* 0x00000029ff05023e */ /* 0x000fc800000010ff */
[----:B------:R-:W-:Y:S01]  /*2e60*/  @P0 PRMT R149, R5, 0x7610, R149 ;  /* 0x0000761005950816 */ /* 0x000fe20000000095 */
[-C--:B------:R-:W-:Y:S02]  /*2e70*/  FMUL.FTZ R22, R39, R40.reuse ;  /* 0x0000002827167220 */ /* 0x080fe40000410000 */
[-C--:B------:R-:W-:Y:S02]  /*2e80*/  FMUL.FTZ R43, R43, R40.reuse ;  /* 0x000000282b2b7220 */ /* 0x080fe40000410000 */
[-C--:B------:R-:W-:Y:S02]  /*2e90*/  FMUL.FTZ R41, R41, R40.reuse ;  /* 0x0000002829297220 */ /* 0x080fe40000410000 */
[----:B------:R-:W-:Y:S01]  /*2ea0*/  FMUL.FTZ R40, R155, R40 ;  /* 0x000000289b287220 */ /* 0x000fe20000410000 */
[----:B------:R-:W-:-:S04]  /*2eb0*/  @P0 F2FP.BF16.PACK_AB R155, RZ, R155 ;  /* 0x0000009bff9b023e */ /* 0x000fc800000010ff */
[----:B------:R-:W-:Y:S02]  /*2ec0*/  @P0 PRMT R147, R155, 0x7610, R147 ;  /* 0x000076109b930816 */ /* 0x000fe40000000093 */
[----:B--2---:R-:W-:Y:S02]  /*2ed0*/  MOV R4, R6 ;  /* 0x0000000600047202 */ /* 0x004fe40000000f00 */
[--C-:B------:R-:W-:Y:S02]  /*2ee0*/  SHF.R.U64 R23, R6, 0x10, R7.reuse ;  /* 0x0000001006177819 */ /* 0x100fe40000001207 */
[----:B------:R-:W-:Y:S02]  /*2ef0*/  PRMT R4, RZ, 0x5410, R4 ;  /* 0x00005410ff047816 */ /* 0x000fe40000000004 */
[----:B------:R-:W-:-:S03]  /*2f00*/  SHF.R.U32.HI R6, RZ, 0x10, R7 ;  /* 0x00000010ff067819 */ /* 0x000fc60000011607 */
[----:B------:R-:W-:Y:S01]  /*2f10*/  FFMA.FTZ R83, R4, R160, R83 ;  /* 0x000000a004537223 */ /* 0x000fe20000010053 */
[----:B------:R-:W-:-:S05]  /*2f20*/  PRMT R4, RZ, 0x5410, R23 ;  /* 0x00005410ff047816 */ /* 0x000fca0000000017 */
[----:B------:R-:W-:Y:S01]  /*2f30*/  FFMA.FTZ R84, R4, R161, R84 ;  /* 0x000000a104547223 */ /* 0x000fe20000010054 */
[----:B------:R-:W-:-:S05]  /*2f40*/  PRMT R4, RZ, 0x5410, R6 ;  /* 0x00005410ff047816 */ /* 0x000fca0000000006 */
[----:B------:R-:W-:Y:S01]  /*2f50*/  FFMA.FTZ R82, R4, R163, R82 ;  /* 0x000000a304527223 */ /* 0x000fe20000010052 */
[----:B---3--:R-:W-:Y:S01]  /*2f60*/  SHF.R.U64 R4, R10, 0x10, R11 ;  /* 0x000000100a047819 */ /* 0x008fe2000000120b */
[----:B------:R-:W-:Y:S01]  /*2f70*/  IMAD.MOV.U32 R5, RZ, RZ, R7 ;  /* 0x000000ffff057224 */ /* 0x000fe200078e0007 */
[----:B------:R-:W-:Y:S02]  /*2f80*/  SHF.R.U32.HI R7, RZ, 0x10, R11 ;  /* 0x00000010ff077819 */ /* 0x000fe4000001160b */
[----:B------:R-:W-:-:S05]  /*2f90*/  PRMT R4, RZ, 0x5410, R4 ;  /* 0x00005410ff047816 */ /* 0x000fca0000000004 */
[----:B------:R-:W-:Y:S01]  /*2fa0*/  FFMA.FTZ R80, R4, R165, R80 ;  /* 0x000000a504507223 */ /* 0x000fe20000010050 */
[----:B------:R-:W-:Y:S02]  /*2fb0*/  PRMT R4, RZ, 0x5410, R7 ;  /* 0x00005410ff047816 */ /* 0x000fe40000000007 */
[----:B------:R-:W-:-:S03]  /*2fc0*/  PRMT R5, RZ, 0x5410, R5 ;  /* 0x00005410ff057816 */ /* 0x000fc60000000005 */
[----:B------:R-:W-:Y:S01]  /*2fd0*/  FFMA.FTZ R78, R4, R167, R78 ;  /* 0x000000a7044e7223 */ /* 0x000fe2000001004e */
[----:B------:R-:W-:Y:S01]  /*2fe0*/  MOV R4, R24 ;  /* 0x0000001800047202 */ /* 0x000fe20000000f00 */
[----:B------:R-:W-:Y:S01]  /*2ff0*/  FFMA.FTZ R81, R5, R162, R81 ;  /* 0x000000a205517223 */ /* 0x000fe20000010051 */
[----:B------:R-:W-:Y:S02]  /*3000*/  MOV R5, R10 ;  /* 0x0000000a00057202 */ /* 0x000fe40000000f00 */
[----:B------:R-:W-:Y:S02]  /*3010*/  PRMT R4, RZ, 0x5410, R4 ;  /* 0x00005410ff047816 */ /* 0x000fe40000000004 */
[----:B------:R-:W-:Y:S02]  /*3020*/  SHF.R.U64 R7, R24, 0x10, R25 ;  /* 0x0000001018077819 */ /* 0x000fe40000001219 */
[----:B------:R-:W-:Y:S01]  /*3030*/  PRMT R5, RZ, 0x5410, R5 ;  /* 0x00005410ff057816 */ /* 0x000fe20000000005 */
[----:B------:R-:W-:Y:S01]  /*3040*/  FFMA.FTZ R75, R4, R168, R75 ;  /* 0x000000a8044b7223 */ /* 0x000fe2000001004b */
[----:B------:R-:W-:-:S02]  /*3050*/  PRMT R4, RZ, 0x5410, R7 ;  /* 0x00005410ff047816 */ /* 0x000fc40000000007 */
[----:B------:R-:W-:Y:S01]  /*3060*/  SHF.R.U32.HI R10, RZ, 0x10, R25 ;  /* 0x00000010ff0a7819 */ /* 0x000fe20000011619 */
[----:B------:R-:W-:Y:S02]  /*3070*/  FFMA.FTZ R79, R5, R164, R79 ;  /* 0x000000a4054f7223 */ /* 0x000fe4000001004f */
[----:B------:R-:W-:Y:S02]  /*3080*/  IMAD.MOV.U32 R5, RZ, RZ, R25 ;  /* 0x000000ffff057224 */ /* 0x000fe400078e0019 */
[----:B------:R-:W-:Y:S01]  /*3090*/  FFMA.FTZ R76, R4, R169, R76 ;  /* 0x000000a9044c7223 */ /* 0x000fe2000001004c */
[----:B------:R-:W-:Y:S01]  /*30a0*/  PRMT R4, RZ, 0x5410, R10 ;  /* 0x00005410ff047816 */ /* 0x000fe2000000000a */
[----:B------:R-:W-:Y:S01]  /*30b0*/  IMAD.MOV.U32 R6, RZ, RZ, R11 ;  /* 0x000000ffff067224 */ /* 0x000fe200078e000b */
[----:B------:R-:W-:-:S03]  /*30c0*/  PRMT R5, RZ, 0x5410, R5 ;  /* 0x00005410ff057816 */ /* 0x000fc60000000005 */
[----:B------:R-:W-:Y:S01]  /*30d0*/  FFMA.FTZ R65, R4, R170, R65 ;  /* 0x000000aa04417223 */ /* 0x000fe20000010041 */
[----:B------:R-:W-:Y:S02]  /*30e0*/  MOV R4, R20 ;  /* 0x0000001400047202 */ /* 0x000fe40000000f00 */
[----:B------:R-:W-:Y:S02]  /*30f0*/  PRMT R6, RZ, 0x5410, R6 ;  /* 0x00005410ff067816 */ /* 0x000fe40000000006 */
[----:B------:R-:W-:Y:S01]  /*3100*/  SHF.R.U64 R20, R20, 0x10, R21 ;  /* 0x0000001014147819 */ /* 0x000fe20000001215 */
[----:B------:R-:W-:Y:S01]  /*3110*/  FFMA.FTZ R66, R5, R171, R66 ;  /* 0x000000ab05427223 */ /* 0x000fe20000010042 */
[----:B------:R-:W-:Y:S01]  /*3120*/  PRMT R5, RZ, 0x5410, R4 ;  /* 0x00005410ff057816 */ /* 0x000fe20000000004 */
[----:B------:R-:W-:Y:S01]  /*3130*/  FFMA.FTZ R77, R6, R166, R77 ;  /* 0x000000a6064d7223 */ /* 0x000fe2000001004d */
[----:B------:R-:W-:Y:S01]  /*3140*/  PRMT R4, RZ, 0x5410, R20 ;  /* 0x00005410ff047816 */ /* 0x000fe20000000014 */
[----:B------:R-:W-:Y:S01]  /*3150*/  FMUL.FTZ R6, R63, R40 ;  /* 0x000000283f067220 */ /* 0x000fe20000410000 */
[----:B------:R-:W-:-:S03]  /*3160*/  SHF.R.U32.HI R11, RZ, 0x10, R21 ;  /* 0x00000010ff0b7819 */ /* 0x000fc60000011615 */
[----:B------:R-:W-:Y:S01]  /*3170*/  FFMA.FTZ R67, R4, R172, R67 ;  /* 0x000000ac04437223 */ /* 0x000fe20000010043 */
[----:B------:R0:W1:Y:S01]  /*3180*/  F2F.BF16.F32 R23, R6 ;  /* 0x0000000600177304 */ /* 0x0000620000202000 */
[----:B------:R-:W-:Y:S01]  /*3190*/  PRMT R4, RZ, 0x5410, R11 ;  /* 0x00005410ff047816 */ /* 0x000fe2000000000b */
[----:B------:R-:W-:Y:S02]  /*31a0*/  FMUL.FTZ R10, R64, R43 ;  /* 0x0000002b400a7220 */ /* 0x000fe40000410000 */
[----:B------:R-:W-:Y:S02]  /*31b0*/  FFMA.FTZ R68, R5, R154, R68 ;  /* 0x0000009a05447223 */ /* 0x000fe40000010044 */
[----:B0-----:R-:W-:Y:S02]  /*31c0*/  IMAD.MOV.U32 R6, RZ, RZ, R21 ;  /* 0x000000ffff067224 */ /* 0x001fe400078e0015 */
[----:B------:R-:W-:Y:S02]  /*31d0*/  FMUL.FTZ R5, R144, R41 ;  /* 0x0000002990057220 */ /* 0x000fe40000410000 */
[----:B------:R-:W-:Y:S01]  /*31e0*/  FFMA.FTZ R69, R4, R173, R69 ;  /* 0x000000ad04457223 */ /* 0x000fe20000010045 */
[----:B------:R-:W-:-:S02]  /*31f0*/  PRMT R6, RZ, 0x5410, R6 ;  /* 0x00005410ff067816 */ /* 0x000fc40000000006 */
[----:B----4-:R-:W-:Y:S01]  /*3200*/  MOV R4, R8 ;  /* 0x0000000800047202 */ /* 0x010fe20000000f00 */
[----:B------:R-:W-:Y:S01]  /*3210*/  FMUL.FTZ R7, R143, R22 ;  /* 0x000000168f077220 */ /* 0x000fe20000410000 */
[--C-:B------:R-:W-:Y:S01]  /*3220*/  SHF.R.U64 R8, R8, 0x10, R9.reuse ;  /* 0x0000001008087819 */ /* 0x100fe20000001209 */
[----:B------:R0:W2:Y:S01]  /*3230*/  F2F.BF16.F32 R11, R5 ;  /* 0x00000005000b7304 */ /* 0x0000a20000202000 */
[----:B------:R-:W-:Y:S02]  /*3240*/  FFMA.FTZ R70, R6, R175, R70 ;  /* 0x000000af06467223 */ /* 0x000fe40000010046 */
[----:B------:R-:W-:-:S05]  /*3250*/  IMAD.MOV.U32 R6, RZ, RZ, R9 ;  /* 0x000000ffff067224 */ /* 0x000fca00078e0009 */
[----:B------:R-:W3:Y:S01]  /*3260*/  F2F.BF16.F32 R10, R10 ;  /* 0x0000000a000a7304 */ /* 0x000ee20000202000 */
[----:B0-----:R-:W-:Y:S02]  /*3270*/  PRMT R5, RZ, 0x5410, R4 ;  /* 0x00005410ff057816 */ /* 0x001fe40000000004 */
[----:B------:R-:W-:-:S05]  /*3280*/  PRMT R4, RZ, 0x5410, R8 ;  /* 0x00005410ff047816 */ /* 0x000fca0000000008 */
[----:B------:R0:W4:Y:S01]  /*3290*/  F2F.BF16.F32 R24, R7 ;  /* 0x0000000700187304 */ /* 0x0001220000202000 */
[----:B------:R-:W-:Y:S01]  /*32a0*/  FFMA.FTZ R72, R5, R40, R72 ;  /* 0x0000002805487223 */ /* 0x000fe20000010048 */
[----:B------:R-:W-:Y:S01]  /*32b0*/  PRMT R5, RZ, 0x5410, R6 ;  /* 0x00005410ff057816 */ /* 0x000fe20000000006 */
[----:B------:R-:W-:Y:S01]  /*32c0*/  FFMA.FTZ R71, R4, R22, R71 ;  /* 0x0000001604477223 */ /* 0x000fe20000010047 */
[----:B0-----:R-:W-:-:S04]  /*32d0*/  SHF.R.U32.HI R7, RZ, 0x10, R9 ;  /* 0x00000010ff077819 */ /* 0x001fc80000011609 */
[----:B------:R-:W-:Y:S01]  /*32e0*/  PRMT R4, RZ, 0x5410, R7 ;  /* 0x00005410ff047816 */ /* 0x000fe20000000007 */
[----:B------:R-:W-:-:S04]  /*32f0*/  FFMA.FTZ R74, R5, R43, R74 ;  /* 0x0000002b054a7223 */ /* 0x000fc8000001004a */
[----:B------:R-:W-:Y:S01]  /*3300*/  FFMA.FTZ R73, R4, R41, R73 ;  /* 0x0000002904497223 */ /* 0x000fe20000010049 */
[----:B------:R-:W-:Y:S05]  /*3310*/  @!P0 BRA `(.L_x_281) ;  /* 0x0000007000008947 */ /* 0x000fea0003800000 */
[----:B-1234-:R-:W-:Y:S01]  /*3320*/  LOP3.LUT R4, R146, 0xffff, RZ, 0xc0, !PT ;  /* 0x0000ffff92047812 */ /* 0x01efe200078ec0ff */
[----:B------:R-:W-:Y:S01]  /*3330*/  IMAD.WIDE.U32 R174, R145, R174, c[0x0][0x258] ;  /* 0x0000960091ae7625 */ /* 0x000fe200078e00ae */
[----:B------:R-:W-:-:S03]  /*3340*/  PRMT R7, R148, 0x5410, R149 ;  /* 0x0000541094077816 */ /* 0x000fc60000000095 */
[----:B------:R-:W-:-:S05]  /*3350*/  IMAD.WIDE.U32 R4, R4, 0x10000, RZ ;  /* 0x0001000004047825 */ /* 0x000fca00078e00ff */
[----:B------:R-:W-:Y:S02]  /*3360*/  LOP3.LUT R5, R7, R5, RZ, 0xfc, !PT ;  /* 0x0000000507057212 */ /* 0x000fe400078efcff */
[----:B------:R-:W-:-:S05]  /*3370*/  LOP3.LUT R4, R4, 0xffff, R147, 0xf8, !PT ;  /* 0x0000ffff04047812 */ /* 0x000fca00078ef893 */
[----:B------:R0:W-:Y:S02]  /*3380*/  STG.E.64 [R174.64], R4 ;  /* 0x00000004ae007986 */ /* 0x0001e4000c101b04 */
.L_x_281:
[----:B01234-:R-:W-:Y:S01]  /*3390*/  IMAD.WIDE.U32 R4, R24, 0x10000, RZ ;  /* 0x0001000018047825 */ /* 0x01ffe200078e00ff */
[----:B------:R-:W-:Y:S02]  /*33a0*/  SHF.L.U32 R7, R11, 0x10, RZ ;  /* 0x000000100b077819 */ /* 0x000fe400000006ff */
[----:B------:R-:W-:Y:S02]  /*33b0*/  LEA R6, P0, R151, c[0x0][0x248], 0x3 ;  /* 0x0000920097067a11 */ /* 0x000fe400078018ff */
[----:B------:R-:W-:Y:S02]  /*33c0*/  LOP3.LUT R5, R5, R7, R10, 0xfe, !PT ;  /* 0x0000000705057212 */ /* 0x000fe400078efe0a */
[----:B------:R-:W-:Y:S02]  /*33d0*/  LOP3.LUT R4, R4, R23, RZ, 0xfc, !PT ;  /* 0x0000001704047212 */ /* 0x000fe400078efcff */
[----:B------:R-:W-:Y:S02]  /*33e0*/  LEA.HI.X R7, R151, c[0x0][0x24c], RZ, 0x3, P0 ;  /* 0x0000930097077a11 */ /* 0x000fe400000f1cff */
[----:B------:R-:W-:-:S02]  /*33f0*/  IADD3 R44, R44, c[0x0][0x160], RZ ;  /* 0x000058002c2c7a10 */ /* 0x000fc40007ffe0ff */
[----:B------:R-:W-:Y:S01]  /*3400*/  SEL R155, RZ, 0x1, P3 ;  /* 0x00000001ff9b7807 */ /* 0x000fe20001800000 */
[----:B------:R0:W-:Y:S01]  /*3410*/  STG.E.64 [R6.64], R4 ;  /* 0x0000000406007986 */ /* 0x0001e2000c101b04 */
[----:B------:R-:W-:-:S13]  /*3420*/  ISETP.GE.AND P0, PT, R44, c[0x0][0x164], PT ;  /* 0x000059002c007a0c */ /* 0x000fda0003f06270 */
[----:B0-----:R-:W-:Y:S01]  /*3430*/  @P0 CALL.REL.NOINC `(.L_x_282) ;  /* 0x0000001000000944 */ /* 0x001fe20003c00000 */
[----:B------:R-:W-:Y:S05]  /*3440*/  BRA `(.L_x_283) ;  /* 0xffffd4d000007947 */ /* 0x000fea000383ffff */
.L_x_282:
        /* <DEDUP_REMOVED lines=60> */
.L_x_278:
[----:B------:R-:W0:Y:S01]  /*3810*/  S2UR UR6, SR_CTAID.X ;  /* 0x00000000000679c3 */ /* 0x000e220000002500 */
[C---:B------:R-:W-:Y:S01]  /*3820*/  LOP3.LUT R3, R0.reuse, 0x7f, RZ, 0xc0, !PT ;  /* 0x0000007f00037812 */ /* 0x040fe200078ec0ff */
[----:B------:R-:W-:Y:S01]  /*3830*/  IMAD.MOV.U32 R31, RZ, RZ, 0x10 ;  /* 0x00000010ff1f7424 */ /* 0x000fe200078e00ff */
[----:B0-----:R-:W-:-:S05]  /*3840*/  LEA.HI R2, R0, UR6, RZ, 0x19 ;  /* 0x0000000600027c11 */ /* 0x001fca000f8fc8ff */
[----:B------:R-:W-:-:S05]  /*3850*/  IMAD R2, R2, c[0x0][0x168], RZ ;  /* 0x00005a0002027a24 */ /* 0x000fca00078e02ff */
[----:B------:R-:W-:-:S05]  /*3860*/  LEA.HI R30, R2, R3, RZ, 0x1e ;  /* 0x00000003021e7211 */ /* 0x000fca00078ff0ff */
[----:B------:R-:W-:-:S04]  /*3870*/  IMAD.WIDE.U32 R2, R30, R31, c[0x0][0x220] ;  /* 0x000088001e027625 */ /* 0x000fc800078e001f */
[CC--:B------:R-:W-:Y:S01]  /*3880*/  IMAD.WIDE.U32 R28, R30.reuse, R31.reuse, c[0x0][0x228] ;  /* 0x00008a001e1c7625 */ /* 0x0c0fe200078e001f */
[----:B------:R-:W-:Y:S03]  /*3890*/  STG.E.128 [R2.64], R8 ;  /* 0x0000000802007986 */ /* 0x000fe6000c101d04 */
        /* <DEDUP_REMOVED lines=16> */
.L_x_279:
[----:B------:R-:W-:Y:S01]  /*39a0*/  HFMA2.MMA R8, -RZ, RZ, 0, 9.5367431640625e-07 ;  /* 0x00000010ff087435 */ /* 0x000fe200000001ff */
[----:B------:R-:W-:Y:S01]  /*39b0*/  MOV R7, R9 ;  /* 0x0000000900077202 */ /* 0x000fe20000000f00 */
[----:B------:R-:W-:Y:S01]  /*39c0*/  IMAD.MOV.U32 R10, RZ, RZ, 0x1f ;  /* 0x0000001fff0a7424 */ /* 0x000fe200078e00ff */
[----:B------:R-:W-:-:S02]  /*39d0*/  MOV R21, 0xffffffff ;  /* 0xffffffff00157802 */ /* 0x000fc40000000f00 */
[----:B------:R-:W-:Y:S02]  /*39e0*/  MOV R4, 0x3a00 ;  /* 0x00003a0000047802 */ /* 0x000fe40000000f00 */
[----:B-----5:R-:W-:Y:S05]  /*39f0*/  CALL.REL.NOINC `($__internal_5_$__cuda_sm70_shflsync_down_p) ;  /* 0x0000046000007944 */ /* 0x020fea0003c00000 */
[----:B-1----:R-:W-:Y:S01]  /*3a00*/  MOV R6, R7 ;  /* 0x0000000700067202 */ /* 0x002fe20000000f00 */
[----:B0-----:R-:W-:Y:S05]  /*3a10*/  BRA `(.L_x_284) ;  /* 0xffffe00000007947 */ /* 0x001fea000383ffff */
.L_x_280:
[----:B------:R-:W-:Y:S01]  /*3a20*/  HFMA2.MMA R8, -RZ, RZ, 0, 9.5367431640625e-07 ;  /* 0x00000010ff087435 */ /* 0x000fe200000001ff */
[----:B------:R-:W-:Y:S01]  /*3a30*/  IMAD.MOV.U32 R7, RZ, RZ, R11 ;  /* 0x000000ffff077224 */ /* 0x000fe200078e000b */
[----:B------:R-:W-:Y:S01]  /*3a40*/  MOV R10, 0x1f ;  /* 0x0000001f000a7802 */ /* 0x000fe20000000f00 */
[----:B------:R-:W-:Y:S01]  /*3a50*/  IMAD.MOV.U32 R21, RZ, RZ, -0x1 ;  /* 0xffffffffff157424 */ /* 0x000fe200078e00ff */
[----:B------:R-:W-:Y:S02]  /*3a60*/  MOV R4, 0x3a80 ;  /* 0x00003a8000047802 */ /* 0x000fe40000000f00 */
[----:B01---5:R-:W-:Y:S05]  /*3a70*/  CALL.REL.NOINC `($__internal_5_$__cuda_sm70_shflsync_down_p) ;  /* 0x000003e000007944 */ /* 0x023fea0003c00000 */
[----:B------:R-:W-:Y:S01]  /*3a80*/  FADD.FTZ R9, R9, R6 ;  /* 0x0000000609097221 */ /* 0x000fe20000010000 */
[----:B0-----:R-:W-:Y:S01]  /*3a90*/  HFMA2.MMA R8, -RZ, RZ, 0, 4.76837158203125e-07 ;  /* 0x00000008ff087435 */ /* 0x001fe200000001ff */
[----:B-1----:R-:W-:Y:S01]  /*3aa0*/  FADD.FTZ R20, R11, R7 ;  /* 0x000000070b147221 */ /* 0x002fe20000010000 */
[----:B------:R-:W-:Y:S01]  /*3ab0*/  MOV R10, 0x1f ;  /* 0x0000001f000a7802 */ /* 0x000fe20000000f00 */
[----:B------:R-:W-:Y:S01]  /*3ac0*/  IMAD.MOV.U32 R21, RZ, RZ, -0x1 ;  /* 0xffffffffff157424 */ /* 0x000fe200078e00ff */
[----:B------:R-:W-:-:S02]  /*3ad0*/  MOV R7, R9 ;  /* 0x0000000900077202 */ /* 0x000fc40000000f00 */
[----:B------:R-:W-:Y:S02]  /*3ae0*/  MOV R4, 0x3b00 ;  /* 0x00003b0000047802 */ /* 0x000fe40000000f00 */
[----:B------:R-:W-:Y:S05]  /*3af0*/  CALL.REL.NOINC `($__internal_5_$__cuda_sm70_shflsync_down_p) ;  /* 0x0000036000007944 */ /* 0x000fea0003c00000 */
[----:B0-----:R-:W-:Y:S01]  /*3b00*/  HFMA2.MMA R8, -RZ, RZ, 0, 4.76837158203125e-07 ;  /* 0x00000008ff087435 */ /* 0x001fe200000001ff */
[----:B-1----:R-:W-:Y:S01]  /*3b10*/  MOV R6, R7 ;  /* 0x0000000700067202 */ /* 0x002fe20000000f00 */
[----:B------:R-:W-:Y:S01]  /*3b20*/  IMAD.MOV.U32 R7, RZ, RZ, R20 ;  /* 0x000000ffff077224 */ /* 0x000fe200078e0014 */
[----:B------:R-:W-:Y:S01]  /*3b30*/  MOV R10, 0x1f ;  /* 0x0000001f000a7802 */ /* 0x000fe20000000f00 */
[----:B------:R-:W-:Y:S01]  /*3b40*/  IMAD.MOV.U32 R21, RZ, RZ, -0x1 ;  /* 0xffffffffff157424 */ /* 0x000fe200078e00ff */
[----:B------:R-:W-:Y:S02]  /*3b50*/  MOV R4, 0x3b70 ;  /* 0x00003b7000047802 */ /* 0x000fe40000000f00 */
[----:B------:R-:W-:Y:S05]  /*3b60*/  CALL.REL.NOINC `($__internal_5_$__cuda_sm70_shflsync_down_p) ;  /* 0x000002f000007944 */ /* 0x000fea0003c00000 */
[----:B------:R-:W-:Y:S01]  /*3b70*/  FADD.FTZ R9, R6, R9 ;  /* 0x0000000906097221 */ /* 0x000fe20000010000 */
[----:B0-----:R-:W-:Y:S01]  /*3b80*/  HFMA2.MMA R8, -RZ, RZ, 0, 2.384185791015625e-07 ;  /* 0x00000004ff087435 */ /* 0x001fe200000001ff */
[----:B-1----:R-:W-:Y:S01]  /*3b90*/  FADD.FTZ R20, R20, R7 ;  /* 0x0000000714147221 */ /* 0x002fe20000010000 */
[----:B------:R-:W-:Y:S01]  /*3ba0*/  MOV R10, 0x1f ;  /* 0x0000001f000a7802 */ /* 0x000fe20000000f00 */
[----:B------:R-:W-:Y:S01]  /*3bb0*/  IMAD.MOV.U32 R21, RZ, RZ, -0x1 ;  /* 0xffffffffff157424 */ /* 0x000fe200078e00ff */
[----:B------:R-:W-:-:S02]  /*3bc0*/  MOV R7, R9 ;  /* 0x0000000900077202 */ /* 0x000fc40000000f00 */
[----:B------:R-:W-:Y:S02]  /*3bd0*/  MOV R4, 0x3bf0 ;  /* 0x00003bf000047802 */ /* 0x000fe40000000f00 */
[----:B------:R-:W-:Y:S05]  /*3be0*/  CALL.REL.NOINC `($__internal_5_$__cuda_sm70_shflsync_down_p) ;  /* 0x0000027000007944 */ /* 0x000fea0003c00000 */
[----:B0-----:R-:W-:Y:S01]  /*3bf0*/  HFMA2.MMA R8, -RZ, RZ, 0, 2.384185791015625e-07 ;  /* 0x00000004ff087435 */ /* 0x001fe200000001ff */
[----:B-1----:R-:W-:Y:S01]  /*3c00*/  MOV R6, R7 ;  /* 0x0000000700067202 */ /* 0x002fe20000000f00 */
[----:B------:R-:W-:Y:S01]  /*3c10*/  IMAD.MOV.U32 R7, RZ, RZ, R20 ;  /* 0x000000ffff077224 */ /* 0x000fe200078e0014 */
[----:B------:R-:W-:Y:S01]  /*3c20*/  MOV R10, 0x1f ;  /* 0x0000001f000a7802 */ /* 0x000fe20000000f00 */
[----:B------:R-:W-:Y:S01]  /*3c30*/  IMAD.MOV.U32 R21, RZ, RZ, -0x1 ;  /* 0xffffffffff157424 */ /* 0x000fe200078e00ff */
[----:B------:R-:W-:Y:S02]  /*3c40*/  MOV R4, 0x3c60 ;  /* 0x00003c6000047802 */ /* 0x000fe40000000f00 */
[----:B------:R-:W-:Y:S05]  /*3c50*/  CALL.REL.NOINC `($__internal_5_$__cuda_sm70_shflsync_down_p) ;  /* 0x0000020000007944 */ /* 0x000fea0003c00000 */
[----:B------:R-:W-:Y:S01]  /*3c60*/  FADD.FTZ R9, R6, R9 ;  /* 0x0000000906097221 */ /* 0x000fe20000010000 */
[----:B0-----:R-:W-:Y:S01]  /*3c70*/  HFMA2.MMA R8, -RZ, RZ, 0, 1.1920928955078125e-07 ;  /* 0x00000002ff087435 */ /* 0x001fe200000001ff */
[----:B-1----:R-:W-:Y:S01]  /*3c80*/  FADD.FTZ R20, R20, R7 ;  /* 0x0000000714147221 */ /* 0x002fe20000010000 */
[----:B------:R-:W-:Y:S01]  /*3c90*/  MOV R10, 0x1f ;  /* 0x0000001f000a7802 */ /* 0x000fe20000000f00 */
[----:B------:R-:W-:Y:S01]  /*3ca0*/  IMAD.MOV.U32 R21, RZ, RZ, -0x1 ;  /* 0xffffffffff157424 */ /* 0x000fe200078e00ff */
[----:B------:R-:W-:-:S02]  /*3cb0*/  MOV R7, R9 ;  /* 0x0000000900077202 */ /* 0x000fc40000000f00 */
[----:B------:R-:W-:Y:S02]  /*3cc0*/  MOV R4, 0x3ce0 ;  /* 0x00003ce000047802 */ /* 0x000fe40000000f00 */
[----:B------:R-:W-:Y:S05]  /*3cd0*/  CALL.REL.NOINC `($__internal_5_$__cuda_sm70_shflsync_down_p) ;  /* 0x0000018000007944 */ /* 0x000fea0003c00000 */
[----:B0-----:R-:W-:Y:S01]  /*3ce0*/  HFMA2.MMA R8, -RZ, RZ, 0, 1.1920928955078125e-07 ;  /* 0x00000002ff087435 */ /* 0x001fe200000001ff */
[----:B-1----:R-:W-:Y:S01]  /*3cf0*/  MOV R6, R7 ;  /* 0x0000000700067202 */ /* 0x002fe20000000f00 */
[----:B------:R-:W-:Y:S01]  /*3d00*/  IMAD.MOV.U32 R7, RZ, RZ, R20 ;  /* 0x000000ffff077224 */ /* 0x000fe200078e0014 */
[----:B------:R-:W-:Y:S01]  /*3d10*/  MOV R10, 0x1f ;  /* 0x0000001f000a7802 */ /* 0x000fe20000000f00 */
[----:B------:R-:W-:Y:S01]  /*3d20*/  IMAD.MOV.U32 R21, RZ, RZ, -0x1 ;  /* 0xffffffffff157424 */ /* 0x000fe200078e00ff */
[----:B------:R-:W-:Y:S02]  /*3d30*/  MOV R4, 0x3d50 ;  /* 0x00003d5000047802 */ /* 0x000fe40000000f00 */
[----:B------:R-:W-:Y:S05]  /*3d40*/  CALL.REL.NOINC `($__internal_5_$__cuda_sm70_shflsync_down_p) ;  /* 0x0000011000007944 */ /* 0x000fea0003c00000 */
[----:B------:R-:W-:Y:S01]  /*3d50*/  FADD.FTZ R9, R6, R9 ;  /* 0x0000000906097221 */ /* 0x000fe20000010000 */
[----:B0-----:R-:W-:Y:S01]  /*3d60*/  HFMA2.MMA R8, -RZ, RZ, 0, 5.9604644775390625e-08 ;  /* 0x00000001ff087435 */ /* 0x001fe200000001ff */
[----:B-1----:R-:W-:Y:S01]  /*3d70*/  FADD.FTZ R11, R20, R7 ;  /* 0x00000007140b7221 */ /* 0x002fe20000010000 */
[----:B------:R-:W-:Y:S01]  /*3d80*/  MOV R10, 0x1f ;  /* 0x0000001f000a7802 */ /* 0x000fe20000000f00 */
[----:B------:R-:W-:Y:S01]  /*3d90*/  IMAD.MOV.U32 R21, RZ, RZ, -0x1 ;  /* 0xffffffffff157424 */ /* 0x000fe200078e00ff */
[----:B------:R-:W-:-:S02]  /*3da0*/  MOV R7, R9 ;  /* 0x0000000900077202 */ /* 0x000fc40000000f00 */
[----:B------:R-:W-:Y:S02]  /*3db0*/  MOV R4, 0x3dd0 ;  /* 0x00003dd000047802 */ /* 0x000fe40000000f00 */
[----:B------:R-:W-:Y:S05]  /*3dc0*/  CALL.REL.NOINC `($__internal_5_$__cuda_sm70_shflsync_down_p) ;  /* 0x0000009000007944 */ /* 0x000fea0003c00000 */
[----:B0-----:R-:W-:Y:S01]  /*3dd0*/  HFMA2.MMA R8, -RZ, RZ, 0, 5.9604644775390625e-08 ;  /* 0x00000001ff087435 */ /* 0x001fe200000001ff */
[----:B-1----:R-:W-:Y:S01]  /*3de0*/  MOV R20, R7 ;  /* 0x0000000700147202 */ /* 0x002fe20000000f00 */
[----:B------:R-:W-:Y:S01]  /*3df0*/  IMAD.MOV.U32 R7, RZ, RZ, R11 ;  /* 0x000000ffff077224 */ /* 0x000fe200078e000b */
[----:B------:R-:W-:Y:S01]  /*3e00*/  MOV R10, 0x1f ;  /* 0x0000001f000a7802 */ /* 0x000fe20000000f00 */
[----:B------:R-:W-:Y:S01]  /*3e10*/  IMAD.MOV.U32 R21, RZ, RZ, -0x1 ;  /* 0xffffffffff157424 */ /* 0x000fe200078e00ff */
[----:B------:R-:W-:Y:S02]  /*3e20*/  MOV R4, 0x3e40 ;  /* 0x00003e4000047802 */ /* 0x000fe40000000f00 */
[----:B------:R-:W-:Y:S05]  /*3e30*/  CALL.REL.NOINC `($__internal_5_$__cuda_sm70_shflsync_down_p) ;  /* 0x0000002000007944 */ /* 0x000fea0003c00000 */
[----:B-1----:R-:W-:Y:S01]  /*3e40*/  MOV R4, R7 ;  /* 0x0000000700047202 */ /* 0x002fe20000000f00 */
[----:B0-----:R-:W-:Y:S05]  /*3e50*/  BRA `(.L_x_285) ;  /* 0xffffdce000007947 */ /* 0x001fea000383ffff */
        .weak           $__internal_5_$__cuda_sm70_shflsync_down_p
        .type           $__internal_5_$__cuda_sm70_shflsync_down_p,@function
        .size           $__internal_5_$__cuda_sm70_shflsync_down_p,(.L_x_9749 - $__internal_5_$__cuda_sm70_shflsync_down_p)
$__internal_5_$__cuda_sm70_shflsync_down_p:
[----:B------:R-:W-:Y:S01]  /*3e60*/  HFMA2.MMA R5, -RZ, RZ, 0, 0 ;  /* 0x00000000ff057435 */ /* 0x000fe200000001ff */
[----:B------:R-:W-:Y:S04]  /*3e70*/  WARPSYNC R21 ;  /* 0x0000001500007348 */ /* 0x000fe80003800000 */
[----:B------:R0:W1:Y:S01]  /*3e80*/  SHFL.DOWN PT, R7, R7, R8, R10 ;  /* 0x0800000807077389 */ /* 0x00006200000e000a */
[----:B------:R-:W-:Y:S05]  /*3e90*/  RET.REL.NODEC R4 `(_ZN10layer_norm13ln_bwd_kernelINS_13Kernel_traitsI13__nv_bfloat16S2_S2_S2_fjLj2560ELj1ELj1ELj4ELj8ENS_18Kernel_traits_baseILj2560ES2_S2_S2_S2_fjLj128EEEEELb0ELb1ELb0ELb1EEEvNS_9BwdParamsE) ;  /* 0xffffc16004007950 */ /* 0x000fea0003c3ffff */
.L_x_286:
        /* <DEDUP_REMOVED lines=14> */
.L_x_9749:


//--------------------- .text._ZN10layer_norm13ln_bwd_kernelINS_13Kernel_traitsI13__nv_bfloat16S2_S2_S2_fjLj2560ELj1ELj1ELj4ELj8ENS_18Kernel_traits_baseILj2560ES2_S2_S2_S2_fjLj128EEEEELb0ELb1ELb1ELb0EEEvNS_9BwdParamsE --------------------------
	.section	.text._ZN10layer_norm13ln_bwd_kernelINS_13Kernel_traitsI13__nv_bfloat16S2_S2_S2_fjLj2560ELj1ELj1ELj4ELj8ENS_18Kernel_traits_baseILj2560ES2_S2_S2_S2_fjLj128EEEEELb0ELb1ELb1ELb0EEEvNS_9BwdParamsE,"ax",@progbits
	.sectioninfo	@"SHI_REGISTERS=190"
	.align	128
        .global         _ZN10layer_norm13ln_bwd_kernelINS_13Kernel_traitsI13__nv_bfloat16S2_S2_S2_fjLj2560ELj1ELj1ELj4ELj8ENS_18Kernel_traits_baseILj2560ES2_S2_S2_S2_fjLj128EEEEELb0ELb1ELb1ELb0EEEvNS_9BwdParamsE
        .type           _ZN10layer_norm13ln_bwd_kernelINS_13Kernel_traitsI13__nv_bfloat16S2_S2_S2_fjLj2560ELj1ELj1ELj4ELj8ENS_18Kernel_traits_baseILj2560ES2_S2_S2_S2_fjLj128EEEEELb0ELb1ELb1ELb0EEEvNS_9BwdParamsE,@function
        .size           _ZN10layer_norm13ln_bwd_kernelINS_13Kernel_traitsI13__nv_bfloat16S2_S2_S2_fjLj2560ELj1ELj1ELj4ELj8ENS_18Kernel_traits_baseILj2560ES2_S2_S2_S2_fjLj128EEEEELb0ELb1ELb1ELb0EEEvNS_9BwdParamsE,(.L_x_9750 - _ZN10layer_norm13ln_bwd_kernelINS_13Kernel_traitsI13__nv_bfloat16S2_S2_S2_fjLj2560ELj1ELj1ELj4ELj8ENS_18Kernel_traits_baseILj2560ES2_S2_S2_S2_fjLj128EEEEELb0ELb1ELb1ELb0EEEvNS_9BwdParamsE)
        .other          _ZN10layer_norm13ln_bwd_kernelINS_13Kernel_traitsI13__nv_bfloat16S2_S2_S2_fjLj2560ELj1ELj1ELj4ELj8ENS_18Kernel_traits_baseILj2560ES2_S2_S2_S2_fjLj128EEEEELb0ELb1ELb1ELb0EEEvNS_9BwdParamsE,@"STO_CUDA_ENTRY STV_DEFAULT"
_ZN10layer_norm13ln_bwd_kernelINS_13Kernel_traitsI13__nv_bfloat16S2_S2_S2_fjLj2560ELj1ELj1ELj4ELj8ENS_18Kernel_traits_baseILj2560ES2_S2_S2_S2_fjLj128EEEEELb0ELb1ELb1ELb0EEEvNS_9BwdParamsE:
.text._ZN10layer_norm13ln_bwd_kernelINS_13Kernel_traitsI13__nv_bfloat16S2_S2_S2_fjLj2560ELj1ELj1ELj4ELj8ENS_18Kernel_traits_baseILj2560ES2_S2_S2_S2_fjLj128EEEEELb0ELb1ELb1ELb0EEEvNS_9BwdParamsE:
        /* <DEDUP_REMOVED lines=20> */
[----:B------:R-:W-:-:S04]  /*0140*/  @P4 IMAD.WIDE.U32 R4, R28, R9, c[0x0][0x1b0] ;  /* 0x00006c001c044625 */ /* 0x000fc800078e0009 */
[C---:B------:R-:W-:Y:S01]  /*0150*/  @P4 IMAD.WIDE.U32 R8, R28.reuse, R9, c[0x0][0x1c8] ;  /* 0x000072001c084625 */ /* 0x040fe200078e0009 */
[----:B------:R-:W-:Y:S01]  /*0160*/  @P4 LOP3.LUT R28, R28, 0x80, RZ, 0xfc, !PT ;  /* 0x000000801c1c4812 */ /* 0x000fe200078efcff */
[----:B------:R1:W5:Y:S02]  /*0170*/  @P4 LDG.E.64 R6, [R4.64] ;  /* 0x0000000404064981 */ /* 0x000364000c1e1b00 */
[----:B------:R-:W-:Y:S02]  /*0180*/  @P0 IMAD.MOV.U32 R39, RZ, RZ, 0x8 ;  /* 0x00000008ff270424 */ /* 0x000fe400078e00ff */
[CC--:B------:R-:W-:Y:S01]  /*0190*/  @P3 IMAD.WIDE.U32 R32, R28.reuse, R35.reuse, c[0x0][0x1b0] ;  /* 0x00006c001c203625 */ /* 0x0c0fe200078e0023 */
[----:B------:R1:W5:Y:S03]  /*01a0*/  @P4 LDG.E.64 R10, [R8.64] ;  /* 0x00000004080a4981 */ /* 0x000366000c1e1b00 */
[C---:B------:R-:W-:Y:S01]  /*01b0*/  @P3 IMAD.WIDE.U32 R34, R28.reuse, R35, c[0x0][0x1c8] ;  /* 0x000072001c223625 */ /* 0x040fe200078e0023 */
[----:B------:R-:W-:Y:S01]  /*01c0*/  @P3 IADD3 R28, R28, 0x80, RZ ;  /* 0x000000801c1c3810 */ /* 0x000fe20007ffe0ff */
[----:B------:R1:W5:Y:S02]  /*01d0*/  @P3 LDG.E.64 R12, [R32.64] ;  /* 0x00000004200c3981 */ /* 0x000364000c1e1b00 */
[----:B------:R-:W-:-:S02]  /*01e0*/  @P1 IMAD.MOV.U32 R43, RZ, RZ, 0x8 ;  /* 0x00000008ff2b1424 */ /* 0x000fc400078e00ff */
[CC--:B------:R-:W-:Y:S01]  /*01f0*/  @P0 IMAD.WIDE.U32 R36, R28.reuse, R39.reuse, c[0x0][0x1b0] ;  /* 0x00006c001c240625 */ /* 0x0c0fe200078e0027 */
[----:B------:R1:W5:Y:S03]  /*0200*/  @P3 LDG.E.64 R14, [R34.64] ;  /* 0x00000004220e3981 */ /* 0x000366000c1e1b00 */
[C---:B------:R-:W-:Y:S01]  /*0210*/  @P0 IMAD.WIDE.U32 R38, R28.reuse, R39, c[0x0][0x1c8] ;  /* 0x000072001c260625 */ /* 0x040fe200078e0027 */
[----:B------:R-:W-:Y:S01]  /*0220*/  @P0 IADD3 R28, R28, 0x80, RZ ;  /* 0x000000801c1c0810 */ /* 0x000fe20007ffe0ff */
[----:B------:R1:W5:Y:S04]  /*0230*/  @P0 LDG.E.64 R16, [R36.64] ;  /* 0x0000000424100981 */ /* 0x000368000c1e1b00 */
[CC--:B------:R-:W-:Y:S01]  /*0240*/  @P1 IMAD.WIDE.U32 R40, R28.reuse, R43.reuse, c[0x0][0x1b0] ;  /* 0x00006c001c281625 */ /* 0x0c0fe200078e002b */
[----:B------:R1:W5:Y:S03]  /*0250*/  @P0 LDG.E.64 R18, [R38.64] ;  /* 0x0000000426120981 */ /* 0x000366000c1e1b00 */
[C---:B------:R-:W-:Y:S01]  /*0260*/  @P1 IMAD.WIDE.U32 R42, R28.reuse, R43, c[0x0][0x1c8] ;  /* 0x000072001c2a1625 */ /* 0x040fe200078e002b */
[----:B------:R1:W5:Y:S04]  /*0270*/  @P1 LDG.E.64 R20, [R40.64] ;  /* 0x0000000428141981 */ /* 0x000368000c1e1b00 */
[----:B------:R1:W5:Y:S01]  /*0280*/  @P1 LDG.E.64 R22, [R42.64] ;  /* 0x000000042a161981 */ /* 0x000362000c1e1b00 */
[----:B------:R-:W-:Y:S01]  /*0290*/  @P1 IADD3 R28, R28, 0x80, RZ ;  /* 0x000000801c1c1810 */ /* 0x000fe20007ffe0ff */
[----:B------:R-:W-:Y:S01]  /*02a0*/  @P2 IMAD.MOV.U32 R29, RZ, RZ, 0x8 ;  /* 0x00000008ff1d2424 */ /* 0x000fe200078e00ff */
[----:B0-----:R-:W-:-:S03]  /*02b0*/  LEA.HI R3, R0, UR6, RZ, 0x19 ;  /* 0x0000000600037c11 */ /* 0x001fc6000f8fc8ff */
[----:B------:R-:W-:-:S04]  /*02c0*/  @P2 IMAD.WIDE.U32 R24, R28, R29, c[0x0][0x1b0] ;  /* 0x00006c001c182625 */ /* 0x000fc800078e001d */
[----:B------:R-:W-:Y:S01]  /*02d0*/  @P2 IMAD.WIDE.U32 R28, R28, R29, c[0x0][0x1c8] ;  /* 0x000072001c1c2625 */ /* 0x000fe200078e001d */
[----:B------:R1:W5:Y:S04]  /*02e0*/  @P2 LDG.E.64 R26, [R24.64] ;  /* 0x00000004181a2981 */ /* 0x000368000c1e1b00 */
        /* <DEDUP_REMOVED lines=35> */
[--C-:B------:R-:W-:Y:S01]  /*0520*/  SHF.R.U64 R114, R12, 0x10, R13.reuse ;  /* 0x000000100c727819 */ /* 0x100fe2000000120d */
[--C-:B------:R-:W-:Y:S01]  /*0530*/  IMAD.MOV.U32 R24, RZ, RZ, R13.reuse ;  /* 0x000000ffff187224 */ /* 0x100fe200078e000d */
[----:B------:R-:W-:Y:S01]  /*0540*/  SHF.R.U32.HI R12, RZ, 0x10, R13 ;  /* 0x00000010ff0c7819 */ /* 0x000fe2000001160d */
[----:B------:R-:W-:Y:S01]  /*0550*/  IMAD.MOV.U32 R13, RZ, RZ, R16 ;  /* 0x000000ffff0d7224 */ /* 0x000fe200078e0010 */
[--C-:B------:R-:W-:Y:S01]  /*0560*/  SHF.R.U64 R113, R16, 0x10, R17.reuse ;  /* 0x0000001010717819 */ /* 0x100fe20000001211 */
[--C-:B------:R-:W-:Y:S01]  /*0570*/  IMAD.MOV.U32 R25, RZ, RZ, R17.reuse ;  /* 0x000000ffff197224 */ /* 0x100fe200078e0011 */
[----:B------:R-:W-:Y:S01]  /*0580*/  SHF.R.U32.HI R16, RZ, 0x10, R17 ;  /* 0x00000010ff107819 */ /* 0x000fe20000011611 */
[----:B------:R-:W-:Y:S01]  /*0590*/  IMAD.MOV.U32 R17, RZ, RZ, R20 ;  /* 0x000000ffff117224 */ /* 0x000fe200078e0014 */
[--C-:B------:R-:W-:Y:S01]  /*05a0*/  SHF.R.U64 R112, R20, 0x10, R21.reuse ;  /* 0x0000001014707819 */ /* 0x100fe20000001215 */
[--C-:B------:R-:W-:Y:S01]  /*05b0*/  IMAD.MOV.U32 R28, RZ, RZ, R21.reuse ;  /* 0x000000ffff1c7224 */ /* 0x100fe200078e0015 */
[----:B------:R-:W-:Y:S01]  /*05c0*/  SHF.R.U32.HI R20, RZ, 0x10, R21 ;  /* 0x00000010ff147819 */ /* 0x000fe20000011615 */
[--C-:B------:R-:W-:Y:S01]  /*05d0*/  IMAD.MOV.U32 R29, RZ, RZ, R27.reuse ;  /* 0x000000ffff1d7224 */ /* 0x100fe200078e001b */
[--C-:B------:R-:W-:Y:S01]  /*05e0*/  SHF.R.U64 R111, R26, 0x10, R27.reuse ;  /* 0x000000101a6f7819 */ /* 0x100fe2000000121b */
[----:B------:R-:W-:Y:S01]  /*05f0*/  IMAD.MOV.U32 R21, RZ, RZ, R26 ;  /* 0x000000ffff157224 */ /* 0x000fe200078e001a */
[----:B------:R-:W-:Y:S01]  /*0600*/  SHF.R.U32.HI R110, RZ, 0x10, R27 ;  /* 0x00000010ff6e7819 */ /* 0x000fe2000001161b */
[----:B------:R-:W-:Y:S01]  /*0610*/  IMAD.MOV.U32 R8, RZ, RZ, R7 ;  /* 0x000000ffff087224 */ /* 0x000fe200078e0007 */
[----:B------:R-:W-:Y:S01]  /*0620*/  MOV R32, R14 ;  /* 0x0000000e00207202 */ /* 0x000fe20000000f00 */
[----:B------:R-:W-:Y:S01]  /*0630*/  IMAD.MOV.U32 R26, RZ, RZ, R10 ;  /* 0x000000ffff1a7224 */ /* 0x000fe200078e000a */
[----:B------:R-:W-:Y:S01]  /*0640*/  SHF.R.U32.HI R39, RZ, 0x10, R11 ;  /* 0x00000010ff277819 */ /* 0x000fe2000001160b */
[--C-:B------:R-:W-:Y:S01]  /*0650*/  IMAD.MOV.U32 R34, RZ, RZ, R15.reuse ;  /* 0x000000ffff227224 */ /* 0x100fe200078e000f */
[----:B------:R-:W-:Y:S01]  /*0660*/  SHF.R.U32.HI R38, RZ, 0x10, R15 ;  /* 0x00000010ff267819 */ /* 0x000fe2000001160f */
[----:B------:R-:W-:Y:S01]  /*0670*/  IMAD.MOV.U32 R5, RZ, RZ, R6 ;  /* 0x000000ffff057224 */ /* 0x000fe200078e0006 */
[----:B------:R-:W-:Y:S01]  /*0680*/  SHF.R.U64 R6, R6, 0x10, R7 ;  /* 0x0000001006067819 */ /* 0x000fe20000001207 */
[----:B------:R-:W-:Y:S01]  /*0690*/  IMAD.MOV.U32 R27, RZ, RZ, R11 ;  /* 0x000000ffff1b7224 */ /* 0x000fe200078e000b */
[----:B------:R-:W-:Y:S01]  /*06a0*/  SHF.R.U32.HI R115, RZ, 0x10, R7 ;  /* 0x00000010ff737819 */ /* 0x000fe20000011607 */
[----:B------:R-:W-:Y:S01]  /*06b0*/  IMAD.MOV.U32 R33, RZ, RZ, R18 ;  /* 0x000000ffff217224 */ /* 0x000fe200078e0012 */
[----:B------:R-:W-:Y:S01]  /*06c0*/  SHF.R.U64 R109, R10, 0x10, R11 ;  /* 0x000000100a6d7819 */ /* 0x000fe2000000120b */
[----:B------:R-:W-:Y:S01]  /*06d0*/  IMAD.MOV.U32 R35, RZ, RZ, R19 ;  /* 0x000000ffff237224 */ /* 0x000fe200078e0013 */
[----:B------:R-:W-:Y:S01]  /*06e0*/  SHF.R.U64 R108, R14, 0x10, R15 ;  /* 0x000000100e6c7819 */ /* 0x000fe2000000120f */
[----:B------:R-:W-:Y:S01]  /*06f0*/  IMAD.MOV.U32 R37, RZ, RZ, R22 ;  /* 0x000000ffff257224 */ /* 0x000fe200078e0016 */
[----:B------:R-:W-:Y:S01]  /*0700*/  SHF.R.U64 R47, R18, 0x10, R19 ;  /* 0x00000010122f7819 */ /* 0x000fe20000001213 */
[----:B------:R-:W-:Y:S01]  /*0710*/  IMAD.MOV.U32 R40, RZ, RZ, R23 ;  /* 0x000000ffff287224 */ /* 0x000fe200078e0017 */
[----:B------:R-:W-:Y:S01]  /*0720*/  SHF.R.U32.HI R36, RZ, 0x10, R19 ;  /* 0x00000010ff247819 */ /* 0x000fe20000011613 */
        /* <DEDUP_REMOVED lines=41> */
[----:B------:R-:W-:Y:S02]  /*09c0*/  PRMT R38, R116, 0x7610, R38 ;  /* 0x0000761074267816 */ /* 0x000fe40000000026 */
[----:B------:R-:W-:Y:S02]  /*09d0*/  PRMT R39, RZ, 0x5410, R46 ;  /* 0x00005410ff277816 */ /* 0x000fe4000000002e */
[----:B------:R-:W-:-:S02]  /*09e0*/  PRMT R40, RZ, 0x5410, R40 ;  /* 0x00005410ff287816 */ /* 0x000fc40000000028 */
[----:B------:R-:W-:Y:S02]  /*09f0*/  PRMT R41, RZ, 0x5410, R41 ;  /* 0x00005410ff297816 */ /* 0x000fe40000000029 */
[----:B------:R-:W-:Y:S02]  /*0a00*/  PRMT R42, RZ, 0x5410, R42 ;  /* 0x00005410ff2a7816 */ /* 0x000fe4000000002a */
[----:B------:R-:W-:Y:S02]  /*0a10*/  PRMT R43, RZ, 0x5410, R43 ;  /* 0x00005410ff2b7816 */ /* 0x000fe4000000002b */
[----:B------:R-:W-:Y:S02]  /*0a20*/  PRMT R44, RZ, 0x5410, R44 ;  /* 0x00005410ff2c7816 */ /* 0x000fe4000000002c */
[----:B0-----:R-:W-:Y:S02]  /*0a30*/  PRMT R45, RZ, 0x5410, R45 ;  /* 0x00005410ff2d7816 */ /* 0x001fe4000000002d */
.L_x_406:
[----:B------:R-:W-:-:S04]  /*0a40*/  IMAD.MOV.U32 R112, RZ, RZ, 0x4 ;  /* 0x00000004ff707424 */ /* 0x000fc800078e00ff */
[----:B------:R-:W-:-:S06]  /*0a50*/  IMAD.WIDE R114, R3, R112, c[0x0][0x1d8] ;  /* 0x0000760003727625 */ /* 0x000fcc00078e0270 */
[----:B------:R0:W2:Y:S01]  /*0a60*/  LDG.E R114, [R114.64] ;  /* 0x0000000472727981 */ /* 0x0000a2000c1e1900 */
[----:B------:R-:W-:-:S04]  /*0a70*/  IMAD.WIDE R108, R3, R112, c[0x0][0x1a0] ;  /* 0x00006800036c7625 */ /* 0x000fc800078e0270 */
[----:B------:R-:W-:-:S04]  /*0a80*/  IMAD.WIDE R110, R3, R112, c[0x0][0x1a8] ;  /* 0x00006a00036e7625 */ /* 0x000fc800078e0270 */
[C---:B------:R-:W-:Y:S01]  /*0a90*/  IMAD R169, R3.reuse, c[0x0][0x168], RZ ;  /* 0x00005a0003a97a24 */ /* 0x040fe200078e02ff */
[----:B------:R1:W5:Y:S01]  /*0aa0*/  LDG.E R175, [R110.64] ;  /* 0x000000046eaf7981 */ /* 0x000362000c1e1900 */
[----:B------:R-:W-:Y:S01]  /*0ab0*/  IMAD.WIDE R112, R3, R112, c[0x0][0x1d0] ;  /* 0x0000740003707625 */ /* 0x000fe200078e0270 */
[----:B------:R-:W-:Y:S01]  /*0ac0*/  LOP3.LUT R182, R0, 0x7f, RZ, 0xc0, !PT ;  /* 0x0000007f00b67812 */ /* 0x000fe200078ec0ff */
[----:B------:R-:W-:Y:S01]  /*0ad0*/  BSSY B0, `(.L_x_288) ;  /* 0x000015d000007945 */ /* 0x000fe20003800000 */
[----:B------:R3:W5:Y:S04]  /*0ae0*/  LDG.E R168, [R108.64] ;  /* 0x000000046ca87981 */ /* 0x000768000c1e1900 */
[----:B------:R1:W5:Y:S01]  /*0af0*/  LDG.E R181, [R112.64] ;  /* 0x0000000470b57981 */ /* 0x000362000c1e1900 */
[----:B------:R-:W-:-:S04]  /*0b00*/  SHF.R.S32.HI R174, RZ, 0x1f, R169 ;  /* 0x0000001fffae7819 */ /* 0x000fc800000114a9 */
[----:B------:R-:W-:Y:S01]  /*0b10*/  LEA.HI R174, R174, R169, RZ, 0x2 ;  /* 0x000000a9aeae7211 */ /* 0x000fe200078f10ff */
[----:B0-----:R-:W-:-:S03]  /*0b20*/  IMAD.MOV.U32 R115, RZ, RZ, 0x8 ;  /* 0x00000008ff737424 */ /* 0x001fc600078e00ff */
[----:B------:R-:W-:-:S05]  /*0b30*/  LEA.HI.SX32 R180, R174, R182, 0x1e ;  /* 0x000000b6aeb47211 */ /* 0x000fca00078ff2ff */
[----:B------:R-:W-:Y:S02]  /*0b40*/  IMAD.MOV.U32 R174, RZ, RZ, R180 ;  /* 0x000000ffffae7224 */ /* 0x000fe400078e00b4 */
[----:B---3--:R-:W-:Y:S01]  /*0b50*/  IMAD.WIDE.U32 R108, R180, R115, c[0x0][0x218] ;  /* 0x00008600b46c7625 */ /* 0x008fe200078e0073 */
        /* <DEDUP_REMOVED lines=10> */
.L_x_292:
[----:B------:R-:W-:Y:S02]  /*0c00*/  IADD3 R110, R174, 0x80, RZ ;  /* 0x00000080ae6e7810 */ /* 0x000fe40007ffe0ff */
.L_x_291:
[----:B------:R-:W-:Y:S05]  /*0c10*/  BSYNC B1 ;  /* 0x0000000000017941 */ /* 0x000fea0003800000 */
.L_x_290:
        /* <DEDUP_REMOVED lines=8> */
.L_x_295:
[----:B------:R-:W-:Y:S02]  /*0ca0*/  IADD3 R110, R110, 0x80, RZ ;  /* 0x000000806e6e7810 */ /* 0x000fe40007ffe0ff */
.L_x_294:
[----:B------:R-:W-:Y:S05]  /*0cb0*/  BSYNC B1 ;  /* 0x0000000000017941 */ /* 0x000fea0003800000 */
.L_x_293:
[----:B------:R-:W-:Y:S01]  /*0cc0*/  BSSY B1, `(.L_x_296) ;  /* 0x0000008000017945 */ /* 0x000fe20003800000 */
[----:B------:R-:W-:Y:S05]  /*0cd0*/  @!P0 BRA `(.L_x_297) ;  /* 0x0000006000008947 */ /* 0x000fea0003800000 */
[----:B------:R-:W-:-:S04]  /*0ce0*/  ISETP.NE.U32.AND P3, PT, RZ, c[0x0][0x218], PT ;  /* 0x00008600ff007a0c */ /* 0x000fc80003f65070 */
[----:B------:R-:W-:-:S13]  /*0cf0*/  ISETP.NE.AND.EX P3, PT, RZ, c[0x0][0x21c], PT, P3 ;  /* 0x00008700ff007a0c */ /* 0x000fda0003f65330 */
[----:B------:R-:W-:Y:S05]  /*0d00*/  @!P3 BRA `(.L_x_298) ;  /* 0x000000200000b947 */ /* 0x000fea0003800000 */
[----:B------:R-:W-:-:S06]  /*0d10*/  IMAD.WIDE.U32 R160, R110, R115, c[0x0][0x218] ;  /* 0x000086006ea07625 */ /* 0x000fcc00078e0073 */
[----:B------:R-:W5:Y:S02]  /*0d20*/  LDG.E.64 R160, [R160.64] ;  /* 0x00000004a0a07981 */ /* 0x000f64000c1e1b00 */
.L_x_298:
[----:B------:R-:W-:Y:S02]  /*0d30*/  IADD3 R110, R110, 0x80, RZ ;  /* 0x000000806e6e7810 */ /* 0x000fe40007ffe0ff */
.L_x_297:
[----:B------:R-:W-:Y:S05]  /*0d40*/  BSYNC B1 ;  /* 0x0000000000017941 */ /* 0x000fea0003800000 */
.L_x_296:
[----:B------:R-:W-:Y:S01]  /*0d50*/  BSSY B1, `(.L_x_299) ;  /* 0x0000008000017945 */ /* 0x000fe20003800000 */
[----:B------:R-:W-:Y:S05]  /*0d60*/  @!P1 BRA `(.L_x_300) ;  /* 0x0000006000009947 */ /* 0x000fea0003800000 */
[----:B------:R-:W-:-:S04]  /*0d70*/  ISETP.NE.U32.AND P3, PT, RZ, c[0x0][0x218], PT ;  /* 0x00008600ff007a0c */ /* 0x000fc80003f65070 */
[----:B------:R-:W-:-:S13]  /*0d80*/  ISETP.NE.AND.EX P3, PT, RZ, c[0x0][0x21c], PT, P3 ;  /* 0x00008700ff007a0c */ /* 0x000fda0003f65330 */
[----:B------:R-:W-:Y:S05]  /*0d90*/  @!P3 BRA `(.L_x_301) ;  /* 0x000000200000b947 */ /* 0x000fea0003800000 */
[----:B------:R-:W-:-:S06]  /*0da0*/  IMAD.WIDE.U32 R158, R110, R115, c[0x0][0x218] ;  /* 0x000086006e9e7625 */ /* 0x000fcc00078e0073 */
[----:B------:R-:W5:Y:S02]  /*0db0*/  LDG.E.64 R158, [R158.64] ;  /* 0x000000049e9e7981 */ /* 0x000f64000c1e1b00 */
.L_x_301:
[----:B------:R-:W-:Y:S02]  /*0dc0*/  IADD3 R110, R110, 0x80, RZ ;  /* 0x000000806e6e7810 */ /* 0x000fe40007ffe0ff */
.L_x_300:
[----:B------:R-:W-:Y:S05]  /*0dd0*/  BSYNC B1 ;  /* 0x0000000000017941 */ /* 0x000fea0003800000 */
.L_x_299:
        /* <DEDUP_REMOVED lines=9> */
.L_x_289:
[----:B-1----:R-:W-:Y:S01]  /*0e70*/  IADD3 R110, R114, -0x1, RZ ;  /* 0xffffffff726e7810 */ /* 0x002fe20007ffe0ff */
[----:B------:R-:W-:Y:S01]  /*0e80*/  BSSY B1, `(.L_x_303) ;  /* 0x000003f000017945 */ /* 0x000fe20003800000 */
[----:B------:R-:W-:Y:S01]  /*0e90*/  LOP3.LUT P3, RZ, R2, 0xffffff80, RZ, 0xc0, !PT ;  /* 0xffffff8002ff7812 */ /* 0x000fe2000786c0ff */
[----:B------:R-:W-:Y:S01]  /*0ea0*/  HFMA2.MMA R169, -RZ, RZ, 0, 0 ;  /* 0x00000000ffa97435 */ /* 0x000fe200000001ff */
[----:B------:R-:W-:Y:S02]  /*0eb0*/  IMAD.MOV.U32 R183, RZ, RZ, RZ ;  /* 0x000000ffffb77224 */ /* 0x000fe400078e00ff */
[----:B------:R-:W-:-:S05]  /*0ec0*/  IMAD R110, R110, c[0x0][0x168], RZ ;  /* 0x00005a006e6e7a24 */ /* 0x000fca00078e02ff */
[----:B------:R-:W-:-:S04]  /*0ed0*/  SHF.R.S32.HI R111, RZ, 0x1f, R110 ;  /* 0x0000001fff6f7819 */ /* 0x000fc8000001146e */
[----:B------:R-:W-:-:S04]  /*0ee0*/  LEA.HI R111, R111, R110, RZ, 0x2 ;  /* 0x0000006e6f6f7211 */ /* 0x000fc800078f10ff */
[----:B------:R-:W-:Y:S01]  /*0ef0*/  LEA.HI.SX32 R114, R111, R182, 0x1e ;  /* 0x000000b66f727211 */ /* 0x000fe200078ff2ff */
[----:B------:R-:W-:Y:S01]  /*0f00*/  IMAD.MOV.U32 R182, RZ, RZ, R174 ;  /* 0x000000ffffb67224 */ /* 0x000fe200078e00ae */
        /* <DEDUP_REMOVED lines=12> */
[----:B------:R-:W-:Y:S01]  /*0fd0*/  SHF.R.U32.HI R117, RZ, 0x10, R47 ;  /* 0x00000010ff757819 */ /* 0x000fe2000001162f */
[----:B---3--:R-:W-:Y:S01]  /*0fe0*/  IMAD.MOV.U32 R112, RZ, RZ, R110 ;  /* 0x000000ffff707224 */ /* 0x008fe200078e006e */
[--C-:B------:R-:W-:Y:S01]  /*0ff0*/  SHF.R.U64 R119, R110, 0x10, R111.reuse ;  /* 0x000000106e777819 */ /* 0x100fe2000000126f */
[--C-:B------:R-:W-:Y:S01]  /*1000*/  IMAD.MOV.U32 R113, RZ, RZ, R111.reuse ;  /* 0x000000ffff717224 */ /* 0x100fe200078e006f */
[----:B------:R-:W-:-:S02]  /*1010*/  SHF.R.U32.HI R121, RZ, 0x10, R111 ;  /* 0x00000010ff797819 */ /* 0x000fc4000001166f */
[----:B-----5:R-:W-:Y:S02]  /*1020*/  FSEL R110, R168, RZ, !P3 ;  /* 0x000000ffa86e7208 */ /* 0x020fe40005800000 */
[----:B0-----:R-:W-:Y:S02]  /*1030*/  PRMT R109, RZ, 0x5410, R46 ;  /* 0x00005410ff6d7816 */ /* 0x001fe4000000002e */
[----:B------:R-:W-:Y:S02]  /*1040*/  PRMT R111, RZ, 0x5410, R47 ;  /* 0x00005410ff6f7816 */ /* 0x000fe4000000002f */
[----:B------:R-:W-:Y:S01]  /*1050*/  PRMT R47, RZ, 0x5410, R116 ;  /* 0x00005410ff2f7816 */ /* 0x000fe20000000074 */
[----:B------:R-:W-:Y:S01]  /*1060*/  FADD.FTZ R46, -R110, R109 ;  /* 0x0000006d6e2e7221 */ /* 0x000fe20000010100 */
[----:B------:R-:W-:-:S03]  /*1070*/  PRMT R112, RZ, 0x5410, R112 ;  /* 0x00005410ff707816 */ /* 0x000fc60000000070 */
[C---:B------:R-:W-:Y:S01]  /*1080*/  FADD.FTZ R108, -R110.reuse, R47 ;  /* 0x0000002f6e6c7221 */ /* 0x040fe20000010100 */
[----:B------:R-:W-:Y:S01]  /*1090*/  PRMT R117, RZ, 0x5410, R117 ;  /* 0x00005410ff757816 */ /* 0x000fe20000000075 */
[C---:B------:R-:W-:Y:S01]  /*10a0*/  FMUL.FTZ R47, R175.reuse, R46 ;  /* 0x0000002eaf2f7220 */ /* 0x040fe20000410000 */
[----:B------:R-:W-:Y:S01]  /*10b0*/  PRMT R119, RZ, 0x5410, R119 ;  /* 0x00005410ff777816 */ /* 0x000fe20000000077 */
[----:B------:R-:W-:Y:S02]  /*10c0*/  FMUL.FTZ R46, R175, R108 ;  /* 0x0000006caf2e7220 */ /* 0x000fe40000410000 */
[----:B------:R-:W-:Y:S01]  /*10d0*/  FMUL.FTZ R116, R5, R112 ;  /* 0x0000007005747220 */ /* 0x000fe20000410000 */
[----:B------:R-:W-:Y:S01]  /*10e0*/  PRMT R113, RZ, 0x5410, R113 ;  /* 0x00005410ff717816 */ /* 0x000fe20000000071 */
[C---:B------:R-:W-:Y:S02]  /*10f0*/  FADD.FTZ R118, -R110.reuse, R111 ;  /* 0x0000006f6e767221 */ /* 0x040fe40000010100 */
[----:B------:R-:W-:-:S02]  /*1100*/  FADD.FTZ R120, -R110, R117 ;  /* 0x000000756e787221 */ /* 0x000fc40000010100 */
[----:B------:R-:W-:Y:S02]  /*1110*/  FADD.FTZ R85, R85, R119 ;  /* 0x0000007755557221 */ /* 0x000fe40000010000 */
[-C--:B------:R-:W-:Y:S02]  /*1120*/  FFMA.FTZ R105, R46, R119.reuse, R105 ;  /* 0x000000772e697223 */ /* 0x080fe40000010069 */
[----:B------:R-:W-:Y:S02]  /*1130*/  FMUL.FTZ R119, R6, R119 ;  /* 0x0000007706777220 */ /* 0x000fe40000410000 */
[----:B------:R-:W-:Y:S02]  /*1140*/  FADD.FTZ R108, RZ, R116 ;  /* 0x00000074ff6c7221 */ /* 0x000fe40000010000 */
[----:B------:R-:W-:Y:S01]  /*1150*/  FFMA.FTZ R109, R47, R116, RZ ;  /* 0x000000742f6d7223 */ /* 0x000fe200000100ff */
        /* <DEDUP_REMOVED lines=17> */
.L_x_304:
[----:B------:R-:W-:Y:S05]  /*1270*/  BSYNC B1 ;  /* 0x0000000000017941 */ /* 0x000fea0003800000 */
.L_x_303:
        /* <DEDUP_REMOVED lines=21> */
[----:B------:R-:W-:Y:S02]  /*13d0*/  PRMT R108, RZ, 0x5410, R108 ;  /* 0x00005410ff6c7816 */ /* 0x000fe4000000006c */
[--C-:B------:R-:W-:Y:S01]  /*13e0*/  SHF.R.U32.HI R109, RZ, 0x10, R111.reuse ;  /* 0x00000010ff6d7819 */ /* 0x100fe2000001166f */
[C---:B------:R-:W-:Y:S01]  /*13f0*/  FADD.FTZ R110, -R128.reuse, R110 ;  /* 0x0000006e806e7221 */ /* 0x040fe20000010100 */
[----:B------:R-:W-:Y:S01]  /*1400*/  PRMT R111, RZ, 0x5410, R111 ;  /* 0x00005410ff6f7816 */ /* 0x000fe2000000006f */
[----:B------:R-:W-:Y:S01]  /*1410*/  FADD.FTZ R108, -R128, R108 ;  /* 0x0000006c806c7221 */ /* 0x000fe20000010100 */
[----:B------:R-:W-:-:S02]  /*1420*/  PRMT R124, RZ, 0x5410, R122 ;  /* 0x00005410ff7c7816 */ /* 0x000fc4000000007a */
[----:B------:R-:W-:Y:S01]  /*1430*/  PRMT R126, RZ, 0x5410, R123 ;  /* 0x00005410ff7e7816 */ /* 0x000fe2000000007b */
[C---:B------:R-:W-:Y:S01]  /*1440*/  FMUL.FTZ R123, R175.reuse, R110 ;  /* 0x0000006eaf7b7220 */ /* 0x040fe20000410000 */
[----:B------:R-:W-:Y:S01]  /*1450*/  PRMT R109, RZ, 0x5410, R109 ;  /* 0x00005410ff6d7816 */ /* 0x000fe2000000006d */
[----:B0-----:R-:W-:Y:S01]  /*1460*/  FADD.FTZ R112, -R128, R111 ;  /* 0x0000006f80707221 */ /* 0x001fe20000010100 */
[----:B------:R-:W-:Y:S01]  /*1470*/  PRMT R127, RZ, 0x5410, R127 ;  /* 0x00005410ff7f7816 */ /* 0x000fe2000000007f */
[----:B------:R-:W-:Y:S01]  /*1480*/  FADD.FTZ R80, R80, R124 ;  /* 0x0000007c50507221 */ /* 0x000fe20000010000 */
[----:B------:R-:W-:Y:S01]  /*1490*/  PRMT R129, RZ, 0x5410, R129 ;  /* 0x00005410ff817816 */ /* 0x000fe20000000081 */
[----:B------:R-:W-:Y:S02]  /*14a0*/  FMUL.FTZ R122, R175, R108 ;  /* 0x0000006caf7a7220 */ /* 0x000fe40000410000 */
[-C--:B------:R-:W-:Y:S02]  /*14b0*/  FFMA.FTZ R100, R123, R124.reuse, R100 ;  /* 0x0000007c7b647223 */ /* 0x080fe40000010064 */
[----:B------:R-:W-:-:S02]  /*14c0*/  FMUL.FTZ R124, R9, R124 ;  /* 0x0000007c097c7220 */ /* 0x000fc40000410000 */
[----:B------:R-:W-:Y:S02]  /*14d0*/  FADD.FTZ R128, -R128, R109 ;  /* 0x0000006d80807221 */ /* 0x000fe40000010100 */
[----:B------:R-:W-:Y:S02]  /*14e0*/  FMUL.FTZ R125, R175, R112 ;  /* 0x00000070af7d7220 */ /* 0x000fe40000410000 */
[----:B------:R-:W-:Y:S02]  /*14f0*/  FADD.FTZ R81, R81, R127 ;  /* 0x0000007f51517221 */ /* 0x000fe40000010000 */
[-C--:B------:R-:W-:Y:S02]  /*1500*/  FFMA.FTZ R101, R122, R127.reuse, R101 ;  /* 0x0000007f7a657223 */ /* 0x080fe40000010065 */
[----:B------:R-:W-:Y:S02]  /*1510*/  FMUL.FTZ R127, R10, R127 ;  /* 0x0000007f0a7f7220 */ /* 0x000fe40000410000 */
[----:B------:R-:W-:-:S02]  /*1520*/  FADD.FTZ R108, R183, R124 ;  /* 0x0000007cb76c7221 */ /* 0x000fc40000010000 */
[----:B------:R-:W-:Y:S02]  /*1530*/  FFMA.FTZ R169, R123, R124, R169 ;  /* 0x0000007c7ba97223 */ /* 0x000fe400000100a9 */
[----:B------:R-:W-:Y:S02]  /*1540*/  FADD.FTZ R82, R82, R126 ;  /* 0x0000007e52527221 */ /* 0x000fe40000010000 */
[----:B------:R-:W-:Y:S02]  /*1550*/  FFMA.FTZ R102, R125, R126, R102 ;  /* 0x0000007e7d667223 */ /* 0x000fe40000010066 */
[----:B------:R-:W-:Y:S02]  /*1560*/  FMUL.FTZ R128, R175, R128 ;  /* 0x00000080af807220 */ /* 0x000fe40000410000 */
[----:B------:R-:W-:Y:S02]  /*1570*/  FMUL.FTZ R126, R11, R126 ;  /* 0x0000007e0b7e7220 */ /* 0x000fe40000410000 */
[----:B------:R-:W-:-:S02]  /*1580*/  FADD.FTZ R109, R108, R127 ;  /* 0x0000007f6c6d7221 */ /* 0x000fc40000010000 */
[----:B------:R-:W-:Y:S02]  /*1590*/  FFMA.FTZ R169, R122, R127, R169 ;  /* 0x0000007f7aa97223 */ /* 0x000fe400000100a9 */
[----:B------:R-:W-:Y:S02]  /*15a0*/  FADD.FTZ R83, R83, R129 ;  /* 0x0000008153537221 */ /* 0x000fe40000010000 */
[-C--:B------:R-:W-:Y:S02]  /*15b0*/  FFMA.FTZ R103, R128, R129.reuse, R103 ;  /* 0x0000008180677223 */ /* 0x080fe40000010067 */
[----:B------:R-:W-:Y:S02]  /*15c0*/  FMUL.FTZ R129, R12, R129 ;  /* 0x000000810c817220 */ /* 0x000fe40000410000 */
[----:B------:R-:W-:Y:S02]  /*15d0*/  FADD.FTZ R108, R109, R126 ;  /* 0x0000007e6d6c7221 */ /* 0x000fe40000010000 */
[----:B------:R-:W-:-:S02]  /*15e0*/  FFMA.FTZ R169, R125, R126, R169 ;  /* 0x0000007e7da97223 */ /* 0x000fc400000100a9 */
[----:B------:R-:W-:Y:S02]  /*15f0*/  FADD.FTZ R183, R108, R129 ;  /* 0x000000816cb77221 */ /* 0x000fe40000010000 */
[----:B------:R-:W-:Y:S02]  /*1600*/  FFMA.FTZ R169, R128, R129, R169 ;  /* 0x0000008180a97223 */ /* 0x000fe400000100a9 */
.L_x_306:
[----:B------:R-:W-:Y:S05]  /*1610*/  BSYNC B1 ;  /* 0x0000000000017941 */ /* 0x000fea0003800000 */
.L_x_305:
        /* <DEDUP_REMOVED lines=56> */
.L_x_308:
[----:B------:R-:W-:Y:S05]  /*19a0*/  BSYNC B1 ;  /* 0x0000000000017941 */ /* 0x000fea0003800000 */
.L_x_307:
        /* <DEDUP_REMOVED lines=56> */
.L_x_310:
[----:B------:R-:W-:Y:S05]  /*1d30*/  BSYNC B1 ;  /* 0x0000000000017941 */ /* 0x000fea0003800000 */
.L_x_309:
        /* <DEDUP_REMOVED lines=12> */
[----:B--2---:R-:W-:Y:S01]  /*1e00*/  IMAD.MOV.U32 R114, RZ, RZ, R108 ;  /* 0x000000ffff727224 */ /* 0x004fe200078e006c */
[--C-:B------:R-:W-:Y:S01]  /*1e10*/  SHF.R.U64 R149, R108, 0x10, R109.reuse ;  /* 0x000000106c957819 */ /* 0x100fe2000000126d */
[--C-:B------:R-:W-:Y:S01]  /*1e20*/  IMAD.MOV.U32 R115, RZ, RZ, R109.reuse ;  /* 0x000000ffff737224 */ /* 0x100fe200078e006d */
[----:B------:R-:W-:Y:S02]  /*1e30*/  SHF.R.U32.HI R146, RZ, 0x10, R109 ;  /* 0x00000010ff927819 */ /* 0x000fe4000001166d */
[----:B---3--:R-:W-:Y:S02]  /*1e40*/  SHF.R.U64 R108, R110, 0x10, R111 ;  /* 0x000000106e6c7819 */ /* 0x008fe4000000126f */
[----:B------:R-:W-:Y:S02]  /*1e50*/  PRMT R110, RZ, 0x5410, R110 ;  /* 0x00005410ff6e7816 */ /* 0x000fe4000000006e */
[----:B------:R-:W-:-:S02]  /*1e60*/  PRMT R108, RZ, 0x5410, R108 ;  /* 0x00005410ff6c7816 */ /* 0x000fc4000000006c */
[----:B------:R-:W-:Y:S01]  /*1e70*/  PRMT R114, RZ, 0x5410, R114 ;  /* 0x00005410ff727816 */ /* 0x000fe20000000072 */
[C---:B------:R-:W-:Y:S01]  /*1e80*/  FADD.FTZ R110, -R168.reuse, R110 ;  /* 0x0000006ea86e7221 */ /* 0x040fe20000010100 */
[----:B------:R-:W-:Y:S01]  /*1e90*/  SHF.R.U32.HI R109, RZ, 0x10, R111 ;  /* 0x00000010ff6d7819 */ /* 0x000fe2000001166f */
[----:B------:R-:W-:Y:S01]  /*1ea0*/  FADD.FTZ R108, -R168, R108 ;  /* 0x0000006ca86c7221 */ /* 0x000fe20000010100 */
[----:B------:R-:W-:Y:S01]  /*1eb0*/  PRMT R149, RZ, 0x5410, R149 ;  /* 0x00005410ff957816 */ /* 0x000fe20000000095 */
[C---:B------:R-:W-:Y:S01]  /*1ec0*/  FMUL.FTZ R147, R175.reuse, R110 ;  /* 0x0000006eaf937220 */ /* 0x040fe20000410000 */
[----:B------:R-:W-:Y:S01]  /*1ed0*/  PRMT R110, RZ, 0x5410, R146 ;  /* 0x00005410ff6e7816 */ /* 0x000fe20000000092 */
[----:B------:R-:W-:Y:S01]  /*1ee0*/  FMUL.FTZ R146, R175, R108 ;  /* 0x0000006caf927220 */ /* 0x000fe20000410000 */
[----:B------:R-:W-:Y:S01]  /*1ef0*/  PRMT R111, RZ, 0x5410, R111 ;  /* 0x00005410ff6f7816 */ /* 0x000fe2000000006f */
[----:B------:R-:W-:Y:S01]  /*1f00*/  FMUL.FTZ R148, R21, R114 ;  /* 0x0000007215947220 */ /* 0x000fe20000410000 */
[----:B------:R-:W-:Y:S01]  /*1f10*/  PRMT R109, RZ, 0x5410, R109 ;  /* 0x00005410ff6d7816 */ /* 0x000fe2000000006d */
[----:B------:R-:W-:Y:S01]  /*1f20*/  FADD.FTZ R69, R69, R149 ;  /* 0x0000009545457221 */ /* 0x000fe20000010000 */
[----:B------:R-:W-:Y:S01]  /*1f30*/  PRMT R115, RZ, 0x5410, R115 ;  /* 0x00005410ff737816 */ /* 0x000fe20000000073 */
[----:B------:R-:W-:-:S02]  /*1f40*/  FFMA.FTZ R89, R146, R149, R89 ;  /* 0x0000009592597223 */ /* 0x000fc40000010059 */
[----:B0-----:R-:W-:Y:S02]  /*1f50*/  FADD.FTZ R112, -R168, R111 ;  /* 0x0000006fa8707221 */ /* 0x001fe40000010100 */
[----:B------:R-:W-:Y:S02]  /*1f60*/  FMUL.FTZ R149, R22, R149 ;  /* 0x0000009516957220 */ /* 0x000fe40000410000 */
[----:B------:R-:W-:Y:S02]  /*1f70*/  FADD.FTZ R108, R183, R148 ;  /* 0x00000094b76c7221 */ /* 0x000fe40000010000 */
[----:B------:R-:W-:Y:S02]  /*1f80*/  FFMA.FTZ R169, R147, R148, R169 ;  /* 0x0000009493a97223 */ /* 0x000fe400000100a9 */
[----:B------:R-:W-:Y:S02]  /*1f90*/  FADD.FTZ R168, -R168, R109 ;  /* 0x0000006da8a87221 */ /* 0x000fe40000010100 */
        /* <DEDUP_REMOVED lines=16> */
.L_x_302:
[----:B------:R-:W-:Y:S05]  /*20a0*/  BSYNC B0 ;  /* 0x0000000000007941 */ /* 0x000fea0003800000 */
.L_x_288:
[----:B------:R-:W-:Y:S02]  /*20b0*/  LOP3.LUT P3, RZ, R38, 0xff, RZ, 0xc0, !PT ;  /* 0x000000ff26ff7812 */ /* 0x000fe4000786c0ff */
[----:B------:R-:W-:-:S04]  /*20c0*/  SHF.R.U32.HI R110, RZ, 0x5, R0 ;  /* 0x00000005ff6e7819 */ /* 0x000fc80000011600 */
[----:B------:R-:W-:-:S07]  /*20d0*/  LOP3.LUT R182, R110, 0x7fffffc, RZ, 0xc0, !PT ;  /* 0x07fffffc6eb67812 */ /* 0x000fce00078ec0ff */
[----:B------:R-:W-:Y:S02]  /*20e0*/  @!P3 IADD3 R182, R182, 0x4, RZ ;  /* 0x00000004b6b6b810 */ /* 0x000fe40007ffe0ff */
[----:B------:R-:W-:Y:S01]  /*20f0*/  LOP3.LUT P3, RZ, R0, 0x1f, RZ, 0xc0, !PT ;  /* 0x0000001f00ff7812 */ /* 0x000fe2000786c0ff */
[----:B------:R-:W-:Y:S10]  /*2100*/  BRA.DIV ~URZ, `(.L_x_311) ;  /* 0x000030427f007947 */ /* 0x000ff4000b800000 */
[----:B------:R1:W2:Y:S02]  /*2110*/  SHFL.DOWN PT, R112, R183, 0x10, 0x1f ;  /* 0x0a001f00b7707f89 */ /* 0x0002a400000e0000 */
.L_x_407:
[----:B------:R-:W-:Y:S05]  /*2120*/  BRA.DIV ~URZ, `(.L_x_312) ;  /* 0x000030a27f007947 */ /* 0x000fea000b800000 */
[----:B0-----:R-:W0:Y:S01]  /*2130*/  SHFL.DOWN PT, R108, R169, 0x10, 0x1f ;  /* 0x0a001f00a96c7f89 */ /* 0x001e2200000e0000 */
[----:B--2--5:R-:W-:-:S05]  /*2140*/  FADD.FTZ R168, R112, R183 ;  /* 0x000000b770a87221 */ /* 0x024fca0000010000 */
[----:B------:R-:W2:Y:S01]  /*2150*/  SHFL.DOWN PT, R109, R168, 0x8, 0x1f ;  /* 0x09001f00a86d7f89 */ /* 0x000ea200000e0000 */
[----:B0-----:R-:W-:-:S05]  /*2160*/  FADD.FTZ R108, R108, R169 ;  /* 0x000000a96c6c7221 */ /* 0x001fca0000010000 */
[----:B------:R-:W0:Y:S01]  /*2170*/  SHFL.DOWN PT, R111, R108, 0x8, 0x1f ;  /* 0x09001f006c6f7f89 */ /* 0x000e2200000e0000 */
[----:B--2---:R-:W-:-:S05]  /*2180*/  FADD.FTZ R109, R109, R168 ;  /* 0x000000a86d6d7221 */ /* 0x004fca0000010000 */
        /* <DEDUP_REMOVED lines=8> */
[----:B------:R2:W3:Y:S01]  /*2210*/  SHFL.DOWN PT, R168, R113, 0x1, 0x1f ;  /* 0x08201f0071a87f89 */ /* 0x0004e200000e0000 */
[----:B0-----:R-:W-:-:S05]  /*2220*/  FADD.FTZ R115, R114, R115 ;  /* 0x0000007372737221 */ /* 0x001fca0000010000 */
[----:B------:R2:W0:Y:S02]  /*2230*/  SHFL.DOWN PT, R108, R115, 0x1, 0x1f ;  /* 0x08201f00736c7f89 */ /* 0x00042400000e0000 */
.L_x_408:
[----:B------:R-:W-:Y:S01]  /*2240*/  @!P3 LOP3.LUT R109, R110, 0x3, RZ, 0xc0, !PT ;  /* 0x000000036e6db812 */ /* 0x000fe200078ec0ff */
[----:B---3--:R-:W-:Y:S01]  /*2250*/  FADD.FTZ R168, R168, R113 ;  /* 0x00000071a8a87221 */ /* 0x008fe20000010000 */
[----:B------:R-:W-:Y:S01]  /*2260*/  WARPSYNC 0xffffffff ;  /* 0xffffffff00007948 */ /* 0x000fe20003800000 */
[----:B0-----:R-:W-:Y:S01]  /*2270*/  FADD.FTZ R169, R108, R115 ;  /* 0x000000736ca97221 */ /* 0x001fe20000010000 */
[----:B------:R-:W-:Y:S01]  /*2280*/  LOP3.LUT P4, RZ, R2, 0xffffff80, RZ, 0xc0, !PT ;  /* 0xffffff8002ff7812 */ /* 0x000fe2000788c0ff */
[----:B-1----:R-:W-:Y:S01]  /*2290*/  @!P3 IMAD.IADD R183, R182, 0x1, R109 ;  /* 0x00000001b6b7b824 */ /* 0x002fe200078e026d */
[----:B------:R-:W-:Y:S04]  /*22a0*/  BSSY B0, `(.L_x_313) ;  /* 0x00000a0000007945 */ /* 0x000fe80003800000 */
[----:B------:R-:W-:Y:S04]  /*22b0*/  @!P3 STS.64 [R183.X8+0x2800], R168 ;  /* 0x002800a8b700b388 */ /* 0x000fe80000008a00 */
[----:B------:R-:W-:Y:S01]  /*22c0*/  BAR.SYNC.DEFER_BLOCKING 0x0 ;  /* 0x0000000000007b1d */ /* 0x000fe20000010000 */
[----:B------:R-:W-:-:S13]  /*22d0*/  ISETP.GE.AND P3, PT, R181, 0x1, PT ;  /* 0x00000001b500780c */ /* 0x000fda0003f66270 */
[----:B------:R-:W-:-:S05]  /*22e0*/  @P3 IADD3 R181, R181, -0x1, RZ ;  /* 0xffffffffb5b53810 */ /* 0x000fca0007ffe0ff */
[----:B------:R-:W-:Y:S01]  /*22f0*/  @P3 IMAD R184, R181, c[0x0][0x168], RZ ;  /* 0x00005a00b5b83a24 */ /* 0x000fe200078e02ff */
[----:B------:R-:W0:Y:S04]  /*2300*/  LDS.128 R108, [R182.X8+0x2800] ;  /* 0x00280000b66c7984 */ /* 0x000e280000008c00 */
[----:B--2---:R-:W1:Y:S01]  /*2310*/  LDS.128 R112, [R182.X8+0x2810] ;  /* 0x00281000b6707984 */ /* 0x004e620000008c00 */
[----:B0-----:R-:W-:Y:S02]  /*2320*/  FADD.FTZ R181, RZ, R108 ;  /* 0x0000006cffb57221 */ /* 0x001fe40000010000 */
[----:B------:R-:W-:Y:S01]  /*2330*/  FADD.FTZ R108, RZ, R109 ;  /* 0x0000006dff6c7221 */ /* 0x000fe20000010000 */
[----:B------:R-:W-:Y:S01]  /*2340*/  @P3 SHF.R.S32.HI R109, RZ, 0x1f, R184 ;  /* 0x0000001fff6d3819 */ /* 0x000fe200000114b8 */
[----:B------:R-:W-:Y:S01]  /*2350*/  FADD.FTZ R181, R110, R181 ;  /* 0x000000b56eb57221 */ /* 0x000fe20000010000 */
[----:B------:R-:W-:Y:S01]  /*2360*/  @P3 LOP3.LUT R110, R0, 0x7f, RZ, 0xc0, !PT ;  /* 0x0000007f006e3812 */ /* 0x000fe200078ec0ff */
[----:B------:R-:W-:Y:S01]  /*2370*/  FADD.FTZ R108, R111, R108 ;  /* 0x0000006c6f6c7221 */ /* 0x000fe20000010000 */
[----:B------:R-:W-:Y:S01]  /*2380*/  @P3 LEA.HI R109, R109, R184, RZ, 0x2 ;  /* 0x000000b86d6d3211 */ /* 0x000fe200078f10ff */
[----:B-1----:R-:W-:-:S02]  /*2390*/  FADD.FTZ R181, R181, R112 ;  /* 0x00000070b5b57221 */ /* 0x002fc40000010000 */
[----:B------:R-:W-:Y:S02]  /*23a0*/  FADD.FTZ R108, R108, R113 ;  /* 0x000000716c6c7221 */ /* 0x000fe40000010000 */
[----:B------:R-:W-:Y:S02]  /*23b0*/  FADD.FTZ R113, R114, R181 ;  /* 0x000000b572717221 */ /* 0x000fe40000010000 */
[----:B------:R-:W-:Y:S02]  /*23c0*/  FADD.FTZ R108, R115, R108 ;  /* 0x0000006c736c7221 */ /* 0x000fe40000010000 */
[----:B------:R-:W-:Y:S01]  /*23d0*/  IMAD.MOV.U32 R112, RZ, RZ, RZ ;  /* 0x000000ffff707224 */ /* 0x000fe200078e00ff */
[----:B------:R-:W-:Y:S01]  /*23e0*/  @P3 LEA.HI.SX32 R112, R109, R110, 0x1e ;  /* 0x0000006e6d703211 */ /* 0x000fe200078ff2ff */
[----:B------:R-:W-:Y:S02]  /*23f0*/  FMUL.FTZ R113, R113, c[0x0][0x1e0] ;  /* 0x0000780071717a20 */ /* 0x000fe40000410000 */
[----:B------:R-:W-:Y:S01]  /*2400*/  FMUL.FTZ R114, R108, c[0x0][0x1e0] ;  /* 0x000078006c727a20 */ /* 0x000fe20000410000 */
[----:B------:R-:W-:Y:S05]  /*2410*/  @!P4 BRA `(.L_x_314) ;  /* 0x000008800000c947 */ /* 0x000fea0003800000 */
[----:B------:R-:W-:Y:S01]  /*2420*/  BSSY B1, `(.L_x_315) ;  /* 0x000000b000017945 */ /* 0x000fe20003800000 */
[----:B------:R-:W-:Y:S05]  /*2430*/  @!P3 BRA `(.L_x_316) ;  /* 0x000000900000b947 */ /* 0x000fea0003800000 */
[----:B------:R-:W-:-:S04]  /*2440*/  IMAD.MOV.U32 R109, RZ, RZ, 0x8 ;  /* 0x00000008ff6d7424 */ /* 0x000fc800078e00ff */
[----:B------:R-:W-:-:S06]  /*2450*/  IMAD.WIDE.U32 R108, R112, R109, c[0x0][0x170] ;  /* 0x00005c00706c7625 */ /* 0x000fcc00078e006d */
[----:B------:R-:W2:Y:S02]  /*2460*/  LDG.E.64 R108, [R108.64] ;  /* 0x000000046c6c7981 */ /* 0x000ea4000c1e1b00 */
[--C-:B--2---:R-:W-:Y:S02]  /*2470*/  SHF.R.U64 R178, R108, 0x10, R109.reuse ;  /* 0x000000106cb27819 */ /* 0x104fe4000000126d */
[--C-:B------:R-:W-:Y:S02]  /*2480*/  SHF.R.U32.HI R179, RZ, 0x10, R109.reuse ;  /* 0x00000010ffb37819 */ /* 0x100fe4000001166d */
[----:B------:R-:W-:Y:S02]  /*2490*/  PRMT R176, R176, 0x5410, R108 ;  /* 0x00005410b0b07816 */ /* 0x000fe4000000006c */
[----:B------:R-:W-:Y:S02]  /*24a0*/  PRMT R177, R177, 0x5410, R109 ;  /* 0x00005410b1b17816 */ /* 0x000fe4000000006d */
[----:B------:R-:W-:-:S02]  /*24b0*/  PRMT R178, R178, 0x5410, R178 ;  /* 0x00005410b2b27816 */ /* 0x000fc400000000b2 */
[----:B------:R-:W-:Y:S02]  /*24c0*/  PRMT R179, R179, 0x5410, R179 ;  /* 0x00005410b3b37816 */ /* 0x000fe400000000b3 */
.L_x_316:
[----:B------:R-:W-:Y:S05]  /*24d0*/  BSYNC B1 ;  /* 0x0000000000017941 */ /* 0x000fea0003800000 */
.L_x_315:
        /* <DEDUP_REMOVED lines=10> */
.L_x_318:
[----:B------:R-:W-:Y:S01]  /*2580*/  ULDC.64 UR6, c[0x0][0x218] ;  /* 0x0000860000067ab9 */ /* 0x000fe20000000a00 */
[----:B------:R-:W-:Y:S01]  /*2590*/  ISETP.NE.AND P4, PT, R4, RZ, PT ;  /* 0x000000ff0400720c */ /* 0x000fe20003f85270 */
[----:B------:R-:W-:-:S03]  /*25a0*/  UISETP.NE.U32.AND UP0, UPT, URZ, UR6, UPT ;  /* 0x000000063f00728c */ /* 0x000fc6000bf05070 */
[----:B------:R-:W-:Y:S01]  /*25b0*/  FSEL R108, R113, RZ, !P4 ;  /* 0x000000ff716c7208 */ /* 0x000fe20006000000 */
[----:B------:R-:W-:-:S04]  /*25c0*/  UISETP.NE.AND.EX UP0, UPT, URZ, UR7, UPT, UP0 ;  /* 0x000000073f00728c */ /* 0x000fc8000bf05300 */
[----:B------:R-:W-:Y:S02]  /*25d0*/  FFMA.FTZ R109, R47, R114, R108 ;  /* 0x000000722f6d7223 */ /* 0x000fe4000001006c */
[----:B------:R-:W-:Y:S02]  /*25e0*/  PLOP3.LUT P4, PT, PT, PT, UP0, 0x80, 0x0 ;  /* 0x000000000000781c */ /* 0x000fe40003f8f008 */
[----:B------:R-:W-:-:S04]  /*25f0*/  FADD.FTZ R108, R116, -R109 ;  /* 0x8000006d746c7221 */ /* 0x000fc80000010000 */
[----:B------:R-:W-:-:S07]  /*2600*/  FMUL.FTZ R108, R175, R108 ;  /* 0x0000006caf6c7220 */ /* 0x000fce0000410000 */
[----:B------:R-:W-:-:S05]  /*2610*/  @P4 PRMT R109, RZ, 0x5410, R164 ;  /* 0x00005410ff6d4816 */ /* 0x000fca00000000a4 */
[----:B------:R-:W-:Y:S02]  /*2620*/  @P4 FADD.FTZ R108, R108, R109 ;  /* 0x0000006d6c6c4221 */ /* 0x000fe40000010000 */
.L_x_319:
[----:B------:R-:W-:Y:S05]  /*2630*/  BSYNC B1 ;  /* 0x0000000000017941 */ /* 0x000fea0003800000 */
.L_x_317:
[----:B------:R-:W-:Y:S01]  /*2640*/  ISETP.NE.U32.AND P5, PT, RZ, c[0x0][0x258], PT ;  /* 0x00009600ff007a0c */ /* 0x000fe20003fa5070 */
[----:B------:R-:W-:Y:S01]  /*2650*/  @P3 FMUL.FTZ R109, R108, c[0x0][0x1ec] ;  /* 0x00007b006c6d3a20 */ /* 0x000fe20000410000 */
[----:B------:R-:W-:Y:S01]  /*2660*/  @P3 PRMT R176, RZ, 0x7610, R176 ;  /* 0x00007610ffb03816 */ /* 0x000fe200000000b0 */
[----:B------:R-:W-:Y:S01]  /*2670*/  BSSY B1, `(.L_x_320) ;  /* 0x0000016000017945 */ /* 0x000fe20003800000 */
[----:B------:R-:W-:Y:S01]  /*2680*/  ISETP.NE.AND.EX P5, PT, RZ, c[0x0][0x25c], PT, P5 ;  /* 0x00009700ff007a0c */ /* 0x000fe20003fa5350 */
[----:B------:R-:W-:Y:S02]  /*2690*/  @P3 FMUL.FTZ R110, R25, R109 ;  /* 0x0000006d196e3220 */ /* 0x000fe40000410000 */
[----:B------:R-:W-:-:S03]  /*26a0*/  @P3 FFMA.FTZ R64, R109, R176, R64 ;  /* 0x000000b06d403223 */ /* 0x000fc60000010040 */
[----:B------:R-:W-:-:S04]  /*26b0*/  @P3 F2FP.BF16.PACK_AB R110, RZ, R110 ;  /* 0x0000006eff6e323e */ /* 0x000fc800000010ff */
[----:B------:R-:W-:-:S03]  /*26c0*/  @P3 PRMT R155, R110, 0x7610, R155 ;  /* 0x000076106e9b3816 */ /* 0x000fc6000000009b */
        /* <DEDUP_REMOVED lines=8> */
.L_x_321:
[----:B------:R-:W-:-:S04]  /*2750*/  ISETP.NE.AND P6, PT, R4, RZ, PT ;  /* 0x000000ff0400720c */ /* 0x000fc80003fc5270 */
[----:B------:R-:W-:-:S05]  /*2760*/  FSEL R109, R113, RZ, !P6 ;  /* 0x000000ff716d7208 */ /* 0x000fca0007000000 */
[----:B------:R-:W-:Y:S01]  /*2770*/  FFMA.FTZ R108, R46, R114, R109 ;  /* 0x000000722e6c7223 */ /* 0x000fe2000001006d */
[----:B------:R-:W-:-:S03]  /*2780*/  @P4 SHF.R.U64 R109, R164, 0x10, R165 ;  /* 0x00000010a46d4819 */ /* 0x000fc600000012a5 */
[----:B------:R-:W-:Y:S01]  /*2790*/  FADD.FTZ R108, R119, -R108 ;  /* 0x8000006c776c7221 */ /* 0x000fe20000010000 */
[----:B------:R-:W-:-:S03]  /*27a0*/  @P4 PRMT R109, RZ, 0x5410, R109 ;  /* 0x00005410ff6d4816 */ /* 0x000fc6000000006d */
[----:B------:R-:W-:-:S04]  /*27b0*/  FMUL.FTZ R108, R175, R108 ;  /* 0x0000006caf6c7220 */ /* 0x000fc80000410000 */
[----:B------:R-:W-:Y:S02]  /*27c0*/  @P4 FADD.FTZ R108, R108, R109 ;  /* 0x0000006d6c6c4221 */ /* 0x000fe40000010000 */
.L_x_322:
[----:B------:R-:W-:Y:S05]  /*27d0*/  BSYNC B1 ;  /* 0x0000000000017941 */ /* 0x000fea0003800000 */
.L_x_320:
[----:B------:R-:W-:Y:S01]  /*27e0*/  @P3 FMUL.FTZ R109, R108, c[0x0][0x1ec] ;  /* 0x00007b006c6d3a20 */ /* 0x000fe20000410000 */
[----:B------:R-:W-:Y:S01]  /*27f0*/  @P3 PRMT R178, RZ, 0x7610, R178 ;  /* 0x00007610ffb23816 */ /* 0x000fe200000000b2 */
[----:B------:R-:W-:Y:S01]  /*2800*/  BSSY B1, `(.L_x_323) ;  /* 0x0000013000017945 */ /* 0x000fe20003800000 */
[----:B------:R-:W-:Y:S01]  /*2810*/  @P5 F2FP.BF16.PACK_AB R108, RZ, R108 ;  /* 0x0000006cff6c523e */ /* 0x000fe200000010ff */
[----:B------:R-:W-:Y:S02]  /*2820*/  @P3 FMUL.FTZ R110, R26, R109 ;  /* 0x0000006d1a6e3220 */ /* 0x000fe40000410000 */
[----:B------:R-:W-:Y:S01]  /*2830*/  @P3 FFMA.FTZ R65, R109, R178, R65 ;  /* 0x000000b26d413223 */ /* 0x000fe20000010041 */
[----:B------:R-:W-:Y:S02]  /*2840*/  @P5 PRMT R166, R108, 0x7610, R166 ;  /* 0x000076106ca65816 */ /* 0x000fe400000000a6 */
[----:B------:R-:W-:-:S04]  /*2850*/  @P3 F2FP.BF16.PACK_AB R110, RZ, R110 ;  /* 0x0000006eff6e323e */ /* 0x000fc800000010ff */
[----:B------:R-:W-:Y:S01]  /*2860*/  @P3 PRMT R167, R110, 0x7610, R167 ;  /* 0x000076106ea73816 */ /* 0x000fe200000000a7 */
[----:B------:R-:W-:Y:S05]  /*2870*/  @P2 BRA `(.L_x_324) ;  /* 0x0000004000002947 */ /* 0x000fea0003800000 */
[----:B------:R-:W-:Y:S01]  /*2880*/  MOV R108, RZ ;  /* 0x000000ff006c7202 */ /* 0x000fe20000000f00 */
[----:B------:R-:W-:Y:S05]  /*2890*/  @!P4 BRA `(.L_x_325) ;  /* 0x000000900000c947 */ /* 0x000fea0003800000 */
[----:B------:R-:W-:Y:S01]  /*28a0*/  PRMT R108, RZ, 0x5410, R165 ;  /* 0x00005410ff6c7816 */ /* 0x000fe200000000a5 */
[----:B------:R-:W-:Y:S05]  /*28b0*/  BRA `(.L_x_325) ;  /* 0x0000007000007947 */ /* 0x000fea0003800000 */
.L_x_324:
[----:B------:R-:W-:-:S04]  /*28c0*/  ISETP.NE.AND P6, PT, R4, RZ, PT ;  /* 0x000000ff0400720c */ /* 0x000fc80003fc5270 */
[----:B------:R-:W-:-:S05]  /*28d0*/  FSEL R109, R113, RZ, !P6 ;  /* 0x000000ff716d7208 */ /* 0x000fca0007000000 */
[----:B------:R-:W-:-:S04]  /*28e0*/  FFMA.FTZ R109, R117, R114, R109 ;  /* 0x00000072756d7223 */ /* 0x000fc8000001006d */
[----:B------:R-:W-:Y:S01]  /*28f0*/  FADD.FTZ R108, R118, -R109 ;  /* 0x8000006d766c7221 */ /* 0x000fe20000010000 */
[----:B------:R-:W-:-:S03]  /*2900*/  @P4 PRMT R109, RZ, 0x5410, R165 ;  /* 0x00005410ff6d4816 */ /* 0x000fc600000000a5 */
[----:B------:R-:W-:-:S04]  /*2910*/  FMUL.FTZ R108, R175, R108 ;  /* 0x0000006caf6c7220 */ /* 0x000fc80000410000 */
[----:B------:R-:W-:Y:S02]  /*2920*/  @P4 FADD.FTZ R108, R108, R109 ;  /* 0x0000006d6c6c4221 */ /* 0x000fe40000010000 */
.L_x_325:
[----:B------:R-:W-:Y:S05]  /*2930*/  BSYNC B1 ;  /* 0x0000000000017941 */ /* 0x000fea0003800000 */
.L_x_323:
        /* <DEDUP_REMOVED lines=10> */
[----:B------:R-:W-:Y:S01]  /*29e0*/  IMAD.MOV.U32 R108, RZ, RZ, RZ ;  /* 0x000000ffff6c7224 */ /* 0x000fe200078e00ff */
[----:B------:R-:W-:Y:S05]  /*29f0*/  @!P4 BRA `(.L_x_328) ;  /* 0x000000b00000c947 */ /* 0x000fea0003800000 */
[----:B------:R-:W-:-:S04]  /*2a00*/  SHF.R.U32.HI R108, RZ, 0x10, R165 ;  /* 0x00000010ff6c7819 */ /* 0x000fc800000116a5 */
[----:B------:R-:W-:Y:S01]  /*2a10*/  PRMT R108, RZ, 0x5410, R108 ;  /* 0x00005410ff6c7816 */ /* 0x000fe2000000006c */
[----:B------:R-:W-:Y:S05]  /*2a20*/  BRA `(.L_x_328) ;  /* 0x0000008000007947 */ /* 0x000fea0003800000 */
.L_x_327:
[----:B------:R-:W-:-:S04]  /*2a30*/  ISETP.NE.AND P6, PT, R4, RZ, PT ;  /* 0x000000ff0400720c */ /* 0x000fc80003fc5270 */
[----:B------:R-:W-:-:S05]  /*2a40*/  FSEL R109, R113, RZ, !P6 ;  /* 0x000000ff716d7208 */ /* 0x000fca0007000000 */
[----:B------:R-:W-:Y:S01]  /*2a50*/  FFMA.FTZ R108, R120, R114, R109 ;  /* 0x00000072786c7223 */ /* 0x000fe2000001006d */
[----:B------:R-:W-:-:S03]  /*2a60*/  @P4 SHF.R.U32.HI R109, RZ, 0x10, R165 ;  /* 0x00000010ff6d4819 */ /* 0x000fc600000116a5 */
[----:B------:R-:W-:Y:S01]  /*2a70*/  FADD.FTZ R108, R121, -R108 ;  /* 0x8000006c796c7221 */ /* 0x000fe20000010000 */
[----:B------:R-:W-:-:S03]  /*2a80*/  @P4 PRMT R109, RZ, 0x5410, R109 ;  /* 0x00005410ff6d4816 */ /* 0x000fc6000000006d */
[----:B------:R-:W-:-:S04]  /*2a90*/  FMUL.FTZ R108, R175, R108 ;  /* 0x0000006caf6c7220 */ /* 0x000fc80000410000 */
[----:B------:R-:W-:Y:S02]  /*2aa0*/  @P4 FADD.FTZ R108, R108, R109 ;  /* 0x0000006d6c6c4221 */ /* 0x000fe40000010000 */
.L_x_328:
[----:B------:R-:W-:Y:S05]  /*2ab0*/  BSYNC B1 ;  /* 0x0000000000017941 */ /* 0x000fea0003800000 */
.L_x_326:
[----:B------:R-:W-:Y:S01]  /*2ac0*/  @P3 FMUL.FTZ R115, R108, c[0x0][0x1ec] ;  /* 0x00007b006c733a20 */ /* 0x000fe20000410000 */
[----:B------:R-:W-:Y:S02]  /*2ad0*/  @P5 F2FP.BF16.PACK_AB R108, RZ, R108 ;  /* 0x0000006cff6c523e */ /* 0x000fe400000010ff */
[----:B------:R-:W-:Y:S01]  /*2ae0*/  IADD3 R174, R174, 0x80, RZ ;  /* 0x00000080aeae7810 */ /* 0x000fe20007ffe0ff */
[----:B------:R-:W-:Y:S01]  /*2af0*/  @P3 FMUL.FTZ R109, R28, R115 ;  /* 0x000000731c6d3220 */ /* 0x000fe20000410000 */
[----:B------:R-:W-:-:S04]  /*2b00*/  @P5 PRMT R173, R108, 0x7610, R173 ;  /* 0x000076106cad5816 */ /* 0x000fc800000000ad */
[----:B------:R-:W-:Y:S01]  /*2b10*/  @P3 F2FP.BF16.PACK_AB R168, RZ, R109 ;  /* 0x0000006dffa8323e */ /* 0x000fe200000010ff */
        /* <DEDUP_REMOVED lines=9> */
.L_x_329:
[----:B------:R-:W-:Y:S01]  /*2bb0*/  BSSY B1, `(.L_x_330) ;  /* 0x000000c000017945 */ /* 0x000fe20003800000 */
[----:B------:R-:W-:Y:S02]  /*2bc0*/  @P3 PRMT R172, R168, 0x7610, R172 ;  /* 0x00007610a8ac3816 */ /* 0x000fe400000000ac */
[----:B------:R-:W-:Y:S01]  /*2bd0*/  @P3 PRMT R179, RZ, 0x7610, R179 ;  /* 0x00007610ffb33816 */ /* 0x000fe200000000b3 */
        /* <DEDUP_REMOVED lines=9> */
.L_x_331:
[----:B------:R-:W-:Y:S05]  /*2c70*/  BSYNC B1 ;  /* 0x0000000000017941 */ /* 0x000fea0003800000 */
.L_x_330:
[----:B------:R-:W-:Y:S01]  /*2c80*/  @P3 FFMA.FTZ R67, R115, R179, R67 ;  /* 0x000000b373433223 */ /* 0x000fe20000010043 */
[----:B------:R-:W-:Y:S02]  /*2c90*/  IADD3 R112, R112, 0x80, RZ ;  /* 0x0000008070707810 */ /* 0x000fe40007ffe0ff */
.L_x_314:
[----:B------:R-:W-:Y:S05]  /*2ca0*/  BSYNC B0 ;  /* 0x0000000000007941 */ /* 0x000fea0003800000 */
.L_x_313:
[----:B------:R-:W-:Y:S01]  /*2cb0*/  ISETP.GE.U32.AND P4, PT, R2, 0x100, PT ;  /* 0x000001000200780c */ /* 0x000fe20003f86070 */
[----:B------:R-:W-:-:S12]  /*2cc0*/  BSSY B0, `(.L_x_332) ;  /* 0x0000084000007945 */ /* 0x000fd80003800000 */
[----:B------:R-:W-:Y:S05]  /*2cd0*/  @!P4 BRA `(.L_x_333) ;  /* 0x000008200000c947 */ /* 0x000fea0003800000 */
[----:B------:R-:W-:Y:S01]  /*2ce0*/  ISETP.NE.AND P4, PT, R4, RZ, PT ;  /* 0x000000ff0400720c */ /* 0x000fe20003f85270 */
[----:B------:R-:W-:Y:S03]  /*2cf0*/  BSSY B1, `(.L_x_334) ;  /* 0x000000c000017945 */ /* 0x000fe60003800000 */
[----:B0-----:R-:W-:Y:S01]  /*2d00*/  FSEL R111, R113, RZ, !P4 ;  /* 0x000000ff716f7208 */ /* 0x001fe20006000000 */
        /* <DEDUP_REMOVED lines=10> */
.L_x_335:
[----:B------:R-:W-:Y:S05]  /*2db0*/  BSYNC B1 ;  /* 0x0000000000017941 */ /* 0x000fea0003800000 */
.L_x_334:
        /* <DEDUP_REMOVED lines=10> */
.L_x_337:
        /* <DEDUP_REMOVED lines=9> */
.L_x_338:
[----:B------:R-:W-:Y:S05]  /*2ef0*/  BSYNC B1 ;  /* 0x0000000000017941 */ /* 0x000fea0003800000 */
.L_x_336:
[----:B------:R-:W-:Y:S01]  /*2f00*/  ISETP.NE.U32.AND P5, PT, RZ, c[0x0][0x258], PT ;  /* 0x00009600ff007a0c */ /* 0x000fe20003fa5070 */
[----:B------:R-:W-:Y:S01]  /*2f10*/  @P3 FMUL.FTZ R109, R108, c[0x0][0x1ec] ;  /* 0x00007b006c6d3a20 */ /* 0x000fe20000410000 */
[----:B------:R-:W-:Y:S01]  /*2f20*/  @P3 PRMT R176, RZ, 0x7610, R176 ;  /* 0x00007610ffb03816 */ /* 0x000fe200000000b0 */
[----:B------:R-:W-:Y:S01]  /*2f30*/  BSSY B1, `(.L_x_339) ;  /* 0x0000014000017945 */ /* 0x000fe20003800000 */
[----:B------:R-:W-:Y:S01]  /*2f40*/  ISETP.NE.AND.EX P5, PT, RZ, c[0x0][0x25c], PT, P5 ;  /* 0x00009700ff007a0c */ /* 0x000fe20003fa5350 */
[-C--:B------:R-:W-:Y:S02]  /*2f50*/  @P3 FMUL.FTZ R110, R29, R109.reuse ;  /* 0x0000006d1d6e3220 */ /* 0x080fe40000410000 */
        /* <DEDUP_REMOVED lines=11> */
.L_x_340:
[----:B------:R-:W-:Y:S01]  /*3010*/  FFMA.FTZ R108, R122, R114, R111 ;  /* 0x000000727a6c7223 */ /* 0x000fe2000001006f */
[----:B------:R-:W-:-:S03]  /*3020*/  @P4 SHF.R.U64 R109, R162, 0x10, R163 ;  /* 0x00000010a26d4819 */ /* 0x000fc600000012a3 */
[----:B------:R-:W-:Y:S01]  /*3030*/  FADD.FTZ R108, R127, -R108 ;  /* 0x8000006c7f6c7221 */ /* 0x000fe20000010000 */
[----:B------:R-:W-:-:S03]  /*3040*/  @P4 PRMT R109, RZ, 0x5410, R109 ;  /* 0x00005410ff6d4816 */ /* 0x000fc6000000006d */
[----:B------:R-:W-:-:S04]  /*3050*/  FMUL.FTZ R108, R175, R108 ;  /* 0x0000006caf6c7220 */ /* 0x000fc80000410000 */
[----:B------:R-:W-:Y:S02]  /*3060*/  @P4 FADD.FTZ R108, R108, R109 ;  /* 0x0000006d6c6c4221 */ /* 0x000fe40000010000 */
.L_x_341:
[----:B------:R-:W-:Y:S05]  /*3070*/  BSYNC B1 ;  /* 0x0000000000017941 */ /* 0x000fea0003800000 */
.L_x_339:
[----:B------:R-:W-:Y:S01]  /*3080*/  @P3 FMUL.FTZ R109, R108, c[0x0][0x1ec] ;  /* 0x00007b006c6d3a20 */ /* 0x000fe20000410000 */
[----:B------:R-:W-:Y:S01]  /*3090*/  @P3 PRMT R178, RZ, 0x7610, R178 ;  /* 0x00007610ffb23816 */ /* 0x000fe200000000b2 */
[----:B------:R-:W-:Y:S01]  /*30a0*/  BSSY B1, `(.L_x_342) ;  /* 0x0000011000017945 */ /* 0x000fe20003800000 */
[----:B------:R-:W-:Y:S01]  /*30b0*/  @P5 F2FP.BF16.PACK_AB R108, RZ, R108 ;  /* 0x0000006cff6c523e */ /* 0x000fe200000010ff */
[-C--:B------:R-:W-:Y:S02]  /*30c0*/  @P3 FMUL.FTZ R110, R30, R109.reuse ;  /* 0x0000006d1e6e3220 */ /* 0x080fe40000410000 */
[----:B------:R-:W-:Y:S01]  /*30d0*/  @P3 FFMA.FTZ R61, R178, R109, R61 ;  /* 0x0000006db23d3223 */ /* 0x000fe2000001003d */
[----:B------:R-:W-:Y:S02]  /*30e0*/  @P5 PRMT R166, R108, 0x7610, R166 ;  /* 0x000076106ca65816 */ /* 0x000fe400000000a6 */
[----:B------:R-:W-:-:S04]  /*30f0*/  @P3 F2FP.BF16.PACK_AB R110, RZ, R110 ;  /* 0x0000006eff6e323e */ /* 0x000fc800000010ff */
[----:B------:R-:W-:Y:S01]  /*3100*/  @P3 PRMT R167, R110, 0x7610, R167 ;  /* 0x000076106ea73816 */ /* 0x000fe200000000a7 */
[----:B------:R-:W-:Y:S05]  /*3110*/  @P2 BRA `(.L_x_343) ;  /* 0x0000004000002947 */ /* 0x000fea0003800000 */
[----:B------:R-:W-:Y:S01]  /*3120*/  IMAD.MOV.U32 R108, RZ, RZ, RZ ;  /* 0x000000ffff6c7224 */ /* 0x000fe200078e00ff */
[----:B------:R-:W-:Y:S05]  /*3130*/  @!P4 BRA `(.L_x_344) ;  /* 0x000000700000c947 */ /* 0x000fea0003800000 */
[----:B------:R-:W-:Y:S01]  /*3140*/  PRMT R108, RZ, 0x5410, R163 ;  /* 0x00005410ff6c7816 */ /* 0x000fe200000000a3 */
[----:B------:R-:W-:Y:S05]  /*3150*/  BRA `(.L_x_344) ;  /* 0x0000005000007947 */ /* 0x000fea0003800000 */
.L_x_343:
[----:B------:R-:W-:-:S04]  /*3160*/  FFMA.FTZ R109, R125, R114, R111 ;  /* 0x000000727d6d7223 */ /* 0x000fc8000001006f */
[----:B------:R-:W-:Y:S01]  /*3170*/  FADD.FTZ R108, R126, -R109 ;  /* 0x8000006d7e6c7221 */ /* 0x000fe20000010000 */
[----:B------:R-:W-:-:S03]  /*3180*/  @P4 PRMT R109, RZ, 0x5410, R163 ;  /* 0x00005410ff6d4816 */ /* 0x000fc600000000a3 */
[----:B------:R-:W-:-:S04]  /*3190*/  FMUL.FTZ R108, R175, R108 ;  /* 0x0000006caf6c7220 */ /* 0x000fc80000410000 */
[----:B------:R-:W-:Y:S02]  /*31a0*/  @P4 FADD.FTZ R108, R108, R109 ;  /* 0x0000006d6c6c4221 */ /* 0x000fe40000010000 */
.L_x_344:
[----:B------:R-:W-:Y:S05]  /*31b0*/  BSYNC B1 ;  /* 0x0000000000017941 */ /* 0x000fea0003800000 */
.L_x_342:
        /* <DEDUP_REMOVED lines=15> */
.L_x_346:
[----:B------:R-:W-:Y:S01]  /*32b0*/  FFMA.FTZ R108, R128, R114, R111 ;  /* 0x00000072806c7223 */ /* 0x000fe2000001006f */
[----:B------:R-:W-:-:S03]  /*32c0*/  @P4 SHF.R.U32.HI R109, RZ, 0x10, R163 ;  /* 0x00000010ff6d4819 */ /* 0x000fc600000116a3 */
[----:B------:R-:W-:Y:S01]  /*32d0*/  FADD.FTZ R108, R129, -R108 ;  /* 0x8000006c816c7221 */ /* 0x000fe20000010000 */
[----:B------:R-:W-:-:S03]  /*32e0*/  @P4 PRMT R109, RZ, 0x5410, R109 ;  /* 0x00005410ff6d4816 */ /* 0x000fc6000000006d */
[----:B------:R-:W-:-:S04]  /*32f0*/  FMUL.FTZ R108, R175, R108 ;  /* 0x0000006caf6c7220 */ /* 0x000fc80000410000 */
[----:B------:R-:W-:Y:S02]  /*3300*/  @P4 FADD.FTZ R108, R108, R109 ;  /* 0x0000006d6c6c4221 */ /* 0x000fe40000010000 */
.L_x_347:
[----:B------:R-:W-:Y:S05]  /*3310*/  BSYNC B1 ;  /* 0x0000000000017941 */ /* 0x000fea0003800000 */
.L_x_345:
[----:B------:R-:W-:Y:S01]  /*3320*/  @P3 FMUL.FTZ R109, R108, c[0x0][0x1ec] ;  /* 0x00007b006c6d3a20 */ /* 0x000fe20000410000 */
[----:B------:R-:W-:Y:S02]  /*3330*/  @P3 PRMT R179, RZ, 0x7610, R179 ;  /* 0x00007610ffb33816 */ /* 0x000fe400000000b3 */
[----:B------:R-:W-:Y:S01]  /*3340*/  @P5 F2FP.BF16.PACK_AB R108, RZ, R108 ;  /* 0x0000006cff6c523e */ /* 0x000fe200000010ff */
[-C--:B------:R-:W-:Y:S02]  /*3350*/  @P3 FMUL.FTZ R110, R32, R109.reuse ;  /* 0x0000006d206e3220 */ /* 0x080fe40000410000 */
[----:B------:R-:W-:Y:S01]  /*3360*/  @P3 FFMA.FTZ R63, R179, R109, R63 ;  /* 0x0000006db33f3223 */ /* 0x000fe2000001003f */
[----:B------:R-:W-:Y:S02]  /*3370*/  @P5 PRMT R173, R108, 0x7610, R173 ;  /* 0x000076106cad5816 */ /* 0x000fe400000000ad */
[----:B------:R-:W-:-:S04]  /*3380*/  @P3 F2FP.BF16.PACK_AB R110, RZ, R110 ;  /* 0x0000006eff6e323e */ /* 0x000fc800000010ff */
        /* <DEDUP_REMOVED lines=10> */
.L_x_348:
        /* <DEDUP_REMOVED lines=10> */
.L_x_350:
[----:B------:R-:W-:Y:S05]  /*34d0*/  BSYNC B1 ;  /* 0x0000000000017941 */ /* 0x000fea0003800000 */
.L_x_349:
[----:B------:R-:W-:Y:S02]  /*34e0*/  IADD3 R174, R174, 0x80, RZ ;  /* 0x00000080aeae7810 */ /* 0x000fe40007ffe0ff */
[----:B------:R-:W-:Y:S02]  /*34f0*/  IADD3 R112, R112, 0x80, RZ ;  /* 0x0000008070707810 */ /* 0x000fe40007ffe0ff */
.L_x_333:
[----:B------:R-:W-:Y:S05]  /*3500*/  BSYNC B0 ;  /* 0x0000000000007941 */ /* 0x000fea0003800000 */
.L_x_332:
[----:B------:R-:W-:Y:S01]  /*3510*/  BSSY B0, `(.L_x_351) ;  /* 0x0000084000007945 */ /* 0x000fe20003800000 */
        /* <DEDUP_REMOVED lines=14> */
.L_x_354:
[----:B------:R-:W-:Y:S05]  /*3600*/  BSYNC B1 ;  /* 0x0000000000017941 */ /* 0x000fea0003800000 */
.L_x_353:
        /* <DEDUP_REMOVED lines=10> */
.L_x_356:
        /* <DEDUP_REMOVED lines=9> */
.L_x_357:
[----:B------:R-:W-:Y:S05]  /*3740*/  BSYNC B1 ;  /* 0x0000000000017941 */ /* 0x000fea0003800000 */
.L_x_355:
        /* <DEDUP_REMOVED lines=17> */
.L_x_359:
[----:B------:R-:W-:Y:S01]  /*3860*/  FFMA.FTZ R108, R130, R114, R111 ;  /* 0x00000072826c7223 */ /* 0x000fe2000001006f */
[----:B------:R-:W-:-:S03]  /*3870*/  @P4 SHF.R.U64 R109, R160, 0x10, R161 ;  /* 0x00000010a06d4819 */ /* 0x000fc600000012a1 */
[----:B------:R-:W-:Y:S01]  /*3880*/  FADD.FTZ R108, R135, -R108 ;  /* 0x8000006c876c7221 */ /* 0x000fe20000010000 */
[----:B------:R-:W-:-:S03]  /*3890*/  @P4 PRMT R109, RZ, 0x5410, R109 ;  /* 0x00005410ff6d4816 */ /* 0x000fc6000000006d */
[----:B------:R-:W-:-:S04]  /*38a0*/  FMUL.FTZ R108, R175, R108 ;  /* 0x0000006caf6c7220 */ /* 0x000fc80000410000 */
[----:B------:R-:W-:Y:S02]  /*38b0*/  @P4 FADD.FTZ R108, R108, R109 ;  /* 0x0000006d6c6c4221 */ /* 0x000fe40000010000 */
.L_x_360:
[----:B------:R-:W-:Y:S05]  /*38c0*/  BSYNC B1 ;  /* 0x0000000000017941 */ /* 0x000fea0003800000 */
.L_x_358:
        /* <DEDUP_REMOVED lines=14> */
.L_x_362:
[----:B------:R-:W-:-:S04]  /*39b0*/  FFMA.FTZ R109, R133, R114, R111 ;  /* 0x00000072856d7223 */ /* 0x000fc8000001006f */
[----:B------:R-:W-:Y:S01]  /*39c0*/  FADD.FTZ R108, R134, -R109 ;  /* 0x8000006d866c7221 */ /* 0x000fe20000010000 */
[----:B------:R-:W-:-:S03]  /*39d0*/  @P4 PRMT R109, RZ, 0x5410, R161 ;  /* 0x00005410ff6d4816 */ /* 0x000fc600000000a1 */
[----:B------:R-:W-:-:S04]  /*39e0*/  FMUL.FTZ R108, R175, R108 ;  /* 0x0000006caf6c7220 */ /* 0x000fc80000410000 */
[----:B------:R-:W-:Y:S02]  /*39f0*/  @P4 FADD.FTZ R108, R108, R109 ;  /* 0x0000006d6c6c4221 */ /* 0x000fe40000010000 */
.L_x_363:
[----:B------:R-:W-:Y:S05]  /*3a00*/  BSYNC B1 ;  /* 0x0000000000017941 */ /* 0x000fea0003800000 */
.L_x_361:
        /* <DEDUP_REMOVED lines=15> */
.L_x_365:
[----:B------:R-:W-:Y:S01]  /*3b00*/  FFMA.FTZ R108, R136, R114, R111 ;  /* 0x00000072886c7223 */ /* 0x000fe2000001006f */
[----:B------:R-:W-:-:S03]  /*3b10*/  @P4 SHF.R.U32.HI R109, RZ, 0x10, R161 ;  /* 0x00000010ff6d4819 */ /* 0x000fc600000116a1 */
[----:B------:R-:W-:Y:S01]  /*3b20*/  FADD.FTZ R108, R137, -R108 ;  /* 0x8000006c896c7221 */ /* 0x000fe20000010000 */
[----:B------:R-:W-:-:S03]  /*3b30*/  @P4 PRMT R109, RZ, 0x5410, R109 ;  /* 0x00005410ff6d4816 */ /* 0x000fc6000000006d */
[----:B------:R-:W-:-:S04]  /*3b40*/  FMUL.FTZ R108, R175, R108 ;  /* 0x0000006caf6c7220 */ /* 0x000fc80000410000 */
[----:B------:R-:W-:Y:S02]  /*3b50*/  @P4 FADD.FTZ R108, R108, R109 ;  /* 0x0000006d6c6c4221 */ /* 0x000fe40000010000 */
.L_x_366:
[----:B------:R-:W-:Y:S05]  /*3b60*/  BSYNC B1 ;  /* 0x0000000000017941 */ /* 0x000fea0003800000 */
.L_x_364:
        /* <DEDUP_REMOVED lines=17> */
.L_x_367:
[----:B------:R-:W-:Y:S01]  /*3c80*/  BSSY B1, `(.L_x_368) ;  /* 0x000000a000017945 */ /* 0x000fe20003800000 */
[----:B------:R-:W-:Y:S05]  /*3c90*/  @!P3 BRA `(.L_x_369) ;  /* 0x000000800000b947 */ /* 0x000fea0003800000 */
[----:B0-----:R-:W-:Y:S01]  /*3ca0*/  LOP3.LUT R108, R167, 0xffff, RZ, 0xc0, !PT ;  /* 0x0000ffffa76c7812 */ /* 0x001fe200078ec0ff */
[----:B------:R-:W-:Y:S01]  /*3cb0*/  HFMA2.MMA R115, -RZ, RZ, 0, 4.76837158203125e-07 ;  /* 0x00000008ff737435 */ /* 0x000fe200000001ff */
[----:B------:R-:W-:-:S03]  /*3cc0*/  PRMT R111, R171, 0x5410, R172 ;  /* 0x00005410ab6f7816 */ /* 0x000fc600000000ac */
[----:B------:R-:W-:-:S05]  /*3cd0*/  IMAD.WIDE.U32 R108, R108, 0x10000, RZ ;  /* 0x000100006c6c7825 */ /* 0x000fca00078e00ff */
[----:B------:R-:W-:Y:S01]  /*3ce0*/  LOP3.LUT R109, R111, R109, RZ, 0xfc, !PT ;  /* 0x0000006d6f6d7212 */ /* 0x000fe200078efcff */
[----:B------:R-:W-:Y:S01]  /*3cf0*/  IMAD.WIDE.U32 R110, R112, R115, c[0x0][0x248] ;  /* 0x00009200706e7625 */ /* 0x000fe200078e0073 */
[----:B------:R-:W-:-:S05]  /*3d00*/  LOP3.LUT R108, R108, 0xffff, R155, 0xf8, !PT ;  /* 0x0000ffff6c6c7812 */ /* 0x000fca00078ef89b */
[----:B------:R0:W-:Y:S02]  /*3d10*/  STG.E.64 [R110.64], R108 ;  /* 0x0000006c6e007986 */ /* 0x0001e4000c101b04 */
.L_x_369:
[----:B------:R-:W-:Y:S05]  /*3d20*/  BSYNC B1 ;  /* 0x0000000000017941 */ /* 0x000fea0003800000 */
.L_x_368:
[----:B------:R-:W-:Y:S02]  /*3d30*/  IADD3 R174, R174, 0x80, RZ ;  /* 0x00000080aeae7810 */ /* 0x000fe40007ffe0ff */
[----:B------:R-:W-:Y:S02]  /*3d40*/  IADD3 R112, R112, 0x80, RZ ;  /* 0x0000008070707810 */ /* 0x000fe40007ffe0ff */
.L_x_352:
[----:B------:R-:W-:Y:S05]  /*3d50*/  BSYNC B0 ;  /* 0x0000000000007941 */ /* 0x000fea0003800000 */
.L_x_351:
        /* <DEDUP_REMOVED lines=15> */
.L_x_373:
[----:B------:R-:W-:Y:S05]  /*3e50*/  BSYNC B1 ;  /* 0x0000000000017941 */ /* 0x000fea0003800000 */
.L_x_372:
        /* <DEDUP_REMOVED lines=10> */
.L_x_375:
        /* <DEDUP_REMOVED lines=9> */
.L_x_376:
[----:B------:R-:W-:Y:S05]  /*3f90*/  BSYNC B1 ;  /* 0x0000000000017941 */ /* 0x000fea0003800000 */
.L_x_374:
        /* <DEDUP_REMOVED lines=17> */
.L_x_378:
[----:B------:R-:W-:Y:S01]  /*40b0*/  FFMA.FTZ R108, R138, R114, R111 ;  /* 0x000000728a6c7223 */ /* 0x000fe2000001006f */
[----:B------:R-:W-:-:S03]  /*40c0*/  @P4 SHF.R.U64 R109, R158, 0x10, R159 ;  /* 0x000000109e6d4819 */ /* 0x000fc6000000129f */
[----:B------:R-:W-:Y:S01]  /*40d0*/  FADD.FTZ R108, R143, -R108 ;  /* 0x8000006c8f6c7221 */ /* 0x000fe20000010000 */
[----:B------:R-:W-:-:S03]  /*40e0*/  @P4 PRMT R109, RZ, 0x5410, R109 ;  /* 0x00005410ff6d4816 */ /* 0x000fc6000000006d */
[----:B------:R-:W-:-:S04]  /*40f0*/  FMUL.FTZ R108, R175, R108 ;  /* 0x0000006caf6c7220 */ /* 0x000fc80000410000 */
[----:B------:R-:W-:Y:S02]  /*4100*/  @P4 FADD.FTZ R108, R108, R109 ;  /* 0x0000006d6c6c4221 */ /* 0x000fe40000010000 */
.L_x_379:
[----:B------:R-:W-:Y:S05]  /*4110*/  BSYNC B1 ;  /* 0x0000000000017941 */ /* 0x000fea0003800000 */
.L_x_377:
        /* <DEDUP_REMOVED lines=14> */
.L_x_381:
[----:B------:R-:W-:-:S04]  /*4200*/  FFMA.FTZ R109, R141, R114, R111 ;  /* 0x000000728d6d7223 */ /* 0x000fc8000001006f */
[----:B------:R-:W-:Y:S01]  /*4210*/  FADD.FTZ R108, R142, -R109 ;  /* 0x8000006d8e6c7221 */ /* 0x000fe20000010000 */
[----:B------:R-:W-:-:S03]  /*4220*/  @P4 PRMT R109, RZ, 0x5410, R159 ;  /* 0x00005410ff6d4816 */ /* 0x000fc6000000009f */
[----:B------:R-:W-:-:S04]  /*4230*/  FMUL.FTZ R108, R175, R108 ;  /* 0x0000006caf6c7220 */ /* 0x000fc80000410000 */
[----:B------:R-:W-:Y:S02]  /*4240*/  @P4 FADD.FTZ R108, R108, R109 ;  /* 0x0000006d6c6c4221 */ /* 0x000fe40000010000 */
.L_x_382:
[----:B------:R-:W-:Y:S05]  /*4250*/  BSYNC B1 ;  /* 0x0000000000017941 */ /* 0x000fea0003800000 */
.L_x_380:
        /* <DEDUP_REMOVED lines=15> */
.L_x_384:
[----:B------:R-:W-:Y:S01]  /*4350*/  FFMA.FTZ R108, R144, R114, R111 ;  /* 0x00000072906c7223 */ /* 0x000fe2000001006f */
[----:B------:R-:W-:-:S03]  /*4360*/  @P4 SHF.R.U32.HI R109, RZ, 0x10, R159 ;  /* 0x00000010ff6d4819 */ /* 0x000fc6000001169f */
[----:B------:R-:W-:Y:S01]  /*4370*/  FADD.FTZ R108, R145, -R108 ;  /* 0x8000006c916c7221 */ /* 0x000fe20000010000 */
[----:B------:R-:W-:-:S03]  /*4380*/  @P4 PRMT R109, RZ, 0x5410, R109 ;  /* 0x00005410ff6d4816 */ /* 0x000fc6000000006d */
[----:B------:R-:W-:-:S04]  /*4390*/  FMUL.FTZ R108, R175, R108 ;  /* 0x0000006caf6c7220 */ /* 0x000fc80000410000 */
[----:B------:R-:W-:Y:S02]  /*43a0*/  @P4 FADD.FTZ R108, R108, R109 ;  /* 0x0000006d6c6c4221 */ /* 0x000fe40000010000 */
.L_x_385:
[----:B------:R-:W-:Y:S05]  /*43b0*/  BSYNC B1 ;  /* 0x0000000000017941 */ /* 0x000fea0003800000 */
.L_x_383:
        /* <DEDUP_REMOVED lines=17> */
.L_x_386:
        /* <DEDUP_REMOVED lines=10> */
.L_x_388:
[----:B------:R-:W-:Y:S05]  /*4570*/  BSYNC B1 ;  /* 0x0000000000017941 */ /* 0x000fea0003800000 */
.L_x_387:
[----:B------:R-:W-:Y:S02]  /*4580*/  IADD3 R174, R174, 0x80, RZ ;  /* 0x00000080aeae7810 */ /* 0x000fe40007ffe0ff */
[----:B------:R-:W-:Y:S02]  /*4590*/  IADD3 R112, R112, 0x80, RZ ;  /* 0x0000008070707810 */ /* 0x000fe40007ffe0ff */
.L_x_371:
[----:B------:R-:W-:Y:S05]  /*45a0*/  BSYNC B0 ;  /* 0x0000000000007941 */ /* 0x000fea0003800000 */
.L_x_370:
[----:B------:R-:W-:Y:S01]  /*45b0*/  ISETP.GE.U32.AND P4, PT, R2, 0x280, PT ;  /* 0x000002800200780c */ /* 0x000fe20003f86070 */
[----:B------:R-:W-:-:S12]  /*45c0*/  BSSY B0, `(.L_x_389) ;  /* 0x0000080000007945 */ /* 0x000fd80003800000 */
[----:B------:R-:W-:Y:S05]  /*45d0*/  @!P4 BRA `(.L_x_390) ;  /* 0x000007e00000c947 */ /* 0x000fea0003800000 */
[----:B------:R-:W-:Y:S01]  /*45e0*/  ISETP.NE.AND P4, PT, R4, RZ, PT ;  /* 0x000000ff0400720c */ /* 0x000fe20003f85270 */
[----:B------:R-:W-:Y:S03]  /*45f0*/  BSSY B1, `(.L_x_391) ;  /* 0x000000c000017945 */ /* 0x000fe60003800000 */
[----:B------:R-:W-:Y:S01]  /*4600*/  FSEL R113, R113, RZ, !P4 ;  /* 0x000000ff71717208 */ /* 0x000fe20006000000 */
[----:B------:R-:W-:Y:S05]  /*4610*/  @!P3 BRA `(.L_x_392) ;  /* 0x000000900000b947 */ /* 0x000fea0003800000 */
[----:B0-----:R-:W-:-:S04]  /*4620*/  IMAD.MOV.U32 R109, RZ, RZ, 0x8 ;  /* 0x00000008ff6d7424 */ /* 0x001fc800078e00ff */
        /* <DEDUP_REMOVED lines=8> */
.L_x_392:
[----:B------:R-:W-:Y:S05]  /*46b0*/  BSYNC B1 ;  /* 0x0000000000017941 */ /* 0x000fea0003800000 */
.L_x_391:
        /* <DEDUP_REMOVED lines=10> */
.L_x_394:
        /* <DEDUP_REMOVED lines=9> */
.L_x_395:
[----:B------:R-:W-:Y:S05]  /*47f0*/  BSYNC B1 ;  /* 0x0000000000017941 */ /* 0x000fea0003800000 */
.L_x_393:
        /* <DEDUP_REMOVED lines=17> */
.L_x_397:
[----:B------:R-:W-:Y:S01]  /*4910*/  FFMA.FTZ R108, R146, R114, R113 ;  /* 0x00000072926c7223 */ /* 0x000fe20000010071 */
[----:B------:R-:W-:-:S03]  /*4920*/  @P4 SHF.R.U64 R109, R156, 0x10, R157 ;  /* 0x000000109c6d4819 */ /* 0x000fc6000000129d */
[----:B------:R-:W-:Y:S01]  /*4930*/  FADD.FTZ R108, R149, -R108 ;  /* 0x8000006c956c7221 */ /* 0x000fe20000010000 */
[----:B------:R-:W-:-:S03]  /*4940*/  @P4 PRMT R109, RZ, 0x5410, R109 ;  /* 0x00005410ff6d4816 */ /* 0x000fc6000000006d */
[----:B------:R-:W-:-:S04]  /*4950*/  FMUL.FTZ R108, R175, R108 ;  /* 0x0000006caf6c7220 */ /* 0x000fc80000410000 */
[----:B------:R-:W-:Y:S02]  /*4960*/  @P4 FADD.FTZ R108, R108, R109 ;  /* 0x0000006d6c6c4221 */ /* 0x000fe40000010000 */
.L_x_398:
[----:B------:R-:W-:Y:S05]  /*4970*/  BSYNC B1 ;  /* 0x0000000000017941 */ /* 0x000fea0003800000 */
.L_x_396:
        /* <DEDUP_REMOVED lines=14> */
.L_x_400:
[----:B------:R-:W-:-:S04]  /*4a60*/  FFMA.FTZ R109, R151, R114, R113 ;  /* 0x00000072976d7223 */ /* 0x000fc80000010071 */
[----:B------:R-:W-:Y:S01]  /*4a70*/  FADD.FTZ R108, R150, -R109 ;  /* 0x8000006d966c7221 */ /* 0x000fe20000010000 */
[----:B------:R-:W-:-:S03]  /*4a80*/  @P4 PRMT R109, RZ, 0x5410, R157 ;  /* 0x00005410ff6d4816 */ /* 0x000fc6000000009d */
[----:B------:R-:W-:-:S04]  /*4a90*/  FMUL.FTZ R108, R175, R108 ;  /* 0x0000006caf6c7220 */ /* 0x000fc80000410000 */
[----:B------:R-:W-:Y:S02]  /*4aa0*/  @P4 FADD.FTZ R108, R108, R109 ;  /* 0x0000006d6c6c4221 */ /* 0x000fe40000010000 */
.L_x_401:
[----:B------:R-:W-:Y:S05]  /*4ab0*/  BSYNC B1 ;  /* 0x0000000000017941 */ /* 0x000fea0003800000 */
.L_x_399:
        /* <DEDUP_REMOVED lines=15> */
.L_x_403:
[----:B------:R-:W-:-:S04]  /*4bb0*/  FFMA.FTZ R109, R153, R114, R113 ;  /* 0x00000072996d7223 */ /* 0x000fc80000010071 */
[----:B------:R-:W-:Y:S01]  /*4bc0*/  FADD.FTZ R108, R152, -R109 ;  /* 0x8000006d986c7221 */ /* 0x000fe20000010000 */
[----:B------:R-:W-:-:S03]  /*4bd0*/  @P4 SHF.R.U32.HI R109, RZ, 0x10, R157 ;  /* 0x00000010ff6d4819 */ /* 0x000fc6000001169d */
[----:B------:R-:W-:Y:S01]  /*4be0*/  FMUL.FTZ R108, R175, R108 ;  /* 0x0000006caf6c7220 */ /* 0x000fe20000410000 */
[----:B------:R-:W-:-:S05]  /*4bf0*/  @P4 PRMT R109, RZ, 0x5410, R109 ;  /* 0x00005410ff6d4816 */ /* 0x000fca000000006d */
[----:B------:R-:W-:Y:S02]  /*4c00*/  @P4 FADD.FTZ R108, R108, R109 ;  /* 0x0000006d6c6c4221 */ /* 0x000fe40000010000 */
.L_x_404:
[----:B------:R-:W-:Y:S05]  /*4c10*/  BSYNC B1 ;  /* 0x0000000000017941 */ /* 0x000fea0003800000 */
.L_x_402:
[----:B------:R-:W-:Y:S01]  /*4c20*/  @P3 FMUL.FTZ R110, R108, c[0x0][0x1ec] ;  /* 0x00007b006c6e3a20 */ /* 0x000fe20000410000 */
[----:B------:R-:W-:Y:S02]  /*4c30*/  @P5 F2FP.BF16.PACK_AB R108, RZ, R108 ;  /* 0x0000006cff6c523e */ /* 0x000fe400000010ff */
[----:B------:R-:W-:Y:S01]  /*4c40*/  @P3 PRMT R179, RZ, 0x7610, R179 ;  /* 0x00007610ffb33816 */ /* 0x000fe200000000b3 */
[----:B------:R-:W-:Y:S01]  /*4c50*/  @P3 FMUL.FTZ R109, R45, R110 ;  /* 0x0000006e2d6d3220 */ /* 0x000fe20000410000 */
[----:B------:R-:W-:-:S04]  /*4c60*/  @P5 PRMT R173, R108, 0x7610, R173 ;  /* 0x000076106cad5816 */ /* 0x000fc800000000ad */
[----:B------:R-:W-:Y:S01]  /*4c70*/  @P3 F2FP.BF16.PACK_AB R113, RZ, R109 ;  /* 0x0000006dff71323e */ /* 0x000fe200000010ff */
[----:B------:R-:W-:Y:S05]  /*4c80*/  @!P5 BRA `(.L_x_405) ;  /* 0x000000800000d947 */ /* 0x000fea0003800000 */
[----:B------:R-:W-:Y:S01]  /*4c90*/  LOP3.LUT R108, R166, 0xffff, RZ, 0xc0, !PT ;  /* 0x0000ffffa66c7812 */ /* 0x000fe200078ec0ff */
[----:B------:R-:W-:Y:S01]  /*4ca0*/  IMAD.MOV.U32 R175, RZ, RZ, 0x8 ;  /* 0x00000008ffaf7424 */ /* 0x000fe200078e00ff */
[----:B------:R-:W-:-:S03]  /*4cb0*/  PRMT R111, R170, 0x5410, R173 ;  /* 0x00005410aa6f7816 */ /* 0x000fc600000000ad */
[----:B------:R-:W-:-:S04]  /*4cc0*/  IMAD.WIDE.U32 R108, R108, 0x10000, RZ ;  /* 0x000100006c6c7825 */ /* 0x000fc800078e00ff */
[----:B------:R-:W-:Y:S01]  /*4cd0*/  IMAD.WIDE.U32 R174, R174, R175, c[0x0][0x258] ;  /* 0x00009600aeae7625 */ /* 0x000fe200078e00af */
[----:B------:R-:W-:Y:S02]  /*4ce0*/  LOP3.LUT R109, R111, R109, RZ, 0xfc, !PT ;  /* 0x0000006d6f6d7212 */ /* 0x000fe400078efcff */
[----:B------:R-:W-:-:S05]  /*4cf0*/  LOP3.LUT R108, R108, 0xffff, R154, 0xf8, !PT ;  /* 0x0000ffff6c6c7812 */ /* 0x000fca00078ef89a */
[----:B------:R0:W-:Y:S02]  /*4d00*/  STG.E.64 [R174.64], R108 ;  /* 0x0000006cae007986 */ /* 0x0001e4000c101b04 */
.L_x_405:
[----:B------:R-:W-:Y:S01]  /*4d10*/  @P3 FFMA.FTZ R51, R179, R110, R51 ;  /* 0x0000006eb3333223 */ /* 0x000fe20000010033 */
        /* <DEDUP_REMOVED lines=10> */
.L_x_390:
[----:B------:R-:W-:Y:S05]  /*4dc0*/  BSYNC B0 ;  /* 0x0000000000007941 */ /* 0x000fea0003800000 */
.L_x_389:
[----:B------:R-:W-:Y:S02]  /*4dd0*/  IADD3 R3, R3, c[0x0][0x160], RZ ;  /* 0x0000580003037a10 */ /* 0x000fe40007ffe0ff */
[----:B------:R-:W-:Y:S02]  /*4de0*/  LOP3.LUT P3, RZ, R38, 0xff, RZ, 0xc0, !PT ;  /* 0x000000ff26ff7812 */ /* 0x000fe4000786c0ff */
[----:B------:R-:W-:Y:S02]  /*4df0*/  ISETP.GE.AND P2, PT, R3, c[0x0][0x164], PT ;  /* 0x0000590003007a0c */ /* 0x000fe40003f46270 */
[----:B------:R-:W-:-:S11]  /*4e00*/  SEL R38, RZ, 0x1, P3 ;  /* 0x00000001ff267807 */ /* 0x000fd60001800000 */
[----:B0-----:R-:W-:Y:S01]  /*4e10*/  @P2 CALL.REL.NOINC `(.L_x_287) ;  /* 0x0000001000002944 */ /* 0x001fe20003c00000 */
[----:B------:R-:W-:Y:S05]  /*4e20*/  BRA `(.L_x_406) ;  /* 0xffffbc1000007947 */ /* 0x000fea000383ffff */
.L_x_287:
[----:B-1----:R-:W0:Y:S01]  /*4e30*/  S2UR UR6, SR_CTAID.X ;  /* 0x00000000000679c3 */ /* 0x002e220000002500 */
[----:B------:R-:W0:Y:S01]  /*4e40*/  S2R R3, SR_TID.X ;  /* 0x0000000000037919 */ /* 0x000e220000002100 */
[C---:B------:R-:W-:Y:S01]  /*4e50*/  LOP3.LUT P3, RZ, R2.reuse, 0xffffff80, RZ, 0xc0, !PT ;  /* 0xffffff8002ff7812 */ /* 0x040fe2000786c0ff */
[----:B-----5:R-:W-:Y:S01]  /*4e60*/  @P1 IMAD.MOV.U32 R23, RZ, RZ, 0x10 ;  /* 0x00000010ff171424 */ /* 0x020fe200078e00ff */
[----:B------:R-:W-:Y:S02]  /*4e70*/  ISETP.GE.U32.AND P2, PT, R2, 0x100, PT ;  /* 0x000001000200780c */ /* 0x000fe40003f46070 */
[----:B------:R-:W-:-:S09]  /*4e80*/  @P0 MOV R21, 0x10 ;  /* 0x0000001000150802 */ /* 0x000fd20000000f00 */
[----:B------:R-:W-:Y:S02]  /*4e90*/  @P3 IMAD.MOV.U32 R9, RZ, RZ, 0x10 ;  /* 0x00000010ff093424 */ /* 0x000fe400078e00ff */
        /* <DEDUP_REMOVED lines=21> */
[CC--:B------:R-:W-:Y:S01]  /*4ff0*/  @P0 IMAD.WIDE.U32 R18, R0.reuse, R21.reuse, c[0x0][0x228] ;  /* 0x00008a0000120625 */ /* 0x0c0fe200078e0015 */
[----:B------:R2:W-:Y:S03]  /*5000*/  @P0 STG.E.128 [R16.64], R76 ;  /* 0x0000004c10000986 */ /* 0x0005e6000c101d04 */
[C---:B------:R-:W-:Y:S01]  /*5010*/  @P0 IMAD.WIDE.U32 R20, R0.reuse, R21, c[0x0][0x240] ;  /* 0x0000900000140625 */ /* 0x040fe200078e0015 */
[----:B------:R-:W-:Y:S01]  /*5020*/  @P0 IADD3 R0, R0, 0x80, RZ ;  /* 0x0000008000000810 */ /* 0x000fe20007ffe0ff */
[----:B------:R2:W-:Y:S04]  /*5030*/  @P0 STG.E.128 [R18.64], R96 ;  /* 0x0000006012000986 */ /* 0x0005e8000c101d04 */
[CC--:B0-----:R-:W-:Y:S01]  /*5040*/  @P1 IMAD.WIDE.U32 R4, R0.reuse, R23.reuse, c[0x0][0x220] ;  /* 0x0000880000041625 */ /* 0x0c1fe200078e0017 */
[----:B------:R2:W-:Y:S03]  /*5050*/  @P0 STG.E.128 [R20.64], R56 ;  /* 0x0000003814000986 */ /* 0x0005e6000c101d04 */
[CC--:B-1----:R-:W-:Y:S01]  /*5060*/  @P1 IMAD.WIDE.U32 R6, R0.reuse, R23.reuse, c[0x0][0x228] ;  /* 0x00008a0000061625 */ /* 0x0c2fe200078e0017 */
[----:B------:R2:W-:Y:S03]  /*5070*/  @P1 STG.E.128 [R4.64], R72 ;  /* 0x0000004804001986 */ /* 0x0005e6000c101d04 */
[C---:B------:R-:W-:Y:S01]  /*5080*/  @P1 IMAD.WIDE.U32 R22, R0.reuse, R23, c[0x0][0x240] ;  /* 0x0000900000161625 */ /* 0x040fe200078e0017 */
[----:B------:R2:W-:Y:S01]  /*5090*/  @P1 STG.E.128 [R6.64], R92 ;  /* 0x0000005c06001986 */ /* 0x0005e2000c101d04 */
[----:B------:R-:W-:-:S03]  /*50a0*/  @P1 IADD3 R0, R0, 0x80, RZ ;  /* 0x0000008000001810 */ /* 0x000fc60007ffe0ff */
[----:B------:R2:W-:Y:S01]  /*50b0*/  @P1 STG.E.128 [R22.64], R52 ;  /* 0x0000003416001986 */ /* 0x0005e2000c101d04 */
[----:B------:R-:W-:Y:S05]  /*50c0*/  @!P2 EXIT ;  /* 0x000000000000a94d */ /* 0x000fea0003800000 */
[----:B--2---:R-:W-:-:S04]  /*50d0*/  IMAD.MOV.U32 R7, RZ, RZ, 0x10 ;  /* 0x00000010ff077424 */ /* 0x004fc800078e00ff */
[----:B------:R-:W-:-:S04]  /*50e0*/  IMAD.WIDE.U32 R2, R0, R7, c[0x0][0x220] ;  /* 0x0000880000027625 */ /* 0x000fc800078e0007 */
[CC--:B------:R-:W-:Y:S01]  /*50f0*/  IMAD.WIDE.U32 R4, R0.reuse, R7.reuse, c[0x0][0x228] ;  /* 0x00008a0000047625 */ /* 0x0c0fe200078e0007 */
[----:B------:R-:W-:Y:S03]  /*5100*/  STG.E.128 [R2.64], R68 ;  /* 0x0000004402007986 */ /* 0x000fe6000c101d04 */
[----:B------:R-:W-:Y:S01]  /*5110*/  IMAD.WIDE.U32 R6, R0, R7, c[0x0][0x240] ;  /* 0x0000900000067625 */ /* 0x000fe200078e0007 */
[----:B------:R-:W-:Y:S04]  /*5120*/  STG.E.128 [R4.64], R88 ;  /* 0x0000005804007986 */ /* 0x000fe8000c101d04 */
[----:B------:R-:W-:Y:S01]  /*5130*/  STG.E.128 [R6.64], R48 ;  /* 0x0000003006007986 */ /* 0x000fe2000c101d04 */
[----:B------:R-:W-:Y:S05]  /*5140*/  EXIT ;  /* 0x000000000000794d */ /* 0x000fea0003800000 */
.L_x_311:
[----:B------:R-:W-:Y:S01]  /*5150*/  IMAD.MOV.U32 R114, RZ, RZ, R183 ;  /* 0x000000ffff727224 */ /* 0x000fe200078e00b7 */
[----:B0-----:R-:W-:Y:S01]  /*5160*/  MOV R108, 0x51b0 ;  /* 0x000051b0006c7802 */ /* 0x001fe20000000f00 */
[----:B------:R-:W-:-:S02]  /*5170*/  IMAD.MOV.U32 R185, RZ, RZ, 0x10 ;  /* 0x00000010ffb97424 */ /* 0x000fc400078e00ff */
[----:B------:R-:W-:Y:S02]  /*5180*/  IMAD.MOV.U32 R184, RZ, RZ, 0x1f ;  /* 0x0000001fffb87424 */ /* 0x000fe400078e00ff */
[----:B------:R-:W-:Y:S02]  /*5190*/  IMAD.MOV.U32 R187, RZ, RZ, -0x1 ;  /* 0xffffffffffbb7424 */ /* 0x000fe400078e00ff */
[----:B-----5:R-:W-:Y:S05]  /*51a0*/  CALL.REL.NOINC `($__internal_6_$__cuda_sm70_shflsync_down_p) ;  /* 0x0000046000007944 */ /* 0x020fea0003c00000 */
[----:B-1----:R-:W-:Y:S01]  /*51b0*/  IMAD.MOV.U32 R112, RZ, RZ, R114 ;  /* 0x000000ffff707224 */ /* 0x002fe200078e0072 */
[----:B0-----:R-:W-:Y:S05]  /*51c0*/  BRA `(.L_x_407) ;  /* 0xffffcf5000007947 */ /* 0x001fea000383ffff */
.L_x_312:
[----:B------:R-:W-:Y:S01]  /*51d0*/  IMAD.MOV.U32 R114, RZ, RZ, R169 ;  /* 0x000000ffff727224 */ /* 0x000fe200078e00a9 */
[----:B0-----:R-:W-:Y:S01]  /*51e0*/  MOV R108, 0x5230 ;  /* 0x00005230006c7802 */ /* 0x001fe20000000f00 */
[----:B------:R-:W-:Y:S02]  /*51f0*/  IMAD.MOV.U32 R185, RZ, RZ, 0x10 ;  /* 0x00000010ffb97424 */ /* 0x000fe400078e00ff */
[----:B------:R-:W-:Y:S02]  /*5200*/  IMAD.MOV.U32 R184, RZ, RZ, 0x1f ;  /* 0x0000001fffb87424 */ /* 0x000fe400078e00ff */
[----:B------:R-:W-:Y:S02]  /*5210*/  IMAD.MOV.U32 R187, RZ, RZ, -0x1 ;  /* 0xffffffffffbb7424 */ /* 0x000fe400078e00ff */
[----:B-12--5:R-:W-:Y:S05]  /*5220*/  CALL.REL.NOINC `($__internal_6_$__cuda_sm70_shflsync_down_p) ;  /* 0x000003e000007944 */ /* 0x026fea0003c00000 */
[----:B------:R-:W-:Y:S01]  /*5230*/  FADD.FTZ R112, R112, R183 ;  /* 0x000000b770707221 */ /* 0x000fe20000010000 */
[----:B------:R-:W-:Y:S01]  /*5240*/  MOV R108, 0x52b0 ;  /* 0x000052b0006c7802 */ /* 0x000fe20000000f00 */
[----:B-1----:R-:W-:-:S02]  /*5250*/  FADD.FTZ R169, R169, R114 ;  /* 0x00000072a9a97221 */ /* 0x002fc40000010000 */
[----:B0-----:R-:W-:Y:S02]  /*5260*/  IMAD.MOV.U32 R185, RZ, RZ, 0x8 ;  /* 0x00000008ffb97424 */ /* 0x001fe400078e00ff */
[----:B------:R-:W-:Y:S02]  /*5270*/  IMAD.MOV.U32 R184, RZ, RZ, 0x1f ;  /* 0x0000001fffb87424 */ /* 0x000fe400078e00ff */
[----:B------:R-:W-:Y:S02]  /*5280*/  IMAD.MOV.U32 R187, RZ, RZ, -0x1 ;  /* 0xffffffffffbb7424 */ /* 0x000fe400078e00ff */
[----:B------:R-:W-:Y:S02]  /*5290*/  IMAD.MOV.U32 R114, RZ, RZ, R112 ;  /* 0x000000ffff727224 */ /* 0x000fe400078e0070 */
[----:B------:R-:W-:Y:S05]  /*52a0*/  CALL.REL.NOINC `($__internal_6_$__cuda_sm70_shflsync_down_p) ;  /* 0x0000036000007944 */ /* 0x000fea0003c00000 */
[----:B-1----:R-:W-:Y:S01]  /*52b0*/  IMAD.MOV.U32 R111, RZ, RZ, R114 ;  /* 0x000000ffff6f7224 */ /* 0x002fe200078e0072 */
[----:B------:R-:W-:Y:S01]  /*52c0*/  MOV R114, R169 ;  /* 0x000000a900727202 */ /* 0x000fe20000000f00 */
[----:B0-----:R-:W-:Y:S01]  /*52d0*/  IMAD.MOV.U32 R185, RZ, RZ, 0x8 ;  /* 0x00000008ffb97424 */ /* 0x001fe200078e00ff */
[----:B------:R-:W-:Y:S01]  /*52e0*/  MOV R108, 0x5320 ;  /* 0x00005320006c7802 */ /* 0x000fe20000000f00 */
[----:B------:R-:W-:-:S02]  /*52f0*/  IMAD.MOV.U32 R184, RZ, RZ, 0x1f ;  /* 0x0000001fffb87424 */ /* 0x000fc400078e00ff */
[----:B------:R-:W-:Y:S02]  /*5300*/  IMAD.MOV.U32 R187, RZ, RZ, -0x1 ;  /* 0xffffffffffbb7424 */ /* 0x000fe400078e00ff */
[----:B------:R-:W-:Y:S05]  /*5310*/  CALL.REL.NOINC `($__internal_6_$__cuda_sm70_shflsync_down_p) ;  /* 0x000002f000007944 */ /* 0x000fea0003c00000 */
[----:B------:R-:W-:Y:S01]  /*5320*/  FADD.FTZ R112, R111, R112 ;  /* 0x000000706f707221 */ /* 0x000fe20000010000 */
[----:B------:R-:W-:Y:S01]  /*5330*/  MOV R108, 0x53a0 ;  /* 0x000053a0006c7802 */ /* 0x000fe20000000f00 */
[----:B-1----:R-:W-:Y:S02]  /*5340*/  FADD.FTZ R169, R169, R114 ;  /* 0x00000072a9a97221 */ /* 0x002fe40000010000 */
[----:B0-----:R-:W-:Y:S02]  /*5350*/  IMAD.MOV.U32 R185, RZ, RZ, 0x4 ;  /* 0x00000004ffb97424 */ /* 0x001fe400078e00ff */
[----:B------:R-:W-:Y:S02]  /*5360*/  IMAD.MOV.U32 R184, RZ, RZ, 0x1f ;  /* 0x0000001fffb87424 */ /* 0x000fe400078e00ff */
[----:B------:R-:W-:Y:S02]  /*5370*/  IMAD.MOV.U32 R187, RZ, RZ, -0x1 ;  /* 0xffffffffffbb7424 */ /* 0x000fe400078e00ff */
[----:B------:R-:W-:-:S02]  /*5380*/  IMAD.MOV.U32 R114, RZ, RZ, R112 ;  /* 0x000000ffff727224 */ /* 0x000fc400078e0070 */
[----:B------:R-:W-:Y:S05]  /*5390*/  CALL.REL.NOINC `($__internal_6_$__cuda_sm70_shflsync_down_p) ;  /* 0x0000027000007944 */ /* 0x000fea0003c00000 */
[----:B-1----:R-:W-:Y:S01]  /*53a0*/  IMAD.MOV.U32 R111, RZ, RZ, R114 ;  /* 0x000000ffff6f7224 */ /* 0x002fe200078e0072 */
[----:B------:R-:W-:Y:S01]  /*53b0*/  MOV R108, 0x5410 ;  /* 0x00005410006c7802 */ /* 0x000fe20000000f00 */
[----:B------:R-:W-:-:S02]  /*53c0*/  IMAD.MOV.U32 R114, RZ, RZ, R169 ;  /* 0x000000ffff727224 */ /* 0x000fc400078e00a9 */
[----:B0-----:R-:W-:Y:S02]  /*53d0*/  IMAD.MOV.U32 R185, RZ, RZ, 0x4 ;  /* 0x00000004ffb97424 */ /* 0x001fe400078e00ff */
[----:B------:R-:W-:Y:S02]  /*53e0*/  IMAD.MOV.U32 R184, RZ, RZ, 0x1f ;  /* 0x0000001fffb87424 */ /* 0x000fe400078e00ff */
[----:B------:R-:W-:Y:S02]  /*53f0*/  IMAD.MOV.U32 R187, RZ, RZ, -0x1 ;  /* 0xffffffffffbb7424 */ /* 0x000fe400078e00ff */
[----:B------:R-:W-:Y:S05]  /*5400*/  CALL.REL.NOINC `($__internal_6_$__cuda_sm70_shflsync_down_p) ;  /* 0x0000020000007944 */ /* 0x000fea0003c00000 */
[----:B------:R-:W-:Y:S01]  /*5410*/  FADD.FTZ R112, R111, R112 ;  /* 0x000000706f707221 */ /* 0x000fe20000010000 */
[----:B------:R-:W-:Y:S01]  /*5420*/  MOV R108, 0x5490 ;  /* 0x00005490006c7802 */ /* 0x000fe20000000f00 */
[----:B-1----:R-:W-:Y:S02]  /*5430*/  FADD.FTZ R115, R169, R114 ;  /* 0x00000072a9737221 */ /* 0x002fe40000010000 */
[----:B0-----:R-:W-:Y:S02]  /*5440*/  IMAD.MOV.U32 R185, RZ, RZ, 0x2 ;  /* 0x00000002ffb97424 */ /* 0x001fe400078e00ff */
[----:B------:R-:W-:-:S02]  /*5450*/  IMAD.MOV.U32 R184, RZ, RZ, 0x1f ;  /* 0x0000001fffb87424 */ /* 0x000fc400078e00ff */
[----:B------:R-:W-:Y:S02]  /*5460*/  IMAD.MOV.U32 R187, RZ, RZ, -0x1 ;  /* 0xffffffffffbb7424 */ /* 0x000fe400078e00ff */
[----:B------:R-:W-:Y:S02]  /*5470*/  IMAD.MOV.U32 R114, RZ, RZ, R112 ;  /* 0x000000ffff727224 */ /* 0x000fe400078e0070 */
[----:B------:R-:W-:Y:S05]  /*5480*/  CALL.REL.NOINC `($__internal_6_$__cuda_sm70_shflsync_down_p) ;  /* 0x0000018000007944 */ /* 0x000fea0003c00000 */
[----:B-1----:R-:W-:Y:S01]  /*5490*/  MOV R111, R114 ;  /* 0x00000072006f7202 */ /* 0x002fe20000000f00 */
[----:B------:R-:W-:Y:S01]  /*54a0*/  IMAD.MOV.U32 R114, RZ, RZ, R115 ;  /* 0x000000ffff727224 */ /* 0x000fe200078e0073 */
[----:B------:R-:W-:Y:S01]  /*54b0*/  MOV R108, 0x5500 ;  /* 0x00005500006c7802 */ /* 0x000fe20000000f00 */
[----:B0-----:R-:W-:Y:S02]  /*54c0*/  IMAD.MOV.U32 R185, RZ, RZ, 0x2 ;  /* 0x00000002ffb97424 */ /* 0x001fe400078e00ff */
[----:B------:R-:W-:Y:S02]  /*54d0*/  IMAD.MOV.U32 R184, RZ, RZ, 0x1f ;  /* 0x0000001fffb87424 */ /* 0x000fe400078e00ff */
[----:B------:R-:W-:Y:S02]  /*54e0*/  IMAD.MOV.U32 R187, RZ, RZ, -0x1 ;  /* 0xffffffffffbb7424 */ /* 0x000fe400078e00ff */
[----:B------:R-:W-:Y:S05]  /*54f0*/  CALL.REL.NOINC `($__internal_6_$__cuda_sm70_shflsync_down_p) ;  /* 0x0000011000007944 */ /* 0x000fea0003c00000 */
        /* <DEDUP_REMOVED lines=9> */
[----:B------:R-:W-:Y:S01]  /*5590*/  MOV R108, 0x55f0 ;  /* 0x000055f0006c7802 */ /* 0x000fe20000000f00 */
[----:B------:R-:W-:Y:S02]  /*55a0*/  IMAD.MOV.U32 R114, RZ, RZ, R115 ;  /* 0x000000ffff727224 */ /* 0x000fe400078e0073 */
[----:B0-----:R-:W-:-:S02]  /*55b0*/  IMAD.MOV.U32 R185, RZ, RZ, 0x1 ;  /* 0x00000001ffb97424 */ /* 0x001fc400078e00ff */
[----:B------:R-:W-:Y:S02]  /*55c0*/  IMAD.MOV.U32 R184, RZ, RZ, 0x1f ;  /* 0x0000001fffb87424 */ /* 0x000fe400078e00ff */
[----:B------:R-:W-:Y:S02]  /*55d0*/  IMAD.MOV.U32 R187, RZ, RZ, -0x1 ;  /* 0xffffffffffbb7424 */ /* 0x000fe400078e00ff */
[----:B------:R-:W-:Y:S05]  /*55e0*/  CALL.REL.NOINC `($__internal_6_$__cuda_sm70_shflsync_down_p) ;  /* 0x0000002000007944 */ /* 0x000fea0003c00000 */
[----:B-1----:R-:W-:Y:S01]  /*55f0*/  IMAD.MOV.U32 R108, RZ, RZ, R114 ;  /* 0x000000ffff6c7224 */ /* 0x002fe200078e0072 */
[----:B0-----:R-:W-:Y:S05]  /*5600*/  BRA `(.L_x_408) ;  /* 0xffffcc3000007947 */ /* 0x001fea000383ffff */
        .weak           $__internal_6_$__cuda_sm70_shflsync_down_p
        .type           $__internal_6_$__cuda_sm70_shflsync_down_p,@function
        .size           $__internal_6_$__cuda_sm70_shflsync_down_p,(.L_x_9750 - $__internal_6_$__cuda_sm70_shflsync_down_p)
$__internal_6_$__cuda_sm70_shflsync_down_p:
[----:B------:R-:W-:Y:S01]  /*5610*/  IMAD.MOV.U32 R109, RZ, RZ, 0x0 ;  /* 0x00000000ff6d7424 */ /* 0x000fe200078e00ff */
[----:B------:R-:W-:Y:S04]  /*5620*/  WARPSYNC R187 ;  /* 0x000000bb00007348 */ /* 0x000fe80003800000 */
[----:B------:R0:W1:Y:S01]  /*5630*/  SHFL.DOWN PT, R114, R114, R185, R184 ;  /* 0x080000b972727389 */ /* 0x00006200000e00b8 */
[----:B------:R-:W-:Y:S05]  /*5640*/  RET.REL.NODEC R108 `(_ZN10layer_norm13ln_bwd_kernelINS_13Kernel_traitsI13__nv_bfloat16S2_S2_S2_fjLj2560ELj1ELj1ELj4ELj8ENS_18Kernel_traits_baseILj2560ES2_S2_S2_S2_fjLj128EEEEELb0ELb1ELb1ELb0EEEvNS_9BwdParamsE) ;  /* 0xffffa9b06c007950 */ /* 0x000fea0003c3ffff */
.L_x_409:
        /* <DEDUP_REMOVED lines=11> */
.L_x_9750:


//--------------------- .text._ZN10layer_norm13ln_bwd_kernelINS_13Kernel_traitsI13__nv_bfloat16S2_S2_S2_fjLj2560ELj1ELj1ELj4ELj8ENS_18Kernel_traits_baseILj2560ES2_S2_S2_S2_fjLj128EEEEELb0ELb1ELb1ELb1EEEvNS_9BwdParamsE --------------------------
	.section	.text._ZN10layer_norm13ln_bwd_kernelINS_13Kernel_traitsI13__nv_bfloat16S2_S2_S2_fjLj2560ELj1ELj1ELj4ELj8ENS_18Kernel_traits_baseILj2560ES2_S2_S2_S2_fjLj128EEEEELb0ELb1ELb1ELb1EEEvNS_9BwdParamsE,"ax",@progbits
	.sectioninfo	@"SHI_REGISTERS=190"
	.align	128
        .global         _ZN10layer_norm13ln_bwd_kernelINS_13Kernel_traitsI13__nv_bfloat16S2_S2_S2_fjLj2560ELj1ELj1ELj4ELj8ENS_18Kernel_traits_baseILj2560ES2_S2_S2_S2_fjLj128EEEEELb0ELb1ELb1ELb1EEEvNS_9BwdParamsE
        .type           _ZN10layer_norm13ln_bwd_kernelINS_13Kernel_traitsI13__nv_bfloat16S2_S2_S2_fjLj2560ELj1ELj1ELj4ELj8ENS_18Kernel_traits_baseILj2560ES2_S2_S2_S2_fjLj128EEEEELb0ELb1ELb1ELb1EEEvNS_9BwdParamsE,@function
        .size           _ZN10layer_norm13ln_bwd_kernelINS_13Kernel_traitsI13__nv_bfloat16S2_S2_S2_fjLj2560ELj1ELj1ELj4ELj8ENS_18Kernel_traits_baseILj2560ES2_S2_S2_S2_fjLj128EEEEELb0ELb1ELb1ELb1EEEvNS_9BwdParamsE,(.L_x_9751 - _ZN10layer_norm13ln_bwd_kernelINS_13Kernel_traitsI13__nv_bfloat16S2_S2_S2_fjLj2560ELj1ELj1ELj4ELj8ENS_18Kernel_traits_baseILj2560ES2_S2_S2_S2_fjLj128EEEEELb0ELb1ELb1ELb1EEEvNS_9BwdParamsE)
        .other          _ZN10layer_norm13ln_bwd_kernelINS_13Kernel_traitsI13__nv_bfloat16S2_S2_S2_fjLj2560ELj1ELj1ELj4ELj8ENS_18Kernel_traits_baseILj2560ES2_S2_S2_S2_fjLj128EEEEELb0ELb1ELb1ELb1EEEvNS_9BwdParamsE,@"STO_CUDA_ENTRY STV_DEFAULT"
_ZN10layer_norm13ln_bwd_kernelINS_13Kernel_traitsI13__nv_bfloat16S2_S2_S2_fjLj2560ELj1ELj1ELj4ELj8ENS_18Kernel_traits_baseILj2560ES2_S2_S2_S2_fjLj128EEEEELb0ELb1ELb1ELb1EEEvNS_9BwdParamsE:
.text._ZN10layer_norm13ln_bwd_kernelINS_13Kernel_traitsI13__nv_bfloat16S2_S2_S2_fjLj2560ELj1ELj1ELj4ELj8ENS_18Kernel_traits_baseILj2560ES2_S2_S2_S2_fjLj128EEEEELb0ELb1ELb1ELb1EEEvNS_9BwdParamsE:
        /* <DEDUP_REMOVED lines=38> */
.L_x_410:
[----:B------:R-:W-:-:S05]  /*0260*/  IMAD.SHL.U32 R3, R0, 0x8, RZ ;  /* 0x0000000800037824 */ /* 0x000fca00078e00ff */
[----:B------:R-:W-:-:S04]  /*0270*/  LOP3.LUT R3, R3, 0x3f8, RZ, 0xc0, !PT ;  /* 0x000003f803037812 */ /* 0x000fc800078ec0ff */
[----:B------:R-:W-:-:S05]  /*0280*/  IADD3 R4, P0, R3, c[0x0][0x1b0], RZ ;  /* 0x00006c0003047a10 */ /* 0x000fca0007f1e0ff */
[----:B------:R-:W-:Y:S01]  /*0290*/  IMAD.X R5, RZ, RZ, c[0x0][0x1b4], P0 ;  /* 0x00006d00ff057624 */ /* 0x000fe200000e06ff */
[----:B------:R-:W-:-:S04]  /*02a0*/  IADD3 R6, P0, R3, c[0x0][0x1c8], RZ ;  /* 0x0000720003067a10 */ /* 0x000fc80007f1e0ff */
[----:B------:R-:W2:Y:S01]  /*02b0*/  LDG.E.64 R8, [R4.64] ;  /* 0x0000000404087981 */ /* 0x000ea2000c1e1b00 */
[----:B------:R-:W-:-:S03]  /*02c0*/  IMAD.X R7, RZ, RZ, c[0x0][0x1cc], P0 ;  /* 0x00007300ff077624 */ /* 0x000fc600000e06ff */
[----:B------:R0:W3:Y:S04]  /*02d0*/  LDG.E.64 R20, [R4.64+0xc00] ;  /* 0x000c000404147981 */ /* 0x0000e8000c1e1b00 */
[----:B------:R-:W4:Y:S04]  /*02e0*/  LDG.E.64 R22, [R6.64+0xc00] ;  /* 0x000c000406167981 */ /* 0x000f28000c1e1b00 */
[----:B------:R0:W5:Y:S04]  /*02f0*/  LDG.E.64 R10, [R4.64+0x400] ;  /* 0x00040004040a7981 */ /* 0x000168000c1e1b00 */
[----:B------:R0:W5:Y:S04]  /*0300*/  LDG.E.64 R12, [R4.64+0x800] ;  /* 0x00080004040c7981 */ /* 0x000168000c1e1b00 */
[----:B------:R0:W5:Y:S04]  /*0310*/  LDG.E.64 R34, [R4.64+0x1000] ;  /* 0x0010000404227981 */ /* 0x000168000c1e1b00 */
[----:B------:R1:W5:Y:S04]  /*0320*/  LDG.E.64 R14, [R6.64] ;  /* 0x00000004060e7981 */ /* 0x000368000c1e1b00 */
[----:B------:R1:W5:Y:S04]  /*0330*/  LDG.E.64 R16, [R6.64+0x400] ;  /* 0x0004000406107981 */ /* 0x000368000c1e1b00 */
[----:B------:R1:W5:Y:S04]  /*0340*/  LDG.E.64 R44, [R6.64+0x1000] ;  /* 0x00100004062c7981 */ /* 0x000368000c1e1b00 */
[----:B------:R1:W5:Y:S01]  /*0350*/  LDG.E.64 R18, [R6.64+0x800] ;  /* 0x0008000406127981 */ /* 0x000362000c1e1b00 */
[----:B------:R-:W-:Y:S01]  /*0360*/  HFMA2.MMA R24, -RZ, RZ, 0, 5.9604644775390625e-08 ;  /* 0x00000001ff187435 */ /* 0x000fe200000001ff */
        /* <DEDUP_REMOVED lines=39> */
[--C-:B-----5:R-:W-:Y:S02]  /*05e0*/  SHF.R.U64 R27, R10, 0x10, R11.reuse ;  /* 0x000000100a1b7819 */ /* 0x120fe4000000120b */
[--C-:B------:R-:W-:Y:S02]  /*05f0*/  SHF.R.U32.HI R28, RZ, 0x10, R11.reuse ;  /* 0x00000010ff1c7819 */ /* 0x100fe4000001160b */
[----:B-1----:R-:W-:Y:S02]  /*0600*/  PRMT R6, RZ, 0x5410, R11 ;  /* 0x00005410ff067816 */ /* 0x002fe4000000000b */
[----:B------:R-:W-:Y:S02]  /*0610*/  PRMT R3, RZ, 0x5410, R8 ;  /* 0x00005410ff037816 */ /* 0x000fe40000000008 */
[----:B------:R-:W-:-:S02]  /*0620*/  SHF.R.U64 R29, R12, 0x10, R13 ;  /* 0x000000100c1d7819 */ /* 0x000fc4000000120d */
[----:B------:R-:W-:Y:S02]  /*0630*/  PRMT R7, RZ, 0x5410, R12 ;  /* 0x00005410ff077816 */ /* 0x000fe4000000000c */
[----:B------:R-:W-:Y:S02]  /*0640*/  SHF.R.U64 R33, R34, 0x10, R35 ;  /* 0x0000001022217819 */ /* 0x000fe40000001223 */
[----:B------:R-:W-:Y:S02]  /*0650*/  PRMT R11, RZ, 0x5410, R34 ;  /* 0x00005410ff0b7816 */ /* 0x000fe40000000022 */
[--C-:B------:R-:W-:Y:S02]  /*0660*/  SHF.R.U32.HI R30, RZ, 0x10, R13.reuse ;  /* 0x00000010ff1e7819 */ /* 0x100fe4000001160d */
[----:B------:R-:W-:Y:S02]  /*0670*/  PRMT R8, RZ, 0x5410, R13 ;  /* 0x00005410ff087816 */ /* 0x000fe4000000000d */
[----:B------:R-:W-:-:S02]  /*0680*/  SHF.R.U32.HI R34, RZ, 0x10, R35 ;  /* 0x00000010ff227819 */ /* 0x000fc40000011623 */
[----:B------:R-:W-:Y:S02]  /*0690*/  PRMT R12, RZ, 0x5410, R35 ;  /* 0x00005410ff0c7816 */ /* 0x000fe40000000023 */
[----:B------:R-:W-:Y:S02]  /*06a0*/  PRMT R5, RZ, 0x5410, R10 ;  /* 0x00005410ff057816 */ /* 0x000fe4000000000a */
[----:B------:R-:W-:Y:S02]  /*06b0*/  SHF.R.U64 R35, R14, 0x10, R15 ;  /* 0x000000100e237819 */ /* 0x000fe4000000120f */
[----:B------:R-:W-:Y:S02]  /*06c0*/  PRMT R13, RZ, 0x5410, R14 ;  /* 0x00005410ff0d7816 */ /* 0x000fe4000000000e */
[--C-:B------:R-:W-:Y:S02]  /*06d0*/  SHF.R.U32.HI R32, RZ, 0x10, R21.reuse ;  /* 0x00000010ff207819 */ /* 0x100fe40000011615 */
[----:B------:R-:W-:-:S02]  /*06e0*/  PRMT R10, RZ, 0x5410, R21 ;  /* 0x00005410ff0a7816 */ /* 0x000fc40000000015 */
[--C-:B------:R-:W-:Y:S02]  /*06f0*/  SHF.R.U32.HI R36, RZ, 0x10, R15.reuse ;  /* 0x00000010ff247819 */ /* 0x100fe4000001160f */
[----:B------:R-:W-:Y:S02]  /*0700*/  PRMT R14, RZ, 0x5410, R15 ;  /* 0x00005410ff0e7816 */ /* 0x000fe4000000000f */
[----:B------:R-:W-:Y:S02]  /*0710*/  SHF.R.U64 R37, R16, 0x10, R17 ;  /* 0x0000001010257819 */ /* 0x000fe40000001211 */
[----:B------:R-:W-:Y:S02]  /*0720*/  PRMT R15, RZ, 0x5410, R16 ;  /* 0x00005410ff0f7816 */ /* 0x000fe40000000010 */
[----:B------:R-:W-:Y:S02]  /*0730*/  SHF.R.U64 R43, R44, 0x10, R45 ;  /* 0x000000102c2b7819 */ /* 0x000fe4000000122d */
[----:B------:R-:W-:-:S02]  /*0740*/  PRMT R21, RZ, 0x5410, R44 ;  /* 0x00005410ff157816 */ /* 0x000fc4000000002c */
[--C-:B------:R-:W-:Y:S02]  /*0750*/  SHF.R.U32.HI R38, RZ, 0x10, R17.reuse ;  /* 0x00000010ff267819 */ /* 0x100fe40000011611 */
[----:B------:R-:W-:Y:S02]  /*0760*/  PRMT R16, RZ, 0x5410, R17 ;  /* 0x00005410ff107816 */ /* 0x000fe40000000011 */
[--C-:B------:R-:W-:Y:S02]  /*0770*/  SHF.R.U64 R39, R18, 0x10, R19.reuse ;  /* 0x0000001012277819 */ /* 0x100fe40000001213 */
[----:B------:R-:W-:Y:S02]  /*0780*/  SHF.R.U32.HI R40, RZ, 0x10, R19 ;  /* 0x00000010ff287819 */ /* 0x000fe40000011613 */
[----:B------:R-:W-:Y:S02]  /*0790*/  SHF.R.U32.HI R44, RZ, 0x10, R45 ;  /* 0x00000010ff2c7819 */ /* 0x000fe4000001162d */
        /* <DEDUP_REMOVED lines=24> */
.L_x_500:
[----:B------:R-:W-:-:S04]  /*0920*/  IMAD.MOV.U32 R167, RZ, RZ, 0x4 ;  /* 0x00000004ffa77424 */ /* 0x000fc800078e00ff */
[----:B------:R-:W-:-:S05]  /*0930*/  IMAD.WIDE R112, R2, R167, c[0x0][0x1d8] ;  /* 0x0000760002707625 */ /* 0x000fca00078e02a7 */
[----:B------:R0:W2:Y:S01]  /*0940*/  LDG.E R114, [R112.64] ;  /* 0x0000000470727981 */ /* 0x0000a2000c1e1900 */
[C---:B------:R-:W-:Y:S02]  /*0950*/  IMAD R46, R2.reuse, c[0x0][0x168], RZ ;  /* 0x00005a00022e7a24 */ /* 0x040fe400078e02ff */
[----:B------:R-:W-:-:S03]  /*0960*/  IMAD.WIDE R110, R2, R167, c[0x0][0x1a8] ;  /* 0x00006a00026e7625 */ /* 0x000fc600078e02a7 */
[----:B------:R-:W-:Y:S01]  /*0970*/  SHF.R.S32.HI R115, RZ, 0x1f, R46 ;  /* 0x0000001fff737819 */ /* 0x000fe2000001142e */
[----:B------:R-:W-:Y:S01]  /*0980*/  IMAD.WIDE R108, R2, R167, c[0x0][0x1d0] ;  /* 0x00007400026c7625 */ /* 0x000fe200078e02a7 */
[----:B------:R-:W-:Y:S01]  /*0990*/  BSSY B0, `(.L_x_412) ;  /* 0x000011b000007945 */ /* 0x000fe20003800000 */
[----:B------:R1:W5:Y:S01]  /*09a0*/  LDG.E R45, [R110.64] ;  /* 0x000000046e2d7981 */ /* 0x000362000c1e1900 */
[----:B------:R-:W-:Y:S02]  /*09b0*/  LEA.HI R46, R115, R46, RZ, 0x2 ;  /* 0x0000002e732e7211 */ /* 0x000fe400078f10ff */
[----:B------:R-:W-:Y:S01]  /*09c0*/  LOP3.LUT R115, R0, 0x7f, RZ, 0xc0, !PT ;  /* 0x0000007f00737812 */ /* 0x000fe200078ec0ff */
[----:B------:R-:W-:Y:S01]  /*09d0*/  IMAD.MOV.U32 R171, RZ, RZ, 0x8 ;  /* 0x00000008ffab7424 */ /* 0x000fe200078e00ff */
[----:B------:R3:W5:Y:S02]  /*09e0*/  LDG.E R166, [R108.64] ;  /* 0x000000046ca67981 */ /* 0x000764000c1e1900 */
[----:B------:R-:W-:-:S04]  /*09f0*/  LEA.HI.SX32 R46, R46, R115, 0x1e ;  /* 0x000000732e2e7211 */ /* 0x000fc800078ff2ff */
[C---:B------:R-:W-:Y:S01]  /*0a00*/  IADD3 R182, R46.reuse, 0x80, RZ ;  /* 0x000000802eb67810 */ /* 0x040fe20007ffe0ff */
[C---:B0-----:R-:W-:Y:S01]  /*0a10*/  IMAD.WIDE.U32 R112, R46.reuse, R171, c[0x0][0x218] ;  /* 0x000086002e707625 */ /* 0x041fe200078e00ab */
[----:B------:R-:W-:-:S03]  /*0a20*/  IADD3 R181, R46, 0x100, RZ ;  /* 0x000001002eb57810 */ /* 0x000fc60007ffe0ff */
[----:B---3--:R-:W-:-:S04]  /*0a30*/  IMAD.WIDE.U32 R108, R182, R171, c[0x0][0x218] ;  /* 0x00008600b66c7625 */ /* 0x008fc800078e00ab */
[----:B-1----:R-:W-:Y:S01]  /*0a40*/  IMAD.WIDE.U32 R110, R181, R171, c[0x0][0x218] ;  /* 0x00008600b56e7625 */ /* 0x002fe200078e00ab */
        /* <DEDUP_REMOVED lines=17> */
.L_x_413:
[----:B------:R-:W-:-:S05]  /*0b60*/  IADD3 R47, R114, -0x1, RZ ;  /* 0xffffffff722f7810 */ /* 0x000fca0007ffe0ff */
[----:B------:R-:W-:-:S05]  /*0b70*/  IMAD R47, R47, c[0x0][0x168], RZ ;  /* 0x00005a002f2f7a24 */ /* 0x000fca00078e02ff */
[----:B------:R-:W-:-:S04]  /*0b80*/  SHF.R.S32.HI R114, RZ, 0x1f, R47 ;  /* 0x0000001fff727819 */ /* 0x000fc8000001142f */
[----:B------:R-:W-:-:S04]  /*0b90*/  LEA.HI R114, R114, R47, RZ, 0x2 ;  /* 0x0000002f72727211 */ /* 0x000fc800078f10ff */
[----:B------:R-:W-:-:S04]  /*0ba0*/  LEA.HI.SX32 R114, R114, R115, 0x1e ;  /* 0x0000007372727211 */ /* 0x000fc800078ff2ff */
[C---:B------:R-:W-:Y:S01]  /*0bb0*/  IADD3 R132, R114.reuse, 0x80, RZ ;  /* 0x0000008072847810 */ /* 0x040fe20007ffe0ff */
[CC--:B------:R-:W-:Y:S01]  /*0bc0*/  IMAD.WIDE.U32 R130, R114.reuse, R171.reuse, c[0x0][0x208] ;  /* 0x0000820072827625 */ /* 0x0c0fe200078e00ab */
[C---:B------:R-:W-:Y:S02]  /*0bd0*/  IADD3 R128, R114.reuse, 0x100, RZ ;  /* 0x0000010072807810 */ /* 0x040fe40007ffe0ff */
[----:B------:R-:W-:Y:S01]  /*0be0*/  IADD3 R124, R114, 0x180, RZ ;  /* 0x00000180727c7810 */ /* 0x000fe20007ffe0ff */
[----:B------:R-:W-:Y:S01]  /*0bf0*/  IMAD.WIDE.U32 R116, R46, R171, c[0x0][0x188] ;  /* 0x000062002e747625 */ /* 0x000fe200078e00ab */
[----:B------:R-:W-:Y:S01]  /*0c00*/  IADD3 R114, R114, 0x200, RZ ;  /* 0x0000020072727810 */ /* 0x000fe20007ffe0ff */
[----:B------:R-:W2:Y:S01]  /*0c10*/  LDG.E.64 R130, [R130.64] ;  /* 0x0000000482827981 */ /* 0x000ea2000c1e1b00 */
[----:B------:R-:W-:Y:S01]  /*0c20*/  IADD3 R138, R46, 0x200, RZ ;  /* 0x000002002e8a7810 */ /* 0x000fe20007ffe0ff */
[----:B------:R-:W-:Y:S01]  /*0c30*/  IMAD.WIDE R134, R2, R167, c[0x0][0x1a0] ;  /* 0x0000680002867625 */ /* 0x000fe200078e02a7 */
[----:B------:R-:W-:Y:S01]  /*0c40*/  IADD3 R136, R46, 0x180, RZ ;  /* 0x000001802e887810 */ /* 0x000fe20007ffe0ff */
[----:B------:R-:W3:Y:S02]  /*0c50*/  LDG.E.64 R116, [R116.64] ;  /* 0x0000000474747981 */ /* 0x000ee4000c1e1b00 */
[----:B------:R-:W-:-:S02]  /*0c60*/  IMAD.WIDE.U32 R114, R114, R171, c[0x0][0x208] ;  /* 0x0000820072727625 */ /* 0x000fc400078e00ab */
[----:B------:R2:W4:Y:S02]  /*0c70*/  LDG.E R134, [R134.64] ;  /* 0x0000000486867981 */ /* 0x000524000c1e1900 */
        /* <DEDUP_REMOVED lines=12> */
[----:B------:R-:W-:Y:S02]  /*0d40*/  IMAD.WIDE.U32 R122, R136, R171, c[0x0][0x188] ;  /* 0x00006200887a7625 */ /* 0x000fe400078e00ab */
        /* <DEDUP_REMOVED lines=11> */
[----:B------:R-:W-:Y:S01]  /*0e00*/  ISETP.NE.AND P0, PT, R23, RZ, PT ;  /* 0x000000ff1700720c */ /* 0x000fe20003f05270 */
[----:B--2---:R-:W-:Y:S01]  /*0e10*/  IMAD.MOV.U32 R135, RZ, RZ, R130 ;  /* 0x000000ffff877224 */ /* 0x004fe200078e0082 */
[----:B------:R-:W-:-:S02]  /*0e20*/  SHF.R.U64 R183, R130, 0x10, R131 ;  /* 0x0000001082b77819 */ /* 0x000fc40000001283 */
[----:B---3--:R-:W-:Y:S02]  /*0e30*/  SHF.R.U64 R47, R116, 0x10, R117 ;  /* 0x00000010742f7819 */ /* 0x008fe40000001275 */
[----:B----4-:R-:W-:Y:S02]  /*0e40*/  FSEL R184, R134, RZ, !P0 ;  /* 0x000000ff86b87208 */ /* 0x010fe40004000000 */
[--C-:B0-----:R-:W-:Y:S01]  /*0e50*/  SHF.R.U64 R110, R114, 0x10, R115.reuse ;  /* 0x00000010726e7819 */ /* 0x101fe20000001273 */
[--C-:B-1----:R-:W-:Y:S01]  /*0e60*/  IMAD.MOV.U32 R109, RZ, RZ, R115.reuse ;  /* 0x000000ffff6d7224 */ /* 0x102fe200078e0073 */
[----:B------:R-:W-:Y:S02]  /*0e70*/  SHF.R.U32.HI R108, RZ, 0x10, R115 ;  /* 0x00000010ff6c7819 */ /* 0x000fe40000011673 */
[--C-:B------:R-:W-:Y:S02]  /*0e80*/  SHF.R.U32.HI R115, RZ, 0x10, R117.reuse ;  /* 0x00000010ff737819 */ /* 0x100fe40000011675 */
[----:B------:R-:W-:-:S02]  /*0e90*/  PRMT R117, RZ, 0x5410, R117 ;  /* 0x00005410ff757816 */ /* 0x000fc40000000075 */
[--C-:B------:R-:W-:Y:S02]  /*0ea0*/  SHF.R.U64 R136, R118, 0x10, R119.reuse ;  /* 0x0000001076887819 */ /* 0x100fe40000001277 */
[----:B------:R-:W-:Y:S01]  /*0eb0*/  SHF.R.U32.HI R130, RZ, 0x10, R119 ;  /* 0x00000010ff827819 */ /* 0x000fe20000011677 */
[----:B------:R-:W-:Y:S01]  /*0ec0*/  IMAD.MOV.U32 R112, RZ, RZ, R114 ;  /* 0x000000ffff707224 */ /* 0x000fe200078e0072 */
[----:B------:R-:W-:Y:S02]  /*0ed0*/  MOV R143, R132 ;  /* 0x00000084008f7202 */ /* 0x000fe40000000f00 */
[----:B------:R-:W-:Y:S02]  /*0ee0*/  SHF.R.U64 R167, R132, 0x10, R133 ;  /* 0x0000001084a77819 */ /* 0x000fe40000001285 */
[----:B------:R-:W-:Y:S01]  /*0ef0*/  PRMT R119, RZ, 0x5410, R119 ;  /* 0x00005410ff777816 */ /* 0x000fe20000000077 */
[----:B------:R-:W-:Y:S01]  /*0f00*/  IMAD.MOV.U32 R141, RZ, RZ, R124 ;  /* 0x000000ffff8d7224 */ /* 0x000fe200078e007c */
[----:B------:R-:W-:Y:S01]  /*0f10*/  SHF.R.U64 R132, R120, 0x10, R121 ;  /* 0x0000001078847819 */ /* 0x000fe20000001279 */
[----:B------:R-:W-:Y:S01]  /*0f20*/  IMAD.MOV.U32 R142, RZ, RZ, R131 ;  /* 0x000000ffff8e7224 */ /* 0x000fe200078e0083 */
[----:B------:R-:W-:Y:S01]  /*0f30*/  SHF.R.U64 R113, R124, 0x10, R125 ;  /* 0x000000107c717819 */ /* 0x000fe2000000127d */
[----:B------:R-:W-:Y:S01]  /*0f40*/  IMAD.MOV.U32 R145, RZ, RZ, R128 ;  /* 0x000000ffff917224 */ /* 0x000fe200078e0080 */
[----:B------:R-:W-:Y:S01]  /*0f50*/  PRMT R114, RZ, 0x5410, R118 ;  /* 0x00005410ff727816 */ /* 0x000fe20000000076 */
[----:B------:R-:W-:Y:S01]  /*0f60*/  FADD.FTZ R118, -R184, R117 ;  /* 0x00000075b8767221 */ /* 0x000fe20000010100 */
[----:B------:R-:W-:-:S02]  /*0f70*/  PRMT R120, RZ, 0x5410, R120 ;  /* 0x00005410ff787816 */ /* 0x000fc40000000078 */
[----:B------:R-:W-:Y:S02]  /*0f80*/  SHF.R.U32.HI R171, RZ, 0x10, R131 ;  /* 0x00000010ffab7819 */ /* 0x000fe40000011683 */
[----:B------:R-:W-:Y:S02]  /*0f90*/  SHF.R.U64 R151, R128, 0x10, R129 ;  /* 0x0000001080977819 */ /* 0x000fe40000001281 */
[----:B------:R-:W-:Y:S02]  /*0fa0*/  PRMT R124, RZ, 0x5410, R121 ;  /* 0x00005410ff7c7816 */ /* 0x000fe40000000079 */
[----:B------:R-:W-:Y:S02]  /*0fb0*/  PRMT R47, RZ, 0x5410, R47 ;  /* 0x00005410ff2f7816 */ /* 0x000fe4000000002f */
[----:B------:R-:W-:Y:S02]  /*0fc0*/  PRMT R115, RZ, 0x5410, R115 ;  /* 0x00005410ff737816 */ /* 0x000fe40000000073 */
[----:B------:R-:W-:-:S02]  /*0fd0*/  SHF.R.U32.HI R128, RZ, 0x10, R121 ;  /* 0x00000010ff807819 */ /* 0x000fc40000011679 */
[----:B------:R-:W-:Y:S02]  /*0fe0*/  SHF.R.U64 R137, R126, 0x10, R127 ;  /* 0x000000107e897819 */ /* 0x000fe4000000127f */
[----:B------:R-:W-:Y:S01]  /*0ff0*/  PRMT R131, RZ, 0x5410, R126 ;  /* 0x00005410ff837816 */ /* 0x000fe2000000007e */
[----:B------:R-:W-:Y:S01]  /*1000*/  FADD.FTZ R126, -R184, R119 ;  /* 0x00000077b87e7221 */ /* 0x000fe20000010100 */
[----:B------:R-:W-:Y:S01]  /*1010*/  PRMT R117, RZ, 0x5410, R136 ;  /* 0x00005410ff757816 */ /* 0x000fe20000000088 */
[----:B------:R-:W-:Y:S01]  /*1020*/  IMAD.MOV.U32 R140, RZ, RZ, R129 ;  /* 0x000000ffff8c7224 */ /* 0x000fe200078e0081 */
[----:B------:R-:W-:Y:S02]  /*1030*/  MOV R111, R125 ;  /* 0x0000007d006f7202 */ /* 0x000fe40000000f00 */
[----:B------:R-:W-:Y:S02]  /*1040*/  SHF.R.U32.HI R139, RZ, 0x10, R125 ;  /* 0x00000010ff8b7819 */ /* 0x000fe4000001167d */
[----:B------:R-:W-:-:S02]  /*1050*/  SHF.R.U64 R147, R122, 0x10, R123 ;  /* 0x000000107a937819 */ /* 0x000fc4000000127b */
[----:B------:R-:W-:Y:S02]  /*1060*/  SHF.R.U32.HI R146, RZ, 0x10, R123 ;  /* 0x00000010ff927819 */ /* 0x000fe4000001167b */
[----:B------:R-:W-:Y:S02]  /*1070*/  SHF.R.U32.HI R149, RZ, 0x10, R129 ;  /* 0x00000010ff957819 */ /* 0x000fe40000011681 */
        /* <DEDUP_REMOVED lines=14> */
[----:B------:R-:W-:Y:S01]  /*1160*/  IMAD.MOV.U32 R144, RZ, RZ, R133 ;  /* 0x000000ffff907224 */ /* 0x000fe200078e0085 */
[----:B------:R-:W-:Y:S01]  /*1170*/  PRMT R117, RZ, 0x5410, R137 ;  /* 0x00005410ff757816 */ /* 0x000fe20000000089 */
[C---:B------:R-:W-:Y:S01]  /*1180*/  FADD.FTZ R116, -R184.reuse, R116 ;  /* 0x00000074b8747221 */ /* 0x040fe20000010100 */
[----:B------:R-:W-:Y:S01]  /*1190*/  SHF.R.U32.HI R153, RZ, 0x10, R133 ;  /* 0x00000010ff997819 */ /* 0x000fe20000011685 */
[C---:B------:R-:W-:Y:S01]  /*11a0*/  FADD.FTZ R136, -R184.reuse, R123 ;  /* 0x0000007bb8887221 */ /* 0x040fe20000010100 */
[----:B------:R-:W-:Y:S01]  /*11b0*/  SHF.R.U32.HI R133, RZ, 0x10, R127 ;  /* 0x00000010ff857819 */ /* 0x000fe2000001167f */
[C---:B------:R-:W-:Y:S01]  /*11c0*/  FADD.FTZ R146, -R184.reuse, R47 ;  /* 0x0000002fb8927221 */ /* 0x040fe20000010100 */
[----:B------:R-:W-:Y:S01]  /*11d0*/  PRMT R127, RZ, 0x5410, R127 ;  /* 0x00005410ff7f7816 */ /* 0x000fe2000000007f */
[C---:B------:R-:W-:Y:S01]  /*11e0*/  FADD.FTZ R150, -R184.reuse, R115 ;  /* 0x00000073b8967221 */ /* 0x040fe20000010100 */
[----:B------:R-:W-:Y:S01]  /*11f0*/  PRMT R135, RZ, 0x5410, R135 ;  /* 0x00005410ff877816 */ /* 0x000fe20000000087 */
[C---:B------:R-:W-:Y:S01]  /*1200*/  FADD.FTZ R132, -R184.reuse, R121 ;  /* 0x00000079b8847221 */ /* 0x040fe20000010100 */
[----:B------:R-:W-:Y:S01]  /*1210*/  PRMT R115, RZ, 0x5410, R142 ;  /* 0x00005410ff737816 */ /* 0x000fe2000000008e */
[----:B------:R-:W-:-:S02]  /*1220*/  FADD.FTZ R138, -R184, R125 ;  /* 0x0000007db88a7221 */ /* 0x000fc40000010100 */
[----:B------:R-:W-:Y:S02]  /*1230*/  FADD.FTZ R154, -R184, R117 ;  /* 0x00000075b89a7221 */ /* 0x000fe40000010100 */
[C---:B-----5:R-:W-:Y:S02]  /*1240*/  FMUL.FTZ R47, R45.reuse, R116 ;  /* 0x000000742d2f7220 */ /* 0x060fe40000410000 */
[C---:B------:R-:W-:Y:S02]  /*1250*/  FMUL.FTZ R117, R45.reuse, R118 ;  /* 0x000000762d757220 */ /* 0x040fe40000410000 */
[C---:B------:R-:W-:Y:S02]  /*1260*/  FMUL.FTZ R121, R45.reuse, R126 ;  /* 0x0000007e2d797220 */ /* 0x040fe40000410000 */
[C---:B------:R-:W-:Y:S01]  /*1270*/  FMUL.FTZ R116, R45.reuse, R114 ;  /* 0x000000722d747220 */ /* 0x040fe20000410000 */
[----:B------:R-:W-:Y:S01]  /*1280*/  PRMT R114, RZ, 0x5410, R183 ;  /* 0x00005410ff727816 */ /* 0x000fe200000000b7 */
[----:B------:R-:W-:-:S02]  /*1290*/  FMUL.FTZ R118, R45, R120 ;  /* 0x000000782d767220 */ /* 0x000fc40000410000 */
[C---:B------:R-:W-:Y:S02]  /*12a0*/  FMUL.FTZ R126, R45.reuse, R136 ;  /* 0x000000882d7e7220 */ /* 0x040fe40000410000 */
[----:B------:R-:W-:Y:S02]  /*12b0*/  FADD.FTZ R170, -R184, R127 ;  /* 0x0000007fb8aa7221 */ /* 0x000fe40000010100 */
[----:B------:R-:W-:Y:S02]  /*12c0*/  FMUL.FTZ R120, R45, R124 ;  /* 0x0000007c2d787220 */ /* 0x000fe40000410000 */
[----:B------:R-:W-:Y:S02]  /*12d0*/  FMUL.FTZ R136, R3, R135 ;  /* 0x0000008703887220 */ /* 0x000fe40000410000 */
[C---:B------:R-:W-:Y:S02]  /*12e0*/  FMUL.FTZ R124, R45.reuse, R132 ;  /* 0x000000842d7c7220 */ /* 0x040fe40000410000 */
[----:B------:R-:W-:-:S02]  /*12f0*/  FMUL.FTZ R127, R45, R138 ;  /* 0x0000008a2d7f7220 */ /* 0x000fc40000410000 */
[----:B------:R-:W-:Y:S01]  /*1300*/  FMUL.FTZ R132, R45, R154 ;  /* 0x0000009a2d847220 */ /* 0x000fe20000410000 */
[----:B------:R-:W-:Y:S01]  /*1310*/  PRMT R154, RZ, 0x5410, R110 ;  /* 0x00005410ff9a7816 */ /* 0x000fe2000000006e */
[----:B------:R-:W-:Y:S02]  /*1320*/  FADD.FTZ R94, R94, R115 ;  /* 0x000000735e5e7221 */ /* 0x000fe40000010000 */
[-C--:B------:R-:W-:Y:S02]  /*1330*/  FFMA.FTZ R50, R117, R115.reuse, R50 ;  /* 0x0000007375327223 */ /* 0x080fe40000010032 */
[----:B------:R-:W-:Y:S01]  /*1340*/  FMUL.FTZ R138, R4, R115 ;  /* 0x00000073048a7220 */ /* 0x000fe20000410000 */
[----:B------:R-:W-:Y:S01]  /*1350*/  PRMT R115, RZ, 0x5410, R144 ;  /* 0x00005410ff737816 */ /* 0x000fe20000000090 */
[----:B------:R-:W-:Y:S01]  /*1360*/  FADD.FTZ R92, R92, R135 ;  /* 0x000000875c5c7221 */ /* 0x000fe20000010000 */
[----:B------:R-:W-:Y:S01]  /*1370*/  PRMT R144, RZ, 0x5410, R153 ;  /* 0x00005410ff907816 */ /* 0x000fe20000000099 */
[----:B------:R-:W-:Y:S01]  /*1380*/  FFMA.FTZ R48, R47, R135, R48 ;  /* 0x000000872f307223 */ /* 0x000fe20000010030 */
[----:B------:R-:W-:Y:S01]  /*1390*/  PRMT R153, RZ, 0x5410, R109 ;  /* 0x00005410ff997816 */ /* 0x000fe2000000006d */
[----:B------:R-:W-:-:S02]  /*13a0*/  FMUL.FTZ R123, R45, R130 ;  /* 0x000000822d7b7220 */ /* 0x000fc40000410000 */
[----:B------:R-:W-:Y:S02]  /*13b0*/  FMUL.FTZ R135, R25, R114 ;  /* 0x0000007219877220 */ /* 0x000fe40000410000 */
[----:B------:R-:W-:Y:S01]  /*13c0*/  FADD.FTZ R110, RZ, R136 ;  /* 0x00000088ff6e7221 */ /* 0x000fe20000010000 */
[----:B------:R-:W-:Y:S01]  /*13d0*/  PRMT R137, RZ, 0x5410, R171 ;  /* 0x00005410ff897816 */ /* 0x000fe200000000ab */
[----:B------:R-:W-:Y:S01]  /*13e0*/  FMUL.FTZ R130, R45, R150 ;  /* 0x000000962d827220 */ /* 0x000fe20000410000 */
[----:B------:R-:W-:Y:S01]  /*13f0*/  PRMT R150, RZ, 0x5410, R113 ;  /* 0x00005410ff967816 */ /* 0x000fe20000000071 */
[----:B------:R-:W-:Y:S01]  /*1400*/  FFMA.FTZ R109, R47, R136, RZ ;  /* 0x000000882f6d7223 */ /* 0x000fe200000100ff */
[----:B------:R-:W-:Y:S01]  /*1410*/  PRMT R113, RZ, 0x5410, R111 ;  /* 0x00005410ff717816 */ /* 0x000fe2000000006f */
[----:B------:R-:W-:Y:S01]  /*1420*/  FADD.FTZ R128, -R184, R119 ;  /* 0x00000077b8807221 */ /* 0x000fe20000010100 */
[----:B------:R-:W-:Y:S01]  /*1430*/  PRMT R119, RZ, 0x5410, R133 ;  /* 0x00005410ff777816 */ /* 0x000fe20000000085 */
[----:B------:R-:W-:Y:S01]  /*1440*/  FADD.FTZ R111, R110, R135 ;  /* 0x000000876e6f7221 */ /* 0x000fe20000010000 */
[----:B------:R-:W-:Y:S01]  /*1450*/  PRMT R143, RZ, 0x5410, R143 ;  /* 0x00005410ff8f7816 */ /* 0x000fe2000000008f */
[----:B------:R-:W-:-:S02]  /*1460*/  FFMA.FTZ R109, R116, R135, R109 ;  /* 0x00000087746d7223 */ /* 0x000fc4000001006d */
[----:B------:R-:W-:Y:S02]  /*1470*/  FADD.FTZ R95, R95, R137 ;  /* 0x000000895f5f7221 */ /* 0x000fe40000010000 */
[-C--:B------:R-:W-:Y:S02]  /*1480*/  FFMA.FTZ R51, R118, R137.reuse, R51 ;  /* 0x0000008976337223 */ /* 0x080fe40000010033 */
[----:B------:R-:W-:Y:S02]  /*1490*/  FMUL.FTZ R137, R26, R137 ;  /* 0x000000891a897220 */ /* 0x000fe40000410000 */
[----:B------:R-:W-:Y:S02]  /*14a0*/  FADD.FTZ R110, R111, R138 ;  /* 0x0000008a6f6e7221 */ /* 0x000fe40000010000 */
[C---:B------:R-:W-:Y:S02]  /*14b0*/  FADD.FTZ R148, -R184.reuse, R129 ;  /* 0x00000081b8947221 */ /* 0x040fe40000010100 */
[C---:B------:R-:W-:Y:S01]  /*14c0*/  FADD.FTZ R152, -R184.reuse, R131 ;  /* 0x00000083b8987221 */ /* 0x040fe20000010100 */
[----:B------:R-:W-:Y:S01]  /*14d0*/  PRMT R147, RZ, 0x5410, R140 ;  /* 0x00005410ff937816 */ /* 0x000fe2000000008c */
[----:B------:R-:W-:-:S02]  /*14e0*/  FADD.FTZ R184, -R184, R119 ;  /* 0x00000077b8b87221 */ /* 0x000fc40000010100 */
[----:B------:R-:W-:Y:S02]  /*14f0*/  FADD.FTZ R93, R93, R114 ;  /* 0x000000725d5d7221 */ /* 0x000fe40000010000 */
[----:B------:R-:W-:Y:S01]  /*1500*/  FFMA.FTZ R49, R116, R114, R49 ;  /* 0x0000007274317223 */ /* 0x000fe20000010031 */
[----:B------:R-:W-:Y:S01]  /*1510*/  PRMT R114, RZ, 0x5410, R167 ;  /* 0x00005410ff727816 */ /* 0x000fe200000000a7 */
[----:B------:R-:W-:Y:S02]  /*1520*/  FFMA.FTZ R109, R117, R138, R109 ;  /* 0x0000008a756d7223 */ /* 0x000fe4000001006d */
[C---:B------:R-:W-:Y:S02]  /*1530*/  FMUL.FTZ R119, R45.reuse, R122 ;  /* 0x0000007a2d777220 */ /* 0x040fe40000410000 */
[----:B------:R-:W-:Y:S02]  /*1540*/  FMUL.FTZ R122, R45, R128 ;  /* 0x000000802d7a7220 */ /* 0x000fe40000410000 */
[----:B------:R-:W-:-:S02]  /*1550*/  FMUL.FTZ R140, R5, R143 ;  /* 0x0000008f058c7220 */ /* 0x000fc40000410000 */
[----:B------:R-:W-:Y:S02]  /*1560*/  FADD.FTZ R111, R110, R137 ;  /* 0x000000896e6f7221 */ /* 0x000fe40000010000 */
[----:B------:R-:W-:Y:S01]  /*1570*/  FMUL.FTZ R128, R45, R146 ;  /* 0x000000922d807220 */ /* 0x000fe20000410000 */
[----:B------:R-:W-:Y:S01]  /*1580*/  PRMT R146, RZ, 0x5410, R151 ;  /* 0x00005410ff927816 */ /* 0x000fe20000000097 */
[----:B------:R-:W-:Y:S01]  /*1590*/  FFMA.FTZ R109, R118, R137, R109 ;  /* 0x00000089766d7223 */ /* 0x000fe2000001006d */
[----:B------:R-:W-:Y:S01]  /*15a0*/  PRMT R151, RZ, 0x5410, R139 ;  /* 0x00005410ff977816 */ /* 0x000fe2000000008b */
[----:B------:R-:W-:Y:S02]  /*15b0*/  FMUL.FTZ R139, R27, R114 ;  /* 0x000000721b8b7220 */ /* 0x000fe40000410000 */
[----:B------:R-:W-:Y:S02]  /*15c0*/  FADD.FTZ R110, R111, R140 ;  /* 0x0000008c6f6e7221 */ /* 0x000fe40000010000 */
[----:B------:R-:W-:-:S02]  /*15d0*/  FFMA.FTZ R109, R119, R140, R109 ;  /* 0x0000008c776d7223 */ /* 0x000fc4000001006d */
[----:B------:R-:W-:Y:S02]  /*15e0*/  FMUL.FTZ R142, R6, R115 ;  /* 0x00000073068e7220 */ /* 0x000fe40000410000 */
[----:B------:R-:W-:Y:S02]  /*15f0*/  FADD.FTZ R111, R110, R139 ;  /* 0x0000008b6e6f7221 */ /* 0x000fe40000010000 */
[----:B------:R-:W-:Y:S01]  /*1600*/  FMUL.FTZ R129, R45, R148 ;  /* 0x000000942d817220 */ /* 0x000fe20000410000 */
[----:B------:R-:W-:Y:S01]  /*1610*/  PRMT R148, RZ, 0x5410, R149 ;  /* 0x00005410ff947816 */ /* 0x000fe20000000095 */
[----:B------:R-:W-:Y:S01]  /*1620*/  FFMA.FTZ R109, R120, R139, R109 ;  /* 0x0000008b786d7223 */ /* 0x000fe2000001006d */
[----:B------:R-:W-:Y:S01]  /*1630*/  PRMT R145, RZ, 0x5410, R145 ;  /* 0x00005410ff917816 */ /* 0x000fe20000000091 */
[----:B------:R-:W-:Y:S01]  /*1640*/  FADD.FTZ R110, R111, R142 ;  /* 0x0000008e6f6e7221 */ /* 0x000fe20000010000 */
[----:B------:R-:W-:Y:S01]  /*1650*/  PRMT R149, RZ, 0x5410, R141 ;  /* 0x00005410ff957816 */ /* 0x000fe2000000008d */
[----:B------:R-:W-:-:S02]  /*1660*/  FMUL.FTZ R141, R28, R144 ;  /* 0x000000901c8d7220 */ /* 0x000fc40000410000 */
[----:B------:R-:W-:Y:S02]  /*1670*/  FFMA.FTZ R109, R121, R142, R109 ;  /* 0x0000008e796d7223 */ /* 0x000fe4000001006d */
[----:B------:R-:W-:Y:S02]  /*1680*/  FADD.FTZ R91, R91, R144 ;  /* 0x000000905b5b7221 */ /* 0x000fe40000010000 */
[----:B------:R-:W-:Y:S02]  /*1690*/  FFMA.FTZ R55, R122, R144, R55 ;  /* 0x000000907a377223 */ /* 0x000fe40000010037 */
[----:B------:R-:W-:Y:S02]  /*16a0*/  FMUL.FTZ R144, R7, R145 ;  /* 0x0000009107907220 */ /* 0x000fe40000410000 */
[----:B------:R-:W-:Y:S02]  /*16b0*/  FADD.FTZ R111, R110, R141 ;  /* 0x0000008d6e6f7221 */ /* 0x000fe40000010000 */
[----:B------:R-:W-:-:S02]  /*16c0*/  FFMA.FTZ R109, R122, R141, R109 ;  /* 0x0000008d7a6d7223 */ /* 0x000fc4000001006d */
[----:B------:R-:W-:Y:S02]  /*16d0*/  FADD.FTZ R88, R88, R143 ;  /* 0x0000008f58587221 */ /* 0x000fe40000010000 */
[----:B------:R-:W-:Y:S02]  /*16e0*/  FFMA.FTZ R52, R119, R143, R52 ;  /* 0x0000008f77347223 */ /* 0x000fe40000010034 */
[----:B------:R-:W-:Y:S02]  /*16f0*/  FMUL.FTZ R143, R29, R146 ;  /* 0x000000921d8f7220 */ /* 0x000fe40000410000 */
[----:B------:R-:W-:Y:S02]  /*1700*/  FADD.FTZ R110, R111, R144 ;  /* 0x000000906f6e7221 */ /* 0x000fe40000010000 */
[----:B------:R-:W-:Y:S02]  /*1710*/  FFMA.FTZ R109, R123, R144, R109 ;  /* 0x000000907b6d7223 */ /* 0x000fe4000001006d */
[----:B------:R-:W-:-:S02]  /*1720*/  FADD.FTZ R85, R85, R146 ;  /* 0x0000009255557221 */ /* 0x000fc40000010000 */
[----:B------:R-:W-:Y:S02]  /*1730*/  FFMA.FTZ R105, R124, R146, R105 ;  /* 0x000000927c697223 */ /* 0x000fe40000010069 */
[----:B------:R-:W-:Y:S02]  /*1740*/  FMUL.FTZ R146, R8, R147 ;  /* 0x0000009308927220 */ /* 0x000fe40000410000 */
[----:B------:R-:W-:Y:S02]  /*1750*/  FADD.FTZ R111, R110, R143 ;  /* 0x0000008f6e6f7221 */ /* 0x000fe40000010000 */
[----:B------:R-:W-:Y:S02]  /*1760*/  FMUL.FTZ R125, R45, R134 ;  /* 0x000000862d7d7220 */ /* 0x000fe40000410000 */
        /* <DEDUP_REMOVED lines=14> */
[----:B------:R-:W-:Y:S02]  /*1850*/  FADD.FTZ R110, R111, R148 ;  /* 0x000000946f6e7221 */ /* 0x000fe40000010000 */
[----:B------:R-:W-:Y:S02]  /*1860*/  FFMA.FTZ R109, R127, R148, R109 ;  /* 0x000000947f6d7223 */ /* 0x000fe4000001006d */
[----:B------:R-:W-:Y:S02]  /*1870*/  FADD.FTZ R81, R81, R150 ;  /* 0x0000009651517221 */ /* 0x000fe40000010000 */
[----:B------:R-:W-:Y:S02]  /*1880*/  FFMA.FTZ R101, R128, R150, R101 ;  /* 0x0000009680657223 */ /* 0x000fe40000010065 */
[----:B------:R-:W-:Y:S02]  /*1890*/  FMUL.FTZ R150, R10, R113 ;  /* 0x000000710a967220 */ /* 0x000fe40000410000 */
[----:B------:R-:W-:Y:S01]  /*18a0*/  FADD.FTZ R111, R110, R147 ;  /* 0x000000936e6f7221 */ /* 0x000fe20000010000 */
[----:B------:R-:W-:Y:S01]  /*18b0*/  PRMT R112, RZ, 0x5410, R112 ;  /* 0x00005410ff707816 */ /* 0x000fe20000000070 */
[----:B------:R-:W-:-:S02]  /*18c0*/  FFMA.FTZ R109, R128, R147, R109 ;  /* 0x00000093806d7223 */ /* 0x000fc4000001006d */
[----:B------:R-:W-:Y:S02]  /*18d0*/  FADD.FTZ R80, R80, R149 ;  /* 0x0000009550507221 */ /* 0x000fe40000010000 */
[----:B------:R-:W-:Y:S02]  /*18e0*/  FFMA.FTZ R100, R127, R149, R100 ;  /* 0x000000957f647223 */ /* 0x000fe40000010064 */
        /* <DEDUP_REMOVED lines=9> */
[----:B------:R-:W-:-:S02]  /*1980*/  FMUL.FTZ R151, R33, R154 ;  /* 0x0000009a21977220 */ /* 0x000fc40000410000 */
[----:B------:R-:W-:Y:S02]  /*1990*/  FADD.FTZ R110, R111, R152 ;  /* 0x000000986f6e7221 */ /* 0x000fe40000010000 */
[----:B------:R-:W-:Y:S02]  /*19a0*/  FFMA.FTZ R109, R131, R152, R109 ;  /* 0x00000098836d7223 */ /* 0x000fe4000001006d */
[----:B------:R-:W-:Y:S01]  /*19b0*/  FADD.FTZ R111, R110, R151 ;  /* 0x000000976e6f7221 */ /* 0x000fe20000010000 */
[----:B------:R-:W-:Y:S01]  /*19c0*/  PRMT R110, RZ, 0x5410, R108 ;  /* 0x00005410ff6e7816 */ /* 0x000fe2000000006c */
[----:B------:R-:W-:Y:S02]  /*19d0*/  FMUL.FTZ R133, R45, R170 ;  /* 0x000000aa2d857220 */ /* 0x000fe40000410000 */
[----:B------:R-:W-:Y:S02]  /*19e0*/  FADD.FTZ R77, R77, R154 ;  /* 0x0000009a4d4d7221 */ /* 0x000fe40000010000 */
[----:B------:R-:W-:-:S02]  /*19f0*/  FFMA.FTZ R97, R132, R154, R97 ;  /* 0x0000009a84617223 */ /* 0x000fc40000010061 */
[----:B------:R-:W-:Y:S02]  /*1a00*/  FMUL.FTZ R154, R12, R153 ;  /* 0x000000990c9a7220 */ /* 0x000fe40000410000 */
        /* <DEDUP_REMOVED lines=19> */
.L_x_414:
[----:B0-----:R-:W-:Y:S05]  /*1b40*/  BSYNC B0 ;  /* 0x0000000000007941 */ /* 0x001fea0003800000 */
.L_x_412:
[----:B------:R-:W-:Y:S02]  /*1b50*/  LOP3.LUT P2, RZ, R24, 0xff, RZ, 0xc0, !PT ;  /* 0x000000ff18ff7812 */ /* 0x000fe4000784c0ff */
[----:B------:R-:W-:Y:S02]  /*1b60*/  SHF.R.U32.HI R110, RZ, 0x5, R0 ;  /* 0x00000005ff6e7819 */ /* 0x000fe40000011600 */
[----:B------:R-:W-:Y:S02]  /*1b70*/  LOP3.LUT P0, RZ, R0, 0x1f, RZ, 0xc0, !PT ;  /* 0x0000001f00ff7812 */ /* 0x000fe4000780c0ff */
[----:B------:R-:W-:-:S07]  /*1b80*/  LOP3.LUT R184, R110, 0x7fffffc, RZ, 0xc0, !PT ;  /* 0x07fffffc6eb87812 */ /* 0x000fce00078ec0ff */
[----:B------:R-:W-:Y:S01]  /*1b90*/  @!P2 IADD3 R184, R184, 0x4, RZ ;  /* 0x00000004b8b8a810 */ /* 0x000fe20007ffe0ff */
[----:B------:R-:W-:Y:S05]  /*1ba0*/  BRA.DIV ~URZ, `(.L_x_415) ;  /* 0x00002a027f007947 */ /* 0x000fea000b800000 */
[----:B------:R0:W1:Y:S02]  /*1bb0*/  SHFL.DOWN PT, R111, R114, 0x10, 0x1f ;  /* 0x0a001f00726f7f89 */ /* 0x00006400000e0000 */
.L_x_501:
        /* <DEDUP_REMOVED lines=18> */
.L_x_502:
[----:B-----5:R-:W-:Y:S01]  /*1ce0*/  ISETP.GE.AND P2, PT, R166, 0x1, PT ;  /* 0x00000001a600780c */ /* 0x020fe20003f46270 */
[----:B--2---:R-:W-:Y:S01]  /*1cf0*/  FADD.FTZ R170, R170, R113 ;  /* 0x00000071aaaa7221 */ /* 0x004fe20000010000 */
[----:B------:R-:W-:Y:S01]  /*1d00*/  WARPSYNC 0xffffffff ;  /* 0xffffffff00007948 */ /* 0x000fe20003800000 */
[----:B0-----:R-:W-:Y:S02]  /*1d10*/  FADD.FTZ R171, R108, R115 ;  /* 0x000000736cab7221 */ /* 0x001fe40000010000 */
[----:B------:R-:W-:-:S08]  /*1d20*/  IMAD.MOV.U32 R183, RZ, RZ, RZ ;  /* 0x000000ffffb77224 */ /* 0x000fd000078e00ff */
[----:B------:R-:W-:Y:S02]  /*1d30*/  @P2 IADD3 R166, R166, -0x1, RZ ;  /* 0xffffffffa6a62810 */ /* 0x000fe40007ffe0ff */
[----:B------:R-:W-:-:S03]  /*1d40*/  @P2 LOP3.LUT R111, R0, 0x7f, RZ, 0xc0, !PT ;  /* 0x0000007f006f2812 */ /* 0x000fc600078ec0ff */
[----:B------:R-:W-:-:S05]  /*1d50*/  @P2 IMAD R166, R166, c[0x0][0x168], RZ ;  /* 0x00005a00a6a62a24 */ /* 0x000fca00078e02ff */
[----:B------:R-:W-:-:S04]  /*1d60*/  @P2 SHF.R.S32.HI R109, RZ, 0x1f, R166 ;  /* 0x0000001fff6d2819 */ /* 0x000fc800000114a6 */
[----:B------:R-:W-:Y:S02]  /*1d70*/  @P2 LEA.HI R166, R109, R166, RZ, 0x2 ;  /* 0x000000a66da62211 */ /* 0x000fe400078f10ff */
[----:B------:R-:W-:Y:S01]  /*1d80*/  @!P0 LOP3.LUT R109, R110, 0x3, RZ, 0xc0, !PT ;  /* 0x000000036e6d8812 */ /* 0x000fe200078ec0ff */
[----:B------:R-:W-:Y:S01]  /*1d90*/  @P2 IMAD.MOV.U32 R110, RZ, RZ, 0x8 ;  /* 0x00000008ff6e2424 */ /* 0x000fe200078e00ff */
[----:B------:R-:W-:Y:S02]  /*1da0*/  @P2 LEA.HI.SX32 R183, R166, R111, 0x1e ;  /* 0x0000006fa6b72211 */ /* 0x000fe400078ff2ff */
[----:B------:R-:W-:-:S03]  /*1db0*/  @!P0 IADD3 R185, R184, R109, RZ ;  /* 0x0000006db8b98210 */ /* 0x000fc60007ffe0ff */
[----:B------:R-:W-:Y:S02]  /*1dc0*/  @P2 IMAD.WIDE.U32 R166, R183, R110, c[0x0][0x170] ;  /* 0x00005c00b7a62625 */ /* 0x000fe400078e006e */
[----:B------:R-:W-:Y:S04]  /*1dd0*/  @!P0 STS.64 [R185.X8+0x2800], R170 ;  /* 0x002800aab9008388 */ /* 0x000fe80000008a00 */
[----:B------:R-:W-:Y:S06]  /*1de0*/  BAR.SYNC.DEFER_BLOCKING 0x0 ;  /* 0x0000000000007b1d */ /* 0x000fec0000010000 */
[----:B------:R-:W2:Y:S01]  /*1df0*/  @P2 LDG.E.64 R166, [R166.64] ;  /* 0x00000004a6a62981 */ /* 0x000ea2000c1e1b00 */
[----:B------:R-:W-:Y:S01]  /*1e00*/  ISETP.NE.AND P0, PT, R23, RZ, PT ;  /* 0x000000ff1700720c */ /* 0x000fe20003f05270 */
[----:B------:R-:W-:Y:S02]  /*1e10*/  BSSY B0, `(.L_x_417) ;  /* 0x0000026000007945 */ /* 0x000fe40003800000 */
[----:B------:R-:W0:Y:S04]  /*1e20*/  LDS.128 R108, [R184.X8+0x2800] ;  /* 0x00280000b86c7984 */ /* 0x000e280000008c00 */
[----:B-1----:R-:W1:Y:S01]  /*1e30*/  LDS.128 R112, [R184.X8+0x2810] ;  /* 0x00281000b8707984 */ /* 0x002e620000008c00 */
        /* <DEDUP_REMOVED lines=10> */
[----:B------:R-:W-:Y:S02]  /*1ee0*/  FSEL R113, R113, RZ, !P0 ;  /* 0x000000ff71717208 */ /* 0x000fe40004000000 */
[----:B--2---:R-:W-:Y:S02]  /*1ef0*/  @P2 PRMT R177, R177, 0x5410, R166 ;  /* 0x00005410b1b12816 */ /* 0x004fe400000000a6 */
[--C-:B------:R-:W-:Y:S02]  /*1f00*/  @P2 SHF.R.U64 R166, R166, 0x10, R167.reuse ;  /* 0x00000010a6a62819 */ /* 0x100fe400000012a7 */
[--C-:B------:R-:W-:Y:S02]  /*1f10*/  @P2 SHF.R.U32.HI R109, RZ, 0x10, R167.reuse ;  /* 0x00000010ff6d2819 */ /* 0x100fe400000116a7 */
[----:B------:R-:W-:Y:S02]  /*1f20*/  @P2 PRMT R178, R178, 0x5410, R167 ;  /* 0x00005410b2b22816 */ /* 0x000fe400000000a7 */
[----:B------:R-:W-:-:S02]  /*1f30*/  @P2 PRMT R179, R179, 0x5410, R166 ;  /* 0x00005410b3b32816 */ /* 0x000fc400000000a6 */
[----:B------:R-:W-:Y:S01]  /*1f40*/  @P2 PRMT R180, R180, 0x5410, R109 ;  /* 0x00005410b4b42816 */ /* 0x000fe2000000006d */
        /* <DEDUP_REMOVED lines=9> */
.L_x_418:
        /* <DEDUP_REMOVED lines=9> */
.L_x_419:
[----:B------:R-:W-:Y:S05]  /*2070*/  BSYNC B0 ;  /* 0x0000000000007941 */ /* 0x000fea0003800000 */
.L_x_417:
        /* <DEDUP_REMOVED lines=17> */
.L_x_421:
[----:B------:R-:W-:Y:S01]  /*2190*/  FFMA.FTZ R108, R116, R112, R113 ;  /* 0x00000070746c7223 */ /* 0x000fe20000010071 */
[----:B------:R-:W-:-:S03]  /*21a0*/  @P3 SHF.R.U64 R109, R164, 0x10, R165 ;  /* 0x00000010a46d3819 */ /* 0x000fc600000012a5 */
[----:B------:R-:W-:Y:S01]  /*21b0*/  FADD.FTZ R108, R135, -R108 ;  /* 0x8000006c876c7221 */ /* 0x000fe20000010000 */
[----:B------:R-:W-:-:S03]  /*21c0*/  @P3 PRMT R109, RZ, 0x5410, R109 ;  /* 0x00005410ff6d3816 */ /* 0x000fc6000000006d */
[----:B------:R-:W-:-:S04]  /*21d0*/  FMUL.FTZ R108, R45, R108 ;  /* 0x0000006c2d6c7220 */ /* 0x000fc80000410000 */
[----:B------:R-:W-:Y:S02]  /*21e0*/  @P3 FADD.FTZ R108, R108, R109 ;  /* 0x0000006d6c6c3221 */ /* 0x000fe40000010000 */
.L_x_422:
[----:B------:R-:W-:Y:S05]  /*21f0*/  BSYNC B0 ;  /* 0x0000000000007941 */ /* 0x000fea0003800000 */
.L_x_420:
        /* <DEDUP_REMOVED lines=14> */
.L_x_424:
[----:B------:R-:W-:-:S04]  /*22e0*/  FFMA.FTZ R109, R117, R112, R113 ;  /* 0x00000070756d7223 */ /* 0x000fc80000010071 */
[----:B------:R-:W-:Y:S01]  /*22f0*/  FADD.FTZ R108, R138, -R109 ;  /* 0x8000006d8a6c7221 */ /* 0x000fe20000010000 */
[----:B------:R-:W-:-:S03]  /*2300*/  @P3 PRMT R109, RZ, 0x5410, R165 ;  /* 0x00005410ff6d3816 */ /* 0x000fc600000000a5 */
[----:B------:R-:W-:-:S04]  /*2310*/  FMUL.FTZ R108, R45, R108 ;  /* 0x0000006c2d6c7220 */ /* 0x000fc80000410000 */
[----:B------:R-:W-:Y:S02]  /*2320*/  @P3 FADD.FTZ R108, R108, R109 ;  /* 0x0000006d6c6c3221 */ /* 0x000fe40000010000 */
.L_x_425:
[----:B------:R-:W-:Y:S05]  /*2330*/  BSYNC B0 ;  /* 0x0000000000007941 */ /* 0x000fea0003800000 */
.L_x_423:
        /* <DEDUP_REMOVED lines=15> */
.L_x_427:
[----:B------:R-:W-:Y:S01]  /*2430*/  FFMA.FTZ R108, R118, R112, R113 ;  /* 0x00000070766c7223 */ /* 0x000fe20000010071 */
[----:B------:R-:W-:-:S03]  /*2440*/  @P3 SHF.R.U32.HI R109, RZ, 0x10, R165 ;  /* 0x00000010ff6d3819 */ /* 0x000fc600000116a5 */
[----:B------:R-:W-:Y:S01]  /*2450*/  FADD.FTZ R108, R137, -R108 ;  /* 0x8000006c896c7221 */ /* 0x000fe20000010000 */
[----:B------:R-:W-:-:S03]  /*2460*/  @P3 PRMT R109, RZ, 0x5410, R109 ;  /* 0x00005410ff6d3816 */ /* 0x000fc6000000006d */
[----:B------:R-:W-:-:S04]  /*2470*/  FMUL.FTZ R108, R45, R108 ;  /* 0x0000006c2d6c7220 */ /* 0x000fc80000410000 */
[----:B------:R-:W-:Y:S02]  /*2480*/  @P3 FADD.FTZ R108, R108, R109 ;  /* 0x0000006d6c6c3221 */ /* 0x000fe40000010000 */
.L_x_428:
[----:B------:R-:W-:Y:S05]  /*2490*/  BSYNC B0 ;  /* 0x0000000000007941 */ /* 0x000fea0003800000 */
.L_x_426:
[----:B------:R-:W-:Y:S01]  /*24a0*/  @P2 FMUL.FTZ R115, R108, c[0x0][0x1ec] ;  /* 0x00007b006c732a20 */ /* 0x000fe20000410000 */
[----:B------:R-:W-:Y:S02]  /*24b0*/  @P0 F2FP.BF16.PACK_AB R108, RZ, R108 ;  /* 0x0000006cff6c023e */ /* 0x000fe400000010ff */
[----:B------:R-:W-:Y:S01]  /*24c0*/  IADD3 R114, R183, 0x80, RZ ;  /* 0x00000080b7727810 */ /* 0x000fe20007ffe0ff */
[----:B------:R-:W-:Y:S01]  /*24d0*/  @P2 FMUL.FTZ R109, R36, R115 ;  /* 0x00000073246d2220 */ /* 0x000fe20000410000 */
[----:B------:R-:W-:Y:S02]  /*24e0*/  @P0 PRMT R176, R108, 0x7610, R176 ;  /* 0x000076106cb00816 */ /* 0x000fe400000000b0 */
[----:B------:R-:W-:Y:S02]  /*24f0*/  @P2 PRMT R166, RZ, 0x7610, R180 ;  /* 0x00007610ffa62816 */ /* 0x000fe400000000b4 */
[----:B------:R-:W-:-:S04]  /*2500*/  @P2 F2FP.BF16.PACK_AB R109, RZ, R109 ;  /* 0x0000006dff6d223e */ /* 0x000fc800000010ff */
        /* <DEDUP_REMOVED lines=10> */
.L_x_429:
        /* <DEDUP_REMOVED lines=10> */
.L_x_431:
[----:B------:R-:W-:Y:S05]  /*2650*/  BSYNC B0 ;  /* 0x0000000000007941 */ /* 0x000fea0003800000 */
.L_x_430:
[----:B------:R-:W-:Y:S01]  /*2660*/  BSSY B0, `(.L_x_432) ;  /* 0x000000b000007945 */ /* 0x000fe20003800000 */
        /* <DEDUP_REMOVED lines=10> */
.L_x_433:
[----:B------:R-:W-:Y:S05]  /*2710*/  BSYNC B0 ;  /* 0x0000000000007941 */ /* 0x000fea0003800000 */
.L_x_432:
[----:B------:R-:W-:Y:S01]  /*2720*/  BSSY B0, `(.L_x_434) ;  /* 0x000000c000007945 */ /* 0x000fe20003800000 */
[----:B------:R-:W-:Y:S01]  /*2730*/  @P2 FFMA.FTZ R75, R115, R166, R75 ;  /* 0x000000a6734b2223 */ /* 0x000fe2000001004b */
[----:B------:R-:W-:Y:S05]  /*2740*/  @P1 BRA `(.L_x_435) ;  /* 0x0000004000001947 */ /* 0x000fea0003800000 */
[----:B0-----:R-:W-:Y:S01]  /*2750*/  IMAD.MOV.U32 R108, RZ, RZ, RZ ;  /* 0x000000ffff6c7224 */ /* 0x001fe200078e00ff */
[----:B------:R-:W-:Y:S05]  /*2760*/  @!P3 BRA `(.L_x_436) ;  /* 0x000000700000b947 */ /* 0x000fea0003800000 */
[----:B------:R-:W-:Y:S01]  /*2770*/  PRMT R108, RZ, 0x5410, R162 ;  /* 0x00005410ff6c7816 */ /* 0x000fe200000000a2 */
[----:B------:R-:W-:Y:S05]  /*2780*/  BRA `(.L_x_436) ;  /* 0x0000005000007947 */ /* 0x000fea0003800000 */
.L_x_435:
[----:B0-----:R-:W-:-:S04]  /*2790*/  FFMA.FTZ R109, R119, R112, R113 ;  /* 0x00000070776d7223 */ /* 0x001fc80000010071 */
[----:B------:R-:W-:Y:S01]  /*27a0*/  FADD.FTZ R108, R140, -R109 ;  /* 0x8000006d8c6c7221 */ /* 0x000fe20000010000 */
[----:B------:R-:W-:-:S03]  /*27b0*/  @P3 PRMT R109, RZ, 0x5410, R162 ;  /* 0x00005410ff6d3816 */ /* 0x000fc600000000a2 */
[----:B------:R-:W-:-:S04]  /*27c0*/  FMUL.FTZ R108, R45, R108 ;  /* 0x0000006c2d6c7220 */ /* 0x000fc80000410000 */
[----:B------:R-:W-:Y:S02]  /*27d0*/  @P3 FADD.FTZ R108, R108, R109 ;  /* 0x0000006d6c6c3221 */ /* 0x000fe40000010000 */
.L_x_436:
[----:B------:R-:W-:Y:S05]  /*27e0*/  BSYNC B0 ;  /* 0x0000000000007941 */ /* 0x000fea0003800000 */
.L_x_434:
        /* <DEDUP_REMOVED lines=15> */
.L_x_438:
[----:B------:R-:W-:Y:S01]  /*28e0*/  FFMA.FTZ R108, R120, R112, R113 ;  /* 0x00000070786c7223 */ /* 0x000fe20000010071 */
[----:B------:R-:W-:-:S03]  /*28f0*/  @P3 SHF.R.U64 R109, R162, 0x10, R163 ;  /* 0x00000010a26d3819 */ /* 0x000fc600000012a3 */
[----:B------:R-:W-:Y:S01]  /*2900*/  FADD.FTZ R108, R139, -R108 ;  /* 0x8000006c8b6c7221 */ /* 0x000fe20000010000 */
[----:B------:R-:W-:-:S03]  /*2910*/  @P3 PRMT R109, RZ, 0x5410, R109 ;  /* 0x00005410ff6d3816 */ /* 0x000fc6000000006d */
[----:B------:R-:W-:-:S04]  /*2920*/  FMUL.FTZ R108, R45, R108 ;  /* 0x0000006c2d6c7220 */ /* 0x000fc80000410000 */
[----:B------:R-:W-:Y:S02]  /*2930*/  @P3 FADD.FTZ R108, R108, R109 ;  /* 0x0000006d6c6c3221 */ /* 0x000fe40000010000 */
.L_x_439:
[----:B------:R-:W-:Y:S05]  /*2940*/  BSYNC B0 ;  /* 0x0000000000007941 */ /* 0x000fea0003800000 */
.L_x_437:
        /* <DEDUP_REMOVED lines=14> */
.L_x_441:
[----:B------:R-:W-:-:S04]  /*2a30*/  FFMA.FTZ R109, R121, R112, R113 ;  /* 0x00000070796d7223 */ /* 0x000fc80000010071 */
[----:B------:R-:W-:Y:S01]  /*2a40*/  FADD.FTZ R108, R142, -R109 ;  /* 0x8000006d8e6c7221 */ /* 0x000fe20000010000 */
[----:B------:R-:W-:-:S03]  /*2a50*/  @P3 PRMT R109, RZ, 0x5410, R163 ;  /* 0x00005410ff6d3816 */ /* 0x000fc600000000a3 */
[----:B------:R-:W-:-:S04]  /*2a60*/  FMUL.FTZ R108, R45, R108 ;  /* 0x0000006c2d6c7220 */ /* 0x000fc80000410000 */
[----:B------:R-:W-:Y:S02]  /*2a70*/  @P3 FADD.FTZ R108, R108, R109 ;  /* 0x0000006d6c6c3221 */ /* 0x000fe40000010000 */
.L_x_442:
[----:B------:R-:W-:Y:S05]  /*2a80*/  BSYNC B0 ;  /* 0x0000000000007941 */ /* 0x000fea0003800000 */
.L_x_440:
        /* <DEDUP_REMOVED lines=15> */
.L_x_444:
[----:B------:R-:W-:Y:S01]  /*2b80*/  FFMA.FTZ R108, R122, R112, R113 ;  /* 0x000000707a6c7223 */ /* 0x000fe20000010071 */
[----:B------:R-:W-:-:S03]  /*2b90*/  @P3 SHF.R.U32.HI R109, RZ, 0x10, R163 ;  /* 0x00000010ff6d3819 */ /* 0x000fc600000116a3 */
[----:B------:R-:W-:Y:S01]  /*2ba0*/  FADD.FTZ R108, R141, -R108 ;  /* 0x8000006c8d6c7221 */ /* 0x000fe20000010000 */
[----:B------:R-:W-:-:S03]  /*2bb0*/  @P3 PRMT R109, RZ, 0x5410, R109 ;  /* 0x00005410ff6d3816 */ /* 0x000fc6000000006d */
[----:B------:R-:W-:-:S04]  /*2bc0*/  FMUL.FTZ R108, R45, R108 ;  /* 0x0000006c2d6c7220 */ /* 0x000fc80000410000 */
[----:B------:R-:W-:Y:S02]  /*2bd0*/  @P3 FADD.FTZ R108, R108, R109 ;  /* 0x0000006d6c6c3221 */ /* 0x000fe40000010000 */
.L_x_445:
[----:B------:R-:W-:Y:S05]  /*2be0*/  BSYNC B0 ;  /* 0x0000000000007941 */ /* 0x000fea0003800000 */
.L_x_443:
[----:B------:R-:W-:Y:S01]  /*2bf0*/  @P2 FMUL.FTZ R166, R108, c[0x0][0x1ec] ;  /* 0x00007b006ca62a20 */ /* 0x000fe20000410000 */
[----:B------:R-:W-:Y:S02]  /*2c00*/  @P0 F2FP.BF16.PACK_AB R109, RZ, R108 ;  /* 0x0000006cff6d023e */ /* 0x000fe400000010ff */
[----:B------:R-:W-:Y:S01]  /*2c10*/  IADD3 R115, R183, 0x100, RZ ;  /* 0x00000100b7737810 */ /* 0x000fe20007ffe0ff */
[----:B------:R-:W-:Y:S01]  /*2c20*/  @P2 FMUL.FTZ R108, R38, R166 ;  /* 0x000000a6266c2220 */ /* 0x000fe20000410000 */
[----:B------:R-:W-:Y:S02]  /*2c30*/  @P0 PRMT R176, R109, 0x7610, R176 ;  /* 0x000076106db00816 */ /* 0x000fe400000000b0 */
[----:B------:R-:W-:Y:S02]  /*2c40*/  @P2 PRMT R167, RZ, 0x7610, R180 ;  /* 0x00007610ffa72816 */ /* 0x000fe400000000b4 */
        /* <DEDUP_REMOVED lines=10> */
.L_x_446:
[----:B------:R-:W-:Y:S01]  /*2cf0*/  BSSY B0, `(.L_x_447) ;  /* 0x000000b000007945 */ /* 0x000fe20003800000 */
        /* <DEDUP_REMOVED lines=10> */
.L_x_448:
[----:B------:R-:W-:Y:S05]  /*2da0*/  BSYNC B0 ;  /* 0x0000000000007941 */ /* 0x000fea0003800000 */
.L_x_447:
        /* <DEDUP_REMOVED lines=11> */
.L_x_450:
[----:B------:R-:W-:Y:S05]  /*2e60*/  BSYNC B0 ;  /* 0x0000000000007941 */ /* 0x000fea0003800000 */
.L_x_449:
[----:B------:R-:W-:Y:S01]  /*2e70*/  BSSY B0, `(.L_x_451) ;  /* 0x000000c000007945 */ /* 0x000fe20003800000 */
[----:B------:R-:W-:Y:S01]  /*2e80*/  @P2 FFMA.FTZ R71, R167, R166, R71 ;  /* 0x000000a6a7472223 */ /* 0x000fe20000010047 */
[----:B------:R-:W-:Y:S05]  /*2e90*/  @P1 BRA `(.L_x_452) ;  /* 0x0000004000001947 */ /* 0x000fea0003800000 */
[----:B0-----:R-:W-:Y:S01]  /*2ea0*/  HFMA2.MMA R108, -RZ, RZ, 0, 0 ;  /* 0x00000000ff6c7435 */ /* 0x001fe200000001ff */
[----:B------:R-:W-:Y:S05]  /*2eb0*/  @!P3 BRA `(.L_x_453) ;  /* 0x000000700000b947 */ /* 0x000fea0003800000 */
[----:B------:R-:W-:Y:S01]  /*2ec0*/  PRMT R108, RZ, 0x5410, R160 ;  /* 0x00005410ff6c7816 */ /* 0x000fe200000000a0 */
[----:B------:R-:W-:Y:S05]  /*2ed0*/  BRA `(.L_x_453) ;  /* 0x0000005000007947 */ /* 0x000fea0003800000 */
.L_x_452:
[----:B0-----:R-:W-:-:S04]  /*2ee0*/  FFMA.FTZ R109, R123, R112, R113 ;  /* 0x000000707b6d7223 */ /* 0x001fc80000010071 */
[----:B------:R-:W-:Y:S01]  /*2ef0*/  FADD.FTZ R108, R144, -R109 ;  /* 0x8000006d906c7221 */ /* 0x000fe20000010000 */
[----:B------:R-:W-:-:S03]  /*2f00*/  @P3 PRMT R109, RZ, 0x5410, R160 ;  /* 0x00005410ff6d3816 */ /* 0x000fc600000000a0 */
[----:B------:R-:W-:-:S04]  /*2f10*/  FMUL.FTZ R108, R45, R108 ;  /* 0x0000006c2d6c7220 */ /* 0x000fc80000410000 */
[----:B------:R-:W-:Y:S02]  /*2f20*/  @P3 FADD.FTZ R108, R108, R109 ;  /* 0x0000006d6c6c3221 */ /* 0x000fe40000010000 */
.L_x_453:
[----:B------:R-:W-:Y:S05]  /*2f30*/  BSYNC B0 ;  /* 0x0000000000007941 */ /* 0x000fea0003800000 */
.L_x_451:
        /* <DEDUP_REMOVED lines=15> */
.L_x_455:
[----:B------:R-:W-:Y:S01]  /*3030*/  FFMA.FTZ R108, R124, R112, R113 ;  /* 0x000000707c6c7223 */ /* 0x000fe20000010071 */
[----:B------:R-:W-:-:S03]  /*3040*/  @P3 SHF.R.U64 R109, R160, 0x10, R161 ;  /* 0x00000010a06d3819 */ /* 0x000fc600000012a1 */
[----:B------:R-:W-:Y:S01]  /*3050*/  FADD.FTZ R108, R143, -R108 ;  /* 0x8000006c8f6c7221 */ /* 0x000fe20000010000 */
[----:B------:R-:W-:-:S03]  /*3060*/  @P3 PRMT R109, RZ, 0x5410, R109 ;  /* 0x00005410ff6d3816 */ /* 0x000fc6000000006d */
[----:B------:R-:W-:-:S04]  /*3070*/  FMUL.FTZ R108, R45, R108 ;  /* 0x0000006c2d6c7220 */ /* 0x000fc80000410000 */
[----:B------:R-:W-:Y:S02]  /*3080*/  @P3 FADD.FTZ R108, R108, R109 ;  /* 0x0000006d6c6c3221 */ /* 0x000fe40000010000 */
.L_x_456:
[----:B------:R-:W-:Y:S05]  /*3090*/  BSYNC B0 ;  /* 0x0000000000007941 */ /* 0x000fea0003800000 */
.L_x_454:
        /* <DEDUP_REMOVED lines=14> */
.L_x_458:
[----:B------:R-:W-:-:S04]  /*3180*/  FFMA.FTZ R109, R125, R112, R113 ;  /* 0x000000707d6d7223 */ /* 0x000fc80000010071 */
[----:B------:R-:W-:Y:S01]  /*3190*/  FADD.FTZ R108, R146, -R109 ;  /* 0x8000006d926c7221 */ /* 0x000fe20000010000 */
[----:B------:R-:W-:-:S03]  /*31a0*/  @P3 PRMT R109, RZ, 0x5410, R161 ;  /* 0x00005410ff6d3816 */ /* 0x000fc600000000a1 */
[----:B------:R-:W-:-:S04]  /*31b0*/  FMUL.FTZ R108, R45, R108 ;  /* 0x0000006c2d6c7220 */ /* 0x000fc80000410000 */
[----:B------:R-:W-:Y:S02]  /*31c0*/  @P3 FADD.FTZ R108, R108, R109 ;  /* 0x0000006d6c6c3221 */ /* 0x000fe40000010000 */
.L_x_459:
[----:B------:R-:W-:Y:S05]  /*31d0*/  BSYNC B0 ;  /* 0x0000000000007941 */ /* 0x000fea0003800000 */
.L_x_457:
        /* <DEDUP_REMOVED lines=15> */
.L_x_461:
[----:B------:R-:W-:Y:S01]  /*32d0*/  FFMA.FTZ R108, R126, R112, R113 ;  /* 0x000000707e6c7223 */ /* 0x000fe20000010071 */
[----:B------:R-:W-:-:S03]  /*32e0*/  @P3 SHF.R.U32.HI R109, RZ, 0x10, R161 ;  /* 0x00000010ff6d3819 */ /* 0x000fc600000116a1 */
[----:B------:R-:W-:Y:S01]  /*32f0*/  FADD.FTZ R108, R145, -R108 ;  /* 0x8000006c916c7221 */ /* 0x000fe20000010000 */
[----:B------:R-:W-:-:S03]  /*3300*/  @P3 PRMT R109, RZ, 0x5410, R109 ;  /* 0x00005410ff6d3816 */ /* 0x000fc6000000006d */
[----:B------:R-:W-:-:S04]  /*3310*/  FMUL.FTZ R108, R45, R108 ;  /* 0x0000006c2d6c7220 */ /* 0x000fc80000410000 */
[----:B------:R-:W-:Y:S02]  /*3320*/  @P3 FADD.FTZ R108, R108, R109 ;  /* 0x0000006d6c6c3221 */ /* 0x000fe40000010000 */
.L_x_462:
[----:B------:R-:W-:Y:S05]  /*3330*/  BSYNC B0 ;  /* 0x0000000000007941 */ /* 0x000fea0003800000 */
.L_x_460:
        /* <DEDUP_REMOVED lines=16> */
.L_x_463:
[----:B------:R-:W-:Y:S01]  /*3440*/  BSSY B0, `(.L_x_464) ;  /* 0x000000b000007945 */ /* 0x000fe20003800000 */
[----:B------:R-:W-:Y:S01]  /*3450*/  @P2 PRMT R175, R170, 0x7610, R175 ;  /* 0x00007610aaaf2816 */ /* 0x000fe200000000af */
        /* <DEDUP_REMOVED lines=9> */
.L_x_465:
[----:B------:R-:W-:Y:S05]  /*34f0*/  BSYNC B0 ;  /* 0x0000000000007941 */ /* 0x000fea0003800000 */
.L_x_464:
        /* <DEDUP_REMOVED lines=11> */
.L_x_467:
[----:B------:R-:W-:Y:S05]  /*35b0*/  BSYNC B0 ;  /* 0x0000000000007941 */ /* 0x000fea0003800000 */
.L_x_466:
[----:B------:R-:W-:Y:S01]  /*35c0*/  BSSY B0, `(.L_x_468) ;  /* 0x000000c000007945 */ /* 0x000fe20003800000 */
[----:B------:R-:W-:Y:S01]  /*35d0*/  @P2 FFMA.FTZ R67, R167, R166, R67 ;  /* 0x000000a6a7432223 */ /* 0x000fe20000010043 */
[----:B------:R-:W-:Y:S05]  /*35e0*/  @P1 BRA `(.L_x_469) ;  /* 0x0000004000001947 */ /* 0x000fea0003800000 */
[----:B0-----:R-:W-:Y:S01]  /*35f0*/  IMAD.MOV.U32 R108, RZ, RZ, RZ ;  /* 0x000000ffff6c7224 */ /* 0x001fe200078e00ff */
[----:B------:R-:W-:Y:S05]  /*3600*/  @!P3 BRA `(.L_x_470) ;  /* 0x000000700000b947 */ /* 0x000fea0003800000 */
[----:B------:R-:W-:Y:S01]  /*3610*/  PRMT R108, RZ, 0x5410, R158 ;  /* 0x00005410ff6c7816 */ /* 0x000fe2000000009e */
[----:B------:R-:W-:Y:S05]  /*3620*/  BRA `(.L_x_470) ;  /* 0x0000005000007947 */ /* 0x000fea0003800000 */
.L_x_469:
[----:B0-----:R-:W-:-:S04]  /*3630*/  FFMA.FTZ R109, R127, R112, R113 ;  /* 0x000000707f6d7223 */ /* 0x001fc80000010071 */
[----:B------:R-:W-:Y:S01]  /*3640*/  FADD.FTZ R108, R148, -R109 ;  /* 0x8000006d946c7221 */ /* 0x000fe20000010000 */
[----:B------:R-:W-:-:S03]  /*3650*/  @P3 PRMT R109, RZ, 0x5410, R158 ;  /* 0x00005410ff6d3816 */ /* 0x000fc6000000009e */
[----:B------:R-:W-:-:S04]  /*3660*/  FMUL.FTZ R108, R45, R108 ;  /* 0x0000006c2d6c7220 */ /* 0x000fc80000410000 */
[----:B------:R-:W-:Y:S02]  /*3670*/  @P3 FADD.FTZ R108, R108, R109 ;  /* 0x0000006d6c6c3221 */ /* 0x000fe40000010000 */
.L_x_470:
[----:B------:R-:W-:Y:S05]  /*3680*/  BSYNC B0 ;  /* 0x0000000000007941 */ /* 0x000fea0003800000 */
.L_x_468:
        /* <DEDUP_REMOVED lines=15> */
.L_x_472:
[----:B------:R-:W-:Y:S01]  /*3780*/  FFMA.FTZ R108, R128, R112, R113 ;  /* 0x00000070806c7223 */ /* 0x000fe20000010071 */
[----:B------:R-:W-:-:S03]  /*3790*/  @P3 SHF.R.U64 R109, R158, 0x10, R159 ;  /* 0x000000109e6d3819 */ /* 0x000fc6000000129f */
[----:B------:R-:W-:Y:S01]  /*37a0*/  FADD.FTZ R108, R147, -R108 ;  /* 0x8000006c936c7221 */ /* 0x000fe20000010000 */
[----:B------:R-:W-:-:S03]  /*37b0*/  @P3 PRMT R109, RZ, 0x5410, R109 ;  /* 0x00005410ff6d3816 */ /* 0x000fc6000000006d */
[----:B------:R-:W-:-:S04]  /*37c0*/  FMUL.FTZ R108, R45, R108 ;  /* 0x0000006c2d6c7220 */ /* 0x000fc80000410000 */
[----:B------:R-:W-:Y:S02]  /*37d0*/  @P3 FADD.FTZ R108, R108, R109 ;  /* 0x0000006d6c6c3221 */ /* 0x000fe40000010000 */
.L_x_473:
[----:B------:R-:W-:Y:S05]  /*37e0*/  BSYNC B0 ;  /* 0x0000000000007941 */ /* 0x000fea0003800000 */
.L_x_471:
        /* <DEDUP_REMOVED lines=14> */
.L_x_475:
[----:B------:R-:W-:-:S04]  /*38d0*/  FFMA.FTZ R109, R129, R112, R113 ;  /* 0x00000070816d7223 */ /* 0x000fc80000010071 */
[----:B------:R-:W-:Y:S01]  /*38e0*/  FADD.FTZ R108, R150, -R109 ;  /* 0x8000006d966c7221 */ /* 0x000fe20000010000 */
[----:B------:R-:W-:-:S03]  /*38f0*/  @P3 PRMT R109, RZ, 0x5410, R159 ;  /* 0x00005410ff6d3816 */ /* 0x000fc6000000009f */
[----:B------:R-:W-:-:S04]  /*3900*/  FMUL.FTZ R108, R45, R108 ;  /* 0x0000006c2d6c7220 */ /* 0x000fc80000410000 */
[----:B------:R-:W-:Y:S02]  /*3910*/  @P3 FADD.FTZ R108, R108, R109 ;  /* 0x0000006d6c6c3221 */ /* 0x000fe40000010000 */
.L_x_476:
[----:B------:R-:W-:Y:S05]  /*3920*/  BSYNC B0 ;  /* 0x0000000000007941 */ /* 0x000fea0003800000 */
.L_x_474:
        /* <DEDUP_REMOVED lines=10> */
[----:B------:R-:W-:Y:S01]  /*39d0*/  HFMA2.MMA R108, -RZ, RZ, 0, 0 ;  /* 0x00000000ff6c7435 */ /* 0x000fe200000001ff */
[----:B------:R-:W-:Y:S05]  /*39e0*/  @!P3 BRA `(.L_x_479) ;  /* 0x000000900000b947 */ /* 0x000fea0003800000 */
[----:B------:R-:W-:-:S04]  /*39f0*/  SHF.R.U32.HI R108, RZ, 0x10, R159 ;  /* 0x00000010ff6c7819 */ /* 0x000fc8000001169f */
[----:B------:R-:W-:Y:S01]  /*3a00*/  PRMT R108, RZ, 0x5410, R108 ;  /* 0x00005410ff6c7816 */ /* 0x000fe2000000006c */
[----:B------:R-:W-:Y:S05]  /*3a10*/  BRA `(.L_x_479) ;  /* 0x0000006000007947 */ /* 0x000fea0003800000 */
.L_x_478:
[----:B------:R-:W-:Y:S01]  /*3a20*/  FFMA.FTZ R108, R130, R112, R113 ;  /* 0x00000070826c7223 */ /* 0x000fe20000010071 */
[----:B------:R-:W-:-:S03]  /*3a30*/  @P3 SHF.R.U32.HI R109, RZ, 0x10, R159 ;  /* 0x00000010ff6d3819 */ /* 0x000fc6000001169f */
[----:B------:R-:W-:Y:S01]  /*3a40*/  FADD.FTZ R108, R149, -R108 ;  /* 0x8000006c956c7221 */ /* 0x000fe20000010000 */
[----:B------:R-:W-:-:S03]  /*3a50*/  @P3 PRMT R109, RZ, 0x5410, R109 ;  /* 0x00005410ff6d3816 */ /* 0x000fc6000000006d */
[----:B------:R-:W-:-:S04]  /*3a60*/  FMUL.FTZ R108, R45, R108 ;  /* 0x0000006c2d6c7220 */ /* 0x000fc80000410000 */
[----:B------:R-:W-:Y:S02]  /*3a70*/  @P3 FADD.FTZ R108, R108, R109 ;  /* 0x0000006d6c6c3221 */ /* 0x000fe40000010000 */
.L_x_479:
[----:B------:R-:W-:Y:S05]  /*3a80*/  BSYNC B0 ;  /* 0x0000000000007941 */ /* 0x000fea0003800000 */
.L_x_477:
        /* <DEDUP_REMOVED lines=18> */
.L_x_480:
        /* <DEDUP_REMOVED lines=10> */
.L_x_482:
[----:B------:R-:W-:Y:S05]  /*3c50*/  BSYNC B0 ;  /* 0x0000000000007941 */ /* 0x000fea0003800000 */
.L_x_481:
        /* <DEDUP_REMOVED lines=11> */
.L_x_484:
[----:B------:R-:W-:Y:S05]  /*3d10*/  BSYNC B0 ;  /* 0x0000000000007941 */ /* 0x000fea0003800000 */
.L_x_483:
[----:B------:R-:W-:Y:S01]  /*3d20*/  BSSY B0, `(.L_x_485) ;  /* 0x000000c000007945 */ /* 0x000fe20003800000 */
[----:B------:R-:W-:Y:S01]  /*3d30*/  @P2 FFMA.FTZ R63, R166, R115, R63 ;  /* 0x00000073a63f2223 */ /* 0x000fe2000001003f */
[----:B------:R-:W-:Y:S05]  /*3d40*/  @P1 BRA `(.L_x_486) ;  /* 0x0000004000001947 */ /* 0x000fea0003800000 */
[----:B0-----:R-:W-:Y:S01]  /*3d50*/  IMAD.MOV.U32 R108, RZ, RZ, RZ ;  /* 0x000000ffff6c7224 */ /* 0x001fe200078e00ff */
[----:B------:R-:W-:Y:S05]  /*3d60*/  @!P3 BRA `(.L_x_487) ;  /* 0x000000700000b947 */ /* 0x000fea0003800000 */
[----:B------:R-:W-:Y:S01]  /*3d70*/  PRMT R108, RZ, 0x5410, R156 ;  /* 0x00005410ff6c7816 */ /* 0x000fe2000000009c */
[----:B------:R-:W-:Y:S05]  /*3d80*/  BRA `(.L_x_487) ;  /* 0x0000005000007947 */ /* 0x000fea0003800000 */
.L_x_486:
[----:B0-----:R-:W-:-:S04]  /*3d90*/  FFMA.FTZ R109, R131, R112, R113 ;  /* 0x00000070836d7223 */ /* 0x001fc80000010071 */
[----:B------:R-:W-:Y:S01]  /*3da0*/  FADD.FTZ R108, R152, -R109 ;  /* 0x8000006d986c7221 */ /* 0x000fe20000010000 */
[----:B------:R-:W-:-:S03]  /*3db0*/  @P3 PRMT R109, RZ, 0x5410, R156 ;  /* 0x00005410ff6d3816 */ /* 0x000fc6000000009c */
[----:B------:R-:W-:-:S04]  /*3dc0*/  FMUL.FTZ R108, R45, R108 ;  /* 0x0000006c2d6c7220 */ /* 0x000fc80000410000 */
[----:B------:R-:W-:Y:S02]  /*3dd0*/  @P3 FADD.FTZ R108, R108, R109 ;  /* 0x0000006d6c6c3221 */ /* 0x000fe40000010000 */
.L_x_487:
[----:B------:R-:W-:Y:S05]  /*3de0*/  BSYNC B0 ;  /* 0x0000000000007941 */ /* 0x000fea0003800000 */
.L_x_485:
        /* <DEDUP_REMOVED lines=12> */
[----:B------:R-:W-:-:S04]  /*3eb0*/  SHF.R.U64 R108, R156, 0x10, R157 ;  /* 0x000000109c6c7819 */ /* 0x000fc8000000129d */
[----:B------:R-:W-:Y:S01]  /*3ec0*/  PRMT R108, RZ, 0x5410, R108 ;  /* 0x00005410ff6c7816 */ /* 0x000fe2000000006c */
[----:B------:R-:W-:Y:S05]  /*3ed0*/  BRA `(.L_x_490) ;  /* 0x0000006000007947 */ /* 0x000fea0003800000 */
.L_x_489:
[----:B------:R-:W-:Y:S01]  /*3ee0*/  FFMA.FTZ R108, R132, R112, R113 ;  /* 0x00000070846c7223 */ /* 0x000fe20000010071 */
[----:B------:R-:W-:-:S03]  /*3ef0*/  @P3 SHF.R.U64 R109, R156, 0x10, R157 ;  /* 0x000000109c6d3819 */ /* 0x000fc6000000129d */
[----:B------:R-:W-:Y:S01]  /*3f00*/  FADD.FTZ R108, R151, -R108 ;  /* 0x8000006c976c7221 */ /* 0x000fe20000010000 */
[----:B------:R-:W-:-:S03]  /*3f10*/  @P3 PRMT R109, RZ, 0x5410, R109 ;  /* 0x00005410ff6d3816 */ /* 0x000fc6000000006d */
[----:B------:R-:W-:-:S04]  /*3f20*/  FMUL.FTZ R108, R45, R108 ;  /* 0x0000006c2d6c7220 */ /* 0x000fc80000410000 */
[----:B------:R-:W-:Y:S02]  /*3f30*/  @P3 FADD.FTZ R108, R108, R109 ;  /* 0x0000006d6c6c3221 */ /* 0x000fe40000010000 */
.L_x_490:
[----:B------:R-:W-:Y:S05]  /*3f40*/  BSYNC B0 ;  /* 0x0000000000007941 */ /* 0x000fea0003800000 */
.L_x_488:
        /* <DEDUP_REMOVED lines=14> */
.L_x_492:
[----:B------:R-:W-:-:S04]  /*4030*/  FFMA.FTZ R109, R133, R112, R113 ;  /* 0x00000070856d7223 */ /* 0x000fc80000010071 */
[----:B------:R-:W-:Y:S01]  /*4040*/  FADD.FTZ R108, R154, -R109 ;  /* 0x8000006d9a6c7221 */ /* 0x000fe20000010000 */
[----:B------:R-:W-:-:S03]  /*4050*/  @P3 PRMT R109, RZ, 0x5410, R157 ;  /* 0x00005410ff6d3816 */ /* 0x000fc6000000009d */
[----:B------:R-:W-:-:S04]  /*4060*/  FMUL.FTZ R108, R45, R108 ;  /* 0x0000006c2d6c7220 */ /* 0x000fc80000410000 */
[----:B------:R-:W-:Y:S02]  /*4070*/  @P3 FADD.FTZ R108, R108, R109 ;  /* 0x0000006d6c6c3221 */ /* 0x000fe40000010000 */
.L_x_493:
[----:B------:R-:W-:Y:S05]  /*4080*/  BSYNC B0 ;  /* 0x0000000000007941 */ /* 0x000fea0003800000 */
.L_x_491:
        /* <DEDUP_REMOVED lines=15> */
.L_x_495:
[----:B------:R-:W-:Y:S01]  /*4180*/  FFMA.FTZ R112, R134, R112, R113 ;  /* 0x0000007086707223 */ /* 0x000fe20000010071 */
[----:B------:R-:W-:-:S03]  /*4190*/  @P3 SHF.R.U32.HI R108, RZ, 0x10, R157 ;  /* 0x00000010ff6c3819 */ /* 0x000fc6000001169d */
[----:B------:R-:W-:Y:S01]  /*41a0*/  FADD.FTZ R112, R153, -R112 ;  /* 0x8000007099707221 */ /* 0x000fe20000010000 */
[----:B------:R-:W-:-:S03]  /*41b0*/  @P3 PRMT R108, RZ, 0x5410, R108 ;  /* 0x00005410ff6c3816 */ /* 0x000fc6000000006c */
[----:B------:R-:W-:-:S04]  /*41c0*/  FMUL.FTZ R45, R45, R112 ;  /* 0x000000702d2d7220 */ /* 0x000fc80000410000 */
[----:B------:R-:W-:Y:S02]  /*41d0*/  @P3 FADD.FTZ R45, R45, R108 ;  /* 0x0000006c2d2d3221 */ /* 0x000fe40000010000 */
.L_x_496:
[----:B------:R-:W-:Y:S05]  /*41e0*/  BSYNC B0 ;  /* 0x0000000000007941 */ /* 0x000fea0003800000 */
.L_x_494:
        /* <DEDUP_REMOVED lines=16> */
.L_x_497:
[----:B------:R-:W-:Y:S01]  /*42f0*/  BSSY B0, `(.L_x_498) ;  /* 0x000000c000007945 */ /* 0x000fe20003800000 */
[----:B------:R-:W-:Y:S01]  /*4300*/  @P2 FFMA.FTZ R59, R180, R112, R59 ;  /* 0x00000070b43b2223 */ /* 0x000fe2000001003b */
[----:B------:R-:W-:Y:S01]  /*4310*/  @P2 PRMT R175, R113, 0x7610, R175 ;  /* 0x0000761071af2816 */ /* 0x000fe200000000af */
[----:B------:R-:W-:Y:S05]  /*4320*/  @!P2 BRA `(.L_x_499) ;  /* 0x000000800000a947 */ /* 0x000fea0003800000 */
[----:B0-----:R-:W-:Y:S01]  /*4330*/  LOP3.LUT R108, R172, 0xffff, RZ, 0xc0, !PT ;  /* 0x0000ffffac6c7812 */ /* 0x001fe200078ec0ff */
[----:B------:R-:W-:Y:S01]  /*4340*/  IMAD.MOV.U32 R110, RZ, RZ, 0x8 ;  /* 0x00000008ff6e7424 */ /* 0x000fe200078e00ff */
[----:B------:R-:W-:-:S03]  /*4350*/  PRMT R45, R174, 0x5410, R175 ;  /* 0x00005410ae2d7816 */ /* 0x000fc600000000af */
[----:B------:R-:W-:-:S04]  /*4360*/  IMAD.WIDE.U32 R108, R108, 0x10000, RZ ;  /* 0x000100006c6c7825 */ /* 0x000fc800078e00ff */
[----:B------:R-:W-:Y:S01]  /*4370*/  IMAD.WIDE.U32 R110, R183, R110, c[0x0][0x248] ;  /* 0x00009200b76e7625 */ /* 0x000fe200078e006e */
[----:B------:R-:W-:Y:S02]  /*4380*/  LOP3.LUT R109, R45, R109, RZ, 0xfc, !PT ;  /* 0x0000006d2d6d7212 */ /* 0x000fe400078efcff */
[----:B------:R-:W-:-:S05]  /*4390*/  LOP3.LUT R108, R108, 0xffff, R168, 0xf8, !PT ;  /* 0x0000ffff6c6c7812 */ /* 0x000fca00078ef8a8 */
[----:B------:R0:W-:Y:S02]  /*43a0*/  STG.E.64 [R110.64], R108 ;  /* 0x0000006c6e007986 */ /* 0x0001e4000c101b04 */
.L_x_499:
[----:B------:R-:W-:Y:S05]  /*43b0*/  BSYNC B0 ;  /* 0x0000000000007941 */ /* 0x000fea0003800000 */
.L_x_498:
[----:B------:R-:W-:Y:S02]  /*43c0*/  IADD3 R2, R2, c[0x0][0x160], RZ ;  /* 0x0000580002027a10 */ /* 0x000fe40007ffe0ff */
[----:B------:R-:W-:Y:S02]  /*43d0*/  LOP3.LUT P1, RZ, R24, 0xff, RZ, 0xc0, !PT ;  /* 0x000000ff18ff7812 */ /* 0x000fe4000782c0ff */
[----:B------:R-:W-:Y:S02]  /*43e0*/  ISETP.GE.AND P0, PT, R2, c[0x0][0x164], PT ;  /* 0x0000590002007a0c */ /* 0x000fe40003f06270 */
[----:B------:R-:W-:-:S11]  /*43f0*/  SEL R24, RZ, 0x1, P1 ;  /* 0x00000001ff187807 */ /* 0x000fd60000800000 */
[----:B0-----:R-:W-:Y:S01]  /*4400*/  @P0 CALL.REL.NOINC `(.L_x_411) ;  /* 0x0000001000000944 */ /* 0x001fe20003c00000 */
[----:B------:R-:W-:Y:S05]  /*4410*/  BRA `(.L_x_500) ;  /* 0xffffc50000007947 */ /* 0x000fea000383ffff */
.L_x_411:
[----:B------:R-:W0:Y:S01]  /*4420*/  S2UR UR6, SR_CTAID.X ;  /* 0x00000000000679c3 */ /* 0x000e220000002500 */
[----:B------:R-:W-:Y:S01]  /*4430*/  HFMA2.MMA R7, -RZ, RZ, 0, 9.5367431640625e-07 ;  /* 0x00000010ff077435 */ /* 0x000fe200000001ff */
[C---:B------:R-:W-:Y:S02]  /*4440*/  LOP3.LUT R3, R0.reuse, 0x7f, RZ, 0xc0, !PT ;  /* 0x0000007f00037812 */ /* 0x040fe400078ec0ff */
        /* <DEDUP_REMOVED lines=22> */
.L_x_415:
[----:B------:R-:W-:Y:S01]  /*45b0*/  IMAD.MOV.U32 R112, RZ, RZ, R114 ;  /* 0x000000ffff707224 */ /* 0x000fe200078e0072 */
[----:B------:R-:W-:Y:S01]  /*45c0*/  MOV R108, 0x4610 ;  /* 0x00004610006c7802 */ /* 0x000fe20000000f00 */
[----:B------:R-:W-:-:S02]  /*45d0*/  IMAD.MOV.U32 R167, RZ, RZ, 0x10 ;  /* 0x00000010ffa77424 */ /* 0x000fc400078e00ff */
[----:B------:R-:W-:Y:S02]  /*45e0*/  IMAD.MOV.U32 R171, RZ, RZ, 0x1f ;  /* 0x0000001fffab7424 */ /* 0x000fe400078e00ff */
[----:B------:R-:W-:Y:S02]  /*45f0*/  IMAD.MOV.U32 R186, RZ, RZ, -0x1 ;  /* 0xffffffffffba7424 */ /* 0x000fe400078e00ff */
[----:B-----5:R-:W-:Y:S05]  /*4600*/  CALL.REL.NOINC `($__internal_7_$__cuda_sm70_shflsync_down_p) ;  /* 0x0000046000007944 */ /* 0x020fea0003c00000 */
[----:B-1----:R-:W-:Y:S01]  /*4610*/  MOV R111, R112 ;  /* 0x00000070006f7202 */ /* 0x002fe20000000f00 */
[----:B0-----:R-:W-:Y:S05]  /*4620*/  BRA `(.L_x_501) ;  /* 0xffffd59000007947 */ /* 0x001fea000383ffff */
.L_x_416:
[----:B------:R-:W-:Y:S01]  /*4630*/  IMAD.MOV.U32 R112, RZ, RZ, R115 ;  /* 0x000000ffff707224 */ /* 0x000fe200078e0073 */
[----:B------:R-:W-:Y:S01]  /*4640*/  MOV R186, 0xffffffff ;  /* 0xffffffff00ba7802 */ /* 0x000fe20000000f00 */
[----:B------:R-:W-:Y:S01]  /*4650*/  IMAD.MOV.U32 R167, RZ, RZ, 0x10 ;  /* 0x00000010ffa77424 */ /* 0x000fe200078e00ff */
[----:B------:R-:W-:Y:S01]  /*4660*/  MOV R108, 0x4690 ;  /* 0x00004690006c7802 */ /* 0x000fe20000000f00 */
[----:B------:R-:W-:Y:S02]  /*4670*/  IMAD.MOV.U32 R171, RZ, RZ, 0x1f ;  /* 0x0000001fffab7424 */ /* 0x000fe400078e00ff */
[----:B01---5:R-:W-:Y:S05]  /*4680*/  CALL.REL.NOINC `($__internal_7_$__cuda_sm70_shflsync_down_p) ;  /* 0x000003e000007944 */ /* 0x023fea0003c00000 */
[----:B------:R-:W-:Y:S01]  /*4690*/  FADD.FTZ R114, R111, R114 ;  /* 0x000000726f727221 */ /* 0x000fe20000010000 */
[----:B------:R-:W-:Y:S01]  /*46a0*/  MOV R108, 0x4710 ;  /* 0x00004710006c7802 */ /* 0x000fe20000000f00 */
[----:B-1----:R-:W-:Y:S02]  /*46b0*/  FADD.FTZ R115, R115, R112 ;  /* 0x0000007073737221 */ /* 0x002fe40000010000 */
[----:B0-----:R-:W-:Y:S01]  /*46c0*/  IMAD.MOV.U32 R167, RZ, RZ, 0x8 ;  /* 0x00000008ffa77424 */ /* 0x001fe200078e00ff */
[----:B------:R-:W-:Y:S01]  /*46d0*/  MOV R112, R114 ;  /* 0x0000007200707202 */ /* 0x000fe20000000f00 */
[----:B------:R-:W-:-:S02]  /*46e0*/  IMAD.MOV.U32 R171, RZ, RZ, 0x1f ;  /* 0x0000001fffab7424 */ /* 0x000fc400078e00ff */
[----:B------:R-:W-:Y:S02]  /*46f0*/  IMAD.MOV.U32 R186, RZ, RZ, -0x1 ;  /* 0xffffffffffba7424 */ /* 0x000fe400078e00ff */
[----:B------:R-:W-:Y:S05]  /*4700*/  CALL.REL.NOINC `($__internal_7_$__cuda_sm70_shflsync_down_p) ;  /* 0x0000036000007944 */ /* 0x000fea0003c00000 */
[----:B0-----:R-:W-:Y:S01]  /*4710*/  HFMA2.MMA R171, -RZ, RZ, 0, 1.847743988037109375e-06 ;  /* 0x0000001fffab7435 */ /* 0x001fe200000001ff */
[----:B-1----:R-:W-:Y:S01]  /*4720*/  IMAD.MOV.U32 R111, RZ, RZ, R112 ;  /* 0x000000ffff6f7224 */ /* 0x002fe200078e0070 */
[----:B------:R-:W-:Y:S01]  /*4730*/  MOV R108, 0x4780 ;  /* 0x00004780006c7802 */ /* 0x000fe20000000f00 */
[----:B------:R-:W-:Y:S02]  /*4740*/  IMAD.MOV.U32 R112, RZ, RZ, R115 ;  /* 0x000000ffff707224 */ /* 0x000fe400078e0073 */
[----:B------:R-:W-:Y:S02]  /*4750*/  IMAD.MOV.U32 R167, RZ, RZ, 0x8 ;  /* 0x00000008ffa77424 */ /* 0x000fe400078e00ff */
[----:B------:R-:W-:Y:S02]  /*4760*/  IMAD.MOV.U32 R186, RZ, RZ, -0x1 ;  /* 0xffffffffffba7424 */ /* 0x000fe400078e00ff */
[----:B------:R-:W-:Y:S05]  /*4770*/  CALL.REL.NOINC `($__internal_7_$__cuda_sm70_shflsync_down_p) ;  /* 0x000002f000007944 */ /* 0x000fea0003c00000 */
[----:B------:R-:W-:Y:S01]  /*4780*/  FADD.FTZ R114, R111, R114 ;  /* 0x000000726f727221 */ /* 0x000fe20000010000 */
[----:B0-----:R-:W-:Y:S01]  /*4790*/  MOV R186, 0xffffffff ;  /* 0xffffffff00ba7802 */ /* 0x001fe20000000f00 */
[----:B-1----:R-:W-:Y:S01]  /*47a0*/  FADD.FTZ R115, R115, R112 ;  /* 0x0000007073737221 */ /* 0x002fe20000010000 */
[----:B------:R-:W-:Y:S01]  /*47b0*/  MOV R108, 0x4800 ;  /* 0x00004800006c7802 */ /* 0x000fe20000000f00 */
[----:B------:R-:W-:-:S02]  /*47c0*/  IMAD.MOV.U32 R167, RZ, RZ, 0x4 ;  /* 0x00000004ffa77424 */ /* 0x000fc400078e00ff */
[----:B------:R-:W-:Y:S02]  /*47d0*/  IMAD.MOV.U32 R171, RZ, RZ, 0x1f ;  /* 0x0000001fffab7424 */ /* 0x000fe400078e00ff */
[----:B------:R-:W-:Y:S02]  /*47e0*/  IMAD.MOV.U32 R112, RZ, RZ, R114 ;  /* 0x000000ffff707224 */ /* 0x000fe400078e0072 */
[----:B------:R-:W-:Y:S05]  /*47f0*/  CALL.REL.NOINC `($__internal_7_$__cuda_sm70_shflsync_down_p) ;  /* 0x0000027000007944 */ /* 0x000fea0003c00000 */
[----:B0-----:R-:W-:Y:S01]  /*4800*/  HFMA2.MMA R167, -RZ, RZ, 0, 2.384185791015625e-07 ;  /* 0x00000004ffa77435 */ /* 0x001fe200000001ff */
        /* <DEDUP_REMOVED lines=11> */
[----:B------:R-:W-:Y:S02]  /*48c0*/  IMAD.MOV.U32 R186, RZ, RZ, -0x1 ;  /* 0xffffffffffba7424 */ /* 0x000fe400078e00ff */
[----:B------:R-:W-:Y:S02]  /*48d0*/  IMAD.MOV.U32 R112, RZ, RZ, R114 ;  /* 0x000000ffff707224 */ /* 0x000fe400078e0072 */
[----:B------:R-:W-:Y:S05]  /*48e0*/  CALL.REL.NOINC `($__internal_7_$__cuda_sm70_shflsync_down_p) ;  /* 0x0000018000007944 */ /* 0x000fea0003c00000 */
[----:B-1----:R-:W-:Y:S01]  /*48f0*/  IMAD.MOV.U32 R111, RZ, RZ, R112 ;  /* 0x000000ffff6f7224 */ /* 0x002fe200078e0070 */
[----:B------:R-:W-:Y:S01]  /*4900*/  MOV R112, R115 ;  /* 0x0000007300707202 */ /* 0x000fe20000000f00 */
[----:B0-----:R-:W-:Y:S01]  /*4910*/  IMAD.MOV.U32 R167, RZ, RZ, 0x2 ;  /* 0x00000002ffa77424 */ /* 0x001fe200078e00ff */
[----:B------:R-:W-:Y:S01]  /*4920*/  MOV R108, 0x4960 ;  /* 0x00004960006c7802 */ /* 0x000fe20000000f00 */
[----:B------:R-:W-:Y:S02]  /*4930*/  IMAD.MOV.U32 R171, RZ, RZ, 0x1f ;  /* 0x0000001fffab7424 */ /* 0x000fe400078e00ff */
[----:B------:R-:W-:Y:S02]  /*4940*/  IMAD.MOV.U32 R186, RZ, RZ, -0x1 ;  /* 0xffffffffffba7424 */ /* 0x000fe400078e00ff */
[----:B------:R-:W-:Y:S05]  /*4950*/  CALL.REL.NOINC `($__internal_7_$__cuda_sm70_shflsync_down_p) ;  /* 0x0000011000007944 */ /* 0x000fea0003c00000 */
[----:B------:R-:W-:Y:S01]  /*4960*/  FADD.FTZ R113, R111, R114 ;  /* 0x000000726f717221 */ /* 0x000fe20000010000 */
[----:B0-----:R-:W-:Y:S01]  /*4970*/  HFMA2.MMA R167, -RZ, RZ, 0, 5.9604644775390625e-08 ;  /* 0x00000001ffa77435 */ /* 0x001fe200000001ff */
[----:B-1----:R-:W-:Y:S01]  /*4980*/  FADD.FTZ R115, R115, R112 ;  /* 0x0000007073737221 */ /* 0x002fe20000010000 */
[----:B------:R-:W-:Y:S01]  /*4990*/  MOV R108, 0x49e0 ;  /* 0x000049e0006c7802 */ /* 0x000fe20000000f00 */
[----:B------:R-:W-:-:S02]  /*49a0*/  IMAD.MOV.U32 R171, RZ, RZ, 0x1f ;  /* 0x0000001fffab7424 */ /* 0x000fc400078e00ff */
[----:B------:R-:W-:Y:S02]  /*49b0*/  IMAD.MOV.U32 R186, RZ, RZ, -0x1 ;  /* 0xffffffffffba7424 */ /* 0x000fe400078e00ff */
[----:B------:R-:W-:Y:S02]  /*49c0*/  IMAD.MOV.U32 R112, RZ, RZ, R113 ;  /* 0x000000ffff707224 */ /* 0x000fe400078e0071 */
[----:B------:R-:W-:Y:S05]  /*49d0*/  CALL.REL.NOINC `($__internal_7_$__cuda_sm70_shflsync_down_p) ;  /* 0x0000009000007944 */ /* 0x000fea0003c00000 */
[----:B-1----:R-:W-:Y:S01]  /*49e0*/  MOV R170, R112 ;  /* 0x0000007000aa7202 */ /* 0x002fe20000000f00 */
[----:B------:R-:W-:Y:S01]  /*49f0*/  IMAD.MOV.U32 R112, RZ, RZ, R115 ;  /* 0x000000ffff707224 */ /* 0x000fe200078e0073 */
[----:B0-----:R-:W-:Y:S01]  /*4a00*/  MOV R186, 0xffffffff ;  /* 0xffffffff00ba7802 */ /* 0x001fe20000000f00 */
[----:B------:R-:W-:Y:S01]  /*4a10*/  IMAD.MOV.U32 R167, RZ, RZ, 0x1 ;  /* 0x00000001ffa77424 */ /* 0x000fe200078e00ff */
[----:B------:R-:W-:Y:S01]  /*4a20*/  MOV R108, 0x4a50 ;  /* 0x00004a50006c7802 */ /* 0x000fe20000000f00 */
[----:B------:R-:W-:Y:S02]  /*4a30*/  IMAD.MOV.U32 R171, RZ, RZ, 0x1f ;  /* 0x0000001fffab7424 */ /* 0x000fe400078e00ff */
[----:B------:R-:W-:Y:S05]  /*4a40*/  CALL.REL.NOINC `($__internal_7_$__cuda_sm70_shflsync_down_p) ;  /* 0x0000002000007944 */ /* 0x000fea0003c00000 */
[----:B-1----:R-:W-:Y:S01]  /*4a50*/  IMAD.MOV.U32 R108, RZ, RZ, R112 ;  /* 0x000000ffff6c7224 */ /* 0x002fe200078e0070 */
[----:B0-----:R-:W-:Y:S05]  /*4a60*/  BRA `(.L_x_502) ;  /* 0xffffd27000007947 */ /* 0x001fea000383ffff */
        .weak           $__internal_7_$__cuda_sm70_shflsync_down_p
        .type           $__internal_7_$__cuda_sm70_shflsync_down_p,@function
        .size           $__internal_7_$__cuda_sm70_shflsync_down_p,(.L_x_9751 - $__internal_7_$__cuda_sm70_shflsync_down_p)
$__internal_7_$__cuda_sm70_shflsync_down_p:
[----:B------:R-:W-:Y:S01]  /*4a70*/  IMAD.MOV.U32 R109, RZ, RZ, 0x0 ;  /* 0x00000000ff6d7424 */ /* 0x000fe200078e00ff */
[----:B------:R-:W-:Y:S04]  /*4a80*/  WARPSYNC R186 ;  /* 0x000000ba00007348 */ /* 0x000fe80003800000 */
[----:B------:R0:W1:Y:S01]  /*4a90*/  SHFL.DOWN PT, R112, R112, R167, R171 ;  /* 0x080000a770707389 */ /* 0x00006200000e00ab */
[----:B------:R-:W-:Y:S05]  /*4aa0*/  RET.REL.NODEC R108 `(_ZN10layer_norm13ln_bwd_kernelINS_13Kernel_traitsI13__nv_bfloat16S2_S2_S2_fjLj2560ELj1ELj1ELj4ELj8ENS_18Kernel_traits_baseILj2560ES2_S2_S2_S2_fjLj128EEEEELb0ELb1ELb1ELb1EEEvNS_9BwdParamsE) ;  /* 0xffffb5506c007950 */ /* 0x000fea0003c3ffff */
.L_x_503:
        /* <DEDUP_REMOVED lines=13> */
.L_x_9751:


//--------------------- .text._ZN10layer_norm13ln_bwd_kernelINS_13Kernel_traitsI13__nv_bfloat16S2_S2_S2_fjLj2560ELj1ELj1ELj4ELj8ENS_18Kernel_traits_baseILj2560ES2_S2_S2_S2_fjLj128EEEEELb1ELb0ELb0ELb0EEEvNS_9BwdParamsE --------------------------
	.section	.text._ZN10layer_norm13ln_bwd_kernelINS_13Kernel_traitsI13__nv_bfloat16S2_S2_S2_fjLj2560ELj1ELj1ELj4ELj8ENS_18Kernel_traits_baseILj2560ES2_S2_S2_S2_fjLj128EEEEELb1ELb0ELb0ELb0EEEvNS_9BwdParamsE,"ax",@progbits
	.sectioninfo	@"SHI_REGISTERS=144"
	.align	128
        .global         _ZN10layer_norm13ln_bwd_kernelINS_13Kernel_traitsI13__nv_bfloat16S2_S2_S2_fjLj2560ELj1ELj1ELj4ELj8ENS_18Kernel_traits_baseILj2560ES2_S2_S2_S2_fjLj128EEEEELb1ELb0ELb0ELb0EEEvNS_9BwdParamsE
        .type           _ZN10layer_norm13ln_bwd_kernelINS_13Kernel_traitsI13__nv_bfloat16S2_S2_S2_fjLj2560ELj1ELj1ELj4ELj8ENS_18Kernel_traits_baseILj2560ES2_S2_S2_S2_fjLj128EEEEELb1ELb0ELb0ELb0EEEvNS_9BwdParamsE,@function
        .size           _ZN10layer_norm13ln_bwd_kernelINS_13Kernel_traitsI13__nv_bfloat16S2_S2_S2_fjLj2560ELj1ELj1ELj4ELj8ENS_18Kernel_traits_baseILj2560ES2_S2_S2_S2_fjLj128EEEEELb1ELb0ELb0ELb0EEEvNS_9BwdParamsE,(.L_x_9752 - _ZN10layer_norm13ln_bwd_kernelINS_13Kernel_traitsI13__nv_bfloat16S2_S2_S2_fjLj2560ELj1ELj1ELj4ELj8ENS_18Kernel_traits_baseILj2560ES2_S2_S2_S2_fjLj128EEEEELb1ELb0ELb0ELb0EEEvNS_9BwdParamsE)
        .other          _ZN10layer_norm13ln_bwd_kernelINS_13Kernel_traitsI13__nv_bfloat16S2_S2_S2_fjLj2560ELj1ELj1ELj4ELj8ENS_18Kernel_traits_baseILj2560ES2_S2_S2_S2_fjLj128EEEEELb1ELb0ELb0ELb0EEEvNS_9BwdParamsE,@"STO_CUDA_ENTRY STV_DEFAULT"
_ZN10layer_norm13ln_bwd_kernelINS_13Kernel_traitsI13__nv_bfloat16S2_S2_S2_fjLj2560ELj1ELj1ELj4ELj8ENS_18Kernel_traits_baseILj2560ES2_S2_S2_S2_fjLj128EEEEELb1ELb0ELb0ELb0EEEvNS_9BwdParamsE:
.text._ZN10layer_norm13ln_bwd_kernelINS_13Kernel_traitsI13__nv_bfloat16S2_S2_S2_fjLj2560ELj1ELj1ELj4ELj8ENS_18Kernel_traits_baseILj2560ES2_S2_S2_S2_fjLj128EEEEELb1ELb0ELb0ELb0EEEvNS_9BwdParamsE:
        /* <DEDUP_REMOVED lines=14> */
[----:B------:R-:W-:Y:S02]  /*00e0*/  @P1 IMAD.MOV.U32 R3, RZ, RZ, 0x8 ;  /* 0x00000008ff031424 */ /* 0x000fe400078e00ff */
[----:B------:R-:W-:Y:S02]  /*00f0*/  @P2 MOV R17, 0x8 ;  /* 0x0000000800112802 */ /* 0x000fe40000000f00 */
[C---:B------:R-:W-:Y:S01]  /*0100*/  @P1 IMAD.WIDE.U32 R2, R12.reuse, R3, c[0x0][0x1b0] ;  /* 0x00006c000c021625 */ /* 0x040fe200078e0003 */
[----:B------:R-:W-:-:S03]  /*0110*/  @P1 LOP3.LUT R12, R12, 0x80, RZ, 0xfc, !PT ;  /* 0x000000800c0c1812 */ /* 0x000fc600078efcff */
[----:B------:R-:W-:Y:S01]  /*0120*/  @P3 IMAD.MOV.U32 R19, RZ, RZ, 0x8 ;  /* 0x00000008ff133424 */ /* 0x000fe200078e00ff */
[----:B------:R-:W-:Y:S01]  /*0130*/  @P5 MOV R13, 0x8 ;  /* 0x00000008000d5802 */ /* 0x000fe20000000f00 */
[C---:B------:R-:W-:Y:S01]  /*0140*/  @P2 IMAD.WIDE.U32 R16, R12.reuse, R17, c[0x0][0x1b0] ;  /* 0x00006c000c102625 */ /* 0x040fe200078e0011 */
[----:B------:R-:W-:Y:S01]  /*0150*/  @P2 IADD3 R12, R12, 0x80, RZ ;  /* 0x000000800c0c2810 */ /* 0x000fe20007ffe0ff */
[----:B------:R0:W5:Y:S02]  /*0160*/  @P1 LDG.E.64 R4, [R2.64] ;  /* 0x0000000402041981 */ /* 0x000164000c1e1b00 */
[----:B------:R-:W-:Y:S02]  /*0170*/  @P4 IMAD.MOV.U32 R21, RZ, RZ, 0x8 ;  /* 0x00000008ff154424 */ /* 0x000fe400078e00ff */
[C---:B------:R-:W-:Y:S01]  /*0180*/  @P3 IMAD.WIDE.U32 R18, R12.reuse, R19, c[0x0][0x1b0] ;  /* 0x00006c000c123625 */ /* 0x040fe200078e0013 */
[----:B------:R-:W-:Y:S01]  /*0190*/  @P3 IADD3 R12, R12, 0x80, RZ ;  /* 0x000000800c0c3810 */ /* 0x000fe20007ffe0ff */
[----:B------:R0:W5:Y:S04]  /*01a0*/  @P2 LDG.E.64 R6, [R16.64] ;  /* 0x0000000410062981 */ /* 0x000168000c1e1b00 */
[C---:B------:R-:W-:Y:S01]  /*01b0*/  @P4 IMAD.WIDE.U32 R20, R12.reuse, R21, c[0x0][0x1b0] ;  /* 0x00006c000c144625 */ /* 0x040fe200078e0015 */
[----:B------:R-:W-:Y:S01]  /*01c0*/  @P4 IADD3 R12, R12, 0x80, RZ ;  /* 0x000000800c0c4810 */ /* 0x000fe20007ffe0ff */
[----:B------:R0:W5:Y:S04]  /*01d0*/  @P3 LDG.E.64 R8, [R18.64] ;  /* 0x0000000412083981 */ /* 0x000168000c1e1b00 */
[----:B------:R-:W-:Y:S01]  /*01e0*/  @P5 IMAD.WIDE.U32 R12, R12, R13, c[0x0][0x1b0] ;  /* 0x00006c000c0c5625 */ /* 0x000fe200078e000d */
[----:B------:R0:W5:Y:S04]  /*01f0*/  @P4 LDG.E.64 R10, [R20.64] ;  /* 0x00000004140a4981 */ /* 0x000168000c1e1b00 */
        /* <DEDUP_REMOVED lines=25> */
[----:B0-----:R-:W0:Y:S01]  /*0390*/  LDC.U8 R31, c[0x0][0x1f0] ;  /* 0x00007c00ff1f7b82 */ /* 0x001e220000000000 */
[----:B-----5:R-:W-:Y:S01]  /*03a0*/  IMAD.MOV.U32 R17, RZ, RZ, R10 ;  /* 0x000000ffff117224 */ /* 0x020fe200078e000a */
[----:B------:R-:W-:Y:S01]  /*03b0*/  SHF.R.U64 R2, R10, 0x10, R11 ;  /* 0x000000100a027819 */ /* 0x000fe2000000120b */
[----:B------:R-:W-:Y:S01]  /*03c0*/  IMAD.MOV.U32 R29, RZ, RZ, R4 ;  /* 0x000000ffff1d7224 */ /* 0x000fe200078e0004 */
[----:B------:R-:W-:Y:S01]  /*03d0*/  SHF.R.U64 R20, R8, 0x10, R9 ;  /* 0x0000001008147819 */ /* 0x000fe20000001209 */
[----:B------:R-:W-:Y:S01]  /*03e0*/  IMAD.MOV.U32 R27, RZ, RZ, R5 ;  /* 0x000000ffff1b7224 */ /* 0x000fe200078e0005 */
[----:B------:R-:W-:Y:S01]  /*03f0*/  MOV R19, R9 ;  /* 0x0000000900137202 */ /* 0x000fe20000000f00 */
[----:B------:R-:W-:Y:S01]  /*0400*/  IMAD.MOV.U32 R23, RZ, RZ, R7 ;  /* 0x000000ffff177224 */ /* 0x000fe200078e0007 */
[----:B------:R-:W-:Y:S01]  /*0410*/  SHF.R.U32.HI R18, RZ, 0x10, R9 ;  /* 0x00000010ff127819 */ /* 0x000fe20000011609 */
[----:B------:R-:W-:Y:S01]  /*0420*/  IMAD.MOV.U32 R21, RZ, RZ, R8 ;  /* 0x000000ffff157224 */ /* 0x000fe200078e0008 */
[--C-:B------:R-:W-:Y:S01]  /*0430*/  SHF.R.U32.HI R13, RZ, 0x10, R11.reuse ;  /* 0x00000010ff0d7819 */ /* 0x100fe2000001160b */
[----:B------:R-:W-:Y:S01]  /*0440*/  IMAD.MOV.U32 R0, RZ, RZ, R11 ;  /* 0x000000ffff007224 */ /* 0x000fe200078e000b */
[----:B------:R-:W-:Y:S01]  /*0450*/  SHF.R.U64 R28, R4, 0x10, R5 ;  /* 0x00000010041c7819 */ /* 0x000fe20000001205 */
[----:B------:R-:W-:Y:S01]  /*0460*/  IMAD.MOV.U32 R10, RZ, RZ, R15 ;  /* 0x000000ffff0a7224 */ /* 0x000fe200078e000f */
[----:B------:R-:W-:Y:S01]  /*0470*/  SHF.R.U32.HI R26, RZ, 0x10, R5 ;  /* 0x00000010ff1a7819 */ /* 0x000fe20000011605 */
[----:B------:R-:W-:Y:S01]  /*0480*/  HFMA2.MMA R69, -RZ, RZ, 0, 0 ;  /* 0x00000000ff457435 */ /* 0x000fe200000001ff */
[----:B------:R-:W-:Y:S01]  /*0490*/  MOV R25, R6 ;  /* 0x0000000600197202 */ /* 0x000fe20000000f00 */
[----:B------:R-:W-:Y:S01]  /*04a0*/  IMAD.MOV.U32 R16, RZ, RZ, 0x1 ;  /* 0x00000001ff107424 */ /* 0x000fe200078e00ff */
[----:B------:R-:W-:-:S02]  /*04b0*/  SHF.R.U64 R24, R6, 0x10, R7 ;  /* 0x0000001006187819 */ /* 0x000fc40000001207 */
[----:B------:R-:W-:Y:S02]  /*04c0*/  SHF.R.U32.HI R22, RZ, 0x10, R7 ;  /* 0x00000010ff167819 */ /* 0x000fe40000011607 */
[----:B------:R-:W-:Y:S02]  /*04d0*/  MOV R12, R14 ;  /* 0x0000000e000c7202 */ /* 0x000fe40000000f00 */
        /* <DEDUP_REMOVED lines=21> */
[----:B0-----:R-:W-:-:S02]  /*0630*/  PRMT R9, RZ, 0x5410, R9 ;  /* 0x00005410ff097816 */ /* 0x001fc40000000009 */
.L_x_532:
[----:B------:R-:W-:Y:S02]  /*0640*/  ISETP.NE.U32.AND P0, PT, RZ, c[0x0][0x1c0], PT ;  /* 0x00007000ff007a0c */ /* 0x000fe40003f05070 */
[----:B------:R-:W-:-:S02]  /*0650*/  SHF.R.S32.HI R7, RZ, 0x1f, R30 ;  /* 0x0000001fff077819 */ /* 0x000fc4000001141e */
[----:B------:R-:W-:Y:S01]  /*0660*/  ISETP.NE.AND.EX P0, PT, RZ, c[0x0][0x1c4], PT, P0 ;  /* 0x00007100ff007a0c */ /* 0x000fe20003f05300 */
[----:B------:R-:W-:-:S04]  /*0670*/  IMAD.MOV.U32 R73, RZ, RZ, 0x4 ;  /* 0x00000004ff497424 */ /* 0x000fc800078e00ff */
[----:B------:R-:W-:-:S08]  /*0680*/  IMAD.WIDE R74, R30, R73, c[0x0][0x1a0] ;  /* 0x000068001e4a7625 */ /* 0x000fd000078e0249 */
[C---:B------:R-:W-:Y:S01]  /*0690*/  @P0 LEA R76, P6, R30.reuse, c[0x0][0x1c0], 0x1 ;  /* 0x000070001e4c0a11 */ /* 0x040fe200078c08ff */
[C---:B------:R-:W-:Y:S01]  /*06a0*/  IMAD.WIDE R72, R30.reuse, R73, c[0x0][0x1a8] ;  /* 0x00006a001e487625 */ /* 0x040fe200078e0249 */
[----:B------:R0:W5:Y:S02]  /*06b0*/  LDG.E R116, [R74.64] ;  /* 0x000000044a747981 */ /* 0x000164000c1e1900 */
[C---:B------:R-:W-:Y:S02]  /*06c0*/  @P0 LEA.HI.X R77, R30.reuse, c[0x0][0x1c4], R7, 0x1, P6 ;  /* 0x000071001e4d0a11 */ /* 0x040fe400030f0c07 */
[----:B------:R0:W5:Y:S04]  /*06d0*/  LDG.E R8, [R72.64] ;  /* 0x0000000448087981 */ /* 0x000168000c1e1900 */
[----:B------:R-:W2:Y:S01]  /*06e0*/  @P0 LDG.E.U16 R76, [R76.64] ;  /* 0x000000044c4c0981 */ /* 0x000ea2000c1e1500 */
[----:B------:R-:W-:Y:S01]  /*06f0*/  IMAD R6, R30, c[0x0][0x168], RZ ;  /* 0x00005a001e067a24 */ /* 0x000fe200078e02ff */
[----:B------:R-:W-:-:S04]  /*0700*/  LOP3.LUT R79, R80, 0x7f, RZ, 0xc0, !PT ;  /* 0x0000007f504f7812 */ /* 0x000fc800078ec0ff */
[----:B------:R-:W-:-:S04]  /*0710*/  SHF.R.S32.HI R7, RZ, 0x1f, R6 ;  /* 0x0000001fff077819 */ /* 0x000fc80000011406 */
[----:B------:R-:W-:Y:S01]  /*0720*/  LEA.HI R6, R7, R6, RZ, 0x2 ;  /* 0x0000000607067211 */ /* 0x000fe200078f10ff */
[----:B------:R-:W-:Y:S03]  /*0730*/  BSSY B0, `(.L_x_505) ;  /* 0x0000043000007945 */ /* 0x000fe60003800000 */
[----:B------:R-:W-:Y:S01]  /*0740*/  LEA.HI.SX32 R6, R6, R79, 0x1e ;  /* 0x0000004f06067211 */ /* 0x000fe200078ff2ff */
[----:B------:R-:W-:Y:S01]  /*0750*/  IMAD.MOV.U32 R7, RZ, RZ, 0x3f800000 ;  /* 0x3f800000ff077424 */ /* 0x000fe200078e00ff */
[----:B------:R-:W-:Y:S01]  /*0760*/  MOV R117, RZ ;  /* 0x000000ff00757202 */ /* 0x000fe20000000f00 */
[----:B------:R-:W-:Y:S02]  /*0770*/  IMAD.MOV.U32 R137, RZ, RZ, RZ ;  /* 0x000000ffff897224 */ /* 0x000fe400078e00ff */
[----:B------:R-:W-:Y:S01]  /*0780*/  IMAD.MOV.U32 R138, RZ, RZ, R6 ;  /* 0x000000ffff8a7224 */ /* 0x000fe200078e0006 */
[----:B--2---:R-:W-:Y:S01]  /*0790*/  @P0 PRMT R7, RZ, 0x5410, R76 ;  /* 0x00005410ff070816 */ /* 0x004fe2000000004c */
        /* <DEDUP_REMOVED lines=10> */
[C---:B------:R-:W-:Y:S02]  /*0840*/  @P0 LEA.HI.X R77, R6.reuse, c[0x0][0x21c], RZ, 0x3, P6 ;  /* 0x00008700064d0a11 */ /* 0x040fe400030f1cff */
[----:B------:R-:W-:-:S03]  /*0850*/  LEA R78, P6, R6, c[0x0][0x190], 0x2 ;  /* 0x00006400064e7a11 */ /* 0x000fc600078c10ff */
[----:B------:R0:W5:Y:S01]  /*0860*/  @P0 LDG.E.64 R110, [R76.64] ;  /* 0x000000044c6e0981 */ /* 0x000162000c1e1b00 */
[----:B------:R-:W-:Y:S02]  /*0870*/  ISETP.NE.AND P0, PT, R31, RZ, PT ;  /* 0x000000ff1f00720c */ /* 0x000fe40003f05270 */
[----:B------:R-:W-:-:S05]  /*0880*/  LEA.HI.X R79, R6, c[0x0][0x194], RZ, 0x2, P6 ;  /* 0x00006500064f7a11 */ /* 0x000fca00030f14ff */
[----:B------:R1:W5:Y:S01]  /*0890*/  LDG.E R5, [R78.64] ;  /* 0x000000044e057981 */ /* 0x000362000c1e1900 */
[----:B------:R-:W-:Y:S01]  /*08a0*/  IADD3 R138, R6, 0x80, RZ ;  /* 0x00000080068a7810 */ /* 0x000fe20007ffe0ff */
[----:B--2---:R-:W-:Y:S01]  /*08b0*/  IMAD.MOV.U32 R85, RZ, RZ, R74 ;  /* 0x000000ffff557224 */ /* 0x004fe200078e004a */
[--C-:B------:R-:W-:Y:S01]  /*08c0*/  SHF.R.U64 R90, R74, 0x10, R75.reuse ;  /* 0x000000104a5a7819 */ /* 0x100fe2000000124b */
[--C-:B------:R-:W-:Y:S01]  /*08d0*/  IMAD.MOV.U32 R86, RZ, RZ, R75.reuse ;  /* 0x000000ffff567224 */ /* 0x100fe200078e004b */
[----:B------:R-:W-:Y:S02]  /*08e0*/  SHF.R.U32.HI R89, RZ, 0x10, R75 ;  /* 0x00000010ff597819 */ /* 0x000fe4000001164b */
[----:B---3--:R-:W-:Y:S02]  /*08f0*/  SHF.R.U64 R88, R72, 0x10, R73 ;  /* 0x0000001048587819 */ /* 0x008fe40000001249 */
[----:B-----5:R-:W-:Y:S02]  /*0900*/  FSEL R74, R116, RZ, !P0 ;  /* 0x000000ff744a7208 */ /* 0x020fe40004000000 */
[----:B------:R-:W-:-:S02]  /*0910*/  PRMT R75, RZ, 0x5410, R72 ;  /* 0x00005410ff4b7816 */ /* 0x000fc40000000048 */
[--C-:B------:R-:W-:Y:S02]  /*0920*/  SHF.R.U32.HI R87, RZ, 0x10, R73.reuse ;  /* 0x00000010ff577819 */ /* 0x100fe40000011649 */
[----:B0-----:R-:W-:Y:S01]  /*0930*/  PRMT R77, RZ, 0x5410, R73 ;  /* 0x00005410ff4d7816 */ /* 0x001fe20000000049 */
[----:B------:R-:W-:Y:S01]  /*0940*/  FADD.FTZ R75, -R74, R75 ;  /* 0x0000004b4a4b7221 */ /* 0x000fe20000010100 */
[----:B------:R-:W-:Y:S02]  /*0950*/  PRMT R73, RZ, 0x5410, R88 ;  /* 0x00005410ff497816 */ /* 0x000fe40000000058 */
[----:B------:R-:W-:Y:S01]  /*0960*/  PRMT R88, RZ, 0x5410, R85 ;  /* 0x00005410ff587816 */ /* 0x000fe20000000055 */
[----:B------:R-:W-:Y:S01]  /*0970*/  FMUL.FTZ R85, R8, R75 ;  /* 0x0000004b08557220 */ /* 0x000fe20000410000 */
[----:B-1----:R-:W-:Y:S01]  /*0980*/  PRMT R79, RZ, 0x5410, R87 ;  /* 0x00005410ff4f7816 */ /* 0x002fe20000000057 */
[C---:B------:R-:W-:Y:S01]  /*0990*/  FADD.FTZ R73, -R74.reuse, R73 ;  /* 0x000000494a497221 */ /* 0x040fe20000010100 */
[----:B------:R-:W-:Y:S01]  /*09a0*/  PRMT R87, RZ, 0x5410, R90 ;  /* 0x00005410ff577816 */ /* 0x000fe2000000005a */
[----:B------:R-:W-:Y:S01]  /*09b0*/  FADD.FTZ R77, -R74, R77 ;  /* 0x0000004d4a4d7221 */ /* 0x000fe20000010100 */
[----:B------:R-:W-:Y:S01]  /*09c0*/  PRMT R90, RZ, 0x5410, R86 ;  /* 0x00005410ff5a7816 */ /* 0x000fe20000000056 */
[----:B------:R-:W-:-:S02]  /*09d0*/  FADD.FTZ R48, R48, R88 ;  /* 0x0000005830307221 */ /* 0x000fc40000010000 */
[----:B------:R-:W-:Y:S02]  /*09e0*/  FMUL.FTZ R86, R8, R73 ;  /* 0x0000004908567220 */ /* 0x000fe40000410000 */
[-C--:B------:R-:W-:Y:S02]  /*09f0*/  FFMA.FTZ R68, R85, R88.reuse, R68 ;  /* 0x0000005855447223 */ /* 0x080fe40000010044 */
[----:B------:R-:W-:Y:S02]  /*0a00*/  FMUL.FTZ R88, R29, R88 ;  /* 0x000000581d587220 */ /* 0x000fe40000410000 */
[----:B------:R-:W-:Y:S01]  /*0a10*/  FADD.FTZ R79, -R74, R79 ;  /* 0x0000004f4a4f7221 */ /* 0x000fe20000010100 */
[----:B------:R-:W-:Y:S01]  /*0a20*/  PRMT R74, RZ, 0x5410, R89 ;  /* 0x00005410ff4a7816 */ /* 0x000fe20000000059 */
[----:B------:R-:W-:Y:S02]  /*0a30*/  FADD.FTZ R49, R49, R87 ;  /* 0x0000005731317221 */ /* 0x000fe40000010000 */
[----:B------:R-:W-:-:S02]  /*0a40*/  FFMA.FTZ R69, R86, R87, R69 ;  /* 0x0000005756457223 */ /* 0x000fc40000010045 */
[----:B------:R-:W-:Y:S02]  /*0a50*/  FMUL.FTZ R89, R8, R77 ;  /* 0x0000004d08597220 */ /* 0x000fe40000410000 */
[----:B------:R-:W-:Y:S02]  /*0a60*/  FMUL.FTZ R87, R28, R87 ;  /* 0x000000571c577220 */ /* 0x000fe40000410000 */
[----:B------:R-:W-:Y:S02]  /*0a70*/  FADD.FTZ R72, RZ, R88 ;  /* 0x00000058ff487221 */ /* 0x000fe40000010000 */
[----:B------:R-:W-:Y:S02]  /*0a80*/  FFMA.FTZ R73, R85, R88, RZ ;  /* 0x0000005855497223 */ /* 0x000fe400000100ff */
        /* <DEDUP_REMOVED lines=13> */
.L_x_506:
[----:B0-----:R-:W-:Y:S05]  /*0b60*/  BSYNC B0 ;  /* 0x0000000000007941 */ /* 0x001fea0003800000 */
.L_x_505:
        /* <DEDUP_REMOVED lines=11> */
[C---:B------:R-:W-:Y:S02]  /*0c20*/  @P0 LEA.HI.X R77, R138.reuse, c[0x0][0x21c], RZ, 0x3, P6 ;  /* 0x000087008a4d0a11 */ /* 0x040fe400030f1cff */
[----:B------:R-:W-:-:S03]  /*0c30*/  LEA R78, P6, R138, c[0x0][0x190], 0x2 ;  /* 0x000064008a4e7a11 */ /* 0x000fc600078c10ff */
[----:B------:R0:W5:Y:S01]  /*0c40*/  @P0 LDG.E.64 R108, [R76.64] ;  /* 0x000000044c6c0981 */ /* 0x000162000c1e1b00 */
[----:B------:R-:W-:-:S05]  /*0c50*/  LEA.HI.X R79, R138, c[0x0][0x194], RZ, 0x2, P6 ;  /* 0x000065008a4f7a11 */ /* 0x000fca00030f14ff */
[----:B------:R1:W5:Y:S01]  /*0c60*/  LDG.E R4, [R78.64] ;  /* 0x000000044e047981 */ /* 0x000362000c1e1900 */
[----:B------:R-:W-:-:S04]  /*0c70*/  ISETP.NE.AND P0, PT, R31, RZ, PT ;  /* 0x000000ff1f00720c */ /* 0x000fc80003f05270 */
[----:B-----5:R-:W-:Y:S02]  /*0c80*/  FSEL R139, R116, RZ, !P0 ;  /* 0x000000ff748b7208 */ /* 0x020fe40004000000 */
[----:B------:R-:W-:Y:S01]  /*0c90*/  IADD3 R138, R138, 0x80, RZ ;  /* 0x000000808a8a7810 */ /* 0x000fe20007ffe0ff */
[----:B---3--:R-:W-:Y:S01]  /*0ca0*/  IMAD.MOV.U32 R93, RZ, RZ, R74 ;  /* 0x000000ffff5d7224 */ /* 0x008fe200078e004a */
[----:B------:R-:W-:Y:S02]  /*0cb0*/  SHF.R.U64 R98, R74, 0x10, R75 ;  /* 0x000000104a627819 */ /* 0x000fe4000000124b */
[----:B--2---:R-:W-:Y:S02]  /*0cc0*/  SHF.R.U64 R74, R72, 0x10, R73 ;  /* 0x00000010484a7819 */ /* 0x004fe40000001249 */
[----:B------:R-:W-:Y:S01]  /*0cd0*/  PRMT R72, RZ, 0x5410, R72 ;  /* 0x00005410ff487816 */ /* 0x000fe20000000048 */
[--C-:B------:R-:W-:Y:S01]  /*0ce0*/  IMAD.MOV.U32 R94, RZ, RZ, R75.reuse ;  /* 0x000000ffff5e7224 */ /* 0x100fe200078e004b */
[----:B------:R-:W-:-:S02]  /*0cf0*/  SHF.R.U32.HI R99, RZ, 0x10, R75 ;  /* 0x00000010ff637819 */ /* 0x000fc4000001164b */
[--C-:B------:R-:W-:Y:S02]  /*0d00*/  PRMT R75, RZ, 0x5410, R73.reuse ;  /* 0x00005410ff4b7816 */ /* 0x100fe40000000049 */
[----:B------:R-:W-:Y:S01]  /*0d10*/  SHF.R.U32.HI R95, RZ, 0x10, R73 ;  /* 0x00000010ff5f7819 */ /* 0x000fe20000011649 */
[C---:B------:R-:W-:Y:S01]  /*0d20*/  FADD.FTZ R73, -R139.reuse, R72 ;  /* 0x000000488b497221 */ /* 0x040fe20000010100 */
[----:B------:R-:W-:Y:S01]  /*0d30*/  PRMT R74, RZ, 0x5410, R74 ;  /* 0x00005410ff4a7816 */ /* 0x000fe2000000004a */
[C---:B------:R-:W-:Y:S01]  /*0d40*/  FADD.FTZ R97, -R139.reuse, R75 ;  /* 0x0000004b8b617221 */ /* 0x040fe20000010100 */
[----:B------:R-:W-:Y:S01]  /*0d50*/  PRMT R96, RZ, 0x5410, R93 ;  /* 0x00005410ff607816 */ /* 0x000fe2000000005d */
[----:B------:R-:W-:Y:S01]  /*0d60*/  FMUL.FTZ R93, R8, R73 ;  /* 0x00000049085d7220 */ /* 0x000fe20000410000 */
[----:B0-----:R-:W-:Y:S01]  /*0d70*/  PRMT R76, RZ, 0x5410, R95 ;  /* 0x00005410ff4c7816 */ /* 0x001fe2000000005f */
[----:B------:R-:W-:Y:S01]  /*0d80*/  FADD.FTZ R75, -R139, R74 ;  /* 0x0000004a8b4b7221 */ /* 0x000fe20000010100 */
[----:B------:R-:W-:Y:S01]  /*0d90*/  PRMT R95, RZ, 0x5410, R98 ;  /* 0x00005410ff5f7816 */ /* 0x000fe20000000062 */
[----:B------:R-:W-:Y:S01]  /*0da0*/  FADD.FTZ R44, R44, R96 ;  /* 0x000000602c2c7221 */ /* 0x000fe20000010000 */
[----:B------:R-:W-:Y:S01]  /*0db0*/  PRMT R98, RZ, 0x5410, R94 ;  /* 0x00005410ff627816 */ /* 0x000fe2000000005e */
[----:B------:R-:W-:-:S02]  /*0dc0*/  FMUL.FTZ R94, R8, R75 ;  /* 0x0000004b085e7220 */ /* 0x000fc40000410000 */
[-C--:B------:R-:W-:Y:S02]  /*0dd0*/  FFMA.FTZ R64, R93, R96.reuse, R64 ;  /* 0x000000605d407223 */ /* 0x080fe40000010040 */
[----:B------:R-:W-:Y:S02]  /*0de0*/  FMUL.FTZ R96, R25, R96 ;  /* 0x0000006019607220 */ /* 0x000fe40000410000 */
[----:B------:R-:W-:Y:S02]  /*0df0*/  FADD.FTZ R45, R45, R95 ;  /* 0x0000005f2d2d7221 */ /* 0x000fe40000010000 */
[----:B------:R-:W-:Y:S02]  /*0e00*/  FFMA.FTZ R65, R94, R95, R65 ;  /* 0x0000005f5e417223 */ /* 0x000fe40000010041 */
[----:B------:R-:W-:Y:S02]  /*0e10*/  FMUL.FTZ R97, R8, R97 ;  /* 0x0000006108617220 */ /* 0x000fe40000410000 */
[----:B------:R-:W-:-:S02]  /*0e20*/  FMUL.FTZ R95, R24, R95 ;  /* 0x0000005f185f7220 */ /* 0x000fc40000410000 */
[----:B------:R-:W-:Y:S02]  /*0e30*/  FADD.FTZ R72, R117, R96 ;  /* 0x0000006075487221 */ /* 0x000fe40000010000 */
[----:B------:R-:W-:Y:S01]  /*0e40*/  FFMA.FTZ R137, R93, R96, R137 ;  /* 0x000000605d897223 */ /* 0x000fe20000010089 */
[----:B------:R-:W-:Y:S01]  /*0e50*/  PRMT R74, RZ, 0x5410, R99 ;  /* 0x00005410ff4a7816 */ /* 0x000fe20000000063 */
[----:B------:R-:W-:Y:S02]  /*0e60*/  FADD.FTZ R46, R46, R98 ;  /* 0x000000622e2e7221 */ /* 0x000fe40000010000 */
[-C--:B------:R-:W-:Y:S02]  /*0e70*/  FFMA.FTZ R66, R97, R98.reuse, R66 ;  /* 0x0000006261427223 */ /* 0x080fe40000010042 */
[----:B------:R-:W-:Y:S02]  /*0e80*/  FADD.FTZ R77, -R139, R76 ;  /* 0x0000004c8b4d7221 */ /* 0x000fe40000010100 */
        /* <DEDUP_REMOVED lines=11> */
.L_x_508:
[----:B-1----:R-:W-:Y:S05]  /*0f40*/  BSYNC B0 ;  /* 0x0000000000007941 */ /* 0x002fea0003800000 */
.L_x_507:
        /* <DEDUP_REMOVED lines=19> */
[----:B--2---:R-:W-:Y:S01]  /*1080*/  IMAD.MOV.U32 R101, RZ, RZ, R74 ;  /* 0x000000ffff657224 */ /* 0x004fe200078e004a */
[----:B------:R-:W-:Y:S02]  /*1090*/  SHF.R.U64 R118, R74, 0x10, R75 ;  /* 0x000000104a767819 */ /* 0x000fe4000000124b */
[----:B---3--:R-:W-:Y:S02]  /*10a0*/  SHF.R.U64 R74, R72, 0x10, R73 ;  /* 0x00000010484a7819 */ /* 0x008fe40000001249 */
        /* <DEDUP_REMOVED lines=39> */
.L_x_510:
[----:B-1----:R-:W-:Y:S05]  /*1320*/  BSYNC B0 ;  /* 0x0000000000007941 */ /* 0x002fea0003800000 */
.L_x_509:
        /* <DEDUP_REMOVED lines=13> */
[----:B------:R-:W-:-:S04]  /*1400*/  ISETP.NE.AND P0, PT, R31, RZ, PT ;  /* 0x000000ff1f00720c */ /* 0x000fc80003f05270 */
[----:B-----5:R-:W-:Y:S02]  /*1410*/  FSEL R139, R116, RZ, !P0 ;  /* 0x000000ff748b7208 */ /* 0x020fe40004000000 */
[----:B------:R-:W-:-:S04]  /*1420*/  LEA R78, P6, R138, c[0x0][0x190], 0x2 ;  /* 0x000064008a4e7a11 */ /* 0x000fc800078c10ff */
[----:B------:R-:W-:-:S05]  /*1430*/  LEA.HI.X R79, R138, c[0x0][0x194], RZ, 0x2, P6 ;  /* 0x000065008a4f7a11 */ /* 0x000fca00030f14ff */
[----:B------:R1:W5:Y:S01]  /*1440*/  LDG.E R2, [R78.64] ;  /* 0x000000044e027981 */ /* 0x000362000c1e1900 */
[----:B------:R-:W-:Y:S01]  /*1450*/  IADD3 R138, R138, 0x80, RZ ;  /* 0x000000808a8a7810 */ /* 0x000fe20007ffe0ff */
[----:B---3--:R-:W-:Y:S01]  /*1460*/  IMAD.MOV.U32 R121, RZ, RZ, R74 ;  /* 0x000000ffff797224 */ /* 0x008fe200078e004a */
[----:B------:R-:W-:Y:S02]  /*1470*/  SHF.R.U64 R127, R74, 0x10, R75 ;  /* 0x000000104a7f7819 */ /* 0x000fe4000000124b */
[----:B--2---:R-:W-:Y:S02]  /*1480*/  SHF.R.U64 R74, R72, 0x10, R73 ;  /* 0x00000010484a7819 */ /* 0x004fe40000001249 */
[----:B------:R-:W-:Y:S01]  /*1490*/  PRMT R72, RZ, 0x5410, R72 ;  /* 0x00005410ff487816 */ /* 0x000fe20000000048 */
[--C-:B------:R-:W-:Y:S01]  /*14a0*/  IMAD.MOV.U32 R122, RZ, RZ, R75.reuse ;  /* 0x000000ffff7a7224 */ /* 0x100fe200078e004b */
[----:B------:R-:W-:Y:S02]  /*14b0*/  SHF.R.U32.HI R126, RZ, 0x10, R75 ;  /* 0x00000010ff7e7819 */ /* 0x000fe4000001164b */
[----:B------:R-:W-:-:S02]  /*14c0*/  PRMT R75, RZ, 0x5410, R73 ;  /* 0x00005410ff4b7816 */ /* 0x000fc40000000049 */
[----:B------:R-:W-:Y:S01]  /*14d0*/  SHF.R.U32.HI R123, RZ, 0x10, R73 ;  /* 0x00000010ff7b7819 */ /* 0x000fe20000011649 */
[C---:B------:R-:W-:Y:S01]  /*14e0*/  FADD.FTZ R73, -R139.reuse, R72 ;  /* 0x000000488b497221 */ /* 0x040fe20000010100 */
[----:B------:R-:W-:Y:S01]  /*14f0*/  PRMT R74, RZ, 0x5410, R74 ;  /* 0x00005410ff4a7816 */ /* 0x000fe2000000004a */
[C---:B------:R-:W-:Y:S01]  /*1500*/  FADD.FTZ R125, -R139.reuse, R75 ;  /* 0x0000004b8b7d7221 */ /* 0x040fe20000010100 */
[----:B------:R-:W-:Y:S01]  /*1510*/  PRMT R124, RZ, 0x5410, R121 ;  /* 0x00005410ff7c7816 */ /* 0x000fe20000000079 */
[----:B------:R-:W-:Y:S02]  /*1520*/  FMUL.FTZ R121, R8, R73 ;  /* 0x0000004908797220 */ /* 0x000fe40000410000 */
[----:B------:R-:W-:Y:S01]  /*1530*/  FADD.FTZ R75, -R139, R74 ;  /* 0x0000004a8b4b7221 */ /* 0x000fe20000010100 */
[----:B------:R-:W-:Y:S01]  /*1540*/  PRMT R72, RZ, 0x5410, R127 ;  /* 0x00005410ff487816 */ /* 0x000fe2000000007f */
[----:B------:R-:W-:Y:S01]  /*1550*/  FADD.FTZ R36, R36, R124 ;  /* 0x0000007c24247221 */ /* 0x000fe20000010000 */
[----:B0-----:R-:W-:Y:S01]  /*1560*/  PRMT R77, RZ, 0x5410, R122 ;  /* 0x00005410ff4d7816 */ /* 0x001fe2000000007a */
[----:B------:R-:W-:-:S02]  /*1570*/  FMUL.FTZ R122, R8, R75 ;  /* 0x0000004b087a7220 */ /* 0x000fc40000410000 */
[-C--:B------:R-:W-:Y:S02]  /*1580*/  FFMA.FTZ R56, R121, R124.reuse, R56 ;  /* 0x0000007c79387223 */ /* 0x080fe40000010038 */
[----:B------:R-:W-:Y:S01]  /*1590*/  FMUL.FTZ R124, R17, R124 ;  /* 0x0000007c117c7220 */ /* 0x000fe20000410000 */
[----:B------:R-:W-:Y:S01]  /*15a0*/  PRMT R76, RZ, 0x5410, R123 ;  /* 0x00005410ff4c7816 */ /* 0x000fe2000000007b */
[----:B------:R-:W-:Y:S02]  /*15b0*/  FADD.FTZ R37, R37, R72 ;  /* 0x0000004825257221 */ /* 0x000fe40000010000 */
[-C--:B------:R-:W-:Y:S02]  /*15c0*/  FFMA.FTZ R57, R122, R72.reuse, R57 ;  /* 0x000000487a397223 */ /* 0x080fe40000010039 */
[----:B------:R-:W-:Y:S02]  /*15d0*/  FMUL.FTZ R123, R15, R72 ;  /* 0x000000480f7b7220 */ /* 0x000fe40000410000 */
[----:B------:R-:W-:-:S02]  /*15e0*/  FADD.FTZ R72, R117, R124 ;  /* 0x0000007c75487221 */ /* 0x000fc40000010000 */
[----:B------:R-:W-:Y:S01]  /*15f0*/  FFMA.FTZ R137, R121, R124, R137 ;  /* 0x0000007c79897223 */ /* 0x000fe20000010089 */
[----:B------:R-:W-:Y:S01]  /*1600*/  PRMT R74, RZ, 0x5410, R126 ;  /* 0x00005410ff4a7816 */ /* 0x000fe2000000007e */
[----:B-1----:R-:W-:Y:S02]  /*1610*/  FADD.FTZ R79, -R139, R76 ;  /* 0x0000004c8b4f7221 */ /* 0x002fe40000010100 */
[----:B------:R-:W-:Y:S02]  /*1620*/  FMUL.FTZ R125, R8, R125 ;  /* 0x0000007d087d7220 */ /* 0x000fe40000410000 */
[----:B------:R-:W-:Y:S02]  /*1630*/  FMUL.FTZ R126, R14, R77 ;  /* 0x0000004d0e7e7220 */ /* 0x000fe40000410000 */
[----:B------:R-:W-:Y:S02]  /*1640*/  FADD.FTZ R73, R72, R123 ;  /* 0x0000007b48497221 */ /* 0x000fe40000010000 */
[----:B------:R-:W-:-:S02]  /*1650*/  FFMA.FTZ R137, R122, R123, R137 ;  /* 0x0000007b7a897223 */ /* 0x000fc40000010089 */
[----:B------:R-:W-:Y:S02]  /*1660*/  FMUL.FTZ R127, R13, R74 ;  /* 0x0000004a0d7f7220 */ /* 0x000fe40000410000 */
[----:B------:R-:W-:Y:S02]  /*1670*/  FMUL.FTZ R128, R8, R79 ;  /* 0x0000004f08807220 */ /* 0x000fe40000410000 */
[----:B------:R-:W-:Y:S02]  /*1680*/  FADD.FTZ R72, R73, R126 ;  /* 0x0000007e49487221 */ /* 0x000fe40000010000 */
[C---:B------:R-:W-:Y:S02]  /*1690*/  FFMA.FTZ R137, R125.reuse, R126, R137 ;  /* 0x0000007e7d897223 */ /* 0x040fe40000010089 */
[----:B------:R-:W-:Y:S02]  /*16a0*/  FADD.FTZ R38, R38, R77 ;  /* 0x0000004d26267221 */ /* 0x000fe40000010000 */
[----:B------:R-:W-:-:S02]  /*16b0*/  FFMA.FTZ R58, R125, R77, R58 ;  /* 0x0000004d7d3a7223 */ /* 0x000fc4000001003a */
[----:B------:R-:W-:Y:S02]  /*16c0*/  FADD.FTZ R39, R39, R74 ;  /* 0x0000004a27277221 */ /* 0x000fe40000010000 */
[----:B------:R-:W-:Y:S02]  /*16d0*/  FFMA.FTZ R59, R128, R74, R59 ;  /* 0x0000004a803b7223 */ /* 0x000fe4000001003b */
[----:B------:R-:W-:Y:S02]  /*16e0*/  FADD.FTZ R117, R72, R127 ;  /* 0x0000007f48757221 */ /* 0x000fe40000010000 */
[----:B------:R-:W-:Y:S02]  /*16f0*/  FFMA.FTZ R137, R128, R127, R137 ;  /* 0x0000007f80897223 */ /* 0x000fe40000010089 */
.L_x_512:
[----:B------:R-:W-:Y:S05]  /*1700*/  BSYNC B0 ;  /* 0x0000000000007941 */ /* 0x000fea0003800000 */
.L_x_511:
        /* <DEDUP_REMOVED lines=18> */
[----:B--2---:R-:W-:Y:S02]  /*1830*/  SHF.R.U64 R116, R72, 0x10, R73 ;  /* 0x0000001048747819 */ /* 0x004fe40000001249 */
[----:B------:R-:W-:Y:S01]  /*1840*/  PRMT R72, RZ, 0x5410, R72 ;  /* 0x00005410ff487816 */ /* 0x000fe20000000048 */
[----:B---3--:R-:W-:Y:S01]  /*1850*/  IMAD.MOV.U32 R129, RZ, RZ, R74 ;  /* 0x000000ffff817224 */ /* 0x008fe200078e004a */
[--C-:B------:R-:W-:Y:S01]  /*1860*/  SHF.R.U64 R132, R74, 0x10, R75.reuse ;  /* 0x000000104a847819 */ /* 0x100fe2000000124b */
[--C-:B------:R-:W-:Y:S01]  /*1870*/  IMAD.MOV.U32 R130, RZ, RZ, R75.reuse ;  /* 0x000000ffff827224 */ /* 0x100fe200078e004b */
[----:B------:R-:W-:Y:S02]  /*1880*/  SHF.R.U32.HI R131, RZ, 0x10, R75 ;  /* 0x00000010ff837819 */ /* 0x000fe4000001164b */
[--C-:B------:R-:W-:Y:S02]  /*1890*/  SHF.R.U32.HI R75, RZ, 0x10, R73.reuse ;  /* 0x00000010ff4b7819 */ /* 0x100fe40000011649 */
[----:B------:R-:W-:Y:S01]  /*18a0*/  PRMT R74, RZ, 0x5410, R73 ;  /* 0x00005410ff4a7816 */ /* 0x000fe20000000049 */
[----:B------:R-:W-:Y:S01]  /*18b0*/  FADD.FTZ R73, -R139, R72 ;  /* 0x000000488b497221 */ /* 0x000fe20000010100 */
[----:B------:R-:W-:-:S03]  /*18c0*/  PRMT R72, RZ, 0x5410, R116 ;  /* 0x00005410ff487816 */ /* 0x000fc60000000074 */
[C---:B------:R-:W-:Y:S01]  /*18d0*/  FADD.FTZ R133, -R139.reuse, R74 ;  /* 0x0000004a8b857221 */ /* 0x040fe20000010100 */
[----:B------:R-:W-:Y:S01]  /*18e0*/  PRMT R74, RZ, 0x5410, R75 ;  /* 0x00005410ff4a7816 */ /* 0x000fe2000000004b */
[----:B0-----:R-:W-:Y:S01]  /*18f0*/  FADD.FTZ R77, -R139, R72 ;  /* 0x000000488b4d7221 */ /* 0x001fe20000010100 */
[----:B------:R-:W-:Y:S02]  /*1900*/  PRMT R75, RZ, 0x5410, R129 ;  /* 0x00005410ff4b7816 */ /* 0x000fe40000000081 */
[----:B------:R-:W-:Y:S02]  /*1910*/  PRMT R72, RZ, 0x5410, R132 ;  /* 0x00005410ff487816 */ /* 0x000fe40000000084 */
[----:B-1----:R-:W-:Y:S01]  /*1920*/  PRMT R79, RZ, 0x5410, R130 ;  /* 0x00005410ff4f7816 */ /* 0x002fe20000000082 */
[C---:B------:R-:W-:Y:S02]  /*1930*/  FMUL.FTZ R130, R8.reuse, R77 ;  /* 0x0000004d08827220 */ /* 0x040fe40000410000 */
[----:B------:R-:W-:-:S02]  /*1940*/  FMUL.FTZ R129, R8, R73 ;  /* 0x0000004908817220 */ /* 0x000fc40000410000 */
[----:B------:R-:W-:Y:S02]  /*1950*/  FMUL.FTZ R132, R12, R75 ;  /* 0x0000004b0c847220 */ /* 0x000fe40000410000 */
[----:B------:R-:W-:Y:S01]  /*1960*/  FADD.FTZ R139, -R139, R74 ;  /* 0x0000004a8b8b7221 */ /* 0x000fe20000010100 */
[----:B------:R-:W-:Y:S01]  /*1970*/  PRMT R74, RZ, 0x5410, R131 ;  /* 0x00005410ff4a7816 */ /* 0x000fe20000000083 */
        /* <DEDUP_REMOVED lines=9> */
[----:B------:R-:W-:-:S02]  /*1a10*/  FMUL.FTZ R135, R9, R74 ;  /* 0x0000004a09877220 */ /* 0x000fc40000410000 */
        /* <DEDUP_REMOVED lines=11> */
.L_x_514:
[----:B------:R-:W-:Y:S05]  /*1ad0*/  BSYNC B0 ;  /* 0x0000000000007941 */ /* 0x000fea0003800000 */
.L_x_513:
[----:B------:R-:W-:Y:S02]  /*1ae0*/  LOP3.LUT P6, RZ, R16, 0xff, RZ, 0xc0, !PT ;  /* 0x000000ff10ff7812 */ /* 0x000fe400078cc0ff */
[----:B------:R-:W-:-:S02]  /*1af0*/  SHF.R.U32.HI R74, RZ, 0x5, R80 ;  /* 0x00000005ff4a7819 */ /* 0x000fc40000011650 */
[----:B------:R-:W-:Y:S02]  /*1b00*/  LOP3.LUT P0, RZ, R80, 0x1f, RZ, 0xc0, !PT ;  /* 0x0000001f50ff7812 */ /* 0x000fe4000780c0ff */
[----:B------:R-:W-:-:S07]  /*1b10*/  LOP3.LUT R138, R74, 0x7fffffc, RZ, 0xc0, !PT ;  /* 0x07fffffc4a8a7812 */ /* 0x000fce00078ec0ff */
[----:B------:R-:W-:Y:S01]  /*1b20*/  @!P6 IADD3 R138, R138, 0x4, RZ ;  /* 0x000000048a8ae810 */ /* 0x000fe20007ffe0ff */
[----:B------:R-:W-:Y:S05]  /*1b30*/  BRA.DIV ~URZ, `(.L_x_515) ;  /* 0x00001d827f007947 */ /* 0x000fea000b800000 */
[----:B------:R0:W1:Y:S02]  /*1b40*/  SHFL.DOWN PT, R76, R117, 0x10, 0x1f ;  /* 0x0a001f00754c7f89 */ /* 0x00006400000e0000 */
.L_x_533:
[----:B------:R-:W-:Y:S05]  /*1b50*/  BRA.DIV ~URZ, `(.L_x_516) ;  /* 0x00001de27f007947 */ /* 0x000fea000b800000 */
[----:B------:R-:W2:Y:S01]  /*1b60*/  SHFL.DOWN PT, R72, R137, 0x10, 0x1f ;  /* 0x0a001f0089487f89 */ /* 0x000ea200000e0000 */
[----:B-1---5:R-:W-:-:S05]  /*1b70*/  FADD.FTZ R116, R76, R117 ;  /* 0x000000754c747221 */ /* 0x022fca0000010000 */
        /* <DEDUP_REMOVED lines=12> */
[----:B------:R1:W3:Y:S01]  /*1c40*/  SHFL.DOWN PT, R116, R77, 0x1, 0x1f ;  /* 0x08201f004d747f89 */ /* 0x0002e200000e0000 */
[----:B--2---:R-:W-:-:S05]  /*1c50*/  FADD.FTZ R79, R78, R79 ;  /* 0x0000004f4e4f7221 */ /* 0x004fca0000010000 */
[----:B------:R1:W2:Y:S02]  /*1c60*/  SHFL.DOWN PT, R72, R79, 0x1, 0x1f ;  /* 0x08201f004f487f89 */ /* 0x0002a400000e0000 */
.L_x_534:
[----:B------:R-:W-:Y:S01]  /*1c70*/  @!P0 LOP3.LUT R73, R74, 0x3, RZ, 0xc0, !PT ;  /* 0x000000034a498812 */ /* 0x000fe200078ec0ff */
[----:B---3--:R-:W-:Y:S01]  /*1c80*/  FADD.FTZ R116, R116, R77 ;  /* 0x0000004d74747221 */ /* 0x008fe20000010000 */
[----:B------:R-:W-:Y:S01]  /*1c90*/  WARPSYNC 0xffffffff ;  /* 0xffffffff00007948 */ /* 0x000fe20003800000 */
[----:B0-2---:R-:W-:Y:S01]  /*1ca0*/  FADD.FTZ R117, R72, R79 ;  /* 0x0000004f48757221 */ /* 0x005fe20000010000 */
[----:B------:R-:W-:Y:S01]  /*1cb0*/  @!P0 IADD3 R137, R138, R73, RZ ;  /* 0x000000498a898210 */ /* 0x000fe20007ffe0ff */
[----:B------:R-:W-:Y:S04]  /*1cc0*/  BSSY B0, `(.L_x_517) ;  /* 0x000005d000007945 */ /* 0x000fe80003800000 */
[----:B------:R-:W-:Y:S04]  /*1cd0*/  @!P0 STS.64 [R137.X8+0x2800], R116 ;  /* 0x0028007489008388 */ /* 0x000fe80000008a00 */
[----:B------:R-:W-:Y:S01]  /*1ce0*/  BAR.SYNC.DEFER_BLOCKING 0x0 ;  /* 0x0000000000007b1d */ /* 0x000fe20000010000 */
[----:B------:R-:W-:-:S05]  /*1cf0*/  ISETP.NE.AND P0, PT, R31, RZ, PT ;  /* 0x000000ff1f00720c */ /* 0x000fca0003f05270 */
[----:B------:R-:W0:Y:S04]  /*1d00*/  LDS.128 R72, [R138.X8+0x2800] ;  /* 0x002800008a487984 */ /* 0x000e280000008c00 */
[----:B-1----:R-:W1:Y:S01]  /*1d10*/  LDS.128 R76, [R138.X8+0x2810] ;  /* 0x002810008a4c7984 */ /* 0x002e620000008c00 */
        /* <DEDUP_REMOVED lines=9> */
[----:B------:R-:W-:-:S03]  /*1db0*/  FMUL.FTZ R116, R72, c[0x0][0x1e0] ;  /* 0x0000780048747a20 */ /* 0x000fc60000410000 */
[----:B------:R-:W-:Y:S01]  /*1dc0*/  FSEL R117, R78, RZ, !P0 ;  /* 0x000000ff4e757208 */ /* 0x000fe20004000000 */
[----:B------:R-:W-:Y:S05]  /*1dd0*/  @!P1 BRA `(.L_x_518) ;  /* 0x000004b000009947 */ /* 0x000fea0003800000 */
[----:B------:R-:W-:Y:S01]  /*1de0*/  ISETP.NE.U32.AND P0, PT, RZ, c[0x0][0x218], PT ;  /* 0x00008600ff007a0c */ /* 0x000fe20003f05070 */
[-CC-:B------:R-:W-:Y:S01]  /*1df0*/  FFMA.FTZ R73, R85, R116.reuse, R117.reuse ;  /* 0x0000007455497223 */ /* 0x180fe20000010075 */
[----:B------:R-:W-:Y:S01]  /*1e00*/  LOP3.LUT P6, RZ, R5, 0xff00, RZ, 0xc0, !PT ;  /* 0x0000ff0005ff7812 */ /* 0x000fe200078cc0ff */
[-C--:B------:R-:W-:Y:S01]  /*1e10*/  FFMA.FTZ R76, R86, R116.reuse, R117 ;  /* 0x00000074564c7223 */ /* 0x080fe20000010075 */
[----:B------:R-:W-:Y:S01]  /*1e20*/  ISETP.NE.AND.EX P0, PT, RZ, c[0x0][0x21c], PT, P0 ;  /* 0x00008700ff007a0c */ /* 0x000fe20003f05300 */
[----:B------:R-:W-:Y:S02]  /*1e30*/  FADD.FTZ R73, R88, -R73 ;  /* 0x8000004958497221 */ /* 0x000fe40000010000 */
[----:B------:R-:W-:Y:S02]  /*1e40*/  FFMA.FTZ R77, R89, R116, R117 ;  /* 0x00000074594d7223 */ /* 0x000fe40000010075 */
[----:B------:R-:W-:-:S02]  /*1e50*/  FMUL.FTZ R72, R8, R73 ;  /* 0x0000004908487220 */ /* 0x000fc40000410000 */
[----:B------:R-:W-:Y:S02]  /*1e60*/  FADD.FTZ R75, R87, -R76 ;  /* 0x8000004c574b7221 */ /* 0x000fe40000010000 */
[----:B------:R-:W-:Y:S02]  /*1e70*/  FADD.FTZ R77, R90, -R77 ;  /* 0x8000004d5a4d7221 */ /* 0x000fe40000010000 */
[----:B------:R-:W-:Y:S02]  /*1e80*/  FMUL.FTZ R76, R8, R75 ;  /* 0x0000004b084c7220 */ /* 0x000fe40000410000 */
[----:B------:R-:W-:Y:S01]  /*1e90*/  @P0 IMAD.MOV.U32 R74, RZ, RZ, R110 ;  /* 0x000000ffff4a0224 */ /* 0x000fe200078e006e */
[----:B------:R-:W-:Y:S01]  /*1ea0*/  @P0 SHF.R.U64 R78, R110, 0x10, R111 ;  /* 0x000000106e4e0819 */ /* 0x000fe2000000126f */
[----:B------:R-:W-:-:S03]  /*1eb0*/  FFMA.FTZ R138, R92, R116, R117 ;  /* 0x000000745c8a7223 */ /* 0x000fc60000010075 */
[----:B------:R-:W-:Y:S01]  /*1ec0*/  @P0 PRMT R73, RZ, 0x5410, R74 ;  /* 0x00005410ff490816 */ /* 0x000fe2000000004a */
[----:B------:R-:W-:-:S04]  /*1ed0*/  @P0 IMAD.MOV.U32 R74, RZ, RZ, R111 ;  /* 0x000000ffff4a0224 */ /* 0x000fc800078e006f */
[----:B------:R-:W-:Y:S01]  /*1ee0*/  @P0 FADD.FTZ R72, R72, R73 ;  /* 0x0000004948480221 */ /* 0x000fe20000010000 */
[----:B------:R-:W-:Y:S01]  /*1ef0*/  @P0 PRMT R73, RZ, 0x5410, R78 ;  /* 0x00005410ff490816 */ /* 0x000fe2000000004e */
[----:B------:R-:W-:Y:S01]  /*1f00*/  FMUL.FTZ R78, R8, R77 ;  /* 0x0000004d084e7220 */ /* 0x000fe20000410000 */
[----:B------:R-:W-:Y:S02]  /*1f10*/  @P0 PRMT R75, RZ, 0x5410, R74 ;  /* 0x00005410ff4b0816 */ /* 0x000fe4000000004a */
[----:B------:R-:W-:Y:S01]  /*1f20*/  @P0 SHF.R.U32.HI R77, RZ, 0x10, R111 ;  /* 0x00000010ff4d0819 */ /* 0x000fe2000001166f */
[----:B------:R-:W-:Y:S02]  /*1f30*/  @P0 FADD.FTZ R76, R76, R73 ;  /* 0x000000494c4c0221 */ /* 0x000fe40000010000 */
[----:B------:R-:W-:Y:S01]  /*1f40*/  @P0 FADD.FTZ R78, R78, R75 ;  /* 0x0000004b4e4e0221 */ /* 0x000fe20000010000 */
[----:B------:R-:W-:Y:S01]  /*1f50*/  @P0 PRMT R77, RZ, 0x5410, R77 ;  /* 0x00005410ff4d0816 */ /* 0x000fe2000000004d */
[----:B------:R-:W-:-:S02]  /*1f60*/  FADD.FTZ R75, R91, -R138 ;  /* 0x8000008a5b4b7221 */ /* 0x000fc40000010000 */
[----:B------:R-:W-:Y:S02]  /*1f70*/  FMUL.FTZ R73, R76, R7 ;  /* 0x000000074c497220 */ /* 0x000fe40000410000 */
[----:B------:R-:W-:Y:S02]  /*1f80*/  FMUL.FTZ R138, R8, R75 ;  /* 0x0000004b088a7220 */ /* 0x000fe40000410000 */
[----:B------:R-:W-:Y:S02]  /*1f90*/  FMUL.FTZ R73, R73, c[0x0][0x1e8] ;  /* 0x00007a0049497a20 */ /* 0x000fe40000410000 */
[-C--:B------:R-:W-:Y:S02]  /*1fa0*/  FMUL.FTZ R75, R78, R7.reuse ;  /* 0x000000074e4b7220 */ /* 0x080fe40000410000 */
[----:B------:R-:W-:Y:S01]  /*1fb0*/  @P0 FADD.FTZ R138, R138, R77 ;  /* 0x0000004d8a8a0221 */ /* 0x000fe20000010000 */
[----:B------:R-:W-:Y:S01]  /*1fc0*/  FSEL R74, R73, RZ, P6 ;  /* 0x000000ff494a7208 */ /* 0x000fe20003000000 */
[----:B------:R-:W-:Y:S01]  /*1fd0*/  FMUL.FTZ R75, R75, c[0x0][0x1e8] ;  /* 0x00007a004b4b7a20 */ /* 0x000fe20000410000 */
[----:B------:R-:W-:Y:S01]  /*1fe0*/  LOP3.LUT P6, RZ, R5, 0xff0000, RZ, 0xc0, !PT ;  /* 0x00ff000005ff7812 */ /* 0x000fe200078cc0ff */
[-C--:B------:R-:W-:Y:S01]  /*1ff0*/  FMUL.FTZ R77, R138, R7.reuse ;  /* 0x000000078a4d7220 */ /* 0x080fe20000410000 */
[----:B------:R-:W-:Y:S01]  /*2000*/  ISETP.NE.U32.AND P0, PT, RZ, c[0x0][0x258], PT ;  /* 0x00009600ff007a0c */ /* 0x000fe20003f05070 */
[----:B------:R-:W-:Y:S01]  /*2010*/  FMUL.FTZ R73, R72, R7 ;  /* 0x0000000748497220 */ /* 0x000fe20000410000 */
[----:B------:R-:W-:Y:S01]  /*2020*/  FSEL R75, R75, RZ, P6 ;  /* 0x000000ff4b4b7208 */ /* 0x000fe20003000000 */
[----:B------:R-:W-:Y:S01]  /*2030*/  FMUL.FTZ R77, R77, c[0x0][0x1e8] ;  /* 0x00007a004d4d7a20 */ /* 0x000fe20000410000 */
[----:B------:R-:W-:Y:S01]  /*2040*/  LOP3.LUT P6, RZ, R5, 0xff000000, RZ, 0xc0, !PT ;  /* 0xff00000005ff7812 */ /* 0x000fe200078cc0ff */
[----:B------:R-:W-:Y:S01]  /*2050*/  FMUL.FTZ R73, R73, c[0x0][0x1e8] ;  /* 0x00007a0049497a20 */ /* 0x000fe20000410000 */
[----:B------:R-:W-:Y:S01]  /*2060*/  ISETP.NE.AND.EX P0, PT, RZ, c[0x0][0x25c], PT, P0 ;  /* 0x00009700ff007a0c */ /* 0x000fe20003f05300 */
[----:B------:R0:W1:Y:S01]  /*2070*/  F2F.BF16.F32 R137, R74 ;  /* 0x0000004a00897304 */ /* 0x0000620000202000 */
[----:B------:R-:W-:-:S02]  /*2080*/  FSEL R77, R77, RZ, P6 ;  /* 0x000000ff4d4d7208 */ /* 0x000fc40003000000 */
[----:B------:R-:W-:-:S05]  /*2090*/  LOP3.LUT P6, RZ, R5, 0xff, RZ, 0xc0, !PT ;  /* 0x000000ff05ff7812 */ /* 0x000fca00078cc0ff */
[----:B------:R-:W2:Y:S01]  /*20a0*/  F2F.BF16.F32 R77, R77 ;  /* 0x0000004d004d7304 */ /* 0x000ea20000202000 */
[----:B0-----:R-:W-:Y:S02]  /*20b0*/  FSEL R74, R73, RZ, P6 ;  /* 0x000000ff494a7208 */ /* 0x001fe40003000000 */
[----:B------:R-:W-:Y:S02]  /*20c0*/  ISETP.NE.U32.AND P6, PT, RZ, c[0x0][0x258], PT ;  /* 0x00009600ff007a0c */ /* 0x000fe40003fc5070 */
[----:B------:R-:W-:Y:S02]  /*20d0*/  @P0 F2FP.BF16.PACK_AB R72, RZ, R72 ;  /* 0x00000048ff48023e */ /* 0x000fe400000010ff */
[----:B------:R-:W-:Y:S01]  /*20e0*/  ISETP.NE.AND.EX P6, PT, RZ, c[0x0][0x25c], PT, P6 ;  /* 0x00009700ff007a0c */ /* 0x000fe20003fc5360 */
[----:B------:R2:W0:Y:S01]  /*20f0*/  F2F.BF16.F32 R139, R75 ;  /* 0x0000004b008b7304 */ /* 0x0004220000202000 */
[----:B------:R-:W-:Y:S01]  /*2100*/  @P0 PRMT R81, R72, 0x7610, R81 ;  /* 0x0000761048510816 */ /* 0x000fe20000000051 */
[----:B-1----:R-:W-:Y:S01]  /*2110*/  IMAD.WIDE.U32 R72, R137, 0x10000, RZ ;  /* 0x0001000089487825 */ /* 0x002fe200078e00ff */
[----:B------:R-:W-:-:S02]  /*2120*/  @P0 F2FP.BF16.PACK_AB R76, RZ, R76 ;  /* 0x0000004cff4c023e */ /* 0x000fc400000010ff */
[----:B------:R-:W-:Y:S02]  /*2130*/  @P0 F2FP.BF16.PACK_AB R78, RZ, R78 ;  /* 0x0000004eff4e023e */ /* 0x000fe400000010ff */
[----:B------:R-:W-:Y:S01]  /*2140*/  @P0 F2FP.BF16.PACK_AB R138, RZ, R138 ;  /* 0x0000008aff8a023e */ /* 0x000fe200000010ff */
[----:B------:R-:W1:Y:S01]  /*2150*/  F2F.BF16.F32 R79, R74 ;  /* 0x0000004a004f7304 */ /* 0x000e620000202000 */
[----:B--2---:R-:W-:Y:S01]  /*2160*/  SHF.L.U32 R75, R77, 0x10, RZ ;  /* 0x000000104d4b7819 */ /* 0x004fe200000006ff */
[----:B------:R-:W-:Y:S01]  /*2170*/  IMAD.MOV.U32 R77, RZ, RZ, 0x8 ;  /* 0x00000008ff4d7424 */ /* 0x000fe200078e00ff */
[----:B------:R-:W-:Y:S02]  /*2180*/  @P0 PRMT R82, R76, 0x7610, R82 ;  /* 0x000076104c520816 */ /* 0x000fe40000000052 */
[----:B------:R-:W-:Y:S01]  /*2190*/  @P0 PRMT R83, R78, 0x7610, R83 ;  /* 0x000076104e530816 */ /* 0x000fe20000000053 */
[----:B------:R-:W-:Y:S01]  /*21a0*/  IMAD.WIDE.U32 R76, R6, R77, c[0x0][0x248] ;  /* 0x00009200064c7625 */ /* 0x000fe200078e004d */
[----:B------:R-:W-:-:S02]  /*21b0*/  @P0 PRMT R84, R138, 0x7610, R84 ;  /* 0x000076108a540816 */ /* 0x000fc40000000054 */
[----:B0-----:R-:W-:Y:S02]  /*21c0*/  LOP3.LUT R73, R73, R75, R139, 0xfe, !PT ;  /* 0x0000004b49497212 */ /* 0x001fe400078efe8b */
[----:B-1----:R-:W-:Y:S01]  /*21d0*/  LOP3.LUT R72, R72, R79, RZ, 0xfc, !PT ;  /* 0x0000004f48487212 */ /* 0x002fe200078efcff */
        /* <DEDUP_REMOVED lines=9> */
.L_x_519:
[----:B------:R1:W-:Y:S01]  /*2270*/  STG.E.64 [R76.64], R72 ;  /* 0x000000484c007986 */ /* 0x0003e2000c101b04 */
[----:B------:R-:W-:-:S03]  /*2280*/  IADD3 R6, R6, 0x80, RZ ;  /* 0x0000008006067810 */ /* 0x000fc60007ffe0ff */
.L_x_518:
[----:B------:R-:W-:Y:S05]  /*2290*/  BSYNC B0 ;  /* 0x0000000000007941 */ /* 0x000fea0003800000 */
.L_x_517:
[----:B------:R-:W-:Y:S01]  /*22a0*/  BSSY B0, `(.L_x_520) ;  /* 0x000004d000007945 */ /* 0x000fe20003800000 */
[----:B------:R-:W-:Y:S05]  /*22b0*/  @!P2 BRA `(.L_x_521) ;  /* 0x000004b00000a947 */ /* 0x000fea0003800000 */
[----:B------:R-:W-:Y:S01]  /*22c0*/  ISETP.NE.U32.AND P0, PT, RZ, c[0x0][0x218], PT ;  /* 0x00008600ff007a0c */ /* 0x000fe20003f05070 */
[-CC-:B-1----:R-:W-:Y:S01]  /*22d0*/  FFMA.FTZ R73, R93, R116.reuse, R117.reuse ;  /* 0x000000745d497223 */ /* 0x182fe20000010075 */
[----:B------:R-:W-:Y:S01]  /*22e0*/  LOP3.LUT P6, RZ, R4, 0xff00, RZ, 0xc0, !PT ;  /* 0x0000ff0004ff7812 */ /* 0x000fe200078cc0ff */
[-C--:B------:R-:W-:Y:S01]  /*22f0*/  FFMA.FTZ R76, R94, R116.reuse, R117 ;  /* 0x000000745e4c7223 */ /* 0x080fe20000010075 */
[----:B------:R-:W-:Y:S01]  /*2300*/  ISETP.NE.AND.EX P0, PT, RZ, c[0x0][0x21c], PT, P0 ;  /* 0x00008700ff007a0c */ /* 0x000fe20003f05300 */
[----:B------:R-:W-:Y:S02]  /*2310*/  FADD.FTZ R73, R96, -R73 ;  /* 0x8000004960497221 */ /* 0x000fe40000010000 */
[----:B------:R-:W-:Y:S02]  /*2320*/  FFMA.FTZ R77, R97, R116, R117 ;  /* 0x00000074614d7223 */ /* 0x000fe40000010075 */
[----:B------:R-:W-:-:S02]  /*2330*/  FMUL.FTZ R72, R8, R73 ;  /* 0x0000004908487220 */ /* 0x000fc40000410000 */
[----:B0-----:R-:W-:Y:S02]  /*2340*/  FADD.FTZ R75, R95, -R76 ;  /* 0x8000004c5f4b7221 */ /* 0x001fe40000010000 */
[----:B------:R-:W-:Y:S02]  /*2350*/  FADD.FTZ R77, R98, -R77 ;  /* 0x8000004d624d7221 */ /* 0x000fe40000010000 */
[----:B------:R-:W-:Y:S02]  /*2360*/  FMUL.FTZ R76, R8, R75 ;  /* 0x0000004b084c7220 */ /* 0x000fe40000410000 */
[----:B------:R-:W-:Y:S01]  /*2370*/  @P0 MOV R74, R108 ;  /* 0x0000006c004a0202 */ /* 0x000fe20000000f00 */
[----:B------:R-:W-:Y:S01]  /*2380*/  FFMA.FTZ R138, R100, R116, R117 ;  /* 0x00000074648a7223 */ /* 0x000fe20000010075 */
[--C-:B------:R-:W-:Y:S02]  /*2390*/  @P0 SHF.R.U64 R78, R108, 0x10, R109.reuse ;  /* 0x000000106c4e0819 */ /* 0x100fe4000000126d */
        /* <DEDUP_REMOVED lines=25> */
[----:B------:R0:W1:Y:S01]  /*2530*/  F2F.BF16.F32 R79, R74 ;  /* 0x0000004a004f7304 */ /* 0x0000620000202000 */
[----:B------:R-:W-:Y:S01]  /*2540*/  ISETP.NE.AND.EX P0, PT, RZ, c[0x0][0x25c], PT, P0 ;  /* 0x00009700ff007a0c */ /* 0x000fe20003f05300 */
[----:B------:R-:W-:Y:S01]  /*2550*/  FMUL.FTZ R73, R73, c[0x0][0x1e8] ;  /* 0x00007a0049497a20 */ /* 0x000fe20000410000 */
[----:B------:R-:W-:-:S02]  /*2560*/  FSEL R77, R77, RZ, P6 ;  /* 0x000000ff4d4d7208 */ /* 0x000fc40003000000 */
[----:B------:R-:W-:-:S03]  /*2570*/  LOP3.LUT P6, RZ, R4, 0xff, RZ, 0xc0, !PT ;  /* 0x000000ff04ff7812 */ /* 0x000fc600078cc0ff */
[----:B------:R-:W-:Y:S01]  /*2580*/  F2F.BF16.F32 R75, R75 ;  /* 0x0000004b004b7304 */ /* 0x000fe20000202000 */
[----:B0-----:R-:W-:Y:S02]  /*2590*/  FSEL R74, R73, RZ, P6 ;  /* 0x000000ff494a7208 */ /* 0x001fe40003000000 */
[----:B------:R-:W-:-:S03]  /*25a0*/  ISETP.NE.U32.AND P6, PT, RZ, c[0x0][0x258], PT ;  /* 0x00009600ff007a0c */ /* 0x000fc60003fc5070 */
[----:B------:R-:W-:Y:S02]  /*25b0*/  @P0 F2FP.BF16.PACK_AB R72, RZ, R72 ;  /* 0x00000048ff48023e */ /* 0x000fe400000010ff */
[----:B------:R-:W0:Y:S01]  /*25c0*/  F2F.BF16.F32 R77, R77 ;  /* 0x0000004d004d7304 */ /* 0x000e220000202000 */
[----:B------:R-:W-:Y:S02]  /*25d0*/  ISETP.NE.AND.EX P6, PT, RZ, c[0x0][0x25c], PT, P6 ;  /* 0x00009700ff007a0c */ /* 0x000fe40003fc5360 */
[----:B------:R-:W-:Y:S01]  /*25e0*/  @P0 PRMT R81, R72, 0x7610, R81 ;  /* 0x0000761048510816 */ /* 0x000fe20000000051 */
[----:B-1----:R-:W-:Y:S01]  /*25f0*/  IMAD.WIDE.U32 R72, R79, 0x10000, RZ ;  /* 0x000100004f487825 */ /* 0x002fe200078e00ff */
[----:B------:R-:W-:Y:S02]  /*2600*/  @P0 F2FP.BF16.PACK_AB R78, RZ, R78 ;  /* 0x0000004eff4e023e */ /* 0x000fe400000010ff */
[----:B------:R-:W-:Y:S01]  /*2610*/  @P0 F2FP.BF16.PACK_AB R76, RZ, R76 ;  /* 0x0000004cff4c023e */ /* 0x000fe200000010ff */
[----:B------:R-:W1:Y:S01]  /*2620*/  F2F.BF16.F32 R137, R74 ;  /* 0x0000004a00897304 */ /* 0x000e620000202000 */
[----:B------:R-:W-:-:S02]  /*2630*/  @P0 F2FP.BF16.PACK_AB R138, RZ, R138 ;  /* 0x0000008aff8a023e */ /* 0x000fc400000010ff */
[----:B------:R-:W-:Y:S02]  /*2640*/  @P0 PRMT R83, R78, 0x7610, R83 ;  /* 0x000076104e530816 */ /* 0x000fe40000000053 */
[----:B------:R-:W-:Y:S02]  /*2650*/  @P0 PRMT R82, R76, 0x7610, R82 ;  /* 0x000076104c520816 */ /* 0x000fe40000000052 */
[----:B------:R-:W-:Y:S01]  /*2660*/  @P0 PRMT R84, R138, 0x7610, R84 ;  /* 0x000076108a540816 */ /* 0x000fe20000000054 */
[----:B0-----:R-:W-:Y:S01]  /*2670*/  IMAD.U32 R79, R77, 0x10000, RZ ;  /* 0x000100004d4f7824 */ /* 0x001fe200078e00ff */
[----:B------:R-:W-:-:S04]  /*2680*/  HFMA2.MMA R77, -RZ, RZ, 0, 4.76837158203125e-07 ;  /* 0x00000008ff4d7435 */ /* 0x000fc800000001ff */
[----:B------:R-:W-:Y:S02]  /*2690*/  LOP3.LUT R79, R73, R79, R75, 0xfe, !PT ;  /* 0x0000004f494f7212 */ /* 0x000fe400078efe4b */
[----:B-1----:R-:W-:-:S04]  /*26a0*/  LOP3.LUT R78, R72, R137, RZ, 0xfc, !PT ;  /* 0x00000089484e7212 */ /* 0x002fc800078efcff */
        /* <DEDUP_REMOVED lines=10> */
.L_x_522:
[----:B------:R1:W-:Y:S01]  /*2750*/  STG.E.64 [R72.64], R78 ;  /* 0x0000004e48007986 */ /* 0x0003e2000c101b04 */
[----:B------:R-:W-:-:S03]  /*2760*/  IADD3 R6, R6, 0x80, RZ ;  /* 0x0000008006067810 */ /* 0x000fc60007ffe0ff */
.L_x_521:
[----:B------:R-:W-:Y:S05]  /*2770*/  BSYNC B0 ;  /* 0x0000000000007941 */ /* 0x000fea0003800000 */
.L_x_520:
[----:B------:R-:W-:Y:S01]  /*2780*/  BSSY B0, `(.L_x_523) ;  /* 0x000004d000007945 */ /* 0x000fe20003800000 */
[----:B------:R-:W-:Y:S05]  /*2790*/  @!P3 BRA `(.L_x_524) ;  /* 0x000004b00000b947 */ /* 0x000fea0003800000 */
[----:B------:R-:W-:Y:S01]  /*27a0*/  ISETP.NE.U32.AND P0, PT, RZ, c[0x0][0x218], PT ;  /* 0x00008600ff007a0c */ /* 0x000fe20003f05070 */
[-CC-:B-1----:R-:W-:Y:S01]  /*27b0*/  FFMA.FTZ R73, R101, R116.reuse, R117.reuse ;  /* 0x0000007465497223 */ /* 0x182fe20000010075 */
[----:B------:R-:W-:Y:S01]  /*27c0*/  LOP3.LUT P6, RZ, R3, 0xff00, RZ, 0xc0, !PT ;  /* 0x0000ff0003ff7812 */ /* 0x000fe200078cc0ff */
[-C--:B0-----:R-:W-:Y:S01]  /*27d0*/  FFMA.FTZ R76, R112, R116.reuse, R117 ;  /* 0x00000074704c7223 */ /* 0x081fe20000010075 */
        /* <DEDUP_REMOVED lines=10> */
[----:B------:R-:W-:Y:S02]  /*2880*/  @P0 PRMT R73, RZ, 0x5410, R74 ;  /* 0x00005410ff490816 */ /* 0x000fe4000000004a */
[----:B------:R-:W-:-:S03]  /*2890*/  @P0 MOV R74, R107 ;  /* 0x0000006b004a0202 */ /* 0x000fc60000000f00 */
        /* <DEDUP_REMOVED lines=39> */
[----:B------:R1:W3:Y:S01]  /*2b10*/  F2F.BF16.F32 R79, R74 ;  /* 0x0000004a004f7304 */ /* 0x0002e20000202000 */
[----:B--2---:R-:W-:Y:S01]  /*2b20*/  IMAD.U32 R75, R77, 0x10000, RZ ;  /* 0x000100004d4b7824 */ /* 0x004fe200078e00ff */
[----:B------:R-:W-:Y:S01]  /*2b30*/  @P0 PRMT R82, R76, 0x7610, R82 ;  /* 0x000076104c520816 */ /* 0x000fe20000000052 */
[----:B------:R-:W-:Y:S01]  /*2b40*/  IMAD.MOV.U32 R77, RZ, RZ, 0x8 ;  /* 0x00000008ff4d7424 */ /* 0x000fe200078e00ff */
[----:B------:R-:W-:Y:S02]  /*2b50*/  @P0 PRMT R83, R78, 0x7610, R83 ;  /* 0x000076104e530816 */ /* 0x000fe40000000053 */
[----:B------:R-:W-:Y:S02]  /*2b60*/  @P0 PRMT R84, R138, 0x7610, R84 ;  /* 0x000076108a540816 */ /* 0x000fe40000000054 */
[----:B0-----:R-:W-:Y:S01]  /*2b70*/  LOP3.LUT R73, R73, R75, R139, 0xfe, !PT ;  /* 0x0000004b49497212 */ /* 0x001fe200078efe8b */
[----:B-1----:R-:W-:Y:S01]  /*2b80*/  IMAD.WIDE.U32 R74, R6, R77, c[0x0][0x248] ;  /* 0x00009200064a7625 */ /* 0x002fe200078e004d */
[----:B---3--:R-:W-:Y:S01]  /*2b90*/  LOP3.LUT R72, R72, R79, RZ, 0xfc, !PT ;  /* 0x0000004f48487212 */ /* 0x008fe200078efcff */
        /* <DEDUP_REMOVED lines=9> */
.L_x_525:
[----:B------:R1:W-:Y:S01]  /*2c30*/  STG.E.64 [R74.64], R72 ;  /* 0x000000484a007986 */ /* 0x0003e2000c101b04 */
[----:B------:R-:W-:-:S03]  /*2c40*/  IADD3 R6, R6, 0x80, RZ ;  /* 0x0000008006067810 */ /* 0x000fc60007ffe0ff */
.L_x_524:
[----:B------:R-:W-:Y:S05]  /*2c50*/  BSYNC B0 ;  /* 0x0000000000007941 */ /* 0x000fea0003800000 */
.L_x_523:
        /* <DEDUP_REMOVED lines=58> */
[----:B--2---:R-:W-:Y:S01]  /*3000*/  SHF.L.U32 R75, R77, 0x10, RZ ;  /* 0x000000104d4b7819 */ /* 0x004fe200000006ff */
[----:B------:R-:W-:Y:S01]  /*3010*/  IMAD.MOV.U32 R77, RZ, RZ, 0x8 ;  /* 0x00000008ff4d7424 */ /* 0x000fe200078e00ff */
[----:B------:R-:W-:Y:S02]  /*3020*/  @P0 PRMT R82, R76, 0x7610, R82 ;  /* 0x000076104c520816 */ /* 0x000fe40000000052 */
[----:B------:R-:W-:Y:S02]  /*3030*/  @P0 PRMT R83, R78, 0x7610, R83 ;  /* 0x000076104e530816 */ /* 0x000fe40000000053 */
[----:B------:R-:W-:-:S02]  /*3040*/  @P0 PRMT R84, R138, 0x7610, R84 ;  /* 0x000076108a540816 */ /* 0x000fc40000000054 */
[----:B0-----:R-:W-:Y:S01]  /*3050*/  LOP3.LUT R73, R73, R75, R139, 0xfe, !PT ;  /* 0x0000004b49497212 */ /* 0x001fe200078efe8b */
[----:B-1----:R-:W-:Y:S01]  /*3060*/  IMAD.WIDE.U32 R74, R6, R77, c[0x0][0x248] ;  /* 0x00009200064a7625 */ /* 0x002fe200078e004d */
[----:B---3--:R-:W-:Y:S01]  /*3070*/  LOP3.LUT R72, R72, R79, RZ, 0xfc, !PT ;  /* 0x0000004f48487212 */ /* 0x008fe200078efcff */
        /* <DEDUP_REMOVED lines=9> */
.L_x_528:
[----:B------:R1:W-:Y:S01]  /*3110*/  STG.E.64 [R74.64], R72 ;  /* 0x000000484a007986 */ /* 0x0003e2000c101b04 */
[----:B------:R-:W-:-:S03]  /*3120*/  IADD3 R6, R6, 0x80, RZ ;  /* 0x0000008006067810 */ /* 0x000fc60007ffe0ff */
.L_x_527:
[----:B------:R-:W-:Y:S05]  /*3130*/  BSYNC B0 ;  /* 0x0000000000007941 */ /* 0x000fea0003800000 */
.L_x_526:
[----:B------:R-:W-:Y:S01]  /*3140*/  BSSY B0, `(.L_x_529) ;  /* 0x000004c000007945 */ /* 0x000fe20003800000 */
[----:B------:R-:W-:Y:S05]  /*3150*/  @!P5 BRA `(.L_x_530) ;  /* 0x000004a00000d947 */ /* 0x000fea0003800000 */
[----:B------:R-:W-:Y:S01]  /*3160*/  ISETP.NE.U32.AND P0, PT, RZ, c[0x0][0x218], PT ;  /* 0x00008600ff007a0c */ /* 0x000fe20003f05070 */
[-CC-:B-1----:R-:W-:Y:S01]  /*3170*/  FFMA.FTZ R72, R130, R116.reuse, R117.reuse ;  /* 0x0000007482487223 */ /* 0x182fe20000010075 */
[----:B------:R-:W-:Y:S01]  /*3180*/  LOP3.LUT P6, RZ, R0, 0xff00, RZ, 0xc0, !PT ;  /* 0x0000ff0000ff7812 */ /* 0x000fe200078cc0ff */
[-CC-:B------:R-:W-:Y:S01]  /*3190*/  FFMA.FTZ R73, R129, R116.reuse, R117.reuse ;  /* 0x0000007481497223 */ /* 0x180fe20000010075 */
[----:B------:R-:W-:Y:S01]  /*31a0*/  ISETP.NE.AND.EX P0, PT, RZ, c[0x0][0x21c], PT, P0 ;  /* 0x00008700ff007a0c */ /* 0x000fe20003f05300 */
[----:B0-----:R-:W-:Y:S02]  /*31b0*/  FADD.FTZ R75, R131, -R72 ;  /* 0x80000048834b7221 */ /* 0x001fe40000010000 */
[----:B------:R-:W-:Y:S02]  /*31c0*/  FFMA.FTZ R77, R133, R116, R117 ;  /* 0x00000074854d7223 */ /* 0x000fe40000010075 */
[----:B------:R-:W-:-:S02]  /*31d0*/  FMUL.FTZ R74, R8, R75 ;  /* 0x0000004b084a7220 */ /* 0x000fc40000410000 */
[----:B------:R-:W-:Y:S02]  /*31e0*/  FFMA.FTZ R116, R136, R116, R117 ;  /* 0x0000007488747223 */ /* 0x000fe40000010075 */
[----:B------:R-:W-:Y:S02]  /*31f0*/  FADD.FTZ R73, R132, -R73 ;  /* 0x8000004984497221 */ /* 0x000fe40000010000 */
[----:B------:R-:W-:Y:S02]  /*3200*/  FADD.FTZ R77, R134, -R77 ;  /* 0x8000004d864d7221 */ /* 0x000fe40000010000 */
[--C-:B------:R-:W-:Y:S01]  /*3210*/  @P0 SHF.R.U64 R72, R102, 0x10, R103.reuse ;  /* 0x0000001066480819 */ /* 0x100fe20000001267 */
[----:B------:R-:W-:Y:S02]  /*3220*/  FADD.FTZ R79, R135, -R116 ;  /* 0x80000074874f7221 */ /* 0x000fe40000010000 */
[C---:B------:R-:W-:Y:S01]  /*3230*/  FMUL.FTZ R76, R8.reuse, R77 ;  /* 0x0000004d084c7220 */ /* 0x040fe20000410000 */
[----:B------:R-:W-:Y:S01]  /*3240*/  @P0 PRMT R75, RZ, 0x5410, R72 ;  /* 0x00005410ff4b0816 */ /* 0x000fe20000000048 */
[C---:B------:R-:W-:Y:S01]  /*3250*/  FMUL.FTZ R72, R8.reuse, R73 ;  /* 0x0000004908487220 */ /* 0x040fe20000410000 */
[----:B------:R-:W-:Y:S01]  /*3260*/  @P0 SHF.R.U32.HI R77, RZ, 0x10, R103 ;  /* 0x00000010ff4d0819 */ /* 0x000fe20000011667 */
[----:B------:R-:W-:-:S02]  /*3270*/  FMUL.FTZ R78, R8, R79 ;  /* 0x0000004f084e7220 */ /* 0x000fc40000410000 */
[----:B------:R-:W-:Y:S01]  /*3280*/  @P0 FADD.FTZ R74, R74, R75 ;  /* 0x0000004b4a4a0221 */ /* 0x000fe20000010000 */
[----:B------:R-:W-:Y:S01]  /*3290*/  @P0 MOV R75, R103 ;  /* 0x00000067004b0202 */ /* 0x000fe20000000f00 */
[----:B------:R-:W-:Y:S02]  /*32a0*/  @P0 IMAD.MOV.U32 R8, RZ, RZ, R102 ;  /* 0x000000ffff080224 */ /* 0x000fe400078e0066 */
[----:B------:R-:W-:Y:S01]  /*32b0*/  FMUL.FTZ R73, R74, R7 ;  /* 0x000000074a497220 */ /* 0x000fe20000410000 */
[----:B------:R-:W-:-:S05]  /*32c0*/  @P0 PRMT R75, RZ, 0x5410, R75 ;  /* 0x00005410ff4b0816 */ /* 0x000fca000000004b */
[----:B------:R-:W-:Y:S02]  /*32d0*/  @P0 FADD.FTZ R76, R76, R75 ;  /* 0x0000004b4c4c0221 */ /* 0x000fe40000010000 */
[----:B------:R-:W-:Y:S01]  /*32e0*/  FMUL.FTZ R75, R73, c[0x0][0x1e8] ;  /* 0x00007a00494b7a20 */ /* 0x000fe20000410000 */
[----:B------:R-:W-:Y:S01]  /*32f0*/  @P0 PRMT R73, RZ, 0x5410, R8 ;  /* 0x00005410ff490816 */ /* 0x000fe20000000008 */
[----:B------:R-:W-:-:S03]  /*3300*/  FMUL.FTZ R8, R76, R7 ;  /* 0x000000074c087220 */ /* 0x000fc60000410000 */
[----:B------:R-:W-:Y:S01]  /*3310*/  FSEL R75, R75, RZ, P6 ;  /* 0x000000ff4b4b7208 */ /* 0x000fe20003000000 */
[----:B------:R-:W-:Y:S01]  /*3320*/  @P0 FADD.FTZ R72, R72, R73 ;  /* 0x0000004948480221 */ /* 0x000fe20000010000 */
[----:B------:R-:W-:Y:S01]  /*3330*/  @P0 PRMT R73, RZ, 0x5410, R77 ;  /* 0x00005410ff490816 */ /* 0x000fe2000000004d */
[----:B------:R-:W-:Y:S01]  /*3340*/  FMUL.FTZ R8, R8, c[0x0][0x1e8] ;  /* 0x00007a0008087a20 */ /* 0x000fe20000410000 */
[----:B------:R-:W-:Y:S02]  /*3350*/  LOP3.LUT P6, RZ, R0, 0xff0000, RZ, 0xc0, !PT ;  /* 0x00ff000000ff7812 */ /* 0x000fe400078cc0ff */
[----:B------:R-:W0:Y:S01]  /*3360*/  F2F.BF16.F32 R75, R75 ;  /* 0x0000004b004b7304 */ /* 0x000e220000202000 */
[----:B------:R-:W-:Y:S01]  /*3370*/  @P0 FADD.FTZ R78, R78, R73 ;  /* 0x000000494e4e0221 */ /* 0x000fe20000010000 */
[----:B------:R-:W-:Y:S02]  /*3380*/  FSEL R8, R8, RZ, P6 ;  /* 0x000000ff08087208 */ /* 0x000fe40003000000 */
[----:B------:R-:W-:Y:S01]  /*3390*/  LOP3.LUT P6, RZ, R0, 0xff000000, RZ, 0xc0, !PT ;  /* 0xff00000000ff7812 */ /* 0x000fe200078cc0ff */
[-C--:B------:R-:W-:Y:S01]  /*33a0*/  FMUL.FTZ R73, R78, R7.reuse ;  /* 0x000000074e497220 */ /* 0x080fe20000410000 */
[----:B------:R-:W-:Y:S01]  /*33b0*/  ISETP.NE.U32.AND P0, PT, RZ, c[0x0][0x258], PT ;  /* 0x00009600ff007a0c */ /* 0x000fe20003f05070 */
[----:B------:R-:W-:Y:S01]  /*33c0*/  FMUL.FTZ R7, R72, R7 ;  /* 0x0000000748077220 */ /* 0x000fe20000410000 */
[----:B------:R-:W-:Y:S01]  /*33d0*/  F2F.BF16.F32 R8, R8 ;  /* 0x0000000800087304 */ /* 0x000fe20000202000 */
[----:B------:R-:W-:Y:S01]  /*33e0*/  FMUL.FTZ R73, R73, c[0x0][0x1e8] ;  /* 0x00007a0049497a20 */ /* 0x000fe20000410000 */
[----:B------:R-:W-:Y:S01]  /*33f0*/  ISETP.NE.AND.EX P0, PT, RZ, c[0x0][0x25c], PT, P0 ;  /* 0x00009700ff007a0c */ /* 0x000fe20003f05300 */
[----:B------:R-:W-:-:S03]  /*3400*/  FMUL.FTZ R7, R7, c[0x0][0x1e8] ;  /* 0x00007a0007077a20 */ /* 0x000fc60000410000 */
[----:B------:R-:W-:Y:S02]  /*3410*/  FSEL R77, R73, RZ, P6 ;  /* 0x000000ff494d7208 */ /* 0x000fe40003000000 */
[----:B------:R-:W-:-:S04]  /*3420*/  LOP3.LUT P6, RZ, R0, 0xff, RZ, 0xc0, !PT ;  /* 0x000000ff00ff7812 */ /* 0x000fc800078cc0ff */
[----:B------:R-:W1:Y:S01]  /*3430*/  F2F.BF16.F32 R77, R77 ;  /* 0x0000004d004d7304 */ /* 0x000e620000202000 */
[----:B------:R-:W-:Y:S02]  /*3440*/  FSEL R7, R7, RZ, P6 ;  /* 0x000000ff07077208 */ /* 0x000fe40003000000 */
[----:B------:R-:W-:Y:S02]  /*3450*/  ISETP.NE.U32.AND P6, PT, RZ, c[0x0][0x258], PT ;  /* 0x00009600ff007a0c */ /* 0x000fe40003fc5070 */
[----:B------:R-:W-:Y:S02]  /*3460*/  @P0 F2FP.BF16.PACK_AB R72, RZ, R72 ;  /* 0x00000048ff48023e */ /* 0x000fe400000010ff */
[----:B------:R-:W-:Y:S01]  /*3470*/  ISETP.NE.AND.EX P6, PT, RZ, c[0x0][0x25c], PT, P6 ;  /* 0x00009700ff007a0c */ /* 0x000fe20003fc5360 */
[----:B------:R-:W2:Y:S01]  /*3480*/  F2F.BF16.F32 R7, R7 ;  /* 0x0000000700077304 */ /* 0x000ea20000202000 */
[----:B------:R-:W-:Y:S01]  /*3490*/  @P0 PRMT R81, R72, 0x7610, R81 ;  /* 0x0000761048510816 */ /* 0x000fe20000000051 */
[----:B0-----:R-:W-:Y:S01]  /*34a0*/  IMAD.WIDE.U32 R72, R75, 0x10000, RZ ;  /* 0x000100004b487825 */ /* 0x001fe200078e00ff */
[----:B------:R-:W-:-:S02]  /*34b0*/  @P0 F2FP.BF16.PACK_AB R74, RZ, R74 ;  /* 0x0000004aff4a023e */ /* 0x000fc400000010ff */
[----:B------:R-:W-:Y:S02]  /*34c0*/  @P0 F2FP.BF16.PACK_AB R76, RZ, R76 ;  /* 0x0000004cff4c023e */ /* 0x000fe400000010ff */
[----:B------:R-:W-:Y:S01]  /*34d0*/  @P0 F2FP.BF16.PACK_AB R78, RZ, R78 ;  /* 0x0000004eff4e023e */ /* 0x000fe200000010ff */
[----:B-1----:R-:W-:Y:S01]  /*34e0*/  IMAD.U32 R75, R77, 0x10000, RZ ;  /* 0x000100004d4b7824 */ /* 0x002fe200078e00ff */
[----:B------:R-:W-:Y:S01]  /*34f0*/  HFMA2.MMA R77, -RZ, RZ, 0, 4.76837158203125e-07 ;  /* 0x00000008ff4d7435 */ /* 0x000fe200000001ff */
[----:B------:R-:W-:Y:S02]  /*3500*/  @P0 PRMT R82, R74, 0x7610, R82 ;  /* 0x000076104a520816 */ /* 0x000fe40000000052 */
[----:B------:R-:W-:Y:S02]  /*3510*/  @P0 PRMT R83, R76, 0x7610, R83 ;  /* 0x000076104c530816 */ /* 0x000fe40000000053 */
[----:B------:R-:W-:Y:S02]  /*3520*/  LOP3.LUT R75, R73, R75, R8, 0xfe, !PT ;  /* 0x0000004b494b7212 */ /* 0x000fe400078efe08 */
[----:B--2---:R-:W-:-:S02]  /*3530*/  LOP3.LUT R74, R72, R7, RZ, 0xfc, !PT ;  /* 0x00000007484a7212 */ /* 0x004fc400078efcff */
[----:B------:R-:W-:Y:S01]  /*3540*/  @P0 PRMT R84, R78, 0x7610, R84 ;  /* 0x000076104e540816 */ /* 0x000fe20000000054 */
        /* <DEDUP_REMOVED lines=10> */
.L_x_531:
[----:B------:R1:W-:Y:S02]  /*35f0*/  STG.E.64 [R76.64], R74 ;  /* 0x0000004a4c007986 */ /* 0x0003e4000c101b04 */
.L_x_530:
[----:B------:R-:W-:Y:S05]  /*3600*/  BSYNC B0 ;  /* 0x0000000000007941 */ /* 0x000fea0003800000 */
.L_x_529:
[----:B------:R-:W-:Y:S02]  /*3610*/  IADD3 R30, R30, c[0x0][0x160], RZ ;  /* 0x000058001e1e7a10 */ /* 0x000fe40007ffe0ff */
[----:B------:R-:W-:Y:S02]  /*3620*/  LOP3.LUT P6, RZ, R16, 0xff, RZ, 0xc0, !PT ;  /* 0x000000ff10ff7812 */ /* 0x000fe400078cc0ff */
[----:B------:R-:W-:Y:S02]  /*3630*/  ISETP.GE.AND P0, PT, R30, c[0x0][0x164], PT ;  /* 0x000059001e007a0c */ /* 0x000fe40003f06270 */
[----:B------:R-:W-:-:S11]  /*3640*/  SEL R16, RZ, 0x1, P6 ;  /* 0x00000001ff107807 */ /* 0x000fd60003000000 */
[----:B01----:R-:W-:Y:S01]  /*3650*/  @P0 CALL.REL.NOINC `(.L_x_504) ;  /* 0x0000001000000944 */ /* 0x003fe20003c00000 */
[----:B------:R-:W-:Y:S05]  /*3660*/  BRA `(.L_x_532) ;  /* 0xffffcfd000007947 */ /* 0x000fea000383ffff */
.L_x_504:
[----:B0-----:R-:W0:Y:S01]  /*3670*/  S2UR UR6, SR_CTAID.X ;  /* 0x00000000000679c3 */ /* 0x001e220000002500 */
[----:B------:R-:W0:Y:S01]  /*3680*/  S2R R2, SR_TID.X ;  /* 0x0000000000027919 */ /* 0x000e220000002100 */
[----:B-----5:R-:W-:Y:S01]  /*3690*/  @P1 IMAD.MOV.U32 R5, RZ, RZ, 0x10 ;  /* 0x00000010ff051424 */ /* 0x020fe200078e00ff */
[----:B------:R-:W-:Y:S01]  /*36a0*/  @P2 MOV R9, 0x10 ;  /* 0x0000001000092802 */ /* 0x000fe20000000f00 */
[----:B------:R-:W-:Y:S02]  /*36b0*/  @P3 IMAD.MOV.U32 R13, RZ, RZ, 0x10 ;  /* 0x00000010ff0d3424 */ /* 0x000fe400078e00ff */
        /* <DEDUP_REMOVED lines=26> */
[----:B0-----:R-:W-:-:S10]  /*3860*/  HFMA2.MMA R5, -RZ, RZ, 0, 9.5367431640625e-07 ;  /* 0x00000010ff057435 */ /* 0x001fd400000001ff */
[----:B------:R-:W-:-:S04]  /*3870*/  IMAD.WIDE.U32 R2, R0, R5, c[0x0][0x220] ;  /* 0x0000880000027625 */ /* 0x000fc800078e0005 */
[----:B------:R-:W-:Y:S01]  /*3880*/  IMAD.WIDE.U32 R4, R0, R5, c[0x0][0x228] ;  /* 0x00008a0000047625 */ /* 0x000fe200078e0005 */
[----:B------:R-:W-:Y:S04]  /*3890*/  STG.E.128 [R2.64], R32 ;  /* 0x0000002002007986 */ /* 0x000fe8000c101d04 */
[----:B------:R-:W-:Y:S01]  /*38a0*/  STG.E.128 [R4.64], R52 ;  /* 0x0000003404007986 */ /* 0x000fe2000c101d04 */
[----:B------:R-:W-:Y:S05]  /*38b0*/  EXIT ;  /* 0x000000000000794d */ /* 0x000fea0003800000 */
.L_x_515:
[----:B------:R-:W-:Y:S01]  /*38c0*/  IMAD.MOV.U32 R78, RZ, RZ, R117 ;  /* 0x000000ffff4e7224 */ /* 0x000fe200078e0075 */
[----:B------:R-:W-:Y:S01]  /*38d0*/  MOV R140, 0x1f ;  /* 0x0000001f008c7802 */ /* 0x000fe20000000f00 */
[----:B------:R-:W-:Y:S01]  /*38e0*/  IMAD.MOV.U32 R139, RZ, RZ, 0x10 ;  /* 0x00000010ff8b7424 */ /* 0x000fe200078e00ff */
[----:B------:R-:W-:Y:S01]  /*38f0*/  MOV R72, 0x3920 ;  /* 0x0000392000487802 */ /* 0x000fe20000000f00 */
[----:B------:R-:W-:-:S02]  /*3900*/  IMAD.MOV.U32 R141, RZ, RZ, -0x1 ;  /* 0xffffffffff8d7424 */ /* 0x000fc400078e00ff */
[----:B-----5:R-:W-:Y:S05]  /*3910*/  CALL.REL.NOINC `($__internal_8_$__cuda_sm70_shflsync_down_p) ;  /* 0x0000046000007944 */ /* 0x020fea0003c00000 */
[----:B-1----:R-:W-:Y:S01]  /*3920*/  IMAD.MOV.U32 R76, RZ, RZ, R78 ;  /* 0x000000ffff4c7224 */ /* 0x002fe200078e004e */
[----:B0-----:R-:W-:Y:S05]  /*3930*/  BRA `(.L_x_533) ;  /* 0xffffe21000007947 */ /* 0x001fea000383ffff */
.L_x_516:
[----:B------:R-:W-:Y:S01]  /*3940*/  MOV R78, R137 ;  /* 0x00000089004e7202 */ /* 0x000fe20000000f00 */
[----:B------:R-:W-:Y:S01]  /*3950*/  IMAD.MOV.U32 R139, RZ, RZ, 0x10 ;  /* 0x00000010ff8b7424 */ /* 0x000fe200078e00ff */
[----:B------:R-:W-:Y:S01]  /*3960*/  MOV R141, 0xffffffff ;  /* 0xffffffff008d7802 */ /* 0x000fe20000000f00 */
[----:B------:R-:W-:Y:S01]  /*3970*/  IMAD.MOV.U32 R140, RZ, RZ, 0x1f ;  /* 0x0000001fff8c7424 */ /* 0x000fe200078e00ff */
[----:B------:R-:W-:-:S02]  /*3980*/  MOV R72, 0x39a0 ;  /* 0x000039a000487802 */ /* 0x000fc40000000f00 */
[----:B01---5:R-:W-:Y:S05]  /*3990*/  CALL.REL.NOINC `($__internal_8_$__cuda_sm70_shflsync_down_p) ;  /* 0x000003e000007944 */ /* 0x023fea0003c00000 */
[----:B------:R-:W-:Y:S01]  /*39a0*/  FADD.FTZ R76, R76, R117 ;  /* 0x000000754c4c7221 */ /* 0x000fe20000010000 */
[----:B0-----:R-:W-:Y:S01]  /*39b0*/  MOV R141, 0xffffffff ;  /* 0xffffffff008d7802 */ /* 0x001fe20000000f00 */
[----:B-1----:R-:W-:Y:S01]  /*39c0*/  FADD.FTZ R137, R137, R78 ;  /* 0x0000004e89897221 */ /* 0x002fe20000010000 */
[----:B------:R-:W-:Y:S01]  /*39d0*/  MOV R72, 0x3a20 ;  /* 0x00003a2000487802 */ /* 0x000fe20000000f00 */
[----:B------:R-:W-:-:S02]  /*39e0*/  IMAD.MOV.U32 R139, RZ, RZ, 0x8 ;  /* 0x00000008ff8b7424 */ /* 0x000fc400078e00ff */
[----:B------:R-:W-:Y:S02]  /*39f0*/  IMAD.MOV.U32 R140, RZ, RZ, 0x1f ;  /* 0x0000001fff8c7424 */ /* 0x000fe400078e00ff */
[----:B------:R-:W-:Y:S02]  /*3a00*/  IMAD.MOV.U32 R78, RZ, RZ, R76 ;  /* 0x000000ffff4e7224 */ /* 0x000fe400078e004c */
[----:B------:R-:W-:Y:S05]  /*3a10*/  CALL.REL.NOINC `($__internal_8_$__cuda_sm70_shflsync_down_p) ;  /* 0x0000036000007944 */ /* 0x000fea0003c00000 */
[----:B-1----:R-:W-:Y:S01]  /*3a20*/  IMAD.MOV.U32 R75, RZ, RZ, R78 ;  /* 0x000000ffff4b7224 */ /* 0x002fe200078e004e */
[----:B------:R-:W-:Y:S01]  /*3a30*/  MOV R78, R137 ;  /* 0x00000089004e7202 */ /* 0x000fe20000000f00 */
[----:B0-----:R-:W-:Y:S01]  /*3a40*/  IMAD.MOV.U32 R139, RZ, RZ, 0x8 ;  /* 0x00000008ff8b7424 */ /* 0x001fe200078e00ff */
[----:B------:R-:W-:Y:S01]  /*3a50*/  MOV R141, 0xffffffff ;  /* 0xffffffff008d7802 */ /* 0x000fe20000000f00 */
[----:B------:R-:W-:Y:S01]  /*3a60*/  IMAD.MOV.U32 R140, RZ, RZ, 0x1f ;  /* 0x0000001fff8c7424 */ /* 0x000fe200078e00ff */
[----:B------:R-:W-:Y:S02]  /*3a70*/  MOV R72, 0x3a90 ;  /* 0x00003a9000487802 */ /* 0x000fe40000000f00 */
[----:B------:R-:W-:Y:S05]  /*3a80*/  CALL.REL.NOINC `($__internal_8_$__cuda_sm70_shflsync_down_p) ;  /* 0x000002f000007944 */ /* 0x000fea0003c00000 */
        /* <DEDUP_REMOVED lines=45> */
[----:B-1----:R-:W-:Y:S01]  /*3d60*/  IMAD.MOV.U32 R72, RZ, RZ, R78 ;  /* 0x000000ffff487224 */ /* 0x002fe200078e004e */
[----:B0-----:R-:W-:Y:S05]  /*3d70*/  BRA `(.L_x_534) ;  /* 0xffffdef000007947 */ /* 0x001fea000383ffff */
        .weak           $__internal_8_$__cuda_sm70_shflsync_down_p
        .type           $__internal_8_$__cuda_sm70_shflsync_down_p,@function
        .size           $__internal_8_$__cuda_sm70_shflsync_down_p,(.L_x_9752 - $__internal_8_$__cuda_sm70_shflsync_down_p)
$__internal_8_$__cuda_sm70_shflsync_down_p:
[----:B------:R-:W-:Y:S01]  /*3d80*/  HFMA2.MMA R73, -RZ, RZ, 0, 0 ;  /* 0x00000000ff497435 */ /* 0x000fe200000001ff */
[----:B------:R-:W-:Y:S04]  /*3d90*/  WARPSYNC R141 ;  /* 0x0000008d00007348 */ /* 0x000fe80003800000 */
[----:B------:R0:W1:Y:S01]  /*3da0*/  SHFL.DOWN PT, R78, R78, R139, R140 ;  /* 0x0800008b4e4e7389 */ /* 0x00006200000e008c */
[----:B------:R-:W-:Y:S05]  /*3db0*/  RET.REL.NODEC R72 `(_ZN10layer_norm13ln_bwd_kernelINS_13Kernel_traitsI13__nv_bfloat16S2_S2_S2_fjLj2560ELj1ELj1ELj4ELj8ENS_18Kernel_traits_baseILj2560ES2_S2_S2_S2_fjLj128EEEEELb1ELb0ELb0ELb0EEEvNS_9BwdParamsE) ;  /* 0xffffc24048007950 */ /* 0x000fea0003c3ffff */
.L_x_535:
        /* <DEDUP_REMOVED lines=12> */
.L_x_9752:


//--------------------- .text._ZN10layer_norm13ln_bwd_kernelINS_13Kernel_traitsI13__nv_bfloat16S2_S2_S2_fjLj2560ELj1ELj1ELj4ELj8ENS_18Kernel_traits_baseILj2560ES2_S2_S2_S2_fjLj128EEEEELb1ELb0ELb0ELb1EEEvNS_9BwdParamsE --------------------------
	.section	.text._ZN10layer_norm13ln_bwd_kernelINS_13Kernel_traitsI13__nv_bfloat16S2_S2_S2_fjLj2560ELj1ELj1ELj4ELj8ENS_18Kernel_traits_baseILj2560ES2_S2_S2_S2_fjLj128EEEEELb1ELb0ELb0ELb1EEEvNS_9BwdParamsE,"ax",@progbits
	.sectioninfo	@"SHI_REGISTERS=151"
	.align	128
        .global         _ZN10layer_norm13ln_bwd_kernelINS_13Kernel_traitsI13__nv_bfloat16S2_S2_S2_fjLj2560ELj1ELj1ELj4ELj8ENS_18Kernel_traits_baseILj2560ES2_S2_S2_S2_fjLj128EEEEELb1ELb0ELb0ELb1EEEvNS_9BwdParamsE
        .type           _ZN10layer_norm13ln_bwd_kernelINS_13Kernel_traitsI13__nv_bfloat16S2_S2_S2_fjLj2560ELj1ELj1ELj4ELj8ENS_18Kernel_traits_baseILj2560ES2_S2_S2_S2_fjLj128EEEEELb1ELb0ELb0ELb1EEEvNS_9BwdParamsE,@function
        .size           _ZN10layer_norm13ln_bwd_kernelINS_13Kernel_traitsI13__nv_bfloat16S2_S2_S2_fjLj2560ELj1ELj1ELj4ELj8ENS_18Kernel_traits_baseILj2560ES2_S2_S2_S2_fjLj128EEEEELb1ELb0ELb0ELb1EEEvNS_9BwdParamsE,(.L_x_9753 - _ZN10layer_norm13ln_bwd_kernelINS_13Kernel_traitsI13__nv_bfloat16S2_S2_S2_fjLj2560ELj1ELj1ELj4ELj8ENS_18Kernel_traits_baseILj2560ES2_S2_S2_S2_fjLj128EEEEELb1ELb0ELb0ELb1EEEvNS_9BwdParamsE)
        .other          _ZN10layer_norm13ln_bwd_kernelINS_13Kernel_traitsI13__nv_bfloat16S2_S2_S2_fjLj2560ELj1ELj1ELj4ELj8ENS_18Kernel_traits_baseILj2560ES2_S2_S2_S2_fjLj128EEEEELb1ELb0ELb0ELb1EEEvNS_9BwdParamsE,@"STO_CUDA_ENTRY STV_DEFAULT"
_ZN10layer_norm13ln_bwd_kernelINS_13Kernel_traitsI13__nv_bfloat16S2_S2_S2_fjLj2560ELj1ELj1ELj4ELj8ENS_18Kernel_traits_baseILj2560ES2_S2_S2_S2_fjLj128EEEEELb1ELb0ELb0ELb1EEEvNS_9BwdParamsE:
.text._ZN10layer_norm13ln_bwd_kernelINS_13Kernel_traitsI13__nv_bfloat16S2_S2_S2_fjLj2560ELj1ELj1ELj4ELj8ENS_18Kernel_traits_baseILj2560ES2_S2_S2_S2_fjLj128EEEEELb1ELb0ELb0ELb1EEEvNS_9BwdParamsE:
        /* <DEDUP_REMOVED lines=28> */
.L_x_536:
[----:B------:R-:W-:-:S04]  /*01c0*/  SHF.L.U32 R2, R0, 0x3, RZ ;  /* 0x0000000300027819 */ /* 0x000fc800000006ff */
[----:B------:R-:W-:-:S04]  /*01d0*/  LOP3.LUT R2, R2, 0x3f8, RZ, 0xc0, !PT ;  /* 0x000003f802027812 */ /* 0x000fc800078ec0ff */
[----:B------:R-:W-:-:S05]  /*01e0*/  IADD3 R2, P0, R2, c[0x0][0x1b0], RZ ;  /* 0x00006c0002027a10 */ /* 0x000fca0007f1e0ff */
[----:B------:R-:W-:-:S05]  /*01f0*/  IMAD.X R3, RZ, RZ, c[0x0][0x1b4], P0 ;  /* 0x00006d00ff037624 */ /* 0x000fca00000e06ff */
[----:B------:R-:W2:Y:S04]  /*0200*/  LDG.E.64 R92, [R2.64] ;  /* 0x00000004025c7981 */ /* 0x000ea8000c1e1b00 */
[----:B------:R-:W3:Y:S04]  /*0210*/  LDG.E.64 R94, [R2.64+0x400] ;  /* 0x00040004025e7981 */ /* 0x000ee8000c1e1b00 */
[----:B------:R-:W4:Y:S04]  /*0220*/  LDG.E.64 R96, [R2.64+0x800] ;  /* 0x0008000402607981 */ /* 0x000f28000c1e1b00 */
[----:B------:R-:W5:Y:S04]  /*0230*/  LDG.E.64 R98, [R2.64+0xc00] ;  /* 0x000c000402627981 */ /* 0x000f68000c1e1b00 */
[----:B------:R-:W5:Y:S01]  /*0240*/  LDG.E.64 R100, [R2.64+0x1000] ;  /* 0x0010000402647981 */ /* 0x000f62000c1e1b00 */
        /* <DEDUP_REMOVED lines=14> */
[----:B------:R-:W-:Y:S01]  /*0330*/  MOV R90, RZ ;  /* 0x000000ff005a7202 */ /* 0x000fe20000000f00 */
[----:B------:R-:W-:Y:S01]  /*0340*/  CS2R R86, SRZ ;  /* 0x0000000000567805 */ /* 0x000fe2000001ff00 */
[----:B------:R-:W-:Y:S01]  /*0350*/  CS2R R52, SRZ ;  /* 0x0000000000347805 */ /* 0x000fe2000001ff00 */
[----:B------:R-:W-:Y:S01]  /*0360*/  CS2R R54, SRZ ;  /* 0x0000000000367805 */ /* 0x000fe2000001ff00 */
[----:B------:R-:W-:Y:S01]  /*0370*/  CS2R R56, SRZ ;  /* 0x0000000000387805 */ /* 0x000fe2000001ff00 */
[----:B------:R-:W-:Y:S01]  /*0380*/  CS2R R58, SRZ ;  /* 0x00000000003a7805 */ /* 0x000fe2000001ff00 */
[----:B------:R-:W-:Y:S01]  /*0390*/  CS2R R88, SRZ ;  /* 0x0000000000587805 */ /* 0x000fe2000001ff00 */
[----:B------:R-:W-:Y:S01]  /*03a0*/  IMAD.MOV.U32 R102, RZ, RZ, RZ ;  /* 0x000000ffff667224 */ /* 0x000fe200078e00ff */
[----:B--2---:R-:W-:-:S02]  /*03b0*/  SHF.R.U64 R103, R92, 0x10, R93 ;  /* 0x000000105c677819 */ /* 0x004fc4000000125d */
[----:B------:R-:W-:Y:S02]  /*03c0*/  SHF.R.U32.HI R104, RZ, 0x10, R93 ;  /* 0x00000010ff687819 */ /* 0x000fe4000001165d */
[--C-:B---3--:R-:W-:Y:S02]  /*03d0*/  SHF.R.U64 R105, R94, 0x10, R95.reuse ;  /* 0x000000105e697819 */ /* 0x108fe4000000125f */
[----:B------:R-:W-:Y:S02]  /*03e0*/  SHF.R.U32.HI R106, RZ, 0x10, R95 ;  /* 0x00000010ff6a7819 */ /* 0x000fe4000001165f */
[--C-:B----4-:R-:W-:Y:S02]  /*03f0*/  SHF.R.U64 R107, R96, 0x10, R97.reuse ;  /* 0x00000010606b7819 */ /* 0x110fe40000001261 */
[----:B------:R-:W-:Y:S02]  /*0400*/  SHF.R.U32.HI R108, RZ, 0x10, R97 ;  /* 0x00000010ff6c7819 */ /* 0x000fe40000011661 */
[----:B-----5:R-:W-:-:S02]  /*0410*/  SHF.R.U64 R109, R98, 0x10, R99 ;  /* 0x00000010626d7819 */ /* 0x020fc40000001263 */
[----:B------:R-:W-:Y:S02]  /*0420*/  SHF.R.U32.HI R110, RZ, 0x10, R99 ;  /* 0x00000010ff6e7819 */ /* 0x000fe40000011663 */
[--C-:B------:R-:W-:Y:S02]  /*0430*/  SHF.R.U64 R111, R100, 0x10, R101.reuse ;  /* 0x00000010646f7819 */ /* 0x100fe40000001265 */
        /* <DEDUP_REMOVED lines=21> */
.L_x_546:
[----:B------:R-:W-:Y:S01]  /*0590*/  IMAD R4, R91, c[0x0][0x168], RZ ;  /* 0x00005a005b047a24 */ /* 0x000fe200078e02ff */
[----:B------:R-:W-:Y:S02]  /*05a0*/  LOP3.LUT R6, R0, 0x7f, RZ, 0xc0, !PT ;  /* 0x0000007f00067812 */ /* 0x000fe400078ec0ff */
[----:B------:R-:W-:-:S02]  /*05b0*/  MOV R42, 0x8 ;  /* 0x00000008002a7802 */ /* 0x000fc40000000f00 */
[----:B------:R-:W-:-:S04]  /*05c0*/  SHF.R.S32.HI R5, RZ, 0x1f, R4 ;  /* 0x0000001fff057819 */ /* 0x000fc80000011404 */
[----:B------:R-:W-:-:S04]  /*05d0*/  LEA.HI R5, R5, R4, RZ, 0x2 ;  /* 0x0000000405057211 */ /* 0x000fc800078f10ff */
[----:B------:R-:W-:-:S04]  /*05e0*/  LEA.HI.SX32 R113, R5, R6, 0x1e ;  /* 0x0000000605717211 */ /* 0x000fc800078ff2ff */
[C---:B------:R-:W-:Y:S01]  /*05f0*/  IADD3 R121, R113.reuse, 0x80, RZ ;  /* 0x0000008071797810 */ /* 0x040fe20007ffe0ff */
[CC--:B------:R-:W-:Y:S01]  /*0600*/  IMAD.WIDE.U32 R4, R113.reuse, R42.reuse, c[0x0][0x208] ;  /* 0x0000820071047625 */ /* 0x0c0fe200078e002a */
[C---:B------:R-:W-:Y:S02]  /*0610*/  IADD3 R114, R113.reuse, 0x100, RZ ;  /* 0x0000010071727810 */ /* 0x040fe40007ffe0ff */
[C---:B------:R-:W-:Y:S01]  /*0620*/  IADD3 R115, R113.reuse, 0x180, RZ ;  /* 0x0000018071737810 */ /* 0x040fe20007ffe0ff */
[CC--:B------:R-:W-:Y:S01]  /*0630*/  IMAD.WIDE.U32 R22, R113.reuse, R42.reuse, c[0x0][0x188] ;  /* 0x0000620071167625 */ /* 0x0c0fe200078e002a */
[----:B------:R-:W-:Y:S01]  /*0640*/  IADD3 R116, R113, 0x200, RZ ;  /* 0x0000020071747810 */ /* 0x000fe20007ffe0ff */
[----:B------:R-:W2:Y:S01]  /*0650*/  LDG.E.64 R4, [R4.64] ;  /* 0x0000000404047981 */ /* 0x000ea2000c1e1b00 */
[----:B------:R-:W-:Y:S01]  /*0660*/  MOV R50, 0x4 ;  /* 0x0000000400327802 */ /* 0x000fe20000000f00 */
[-C--:B------:R-:W-:Y:S02]  /*0670*/  IMAD.WIDE.U32 R6, R121, R42.reuse, c[0x0][0x208] ;  /* 0x0000820079067625 */ /* 0x080fe400078e002a */
[----:B------:R-:W3:Y:S02]  /*0680*/  LDG.E.64 R22, [R22.64] ;  /* 0x0000000416167981 */ /* 0x000ee4000c1e1b00 */
        /* <DEDUP_REMOVED lines=9> */
[----:B------:R-:W4:Y:S02]  /*0720*/  LDG.E.64 R20, [R20.64] ;  /* 0x0000000414147981 */ /* 0x000f24000c1e1b00 */
[----:B------:R-:W-:Y:S02]  /*0730*/  IMAD.WIDE R34, R91, R50, c[0x0][0x1a0] ;  /* 0x000068005b227625 */ /* 0x000fe400078e0232 */
[----:B------:R-:W4:Y:S02]  /*0740*/  LDG.E.64 R24, [R24.64] ;  /* 0x0000000418187981 */ /* 0x000f24000c1e1b00 */
[----:B------:R-:W-:-:S02]  /*0750*/  IMAD.WIDE.U32 R28, R115, R42, c[0x0][0x188] ;  /* 0x00006200731c7625 */ /* 0x000fc400078e002a */
[----:B------:R0:W4:Y:S02]  /*0760*/  LDG.E R124, [R34.64] ;  /* 0x00000004227c7981 */ /* 0x000124000c1e1900 */
[----:B------:R-:W-:Y:S02]  /*0770*/  IMAD.WIDE.U32 R30, R116, R42, c[0x0][0x188] ;  /* 0x00006200741e7625 */ /* 0x000fe400078e002a */
[----:B------:R-:W4:Y:S04]  /*0780*/  LDG.E.64 R28, [R28.64] ;  /* 0x000000041c1c7981 */ /* 0x000f28000c1e1b00 */
[----:B------:R-:W4:Y:S01]  /*0790*/  LDG.E.64 R30, [R30.64] ;  /* 0x000000041e1e7981 */ /* 0x000f22000c1e1b00 */
[----:B------:R-:W-:-:S05]  /*07a0*/  IMAD.WIDE R36, R91, R50, c[0x0][0x1a8] ;  /* 0x00006a005b247625 */ /* 0x000fca00078e0232 */
        /* <DEDUP_REMOVED lines=9> */
[----:B0-----:R-:W-:Y:S01]  /*0840*/  IMAD.WIDE.U32 R34, R113, R50, c[0x0][0x190] ;  /* 0x0000640071227625 */ /* 0x001fe200078e0032 */
[----:B------:R-:W-:-:S03]  /*0850*/  ULDC.U8 UR6, c[0x0][0x1f0] ;  /* 0x00007c0000067ab9 */ /* 0x000fc60000000000 */
[----:B------:R-:W-:-:S08]  /*0860*/  IMAD.WIDE.U32 R46, R114, R50, c[0x0][0x190] ;  /* 0x00006400722e7625 */ /* 0x000fd000078e0032 */
[-C--:B------:R-:W-:Y:S01]  /*0870*/  @P1 IMAD.WIDE.U32 R44, R113, R42.reuse, c[0x0][0x218] ;  /* 0x00008600712c1625 */ /* 0x080fe200078e002a */
[----:B------:R-:W-:Y:S01]  /*0880*/  ISETP.NE.AND P2, PT, RZ, UR6, PT ;  /* 0x00000006ff007c0c */ /* 0x000fe2000bf45270 */
[----:B------:R0:W5:Y:S02]  /*0890*/  LDG.E R34, [R34.64] ;  /* 0x0000000422227981 */ /* 0x000164000c1e1900 */
[-C--:B-1----:R-:W-:Y:S02]  /*08a0*/  @P1 IMAD.WIDE.U32 R36, R121, R42.reuse, c[0x0][0x218] ;  /* 0x0000860079241625 */ /* 0x082fe400078e002a */
[----:B------:R1:W5:Y:S02]  /*08b0*/  @P1 LDG.E.64 R2, [R44.64] ;  /* 0x000000042c021981 */ /* 0x000364000c1e1b00 */
[-C--:B------:R-:W-:Y:S02]  /*08c0*/  @P1 IMAD.WIDE.U32 R38, R114, R42.reuse, c[0x0][0x218] ;  /* 0x0000860072261625 */ /* 0x080fe400078e002a */
[----:B------:R0:W5:Y:S02]  /*08d0*/  @P1 LDG.E.64 R12, [R36.64] ;  /* 0x00000004240c1981 */ /* 0x000164000c1e1b00 */
[----:B------:R-:W-:-:S02]  /*08e0*/  @P1 IMAD.WIDE.U32 R40, R115, R42, c[0x0][0x218] ;  /* 0x0000860073281625 */ /* 0x000fc400078e002a */
[----:B------:R0:W5:Y:S02]  /*08f0*/  @P1 LDG.E.64 R14, [R38.64] ;  /* 0x00000004260e1981 */ /* 0x000164000c1e1b00 */
[----:B-1----:R-:W-:Y:S02]  /*0900*/  IMAD.WIDE.U32 R44, R121, R50, c[0x0][0x190] ;  /* 0x00006400792c7625 */ /* 0x002fe400078e0032 */
[----:B------:R1:W5:Y:S02]  /*0910*/  @P1 LDG.E.64 R16, [R40.64] ;  /* 0x0000000428101981 */ /* 0x000364000c1e1b00 */
[----:B------:R-:W-:Y:S02]  /*0920*/  @P1 IMAD.WIDE.U32 R42, R116, R42, c[0x0][0x218] ;  /* 0x00008600742a1625 */ /* 0x000fe400078e002a */
[----:B------:R0:W5:Y:S02]  /*0930*/  LDG.E R44, [R44.64] ;  /* 0x000000042c2c7981 */ /* 0x000164000c1e1900 */
[----:B------:R-:W-:-:S02]  /*0940*/  IMAD.WIDE.U32 R48, R115, R50, c[0x0][0x190] ;  /* 0x0000640073307625 */ /* 0x000fc400078e0032 */
[----:B------:R0:W5:Y:S04]  /*0950*/  @P1 LDG.E.64 R18, [R42.64] ;  /* 0x000000042a121981 */ /* 0x000168000c1e1b00 */
[----:B------:R0:W5:Y:S04]  /*0960*/  LDG.E R46, [R46.64] ;  /* 0x000000042e2e7981 */ /* 0x000168000c1e1900 */
[----:B------:R0:W5:Y:S01]  /*0970*/  LDG.E R48, [R48.64] ;  /* 0x0000000430307981 */ /* 0x000162000c1e1900 */
[----:B------:R-:W-:-:S06]  /*0980*/  IMAD.WIDE.U32 R50, R116, R50, c[0x0][0x190] ;  /* 0x0000640074327625 */ /* 0x000fcc00078e0032 */
[----:B------:R0:W5:Y:S01]  /*0990*/  LDG.E R50, [R50.64] ;  /* 0x0000000432327981 */ /* 0x000162000c1e1900 */
[----:B------:R-:W-:Y:S01]  /*09a0*/  LOP3.LUT P3, RZ, R0, 0x1f, RZ, 0xc0, !PT ;  /* 0x0000001f00ff7812 */ /* 0x000fe2000786c0ff */
[----:B--2---:R-:W-:Y:S01]  /*09b0*/  IMAD.MOV.U32 R131, RZ, RZ, R4 ;  /* 0x000000ffff837224 */ /* 0x004fe200078e0004 */
[----:B------:R-:W-:Y:S02]  /*09c0*/  SHF.R.U64 R129, R4, 0x10, R5 ;  /* 0x0000001004817819 */ /* 0x000fe40000001205 */
[----:B---3--:R-:W-:Y:S02]  /*09d0*/  SHF.R.U64 R4, R22, 0x10, R23 ;  /* 0x0000001016047819 */ /* 0x008fe40000001217 */
[----:B------:R-:W-:Y:S02]  /*09e0*/  MOV R125, R5 ;  /* 0x00000005007d7202 */ /* 0x000fe40000000f00 */
[----:B----4-:R-:W-:Y:S02]  /*09f0*/  MOV R33, R6 ;  /* 0x0000000600217202 */ /* 0x010fe40000000f00 */
[----:B0-----:R-:W-:-:S02]  /*0a00*/  SHF.R.U64 R35, R6, 0x10, R7 ;  /* 0x0000001006237819 */ /* 0x001fc40000001207 */
[----:B------:R-:W-:Y:S01]  /*0a10*/  SHF.R.U32.HI R127, RZ, 0x10, R5 ;  /* 0x00000010ff7f7819 */ /* 0x000fe20000011605 */
[----:B------:R-:W-:Y:S01]  /*0a20*/  IMAD.MOV.U32 R5, RZ, RZ, R7 ;  /* 0x000000ffff057224 */ /* 0x000fe200078e0007 */
[----:B------:R-:W-:Y:S02]  /*0a30*/  MOV R37, R8 ;  /* 0x0000000800257202 */ /* 0x000fe40000000f00 */
[----:B-1----:R-:W-:Y:S02]  /*0a40*/  SHF.R.U64 R40, R8, 0x10, R9 ;  /* 0x0000001008287819 */ /* 0x002fe40000001209 */
[----:B------:R-:W-:Y:S02]  /*0a50*/  SHF.R.U32.HI R6, RZ, 0x10, R23 ;  /* 0x00000010ff067819 */ /* 0x000fe40000011617 */
[--C-:B------:R-:W-:Y:S02]  /*0a60*/  SHF.R.U64 R132, R26, 0x10, R27.reuse ;  /* 0x000000101a847819 */ /* 0x100fe4000000121b */
[----:B------:R-:W-:-:S02]  /*0a70*/  SHF.R.U32.HI R38, RZ, 0x10, R27 ;  /* 0x00000010ff267819 */ /* 0x000fc4000001161b */
[----:B------:R-:W-:Y:S01]  /*0a80*/  PRMT R128, RZ, 0x5410, R27 ;  /* 0x00005410ff807816 */ /* 0x000fe2000000001b */
[----:B------:R-:W-:Y:S01]  /*0a90*/  IMAD.MOV.U32 R49, RZ, RZ, R10 ;  /* 0x000000ffff317224 */ /* 0x000fe200078e000a */
[----:B------:R-:W-:Y:S01]  /*0aa0*/  SHF.R.U32.HI R39, RZ, 0x10, R7 ;  /* 0x00000010ff277819 */ /* 0x000fe20000011607 */
[----:B------:R-:W-:Y:S01]  /*0ab0*/  IMAD.MOV.U32 R7, RZ, RZ, R21 ;  /* 0x000000ffff077224 */ /* 0x000fe200078e0015 */
[----:B------:R-:W-:Y:S02]  /*0ac0*/  MOV R36, R9 ;  /* 0x0000000900247202 */ /* 0x000fe40000000f00 */
[----:B------:R-:W-:Y:S02]  /*0ad0*/  SHF.R.U32.HI R47, RZ, 0x10, R9 ;  /* 0x00000010ff2f7819 */ /* 0x000fe40000011609 */
[----:B------:R-:W-:Y:S02]  /*0ae0*/  SHF.R.U64 R45, R10, 0x10, R11 ;  /* 0x000000100a2d7819 */ /* 0x000fe4000000120b */
[----:B------:R-:W-:-:S02]  /*0af0*/  MOV R42, R11 ;  /* 0x0000000b002a7202 */ /* 0x000fc40000000f00 */
[----:B------:R-:W-:Y:S02]  /*0b00*/  SHF.R.U32.HI R43, RZ, 0x10, R11 ;  /* 0x00000010ff2b7819 */ /* 0x000fe4000001160b */
[----:B------:R-:W-:Y:S02]  /*0b10*/  PRMT R8, RZ, 0x5410, R26 ;  /* 0x00005410ff087816 */ /* 0x000fe4000000001a */
[----:B------:R-:W-:Y:S02]  /*0b20*/  FSEL R27, R124, RZ, !P2 ;  /* 0x000000ff7c1b7208 */ /* 0x000fe40005000000 */
[----:B------:R-:W-:Y:S02]  /*0b30*/  PRMT R4, RZ, 0x5410, R4 ;  /* 0x00005410ff047816 */ /* 0x000fe40000000004 */
[----:B------:R-:W-:Y:S02]  /*0b40*/  MOV R41, R20 ;  /* 0x0000001400297202 */ /* 0x000fe40000000f00 */
[----:B------:R-:W-:-:S02]  /*0b50*/  SHF.R.U64 R11, R20, 0x10, R21 ;  /* 0x00000010140b7819 */ /* 0x000fc40000001215 */
[----:B------:R-:W-:Y:S02]  /*0b60*/  SHF.R.U32.HI R9, RZ, 0x10, R21 ;  /* 0x00000010ff097819 */ /* 0x000fe40000011615 */
[----:B------:R-:W-:Y:S02]  /*0b70*/  PRMT R22, RZ, 0x5410, R22 ;  /* 0x00005410ff167816 */ /* 0x000fe40000000016 */
[--C-:B------:R-:W-:Y:S02]  /*0b80*/  SHF.R.U64 R146, R24, 0x10, R25.reuse ;  /* 0x0000001018927819 */ /* 0x100fe40000001219 */
[--C-:B------:R-:W-:Y:S02]  /*0b90*/  SHF.R.U32.HI R144, RZ, 0x10, R25.reuse ;  /* 0x00000010ff907819 */ /* 0x100fe40000011619 */
[----:B------:R-:W-:Y:S02]  /*0ba0*/  PRMT R142, RZ, 0x5410, R25 ;  /* 0x00005410ff8e7816 */ /* 0x000fe40000000019 */
[----:B------:R-:W-:-:S02]  /*0bb0*/  SHF.R.U64 R20, R28, 0x10, R29 ;  /* 0x000000101c147819 */ /* 0x000fc4000000121d */
[----:B------:R-:W-:Y:S02]  /*0bc0*/  SHF.R.U32.HI R10, RZ, 0x10, R29 ;  /* 0x00000010ff0a7819 */ /* 0x000fe4000001161d */
[--C-:B------:R-:W-:Y:S02]  /*0bd0*/  SHF.R.U64 R25, R30, 0x10, R31.reuse ;  /* 0x000000101e197819 */ /* 0x100fe4000000121f */
[----:B------:R-:W-:Y:S02]  /*0be0*/  SHF.R.U32.HI R21, RZ, 0x10, R31 ;  /* 0x00000010ff157819 */ /* 0x000fe4000001161f */
[----:B------:R-:W-:Y:S02]  /*0bf0*/  PRMT R23, RZ, 0x5410, R23 ;  /* 0x00005410ff177816 */ /* 0x000fe40000000017 */
[----:B------:R-:W-:Y:S01]  /*0c00*/  PRMT R6, RZ, 0x5410, R6 ;  /* 0x00005410ff067816 */ /* 0x000fe20000000006 */
[C---:B------:R-:W-:Y:S01]  /*0c10*/  FADD.FTZ R26, -R27.reuse, R4 ;  /* 0x000000041b1a7221 */ /* 0x040fe20000010100 */
[----:B------:R-:W-:Y:S01]  /*0c20*/  PRMT R31, RZ, 0x5410, R31 ;  /* 0x00005410ff1f7816 */ /* 0x000fe2000000001f */
[C---:B------:R-:W-:Y:S01]  /*0c30*/  FADD.FTZ R124, -R27.reuse, R8 ;  /* 0x000000081b7c7221 */ /* 0x040fe20000010100 */
[----:B------:R-:W-:Y:S01]  /*0c40*/  PRMT R24, RZ, 0x5410, R24 ;  /* 0x00005410ff187816 */ /* 0x000fe20000000018 */
[----:B------:R-:W-:Y:S01]  /*0c50*/  FADD.FTZ R22, -R27, R22 ;  /* 0x000000161b167221 */ /* 0x000fe20000010100 */
        /* <DEDUP_REMOVED lines=11> */
[----:B------:R-:W-:Y:S01]  /*0d10*/  PRMT R131, RZ, 0x5410, R131 ;  /* 0x00005410ff837816 */ /* 0x000fe20000000083 */
[C---:B------:R-:W-:Y:S01]  /*0d20*/  FADD.FTZ R138, -R27.reuse, R23 ;  /* 0x000000171b8a7221 */ /* 0x040fe20000010100 */
[----:B------:R-:W-:Y:S01]  /*0d30*/  PRMT R136, RZ, 0x5410, R129 ;  /* 0x00005410ff887816 */ /* 0x000fe20000000081 */
[----:B------:R-:W-:-:S02]  /*0d40*/  FADD.FTZ R140, -R27, R6 ;  /* 0x000000061b8c7221 */ /* 0x000fc40000010100 */
[----:B------:R-:W-:Y:S02]  /*0d50*/  FADD.FTZ R6, -R27, R31 ;  /* 0x0000001f1b067221 */ /* 0x000fe40000010100 */
[C---:B------:R-:W-:Y:S01]  /*0d60*/  FMUL.FTZ R31, R123.reuse, R22 ;  /* 0x000000167b1f7220 */ /* 0x040fe20000410000 */
[----:B------:R-:W-:Y:S01]  /*0d70*/  PRMT R22, RZ, 0x5410, R125 ;  /* 0x00005410ff167816 */ /* 0x000fe2000000007d */
[----:B------:R-:W-:Y:S01]  /*0d80*/  FMUL.FTZ R29, R123, R26 ;  /* 0x0000001a7b1d7220 */ /* 0x000fe20000410000 */
[----:B------:R-:W-:Y:S01]  /*0d90*/  PRMT R127, RZ, 0x5410, R127 ;  /* 0x00005410ff7f7816 */ /* 0x000fe2000000007f */
        /* <DEDUP_REMOVED lines=13> */
[----:B------:R-:W-:Y:S02]  /*0e70*/  FADD.FTZ R4, -R27, R4 ;  /* 0x000000041b047221 */ /* 0x000fe40000010100 */
[----:B------:R-:W-:-:S02]  /*0e80*/  FMUL.FTZ R28, R92, R131 ;  /* 0x000000835c1c7220 */ /* 0x000fc40000410000 */
[C---:B------:R-:W-:Y:S02]  /*0e90*/  FMUL.FTZ R27, R123.reuse, R138 ;  /* 0x0000008a7b1b7220 */ /* 0x040fe40000410000 */
[----:B------:R-:W-:Y:S01]  /*0ea0*/  FMUL.FTZ R25, R123, R140 ;  /* 0x0000008c7b197220 */ /* 0x000fe20000410000 */
[----:B------:R-:W-:Y:S01]  /*0eb0*/  PRMT R140, RZ, 0x5410, R7 ;  /* 0x00005410ff8c7816 */ /* 0x000fe20000000007 */
[----:B------:R-:W-:Y:S02]  /*0ec0*/  FADD.FTZ R87, R136, R87 ;  /* 0x0000005788577221 */ /* 0x000fe40000010000 */
[-C--:B------:R-:W-:Y:S02]  /*0ed0*/  FFMA.FTZ R89, R29, R136.reuse, R89 ;  /* 0x000000881d597223 */ /* 0x080fe40000010059 */
[----:B------:R-:W-:Y:S01]  /*0ee0*/  FMUL.FTZ R26, R103, R136 ;  /* 0x00000088671a7220 */ /* 0x000fe20000410000 */
[----:B------:R-:W-:Y:S01]  /*0ef0*/  PRMT R136, RZ, 0x5410, R11 ;  /* 0x00005410ff887816 */ /* 0x000fe2000000000b */
[----:B------:R-:W-:Y:S01]  /*0f00*/  FADD.FTZ R7, RZ, R28 ;  /* 0x0000001cff077221 */ /* 0x000fe20000010000 */
[----:B------:R-:W-:Y:S01]  /*0f10*/  PRMT R138, RZ, 0x5410, R42 ;  /* 0x00005410ff8a7816 */ /* 0x000fe2000000002a */
[----:B------:R-:W-:-:S02]  /*0f20*/  FADD.FTZ R85, R22, R85 ;  /* 0x0000005516557221 */ /* 0x000fc40000010000 */
[-C--:B------:R-:W-:Y:S02]  /*0f30*/  FFMA.FTZ R88, R27, R22.reuse, R88 ;  /* 0x000000161b587223 */ /* 0x080fe40000010058 */
[----:B------:R-:W-:Y:S02]  /*0f40*/  FMUL.FTZ R23, R93, R22 ;  /* 0x000000165d177220 */ /* 0x000fe40000410000 */
[----:B------:R-:W-:Y:S02]  /*0f50*/  FFMA.FTZ R11, R31, R28, RZ ;  /* 0x0000001c1f0b7223 */ /* 0x000fe400000100ff */
[----:B------:R-:W-:Y:S02]  /*0f60*/  FADD.FTZ R67, R127, R67 ;  /* 0x000000437f437221 */ /* 0x000fe40000010000 */
[-C--:B------:R-:W-:Y:S02]  /*0f70*/  FFMA.FTZ R86, R25, R127.reuse, R86 ;  /* 0x0000007f19567223 */ /* 0x080fe40000010056 */
[----:B------:R-:W-:Y:S01]  /*0f80*/  FMUL.FTZ R22, R104, R127 ;  /* 0x0000007f68167220 */ /* 0x000fe20000410000 */
[----:B------:R-:W-:Y:S01]  /*0f90*/  PRMT R127, RZ, 0x5410, R39 ;  /* 0x00005410ff7f7816 */ /* 0x000fe20000000027 */
        /* <DEDUP_REMOVED lines=9> */
[----:B------:R-:W-:Y:S02]  /*1030*/  FMUL.FTZ R30, R94, R21 ;  /* 0x000000155e1e7220 */ /* 0x000fe40000410000 */
[----:B------:R-:W-:Y:S02]  /*1040*/  FADD.FTZ R7, R7, R22 ;  /* 0x0000001607077221 */ /* 0x000fe40000010000 */
[----:B------:R-:W-:Y:S01]  /*1050*/  FFMA.FTZ R11, R25, R22, R144 ;  /* 0x00000016190b7223 */ /* 0x000fe20000010090 */
[----:B------:R-:W-:Y:S01]  /*1060*/  PRMT R51, RZ, 0x5410, R5 ;  /* 0x00005410ff337816 */ /* 0x000fe20000000005 */
[----:B------:R-:W-:Y:S01]  /*1070*/  FADD.FTZ R7, R7, R30 ;  /* 0x0000001e07077221 */ /* 0x000fe20000010000 */
[----:B------:R-:W-:Y:S01]  /*1080*/  PRMT R135, RZ, 0x5410, R36 ;  /* 0x00005410ff877816 */ /* 0x000fe20000000024 */
[----:B------:R-:W-:Y:S01]  /*1090*/  FMUL.FTZ R36, R105, R148 ;  /* 0x0000009469247220 */ /* 0x000fe20000410000 */
[----:B------:R-:W-:Y:S01]  /*10a0*/  PRMT R129, RZ, 0x5410, R37 ;  /* 0x00005410ff817816 */ /* 0x000fe20000000025 */
[----:B------:R-:W-:-:S02]  /*10b0*/  FMUL.FTZ R35, R123, R146 ;  /* 0x000000927b237220 */ /* 0x000fc40000410000 */
[----:B------:R-:W-:Y:S02]  /*10c0*/  FFMA.FTZ R11, R33, R30, R11 ;  /* 0x0000001e210b7223 */ /* 0x000fe4000001000b */
[----:B------:R-:W-:Y:S02]  /*10d0*/  FMUL.FTZ R37, R123, R142 ;  /* 0x0000008e7b257220 */ /* 0x000fe40000410000 */
[-C--:B------:R-:W-:Y:S02]  /*10e0*/  FMUL.FTZ R142, R95, R51.reuse ;  /* 0x000000335f8e7220 */ /* 0x080fe40000410000 */
[----:B------:R-:W-:Y:S02]  /*10f0*/  FADD.FTZ R7, R7, R36 ;  /* 0x0000002407077221 */ /* 0x000fe40000010000 */
[----:B------:R-:W-:Y:S01]  /*1100*/  FFMA.FTZ R11, R35, R36, R11 ;  /* 0x00000024230b7223 */ /* 0x000fe2000001000b */
[----:B------:R-:W-:Y:S01]  /*1110*/  PRMT R133, RZ, 0x5410, R40 ;  /* 0x00005410ff857816 */ /* 0x000fe20000000028 */
[----:B------:R-:W-:Y:S01]  /*1120*/  FADD.FTZ R74, R51, R74 ;  /* 0x0000004a334a7221 */ /* 0x000fe20000010000 */
[----:B------:R-:W-:Y:S01]  /*1130*/  PRMT R5, RZ, 0x5410, R45 ;  /* 0x00005410ff057816 */ /* 0x000fe2000000002d */
[----:B------:R-:W-:-:S02]  /*1140*/  FFMA.FTZ R64, R37, R51, R64 ;  /* 0x0000003325407223 */ /* 0x000fc40000010040 */
[----:B------:R-:W-:Y:S02]  /*1150*/  FMUL.FTZ R40, R106, R127 ;  /* 0x0000007f6a287220 */ /* 0x000fe40000410000 */
[----:B------:R-:W-:Y:S02]  /*1160*/  FMUL.FTZ R51, R123, R20 ;  /* 0x000000147b337220 */ /* 0x000fe40000410000 */
[----:B------:R-:W-:Y:S02]  /*1170*/  FADD.FTZ R7, R7, R142 ;  /* 0x0000008e07077221 */ /* 0x000fe40000010000 */
[----:B------:R-:W-:Y:S02]  /*1180*/  FADD.FTZ R90, R131, R90 ;  /* 0x0000005a835a7221 */ /* 0x000fe40000010000 */
[----:B------:R-:W-:Y:S01]  /*1190*/  FFMA.FTZ R102, R31, R131, R102 ;  /* 0x000000831f667223 */ /* 0x000fe20000010066 */
[----:B------:R-:W-:Y:S01]  /*11a0*/  PRMT R131, RZ, 0x5410, R43 ;  /* 0x00005410ff837816 */ /* 0x000fe2000000002b */
[----:B------:R-:W-:-:S02]  /*11b0*/  FFMA.FTZ R11, R37, R142, R11 ;  /* 0x0000008e250b7223 */ /* 0x000fc4000001000b */
[----:B------:R-:W-:Y:S02]  /*11c0*/  FMUL.FTZ R43, R123, R124 ;  /* 0x0000007c7b2b7220 */ /* 0x000fe40000410000 */
[----:B------:R-:W-:Y:S02]  /*11d0*/  FMUL.FTZ R124, R96, R129 ;  /* 0x00000081607c7220 */ /* 0x000fe40000410000 */
[----:B------:R-:W-:Y:S02]  /*11e0*/  FADD.FTZ R76, R5, R76 ;  /* 0x0000004c054c7221 */ /* 0x000fe40000010000 */
[-C--:B------:R-:W-:Y:S02]  /*11f0*/  FFMA.FTZ R56, R51, R5.reuse, R56 ;  /* 0x0000000533387223 */ /* 0x080fe40000010038 */
[----:B------:R-:W-:Y:S02]  /*1200*/  FMUL.FTZ R132, R109, R5 ;  /* 0x000000056d847220 */ /* 0x000fe40000410000 */
[----:B------:R-:W-:-:S02]  /*1210*/  FADD.FTZ R7, R7, R40 ;  /* 0x0000002807077221 */ /* 0x000fc40000010000 */
[----:B------:R-:W-:Y:S01]  /*1220*/  FFMA.FTZ R5, R39, R40, R11 ;  /* 0x0000002827057223 */ /* 0x000fe2000001000b */
[----:B------:R-:W-:Y:S01]  /*1230*/  PRMT R139, RZ, 0x5410, R49 ;  /* 0x00005410ff8b7816 */ /* 0x000fe20000000031 */
[----:B------:R-:W-:Y:S02]  /*1240*/  FMUL.FTZ R49, R107, R133 ;  /* 0x000000856b317220 */ /* 0x000fe40000410000 */
[----:B------:R-:W-:Y:S01]  /*1250*/  FADD.FTZ R20, R7, R124 ;  /* 0x0000007c07147221 */ /* 0x000fe20000010000 */
[----:B------:R-:W-:Y:S01]  /*1260*/  PRMT R137, RZ, 0x5410, R47 ;  /* 0x00005410ff897816 */ /* 0x000fe2000000002f */
[----:B------:R-:W-:Y:S02]  /*1270*/  FFMA.FTZ R5, R43, R124, R5 ;  /* 0x0000007c2b057223 */ /* 0x000fe40000010005 */
[----:B------:R-:W-:Y:S02]  /*1280*/  FMUL.FTZ R47, R123, R128 ;  /* 0x000000807b2f7220 */ /* 0x000fe40000410000 */
[----:B------:R-:W-:-:S02]  /*1290*/  FMUL.FTZ R128, R97, R135 ;  /* 0x0000008761807220 */ /* 0x000fc40000410000 */
[----:B------:R-:W-:Y:S01]  /*12a0*/  FADD.FTZ R7, R20, R49 ;  /* 0x0000003114077221 */ /* 0x000fe20000010000 */
[----:B------:R-:W-:Y:S01]  /*12b0*/  PRMT R125, RZ, 0x5410, R41 ;  /* 0x00005410ff7d7816 */ /* 0x000fe20000000029 */
[----:B------:R-:W-:Y:S02]  /*12c0*/  FFMA.FTZ R5, R42, R49, R5 ;  /* 0x000000312a057223 */ /* 0x000fe40000010005 */
[----:B------:R-:W-:Y:S02]  /*12d0*/  FMUL.FTZ R41, R123, R38 ;  /* 0x000000267b297220 */ /* 0x000fe40000410000 */
[----:B------:R-:W-:Y:S02]  /*12e0*/  FMUL.FTZ R38, R108, R137 ;  /* 0x000000896c267220 */ /* 0x000fe40000410000 */
[----:B------:R-:W-:Y:S02]  /*12f0*/  FADD.FTZ R7, R7, R128 ;  /* 0x0000008007077221 */ /* 0x000fe40000010000 */
[----:B------:R-:W-:-:S02]  /*1300*/  FFMA.FTZ R5, R47, R128, R5 ;  /* 0x000000802f057223 */ /* 0x000fc40000010005 */
[----:B------:R-:W-:Y:S02]  /*1310*/  FADD.FTZ R82, R133, R82 ;  /* 0x0000005285527221 */ /* 0x000fe40000010000 */
[----:B------:R-:W-:Y:S02]  /*1320*/  FFMA.FTZ R83, R42, R133, R83 ;  /* 0x000000852a537223 */ /* 0x000fe40000010053 */
[----:B------:R-:W-:Y:S02]  /*1330*/  FMUL.FTZ R133, R123, R10 ;  /* 0x0000000a7b857220 */ /* 0x000fe40000410000 */
[----:B------:R-:W-:Y:S02]  /*1340*/  FADD.FTZ R10, R7, R38 ;  /* 0x00000026070a7221 */ /* 0x000fe40000010000 */
[----:B------:R-:W-:Y:S02]  /*1350*/  FMUL.FTZ R126, R123, R126 ;  /* 0x0000007e7b7e7220 */ /* 0x000fe40000410000 */
[----:B------:R-:W-:-:S02]  /*1360*/  FMUL.FTZ R45, R98, R139 ;  /* 0x0000008b622d7220 */ /* 0x000fc40000410000 */
[----:B------:R-:W-:Y:S02]  /*1370*/  FFMA.FTZ R7, R41, R38, R5 ;  /* 0x0000002629077223 */ /* 0x000fe40000010005 */
        /* <DEDUP_REMOVED lines=11> */
[-C--:B------:R-:W-:Y:S02]  /*1430*/  FFMA.FTZ R54, R133, R131.reuse, R54 ;  /* 0x0000008385367223 */ /* 0x080fe40000010036 */
[C---:B------:R-:W-:Y:S02]  /*1440*/  FMUL.FTZ R130, R123.reuse, R130 ;  /* 0x000000827b827220 */ /* 0x040fe40000410000 */
[----:B------:R-:W-:Y:S02]  /*1450*/  FMUL.FTZ R127, R123, R8 ;  /* 0x000000087b7f7220 */ /* 0x000fe40000410000 */
[----:B------:R-:W-:Y:S02]  /*1460*/  FMUL.FTZ R131, R110, R131 ;  /* 0x000000836e837220 */ /* 0x000fe40000410000 */
[----:B------:R-:W-:Y:S02]  /*1470*/  FADD.FTZ R10, R10, R129 ;  /* 0x000000810a0a7221 */ /* 0x000fe40000010000 */
[----:B------:R-:W-:-:S02]  /*1480*/  FFMA.FTZ R8, R134, R129, R7 ;  /* 0x0000008186087223 */ /* 0x000fc40000010007 */
[----:B------:R-:W-:Y:S02]  /*1490*/  FADD.FTZ R71, R125, R71 ;  /* 0x000000477d477221 */ /* 0x000fe40000010000 */
[-C--:B------:R-:W-:Y:S02]  /*14a0*/  FFMA.FTZ R55, R130, R125.reuse, R55 ;  /* 0x0000007d82377223 */ /* 0x080fe40000010037 */
[----:B------:R-:W-:Y:S02]  /*14b0*/  FMUL.FTZ R125, R100, R125 ;  /* 0x0000007d647d7220 */ /* 0x000fe40000410000 */
[----:B------:R-:W-:Y:S02]  /*14c0*/  FADD.FTZ R10, R10, R131 ;  /* 0x000000830a0a7221 */ /* 0x000fe40000010000 */
[----:B------:R-:W-:Y:S02]  /*14d0*/  FFMA.FTZ R8, R133, R131, R8 ;  /* 0x0000008385087223 */ /* 0x000fe40000010008 */
[----:B------:R-:W-:-:S02]  /*14e0*/  FADD.FTZ R73, R138, R73 ;  /* 0x000000498a497221 */ /* 0x000fc40000010000 */
[----:B------:R-:W-:Y:S02]  /*14f0*/  FFMA.FTZ R57, R134, R138, R57 ;  /* 0x0000008a86397223 */ /* 0x000fe40000010039 */
[----:B------:R-:W-:Y:S02]  /*1500*/  FADD.FTZ R69, R136, R69 ;  /* 0x0000004588457221 */ /* 0x000fe40000010000 */
[----:B------:R-:W-:Y:S02]  /*1510*/  FFMA.FTZ R52, R127, R136, R52 ;  /* 0x000000887f347223 */ /* 0x000fe40000010034 */
[----:B------:R-:W-:Y:S02]  /*1520*/  FMUL.FTZ R138, R123, R6 ;  /* 0x000000067b8a7220 */ /* 0x000fe40000410000 */
[----:B------:R-:W-:Y:S02]  /*1530*/  FMUL.FTZ R136, R111, R136 ;  /* 0x000000886f887220 */ /* 0x000fe40000410000 */
[----:B------:R-:W-:-:S02]  /*1540*/  FADD.FTZ R5, R10, R125 ;  /* 0x0000007d0a057221 */ /* 0x000fc40000010000 */
[----:B------:R-:W-:Y:S01]  /*1550*/  FFMA.FTZ R6, R130, R125, R8 ;  /* 0x0000007d82067223 */ /* 0x000fe20000010008 */
[----:B------:R-:W-:Y:S01]  /*1560*/  PRMT R9, RZ, 0x5410, R9 ;  /* 0x00005410ff097816 */ /* 0x000fe20000000009 */
[----:B------:R-:W-:Y:S02]  /*1570*/  FADD.FTZ R78, R137, R78 ;  /* 0x0000004e894e7221 */ /* 0x000fe40000010000 */
[----:B------:R-:W-:Y:S02]  /*1580*/  FFMA.FTZ R58, R41, R137, R58 ;  /* 0x00000089293a7223 */ /* 0x000fe4000001003a */
[----:B------:R-:W-:Y:S02]  /*1590*/  FMUL.FTZ R137, R101, R140 ;  /* 0x0000008c65897220 */ /* 0x000fe40000410000 */
[----:B------:R-:W-:Y:S02]  /*15a0*/  FADD.FTZ R8, R5, R136 ;  /* 0x0000008805087221 */ /* 0x000fe40000010000 */
[----:B------:R-:W-:-:S02]  /*15b0*/  FFMA.FTZ R6, R127, R136, R6 ;  /* 0x000000887f067223 */ /* 0x000fc40000010006 */
[----:B------:R-:W-:Y:S02]  /*15c0*/  FADD.FTZ R79, R140, R79 ;  /* 0x0000004f8c4f7221 */ /* 0x000fe40000010000 */
[----:B------:R-:W-:Y:S02]  /*15d0*/  FFMA.FTZ R77, R138, R140, R77 ;  /* 0x0000008c8a4d7223 */ /* 0x000fe4000001004d */
[----:B------:R-:W-:Y:S02]  /*15e0*/  FADD.FTZ R84, R135, R84 ;  /* 0x0000005487547221 */ /* 0x000fe40000010000 */
[----:B------:R-:W-:Y:S02]  /*15f0*/  FFMA.FTZ R60, R47, R135, R60 ;  /* 0x000000872f3c7223 */ /* 0x000fe4000001003c */
[----:B------:R-:W-:Y:S02]  /*1600*/  FMUL.FTZ R140, R123, R4 ;  /* 0x000000047b8c7220 */ /* 0x000fe40000410000 */
[----:B------:R-:W-:-:S02]  /*1610*/  FMUL.FTZ R135, R112, R9 ;  /* 0x0000000970877220 */ /* 0x000fc40000410000 */
[----:B------:R-:W-:Y:S02]  /*1620*/  FADD.FTZ R8, R8, R137 ;  /* 0x0000008908087221 */ /* 0x000fe40000010000 */
[----:B------:R-:W-:Y:S01]  /*1630*/  FFMA.FTZ R6, R138, R137, R6 ;  /* 0x000000898a067223 */ /* 0x000fe20000010006 */
[----:B------:R-:W-:Y:S01]  /*1640*/  MOV R24, 0x3f800000 ;  /* 0x3f80000000187802 */ /* 0x000fe20000000f00 */
[----:B------:R-:W-:Y:S01]  /*1650*/  FADD.FTZ R75, R9, R75 ;  /* 0x0000004b094b7221 */ /* 0x000fe20000010000 */
[----:B------:R-:W-:Y:S01]  /*1660*/  @P0 PRMT R24, RZ, 0x5410, R32 ;  /* 0x00005410ff180816 */ /* 0x000fe20000000020 */
        /* <DEDUP_REMOVED lines=8> */
[----:B------:R-:W-:Y:S01]  /*16f0*/  FFMA.FTZ R11, R140, R135, R6 ;  /* 0x000000878c0b7223 */ /* 0x000fe20000010006 */
[----:B------:R-:W-:Y:S05]  /*1700*/  BRA.DIV ~URZ, `(.L_x_538) ;  /* 0x00001c227f007947 */ /* 0x000fea000b800000 */
[----:B------:R0:W1:Y:S02]  /*1710*/  SHFL.DOWN PT, R6, R9, 0x10, 0x1f ;  /* 0x0a001f0009067f89 */ /* 0x00006400000e0000 */
.L_x_547:
        /* <DEDUP_REMOVED lines=18> */
.L_x_548:
[----:B------:R-:W-:Y:S01]  /*1840*/  LOP3.LUT P2, RZ, R122, 0xff, RZ, 0xc0, !PT ;  /* 0x000000ff7aff7812 */ /* 0x000fe2000784c0ff */
[----:B-1----:R-:W-:Y:S01]  /*1850*/  FADD.FTZ R21, R4, R11 ;  /* 0x0000000b04157221 */ /* 0x002fe20000010000 */
[----:B------:R-:W-:Y:S01]  /*1860*/  PLOP3.LUT P0, PT, PT, PT, PT, 0x80, 0x0 ;  /* 0x000000000000781c */ /* 0x000fe20003f0f070 */
[----:B--2---:R-:W-:Y:S01]  /*1870*/  FADD.FTZ R20, R20, R9 ;  /* 0x0000000914147221 */ /* 0x004fe20000010000 */
[----:B------:R-:W-:Y:S01]  /*1880*/  @!P3 PLOP3.LUT P0, PT, P2, PT, PT, 0x80, 0x0 ;  /* 0x000000000000b81c */ /* 0x000fe2000170f070 */
[----:B------:R-:W-:Y:S01]  /*1890*/  ULDC.U8 UR6, c[0x0][0x1f0] ;  /* 0x00007c0000067ab9 */ /* 0x000fe20000000000 */
[----:B------:R-:W-:Y:S02]  /*18a0*/  SHF.R.U32.HI R5, RZ, 0x5, R0 ;  /* 0x00000005ff057819 */ /* 0x000fe40000011600 */
[----:B-----5:R-:W-:Y:S02]  /*18b0*/  LOP3.LUT P4, RZ, R34, 0xff0000, RZ, 0xc0, !PT ;  /* 0x00ff000022ff7812 */ /* 0x020fe4000788c0ff */
[----:B------:R-:W-:-:S02]  /*18c0*/  @!P3 LOP3.LUT R6, R5, 0x7fffffc, RZ, 0xc0, !PT ;  /* 0x07fffffc0506b812 */ /* 0x000fc400078ec0ff */
[----:B------:R-:W-:Y:S02]  /*18d0*/  LOP3.LUT R122, R5, 0x7fffffc, RZ, 0xc0, !PT ;  /* 0x07fffffc057a7812 */ /* 0x000fe400078ec0ff */
[----:B------:R-:W-:Y:S02]  /*18e0*/  LOP3.LUT P5, RZ, R34, 0xff000000, RZ, 0xc0, !PT ;  /* 0xff00000022ff7812 */ /* 0x000fe400078ac0ff */
[----:B------:R-:W-:Y:S02]  /*18f0*/  @!P2 IADD3 R122, R122, 0x4, RZ ;  /* 0x000000047a7aa810 */ /* 0x000fe40007ffe0ff */
[----:B------:R-:W-:Y:S02]  /*1900*/  @!P0 IADD3 R6, R6, 0x4, RZ ;  /* 0x0000000406068810 */ /* 0x000fe40007ffe0ff */
[----:B------:R-:W-:Y:S01]  /*1910*/  ISETP.NE.AND P0, PT, RZ, UR6, PT ;  /* 0x00000006ff007c0c */ /* 0x000fe2000bf05270 */
[----:B------:R-:W-:Y:S01]  /*1920*/  WARPSYNC 0xffffffff ;  /* 0xffffffff00007948 */ /* 0x000fe20003800000 */
[----:B------:R-:W-:-:S02]  /*1930*/  @!P3 LOP3.LUT R32, R6, 0x3, R5, 0xf8, !PT ;  /* 0x000000030620b812 */ /* 0x000fc400078ef805 */
[----:B------:R-:W-:Y:S02]  /*1940*/  SHF.L.U32 R122, R122, 0x3, RZ ;  /* 0x000000037a7a7819 */ /* 0x000fe400000006ff */
[----:B------:R-:W-:Y:S01]  /*1950*/  LOP3.LUT P6, RZ, R44, 0xff, RZ, 0xc0, !PT ;  /* 0x000000ff2cff7812 */ /* 0x000fe200078cc0ff */
[----:B------:R1:W-:Y:S04]  /*1960*/  @!P3 STS.64 [R32.X8+0x2800], R20 ;  /* 0x002800142000b388 */ /* 0x0003e80000008a00 */
[----:B------:R-:W-:Y:S01]  /*1970*/  BAR.SYNC.DEFER_BLOCKING 0x0 ;  /* 0x0000000000007b1d */ /* 0x000fe20000010000 */
[----:B------:R-:W-:Y:S02]  /*1980*/  LOP3.LUT P3, RZ, R34, 0xff00, RZ, 0xc0, !PT ;  /* 0x0000ff0022ff7812 */ /* 0x000fe4000786c0ff */
[----:B-1----:R-:W-:-:S03]  /*1990*/  @P1 SHF.R.U64 R32, R14, 0x10, R15 ;  /* 0x000000100e201819 */ /* 0x002fc6000000120f */
[----:B------:R-:W1:Y:S04]  /*19a0*/  LDS.128 R4, [R122+0x2800] ;  /* 0x002800007a047984 */ /* 0x000e680000000c00 */
[----:B0-----:R-:W0:Y:S01]  /*19b0*/  LDS.128 R8, [R122+0x2810] ;  /* 0x002810007a087984 */ /* 0x001e220000000c00 */
[----:B-1----:R-:W-:Y:S02]  /*19c0*/  FADD.FTZ R139, RZ, R4 ;  /* 0x00000004ff8b7221 */ /* 0x002fe40000010000 */
[----:B------:R-:W-:Y:S02]  /*19d0*/  FADD.FTZ R4, RZ, R5 ;  /* 0x00000005ff047221 */ /* 0x000fe40000010000 */
[----:B------:R-:W-:Y:S02]  /*19e0*/  FADD.FTZ R139, R6, R139 ;  /* 0x0000008b068b7221 */ /* 0x000fe40000010000 */
[----:B------:R-:W-:-:S02]  /*19f0*/  FADD.FTZ R4, R7, R4 ;  /* 0x0000000407047221 */ /* 0x000fc40000010000 */
[----:B0-----:R-:W-:Y:S02]  /*1a00*/  FADD.FTZ R139, R139, R8 ;  /* 0x000000088b8b7221 */ /* 0x001fe40000010000 */
[----:B------:R-:W-:Y:S01]  /*1a10*/  FADD.FTZ R4, R4, R9 ;  /* 0x0000000904047221 */ /* 0x000fe20000010000 */
[----:B------:R-:W-:Y:S01]  /*1a20*/  @P1 MOV R9, R3 ;  /* 0x0000000300091202 */ /* 0x000fe20000000f00 */
[----:B------:R-:W-:Y:S02]  /*1a30*/  FADD.FTZ R10, R10, R139 ;  /* 0x0000008b0a0a7221 */ /* 0x000fe40000010000 */
[----:B------:R-:W-:Y:S02]  /*1a40*/  FADD.FTZ R5, R11, R4 ;  /* 0x000000040b057221 */ /* 0x000fe40000010000 */
[----:B------:R-:W-:Y:S02]  /*1a50*/  FMUL.FTZ R10, R10, c[0x0][0x1e0] ;  /* 0x000078000a0a7a20 */ /* 0x000fe40000410000 */
[----:B------:R-:W-:-:S03]  /*1a60*/  FMUL.FTZ R5, R5, c[0x0][0x1e0] ;  /* 0x0000780005057a20 */ /* 0x000fc60000410000 */
[----:B------:R-:W-:Y:S02]  /*1a70*/  FSEL R4, R10, RZ, !P0 ;  /* 0x000000ff0a047208 */ /* 0x000fe40004000000 */
[----:B------:R-:W-:Y:S02]  /*1a80*/  @P1 SHF.R.U64 R10, R2, 0x10, R3 ;  /* 0x00000010020a1819 */ /* 0x000fe40000001203 */
[----:B------:R-:W-:Y:S01]  /*1a90*/  LOP3.LUT P0, RZ, R34, 0xff, RZ, 0xc0, !PT ;  /* 0x000000ff22ff7812 */ /* 0x000fe2000780c0ff */
[-CC-:B------:R-:W-:Y:S02]  /*1aa0*/  FFMA.FTZ R6, R27, R5.reuse, R4.reuse ;  /* 0x000000051b067223 */ /* 0x180fe40000010004 */
[----:B------:R-:W-:Y:S02]  /*1ab0*/  FFMA.FTZ R31, R31, R5, R4 ;  /* 0x000000051f1f7223 */ /* 0x000fe40000010004 */
[----:B------:R-:W-:Y:S02]  /*1ac0*/  FADD.FTZ R8, R23, -R6 ;  /* 0x8000000617087221 */ /* 0x000fe40000010000 */
[----:B------:R-:W-:-:S02]  /*1ad0*/  @P1 IMAD.MOV.U32 R6, RZ, RZ, R2 ;  /* 0x000000ffff061224 */ /* 0x000fc400078e0002 */
[----:B------:R-:W-:Y:S01]  /*1ae0*/  FADD.FTZ R28, R28, -R31 ;  /* 0x8000001f1c1c7221 */ /* 0x000fe20000010000 */
[----:B------:R-:W-:Y:S01]  /*1af0*/  @P1 MOV R31, R15 ;  /* 0x0000000f001f1202 */ /* 0x000fe20000000f00 */
[-C--:B------:R-:W-:Y:S01]  /*1b00*/  FFMA.FTZ R29, R29, R5.reuse, R4 ;  /* 0x000000051d1d7223 */ /* 0x080fe20000010004 */
[----:B------:R-:W-:Y:S01]  /*1b10*/  @P1 PRMT R6, RZ, 0x5410, R6 ;  /* 0x00005410ff061816 */ /* 0x000fe20000000006 */
[----:B------:R-:W-:Y:S02]  /*1b20*/  FMUL.FTZ R7, R123, R28 ;  /* 0x0000001c7b077220 */ /* 0x000fe40000410000 */
[----:B------:R-:W-:Y:S02]  /*1b30*/  FADD.FTZ R26, R26, -R29 ;  /* 0x8000001d1a1a7221 */ /* 0x000fe40000010000 */
[----:B------:R-:W-:Y:S01]  /*1b40*/  @P1 FADD.FTZ R7, R7, R6 ;  /* 0x0000000607071221 */ /* 0x000fe20000010000 */
[----:B------:R-:W-:Y:S01]  /*1b50*/  @P1 PRMT R6, RZ, 0x5410, R10 ;  /* 0x00005410ff061816 */ /* 0x000fe2000000000a */
[----:B------:R-:W-:Y:S01]  /*1b60*/  FMUL.FTZ R21, R123, R26 ;  /* 0x0000001a7b157220 */ /* 0x000fe20000410000 */
[----:B------:R-:W-:Y:S01]  /*1b70*/  @P1 SHF.R.U32.HI R10, RZ, 0x10, R3 ;  /* 0x00000010ff0a1819 */ /* 0x000fe20000011603 */
[----:B------:R-:W-:-:S02]  /*1b80*/  FFMA.FTZ R25, R25, R5, R4 ;  /* 0x0000000519197223 */ /* 0x000fc40000010004 */
[----:B------:R-:W-:Y:S01]  /*1b90*/  @P1 FADD.FTZ R21, R21, R6 ;  /* 0x0000000615151221 */ /* 0x000fe20000010000 */
[----:B------:R-:W-:Y:S01]  /*1ba0*/  @P1 PRMT R6, RZ, 0x5410, R9 ;  /* 0x00005410ff061816 */ /* 0x000fe20000000009 */
[----:B------:R-:W-:Y:S01]  /*1bb0*/  FMUL.FTZ R23, R123, R8 ;  /* 0x000000087b177220 */ /* 0x000fe20000410000 */
[----:B------:R-:W-:Y:S01]  /*1bc0*/  @P1 MOV R8, R12 ;  /* 0x0000000c00081202 */ /* 0x000fe20000000f00 */
[----:B------:R-:W-:Y:S02]  /*1bd0*/  FADD.FTZ R22, R22, -R25 ;  /* 0x8000001916167221 */ /* 0x000fe40000010000 */
[----:B------:R-:W-:Y:S02]  /*1be0*/  FFMA.FTZ R33, R33, R5, R4 ;  /* 0x0000000521217223 */ /* 0x000fe40000010004 */
[----:B------:R-:W-:Y:S01]  /*1bf0*/  @P1 FADD.FTZ R23, R23, R6 ;  /* 0x0000000617171221 */ /* 0x000fe20000010000 */
[----:B------:R-:W-:Y:S01]  /*1c00*/  @P1 PRMT R6, RZ, 0x5410, R10 ;  /* 0x00005410ff061816 */ /* 0x000fe2000000000a */
[----:B------:R-:W-:Y:S01]  /*1c10*/  FMUL.FTZ R139, R123, R22 ;  /* 0x000000167b8b7220 */ /* 0x000fe20000410000 */
[----:B------:R-:W-:Y:S01]  /*1c20*/  @P1 SHF.R.U64 R10, R12, 0x10, R13 ;  /* 0x000000100c0a1819 */ /* 0x000fe2000000120d */
[----:B------:R-:W-:-:S02]  /*1c30*/  FADD.FTZ R30, R30, -R33 ;  /* 0x800000211e1e7221 */ /* 0x000fc40000010000 */
[-C--:B------:R-:W-:Y:S02]  /*1c40*/  FFMA.FTZ R35, R35, R5.reuse, R4 ;  /* 0x0000000523237223 */ /* 0x080fe40000010004 */
[----:B------:R-:W-:Y:S01]  /*1c50*/  @P1 FADD.FTZ R139, R139, R6 ;  /* 0x000000068b8b1221 */ /* 0x000fe20000010000 */
[----:B------:R-:W-:Y:S01]  /*1c60*/  @P1 PRMT R6, RZ, 0x5410, R8 ;  /* 0x00005410ff061816 */ /* 0x000fe20000000008 */
[----:B------:R-:W-:Y:S01]  /*1c70*/  FMUL.FTZ R141, R123, R30 ;  /* 0x0000001e7b8d7220 */ /* 0x000fe20000410000 */
[----:B------:R-:W-:Y:S01]  /*1c80*/  @P1 SHF.R.U32.HI R30, RZ, 0x10, R13 ;  /* 0x00000010ff1e1819 */ /* 0x000fe2000001160d */
[----:B------:R-:W-:Y:S02]  /*1c90*/  FADD.FTZ R36, R36, -R35 ;  /* 0x8000002324247221 */ /* 0x000fe40000010000 */
[----:B------:R-:W-:Y:S01]  /*1ca0*/  @P1 FADD.FTZ R141, R141, R6 ;  /* 0x000000068d8d1221 */ /* 0x000fe20000010000 */
[----:B------:R-:W-:Y:S01]  /*1cb0*/  @P1 PRMT R6, RZ, 0x5410, R10 ;  /* 0x00005410ff061816 */ /* 0x000fe2000000000a */
[----:B------:R-:W-:Y:S01]  /*1cc0*/  FMUL.FTZ R9, R123, R36 ;  /* 0x000000247b097220 */ /* 0x000fe20000410000 */
[----:B------:R-:W-:Y:S01]  /*1cd0*/  @P1 PRMT R30, RZ, 0x5410, R30 ;  /* 0x00005410ff1e1816 */ /* 0x000fe2000000001e */
[----:B------:R-:W-:-:S02]  /*1ce0*/  FFMA.FTZ R37, R37, R5, R4 ;  /* 0x0000000525257223 */ /* 0x000fc40000010004 */
[----:B------:R-:W-:Y:S02]  /*1cf0*/  @P1 IMAD.MOV.U32 R8, RZ, RZ, R13 ;  /* 0x000000ffff081224 */ /* 0x000fe400078e000d */
[----:B------:R-:W-:Y:S02]  /*1d00*/  @P1 FADD.FTZ R9, R9, R6 ;  /* 0x0000000609091221 */ /* 0x000fe40000010000 */
[----:B------:R-:W-:Y:S01]  /*1d10*/  FADD.FTZ R142, R142, -R37 ;  /* 0x800000258e8e7221 */ /* 0x000fe20000010000 */
[----:B------:R-:W-:Y:S01]  /*1d20*/  @P1 PRMT R10, RZ, 0x5410, R8 ;  /* 0x00005410ff0a1816 */ /* 0x000fe20000000008 */
[----:B------:R-:W-:Y:S01]  /*1d30*/  FMUL.FTZ R6, R7, R24 ;  /* 0x0000001807067220 */ /* 0x000fe20000410000 */
[----:B------:R-:W-:Y:S01]  /*1d40*/  @P1 SHF.R.U64 R37, R16, 0x10, R17 ;  /* 0x0000001010251819 */ /* 0x000fe20000001211 */
[----:B------:R-:W-:Y:S02]  /*1d50*/  FMUL.FTZ R11, R123, R142 ;  /* 0x0000008e7b0b7220 */ /* 0x000fe40000410000 */
[----:B------:R-:W-:-:S02]  /*1d60*/  FMUL.FTZ R6, R6, c[0x0][0x1e8] ;  /* 0x00007a0006067a20 */ /* 0x000fc40000410000 */
[-C--:B------:R-:W-:Y:S02]  /*1d70*/  FMUL.FTZ R8, R21, R24.reuse ;  /* 0x0000001815087220 */ /* 0x080fe40000410000 */
[----:B------:R-:W-:Y:S01]  /*1d80*/  @P1 FADD.FTZ R11, R11, R10 ;  /* 0x0000000a0b0b1221 */ /* 0x000fe20000010000 */
[----:B------:R-:W-:Y:S01]  /*1d90*/  FSEL R28, R6, RZ, P0 ;  /* 0x000000ff061c7208 */ /* 0x000fe20000000000 */
[-C--:B------:R-:W-:Y:S01]  /*1da0*/  FMUL.FTZ R10, R23, R24.reuse ;  /* 0x00000018170a7220 */ /* 0x080fe20000410000 */
[----:B------:R-:W-:Y:S01]  /*1db0*/  LOP3.LUT P0, RZ, R44, 0xff00, RZ, 0xc0, !PT ;  /* 0x0000ff002cff7812 */ /* 0x000fe2000780c0ff */
[----:B------:R-:W-:Y:S02]  /*1dc0*/  FMUL.FTZ R6, R139, R24 ;  /* 0x000000188b067220 */ /* 0x000fe40000410000 */
[----:B------:R-:W-:Y:S02]  /*1dd0*/  FMUL.FTZ R8, R8, c[0x0][0x1e8] ;  /* 0x00007a0008087a20 */ /* 0x000fe40000410000 */
[----:B------:R-:W-:-:S02]  /*1de0*/  FMUL.FTZ R10, R10, c[0x0][0x1e8] ;  /* 0x00007a000a0a7a20 */ /* 0x000fc40000410000 */
[----:B------:R-:W-:Y:S01]  /*1df0*/  FMUL.FTZ R6, R6, c[0x0][0x1e8] ;  /* 0x00007a0006067a20 */ /* 0x000fe20000410000 */
[----:B------:R-:W-:Y:S01]  /*1e00*/  FSEL R26, R8, RZ, P3 ;  /* 0x000000ff081a7208 */ /* 0x000fe20001800000 */
[----:B------:R-:W-:Y:S01]  /*1e10*/  FMUL.FTZ R25, R11, R24 ;  /* 0x000000180b197220 */ /* 0x000fe20000410000 */
[----:B------:R-:W-:Y:S01]  /*1e20*/  FSEL R8, R10, RZ, P4 ;  /* 0x000000ff0a087208 */ /* 0x000fe20002000000 */
[-CC-:B------:R-:W-:Y:S01]  /*1e30*/  FFMA.FTZ R39, R39, R5.reuse, R4.reuse ;  /* 0x0000000527277223 */ /* 0x180fe20000010004 */
[----:B------:R-:W-:Y:S01]  /*1e40*/  FSEL R10, R6, RZ, P5 ;  /* 0x000000ff060a7208 */ /* 0x000fe20002800000 */
[----:B------:R-:W-:Y:S01]  /*1e50*/  FMUL.FTZ R6, R25, c[0x0][0x1e8] ;  /* 0x00007a0019067a20 */ /* 0x000fe20000410000 */
[----:B------:R-:W-:Y:S01]  /*1e60*/  LOP3.LUT P5, RZ, R46, 0xff, RZ, 0xc0, !PT ;  /* 0x000000ff2eff7812 */ /* 0x000fe200078ac0ff */
[----:B------:R-:W-:Y:S01]  /*1e70*/  FADD.FTZ R40, R40, -R39 ;  /* 0x8000002728287221 */ /* 0x000fe20000010000 */
[C---:B------:R-:W-:Y:S01]  /*1e80*/  LOP3.LUT P4, RZ, R44.reuse, 0xff000000, RZ, 0xc0, !PT ;  /* 0xff0000002cff7812 */ /* 0x040fe2000788c0ff */
[-CC-:B------:R-:W-:Y:S01]  /*1e90*/  FFMA.FTZ R25, R47, R5.reuse, R4.reuse ;  /* 0x000000052f197223 */ /* 0x180fe20000010004 */
[----:B------:R-:W-:Y:S01]  /*1ea0*/  LOP3.LUT P3, RZ, R44, 0xff0000, RZ, 0xc0, !PT ;  /* 0x00ff00002cff7812 */ /* 0x000fe2000786c0ff */
[-CC-:B------:R-:W-:Y:S01]  /*1eb0*/  FFMA.FTZ R43, R43, R5.reuse, R4.reuse ;  /* 0x000000052b2b7223 */ /* 0x180fe20000010004 */
[----:B------:R-:W0:Y:S01]  /*1ec0*/  F2F.BF16.F32 R26, R26 ;  /* 0x0000001a001a7304 */ /* 0x000e220000202000 */
[----:B------:R-:W-:Y:S01]  /*1ed0*/  FMUL.FTZ R47, R123, R40 ;  /* 0x000000287b2f7220 */ /* 0x000fe20000410000 */
[----:B------:R-:W-:Y:S01]  /*1ee0*/  FSEL R6, R6, RZ, P3 ;  /* 0x000000ff06067208 */ /* 0x000fe20001800000 */
[----:B------:R-:W-:Y:S01]  /*1ef0*/  FADD.FTZ R128, R128, -R25 ;  /* 0x8000001980807221 */ /* 0x000fe20000010000 */
[----:B------:R-:W-:Y:S01]  /*1f00*/  @P1 MOV R25, R14 ;  /* 0x0000000e00191202 */ /* 0x000fe20000000f00 */
[----:B------:R-:W-:Y:S01]  /*1f10*/  FADD.FTZ R124, R124, -R43 ;  /* 0x8000002b7c7c7221 */ /* 0x000fe20000010000 */
[----:B------:R-:W-:Y:S01]  /*1f20*/  LOP3.LUT P3, RZ, R46, 0xff000000, RZ, 0xc0, !PT ;  /* 0xff0000002eff7812 */ /* 0x000fe2000786c0ff */
[----:B------:R-:W-:Y:S01]  /*1f30*/  FFMA.FTZ R42, R42, R5, R4 ;  /* 0x000000052a2a7223 */ /* 0x000fe20000010004 */
[----:B------:R-:W1:Y:S01]  /*1f40*/  F2F.BF16.F32 R43, R28 ;  /* 0x0000001c002b7304 */ /* 0x000e620000202000 */
[----:B------:R-:W-:Y:S01]  /*1f50*/  @P1 FADD.FTZ R47, R47, R30 ;  /* 0x0000001e2f2f1221 */ /* 0x000fe20000010000 */
[----:B------:R-:W-:Y:S01]  /*1f60*/  @P1 PRMT R30, RZ, 0x5410, R25 ;  /* 0x00005410ff1e1816 */ /* 0x000fe20000000019 */
[----:B------:R-:W-:-:S02]  /*1f70*/  FMUL.FTZ R29, R123, R124 ;  /* 0x0000007c7b1d7220 */ /* 0x000fc40000410000 */
[----:B------:R-:W-:Y:S02]  /*1f80*/  FADD.FTZ R42, R49, -R42 ;  /* 0x8000002a312a7221 */ /* 0x000fe40000010000 */
[----:B------:R-:W-:Y:S01]  /*1f90*/  @P1 FADD.FTZ R29, R29, R30 ;  /* 0x0000001e1d1d1221 */ /* 0x000fe20000010000 */
[----:B------:R-:W-:Y:S01]  /*1fa0*/  @P1 PRMT R30, RZ, 0x5410, R32 ;  /* 0x00005410ff1e1816 */ /* 0x000fe20000000020 */
[C---:B------:R-:W-:Y:S01]  /*1fb0*/  FMUL.FTZ R27, R123.reuse, R42 ;  /* 0x0000002a7b1b7220 */ /* 0x040fe20000410000 */
[----:B------:R-:W-:Y:S01]  /*1fc0*/  @P1 PRMT R32, RZ, 0x5410, R31 ;  /* 0x00005410ff201816 */ /* 0x000fe2000000001f */
[----:B------:R-:W-:Y:S01]  /*1fd0*/  FMUL.FTZ R25, R123, R128 ;  /* 0x000000807b197220 */ /* 0x000fe20000410000 */
[----:B------:R2:W3:Y:S01]  /*1fe0*/  F2F.BF16.F32 R49, R8 ;  /* 0x0000000800317304 */ /* 0x0004e20000202000 */
[----:B------:R-:W-:Y:S02]  /*1ff0*/  FMUL.FTZ R20, R141, R24 ;  /* 0x000000188d147220 */ /* 0x000fe40000410000 */
[----:B------:R-:W-:-:S02]  /*2000*/  @P1 FADD.FTZ R27, R27, R30 ;  /* 0x0000001e1b1b1221 */ /* 0x000fc40000010000 */
[-C--:B------:R-:W-:Y:S02]  /*2010*/  FMUL.FTZ R31, R29, R24.reuse ;  /* 0x000000181d1f7220 */ /* 0x080fe40000410000 */
[-C--:B------:R-:W-:Y:S01]  /*2020*/  FMUL.FTZ R30, R47, R24.reuse ;  /* 0x000000182f1e7220 */ /* 0x080fe20000410000 */
[----:B------:R-:W4:Y:S01]  /*2030*/  F2F.BF16.F32 R10, R10 ;  /* 0x0000000a000a7304 */ /* 0x000f220000202000 */
[----:B------:R-:W-:Y:S02]  /*2040*/  @P1 FADD.FTZ R25, R25, R32 ;  /* 0x0000002019191221 */ /* 0x000fe40000010000 */
[----:B------:R-:W-:Y:S02]  /*2050*/  FMUL.FTZ R20, R20, c[0x0][0x1e8] ;  /* 0x00007a0014147a20 */ /* 0x000fe40000410000 */
[----:B------:R-:W-:Y:S02]  /*2060*/  FMUL.FTZ R32, R27, R24 ;  /* 0x000000181b207220 */ /* 0x000fe40000410000 */
[----:B------:R-:W-:Y:S01]  /*2070*/  FMUL.FTZ R31, R31, c[0x0][0x1e8] ;  /* 0x00007a001f1f7a20 */ /* 0x000fe20000410000 */
[----:B------:R-:W-:Y:S01]  /*2080*/  FSEL R20, R20, RZ, P6 ;  /* 0x000000ff14147208 */ /* 0x000fe20003000000 */
[----:B------:R-:W-:Y:S01]  /*2090*/  FMUL.FTZ R30, R30, c[0x0][0x1e8] ;  /* 0x00007a001e1e7a20 */ /* 0x000fe20000410000 */
[----:B------:R-:W-:Y:S01]  /*20a0*/  LOP3.LUT P6, RZ, R46, 0xff00, RZ, 0xc0, !PT ;  /* 0x0000ff002eff7812 */ /* 0x000fe200078cc0ff */
[----:B------:R-:W-:-:S02]  /*20b0*/  FFMA.FTZ R41, R41, R5, R4 ;  /* 0x0000000529297223 */ /* 0x000fc40000010004 */
[----:B------:R-:W-:Y:S01]  /*20c0*/  FMUL.FTZ R34, R25, R24 ;  /* 0x0000001819227220 */ /* 0x000fe20000410000 */
[----:B------:R-:W-:Y:S01]  /*20d0*/  FSEL R36, R30, RZ, P4 ;  /* 0x000000ff1e247208 */ /* 0x000fe20002000000 */
[----:B------:R-:W-:Y:S01]  /*20e0*/  FMUL.FTZ R33, R32, c[0x0][0x1e8] ;  /* 0x00007a0020217a20 */ /* 0x000fe20000410000 */
[----:B------:R-:W-:Y:S01]  /*20f0*/  FSEL R32, R31, RZ, P5 ;  /* 0x000000ff1f207208 */ /* 0x000fe20002800000 */
[-CC-:B--2---:R-:W-:Y:S01]  /*2100*/  FFMA.FTZ R8, R133, R5.reuse, R4.reuse ;  /* 0x0000000585087223 */ /* 0x184fe20000010004 */
[----:B------:R-:W-:Y:S01]  /*2110*/  @P1 SHF.R.U32.HI R31, RZ, 0x10, R15 ;  /* 0x00000010ff1f1819 */ /* 0x000fe2000001160f */
[----:B------:R-:W-:Y:S01]  /*2120*/  FADD.FTZ R38, R38, -R41 ;  /* 0x8000002926267221 */ /* 0x000fe20000010000 */
[----:B------:R-:W-:Y:S01]  /*2130*/  FSEL R28, R33, RZ, P6 ;  /* 0x000000ff211c7208 */ /* 0x000fe20003000000 */
[----:B------:R-:W-:Y:S01]  /*2140*/  FMUL.FTZ R30, R34, c[0x0][0x1e8] ;  /* 0x00007a00221e7a20 */ /* 0x000fe20000410000 */
[----:B------:R-:W2:Y:S01]  /*2150*/  F2F.BF16.F32 R133, R32 ;  /* 0x0000002000857304 */ /* 0x000ea20000202000 */
[-C--:B------:R-:W-:Y:S01]  /*2160*/  FFMA.FTZ R126, R126, R5.reuse, R4 ;  /* 0x000000057e7e7223 */ /* 0x080fe20000010004 */
[----:B------:R-:W-:Y:S01]  /*2170*/  LOP3.LUT P5, RZ, R48, 0xff00, RZ, 0xc0, !PT ;  /* 0x0000ff0030ff7812 */ /* 0x000fe200078ac0ff */
[----:B------:R-:W-:Y:S01]  /*2180*/  FADD.FTZ R34, R131, -R8 ;  /* 0x8000000883227221 */ /* 0x000fe20000010000 */
[----:B------:R-:W-:Y:S01]  /*2190*/  @P1 PRMT R8, RZ, 0x5410, R31 ;  /* 0x00005410ff081816 */ /* 0x000fe2000000001f */
[----:B------:R-:W-:Y:S01]  /*21a0*/  FFMA.FTZ R134, R134, R5, R4 ;  /* 0x0000000586867223 */ /* 0x000fe20000010004 */
[C---:B------:R-:W-:Y:S01]  /*21b0*/  LOP3.LUT P6, RZ, R48.reuse, 0xff0000, RZ, 0xc0, !PT ;  /* 0x00ff000030ff7812 */ /* 0x040fe200078cc0ff */
[----:B------:R-:W-:Y:S01]  /*21c0*/  FMUL.FTZ R39, R123, R38 ;  /* 0x000000267b277220 */ /* 0x000fe20000410000 */
[----:B------:R-:W0:Y:S01]  /*21d0*/  F2F.BF16.F32 R131, R6 ;  /* 0x0000000600837304 */ /* 0x000e220000202000 */
[----:B------:R-:W-:Y:S01]  /*21e0*/  @P1 IMAD.MOV.U32 R33, RZ, RZ, R16 ;  /* 0x000000ffff211224 */ /* 0x000fe200078e0010 */
[----:B------:R-:W-:Y:S01]  /*21f0*/  LOP3.LUT P4, RZ, R48, 0xff, RZ, 0xc0, !PT ;  /* 0x000000ff30ff7812 */ /* 0x000fe2000788c0ff */
[----:B------:R-:W-:-:S02]  /*2200*/  FADD.FTZ R126, R45, -R126 ;  /* 0x8000007e2d7e7221 */ /* 0x000fc40000010000 */
[----:B------:R-:W-:Y:S02]  /*2210*/  FADD.FTZ R134, R129, -R134 ;  /* 0x8000008681867221 */ /* 0x000fe40000010000 */
[----:B------:R-:W-:Y:S01]  /*2220*/  @P1 FADD.FTZ R39, R39, R8 ;  /* 0x0000000827271221 */ /* 0x000fe20000010000 */
[----:B------:R0:W1:Y:S01]  /*2230*/  F2F.BF16.F32 R129, R20 ;  /* 0x0000001400817304 */ /* 0x0000620000202000 */
[----:B------:R-:W-:Y:S01]  /*2240*/  @P1 PRMT R8, RZ, 0x5410, R33 ;  /* 0x00005410ff081816 */ /* 0x000fe20000000021 */
[C---:B------:R-:W-:Y:S02]  /*2250*/  FMUL.FTZ R31, R123.reuse, R126 ;  /* 0x0000007e7b1f7220 */ /* 0x040fe40000410000 */
[----:B------:R-:W-:Y:S02]  /*2260*/  FMUL.FTZ R33, R123, R134 ;  /* 0x000000867b217220 */ /* 0x000fe40000410000 */
[----:B------:R-:W-:Y:S01]  /*2270*/  @P1 FADD.FTZ R31, R31, R8 ;  /* 0x000000081f1f1221 */ /* 0x000fe20000010000 */
[----:B------:R-:W-:Y:S01]  /*2280*/  @P1 PRMT R8, RZ, 0x5410, R37 ;  /* 0x00005410ff081816 */ /* 0x000fe20000000025 */
[----:B------:R-:W-:Y:S01]  /*2290*/  FFMA.FTZ R51, R51, R5, R4 ;  /* 0x0000000533337223 */ /* 0x000fe20000010004 */
[----:B0-----:R-:W-:Y:S01]  /*22a0*/  @P1 MOV R20, R17 ;  /* 0x0000001100141202 */ /* 0x001fe20000000f00 */
[----:B------:R-:W-:Y:S01]  /*22b0*/  FMUL.FTZ R22, R9, R24 ;  /* 0x0000001809167220 */ /* 0x000fe20000410000 */
[----:B------:R-:W-:Y:S01]  /*22c0*/  @P1 SHF.R.U32.HI R37, RZ, 0x10, R17 ;  /* 0x00000010ff251819 */ /* 0x000fe20000011611 */
[----:B------:R-:W-:Y:S01]  /*22d0*/  FADD.FTZ R132, R132, -R51 ;  /* 0x8000003384847221 */ /* 0x000fe20000010000 */
[----:B------:R-:W-:Y:S01]  /*22e0*/  @P1 PRMT R6, RZ, 0x5410, R20 ;  /* 0x00005410ff061816 */ /* 0x000fe20000000014 */
[----:B------:R-:W-:Y:S01]  /*22f0*/  FMUL.FTZ R22, R22, c[0x0][0x1e8] ;  /* 0x00007a0016167a20 */ /* 0x000fe20000410000 */
[----:B------:R0:W0:Y:S01]  /*2300*/  F2F.BF16.F32 R20, R36 ;  /* 0x0000002400147304 */ /* 0x0000220000202000 */
[----:B------:R-:W-:-:S02]  /*2310*/  FMUL.FTZ R35, R123, R132 ;  /* 0x000000847b237220 */ /* 0x000fc40000410000 */
[----:B------:R-:W-:Y:S01]  /*2320*/  @P1 FADD.FTZ R33, R33, R6 ;  /* 0x0000000621211221 */ /* 0x000fe20000010000 */
[----:B------:R-:W-:Y:S01]  /*2330*/  @P1 PRMT R6, RZ, 0x5410, R37 ;  /* 0x00005410ff061816 */ /* 0x000fe20000000025 */
[----:B------:R-:W-:Y:S01]  /*2340*/  FMUL.FTZ R37, R123, R34 ;  /* 0x000000227b257220 */ /* 0x000fe20000410000 */
[----:B------:R-:W-:Y:S01]  /*2350*/  FSEL R22, R22, RZ, P0 ;  /* 0x000000ff16167208 */ /* 0x000fe20000000000 */
[-C--:B------:R-:W-:Y:S01]  /*2360*/  FFMA.FTZ R130, R130, R5.reuse, R4 ;  /* 0x0000000582827223 */ /* 0x080fe20000010004 */
[----:B------:R-:W-:Y:S01]  /*2370*/  LOP3.LUT P0, RZ, R46, 0xff0000, RZ, 0xc0, !PT ;  /* 0x00ff00002eff7812 */ /* 0x000fe2000780c0ff */
[----:B------:R-:W-:Y:S01]  /*2380*/  @P1 FADD.FTZ R37, R37, R6 ;  /* 0x0000000625251221 */ /* 0x000fe20000010000 */
[----:B------:R-:W1:Y:S01]  /*2390*/  F2F.BF16.F32 R28, R28 ;  /* 0x0000001c001c7304 */ /* 0x000e620000202000 */
[-CC-:B------:R-:W-:Y:S01]  /*23a0*/  FFMA.FTZ R127, R127, R5.reuse, R4.reuse ;  /* 0x000000057f7f7223 */ /* 0x180fe20000010004 */
[----:B------:R-:W-:Y:S01]  /*23b0*/  FSEL R30, R30, RZ, P0 ;  /* 0x000000ff1e1e7208 */ /* 0x000fe20000000000 */
[-CC-:B------:R-:W-:Y:S01]  /*23c0*/  FFMA.FTZ R138, R138, R5.reuse, R4.reuse ;  /* 0x000000058a8a7223 */ /* 0x180fe20000010004 */
[----:B------:R-:W-:Y:S01]  /*23d0*/  LOP3.LUT P0, RZ, R48, 0xff000000, RZ, 0xc0, !PT ;  /* 0xff00000030ff7812 */ /* 0x000fe2000780c0ff */
[----:B------:R-:W-:-:S02]  /*23e0*/  FFMA.FTZ R4, R140, R5, R4 ;  /* 0x000000058c047223 */ /* 0x000fc40000010004 */
[----:B------:R-:W-:Y:S01]  /*23f0*/  @P1 FADD.FTZ R35, R35, R8 ;  /* 0x0000000823231221 */ /* 0x000fe20000010000 */
[----:B------:R-:W1:Y:S01]  /*2400*/  F2F.BF16.F32 R22, R22 ;  /* 0x0000001600167304 */ /* 0x000e620000202000 */
[----:B0-----:R-:W-:Y:S02]  /*2410*/  FMUL.FTZ R36, R37, R24 ;  /* 0x0000001825247220 */ /* 0x001fe40000410000 */
[----:B------:R-:W-:Y:S01]  /*2420*/  FADD.FTZ R32, R135, -R4 ;  /* 0x8000000487207221 */ /* 0x000fe20000010000 */
[----:B------:R-:W-:Y:S01]  /*2430*/  @P1 MOV R4, R18 ;  /* 0x0000001200041202 */ /* 0x000fe20000000f00 */
[----:B------:R-:W-:Y:S02]  /*2440*/  FMUL.FTZ R38, R35, R24 ;  /* 0x0000001823267220 */ /* 0x000fe40000410000 */
[----:B------:R-:W-:Y:S01]  /*2450*/  FMUL.FTZ R36, R36, c[0x0][0x1e8] ;  /* 0x00007a0024247a20 */ /* 0x000fe20000410000 */
[----:B------:R-:W-:Y:S01]  /*2460*/  @P1 PRMT R4, RZ, 0x5410, R4 ;  /* 0x00005410ff041816 */ /* 0x000fe20000000004 */
[----:B------:R-:W-:-:S02]  /*2470*/  FADD.FTZ R130, R125, -R130 ;  /* 0x800000827d827221 */ /* 0x000fc40000010000 */
[-C--:B------:R-:W-:Y:S01]  /*2480*/  FMUL.FTZ R6, R33, R24.reuse ;  /* 0x0000001821067220 */ /* 0x080fe20000410000 */
[----:B------:R0:W1:Y:S01]  /*2490*/  F2F.BF16.F32 R125, R30 ;  /* 0x0000001e007d7304 */ /* 0x0000620000202000 */
[----:B------:R-:W-:Y:S01]  /*24a0*/  FMUL.FTZ R8, R39, R24 ;  /* 0x0000001827087220 */ /* 0x000fe20000410000 */
[----:B------:R-:W-:Y:S01]  /*24b0*/  FSEL R36, R36, RZ, P0 ;  /* 0x000000ff24247208 */ /* 0x000fe20000000000 */
[----:B------:R-:W-:Y:S01]  /*24c0*/  FMUL.FTZ R38, R38, c[0x0][0x1e8] ;  /* 0x00007a0026267a20 */ /* 0x000fe20000410000 */
[----:B------:R-:W-:Y:S01]  /*24d0*/  ISETP.NE.U32.AND P0, PT, RZ, c[0x0][0x258], PT ;  /* 0x00009600ff007a0c */ /* 0x000fe20003f05070 */
[----:B------:R-:W-:Y:S02]  /*24e0*/  FMUL.FTZ R51, R123, R130 ;  /* 0x000000827b337220 */ /* 0x000fe40000410000 */
[----:B------:R-:W-:Y:S01]  /*24f0*/  FMUL.FTZ R6, R6, c[0x0][0x1e8] ;  /* 0x00007a0006067a20 */ /* 0x000fe20000410000 */
[----:B------:R-:W-:Y:S01]  /*2500*/  FSEL R38, R38, RZ, P5 ;  /* 0x000000ff26267208 */ /* 0x000fe20002800000 */
[----:B------:R-:W-:Y:S01]  /*2510*/  FADD.FTZ R136, R136, -R127 ;  /* 0x8000007f88887221 */ /* 0x000fe20000010000 */
[--C-:B0-----:R-:W-:Y:S01]  /*2520*/  @P1 SHF.R.U64 R30, R18, 0x10, R19.reuse ;  /* 0x00000010121e1819 */ /* 0x101fe20000001213 */
[----:B------:R-:W-:Y:S01]  /*2530*/  FMUL.FTZ R8, R8, c[0x0][0x1e8] ;  /* 0x00007a0008087a20 */ /* 0x000fe20000410000 */
[----:B------:R-:W-:Y:S01]  /*2540*/  ISETP.NE.AND.EX P0, PT, RZ, c[0x0][0x25c], PT, P0 ;  /* 0x00009700ff007a0c */ /* 0x000fe20003f05300 */
[----:B------:R-:W-:Y:S01]  /*2550*/  @P1 FADD.FTZ R51, R51, R4 ;  /* 0x0000000433331221 */ /* 0x000fe20000010000 */
[----:B------:R-:W-:Y:S01]  /*2560*/  @P1 PRMT R4, RZ, 0x5410, R30 ;  /* 0x00005410ff041816 */ /* 0x000fe2000000001e */
[----:B------:R-:W-:Y:S01]  /*2570*/  FMUL.FTZ R45, R123, R136 ;  /* 0x000000887b2d7220 */ /* 0x000fe20000410000 */
[----:B------:R-:W-:Y:S01]  /*2580*/  FSEL R6, R6, RZ, P6 ;  /* 0x000000ff06067208 */ /* 0x000fe20003000000 */
[----:B------:R-:W-:Y:S01]  /*2590*/  @P1 IMAD.MOV.U32 R5, RZ, RZ, R19 ;  /* 0x000000ffff051224 */ /* 0x000fe200078e0013 */
[----:B------:R-:W-:Y:S01]  /*25a0*/  FSEL R8, R8, RZ, P3 ;  /* 0x000000ff08087208 */ /* 0x000fe20001800000 */
[----:B------:R-:W-:Y:S01]  /*25b0*/  FADD.FTZ R138, R137, -R138 ;  /* 0x8000008a898a7221 */ /* 0x000fe20000010000 */
[----:B------:R-:W0:Y:S01]  /*25c0*/  F2F.BF16.F32 R38, R38 ;  /* 0x0000002600267304 */ /* 0x000e220000202000 */
[----:B------:R-:W-:Y:S01]  /*25d0*/  @P1 FADD.FTZ R45, R45, R4 ;  /* 0x000000042d2d1221 */ /* 0x000fe20000010000 */
[----:B------:R-:W-:Y:S01]  /*25e0*/  @P1 PRMT R4, RZ, 0x5410, R5 ;  /* 0x00005410ff041816 */ /* 0x000fe20000000005 */
[----:B------:R-:W-:Y:S01]  /*25f0*/  FMUL.FTZ R34, R31, R24 ;  /* 0x000000181f227220 */ /* 0x000fe20000410000 */
[----:B------:R-:W-:Y:S01]  /*2600*/  LOP3.LUT P3, RZ, R50, 0xff, RZ, 0xc0, !PT ;  /* 0x000000ff32ff7812 */ /* 0x000fe2000786c0ff */
[----:B------:R-:W-:Y:S01]  /*2610*/  FMUL.FTZ R41, R123, R138 ;  /* 0x0000008a7b297220 */ /* 0x000fe20000410000 */
[----:B------:R-:W-:Y:S01]  /*2620*/  @P0 F2FP.BF16.PACK_AB R7, RZ, R7 ;  /* 0x00000007ff07023e */ /* 0x000fe200000010ff */
[----:B------:R-:W-:Y:S01]  /*2630*/  FMUL.FTZ R34, R34, c[0x0][0x1e8] ;  /* 0x00007a0022227a20 */ /* 0x000fe20000410000 */
[----:B------:R-:W0:Y:S01]  /*2640*/  F2F.BF16.F32 R30, R6 ;  /* 0x00000006001e7304 */ /* 0x000e220000202000 */
[----:B------:R-:W-:Y:S01]  /*2650*/  @P1 FADD.FTZ R41, R41, R4 ;  /* 0x0000000429291221 */ /* 0x000fe20000010000 */
[----:B------:R-:W-:Y:S01]  /*2660*/  @P0 F2FP.BF16.PACK_AB R21, RZ, R21 ;  /* 0x00000015ff15023e */ /* 0x000fe200000010ff */
[----:B------:R-:W-:Y:S01]  /*2670*/  FMUL.FTZ R123, R123, R32 ;  /* 0x000000207b7b7220 */ /* 0x000fe20000410000 */
[----:B------:R-:W-:-:S02]  /*2680*/  @P0 F2FP.BF16.PACK_AB R23, RZ, R23 ;  /* 0x00000017ff17023e */ /* 0x000fc400000010ff */
[----:B------:R-:W-:Y:S02]  /*2690*/  @P0 F2FP.BF16.PACK_AB R139, RZ, R139 ;  /* 0x0000008bff8b023e */ /* 0x000fe400000010ff */
[----:B------:R0:W1:Y:S01]  /*26a0*/  F2F.BF16.F32 R40, R8 ;  /* 0x0000000800287304 */ /* 0x0000620000202000 */
[----:B------:R-:W-:Y:S02]  /*26b0*/  FSEL R34, R34, RZ, P4 ;  /* 0x000000ff22227208 */ /* 0x000fe40002000000 */
[C---:B------:R-:W-:Y:S02]  /*26c0*/  LOP3.LUT P4, RZ, R50.reuse, 0xff00, RZ, 0xc0, !PT ;  /* 0x0000ff0032ff7812 */ /* 0x040fe4000788c0ff */
[C---:B------:R-:W-:Y:S02]  /*26d0*/  LOP3.LUT P5, RZ, R50.reuse, 0xff0000, RZ, 0xc0, !PT ;  /* 0x00ff000032ff7812 */ /* 0x040fe400078ac0ff */
[----:B------:R-:W-:Y:S02]  /*26e0*/  LOP3.LUT P6, RZ, R50, 0xff000000, RZ, 0xc0, !PT ;  /* 0xff00000032ff7812 */ /* 0x000fe400078cc0ff */
[----:B0-----:R-:W-:-:S02]  /*26f0*/  @P1 SHF.R.U32.HI R8, RZ, 0x10, R19 ;  /* 0x00000010ff081819 */ /* 0x001fc40000011613 */
[----:B------:R-:W-:Y:S02]  /*2700*/  @P0 PRMT R117, R7, 0x7610, R117 ;  /* 0x0000761007750816 */ /* 0x000fe40000000075 */
[----:B------:R-:W-:Y:S02]  /*2710*/  @P1 PRMT R4, RZ, 0x5410, R8 ;  /* 0x00005410ff041816 */ /* 0x000fe40000000008 */
[----:B------:R-:W-:Y:S02]  /*2720*/  @P0 PRMT R118, R21, 0x7610, R118 ;  /* 0x0000761015760816 */ /* 0x000fe40000000076 */
[----:B------:R-:W-:Y:S01]  /*2730*/  @P0 PRMT R119, R23, 0x7610, R119 ;  /* 0x0000761017770816 */ /* 0x000fe20000000077 */
[----:B------:R-:W-:Y:S01]  /*2740*/  @P1 FADD.FTZ R123, R123, R4 ;  /* 0x000000047b7b1221 */ /* 0x000fe20000010000 */
[----:B------:R-:W-:Y:S02]  /*2750*/  @P0 F2FP.BF16.PACK_AB R141, RZ, R141 ;  /* 0x0000008dff8d023e */ /* 0x000fe400000010ff */
[----:B------:R-:W-:Y:S01]  /*2760*/  @P0 PRMT R120, R139, 0x7610, R120 ;  /* 0x000076108b780816 */ /* 0x000fe20000000078 */
[----:B------:R-:W-:Y:S05]  /*2770*/  @!P0 BRA `(.L_x_540) ;  /* 0x0000008000008947 */ /* 0x000fea0003800000 */
[----:B-1234-:R-:W-:Y:S01]  /*2780*/  LOP3.LUT R4, R118, 0xffff, RZ, 0xc0, !PT ;  /* 0x0000ffff76047812 */ /* 0x01efe200078ec0ff */
[----:B------:R-:W-:Y:S01]  /*2790*/  HFMA2.MMA R6, -RZ, RZ, 0, 4.76837158203125e-07 ;  /* 0x00000008ff067435 */ /* 0x000fe200000001ff */
[----:B------:R-:W-:-:S03]  /*27a0*/  PRMT R7, R119, 0x5410, R120 ;  /* 0x0000541077077816 */ /* 0x000fc60000000078 */
[----:B------:R-:W-:-:S05]  /*27b0*/  IMAD.WIDE.U32 R4, R4, 0x10000, RZ ;  /* 0x0001000004047825 */ /* 0x000fca00078e00ff */
[----:B------:R-:W-:Y:S01]  /*27c0*/  LOP3.LUT R5, R7, R5, RZ, 0xfc, !PT ;  /* 0x0000000507057212 */ /* 0x000fe200078efcff */
[----:B------:R-:W-:Y:S01]  /*27d0*/  IMAD.WIDE.U32 R6, R113, R6, c[0x0][0x258] ;  /* 0x0000960071067625 */ /* 0x000fe200078e0006 */
[----:B------:R-:W-:-:S05]  /*27e0*/  LOP3.LUT R4, R4, 0xffff, R117, 0xf8, !PT ;  /* 0x0000ffff04047812 */ /* 0x000fca00078ef875 */
[----:B------:R0:W-:Y:S02]  /*27f0*/  STG.E.64 [R6.64], R4 ;  /* 0x0000000406007986 */ /* 0x0001e4000c101b04 */
.L_x_540:
[----:B01234-:R-:W-:Y:S01]  /*2800*/  @P0 F2FP.BF16.PACK_AB R5, RZ, R11 ;  /* 0x0000000bff05023e */ /* 0x01ffe200000010ff */
[----:B------:R-:W-:Y:S01]  /*2810*/  IMAD.WIDE.U32 R6, R22, 0x10000, RZ ;  /* 0x0001000016067825 */ /* 0x000fe200078e00ff */
[----:B------:R-:W0:Y:S01]  /*2820*/  F2F.BF16.F32 R11, R36 ;  /* 0x00000024000b7304 */ /* 0x000e220000202000 */
[----:B------:R-:W-:Y:S02]  /*2830*/  @P0 F2FP.BF16.PACK_AB R4, RZ, R9 ;  /* 0x00000009ff04023e */ /* 0x000fe400000010ff */
[----:B------:R-:W-:Y:S01]  /*2840*/  IMAD.U32 R20, R20, 0x10000, RZ ;  /* 0x0001000014147824 */ /* 0x000fe200078e00ff */
[----:B------:R-:W-:Y:S01]  /*2850*/  SHF.L.U32 R10, R10, 0x10, RZ ;  /* 0x000000100a0a7819 */ /* 0x000fe200000006ff */
[----:B------:R-:W-:Y:S01]  /*2860*/  IMAD.WIDE.U32 R8, R26, 0x10000, RZ ;  /* 0x000100001a087825 */ /* 0x000fe200078e00ff */
[----:B------:R-:W-:Y:S02]  /*2870*/  @P0 PRMT R118, R4, 0x7610, R118 ;  /* 0x0000761004760816 */ /* 0x000fe40000000076 */
[----:B------:R-:W-:Y:S01]  /*2880*/  @P0 PRMT R119, R5, 0x7610, R119 ;  /* 0x0000761005770816 */ /* 0x000fe20000000077 */
[----:B------:R-:W-:Y:S01]  /*2890*/  IMAD.WIDE.U32 R4, R28, 0x10000, RZ ;  /* 0x000100001c047825 */ /* 0x000fe200078e00ff */
[----:B------:R-:W-:Y:S01]  /*28a0*/  LOP3.LUT R7, R7, R20, R131, 0xfe, !PT ;  /* 0x0000001407077212 */ /* 0x000fe200078efe83 */
[----:B------:R-:W1:Y:S01]  /*28b0*/  F2F.BF16.F32 R23, R34 ;  /* 0x0000002200177304 */ /* 0x000e620000202000 */
[----:B------:R-:W-:Y:S01]  /*28c0*/  LOP3.LUT R9, R9, R10, R49, 0xfe, !PT ;  /* 0x0000000a09097212 */ /* 0x000fe200078efe31 */
[----:B------:R-:W-:Y:S01]  /*28d0*/  IMAD.WIDE.U32 R20, R38, 0x10000, RZ ;  /* 0x0001000026147825 */ /* 0x000fe200078e00ff */
[----:B------:R-:W-:-:S02]  /*28e0*/  SHF.L.U32 R10, R40, 0x10, RZ ;  /* 0x00000010280a7819 */ /* 0x000fc400000006ff */
[----:B0-----:R-:W-:Y:S01]  /*28f0*/  SHF.L.U32 R11, R11, 0x10, RZ ;  /* 0x000000100b0b7819 */ /* 0x001fe200000006ff */
[----:B------:R-:W-:Y:S01]  /*2900*/  IMAD.MOV.U32 R26, RZ, RZ, 0x8 ;  /* 0x00000008ff1a7424 */ /* 0x000fe200078e00ff */
[----:B------:R-:W-:Y:S01]  /*2910*/  LOP3.LUT R5, R5, R10, R125, 0xfe, !PT ;  /* 0x0000000a05057212 */ /* 0x000fe200078efe7d */
[----:B------:R-:W-:Y:S01]  /*2920*/  FMUL.FTZ R28, R51, R24 ;  /* 0x00000018331c7220 */ /* 0x000fe20000410000 */
[----:B------:R-:W-:Y:S01]  /*2930*/  LOP3.LUT R21, R21, R11, R30, 0xfe, !PT ;  /* 0x0000000b15157212 */ /* 0x000fe200078efe1e */
[C---:B------:R-:W-:Y:S01]  /*2940*/  IMAD.WIDE.U32 R10, R113.reuse, R26, c[0x0][0x248] ;  /* 0x00009200710a7625 */ /* 0x040fe200078e001a */
[----:B------:R-:W-:Y:S02]  /*2950*/  LOP3.LUT R8, R8, R43, RZ, 0xfc, !PT ;  /* 0x0000002b08087212 */ /* 0x000fe400078efcff */
[----:B------:R-:W-:Y:S01]  /*2960*/  IADD3 R43, R113, 0x80, RZ ;  /* 0x00000080712b7810 */ /* 0x000fe20007ffe0ff */
[----:B------:R-:W-:Y:S01]  /*2970*/  FMUL.FTZ R28, R28, c[0x0][0x1e8] ;  /* 0x00007a001c1c7a20 */ /* 0x000fe20000410000 */
[----:B------:R-:W-:Y:S01]  /*2980*/  @P0 F2FP.BF16.PACK_AB R47, RZ, R47 ;  /* 0x0000002fff2f023e */ /* 0x000fe200000010ff */
[----:B------:R0:W-:Y:S01]  /*2990*/  STG.E.64 [R10.64], R8 ;  /* 0x000000080a007986 */ /* 0x0001e2000c101b04 */
[----:B-1----:R-:W-:Y:S01]  /*29a0*/  LOP3.LUT R20, R20, R23, RZ, 0xfc, !PT ;  /* 0x0000001714147212 */ /* 0x002fe200078efcff */
[----:B------:R-:W-:Y:S01]  /*29b0*/  IMAD.WIDE.U32 R22, R26, R43, c[0x0][0x248] ;  /* 0x000092001a167625 */ /* 0x000fe200078e002b */
[----:B------:R-:W-:-:S02]  /*29c0*/  @P0 PRMT R117, R141, 0x7610, R117 ;  /* 0x000076108d750816 */ /* 0x000fc40000000075 */
[----:B------:R-:W-:Y:S02]  /*29d0*/  @P0 PRMT R120, R47, 0x7610, R120 ;  /* 0x000076102f780816 */ /* 0x000fe40000000078 */
[----:B------:R-:W-:Y:S02]  /*29e0*/  LOP3.LUT R6, R6, R129, RZ, 0xfc, !PT ;  /* 0x0000008106067212 */ /* 0x000fe400078efcff */
[----:B------:R-:W-:Y:S01]  /*29f0*/  LOP3.LUT R4, R4, R133, RZ, 0xfc, !PT ;  /* 0x0000008504047212 */ /* 0x000fe200078efcff */
        /* <DEDUP_REMOVED lines=8> */
.L_x_541:
[----:B------:R-:W-:Y:S01]  /*2a80*/  FSEL R28, R28, RZ, P3 ;  /* 0x000000ff1c1c7208 */ /* 0x000fe20001800000 */
[----:B------:R1:W-:Y:S01]  /*2a90*/  STG.E.64 [R22.64], R6 ;  /* 0x0000000616007986 */ /* 0x0003e2000c101b04 */
[----:B0-----:R-:W-:Y:S01]  /*2aa0*/  IADD3 R9, R113, 0x100, RZ ;  /* 0x0000010071097810 */ /* 0x001fe20007ffe0ff */
[----:B------:R-:W-:Y:S01]  /*2ab0*/  FMUL.FTZ R10, R45, R24 ;  /* 0x000000182d0a7220 */ /* 0x000fe20000410000 */
[----:B------:R-:W-:Y:S02]  /*2ac0*/  @P0 F2FP.BF16.PACK_AB R29, RZ, R29 ;  /* 0x0000001dff1d023e */ /* 0x000fe400000010ff */
[----:B------:R-:W-:Y:S01]  /*2ad0*/  @P0 F2FP.BF16.PACK_AB R25, RZ, R25 ;  /* 0x00000019ff19023e */ /* 0x000fe200000010ff */
[----:B------:R-:W-:Y:S01]  /*2ae0*/  IMAD.WIDE.U32 R8, R26, R9, c[0x0][0x248] ;  /* 0x000092001a087625 */ /* 0x000fe200078e0009 */
[----:B------:R-:W-:Y:S02]  /*2af0*/  @P0 F2FP.BF16.PACK_AB R39, RZ, R39 ;  /* 0x00000027ff27023e */ /* 0x000fe400000010ff */
[----:B------:R-:W-:-:S02]  /*2b00*/  @P0 PRMT R117, R29, 0x7610, R117 ;  /* 0x000076101d750816 */ /* 0x000fc40000000075 */
[----:B------:R-:W-:Y:S02]  /*2b10*/  @P0 PRMT R119, R25, 0x7610, R119 ;  /* 0x0000761019770816 */ /* 0x000fe40000000077 */
[----:B------:R-:W-:Y:S01]  /*2b20*/  @P0 PRMT R120, R39, 0x7610, R120 ;  /* 0x0000761027780816 */ /* 0x000fe20000000078 */
[----:B-1----:R-:W-:Y:S01]  /*2b30*/  FMUL.FTZ R22, R10, c[0x0][0x1e8] ;  /* 0x00007a000a167a20 */ /* 0x002fe20000410000 */
[----:B------:R-:W-:Y:S02]  /*2b40*/  @P0 F2FP.BF16.PACK_AB R7, RZ, R27 ;  /* 0x0000001bff07023e */ /* 0x000fe400000010ff */
[----:B------:R0:W1:Y:S02]  /*2b50*/  F2F.BF16.F32 R27, R28 ;  /* 0x0000001c001b7304 */ /* 0x0000640000202000 */
[----:B------:R-:W-:Y:S01]  /*2b60*/  @P0 PRMT R118, R7, 0x7610, R118 ;  /* 0x0000761007760816 */ /* 0x000fe20000000076 */
        /* <DEDUP_REMOVED lines=8> */
.L_x_542:
[----:B------:R-:W-:Y:S01]  /*2bf0*/  FSEL R22, R22, RZ, P4 ;  /* 0x000000ff16167208 */ /* 0x000fe20002000000 */
[-C--:B--2---:R-:W-:Y:S01]  /*2c00*/  FMUL.FTZ R6, R41, R24.reuse ;  /* 0x0000001829067220 */ /* 0x084fe20000410000 */
[----:B------:R-:W-:Y:S01]  /*2c10*/  IADD3 R7, R113, 0x180, RZ ;  /* 0x0000018071077810 */ /* 0x000fe20007ffe0ff */
[----:B------:R2:W-:Y:S01]  /*2c20*/  STG.E.64 [R8.64], R4 ;  /* 0x0000000408007986 */ /* 0x0005e2000c101b04 */
[----:B------:R-:W-:Y:S01]  /*2c30*/  @P0 F2FP.BF16.PACK_AB R31, RZ, R31 ;  /* 0x0000001fff1f023e */ /* 0x000fe200000010ff */
[----:B------:R-:W-:Y:S01]  /*2c40*/  FMUL.FTZ R24, R123, R24 ;  /* 0x000000187b187220 */ /* 0x000fe20000410000 */
[----:B------:R-:W3:Y:S01]  /*2c50*/  F2F.BF16.F32 R22, R22 ;  /* 0x0000001600167304 */ /* 0x000ee20000202000 */
[----:B------:R-:W-:Y:S01]  /*2c60*/  @P0 F2FP.BF16.PACK_AB R35, RZ, R35 ;  /* 0x00000023ff23023e */ /* 0x000fe200000010ff */
[----:B------:R-:W-:Y:S01]  /*2c70*/  FMUL.FTZ R10, R6, c[0x0][0x1e8] ;  /* 0x00007a00060a7a20 */ /* 0x000fe20000410000 */
[----:B------:R-:W-:Y:S02]  /*2c80*/  @P0 F2FP.BF16.PACK_AB R33, RZ, R33 ;  /* 0x00000021ff21023e */ /* 0x000fe400000010ff */
[----:B------:R-:W-:-:S02]  /*2c90*/  @P0 F2FP.BF16.PACK_AB R37, RZ, R37 ;  /* 0x00000025ff25023e */ /* 0x000fc400000010ff */
[----:B------:R-:W-:Y:S02]  /*2ca0*/  @P0 PRMT R117, R31, 0x7610, R117 ;  /* 0x000076101f750816 */ /* 0x000fe40000000075 */
[----:B------:R-:W-:Y:S02]  /*2cb0*/  @P0 PRMT R118, R35, 0x7610, R118 ;  /* 0x0000761023760816 */ /* 0x000fe40000000076 */
[----:B------:R-:W-:Y:S01]  /*2cc0*/  @P0 PRMT R119, R33, 0x7610, R119 ;  /* 0x0000761021770816 */ /* 0x000fe20000000077 */
[----:B--2---:R-:W-:Y:S01]  /*2cd0*/  IMAD.WIDE.U32 R4, R26, R7, c[0x0][0x248] ;  /* 0x000092001a047625 */ /* 0x004fe200078e0007 */
        /* <DEDUP_REMOVED lines=9> */
.L_x_543:
[----:B------:R-:W-:Y:S01]  /*2d70*/  FMUL.FTZ R24, R24, c[0x0][0x1e8] ;  /* 0x00007a0018187a20 */ /* 0x000fe20000410000 */
[----:B------:R4:W-:Y:S01]  /*2d80*/  STG.E.64 [R4.64], R20 ;  /* 0x0000001404007986 */ /* 0x0009e2000c101b04 */
[----:B------:R-:W-:Y:S02]  /*2d90*/  FSEL R10, R10, RZ, P5 ;  /* 0x000000ff0a0a7208 */ /* 0x000fe40002800000 */
[----:B------:R-:W-:Y:S02]  /*2da0*/  @P0 F2FP.BF16.PACK_AB R51, RZ, R51 ;  /* 0x00000033ff33023e */ /* 0x000fe400000010ff */
[----:B------:R-:W-:Y:S02]  /*2db0*/  FSEL R24, R24, RZ, P6 ;  /* 0x000000ff18187208 */ /* 0x000fe40003000000 */
[----:B------:R-:W0:Y:S01]  /*2dc0*/  F2F.BF16.F32 R10, R10 ;  /* 0x0000000a000a7304 */ /* 0x000e220000202000 */
[----:B------:R-:W-:Y:S02]  /*2dd0*/  @P0 F2FP.BF16.PACK_AB R45, RZ, R45 ;  /* 0x0000002dff2d023e */ /* 0x000fe400000010ff */
[----:B------:R-:W-:-:S02]  /*2de0*/  @P0 F2FP.BF16.PACK_AB R41, RZ, R41 ;  /* 0x00000029ff29023e */ /* 0x000fc400000010ff */
[----:B------:R-:W-:Y:S02]  /*2df0*/  @P0 F2FP.BF16.PACK_AB R123, RZ, R123 ;  /* 0x0000007bff7b023e */ /* 0x000fe400000010ff */
[----:B------:R-:W-:Y:S01]  /*2e00*/  @P0 PRMT R117, R51, 0x7610, R117 ;  /* 0x0000761033750816 */ /* 0x000fe20000000075 */
[----:B------:R-:W2:Y:S01]  /*2e10*/  F2F.BF16.F32 R24, R24 ;  /* 0x0000001800187304 */ /* 0x000ea20000202000 */
[----:B------:R-:W-:Y:S02]  /*2e20*/  @P0 PRMT R118, R45, 0x7610, R118 ;  /* 0x000076102d760816 */ /* 0x000fe40000000076 */
[----:B------:R-:W-:Y:S02]  /*2e30*/  @P0 PRMT R119, R41, 0x7610, R119 ;  /* 0x0000761029770816 */ /* 0x000fe40000000077 */
[----:B------:R-:W-:Y:S01]  /*2e40*/  @P0 PRMT R120, R123, 0x7610, R120 ;  /* 0x000076107b780816 */ /* 0x000fe20000000078 */
[----:B------:R-:W-:Y:S05]  /*2e50*/  @!P0 BRA `(.L_x_544) ;  /* 0x0000007000008947 */ /* 0x000fea0003800000 */
[----:B----4-:R-:W-:Y:S02]  /*2e60*/  LOP3.LUT R4, R118, 0xffff, RZ, 0xc0, !PT ;  /* 0x0000ffff76047812 */ /* 0x010fe400078ec0ff */
[----:B--2---:R-:W-:-:S03]  /*2e70*/  PRMT R7, R119, 0x5410, R120 ;  /* 0x0000541077077816 */ /* 0x004fc60000000078 */
[----:B------:R-:W-:-:S05]  /*2e80*/  IMAD.WIDE.U32 R4, R4, 0x10000, RZ ;  /* 0x0001000004047825 */ /* 0x000fca00078e00ff */
[----:B------:R-:W-:Y:S02]  /*2e90*/  LOP3.LUT R7, R7, R5, RZ, 0xfc, !PT ;  /* 0x0000000507077212 */ /* 0x000fe400078efcff */
[----:B------:R-:W-:Y:S01]  /*2ea0*/  LOP3.LUT R6, R4, 0xffff, R117, 0xf8, !PT ;  /* 0x0000ffff04067812 */ /* 0x000fe200078ef875 */
[----:B------:R-:W-:-:S05]  /*2eb0*/  IMAD.WIDE.U32 R4, R116, R26, c[0x0][0x258] ;  /* 0x0000960074047625 */ /* 0x000fca00078e001a */
[----:B------:R2:W-:Y:S02]  /*2ec0*/  STG.E.64 [R4.64], R6 ;  /* 0x0000000604007986 */ /* 0x0005e4000c101b04 */
.L_x_544:
[----:B--234-:R-:W-:Y:S01]  /*2ed0*/  IMAD.WIDE.U32 R4, R22, 0x10000, RZ ;  /* 0x0001000016047825 */ /* 0x01cfe200078e00ff */
[----:B------:R-:W-:Y:S02]  /*2ee0*/  IADD3 R113, R113, 0x200, RZ ;  /* 0x0000020071717810 */ /* 0x000fe40007ffe0ff */
[----:B------:R-:W-:Y:S02]  /*2ef0*/  SHF.L.U32 R7, R24, 0x10, RZ ;  /* 0x0000001018077819 */ /* 0x000fe400000006ff */
[----:B-1----:R-:W-:Y:S01]  /*2f00*/  LOP3.LUT R4, R4, R27, RZ, 0xfc, !PT ;  /* 0x0000001b04047212 */ /* 0x002fe200078efcff */
[----:B------:R-:W-:Y:S01]  /*2f10*/  IMAD.WIDE.U32 R26, R26, R113, c[0x0][0x248] ;  /* 0x000092001a1a7625 */ /* 0x000fe200078e0071 */
[----:B0-----:R-:W-:Y:S02]  /*2f20*/  LOP3.LUT R5, R5, R7, R10, 0xfe, !PT ;  /* 0x0000000705057212 */ /* 0x001fe400078efe0a */
[----:B------:R-:W-:Y:S02]  /*2f30*/  IADD3 R91, R91, c[0x0][0x160], RZ ;  /* 0x000058005b5b7a10 */ /* 0x000fe40007ffe0ff */
[----:B------:R-:W-:Y:S01]  /*2f40*/  SEL R122, RZ, 0x1, P2 ;  /* 0x00000001ff7a7807 */ /* 0x000fe20001000000 */
[----:B------:R0:W-:Y:S01]  /*2f50*/  STG.E.64 [R26.64], R4 ;  /* 0x000000041a007986 */ /* 0x0001e2000c101b04 */
[----:B------:R-:W-:-:S13]  /*2f60*/  ISETP.GE.AND P0, PT, R91, c[0x0][0x164], PT ;  /* 0x000059005b007a0c */ /* 0x000fda0003f06270 */
[----:B0-----:R-:W-:Y:S01]  /*2f70*/  @P0 CALL.REL.NOINC `(.L_x_545) ;  /* 0x0000001000000944 */ /* 0x001fe20003c00000 */
[----:B------:R-:W-:Y:S05]  /*2f80*/  BRA `(.L_x_546) ;  /* 0xffffd60000007947 */ /* 0x000fea000383ffff */
.L_x_545:
        /* <DEDUP_REMOVED lines=39> */
.L_x_537:
[----:B------:R-:W0:Y:S01]  /*3200*/  S2UR UR6, SR_CTAID.X ;  /* 0x00000000000679c3 */ /* 0x000e220000002500 */
[----:B------:R-:W-:Y:S01]  /*3210*/  HFMA2.MMA R25, -RZ, RZ, 0, 9.5367431640625e-07 ;  /* 0x00000010ff197435 */ /* 0x000fe200000001ff */
[C---:B------:R-:W-:Y:S02]  /*3220*/  LOP3.LUT R3, R0.reuse, 0x7f, RZ, 0xc0, !PT ;  /* 0x0000007f00037812 */ /* 0x040fe400078ec0ff */
        /* <DEDUP_REMOVED lines=16> */
.L_x_538:
[----:B------:R-:W-:Y:S01]  /*3330*/  HFMA2.MMA R10, -RZ, RZ, 0, 1.847743988037109375e-06 ;  /* 0x0000001fff0a7435 */ /* 0x000fe200000001ff */
[----:B------:R-:W-:Y:S01]  /*3340*/  IMAD.MOV.U32 R7, RZ, RZ, R9 ;  /* 0x000000ffff077224 */ /* 0x000fe200078e0009 */
[----:B------:R-:W-:Y:S01]  /*3350*/  MOV R8, 0x10 ;  /* 0x0000001000087802 */ /* 0x000fe20000000f00 */
[----:B------:R-:W-:Y:S01]  /*3360*/  IMAD.MOV.U32 R21, RZ, RZ, -0x1 ;  /* 0xffffffffff157424 */ /* 0x000fe200078e00ff */
[----:B------:R-:W-:-:S02]  /*3370*/  MOV R4, 0x3390 ;  /* 0x0000339000047802 */ /* 0x000fc40000000f00 */
[----:B-----5:R-:W-:Y:S05]  /*3380*/  CALL.REL.NOINC `($__internal_9_$__cuda_sm70_shflsync_down_p) ;  /* 0x0000046000007944 */ /* 0x020fea0003c00000 */
[----:B-1----:R-:W-:Y:S01]  /*3390*/  MOV R6, R7 ;  /* 0x0000000700067202 */ /* 0x002fe20000000f00 */
[----:B0-----:R-:W-:Y:S05]  /*33a0*/  BRA `(.L_x_547) ;  /* 0xffffe37000007947 */ /* 0x001fea000383ffff */
.L_x_539:
[----:B------:R-:W-:Y:S01]  /*33b0*/  HFMA2.MMA R10, -RZ, RZ, 0, 1.847743988037109375e-06 ;  /* 0x0000001fff0a7435 */ /* 0x000fe200000001ff */
[----:B------:R-:W-:Y:S01]  /*33c0*/  MOV R7, R11 ;  /* 0x0000000b00077202 */ /* 0x000fe20000000f00 */
[----:B------:R-:W-:Y:S01]  /*33d0*/  IMAD.MOV.U32 R8, RZ, RZ, 0x10 ;  /* 0x00000010ff087424 */ /* 0x000fe200078e00ff */
[----:B------:R-:W-:-:S02]  /*33e0*/  MOV R21, 0xffffffff ;  /* 0xffffffff00157802 */ /* 0x000fc40000000f00 */
[----:B------:R-:W-:Y:S02]  /*33f0*/  MOV R4, 0x3410 ;  /* 0x0000341000047802 */ /* 0x000fe40000000f00 */
[----:B01---5:R-:W-:Y:S05]  /*3400*/  CALL.REL.NOINC `($__internal_9_$__cuda_sm70_shflsync_down_p) ;  /* 0x000003e000007944 */ /* 0x023fea0003c00000 */
[----:B------:R-:W-:Y:S01]  /*3410*/  FADD.FTZ R9, R9, R6 ;  /* 0x0000000609097221 */ /* 0x000fe20000010000 */
[----:B0-----:R-:W-:Y:S01]  /*3420*/  HFMA2.MMA R10, -RZ, RZ, 0, 1.847743988037109375e-06 ;  /* 0x0000001fff0a7435 */ /* 0x001fe200000001ff */
[----:B-1----:R-:W-:Y:S01]  /*3430*/  FADD.FTZ R20, R11, R7 ;  /* 0x000000070b147221 */ /* 0x002fe20000010000 */
[----:B------:R-:W-:Y:S01]  /*3440*/  MOV R21, 0xffffffff ;  /* 0xffffffff00157802 */ /* 0x000fe20000000f00 */
[----:B------:R-:W-:Y:S01]  /*3450*/  IMAD.MOV.U32 R8, RZ, RZ, 0x8 ;  /* 0x00000008ff087424 */ /* 0x000fe200078e00ff */
[----:B------:R-:W-:Y:S01]  /*3460*/  MOV R4, 0x3490 ;  /* 0x0000349000047802 */ /* 0x000fe20000000f00 */
[----:B------:R-:W-:Y:S02]  /*3470*/  IMAD.MOV.U32 R7, RZ, RZ, R9 ;  /* 0x000000ffff077224 */ /* 0x000fe400078e0009 */
[----:B------:R-:W-:Y:S05]  /*3480*/  CALL.REL.NOINC `($__internal_9_$__cuda_sm70_shflsync_down_p) ;  /* 0x0000036000007944 */ /* 0x000fea0003c00000 */
[----:B0-----:R-:W-:Y:S01]  /*3490*/  HFMA2.MMA R10, -RZ, RZ, 0, 1.847743988037109375e-06 ;  /* 0x0000001fff0a7435 */ /* 0x001fe200000001ff */
[----:B-1----:R-:W-:Y:S01]  /*34a0*/  MOV R6, R7 ;  /* 0x0000000700067202 */ /* 0x002fe20000000f00 */
[----:B------:R-:W-:Y:S01]  /*34b0*/  IMAD.MOV.U32 R8, RZ, RZ, 0x8 ;  /* 0x00000008ff087424 */ /* 0x000fe200078e00ff */
[----:B------:R-:W-:Y:S02]  /*34c0*/  MOV R7, R20 ;  /* 0x0000001400077202 */ /* 0x000fe40000000f00 */
[----:B------:R-:W-:-:S02]  /*34d0*/  MOV R21, 0xffffffff ;  /* 0xffffffff00157802 */ /* 0x000fc40000000f00 */
[----:B------:R-:W-:Y:S02]  /*34e0*/  MOV R4, 0x3500 ;  /* 0x0000350000047802 */ /* 0x000fe40000000f00 */
[----:B------:R-:W-:Y:S05]  /*34f0*/  CALL.REL.NOINC `($__internal_9_$__cuda_sm70_shflsync_down_p) ;  /* 0x000002f000007944 */ /* 0x000fea0003c00000 */
[----:B------:R-:W-:Y:S01]  /*3500*/  FADD.FTZ R9, R6, R9 ;  /* 0x0000000906097221 */ /* 0x000fe20000010000 */
[----:B0-----:R-:W-:Y:S01]  /*3510*/  HFMA2.MMA R8, -RZ, RZ, 0, 2.384185791015625e-07 ;  /* 0x00000004ff087435 */ /* 0x001fe200000001ff */
[----:B-1----:R-:W-:Y:S01]  /*3520*/  FADD.FTZ R20, R20, R7 ;  /* 0x0000000714147221 */ /* 0x002fe20000010000 */
[----:B------:R-:W-:Y:S01]  /*3530*/  MOV R21, 0xffffffff ;  /* 0xffffffff00157802 */ /* 0x000fe20000000f00 */
[----:B------:R-:W-:Y:S01]  /*3540*/  IMAD.MOV.U32 R10, RZ, RZ, 0x1f ;  /* 0x0000001fff0a7424 */ /* 0x000fe200078e00ff */
[----:B------:R-:W-:Y:S02]  /*3550*/  MOV R7, R9 ;  /* 0x0000000900077202 */ /* 0x000fe40000000f00 */
[----:B------:R-:W-:Y:S02]  /*3560*/  MOV R4, 0x3580 ;  /* 0x0000358000047802 */ /* 0x000fe40000000f00 */
[----:B------:R-:W-:Y:S05]  /*3570*/  CALL.REL.NOINC `($__internal_9_$__cuda_sm70_shflsync_down_p) ;  /* 0x0000027000007944 */ /* 0x000fea0003c00000 */
[----:B0-----:R-:W-:Y:S01]  /*3580*/  HFMA2.MMA R8, -RZ, RZ, 0, 2.384185791015625e-07 ;  /* 0x00000004ff087435 */ /* 0x001fe200000001ff */
[----:B-1----:R-:W-:Y:S01]  /*3590*/  MOV R6, R7 ;  /* 0x0000000700067202 */ /* 0x002fe20000000f00 */
[----:B------:R-:W-:Y:S01]  /*35a0*/  IMAD.MOV.U32 R7, RZ, RZ, R20 ;  /* 0x000000ffff077224 */ /* 0x000fe200078e0014 */
[----:B------:R-:W-:-:S02]  /*35b0*/  MOV R10, 0x1f ;  /* 0x0000001f000a7802 */ /* 0x000fc40000000f00 */
[----:B------:R-:W-:Y:S02]  /*35c0*/  MOV R21, 0xffffffff ;  /* 0xffffffff00157802 */ /* 0x000fe40000000f00 */
[----:B------:R-:W-:Y:S02]  /*35d0*/  MOV R4, 0x35f0 ;  /* 0x000035f000047802 */ /* 0x000fe40000000f00 */
[----:B------:R-:W-:Y:S05]  /*35e0*/  CALL.REL.NOINC `($__internal_9_$__cuda_sm70_shflsync_down_p) ;  /* 0x0000020000007944 */ /* 0x000fea0003c00000 */
[----:B------:R-:W-:Y:S01]  /*35f0*/  FADD.FTZ R9, R6, R9 ;  /* 0x0000000906097221 */ /* 0x000fe20000010000 */
[----:B0-----:R-:W-:Y:S01]  /*3600*/  HFMA2.MMA R10, -RZ, RZ, 0, 1.847743988037109375e-06 ;  /* 0x0000001fff0a7435 */ /* 0x001fe200000001ff */
[----:B-1----:R-:W-:Y:S01]  /*3610*/  FADD.FTZ R20, R20, R7 ;  /* 0x0000000714147221 */ /* 0x002fe20000010000 */
[----:B------:R-:W-:Y:S01]  /*3620*/  MOV R21, 0xffffffff ;  /* 0xffffffff00157802 */ /* 0x000fe20000000f00 */
[----:B------:R-:W-:Y:S01]  /*3630*/  IMAD.MOV.U32 R8, RZ, RZ, 0x2 ;  /* 0x00000002ff087424 */ /* 0x000fe200078e00ff */
[----:B------:R-:W-:Y:S02]  /*3640*/  MOV R7, R9 ;  /* 0x0000000900077202 */ /* 0x000fe40000000f00 */
[----:B------:R-:W-:Y:S02]  /*3650*/  MOV R4, 0x3670 ;  /* 0x0000367000047802 */ /* 0x000fe40000000f00 */
[----:B------:R-:W-:Y:S05]  /*3660*/  CALL.REL.NOINC `($__internal_9_$__cuda_sm70_shflsync_down_p) ;  /* 0x0000018000007944 */ /* 0x000fea0003c00000 */
[----:B0-----:R-:W-:Y:S01]  /*3670*/  HFMA2.MMA R8, -RZ, RZ, 0, 1.1920928955078125e-07 ;  /* 0x00000002ff087435 */ /* 0x001fe200000001ff */
[----:B-1----:R-:W-:Y:S01]  /*3680*/  IMAD.MOV.U32 R6, RZ, RZ, R7 ;  /* 0x000000ffff067224 */ /* 0x002fe200078e0007 */
[----:B------:R-:W-:Y:S01]  /*3690*/  MOV R7, R20 ;  /* 0x0000001400077202 */ /* 0x000fe20000000f00 */
[----:B------:R-:W-:Y:S01]  /*36a0*/  IMAD.MOV.U32 R21, RZ, RZ, -0x1 ;  /* 0xffffffffff157424 */ /* 0x000fe200078e00ff */
[----:B------:R-:W-:-:S02]  /*36b0*/  MOV R10, 0x1f ;  /* 0x0000001f000a7802 */ /* 0x000fc40000000f00 */
[----:B------:R-:W-:Y:S02]  /*36c0*/  MOV R4, 0x36e0 ;  /* 0x000036e000047802 */ /* 0x000fe40000000f00 */
[----:B------:R-:W-:Y:S05]  /*36d0*/  CALL.REL.NOINC `($__internal_9_$__cuda_sm70_shflsync_down_p) ;  /* 0x0000011000007944 */ /* 0x000fea0003c00000 */
[----:B------:R-:W-:Y:S01]  /*36e0*/  FADD.FTZ R9, R6, R9 ;  /* 0x0000000906097221 */ /* 0x000fe20000010000 */
[----:B0-----:R-:W-:Y:S01]  /*36f0*/  HFMA2.MMA R8, -RZ, RZ, 0, 5.9604644775390625e-08 ;  /* 0x00000001ff087435 */ /* 0x001fe200000001ff */
[----:B-1----:R-:W-:Y:S01]  /*3700*/  FADD.FTZ R11, R20, R7 ;  /* 0x00000007140b7221 */ /* 0x002fe20000010000 */
[----:B------:R-:W-:Y:S01]  /*3710*/  MOV R10, 0x1f ;  /* 0x0000001f000a7802 */ /* 0x000fe20000000f00 */
[----:B------:R-:W-:Y:S01]  /*3720*/  IMAD.MOV.U32 R7, RZ, RZ, R9 ;  /* 0x000000ffff077224 */ /* 0x000fe200078e0009 */
[----:B------:R-:W-:Y:S02]  /*3730*/  MOV R21, 0xffffffff ;  /* 0xffffffff00157802 */ /* 0x000fe40000000f00 */
[----:B------:R-:W-:Y:S02]  /*3740*/  MOV R4, 0x3760 ;  /* 0x0000376000047802 */ /* 0x000fe40000000f00 */
[----:B------:R-:W-:Y:S05]  /*3750*/  CALL.REL.NOINC `($__internal_9_$__cuda_sm70_shflsync_down_p) ;  /* 0x0000009000007944 */ /* 0x000fea0003c00000 */
[----:B0-----:R-:W-:Y:S01]  /*3760*/  HFMA2.MMA R8, -RZ, RZ, 0, 5.9604644775390625e-08 ;  /* 0x00000001ff087435 */ /* 0x001fe200000001ff */
[----:B-1----:R-:W-:Y:S01]  /*3770*/  MOV R20, R7 ;  /* 0x0000000700147202 */ /* 0x002fe20000000f00 */
[----:B------:R-:W-:Y:S01]  /*3780*/  IMAD.MOV.U32 R10, RZ, RZ, 0x1f ;  /* 0x0000001fff0a7424 */ /* 0x000fe200078e00ff */
[----:B------:R-:W-:-:S02]  /*3790*/  MOV R7, R11 ;  /* 0x0000000b00077202 */ /* 0x000fc40000000f00 */
[----:B------:R-:W-:Y:S02]  /*37a0*/  MOV R21, 0xffffffff ;  /* 0xffffffff00157802 */ /* 0x000fe40000000f00 */
[----:B------:R-:W-:Y:S02]  /*37b0*/  MOV R4, 0x37d0 ;  /* 0x000037d000047802 */ /* 0x000fe40000000f00 */
[----:B------:R-:W-:Y:S05]  /*37c0*/  CALL.REL.NOINC `($__internal_9_$__cuda_sm70_shflsync_down_p) ;  /* 0x0000002000007944 */ /* 0x000fea0003c00000 */
[----:B-1----:R-:W-:Y:S01]  /*37d0*/  MOV R4, R7 ;  /* 0x0000000700047202 */ /* 0x002fe20000000f00 */
[----:B0-----:R-:W-:Y:S05]  /*37e0*/  BRA `(.L_x_548) ;  /* 0xffffe05000007947 */ /* 0x001fea000383ffff */
        .weak           $__internal_9_$__cuda_sm70_shflsync_down_p
        .type           $__internal_9_$__cuda_sm70_shflsync_down_p,@function
        .size           $__internal_9_$__cuda_sm70_shflsync_down_p,(.L_x_9753 - $__internal_9_$__cuda_sm70_shflsync_down_p)
$__internal_9_$__cuda_sm70_shflsync_down_p:
[----:B------:R-:W-:Y:S01]  /*37f0*/  HFMA2.MMA R5, -RZ, RZ, 0, 0 ;  /* 0x00000000ff057435 */ /* 0x000fe200000001ff */
[----:B------:R-:W-:Y:S04]  /*3800*/  WARPSYNC R21 ;  /* 0x0000001500007348 */ /* 0x000fe80003800000 */
[----:B------:R0:W1:Y:S01]  /*3810*/  SHFL.DOWN PT, R7, R7, R8, R10 ;  /* 0x0800000807077389 */ /* 0x00006200000e000a */
[----:B------:R-:W-:Y:S05]  /*3820*/  RET.REL.NODEC R4 `(_ZN10layer_norm13ln_bwd_kernelINS_13Kernel_traitsI13__nv_bfloat16S2_S2_S2_fjLj2560ELj1ELj1ELj4ELj8ENS_18Kernel_traits_baseILj2560ES2_S2_S2_S2_fjLj128EEEEELb1ELb0ELb0ELb1EEEvNS_9BwdParamsE) ;  /* 0xffffc7d004007950 */ /* 0x000fea0003c3ffff */
.L_x_549:
        /* <DEDUP_REMOVED lines=13> */
.L_x_9753:


//--------------------- .text._ZN10layer_norm22ln_bwd_finalize_kernelINS_22Kernel_traits_finalizeILj2560E13__nv_bfloat16S2_S2_S2_fjLb0ELj1024ELj4ENS_18Kernel_traits_baseILj2560ES2_S2_S2_S2_fjLj1024EEEEELb0ELb0EEEvNS_9BwdParamsE --------------------------
	.section	.text._ZN10layer_norm22ln_bwd_finalize_kernelINS_22Kernel_traits_finalizeILj2560E13__nv_bfloat16S2_S2_S2_fjLb0ELj1024ELj4ENS_18Kernel_traits_baseILj2560ES2_S2_S2_S2_fjLj1024EEEEELb0ELb0EEEvNS_9BwdParamsE,"ax",@progbits
	.sectioninfo	@"SHI_REGISTERS=30"
	.align	128
        .global         _ZN10layer_norm22ln_bwd_finalize_kernelINS_22Kernel_traits_finalizeILj2560E13__nv_bfloat16S2_S2_S2_fjLb0ELj1024ELj4ENS_18Kernel_traits_baseILj2560ES2_S2_S2_S2_fjLj1024EEEEELb0ELb0EEEvNS_9BwdParamsE
        .type           _ZN10layer_norm22ln_bwd_finalize_kernelINS_22Kernel_traits_finalizeILj2560E13__nv_bfloat16S2_S2_S2_fjLb0ELj1024ELj4ENS_18Kernel_traits_baseILj2560ES2_S2_S2_S2_fjLj1024EEEEELb0ELb0EEEvNS_9BwdParamsE,@function
        .size           _ZN10layer_norm22ln_bwd_finalize_kernelINS_22Kernel_traits_finalizeILj2560E13__nv_bfloat16S2_S2_S2_fjLb0ELj1024ELj4ENS_18Kernel_traits_baseILj2560ES2_S2_S2_S2_fjLj1024EEEEELb0ELb0EEEvNS_9BwdParamsE,(.L_x_9754 - _ZN10layer_norm22ln_bwd_finalize_kernelINS_22Kernel_traits_finalizeILj2560E13__nv_bfloat16S2_S2_S2_fjLb0ELj1024ELj4ENS_18Kernel_traits_baseILj2560ES2_S2_S2_S2_fjLj1024EEEEELb0ELb0EEEvNS_9BwdParamsE)
        .other          _ZN10layer_norm22ln_bwd_finalize_kernelINS_22Kernel_traits_finalizeILj2560E13__nv_bfloat16S2_S2_S2_fjLb0ELj1024ELj4ENS_18Kernel_traits_baseILj2560ES2_S2_S2_S2_fjLj1024EEEEELb0ELb0EEEvNS_9BwdParamsE,@"STO_CUDA_ENTRY STV_DEFAULT"
_ZN10layer_norm22ln_bwd_finalize_kernelINS_22Kernel_traits_finalizeILj2560E13__nv_bfloat16S2_S2_S2_fjLb0ELj1024ELj4ENS_18Kernel_traits_baseILj2560ES2_S2_S2_S2_fjLj1024EEEEELb0ELb0EEEvNS_9BwdParamsE:
.text._ZN10layer_norm22ln_bwd_finalize_kernelINS_22Kernel_traits_finalizeILj2560E13__nv_bfloat16S2_S2_S2_fjLb0ELj1024ELj4ENS_18Kernel_traits_baseILj2560ES2_S2_S2_S2_fjLj1024EEEEELb0ELb0EEEvNS_9BwdParamsE:
[----:B------:R-:W-:Y:S02]  /*0000*/  MOV R1, c[0x0][0x28] ;  /* 0x00000a0000017a02 */ /* 0x000fe40000000f00 */
[----:B------:R-:W0:Y:S04]  /*0010*/  S2R R2, SR_CTAID.X ;  /* 0x0000000000027919 */ /* 0x000e280000002500 */
[----:B------:R-:W1:Y:S01]  /*0020*/  S2R R0, SR_TID.X ;  /* 0x0000000000007919 */ /* 0x000e620000002100 */
[----:B0-----:R-:W-:Y:S01]  /*0030*/  IMAD.SHL.U32 R3, R2, 0x20, RZ ;  /* 0x0000002002037824 */ /* 0x001fe200078e00ff */
[----:B-1----:R-:W-:-:S04]  /*0040*/  LOP3.LUT R16, R0, 0x1f, RZ, 0xc0, !PT ;  /* 0x0000001f00107812 */ /* 0x002fc800078ec0ff */
[----:B------:R-:W-:-:S04]  /*0050*/  LOP3.LUT R18, R3, 0xffffffe0, R16, 0xe2, !PT ;  /* 0xffffffe003127812 */ /* 0x000fc800078ee210 */
[----:B------:R-:W-:-:S13]  /*0060*/  ISETP.GT.U32.AND P0, PT, R18, 0x9ff, PT ;  /* 0x000009ff1200780c */ /* 0x000fda0003f04070 */
[----:B------:R-:W-:Y:S05]  /*0070*/  @P0 EXIT ;  /* 0x000000000000094d */ /* 0x000fea0003800000 */
[--C-:B------:R-:W-:Y:S01]  /*0080*/  SHF.R.U32.HI R17, RZ, 0x5, R0.reuse ;  /* 0x00000005ff117819 */ /* 0x100fe20000011600 */
[----:B------:R-:W-:Y:S01]  /*0090*/  ULDC.64 UR4, c[0x0][0x118] ;  /* 0x0000460000047ab9 */ /* 0x000fe20000000a00 */
[----:B------:R-:W-:Y:S02]  /*00a0*/  SHF.L.U32 R2, R2, 0x4, RZ ;  /* 0x0000000402027819 */ /* 0x000fe400000006ff */
[----:B------:R-:W-:Y:S02]  /*00b0*/  LOP3.LUT R20, R0, 0x3fffffe0, RZ, 0xc0, !PT ;  /* 0x3fffffe000147812 */ /* 0x000fe400078ec0ff */
[----:B------:R-:W-:Y:S02]  /*00c0*/  LOP3.LUT R19, R2, 0x7ffffff0, RZ, 0xc0, !PT ;  /* 0x7ffffff002137812 */ /* 0x000fe400078ec0ff */
[C---:B------:R-:W-:Y:S02]  /*00d0*/  LOP3.LUT R21, R17.reuse, 0x1f, R0, 0x78, !PT ;  /* 0x0000001f11157812 */ /* 0x040fe400078e7800 */
[----:B------:R-:W-:Y:S01]  /*00e0*/  ISETP.NE.AND P0, PT, R17, 0x1f, PT ;  /* 0x0000001f1100780c */ /* 0x000fe20003f05270 */
[----:B------:R-:W-:Y:S01]  /*00f0*/  IMAD.IADD R19, R16, 0x1, R19 ;  /* 0x0000000110137824 */ /* 0x000fe200078e0213 */
[----:B------:R-:W-:Y:S01]  /*0100*/  IADD3 R20, R20, R21, RZ ;  /* 0x0000001514147210 */ /* 0x000fe20007ffe0ff */
[C---:B------:R-:W-:Y:S01]  /*0110*/  IMAD R21, R16.reuse, 0x20, R21 ;  /* 0x0000002010157824 */ /* 0x040fe200078e0215 */
[----:B------:R-:W-:-:S02]  /*0120*/  ISETP.GT.U32.OR P0, PT, R16, 0xf, P0 ;  /* 0x0000000f1000780c */ /* 0x000fc40000704470 */
.L_x_563:
[----:B------:R-:W-:Y:S01]  /*0130*/  ISETP.GE.U32.AND P1, PT, R17, c[0x0][0x160], PT ;  /* 0x0000580011007a0c */ /* 0x000fe20003f26070 */
[----:B------:R-:W-:Y:S01]  /*0140*/  BSSY B0, `(.L_x_550) ;  /* 0x0000063000007945 */ /* 0x000fe20003800000 */
[----:B------:R-:W-:Y:S01]  /*0150*/  HFMA2.MMA R24, -RZ, RZ, 0, 0 ;  /* 0x00000000ff187435 */ /* 0x000fe200000001ff */
[----:B------:R-:W-:Y:S01]  /*0160*/  IMAD.MOV.U32 R23, RZ, RZ, RZ ;  /* 0x000000ffff177224 */ /* 0x000fe200078e00ff */
[----:B------:R-:W-:-:S13]  /*0170*/  ISETP.GE.U32.OR P1, PT, R18, c[0x0][0x168], P1 ;  /* 0x00005a0012007a0c */ /* 0x000fda0000f26470 */
[----:B------:R-:W-:Y:S05]  /*0180*/  @P1 BRA `(.L_x_551) ;  /* 0x000005e000001947 */ /* 0x000fea0003800000 */
[----:B------:R-:W-:Y:S02]  /*0190*/  ISETP.GE.U32.AND P2, PT, R17, c[0x0][0x160], PT ;  /* 0x0000580011007a0c */ /* 0x000fe40003f46070 */
[----:B------:R-:W-:-:S11]  /*01a0*/  MOV R25, R17 ;  /* 0x0000001100197202 */ /* 0x000fd60000000f00 */
[----:B------:R-:W-:Y:S02]  /*01b0*/  @P2 IMAD.MOV.U32 R3, RZ, RZ, 0x4 ;  /* 0x00000004ff032424 */ /* 0x000fe400078e00ff */
[----:B------:R-:W-:-:S04]  /*01c0*/  @P2 IMAD R2, R25, c[0x0][0x168], R18 ;  /* 0x00005a0019022a24 */ /* 0x000fc800078e0212 */
[----:B------:R-:W-:-:S04]  /*01d0*/  @P2 IMAD.WIDE.U32 R4, R2, R3, c[0x0][0x228] ;  /* 0x00008a0002042625 */ /* 0x000fc800078e0003 */
[----:B------:R-:W-:Y:S02]  /*01e0*/  @P2 IMAD.WIDE.U32 R2, R2, R3, c[0x0][0x220] ;  /* 0x0000880002022625 */ /* 0x000fe400078e0003 */
[----:B------:R-:W2:Y:S04]  /*01f0*/  @P2 LDG.E R5, [R4.64] ;  /* 0x0000000404052981 */ /* 0x000ea8000c1e1900 */
[----:B------:R-:W3:Y:S01]  /*0200*/  @P2 LDG.E R2, [R2.64] ;  /* 0x0000000402022981 */ /* 0x000ee2000c1e1900 */
[----:B------:R-:W-:Y:S01]  /*0210*/  @P2 IADD3 R25, R25, 0x20, RZ ;  /* 0x0000002019192810 */ /* 0x000fe20007ffe0ff */
[----:B------:R-:W-:Y:S01]  /*0220*/  IMAD.MOV.U32 R23, RZ, RZ, RZ ;  /* 0x000000ffff177224 */ /* 0x000fe200078e00ff */
[----:B------:R-:W-:Y:S01]  /*0230*/  MOV R24, RZ ;  /* 0x000000ff00187202 */ /* 0x000fe20000000f00 */
[----:B------:R-:W-:Y:S01]  /*0240*/  BSSY B1, `(.L_x_552) ;  /* 0x000002e000017945 */ /* 0x000fe20003800000 */
[----:B------:R-:W-:-:S02]  /*0250*/  ISETP.GE.U32.AND P1, PT, R25, c[0x0][0x160], PT ;  /* 0x0000580019007a0c */ /* 0x000fc40003f26070 */
[----:B------:R-:W-:-:S04]  /*0260*/  IADD3 R6, -R25, c[0x0][0x160], RZ ;  /* 0x0000580019067a10 */ /* 0x000fc80007ffe1ff */
[----:B------:R-:W-:Y:S01]  /*0270*/  ISETP.LE.U32.OR P1, PT, R6, 0x60, P1 ;  /* 0x000000600600780c */ /* 0x000fe20000f23470 */
[----:B--2---:R-:W-:Y:S02]  /*0280*/  @P2 FADD.FTZ R24, R24, R5 ;  /* 0x0000000518182221 */ /* 0x004fe40000010000 */
[----:B---3--:R-:W-:Y:S01]  /*0290*/  @P2 FADD.FTZ R23, R23, R2 ;  /* 0x0000000217172221 */ /* 0x008fe20000010000 */
[----:B------:R-:W-:-:S09]  /*02a0*/  PLOP3.LUT P2, PT, P2, PT, PT, 0x8, 0x0 ;  /* 0x000000000000781c */ /* 0x000fd2000174e170 */
[----:B------:R-:W-:Y:S05]  /*02b0*/  @P1 BRA `(.L_x_553) ;  /* 0x0000026000001947 */ /* 0x000fea0003800000 */
[----:B------:R-:W-:Y:S02]  /*02c0*/  MOV R22, c[0x0][0x160] ;  /* 0x0000580000167a02 */ /* 0x000fe40000000f00 */
[----:B------:R-:W-:Y:S02]  /*02d0*/  PLOP3.LUT P2, PT, PT, PT, PT, 0x8, 0x0 ;  /* 0x000000000000781c */ /* 0x000fe40003f4e170 */
[----:B------:R-:W-:Y:S02]  /*02e0*/  IADD3 R22, R22, -0x60, RZ ;  /* 0xffffffa016167810 */ /* 0x000fe40007ffe0ff */
.L_x_554:
[----:B------:R-:W-:Y:S01]  /*02f0*/  IMAD.MOV.U32 R14, RZ, RZ, 0x4 ;  /* 0x00000004ff0e7424 */ /* 0x000fe200078e00ff */
[C---:B------:R-:W-:Y:S01]  /*0300*/  IADD3 R3, R25.reuse, 0x20, RZ ;  /* 0x0000002019037810 */ /* 0x040fe20007ffe0ff */
[C---:B------:R-:W-:Y:S01]  /*0310*/  IMAD R13, R25.reuse, c[0x0][0x168], R18 ;  /* 0x00005a00190d7a24 */ /* 0x040fe200078e0212 */
[----:B------:R-:W-:-:S03]  /*0320*/  IADD3 R5, R25, 0x40, RZ ;  /* 0x0000004019057810 */ /* 0x000fc60007ffe0ff */
[----:B------:R-:W-:Y:S01]  /*0330*/  IMAD.WIDE.U32 R26, R13, R14, c[0x0][0x220] ;  /* 0x000088000d1a7625 */ /* 0x000fe200078e000e */
[----:B------:R-:W-:-:S03]  /*0340*/  IADD3 R15, R25, 0x60, RZ ;  /* 0x00000060190f7810 */ /* 0x000fc60007ffe0ff */
[--C-:B------:R-:W-:Y:S02]  /*0350*/  IMAD R3, R3, c[0x0][0x168], R18.reuse ;  /* 0x00005a0003037a24 */ /* 0x100fe400078e0212 */
[-C--:B------:R-:W-:Y:S01]  /*0360*/  IMAD.WIDE.U32 R12, R13, R14.reuse, c[0x0][0x228] ;  /* 0x00008a000d0c7625 */ /* 0x080fe200078e000e */
[----:B------:R-:W2:Y:S03]  /*0370*/  LDG.E R26, [R26.64] ;  /* 0x000000041a1a7981 */ /* 0x000ea6000c1e1900 */
[----:B------:R-:W-:Y:S02]  /*0380*/  IMAD R11, R5, c[0x0][0x168], R18 ;  /* 0x00005a00050b7a24 */ /* 0x000fe400078e0212 */
[CC--:B------:R-:W-:Y:S01]  /*0390*/  IMAD.WIDE.U32 R4, R3.reuse, R14.reuse, c[0x0][0x220] ;  /* 0x0000880003047625 */ /* 0x0c0fe200078e000e */
[----:B------:R-:W3:Y:S03]  /*03a0*/  LDG.E R13, [R12.64] ;  /* 0x000000040c0d7981 */ /* 0x000ee6000c1e1900 */
[----:B------:R-:W-:-:S02]  /*03b0*/  IMAD.WIDE.U32 R6, R3, R14, c[0x0][0x228] ;  /* 0x00008a0003067625 */ /* 0x000fc400078e000e */
[----:B------:R-:W4:Y:S02]  /*03c0*/  LDG.E R4, [R4.64] ;  /* 0x0000000404047981 */ /* 0x000f24000c1e1900 */
[----:B------:R-:W-:Y:S02]  /*03d0*/  IMAD R15, R15, c[0x0][0x168], R18 ;  /* 0x00005a000f0f7a24 */ /* 0x000fe400078e0212 */
[CC--:B------:R-:W-:Y:S01]  /*03e0*/  IMAD.WIDE.U32 R8, R11.reuse, R14.reuse, c[0x0][0x220] ;  /* 0x000088000b087625 */ /* 0x0c0fe200078e000e */
[----:B------:R-:W5:Y:S03]  /*03f0*/  LDG.E R6, [R6.64] ;  /* 0x0000000406067981 */ /* 0x000f66000c1e1900 */
[-C--:B------:R-:W-:Y:S02]  /*0400*/  IMAD.WIDE.U32 R2, R11, R14.reuse, c[0x0][0x228] ;  /* 0x00008a000b027625 */ /* 0x080fe400078e000e */
[----:B------:R-:W5:Y:S02]  /*0410*/  LDG.E R8, [R8.64] ;  /* 0x0000000408087981 */ /* 0x000f64000c1e1900 */
[----:B------:R-:W-:-:S02]  /*0420*/  IMAD.WIDE.U32 R10, R15, R14, c[0x0][0x220] ;  /* 0x000088000f0a7625 */ /* 0x000fc400078e000e */
[----:B------:R-:W5:Y:S02]  /*0430*/  LDG.E R3, [R2.64] ;  /* 0x0000000402037981 */ /* 0x000f64000c1e1900 */
[----:B------:R-:W-:Y:S02]  /*0440*/  IMAD.WIDE.U32 R14, R15, R14, c[0x0][0x228] ;  /* 0x00008a000f0e7625 */ /* 0x000fe400078e000e */
[----:B------:R-:W5:Y:S04]  /*0450*/  LDG.E R10, [R10.64] ;  /* 0x000000040a0a7981 */ /* 0x000f68000c1e1900 */
[----:B------:R-:W5:Y:S01]  /*0460*/  LDG.E R15, [R14.64] ;  /* 0x000000040e0f7981 */ /* 0x000f62000c1e1900 */
[----:B------:R-:W-:-:S04]  /*0470*/  IADD3 R25, R25, 0x80, RZ ;  /* 0x0000008019197810 */ /* 0x000fc80007ffe0ff */
[----:B------:R-:W-:Y:S01]  /*0480*/  ISETP.GE.U32.AND P1, PT, R25, R22, PT ;  /* 0x000000161900720c */ /* 0x000fe20003f26070 */
[----:B--2---:R-:W-:Y:S02]  /*0490*/  FADD.FTZ R23, R26, R23 ;  /* 0x000000171a177221 */ /* 0x004fe40000010000 */
[----:B---3--:R-:W-:Y:S02]  /*04a0*/  FADD.FTZ R13, R13, R24 ;  /* 0x000000180d0d7221 */ /* 0x008fe40000010000 */
[----:B----4-:R-:W-:Y:S02]  /*04b0*/  FADD.FTZ R23, R23, R4 ;  /* 0x0000000417177221 */ /* 0x010fe40000010000 */
[----:B-----5:R-:W-:Y:S02]  /*04c0*/  FADD.FTZ R6, R13, R6 ;  /* 0x000000060d067221 */ /* 0x020fe40000010000 */
[----:B------:R-:W-:Y:S02]  /*04d0*/  FADD.FTZ R23, R23, R8 ;  /* 0x0000000817177221 */ /* 0x000fe40000010000 */
[----:B------:R-:W-:-:S02]  /*04e0*/  FADD.FTZ R6, R6, R3 ;  /* 0x0000000306067221 */ /* 0x000fc40000010000 */
[----:B------:R-:W-:Y:S02]  /*04f0*/  FADD.FTZ R23, R23, R10 ;  /* 0x0000000a17177221 */ /* 0x000fe40000010000 */
[----:B------:R-:W-:Y:S01]  /*0500*/  FADD.FTZ R24, R6, R15 ;  /* 0x0000000f06187221 */ /* 0x000fe20000010000 */
[----:B------:R-:W-:Y:S05]  /*0510*/  @!P1 BRA `(.L_x_554) ;  /* 0xfffffdd000009947 */ /* 0x000fea000383ffff */
.L_x_553:
[----:B------:R-:W-:Y:S05]  /*0520*/  BSYNC B1 ;  /* 0x0000000000017941 */ /* 0x000fea0003800000 */
.L_x_552:
[C---:B------:R-:W-:Y:S01]  /*0530*/  ISETP.GE.U32.AND P1, PT, R25.reuse, c[0x0][0x160], PT ;  /* 0x0000580019007a0c */ /* 0x040fe20003f26070 */
[----:B------:R-:W-:Y:S01]  /*0540*/  BSSY B1, `(.L_x_555) ;  /* 0x0000016000017945 */ /* 0x000fe20003800000 */
[----:B------:R-:W-:-:S04]  /*0550*/  IADD3 R2, -R25, c[0x0][0x160], RZ ;  /* 0x0000580019027a10 */ /* 0x000fc80007ffe1ff */
[----:B------:R-:W-:-:S13]  /*0560*/  ISETP.LE.U32.OR P1, PT, R2, 0x20, P1 ;  /* 0x000000200200780c */ /* 0x000fda0000f23470 */
[----:B------:R-:W-:Y:S05]  /*0570*/  @P1 BRA `(.L_x_556) ;  /* 0x0000012000001947 */ /* 0x000fea0003800000 */
[----:B------:R-:W-:Y:S01]  /*0580*/  HFMA2.MMA R7, -RZ, RZ, 0, 2.384185791015625e-07 ;  /* 0x00000004ff077435 */ /* 0x000fe200000001ff */
[C---:B------:R-:W-:Y:S01]  /*0590*/  IADD3 R3, R25.reuse, 0x20, RZ ;  /* 0x0000002019037810 */ /* 0x040fe20007ffe0ff */
[----:B------:R-:W-:-:S04]  /*05a0*/  IMAD R2, R25, c[0x0][0x168], R18 ;  /* 0x00005a0019027a24 */ /* 0x000fc800078e0212 */
[----:B------:R-:W-:-:S04]  /*05b0*/  IMAD R6, R3, c[0x0][0x168], R18 ;  /* 0x00005a0003067a24 */ /* 0x000fc800078e0212 */
[----:B------:R-:W-:-:S04]  /*05c0*/  IMAD.WIDE.U32 R8, R2, R7, c[0x0][0x220] ;  /* 0x0000880002087625 */ /* 0x000fc800078e0007 */
[-C--:B------:R-:W-:Y:S02]  /*05d0*/  IMAD.WIDE.U32 R2, R2, R7.reuse, c[0x0][0x228] ;  /* 0x00008a0002027625 */ /* 0x080fe400078e0007 */
[----:B------:R-:W2:Y:S02]  /*05e0*/  LDG.E R8, [R8.64] ;  /* 0x0000000408087981 */ /* 0x000ea4000c1e1900 */
[CC--:B------:R-:W-:Y:S02]  /*05f0*/  IMAD.WIDE.U32 R4, R6.reuse, R7.reuse, c[0x0][0x220] ;  /* 0x0000880006047625 */ /* 0x0c0fe400078e0007 */
[----:B------:R-:W3:Y:S02]  /*0600*/  LDG.E R3, [R2.64] ;  /* 0x0000000402037981 */ /* 0x000ee4000c1e1900 */
[----:B------:R-:W-:Y:S02]  /*0610*/  IMAD.WIDE.U32 R6, R6, R7, c[0x0][0x228] ;  /* 0x00008a0006067625 */ /* 0x000fe400078e0007 */
[----:B------:R-:W4:Y:S04]  /*0620*/  LDG.E R4, [R4.64] ;  /* 0x0000000404047981 */ /* 0x000f28000c1e1900 */
[----:B------:R-:W5:Y:S01]  /*0630*/  LDG.E R7, [R6.64] ;  /* 0x0000000406077981 */ /* 0x000f62000c1e1900 */
[----:B------:R-:W-:-:S02]  /*0640*/  PLOP3.LUT P2, PT, PT, PT, PT, 0x8, 0x0 ;  /* 0x000000000000781c */ /* 0x000fc40003f4e170 */
[----:B------:R-:W-:Y:S01]  /*0650*/  IADD3 R25, R25, 0x40, RZ ;  /* 0x0000004019197810 */ /* 0x000fe20007ffe0ff */
[----:B--2---:R-:W-:Y:S02]  /*0660*/  FADD.FTZ R23, R23, R8 ;  /* 0x0000000817177221 */ /* 0x004fe40000010000 */
[----:B---3--:R-:W-:Y:S02]  /*0670*/  FADD.FTZ R24, R24, R3 ;  /* 0x0000000318187221 */ /* 0x008fe40000010000 */
[----:B----4-:R-:W-:Y:S02]  /*0680*/  FADD.FTZ R23, R23, R4 ;  /* 0x0000000417177221 */ /* 0x010fe40000010000 */
[----:B-----5:R-:W-:Y:S02]  /*0690*/  FADD.FTZ R24, R24, R7 ;  /* 0x0000000718187221 */ /* 0x020fe40000010000 */
.L_x_556:
[----:B------:R-:W-:Y:S05]  /*06a0*/  BSYNC B1 ;  /* 0x0000000000017941 */ /* 0x000fea0003800000 */
.L_x_555:
[----:B------:R-:W-:Y:S01]  /*06b0*/  ISETP.LT.U32.OR P2, PT, R25, c[0x0][0x160], P2 ;  /* 0x0000580019007a0c */ /* 0x000fe20001741470 */
[----:B------:R-:W-:-:S12]  /*06c0*/  BSSY B1, `(.L_x_551) ;  /* 0x000000a000017945 */ /* 0x000fd80003800000 */
[----:B------:R-:W-:Y:S05]  /*06d0*/  @!P2 BRA `(.L_x_557) ;  /* 0x000000800000a947 */ /* 0x000fea0003800000 */
[----:B------:R-:W-:Y:S02]  /*06e0*/  IMAD.MOV.U32 R3, RZ, RZ, 0x4 ;  /* 0x00000004ff037424 */ /* 0x000fe400078e00ff */
[----:B------:R-:W-:-:S04]  /*06f0*/  IMAD R2, R25, c[0x0][0x168], R18 ;  /* 0x00005a0019027a24 */ /* 0x000fc800078e0212 */
[----:B------:R-:W-:-:S04]  /*0700*/  IMAD.WIDE.U32 R4, R2, R3, c[0x0][0x228] ;  /* 0x00008a0002047625 */ /* 0x000fc800078e0003 */
[----:B------:R-:W-:Y:S02]  /*0710*/  IMAD.WIDE.U32 R2, R2, R3, c[0x0][0x220] ;  /* 0x0000880002027625 */ /* 0x000fe400078e0003 */
[----:B------:R-:W2:Y:S04]  /*0720*/  LDG.E R5, [R4.64] ;  /* 0x0000000404057981 */ /* 0x000ea8000c1e1900 */
[----:B------:R-:W3:Y:S01]  /*0730*/  LDG.E R2, [R2.64] ;  /* 0x0000000402027981 */ /* 0x000ee2000c1e1900 */
[----:B--2---:R-:W-:Y:S02]  /*0740*/  FADD.FTZ R24, R24, R5 ;  /* 0x0000000518187221 */ /* 0x004fe40000010000 */
[----:B---3--:R-:W-:Y:S02]  /*0750*/  FADD.FTZ R23, R23, R2 ;  /* 0x0000000217177221 */ /* 0x008fe40000010000 */
.L_x_557:
[----:B------:R-:W-:Y:S05]  /*0760*/  BSYNC B1 ;  /* 0x0000000000017941 */ /* 0x000fea0003800000 */
.L_x_551:
[----:B------:R-:W-:Y:S05]  /*0770*/  BSYNC B0 ;  /* 0x0000000000007941 */ /* 0x000fea0003800000 */
.L_x_550:
[----:B------:R-:W-:Y:S01]  /*0780*/  ISETP.GT.U32.AND P1, PT, R0, 0x3ff, PT ;  /* 0x000003ff0000780c */ /* 0x000fe20003f24070 */
[----:B------:R0:W-:Y:S01]  /*0790*/  STS [R20.X4], R24 ;  /* 0x0000001814007388 */ /* 0x0001e20000004800 */
[----:B------:R-:W-:Y:S03]  /*07a0*/  WARPSYNC 0xffffffff ;  /* 0xffffffff00007948 */ /* 0x000fe60003800000 */
[----:B------:R0:W-:Y:S04]  /*07b0*/  STS [R20.X4+0x1000], R23 ;  /* 0x0010001714007388 */ /* 0x0001e80000004800 */
[----:B------:R-:W-:Y:S06]  /*07c0*/  BAR.SYNC.DEFER_BLOCKING 0x0 ;  /* 0x0000000000007b1d */ /* 0x000fec0000010000 */
[----:B------:R-:W-:Y:S05]  /*07d0*/  @P1 BRA `(.L_x_558) ;  /* 0x000001b000001947 */ /* 0x000fea0003800000 */
[----:B0-----:R0:W1:Y:S01]  /*07e0*/  LDS R4, [R21.X4] ;  /* 0x0000000015047984 */ /* 0x0010620000004800 */
[----:B------:R-:W-:-:S03]  /*07f0*/  ISETP.NE.AND P1, PT, R16, RZ, PT ;  /* 0x000000ff1000720c */ /* 0x000fc60003f25270 */
[----:B------:R0:W2:Y:S01]  /*0800*/  LDS R5, [R21.X4+0x1000] ;  /* 0x0010000015057984 */ /* 0x0000a20000004800 */
[----:B------:R-:W-:Y:S07]  /*0810*/  BRA.DIV ~URZ, `(.L_x_559) ;  /* 0x000002e27f007947 */ /* 0x000fee000b800000 */
[----:B--2---:R2:W3:Y:S02]  /*0820*/  SHFL.BFLY PT, R2, R5, 0x1, 0x1f ;  /* 0x0c201f0005027f89 */ /* 0x0044e400000e0000 */
.L_x_564:
[----:B---3--:R-:W-:Y:S01]  /*0830*/  FADD.FTZ R9, R5, R2 ;  /* 0x0000000205097221 */ /* 0x008fe20000010000 */
[----:B------:R-:W-:Y:S05]  /*0840*/  BRA.DIV ~URZ, `(.L_x_560) ;  /* 0x000003327f007947 */ /* 0x000fea000b800000 */
[----:B-1----:R-:W1:Y:S04]  /*0850*/  SHFL.BFLY PT, R3, R4, 0x1, 0x1f ;  /* 0x0c201f0004037f89 */ /* 0x002e6800000e0000 */
[----:B------:R-:W3:Y:S01]  /*0860*/  SHFL.BFLY PT, R2, R9, 0x2, 0x1f ;  /* 0x0c401f0009027f89 */ /* 0x000ee200000e0000 */
[----:B-12---:R-:W-:Y:S02]  /*0870*/  FADD.FTZ R5, R4, R3 ;  /* 0x0000000304057221 */ /* 0x006fe40000010000 */
[----:B---3--:R-:W-:-:S03]  /*0880*/  FADD.FTZ R2, R9, R2 ;  /* 0x0000000209027221 */ /* 0x008fc60000010000 */
[----:B------:R-:W1:Y:S04]  /*0890*/  SHFL.BFLY PT, R6, R5, 0x2, 0x1f ;  /* 0x0c401f0005067f89 */ /* 0x000e6800000e0000 */
[----:B------:R-:W2:Y:S01]  /*08a0*/  SHFL.BFLY PT, R3, R2, 0x4, 0x1f ;  /* 0x0c801f0002037f89 */ /* 0x000ea200000e0000 */
[----:B-1----:R-:W-:Y:S02]  /*08b0*/  FADD.FTZ R7, R5, R6 ;  /* 0x0000000605077221 */ /* 0x002fe40000010000 */
[----:B--2---:R-:W-:-:S03]  /*08c0*/  FADD.FTZ R3, R2, R3 ;  /* 0x0000000302037221 */ /* 0x004fc60000010000 */
[----:B------:R-:W1:Y:S02]  /*08d0*/  SHFL.BFLY PT, R6, R7, 0x4, 0x1f ;  /* 0x0c801f0007067f89 */ /* 0x000e6400000e0000 */
[----:B-1----:R-:W-:Y:S02]  /*08e0*/  FADD.FTZ R8, R7, R6 ;  /* 0x0000000607087221 */ /* 0x002fe40000010000 */
[----:B------:R-:W1:Y:S04]  /*08f0*/  SHFL.BFLY PT, R6, R3, 0x8, 0x1f ;  /* 0x0d001f0003067f89 */ /* 0x000e6800000e0000 */
[----:B------:R-:W2:Y:S01]  /*0900*/  SHFL.BFLY PT, R9, R8, 0x8, 0x1f ;  /* 0x0d001f0008097f89 */ /* 0x000ea200000e0000 */
[----:B-1----:R-:W-:Y:S02]  /*0910*/  FADD.FTZ R6, R3, R6 ;  /* 0x0000000603067221 */ /* 0x002fe40000010000 */
[----:B--2---:R-:W-:-:S03]  /*0920*/  FADD.FTZ R9, R8, R9 ;  /* 0x0000000908097221 */ /* 0x004fc60000010000 */
[----:B------:R1:W2:Y:S04]  /*0930*/  SHFL.BFLY PT, R5, R6, 0x10, 0x1f ;  /* 0x0e001f0006057f89 */ /* 0x0002a800000e0000 */
[----:B------:R1:W3:Y:S02]  /*0940*/  SHFL.BFLY PT, R4, R9, 0x10, 0x1f ;  /* 0x0e001f0009047f89 */ /* 0x0002e400000e0000 */
.L_x_565:
[----:B---3--:R-:W-:Y:S02]  /*0950*/  FADD.FTZ R4, R4, R9 ;  /* 0x0000000904047221 */ /* 0x008fe40000010000 */
[----:B-12---:R-:W-:-:S03]  /*0960*/  FADD.FTZ R6, R5, R6 ;  /* 0x0000000605067221 */ /* 0x006fc60000010000 */
[----:B------:R1:W-:Y:S04]  /*0970*/  @!P1 STS [R17.X4+0x2000], R4 ;  /* 0x0020000411009388 */ /* 0x0003e80000004800 */
[----:B------:R1:W-:Y:S02]  /*0980*/  @!P1 STS [R17.X4+0x2080], R6 ;  /* 0x0020800611009388 */ /* 0x0003e40000004800 */
.L_x_558:
[----:B0-----:R-:W-:Y:S01]  /*0990*/  SHF.L.U32 R2, R19, 0x1, RZ ;  /* 0x0000000113027819 */ /* 0x001fe200000006ff */
[----:B------:R-:W-:Y:S01]  /*09a0*/  WARPSYNC 0xffffffff ;  /* 0xffffffff00007948 */ /* 0x000fe20003800000 */
[----:B------:R-:W-:Y:S02]  /*09b0*/  BAR.SYNC.DEFER_BLOCKING 0x0 ;  /* 0x0000000000007b1d */ /* 0x000fe40000010000 */
[----:B------:R-:W-:-:S04]  /*09c0*/  ISETP.GE.U32.OR P1, PT, R2, c[0x0][0x168], P0 ;  /* 0x00005a0002007a0c */ /* 0x000fc80000726470 */
[----:B------:R-:W-:Y:S09]  /*09d0*/  BSSY B0, `(.L_x_561) ;  /* 0x000000d000007945 */ /* 0x000ff20003800000 */
[----:B------:R-:W-:Y:S05]  /*09e0*/  @P1 BRA `(.L_x_562) ;  /* 0x000000b000001947 */ /* 0x000fea0003800000 */
[----:B------:R-:W-:Y:S01]  /*09f0*/  IMAD.SHL.U32 R2, R0, 0x8, RZ ;  /* 0x0000000800027824 */ /* 0x000fe200078e00ff */
[----:B------:R-:W-:-:S04]  /*0a00*/  HFMA2.MMA R10, -RZ, RZ, 0, 2.384185791015625e-07 ;  /* 0x00000004ff0a7435 */ /* 0x000fc800000001ff */
[----:B-1----:R-:W-:-:S05]  /*0a10*/  LOP3.LUT R6, R2, 0xf8, RZ, 0xc0, !PT ;  /* 0x000000f802067812 */ /* 0x002fca00078ec0ff */
[----:B------:R-:W0:Y:S01]  /*0a20*/  LDS.64 R4, [R6+0x2000] ;  /* 0x0020000006047984 */ /* 0x000e220000000a00 */
[----:B------:R-:W-:-:S03]  /*0a30*/  IMAD.WIDE.U32 R2, R19, R10, c[0x0][0x268] ;  /* 0x00009a0013027625 */ /* 0x000fc600078e000a */
[----:B------:R-:W1:Y:S01]  /*0a40*/  LDS.64 R8, [R6+0x2080] ;  /* 0x0020800006087984 */ /* 0x000e620000000a00 */
[----:B0-----:R-:W-:Y:S01]  /*0a50*/  F2FP.BF16.PACK_AB R7, R5, R4 ;  /* 0x000000040507723e */ /* 0x001fe200000010ff */
[----:B------:R-:W-:Y:S01]  /*0a60*/  IMAD.WIDE.U32 R4, R19, R10, c[0x0][0x260] ;  /* 0x0000980013047625 */ /* 0x000fe200078e000a */
[----:B-1----:R-:W-:-:S03]  /*0a70*/  F2FP.BF16.PACK_AB R9, R9, R8 ;  /* 0x000000080909723e */ /* 0x002fc600000010ff */
[----:B------:R0:W-:Y:S04]  /*0a80*/  STG.E [R2.64], R7 ;  /* 0x0000000702007986 */ /* 0x0001e8000c101904 */
[----:B------:R0:W-:Y:S02]  /*0a90*/  STG.E [R4.64], R9 ;  /* 0x0000000904007986 */ /* 0x0001e4000c101904 */
.L_x_562:
[----:B------:R-:W-:Y:S05]  /*0aa0*/  BSYNC B0 ;  /* 0x0000000000007941 */ /* 0x000fea0003800000 */
.L_x_561:
[C---:B------:R-:W-:Y:S02]  /*0ab0*/  ISETP.GT.U32.AND P1, PT, R18.reuse, -0xa01, PT ;  /* 0xfffff5ff1200780c */ /* 0x040fe40003f24070 */
[----:B------:R-:W-:Y:S02]  /*0ac0*/  IADD3 R18, R18, 0xa00, RZ ;  /* 0x00000a0012127810 */ /* 0x000fe40007ffe0ff */
[----:B------:R-:W-:-:S09]  /*0ad0*/  IADD3 R19, R19, 0x500, RZ ;  /* 0x0000050013137810 */ /* 0x000fd20007ffe0ff */
[----:B01----:R-:W-:Y:S05]  /*0ae0*/  @P1 BRA `(.L_x_563) ;  /* 0xfffff64000001947 */ /* 0x003fea000383ffff */
[----:B------:R-:W-:Y:S05]  /*0af0*/  EXIT ;  /* 0x000000000000794d */ /* 0x000fea0003800000 */
.L_x_559:
[----:B--2---:R-:W-:Y:S01]  /*0b00*/  IMAD.MOV.U32 R9, RZ, RZ, R5 ;  /* 0x000000ffff097224 */ /* 0x004fe200078e0005 */
[----:B------:R-:W-:Y:S01]  /*0b10*/  MOV R8, 0x1 ;  /* 0x0000000100087802 */ /* 0x000fe20000000f00 */
[----:B------:R-:W-:Y:S01]  /*0b20*/  IMAD.MOV.U32 R7, RZ, RZ, 0x1f ;  /* 0x0000001fff077424 */ /* 0x000fe200078e00ff */
[----:B------:R-:W-:Y:S02]  /*0b30*/  MOV R10, 0xffffffff ;  /* 0xffffffff000a7802 */ /* 0x000fe40000000f00 */
[----:B------:R-:W-:Y:S02]  /*0b40*/  MOV R2, 0xb60 ;  /* 0x00000b6000027802 */ /* 0x000fe40000000f00 */
[----:B01----:R-:W-:Y:S05]  /*0b50*/  CALL.REL.NOINC `($__internal_10_$__cuda_sm70_shflsync_bfly_p) ;  /* 0x000003b000007944 */ /* 0x003fea0003c00000 */
[----:B-1----:R-:W-:Y:S01]  /*0b60*/  IMAD.MOV.U32 R2, RZ, RZ, R7 ;  /* 0x000000ffff027224 */ /* 0x002fe200078e0007 */
[----:B0-----:R-:W-:Y:S05]  /*0b70*/  BRA `(.L_x_564) ;  /* 0xfffffcb000007947 */ /* 0x001fea000383ffff */
.L_x_560:
[----:B------:R-:W-:Y:S01]  /*0b80*/  HFMA2.MMA R8, -RZ, RZ, 0, 1.1920928955078125e-07 ;  /* 0x00000002ff087435 */ /* 0x000fe200000001ff */
[----:B------:R-:W-:Y:S01]  /*0b90*/  IMAD.MOV.U32 R7, RZ, RZ, 0x1f ;  /* 0x0000001fff077424 */ /* 0x000fe200078e00ff */
[----:B------:R-:W-:Y:S02]  /*0ba0*/  MOV R10, 0xffffffff ;  /* 0xffffffff000a7802 */ /* 0x000fe40000000f00 */
[----:B------:R-:W-:-:S02]  /*0bb0*/  MOV R2, 0xbd0 ;  /* 0x00000bd000027802 */ /* 0x000fc40000000f00 */
[----:B012---:R-:W-:Y:S05]  /*0bc0*/  CALL.REL.NOINC `($__internal_10_$__cuda_sm70_shflsync_bfly_p) ;  /* 0x0000034000007944 */ /* 0x007fea0003c00000 */
[----:B01----:R-:W-:Y:S01]  /*0bd0*/  FADD.FTZ R9, R9, R7 ;  /* 0x0000000709097221 */ /* 0x003fe20000010000 */
[----:B------:R-:W-:Y:S01]  /*0be0*/  HFMA2.MMA R7, -RZ, RZ, 0, 1.847743988037109375e-06 ;  /* 0x0000001fff077435 */ /* 0x000fe200000001ff */
[----:B------:R-:W-:Y:S01]  /*0bf0*/  IMAD.MOV.U32 R8, RZ, RZ, 0x4 ;  /* 0x00000004ff087424 */ /* 0x000fe200078e00ff */
[----:B------:R-:W-:Y:S01]  /*0c00*/  MOV R2, 0xc30 ;  /* 0x00000c3000027802 */ /* 0x000fe20000000f00 */
[----:B------:R-:W-:-:S03]  /*0c10*/  IMAD.MOV.U32 R10, RZ, RZ, -0x1 ;  /* 0xffffffffff0a7424 */ /* 0x000fc600078e00ff */
[----:B------:R-:W-:Y:S05]  /*0c20*/  CALL.REL.NOINC `($__internal_10_$__cuda_sm70_shflsync_bfly_p) ;  /* 0x000002e000007944 */ /* 0x000fea0003c00000 */
[----:B01----:R-:W-:Y:S01]  /*0c30*/  FADD.FTZ R9, R9, R7 ;  /* 0x0000000709097221 */ /* 0x003fe20000010000 */
[----:B------:R-:W-:Y:S01]  /*0c40*/  HFMA2.MMA R7, -RZ, RZ, 0, 1.847743988037109375e-06 ;  /* 0x0000001fff077435 */ /* 0x000fe200000001ff */
[----:B------:R-:W-:Y:S01]  /*0c50*/  MOV R8, 0x8 ;  /* 0x0000000800087802 */ /* 0x000fe20000000f00 */
[----:B------:R-:W-:Y:S01]  /*0c60*/  IMAD.MOV.U32 R10, RZ, RZ, -0x1 ;  /* 0xffffffffff0a7424 */ /* 0x000fe200078e00ff */
[----:B------:R-:W-:-:S03]  /*0c70*/  MOV R2, 0xc90 ;  /* 0x00000c9000027802 */ /* 0x000fc60000000f00 */
[----:B------:R-:W-:Y:S05]  /*0c80*/  CALL.REL.NOINC `($__internal_10_$__cuda_sm70_shflsync_bfly_p) ;  /* 0x0000028000007944 */ /* 0x000fea0003c00000 */
[----:B-1----:R-:W-:Y:S01]  /*0c90*/  FADD.FTZ R6, R9, R7 ;  /* 0x0000000709067221 */ /* 0x002fe20000010000 */
[----:B------:R-:W-:Y:S01]  /*0ca0*/  HFMA2.MMA R7, -RZ, RZ, 0, 1.847743988037109375e-06 ;  /* 0x0000001fff077435 */ /* 0x000fe200000001ff */
[----:B0-----:R-:W-:Y:S01]  /*0cb0*/  MOV R8, 0x10 ;  /* 0x0000001000087802 */ /* 0x001fe20000000f00 */
[----:B------:R-:W-:Y:S01]  /*0cc0*/  IMAD.MOV.U32 R10, RZ, RZ, -0x1 ;  /* 0xffffffffff0a7424 */ /* 0x000fe200078e00ff */
[----:B------:R-:W-:-:S02]  /*0cd0*/  MOV R2, 0xd00 ;  /* 0x00000d0000027802 */ /* 0x000fc40000000f00 */
[----:B------:R-:W-:Y:S02]  /*0ce0*/  MOV R9, R6 ;  /* 0x0000000600097202 */ /* 0x000fe40000000f00 */
[----:B------:R-:W-:Y:S05]  /*0cf0*/  CALL.REL.NOINC `($__internal_10_$__cuda_sm70_shflsync_bfly_p) ;  /* 0x0000021000007944 */ /* 0x000fea0003c00000 */
[----:B0-----:R-:W-:Y:S01]  /*0d00*/  HFMA2.MMA R8, -RZ, RZ, 0, 5.9604644775390625e-08 ;  /* 0x00000001ff087435 */ /* 0x001fe200000001ff */
[----:B-1----:R-:W-:Y:S01]  /*0d10*/  MOV R5, R7 ;  /* 0x0000000700057202 */ /* 0x002fe20000000f00 */
[----:B------:R-:W-:Y:S01]  /*0d20*/  IMAD.MOV.U32 R9, RZ, RZ, R4 ;  /* 0x000000ffff097224 */ /* 0x000fe200078e0004 */
[----:B------:R-:W-:Y:S01]  /*0d30*/  MOV R7, 0x1f ;  /* 0x0000001f00077802 */ /* 0x000fe20000000f00 */
[----:B------:R-:W-:Y:S01]  /*0d40*/  IMAD.MOV.U32 R10, RZ, RZ, -0x1 ;  /* 0xffffffffff0a7424 */ /* 0x000fe200078e00ff */
[----:B------:R-:W-:Y:S02]  /*0d50*/  MOV R2, 0xd70 ;  /* 0x00000d7000027802 */ /* 0x000fe40000000f00 */
[----:B------:R-:W-:Y:S05]  /*0d60*/  CALL.REL.NOINC `($__internal_10_$__cuda_sm70_shflsync_bfly_p) ;  /* 0x000001a000007944 */ /* 0x000fea0003c00000 */
[----:B0-----:R-:W-:Y:S01]  /*0d70*/  HFMA2.MMA R8, -RZ, RZ, 0, 1.1920928955078125e-07 ;  /* 0x00000002ff087435 */ /* 0x001fe200000001ff */
[----:B-1----:R-:W-:Y:S01]  /*0d80*/  FADD.FTZ R9, R4, R7 ;  /* 0x0000000704097221 */ /* 0x002fe20000010000 */
[----:B------:R-:W-:Y:S01]  /*0d90*/  MOV R7, 0x1f ;  /* 0x0000001f00077802 */ /* 0x000fe20000000f00 */
[----:B------:R-:W-:Y:S01]  /*0da0*/  IMAD.MOV.U32 R10, RZ, RZ, -0x1 ;  /* 0xffffffffff0a7424 */ /* 0x000fe200078e00ff */
[----:B------:R-:W-:Y:S02]  /*0db0*/  MOV R2, 0xdd0 ;  /* 0x00000dd000027802 */ /* 0x000fe40000000f00 */
[----:B------:R-:W-:Y:S05]  /*0dc0*/  CALL.REL.NOINC `($__internal_10_$__cuda_sm70_shflsync_bfly_p) ;  /* 0x0000014000007944 */ /* 0x000fea0003c00000 */
[----:B0-----:R-:W-:Y:S01]  /*0dd0*/  HFMA2.MMA R8, -RZ, RZ, 0, 2.384185791015625e-07 ;  /* 0x00000004ff087435 */ /* 0x001fe200000001ff */
[----:B-1----:R-:W-:Y:S01]  /*0de0*/  FADD.FTZ R9, R9, R7 ;  /* 0x0000000709097221 */ /* 0x002fe20000010000 */
[----:B------:R-:W-:Y:S01]  /*0df0*/  MOV R7, 0x1f ;  /* 0x0000001f00077802 */ /* 0x000fe20000000f00 */
[----:B------:R-:W-:Y:S01]  /*0e00*/  IMAD.MOV.U32 R10, RZ, RZ, -0x1 ;  /* 0xffffffffff0a7424 */ /* 0x000fe200078e00ff */
[----:B------:R-:W-:-:S02]  /*0e10*/  MOV R2, 0xe30 ;  /* 0x00000e3000027802 */ /* 0x000fc40000000f00 */
[----:B------:R-:W-:Y:S05]  /*0e20*/  CALL.REL.NOINC `($__internal_10_$__cuda_sm70_shflsync_bfly_p) ;  /* 0x000000e000007944 */ /* 0x000fea0003c00000 */
[----:B0-----:R-:W-:Y:S01]  /*0e30*/  HFMA2.MMA R8, -RZ, RZ, 0, 4.76837158203125e-07 ;  /* 0x00000008ff087435 */ /* 0x001fe200000001ff */
[----:B-1----:R-:W-:Y:S01]  /*0e40*/  FADD.FTZ R9, R9, R7 ;  /* 0x0000000709097221 */ /* 0x002fe20000010000 */
[----:B------:R-:W-:Y:S01]  /*0e50*/  MOV R7, 0x1f ;  /* 0x0000001f00077802 */ /* 0x000fe20000000f00 */
[----:B------:R-:W-:Y:S01]  /*0e60*/  IMAD.MOV.U32 R10, RZ, RZ, -0x1 ;  /* 0xffffffffff0a7424 */ /* 0x000fe200078e00ff */
[----:B------:R-:W-:-:S02]  /*0e70*/  MOV R2, 0xe90 ;  /* 0x00000e9000027802 */ /* 0x000fc40000000f00 */
[----:B------:R-:W-:Y:S05]  /*0e80*/  CALL.REL.NOINC `($__internal_10_$__cuda_sm70_shflsync_bfly_p) ;  /* 0x0000008000007944 */ /* 0x000fea0003c00000 */
[----:B0-----:R-:W-:Y:S01]  /*0e90*/  HFMA2.MMA R8, -RZ, RZ, 0, 9.5367431640625e-07 ;  /* 0x00000010ff087435 */ /* 0x001fe200000001ff */
[----:B-1----:R-:W-:Y:S01]  /*0ea0*/  FADD.FTZ R9, R9, R7 ;  /* 0x0000000709097221 */ /* 0x002fe20000010000 */
[----:B------:R-:W-:Y:S01]  /*0eb0*/  MOV R7, 0x1f ;  /* 0x0000001f00077802 */ /* 0x000fe20000000f00 */
[----:B------:R-:W-:Y:S01]  /*0ec0*/  IMAD.MOV.U32 R10, RZ, RZ, -0x1 ;  /* 0xffffffffff0a7424 */ /* 0x000fe200078e00ff */
[----:B------:R-:W-:-:S02]  /*0ed0*/  MOV R2, 0xef0 ;  /* 0x00000ef000027802 */ /* 0x000fc40000000f00 */
[----:B------:R-:W-:Y:S05]  /*0ee0*/  CALL.REL.NOINC `($__internal_10_$__cuda_sm70_shflsync_bfly_p) ;  /* 0x0000002000007944 */ /* 0x000fea0003c00000 */
[----:B-1----:R-:W-:Y:S01]  /*0ef0*/  MOV R4, R7 ;  /* 0x0000000700047202 */ /* 0x002fe20000000f00 */
[----:B0-----:R-:W-:Y:S05]  /*0f00*/  BRA `(.L_x_565) ;  /* 0xfffffa4000007947 */ /* 0x001fea000383ffff */
        .weak           $__internal_10_$__cuda_sm70_shflsync_bfly_p
        .type           $__internal_10_$__cuda_sm70_shflsync_bfly_p,@function
        .size           $__internal_10_$__cuda_sm70_shflsync_bfly_p,(.L_x_9754 - $__internal_10_$__cuda_sm70_shflsync_bfly_p)
$__internal_10_$__cuda_sm70_shflsync_bfly_p:
[----:B------:R-:W-:Y:S01]  /*0f10*/  HFMA2.MMA R3, -RZ, RZ, 0, 0 ;  /* 0x00000000ff037435 */ /* 0x000fe200000001ff */
[----:B------:R-:W-:Y:S04]  /*0f20*/  WARPSYNC R10 ;  /* 0x0000000a00007348 */ /* 0x000fe80003800000 */
[----:B------:R0:W1:Y:S01]  /*0f30*/  SHFL.BFLY PT, R7, R9, R8, R7 ;  /* 0x0c00000809077389 */ /* 0x00006200000e0007 */
[----:B------:R-:W-:Y:S05]  /*0f40*/  RET.REL.NODEC R2 `(_ZN10layer_norm22ln_bwd_finalize_kernelINS_22Kernel_traits_finalizeILj2560E13__nv_bfloat16S2_S2_S2_fjLb0ELj1024ELj4ENS_18Kernel_traits_baseILj2560ES2_S2_S2_S2_fjLj1024EEEEELb0ELb0EEEvNS_9BwdParamsE) ;  /* 0xfffff0b002007950 */ /* 0x000fea0003c3ffff */
.L_x_566:
        /* <DEDUP_REMOVED lines=11> */
.L_x_9754:


//--------------------- .text._ZN10layer_norm13ln_bwd_kernelINS_13Kernel_traitsI13__nv_bfloat16S2_S2_S2_fjLj2560ELj1ELj1ELj4ELj8ENS_18Kernel_traits_baseILj2560ES2_S2_S2_S2_fjLj128EEEEELb1ELb0ELb1ELb0EEEvNS_9BwdParamsE --------------------------
	.section	.text._ZN10layer_norm13ln_bwd_kernelINS_13Kernel_traitsI13__nv_bfloat16S2_S2_S2_fjLj2560ELj1ELj1ELj4ELj8ENS_18Kernel_traits_baseILj2560ES2_S2_S2_S2_fjLj128EEEEELb1ELb0ELb1ELb0EEEvNS_9BwdParamsE,"ax",@progbits
	.sectioninfo	@"SHI_REGISTERS=152"
	.align	128
        .global         _ZN10layer_norm13ln_bwd_kernelINS_13Kernel_traitsI13__nv_bfloat16S2_S2_S2_fjLj2560ELj1ELj1ELj4ELj8ENS_18Kernel_traits_baseILj2560ES2_S2_S2_S2_fjLj128EEEEELb1ELb0ELb1ELb0EEEvNS_9BwdParamsE
        .type           _ZN10layer_norm13ln_bwd_kernelINS_13Kernel_traitsI13__nv_bfloat16S2_S2_S2_fjLj2560ELj1ELj1ELj4ELj8ENS_18Kernel_traits_baseILj2560ES2_S2_S2_S2_fjLj128EEEEELb1ELb0ELb1ELb0EEEvNS_9BwdParamsE,@function
        .size           _ZN10layer_norm13ln_bwd_kernelINS_13Kernel_traitsI13__nv_bfloat16S2_S2_S2_fjLj2560ELj1ELj1ELj4ELj8ENS_18Kernel_traits_baseILj2560ES2_S2_S2_S2_fjLj128EEEEELb1ELb0ELb1ELb0EEEvNS_9BwdParamsE,(.L_x_9755 - _ZN10layer_norm13ln_bwd_kernelINS_13Kernel_traitsI13__nv_bfloat16S2_S2_S2_fjLj2560ELj1ELj1ELj4ELj8ENS_18Kernel_traits_baseILj2560ES2_S2_S2_S2_fjLj128EEEEELb1ELb0ELb1ELb0EEEvNS_9BwdParamsE)
        .other          _ZN10layer_norm13ln_bwd_kernelINS_13Kernel_traitsI13__nv_bfloat16S2_S2_S2_fjLj2560ELj1ELj1ELj4ELj8ENS_18Kernel_traits_baseILj2560ES2_S2_S2_S2_fjLj128EEEEELb1ELb0ELb1ELb0EEEvNS_9BwdParamsE,@"STO_CUDA_ENTRY STV_DEFAULT"
_ZN10layer_norm13ln_bwd_kernelINS_13Kernel_traitsI13__nv_bfloat16S2_S2_S2_fjLj2560ELj1ELj1ELj4ELj8ENS_18Kernel_traits_baseILj2560ES2_S2_S2_S2_fjLj128EEEEELb1ELb0ELb1ELb0EEEvNS_9BwdParamsE:
.text._ZN10layer_norm13ln_bwd_kernelINS_13Kernel_traitsI13__nv_bfloat16S2_S2_S2_fjLj2560ELj1ELj1ELj4ELj8ENS_18Kernel_traits_baseILj2560ES2_S2_S2_S2_fjLj128EEEEELb1ELb0ELb1ELb0EEEvNS_9BwdParamsE:
        /* <DEDUP_REMOVED lines=25> */
[----:B------:R-:W-:-:S03]  /*0190*/  @P3 IADD3 R14, R14, 0x80, RZ ;  /* 0x000000800e0e3810 */ /* 0x000fc60007ffe0ff */
[----:B------:R-:W-:Y:S01]  /*01a0*/  @P1 IMAD.MOV.U32 R23, RZ, RZ, 0x8 ;  /* 0x00000008ff171424 */ /* 0x000fe200078e00ff */
[----:B------:R1:W5:Y:S01]  /*01b0*/  @P3 LDG.E.64 R8, [R18.64] ;  /* 0x0000000412083981 */ /* 0x000362000c1e1b00 */
[C---:B------:R-:W-:Y:S01]  /*01c0*/  @P0 IMAD.WIDE.U32 R20, R14.reuse, R21, c[0x0][0x1b0] ;  /* 0x00006c000e140625 */ /* 0x040fe200078e0015 */
[----:B------:R-:W-:-:S03]  /*01d0*/  @P0 IADD3 R14, R14, 0x80, RZ ;  /* 0x000000800e0e0810 */ /* 0x000fc60007ffe0ff */
[----:B------:R-:W-:Y:S01]  /*01e0*/  @P2 IMAD.MOV.U32 R15, RZ, RZ, 0x8 ;  /* 0x00000008ff0f2424 */ /* 0x000fe200078e00ff */
        /* <DEDUP_REMOVED lines=35> */
[--C-:B------:R-:W-:Y:S01]  /*0420*/  SHF.R.U64 R26, R6, 0x10, R7.reuse ;  /* 0x00000010061a7819 */ /* 0x100fe20000001207 */
[--C-:B------:R-:W-:Y:S01]  /*0430*/  IMAD.MOV.U32 R25, RZ, RZ, R7.reuse ;  /* 0x000000ffff197224 */ /* 0x100fe200078e0007 */
[----:B------:R-:W-:Y:S01]  /*0440*/  SHF.R.U32.HI R24, RZ, 0x10, R7 ;  /* 0x00000010ff187819 */ /* 0x000fe20000011607 */
[--C-:B------:R-:W-:Y:S01]  /*0450*/  IMAD.MOV.U32 R21, RZ, RZ, R9.reuse ;  /* 0x000000ffff157224 */ /* 0x100fe200078e0009 */
[----:B------:R-:W-:Y:S01]  /*0460*/  SHF.R.U32.HI R20, RZ, 0x10, R9 ;  /* 0x00000010ff147819 */ /* 0x000fe20000011609 */
        /* <DEDUP_REMOVED lines=10> */
[----:B------:R-:W-:Y:S01]  /*0510*/  HFMA2.MMA R14, -RZ, RZ, 0, 5.9604644775390625e-08 ;  /* 0x00000001ff0e7435 */ /* 0x000fe200000001ff */
[----:B------:R-:W-:Y:S01]  /*0520*/  IMAD.MOV.U32 R69, RZ, RZ, RZ ;  /* 0x000000ffff457224 */ /* 0x000fe200078e00ff */
        /* <DEDUP_REMOVED lines=19> */
[----:B0-----:R-:W-:Y:S02]  /*0660*/  PRMT R7, RZ, 0x5410, R7 ;  /* 0x00005410ff077816 */ /* 0x001fe40000000007 */
.L_x_672:
[----:B------:R-:W-:-:S04]  /*0670*/  IMAD.MOV.U32 R145, RZ, RZ, 0x4 ;  /* 0x00000004ff917424 */ /* 0x000fc800078e00ff */
[----:B------:R-:W-:-:S06]  /*0680*/  IMAD.WIDE R78, R28, R145, c[0x0][0x1d8] ;  /* 0x000076001c4e7625 */ /* 0x000fcc00078e0291 */
[----:B------:R-:W2:Y:S01]  /*0690*/  LDG.E R78, [R78.64] ;  /* 0x000000044e4e7981 */ /* 0x000ea2000c1e1900 */
[----:B------:R-:W-:-:S04]  /*06a0*/  IMAD.WIDE R76, R28, R145, c[0x0][0x1a8] ;  /* 0x00006a001c4c7625 */ /* 0x000fc800078e0291 */
[CC--:B------:R-:W-:Y:S01]  /*06b0*/  IMAD.WIDE R74, R28.reuse, R145.reuse, c[0x0][0x1d0] ;  /* 0x000074001c4a7625 */ /* 0x0c0fe200078e0291 */
[----:B------:R0:W5:Y:S03]  /*06c0*/  LDG.E R6, [R76.64] ;  /* 0x000000044c067981 */ /* 0x000166000c1e1900 */
[----:B------:R-:W-:Y:S01]  /*06d0*/  IMAD R87, R28, c[0x0][0x168], RZ ;  /* 0x00005a001c577a24 */ /* 0x000fe200078e02ff */
[----:B------:R0:W5:Y:S01]  /*06e0*/  LDG.E R5, [R74.64] ;  /* 0x000000044a057981 */ /* 0x000162000c1e1900 */
[----:B------:R-:W-:Y:S01]  /*06f0*/  LOP3.LUT R146, R30, 0x7f, RZ, 0xc0, !PT ;  /* 0x0000007f1e927812 */ /* 0x000fe200078ec0ff */
[----:B------:R-:W-:Y:S02]  /*0700*/  IMAD.WIDE R72, R28, R145, c[0x0][0x1a0] ;  /* 0x000068001c487625 */ /* 0x000fe400078e0291 */
[----:B------:R-:W-:Y:S01]  /*0710*/  SHF.R.S32.HI R114, RZ, 0x1f, R87 ;  /* 0x0000001fff727819 */ /* 0x000fe20000011457 */
[----:B------:R-:W-:Y:S01]  /*0720*/  BSSY B0, `(.L_x_568) ;  /* 0x0000180000007945 */ /* 0x000fe20003800000 */
[----:B------:R-:W-:Y:S01]  /*0730*/  IMAD.MOV.U32 R142, RZ, RZ, 0x8 ;  /* 0x00000008ff8e7424 */ /* 0x000fe200078e00ff */
[----:B------:R1:W5:Y:S01]  /*0740*/  LDG.E R144, [R72.64] ;  /* 0x0000000448907981 */ /* 0x000362000c1e1900 */
[----:B------:R-:W-:-:S04]  /*0750*/  LEA.HI R87, R114, R87, RZ, 0x2 ;  /* 0x0000005772577211 */ /* 0x000fc800078f10ff */
[----:B------:R-:W-:-:S05]  /*0760*/  LEA.HI.SX32 R87, R87, R146, 0x1e ;  /* 0x0000009257577211 */ /* 0x000fca00078ff2ff */
[----:B-1----:R-:W-:Y:S01]  /*0770*/  IMAD.WIDE.U32 R72, R87, R142, c[0x0][0x218] ;  /* 0x0000860057487625 */ /* 0x002fe200078e008e */
[----:B--2---:R-:W-:-:S13]  /*0780*/  ISETP.GT.AND P2, PT, R78, RZ, PT ;  /* 0x000000ff4e00720c */ /* 0x004fda0003f44270 */
[----:B------:R-:W-:Y:S05]  /*0790*/  @P2 BRA `(.L_x_569) ;  /* 0x0000041000002947 */ /* 0x000fea0003800000 */
[----:B0----5:R-:W-:Y:S01]  /*07a0*/  ISETP.GE.AND P3, PT, R5, 0x1, PT ;  /* 0x000000010500780c */ /* 0x021fe20003f66270 */
[----:B------:R-:W-:Y:S01]  /*07b0*/  BSSY B1, `(.L_x_570) ;  /* 0x0000011000017945 */ /* 0x000fe20003800000 */
[----:B------:R-:W-:Y:S01]  /*07c0*/  LOP3.LUT P4, RZ, R4, 0xffffff80, RZ, 0xc0, !PT ;  /* 0xffffff8004ff7812 */ /* 0x000fe2000788c0ff */
[----:B------:R-:W-:Y:S02]  /*07d0*/  IMAD.MOV.U32 R76, RZ, RZ, RZ ;  /* 0x000000ffff4c7224 */ /* 0x000fe400078e00ff */
[----:B------:R-:W-:-:S08]  /*07e0*/  IMAD.MOV.U32 R77, RZ, RZ, R87 ;  /* 0x000000ffff4d7224 */ /* 0x000fd000078e0057 */
[----:B------:R-:W-:-:S05]  /*07f0*/  @P3 IADD3 R74, R5, -0x1, RZ ;  /* 0xffffffff054a3810 */ /* 0x000fca0007ffe0ff */
[----:B------:R-:W-:-:S05]  /*0800*/  @P3 IMAD R74, R74, c[0x0][0x168], RZ ;  /* 0x00005a004a4a3a24 */ /* 0x000fca00078e02ff */
[----:B------:R-:W-:-:S04]  /*0810*/  @P3 SHF.R.S32.HI R75, RZ, 0x1f, R74 ;  /* 0x0000001fff4b3819 */ /* 0x000fc8000001144a */
[----:B------:R-:W-:-:S04]  /*0820*/  @P3 LEA.HI R75, R75, R74, RZ, 0x2 ;  /* 0x0000004a4b4b3211 */ /* 0x000fc800078f10ff */
[----:B------:R-:W-:Y:S01]  /*0830*/  @P3 LEA.HI.SX32 R76, R75, R146, 0x1e ;  /* 0x000000924b4c3211 */ /* 0x000fe200078ff2ff */
[----:B------:R-:W-:Y:S05]  /*0840*/  @!P4 BRA `(.L_x_571) ;  /* 0x000000700000c947 */ /* 0x000fea0003800000 */
[----:B------:R-:W-:Y:S01]  /*0850*/  ISETP.NE.U32.AND P3, PT, RZ, c[0x0][0x218], PT ;  /* 0x00008600ff007a0c */ /* 0x000fe20003f65070 */
[----:B------:R-:W-:-:S03]  /*0860*/  IMAD.WIDE.U32 R74, R76, R145, c[0x0][0x190] ;  /* 0x000064004c4a7625 */ /* 0x000fc600078e0091 */
[----:B------:R-:W-:Y:S02]  /*0870*/  ISETP.NE.AND.EX P3, PT, RZ, c[0x0][0x21c], PT, P3 ;  /* 0x00008700ff007a0c */ /* 0x000fe40003f65330 */
[----:B------:R0:W5:Y:S11]  /*0880*/  LDG.E R3, [R74.64] ;  /* 0x000000044a037981 */ /* 0x000176000c1e1900 */
[----:B------:R0:W5:Y:S01]  /*0890*/  @P3 LDG.E.64 R104, [R72.64] ;  /* 0x0000000448683981 */ /* 0x000162000c1e1b00 */
[----:B------:R-:W-:-:S02]  /*08a0*/  IADD3 R77, R87, 0x80, RZ ;  /* 0x00000080574d7810 */ /* 0x000fc40007ffe0ff */
[----:B------:R-:W-:Y:S02]  /*08b0*/  IADD3 R76, R76, 0x80, RZ ;  /* 0x000000804c4c7810 */ /* 0x000fe40007ffe0ff */
.L_x_571:
[----:B------:R-:W-:Y:S05]  /*08c0*/  BSYNC B1 ;  /* 0x0000000000017941 */ /* 0x000fea0003800000 */
.L_x_570:
[----:B------:R-:W-:Y:S01]  /*08d0*/  ISETP.GE.U32.AND P3, PT, R4, 0x100, PT ;  /* 0x000001000400780c */ /* 0x000fe20003f66070 */
[----:B------:R-:W-:-:S12]  /*08e0*/  BSSY B1, `(.L_x_572) ;  /* 0x000000a000017945 */ /* 0x000fd80003800000 */
[----:B------:R-:W-:Y:S05]  /*08f0*/  @!P3 BRA `(.L_x_573) ;  /* 0x000000800000b947 */ /* 0x000fea0003800000 */
[----:B------:R-:W-:Y:S01]  /*0900*/  ISETP.NE.U32.AND P3, PT, RZ, c[0x0][0x218], PT ;  /* 0x00008600ff007a0c */ /* 0x000fe20003f65070 */
[----:B0-----:R-:W-:-:S03]  /*0910*/  IMAD.WIDE.U32 R74, R76, R145, c[0x0][0x190] ;  /* 0x000064004c4a7625 */ /* 0x001fc600078e0091 */
[----:B------:R-:W-:Y:S02]  /*0920*/  ISETP.NE.AND.EX P3, PT, RZ, c[0x0][0x21c], PT, P3 ;  /* 0x00008700ff007a0c */ /* 0x000fe40003f65330 */
[----:B------:R0:W5:Y:S11]  /*0930*/  LDG.E R2, [R74.64] ;  /* 0x000000044a027981 */ /* 0x000176000c1e1900 */
[----:B------:R-:W-:-:S05]  /*0940*/  @P3 IMAD.WIDE.U32 R72, R77, R142, c[0x0][0x218] ;  /* 0x000086004d483625 */ /* 0x000fca00078e008e */
[----:B------:R0:W5:Y:S01]  /*0950*/  @P3 LDG.E.64 R106, [R72.64] ;  /* 0x00000004486a3981 */ /* 0x000162000c1e1b00 */
[----:B------:R-:W-:Y:S02]  /*0960*/  IADD3 R76, R76, 0x80, RZ ;  /* 0x000000804c4c7810 */ /* 0x000fe40007ffe0ff */
[----:B------:R-:W-:Y:S02]  /*0970*/  IADD3 R77, R77, 0x80, RZ ;  /* 0x000000804d4d7810 */ /* 0x000fe40007ffe0ff */
.L_x_573:
[----:B------:R-:W-:Y:S05]  /*0980*/  BSYNC B1 ;  /* 0x0000000000017941 */ /* 0x000fea0003800000 */
.L_x_572:
[----:B------:R-:W-:Y:S01]  /*0990*/  BSSY B1, `(.L_x_574) ;  /* 0x000000a000017945 */ /* 0x000fe20003800000 */
        /* <DEDUP_REMOVED lines=9> */
.L_x_575:
[----:B------:R-:W-:Y:S05]  /*0a30*/  BSYNC B1 ;  /* 0x0000000000017941 */ /* 0x000fea0003800000 */
.L_x_574:
        /* <DEDUP_REMOVED lines=10> */
.L_x_577:
[----:B------:R-:W-:Y:S05]  /*0ae0*/  BSYNC B1 ;  /* 0x0000000000017941 */ /* 0x000fea0003800000 */
.L_x_576:
[----:B------:R-:W-:Y:S01]  /*0af0*/  ISETP.GE.U32.AND P3, PT, R4, 0x280, PT ;  /* 0x000002800400780c */ /* 0x000fe20003f66070 */
[----:B------:R-:W-:Y:S02]  /*0b00*/  IMAD.MOV.U32 R143, RZ, RZ, RZ ;  /* 0x000000ffff8f7224 */ /* 0x000fe400078e00ff */
[----:B------:R-:W-:-:S10]  /*0b10*/  IMAD.MOV.U32 R115, RZ, RZ, RZ ;  /* 0x000000ffff737224 */ /* 0x000fd400078e00ff */
[----:B------:R-:W-:Y:S05]  /*0b20*/  @!P3 BRA `(.L_x_578) ;  /* 0x000013f00000b947 */ /* 0x000fea0003800000 */
[----:B------:R-:W-:Y:S01]  /*0b30*/  ISETP.NE.U32.AND P3, PT, RZ, c[0x0][0x218], PT ;  /* 0x00008600ff007a0c */ /* 0x000fe20003f65070 */
[----:B0-----:R-:W-:-:S03]  /*0b40*/  IMAD.WIDE.U32 R72, R76, R145, c[0x0][0x190] ;  /* 0x000064004c487625 */ /* 0x001fc600078e0091 */
[----:B------:R-:W-:Y:S02]  /*0b50*/  ISETP.NE.AND.EX P3, PT, RZ, c[0x0][0x21c], PT, P3 ;  /* 0x00008700ff007a0c */ /* 0x000fe40003f65330 */
[----:B------:R0:W5:Y:S11]  /*0b60*/  LDG.E R0, [R72.64] ;  /* 0x0000000448007981 */ /* 0x000176000c1e1900 */
[----:B------:R-:W-:-:S05]  /*0b70*/  @P3 IMAD.WIDE.U32 R74, R77, R142, c[0x0][0x218] ;  /* 0x000086004d4a3625 */ /* 0x000fca00078e008e */
[----:B------:R0:W5:Y:S01]  /*0b80*/  @P3 LDG.E.64 R110, [R74.64] ;  /* 0x000000044a6e3981 */ /* 0x000162000c1e1b00 */
[----:B------:R-:W-:Y:S01]  /*0b90*/  IMAD.MOV.U32 R115, RZ, RZ, RZ ;  /* 0x000000ffff737224 */ /* 0x000fe200078e00ff */
[----:B------:R-:W-:Y:S05]  /*0ba0*/  BRA `(.L_x_578) ;  /* 0x0000137000007947 */ /* 0x000fea0003800000 */
.L_x_569:
[----:B0----5:R-:W-:Y:S01]  /*0bb0*/  ISETP.GE.AND P3, PT, R5, 0x1, PT ;  /* 0x000000010500780c */ /* 0x021fe20003f66270 */
[----:B------:R-:W-:Y:S01]  /*0bc0*/  BSSY B1, `(.L_x_579) ;  /* 0x0000048000017945 */ /* 0x000fe20003800000 */
[----:B------:R-:W-:Y:S01]  /*0bd0*/  IADD3 R74, R78, -0x1, RZ ;  /* 0xffffffff4e4a7810 */ /* 0x000fe20007ffe0ff */
[----:B------:R-:W-:Y:S01]  /*0be0*/  CS2R R114, SRZ ;  /* 0x0000000000727805 */ /* 0x000fe2000001ff00 */
[----:B------:R-:W-:Y:S01]  /*0bf0*/  LOP3.LUT P4, RZ, R4, 0xffffff80, RZ, 0xc0, !PT ;  /* 0xffffff8004ff7812 */ /* 0x000fe2000788c0ff */
[----:B------:R-:W-:Y:S02]  /*0c00*/  IMAD.MOV.U32 R143, RZ, RZ, RZ ;  /* 0x000000ffff8f7224 */ /* 0x000fe400078e00ff */
[----:B------:R-:W-:Y:S02]  /*0c10*/  IMAD R74, R74, c[0x0][0x168], RZ ;  /* 0x00005a004a4a7a24 */ /* 0x000fe400078e02ff */
[----:B------:R-:W-:-:S04]  /*0c20*/  IMAD.MOV.U32 R147, RZ, RZ, R87 ;  /* 0x000000ffff937224 */ /* 0x000fc800078e0057 */
[----:B------:R-:W-:-:S05]  /*0c30*/  @P3 IADD3 R75, R5, -0x1, RZ ;  /* 0xffffffff054b3810 */ /* 0x000fca0007ffe0ff */
[----:B------:R-:W-:Y:S01]  /*0c40*/  @P3 IMAD R76, R75, c[0x0][0x168], RZ ;  /* 0x00005a004b4c3a24 */ /* 0x000fe200078e02ff */
[----:B------:R-:W-:-:S04]  /*0c50*/  SHF.R.S32.HI R75, RZ, 0x1f, R74 ;  /* 0x0000001fff4b7819 */ /* 0x000fc8000001144a */
[----:B------:R-:W-:Y:S02]  /*0c60*/  @P3 SHF.R.S32.HI R77, RZ, 0x1f, R76 ;  /* 0x0000001fff4d3819 */ /* 0x000fe4000001144c */
[----:B------:R-:W-:Y:S02]  /*0c70*/  LEA.HI R75, R75, R74, RZ, 0x2 ;  /* 0x0000004a4b4b7211 */ /* 0x000fe400078f10ff */
[----:B------:R-:W-:Y:S02]  /*0c80*/  @P3 LEA.HI R77, R77, R76, RZ, 0x2 ;  /* 0x0000004c4d4d3211 */ /* 0x000fe400078f10ff */
[-C--:B------:R-:W-:Y:S02]  /*0c90*/  LEA.HI.SX32 R149, R75, R146.reuse, 0x1e ;  /* 0x000000924b957211 */ /* 0x080fe400078ff2ff */
[----:B------:R-:W-:Y:S01]  /*0ca0*/  @P3 LEA.HI.SX32 R114, R77, R146, 0x1e ;  /* 0x000000924d723211 */ /* 0x000fe200078ff2ff */
[----:B------:R-:W-:Y:S05]  /*0cb0*/  @!P4 BRA `(.L_x_580) ;  /* 0x000003800000c947 */ /* 0x000fea0003800000 */
[----:B------:R-:W-:-:S04]  /*0cc0*/  IMAD.WIDE.U32 R74, R87, R142, c[0x0][0x188] ;  /* 0x00006200574a7625 */ /* 0x000fc800078e008e */
[----:B------:R-:W-:Y:S02]  /*0cd0*/  IMAD.WIDE.U32 R76, R149, R142, c[0x0][0x208] ;  /* 0x00008200954c7625 */ /* 0x000fe400078e008e */
[----:B------:R-:W2:Y:S04]  /*0ce0*/  LDG.E.64 R74, [R74.64] ;  /* 0x000000044a4a7981 */ /* 0x000ea8000c1e1b00 */
[----:B------:R-:W3:Y:S01]  /*0cf0*/  LDG.E.64 R76, [R76.64] ;  /* 0x000000044c4c7981 */ /* 0x000ee2000c1e1b00 */
[----:B------:R-:W-:-:S04]  /*0d00*/  ISETP.NE.U32.AND P3, PT, RZ, c[0x0][0x218], PT ;  /* 0x00008600ff007a0c */ /* 0x000fc80003f65070 */
[----:B------:R-:W-:Y:S01]  /*0d10*/  ISETP.NE.AND.EX P3, PT, RZ, c[0x0][0x21c], PT, P3 ;  /* 0x00008700ff007a0c */ /* 0x000fe20003f65330 */
[----:B------:R-:W-:-:S05]  /*0d20*/  IMAD.WIDE.U32 R78, R114, R145, c[0x0][0x190] ;  /* 0x00006400724e7625 */ /* 0x000fca00078e0091 */
[----:B------:R0:W5:Y:S07]  /*0d30*/  LDG.E R3, [R78.64] ;  /* 0x000000044e037981 */ /* 0x00016e000c1e1900 */
[----:B------:R1:W5:Y:S01]  /*0d40*/  @P3 LDG.E.64 R104, [R72.64] ;  /* 0x0000000448683981 */ /* 0x000362000c1e1b00 */
[----:B------:R-:W-:Y:S02]  /*0d50*/  ISETP.NE.AND P3, PT, R29, RZ, PT ;  /* 0x000000ff1d00720c */ /* 0x000fe40003f65270 */
[----:B------:R-:W-:-:S02]  /*0d60*/  IADD3 R147, R87, 0x80, RZ ;  /* 0x0000008057937810 */ /* 0x000fc40007ffe0ff */
        /* <DEDUP_REMOVED lines=9> */
[----:B------:R-:W-:Y:S02]  /*0e00*/  FSEL R76, R144, RZ, !P3 ;  /* 0x000000ff904c7208 */ /* 0x000fe40005800000 */
[----:B------:R-:W-:Y:S02]  /*0e10*/  PRMT R75, RZ, 0x5410, R91 ;  /* 0x00005410ff4b7816 */ /* 0x000fe4000000005b */
[----:B-1----:R-:W-:Y:S02]  /*0e20*/  PRMT R73, RZ, 0x5410, R74 ;  /* 0x00005410ff497816 */ /* 0x002fe4000000004a */
[----:B------:R-:W-:Y:S01]  /*0e30*/  PRMT R88, RZ, 0x5410, R88 ;  /* 0x00005410ff587816 */ /* 0x000fe20000000058 */
[C---:B------:R-:W-:Y:S02]  /*0e40*/  FADD.FTZ R75, -R76.reuse, R75 ;  /* 0x0000004b4c4b7221 */ /* 0x040fe40000010100 */
[----:B------:R-:W-:Y:S01]  /*0e50*/  FADD.FTZ R73, -R76, R73 ;  /* 0x000000494c497221 */ /* 0x000fe20000010100 */
[----:B------:R-:W-:Y:S01]  /*0e60*/  PRMT R91, RZ, 0x5410, R93 ;  /* 0x00005410ff5b7816 */ /* 0x000fe2000000005d */
[C---:B------:R-:W-:Y:S01]  /*0e70*/  FMUL.FTZ R94, R6.reuse, R75 ;  /* 0x0000004b065e7220 */ /* 0x040fe20000410000 */
[----:B------:R-:W-:Y:S01]  /*0e80*/  PRMT R74, RZ, 0x5410, R92 ;  /* 0x00005410ff4a7816 */ /* 0x000fe2000000005c */
[----:B------:R-:W-:-:S02]  /*0e90*/  FMUL.FTZ R95, R6, R73 ;  /* 0x00000049065f7220 */ /* 0x000fc40000410000 */
[----:B------:R-:W-:Y:S01]  /*0ea0*/  FMUL.FTZ R92, R27, R88 ;  /* 0x000000581b5c7220 */ /* 0x000fe20000410000 */
[----:B0-----:R-:W-:Y:S01]  /*0eb0*/  PRMT R79, RZ, 0x5410, R90 ;  /* 0x00005410ff4f7816 */ /* 0x001fe2000000005a */
[----:B------:R-:W-:Y:S01]  /*0ec0*/  FADD.FTZ R77, -R76, R77 ;  /* 0x0000004d4c4d7221 */ /* 0x000fe20000010100 */
[----:B------:R-:W-:Y:S01]  /*0ed0*/  PRMT R89, RZ, 0x5410, R89 ;  /* 0x00005410ff597816 */ /* 0x000fe20000000059 */
[----:B------:R-:W-:Y:S02]  /*0ee0*/  FADD.FTZ R49, R49, R91 ;  /* 0x0000005b31317221 */ /* 0x000fe40000010000 */
[-C--:B------:R-:W-:Y:S02]  /*0ef0*/  FFMA.FTZ R69, R94, R91.reuse, R69 ;  /* 0x0000005b5e457223 */ /* 0x080fe40000010045 */
[----:B------:R-:W-:Y:S02]  /*0f00*/  FMUL.FTZ R91, R26, R91 ;  /* 0x0000005b1a5b7220 */ /* 0x000fe40000410000 */
[----:B------:R-:W-:-:S02]  /*0f10*/  FADD.FTZ R72, RZ, R92 ;  /* 0x0000005cff487221 */ /* 0x000fc40000010000 */
[----:B------:R-:W-:Y:S02]  /*0f20*/  FFMA.FTZ R73, R95, R92, RZ ;  /* 0x0000005c5f497223 */ /* 0x000fe400000100ff */
[----:B------:R-:W-:Y:S02]  /*0f30*/  FMUL.FTZ R93, R6, R77 ;  /* 0x0000004d065d7220 */ /* 0x000fe40000410000 */
[----:B------:R-:W-:Y:S02]  /*0f40*/  FADD.FTZ R79, -R76, R79 ;  /* 0x0000004f4c4f7221 */ /* 0x000fe40000010100 */
        /* <DEDUP_REMOVED lines=15> */
.L_x_580:
[----:B------:R-:W-:Y:S05]  /*1040*/  BSYNC B1 ;  /* 0x0000000000017941 */ /* 0x000fea0003800000 */
.L_x_579:
[----:B------:R-:W-:Y:S01]  /*1050*/  ISETP.GE.U32.AND P3, PT, R4, 0x100, PT ;  /* 0x000001000400780c */ /* 0x000fe20003f66070 */
[----:B------:R-:W-:-:S12]  /*1060*/  BSSY B1, `(.L_x_581) ;  /* 0x000003b000017945 */ /* 0x000fd80003800000 */
[----:B------:R-:W-:Y:S05]  /*1070*/  @!P3 BRA `(.L_x_582) ;  /* 0x000003900000b947 */ /* 0x000fea0003800000 */
[----:B------:R-:W-:-:S04]  /*1080*/  IMAD.WIDE.U32 R72, R149, R142, c[0x0][0x208] ;  /* 0x0000820095487625 */ /* 0x000fc800078e008e */
[----:B------:R-:W-:Y:S02]  /*1090*/  IMAD.WIDE.U32 R74, R147, R142, c[0x0][0x188] ;  /* 0x00006200934a7625 */ /* 0x000fe400078e008e */
[----:B------:R-:W2:Y:S04]  /*10a0*/  LDG.E.64 R72, [R72.64] ;  /* 0x0000000448487981 */ /* 0x000ea8000c1e1b00 */
[----:B------:R-:W3:Y:S01]  /*10b0*/  LDG.E.64 R74, [R74.64] ;  /* 0x000000044a4a7981 */ /* 0x000ee2000c1e1b00 */
[----:B------:R-:W-:Y:S01]  /*10c0*/  IMAD.WIDE.U32 R78, R114, R145, c[0x0][0x190] ;  /* 0x00006400724e7625 */ /* 0x000fe200078e0091 */
[----:B------:R-:W-:-:S04]  /*10d0*/  ISETP.NE.U32.AND P3, PT, RZ, c[0x0][0x218], PT ;  /* 0x00008600ff007a0c */ /* 0x000fc80003f65070 */
[----:B------:R0:W5:Y:S01]  /*10e0*/  LDG.E R2, [R78.64] ;  /* 0x000000044e027981 */ /* 0x000162000c1e1900 */
[----:B------:R-:W-:-:S13]  /*10f0*/  ISETP.NE.AND.EX P3, PT, RZ, c[0x0][0x21c], PT, P3 ;  /* 0x00008700ff007a0c */ /* 0x000fda0003f65330 */
[----:B------:R-:W-:-:S05]  /*1100*/  @P3 IMAD.WIDE.U32 R76, R147, R142, c[0x0][0x218] ;  /* 0x00008600934c3625 */ /* 0x000fca00078e008e */
[----:B------:R1:W5:Y:S01]  /*1110*/  @P3 LDG.E.64 R106, [R76.64] ;  /* 0x000000044c6a3981 */ /* 0x000362000c1e1b00 */
[----:B------:R-:W-:-:S04]  /*1120*/  ISETP.NE.AND P3, PT, R29, RZ, PT ;  /* 0x000000ff1d00720c */ /* 0x000fc80003f65270 */
[----:B------:R-:W-:Y:S02]  /*1130*/  FSEL R123, R144, RZ, !P3 ;  /* 0x000000ff907b7208 */ /* 0x000fe40005800000 */
[----:B------:R-:W-:Y:S02]  /*1140*/  IADD3 R149, R149, 0x80, RZ ;  /* 0x0000008095957810 */ /* 0x000fe40007ffe0ff */
[----:B------:R-:W-:Y:S02]  /*1150*/  IADD3 R114, R114, 0x80, RZ ;  /* 0x0000008072727810 */ /* 0x000fe40007ffe0ff */
[----:B------:R-:W-:Y:S01]  /*1160*/  IADD3 R147, R147, 0x80, RZ ;  /* 0x0000008093937810 */ /* 0x000fe20007ffe0ff */
[----:B--2---:R-:W-:Y:S01]  /*1170*/  IMAD.MOV.U32 R118, RZ, RZ, R72 ;  /* 0x000000ffff767224 */ /* 0x004fe200078e0048 */
[----:B------:R-:W-:Y:S02]  /*1180*/  SHF.R.U64 R121, R72, 0x10, R73 ;  /* 0x0000001048797819 */ /* 0x000fe40000001249 */
[----:B---3--:R-:W-:Y:S01]  /*1190*/  SHF.R.U64 R72, R74, 0x10, R75 ;  /* 0x000000104a487819 */ /* 0x008fe2000000124b */
[--C-:B------:R-:W-:Y:S01]  /*11a0*/  IMAD.MOV.U32 R119, RZ, RZ, R73.reuse ;  /* 0x000000ffff777224 */ /* 0x100fe200078e0049 */
[----:B------:R-:W-:-:S02]  /*11b0*/  SHF.R.U32.HI R120, RZ, 0x10, R73 ;  /* 0x00000010ff787819 */ /* 0x000fc40000011649 */
[----:B------:R-:W-:Y:S02]  /*11c0*/  SHF.R.U32.HI R73, RZ, 0x10, R75 ;  /* 0x00000010ff497819 */ /* 0x000fe4000001164b */
[----:B------:R-:W-:Y:S02]  /*11d0*/  PRMT R72, RZ, 0x5410, R72 ;  /* 0x00005410ff487816 */ /* 0x000fe40000000048 */
[----:B------:R-:W-:Y:S02]  /*11e0*/  PRMT R74, RZ, 0x5410, R74 ;  /* 0x00005410ff4a7816 */ /* 0x000fe4000000004a */
[----:B-1----:R-:W-:Y:S01]  /*11f0*/  PRMT R76, RZ, 0x5410, R73 ;  /* 0x00005410ff4c7816 */ /* 0x002fe20000000049 */
[C---:B------:R-:W-:Y:S01]  /*1200*/  FADD.FTZ R73, -R123.reuse, R72 ;  /* 0x000000487b497221 */ /* 0x040fe20000010100 */
[----:B------:R-:W-:Y:S01]  /*1210*/  PRMT R118, RZ, 0x5410, R118 ;  /* 0x00005410ff767816 */ /* 0x000fe20000000076 */
[----:B------:R-:W-:Y:S01]  /*1220*/  FADD.FTZ R125, -R123, R74 ;  /* 0x0000004a7b7d7221 */ /* 0x000fe20000010100 */
[----:B------:R-:W-:Y:S01]  /*1230*/  PRMT R75, RZ, 0x5410, R75 ;  /* 0x00005410ff4b7816 */ /* 0x000fe2000000004b */
[C---:B------:R-:W-:Y:S01]  /*1240*/  FMUL.FTZ R124, R6.reuse, R73 ;  /* 0x00000049067c7220 */ /* 0x040fe20000410000 */
[----:B------:R-:W-:Y:S01]  /*1250*/  PRMT R121, RZ, 0x5410, R121 ;  /* 0x00005410ff797816 */ /* 0x000fe20000000079 */
[----:B------:R-:W-:-:S02]  /*1260*/  FMUL.FTZ R125, R6, R125 ;  /* 0x0000007d067d7220 */ /* 0x000fc40000410000 */
[----:B------:R-:W-:Y:S01]  /*1270*/  FMUL.FTZ R122, R23, R118 ;  /* 0x00000076177a7220 */ /* 0x000fe20000410000 */
[----:B------:R-:W-:Y:S01]  /*1280*/  PRMT R119, RZ, 0x5410, R119 ;  /* 0x00005410ff777816 */ /* 0x000fe20000000077 */
[----:B------:R-:W-:Y:S02]  /*1290*/  FADD.FTZ R75, -R123, R75 ;  /* 0x0000004b7b4b7221 */ /* 0x000fe40000010100 */
[----:B------:R-:W-:Y:S02]  /*12a0*/  FADD.FTZ R45, R45, R121 ;  /* 0x000000792d2d7221 */ /* 0x000fe40000010000 */
[-C--:B------:R-:W-:Y:S02]  /*12b0*/  FFMA.FTZ R65, R124, R121.reuse, R65 ;  /* 0x000000797c417223 */ /* 0x080fe40000010041 */
[----:B------:R-:W-:Y:S02]  /*12c0*/  FMUL.FTZ R121, R22, R121 ;  /* 0x0000007916797220 */ /* 0x000fe40000410000 */
[----:B------:R-:W-:-:S02]  /*12d0*/  FADD.FTZ R72, R143, R122 ;  /* 0x0000007a8f487221 */ /* 0x000fc40000010000 */
[----:B------:R-:W-:Y:S01]  /*12e0*/  FFMA.FTZ R115, R125, R122, R115 ;  /* 0x0000007a7d737223 */ /* 0x000fe20000010073 */
[----:B------:R-:W-:Y:S01]  /*12f0*/  PRMT R74, RZ, 0x5410, R120 ;  /* 0x00005410ff4a7816 */ /* 0x000fe20000000078 */
[----:B------:R-:W-:Y:S02]  /*1300*/  FADD.FTZ R77, -R123, R76 ;  /* 0x0000004c7b4d7221 */ /* 0x000fe40000010100 */
        /* <DEDUP_REMOVED lines=16> */
.L_x_582:
[----:B0-----:R-:W-:Y:S05]  /*1410*/  BSYNC B1 ;  /* 0x0000000000017941 */ /* 0x001fea0003800000 */
.L_x_581:
[----:B------:R-:W-:Y:S01]  /*1420*/  BSSY B1, `(.L_x_583) ;  /* 0x000003b000017945 */ /* 0x000fe20003800000 */
[----:B------:R-:W-:Y:S05]  /*1430*/  @!P0 BRA `(.L_x_584) ;  /* 0x0000039000008947 */ /* 0x000fea0003800000 */
[----:B------:R-:W-:-:S04]  /*1440*/  IMAD.WIDE.U32 R72, R149, R142, c[0x0][0x208] ;  /* 0x0000820095487625 */ /* 0x000fc800078e008e */
[----:B------:R-:W-:Y:S02]  /*1450*/  IMAD.WIDE.U32 R74, R147, R142, c[0x0][0x188] ;  /* 0x00006200934a7625 */ /* 0x000fe400078e008e */
[----:B------:R-:W2:Y:S04]  /*1460*/  LDG.E.64 R72, [R72.64] ;  /* 0x0000000448487981 */ /* 0x000ea8000c1e1b00 */
[----:B------:R-:W3:Y:S01]  /*1470*/  LDG.E.64 R74, [R74.64] ;  /* 0x000000044a4a7981 */ /* 0x000ee2000c1e1b00 */
[----:B------:R-:W-:Y:S01]  /*1480*/  ISETP.NE.U32.AND P3, PT, RZ, c[0x0][0x218], PT ;  /* 0x00008600ff007a0c */ /* 0x000fe20003f65070 */
[----:B------:R-:W-:-:S03]  /*1490*/  IMAD.WIDE.U32 R76, R114, R145, c[0x0][0x190] ;  /* 0x00006400724c7625 */ /* 0x000fc600078e0091 */
[----:B------:R-:W-:Y:S02]  /*14a0*/  ISETP.NE.AND.EX P3, PT, RZ, c[0x0][0x21c], PT, P3 ;  /* 0x00008700ff007a0c */ /* 0x000fe40003f65330 */
[----:B------:R0:W5:Y:S11]  /*14b0*/  LDG.E R117, [R76.64] ;  /* 0x000000044c757981 */ /* 0x000176000c1e1900 */
        /* <DEDUP_REMOVED lines=9> */
[----:B------:R-:W-:-:S02]  /*1550*/  MOV R127, R73 ;  /* 0x00000049007f7202 */ /* 0x000fc40000000f00 */
[----:B------:R-:W-:Y:S02]  /*1560*/  SHF.R.U32.HI R133, RZ, 0x10, R73 ;  /* 0x00000010ff857819 */ /* 0x000fe40000011649 */
[--C-:B---3--:R-:W-:Y:S02]  /*1570*/  SHF.R.U64 R72, R74, 0x10, R75.reuse ;  /* 0x000000104a487819 */ /* 0x108fe4000000124b */
[--C-:B------:R-:W-:Y:S02]  /*1580*/  SHF.R.U32.HI R73, RZ, 0x10, R75.reuse ;  /* 0x00000010ff497819 */ /* 0x100fe4000001164b */
[----:B0-----:R-:W-:Y:S02]  /*1590*/  PRMT R77, RZ, 0x5410, R74 ;  /* 0x00005410ff4d7816 */ /* 0x001fe4000000004a */
[----:B-1----:R-:W-:Y:S02]  /*15a0*/  PRMT R79, RZ, 0x5410, R75 ;  /* 0x00005410ff4f7816 */ /* 0x002fe4000000004b */
[----:B------:R-:W-:-:S02]  /*15b0*/  PRMT R75, RZ, 0x5410, R72 ;  /* 0x00005410ff4b7816 */ /* 0x000fc40000000048 */
[----:B------:R-:W-:Y:S01]  /*15c0*/  PRMT R73, RZ, 0x5410, R73 ;  /* 0x00005410ff497816 */ /* 0x000fe20000000049 */
[C---:B------:R-:W-:Y:S01]  /*15d0*/  FADD.FTZ R77, -R128.reuse, R77 ;  /* 0x0000004d804d7221 */ /* 0x040fe20000010100 */
[----:B------:R-:W-:Y:S01]  /*15e0*/  PRMT R130, RZ, 0x5410, R127 ;  /* 0x00005410ff827816 */ /* 0x000fe2000000007f */
[C---:B------:R-:W-:Y:S02]  /*15f0*/  FADD.FTZ R79, -R128.reuse, R79 ;  /* 0x0000004f804f7221 */ /* 0x040fe40000010100 */
[C---:B------:R-:W-:Y:S02]  /*1600*/  FADD.FTZ R75, -R128.reuse, R75 ;  /* 0x0000004b804b7221 */ /* 0x040fe40000010100 */
        /* <DEDUP_REMOVED lines=13> */
[----:B------:R-:W-:Y:S01]  /*16e0*/  FFMA.FTZ R115, R127, R128, R115 ;  /* 0x000000807f737223 */ /* 0x000fe20000010073 */
[----:B------:R-:W-:Y:S01]  /*16f0*/  PRMT R133, RZ, 0x5410, R133 ;  /* 0x00005410ff857816 */ /* 0x000fe20000000085 */
        /* <DEDUP_REMOVED lines=13> */
.L_x_584:
[----:B------:R-:W-:Y:S05]  /*17d0*/  BSYNC B1 ;  /* 0x0000000000017941 */ /* 0x000fea0003800000 */
.L_x_583:
        /* <DEDUP_REMOVED lines=24> */
[----:B-1----:R-:W-:Y:S02]  /*1960*/  PRMT R79, RZ, 0x5410, R75 ;  /* 0x00005410ff4f7816 */ /* 0x002fe4000000004b */
[----:B------:R-:W-:Y:S02]  /*1970*/  PRMT R75, RZ, 0x5410, R72 ;  /* 0x00005410ff4b7816 */ /* 0x000fe40000000048 */
[----:B------:R-:W-:Y:S01]  /*1980*/  PRMT R73, RZ, 0x5410, R73 ;  /* 0x00005410ff497816 */ /* 0x000fe20000000049 */
[----:B------:R-:W-:-:S02]  /*1990*/  FADD.FTZ R77, -R136, R77 ;  /* 0x0000004d884d7221 */ /* 0x000fc40000010100 */
[C---:B------:R-:W-:Y:S02]  /*19a0*/  FADD.FTZ R79, -R136.reuse, R79 ;  /* 0x0000004f884f7221 */ /* 0x040fe40000010100 */
[C---:B------:R-:W-:Y:S02]  /*19b0*/  FADD.FTZ R75, -R136.reuse, R75 ;  /* 0x0000004b884b7221 */ /* 0x040fe40000010100 */
[----:B------:R-:W-:Y:S01]  /*19c0*/  FADD.FTZ R141, -R136, R73 ;  /* 0x00000049888d7221 */ /* 0x000fe20000010100 */
[----:B------:R-:W-:Y:S02]  /*19d0*/  PRMT R136, RZ, 0x5410, R134 ;  /* 0x00005410ff887816 */ /* 0x000fe40000000086 */
[----:B------:R-:W-:Y:S01]  /*19e0*/  PRMT R73, RZ, 0x5410, R135 ;  /* 0x00005410ff497816 */ /* 0x000fe20000000087 */
[----:B------:R-:W-:Y:S01]  /*19f0*/  FMUL.FTZ R135, R6, R77 ;  /* 0x0000004d06877220 */ /* 0x000fe20000410000 */
[----:B------:R-:W-:Y:S01]  /*1a00*/  PRMT R72, RZ, 0x5410, R138 ;  /* 0x00005410ff487816 */ /* 0x000fe2000000008a */
[----:B------:R-:W-:-:S02]  /*1a10*/  FADD.FTZ R36, R36, R136 ;  /* 0x0000008824247221 */ /* 0x000fc40000010000 */
[C---:B------:R-:W-:Y:S02]  /*1a20*/  FMUL.FTZ R134, R6.reuse, R75 ;  /* 0x0000004b06867220 */ /* 0x040fe40000410000 */
[-C--:B------:R-:W-:Y:S02]  /*1a30*/  FFMA.FTZ R56, R135, R136.reuse, R56 ;  /* 0x0000008887387223 */ /* 0x080fe40000010038 */
[----:B------:R-:W-:Y:S01]  /*1a40*/  FMUL.FTZ R136, R15, R136 ;  /* 0x000000880f887220 */ /* 0x000fe20000410000 */
[----:B------:R-:W-:Y:S01]  /*1a50*/  PRMT R74, RZ, 0x5410, R137 ;  /* 0x00005410ff4a7816 */ /* 0x000fe20000000089 */
        /* <DEDUP_REMOVED lines=19> */
.L_x_586:
[----:B------:R-:W-:Y:S05]  /*1b90*/  BSYNC B1 ;  /* 0x0000000000017941 */ /* 0x000fea0003800000 */
.L_x_585:
[----:B------:R-:W-:-:S13]  /*1ba0*/  ISETP.GE.U32.AND P3, PT, R4, 0x280, PT ;  /* 0x000002800400780c */ /* 0x000fda0003f66070 */
[----:B------:R-:W-:Y:S05]  /*1bb0*/  @!P3 BRA `(.L_x_578) ;  /* 0x000003600000b947 */ /* 0x000fea0003800000 */
[----:B------:R-:W-:-:S04]  /*1bc0*/  IMAD.WIDE.U32 R72, R147, R142, c[0x0][0x188] ;  /* 0x0000620093487625 */ /* 0x000fc800078e008e */
[----:B------:R-:W-:Y:S02]  /*1bd0*/  IMAD.WIDE.U32 R74, R149, R142, c[0x0][0x208] ;  /* 0x00008200954a7625 */ /* 0x000fe400078e008e */
[----:B------:R-:W2:Y:S04]  /*1be0*/  LDG.E.64 R72, [R72.64] ;  /* 0x0000000448487981 */ /* 0x000ea8000c1e1b00 */
[----:B------:R-:W3:Y:S01]  /*1bf0*/  LDG.E.64 R74, [R74.64] ;  /* 0x000000044a4a7981 */ /* 0x000ee2000c1e1b00 */
[----:B------:R-:W-:-:S04]  /*1c00*/  ISETP.NE.AND P3, PT, R29, RZ, PT ;  /* 0x000000ff1d00720c */ /* 0x000fc80003f65270 */
[----:B------:R-:W-:Y:S02]  /*1c10*/  FSEL R113, R144, RZ, !P3 ;  /* 0x000000ff90717208 */ /* 0x000fe40005800000 */
[----:B------:R-:W-:-:S04]  /*1c20*/  ISETP.NE.U32.AND P3, PT, RZ, c[0x0][0x218], PT ;  /* 0x00008600ff007a0c */ /* 0x000fc80003f65070 */
[----:B------:R-:W-:Y:S01]  /*1c30*/  ISETP.NE.AND.EX P3, PT, RZ, c[0x0][0x21c], PT, P3 ;  /* 0x00008700ff007a0c */ /* 0x000fe20003f65330 */
[----:B------:R-:W-:-:S05]  /*1c40*/  IMAD.WIDE.U32 R76, R114, R145, c[0x0][0x190] ;  /* 0x00006400724c7625 */ /* 0x000fca00078e0091 */
[----:B------:R0:W5:Y:S07]  /*1c50*/  LDG.E R0, [R76.64] ;  /* 0x000000044c007981 */ /* 0x00016e000c1e1900 */
[----:B------:R-:W-:-:S05]  /*1c60*/  @P3 IMAD.WIDE.U32 R78, R147, R142, c[0x0][0x218] ;  /* 0x00008600934e3625 */ /* 0x000fca00078e008e */
[----:B------:R1:W5:Y:S01]  /*1c70*/  @P3 LDG.E.64 R110, [R78.64] ;  /* 0x000000044e6e3981 */ /* 0x000362000c1e1b00 */
        /* <DEDUP_REMOVED lines=14> */
[----:B------:R-:W-:Y:S01]  /*1d60*/  PRMT R72, RZ, 0x5410, R100 ;  /* 0x00005410ff487816 */ /* 0x000fe20000000064 */
[C---:B------:R-:W-:Y:S01]  /*1d70*/  FMUL.FTZ R96, R6.reuse, R77 ;  /* 0x0000004d06607220 */ /* 0x040fe20000410000 */
[----:B-1----:R-:W-:Y:S01]  /*1d80*/  PRMT R79, RZ, 0x5410, R97 ;  /* 0x00005410ff4f7816 */ /* 0x002fe20000000061 */
[----:B------:R-:W-:Y:S02]  /*1d90*/  FMUL.FTZ R97, R6, R73 ;  /* 0x0000004906617220 */ /* 0x000fe40000410000 */
[----:B------:R-:W-:-:S02]  /*1da0*/  FMUL.FTZ R98, R10, R75 ;  /* 0x0000004b0a627220 */ /* 0x000fc40000410000 */
[----:B------:R-:W-:Y:S01]  /*1db0*/  FADD.FTZ R113, -R113, R74 ;  /* 0x0000004a71717221 */ /* 0x000fe20000010100 */
        /* <DEDUP_REMOVED lines=22> */
.L_x_578:
[----:B------:R-:W-:Y:S05]  /*1f20*/  BSYNC B0 ;  /* 0x0000000000007941 */ /* 0x000fea0003800000 */
.L_x_568:
[----:B------:R-:W-:Y:S02]  /*1f30*/  LOP3.LUT P3, RZ, R14, 0xff, RZ, 0xc0, !PT ;  /* 0x000000ff0eff7812 */ /* 0x000fe4000786c0ff */
[----:B0-----:R-:W-:-:S04]  /*1f40*/  SHF.R.U32.HI R74, RZ, 0x5, R30 ;  /* 0x00000005ff4a7819 */ /* 0x001fc8000001161e */
[----:B------:R-:W-:-:S07]  /*1f50*/  LOP3.LUT R142, R74, 0x7fffffc, RZ, 0xc0, !PT ;  /* 0x07fffffc4a8e7812 */ /* 0x000fce00078ec0ff */
[----:B------:R-:W-:Y:S02]  /*1f60*/  @!P3 IADD3 R142, R142, 0x4, RZ ;  /* 0x000000048e8eb810 */ /* 0x000fe40007ffe0ff */
[----:B------:R-:W-:Y:S01]  /*1f70*/  LOP3.LUT P3, RZ, R30, 0x1f, RZ, 0xc0, !PT ;  /* 0x0000001f1eff7812 */ /* 0x000fe2000786c0ff */
[----:B------:R-:W-:Y:S10]  /*1f80*/  BRA.DIV ~URZ, `(.L_x_587) ;  /* 0x00002b027f007947 */ /* 0x000ff4000b800000 */
[----:B------:R0:W1:Y:S02]  /*1f90*/  SHFL.DOWN PT, R76, R143, 0x10, 0x1f ;  /* 0x0a001f008f4c7f89 */ /* 0x00006400000e0000 */
.L_x_673:
        /* <DEDUP_REMOVED lines=18> */
.L_x_674:
[----:B------:R-:W-:Y:S01]  /*20c0*/  @!P3 LOP3.LUT R73, R74, 0x3, RZ, 0xc0, !PT ;  /* 0x000000034a49b812 */ /* 0x000fe200078ec0ff */
[----:B---3--:R-:W-:Y:S01]  /*20d0*/  FADD.FTZ R114, R114, R77 ;  /* 0x0000004d72727221 */ /* 0x008fe20000010000 */
[----:B------:R-:W-:Y:S01]  /*20e0*/  WARPSYNC 0xffffffff ;  /* 0xffffffff00007948 */ /* 0x000fe20003800000 */
[----:B--2---:R-:W-:Y:S01]  /*20f0*/  FADD.FTZ R115, R72, R79 ;  /* 0x0000004f48737221 */ /* 0x004fe20000010000 */
[----:B------:R-:W-:Y:S01]  /*2100*/  LOP3.LUT P4, RZ, R4, 0xffffff80, RZ, 0xc0, !PT ;  /* 0xffffff8004ff7812 */ /* 0x000fe2000788c0ff */
[----:B0-----:R-:W-:Y:S01]  /*2110*/  @!P3 IMAD.IADD R143, R142, 0x1, R73 ;  /* 0x000000018e8fb824 */ /* 0x001fe200078e0249 */
        /* <DEDUP_REMOVED lines=16> */
[----:B------:R-:W-:Y:S02]  /*2220*/  FSEL R76, R76, RZ, !P3 ;  /* 0x000000ff4c4c7208 */ /* 0x000fe40005800000 */
[----:B------:R-:W-:-:S13]  /*2230*/  ISETP.GE.AND P3, PT, R5, 0x1, PT ;  /* 0x000000010500780c */ /* 0x000fda0003f66270 */
[----:B------:R-:W-:Y:S02]  /*2240*/  @P3 IADD3 R5, R5, -0x1, RZ ;  /* 0xffffffff05053810 */ /* 0x000fe40007ffe0ff */
[----:B------:R-:W-:-:S03]  /*2250*/  @P3 LOP3.LUT R73, R30, 0x7f, RZ, 0xc0, !PT ;  /* 0x0000007f1e493812 */ /* 0x000fc600078ec0ff */
[----:B------:R-:W-:-:S05]  /*2260*/  @P3 IMAD R5, R5, c[0x0][0x168], RZ ;  /* 0x00005a0005053a24 */ /* 0x000fca00078e02ff */
[----:B------:R-:W-:-:S04]  /*2270*/  @P3 SHF.R.S32.HI R74, RZ, 0x1f, R5 ;  /* 0x0000001fff4a3819 */ /* 0x000fc80000011405 */
[----:B------:R-:W-:Y:S01]  /*2280*/  @P3 LEA.HI R74, R74, R5, RZ, 0x2 ;  /* 0x000000054a4a3211 */ /* 0x000fe200078f10ff */
[----:B------:R-:W-:-:S03]  /*2290*/  IMAD.MOV.U32 R5, RZ, RZ, RZ ;  /* 0x000000ffff057224 */ /* 0x000fc600078e00ff */
        /* <DEDUP_REMOVED lines=10> */
[----:B-----5:R-:W-:Y:S01]  /*2340*/  PRMT R73, RZ, 0x5410, R104 ;  /* 0x00005410ff497816 */ /* 0x020fe20000000068 */
[----:B------:R-:W-:Y:S05]  /*2350*/  BRA `(.L_x_593) ;  /* 0x0000009000007947 */ /* 0x000fea0003800000 */
.L_x_592:
[----:B------:R-:W-:Y:S01]  /*2360*/  ULDC.64 UR6, c[0x0][0x218] ;  /* 0x0000860000067ab9 */ /* 0x000fe20000000a00 */
[----:B------:R-:W-:Y:S01]  /*2370*/  FFMA.FTZ R73, R95, R77, R76 ;  /* 0x0000004d5f497223 */ /* 0x000fe2000001004c */
[----:B------:R-:W-:-:S03]  /*2380*/  UISETP.NE.U32.AND UP0, UPT, URZ, UR6, UPT ;  /* 0x000000063f00728c */ /* 0x000fc6000bf05070 */
[----:B------:R-:W-:Y:S01]  /*2390*/  FADD.FTZ R73, R92, -R73 ;  /* 0x800000495c497221 */ /* 0x000fe20000010000 */
[----:B------:R-:W-:-:S03]  /*23a0*/  UISETP.NE.AND.EX UP0, UPT, URZ, UR7, UPT, UP0 ;  /* 0x000000073f00728c */ /* 0x000fc6000bf05300 */
[----:B------:R-:W-:-:S03]  /*23b0*/  FMUL.FTZ R73, R6, R73 ;  /* 0x0000004906497220 */ /* 0x000fc60000410000 */
[----:B------:R-:W-:-:S13]  /*23c0*/  PLOP3.LUT P4, PT, PT, PT, UP0, 0x80, 0x0 ;  /* 0x000000000000781c */ /* 0x000fda0003f8f008 */
[----:B-----5:R-:W-:-:S05]  /*23d0*/  @P4 PRMT R72, RZ, 0x5410, R104 ;  /* 0x00005410ff484816 */ /* 0x020fca0000000068 */
[----:B------:R-:W-:Y:S02]  /*23e0*/  @P4 FADD.FTZ R73, R73, R72 ;  /* 0x0000004849494221 */ /* 0x000fe40000010000 */
.L_x_593:
[----:B------:R-:W-:Y:S05]  /*23f0*/  BSYNC B1 ;  /* 0x0000000000017941 */ /* 0x000fea0003800000 */
.L_x_591:
[----:B------:R-:W-:Y:S01]  /*2400*/  @P3 FMUL.FTZ R72, R73, c[0x0][0x1ec] ;  /* 0x00007b0049483a20 */ /* 0x000fe20000410000 */
[----:B-----5:R-:W-:Y:S01]  /*2410*/  @P3 LOP3.LUT P5, RZ, R3, 0xff, RZ, 0xc0, !PT ;  /* 0x000000ff03ff3812 */ /* 0x020fe200078ac0ff */
[----:B------:R-:W-:Y:S02]  /*2420*/  BSSY B1, `(.L_x_594) ;  /* 0x0000015000017945 */ /* 0x000fe40003800000 */
[----:B------:R-:W-:-:S05]  /*2430*/  @P3 FMUL.FTZ R72, R72, c[0x0][0x1e8] ;  /* 0x00007a0048483a20 */ /* 0x000fca0000410000 */
[----:B------:R-:W-:Y:S02]  /*2440*/  @P3 FSEL R72, R72, RZ, P5 ;  /* 0x000000ff48483208 */ /* 0x000fe40002800000 */
[----:B------:R-:W-:Y:S02]  /*2450*/  ISETP.NE.U32.AND P5, PT, RZ, c[0x0][0x258], PT ;  /* 0x00009600ff007a0c */ /* 0x000fe40003fa5070 */
[----:B------:R-:W-:Y:S02]  /*2460*/  @P3 F2FP.BF16.PACK_AB R72, RZ, R72 ;  /* 0x00000048ff48323e */ /* 0x000fe400000010ff */
[----:B------:R-:W-:Y:S02]  /*2470*/  ISETP.NE.AND.EX P5, PT, RZ, c[0x0][0x25c], PT, P5 ;  /* 0x00009700ff007a0c */ /* 0x000fe40003fa5350 */
[----:B------:R-:W-:-:S11]  /*2480*/  @P3 PRMT R80, R72, 0x7610, R80 ;  /* 0x0000761048503816 */ /* 0x000fd60000000050 */
        /* <DEDUP_REMOVED lines=8> */
.L_x_595:
[----:B------:R-:W-:-:S04]  /*2510*/  FFMA.FTZ R72, R94, R77, R76 ;  /* 0x0000004d5e487223 */ /* 0x000fc8000001004c */
[----:B------:R-:W-:Y:S01]  /*2520*/  FADD.FTZ R73, R91, -R72 ;  /* 0x800000485b497221 */ /* 0x000fe20000010000 */
[----:B------:R-:W-:-:S03]  /*2530*/  @P4 SHF.R.U64 R72, R104, 0x10, R105 ;  /* 0x0000001068484819 */ /* 0x000fc60000001269 */
[----:B------:R-:W-:Y:S01]  /*2540*/  FMUL.FTZ R73, R6, R73 ;  /* 0x0000004906497220 */ /* 0x000fe20000410000 */
[----:B------:R-:W-:-:S05]  /*2550*/  @P4 PRMT R72, RZ, 0x5410, R72 ;  /* 0x00005410ff484816 */ /* 0x000fca0000000048 */
[----:B------:R-:W-:Y:S02]  /*2560*/  @P4 FADD.FTZ R73, R73, R72 ;  /* 0x0000004849494221 */ /* 0x000fe40000010000 */
.L_x_596:
[----:B------:R-:W-:Y:S05]  /*2570*/  BSYNC B1 ;  /* 0x0000000000017941 */ /* 0x000fea0003800000 */
.L_x_594:
[----:B------:R-:W-:Y:S01]  /*2580*/  @P3 FMUL.FTZ R72, R73, c[0x0][0x1ec] ;  /* 0x00007b0049483a20 */ /* 0x000fe20000410000 */
[----:B------:R-:W-:Y:S01]  /*2590*/  @P3 LOP3.LUT P6, RZ, R3, 0xff00, RZ, 0xc0, !PT ;  /* 0x0000ff0003ff3812 */ /* 0x000fe200078cc0ff */
[----:B------:R-:W-:Y:S01]  /*25a0*/  BSSY B1, `(.L_x_597) ;  /* 0x0000011000017945 */ /* 0x000fe20003800000 */
[----:B------:R-:W-:Y:S01]  /*25b0*/  @P5 F2FP.BF16.PACK_AB R73, RZ, R73 ;  /* 0x00000049ff49523e */ /* 0x000fe200000010ff */
[----:B------:R-:W-:-:S03]  /*25c0*/  @P3 FMUL.FTZ R72, R72, c[0x0][0x1e8] ;  /* 0x00007a0048483a20 */ /* 0x000fc60000410000 */
[----:B------:R-:W-:Y:S02]  /*25d0*/  @P5 PRMT R81, R73, 0x7610, R81 ;  /* 0x0000761049515816 */ /* 0x000fe40000000051 */
[----:B------:R-:W-:-:S04]  /*25e0*/  @P3 FSEL R72, R72, RZ, P6 ;  /* 0x000000ff48483208 */ /* 0x000fc80003000000 */
[----:B------:R-:W-:-:S04]  /*25f0*/  @P3 F2FP.BF16.PACK_AB R72, RZ, R72 ;  /* 0x00000048ff48323e */ /* 0x000fc800000010ff */
[----:B------:R-:W-:Y:S01]  /*2600*/  @P3 PRMT R82, R72, 0x7610, R82 ;  /* 0x0000761048523816 */ /* 0x000fe20000000052 */
[----:B------:R-:W-:Y:S05]  /*2610*/  @P2 BRA `(.L_x_598) ;  /* 0x0000004000002947 */ /* 0x000fea0003800000 */
[----:B------:R-:W-:Y:S01]  /*2620*/  IMAD.MOV.U32 R73, RZ, RZ, RZ ;  /* 0x000000ffff497224 */ /* 0x000fe200078e00ff */
[----:B------:R-:W-:Y:S05]  /*2630*/  @!P4 BRA `(.L_x_599) ;  /* 0x000000700000c947 */ /* 0x000fea0003800000 */
[----:B------:R-:W-:Y:S01]  /*2640*/  PRMT R73, RZ, 0x5410, R105 ;  /* 0x00005410ff497816 */ /* 0x000fe20000000069 */
[----:B------:R-:W-:Y:S05]  /*2650*/  BRA `(.L_x_599) ;  /* 0x0000005000007947 */ /* 0x000fea0003800000 */
.L_x_598:
[----:B------:R-:W-:Y:S01]  /*2660*/  FFMA.FTZ R73, R93, R77, R76 ;  /* 0x0000004d5d497223 */ /* 0x000fe2000001004c */
[----:B------:R-:W-:-:S03]  /*2670*/  @P4 PRMT R72, RZ, 0x5410, R105 ;  /* 0x00005410ff484816 */ /* 0x000fc60000000069 */
[----:B------:R-:W-:-:S04]  /*2680*/  FADD.FTZ R73, R90, -R73 ;  /* 0x800000495a497221 */ /* 0x000fc80000010000 */
[----:B------:R-:W-:-:S04]  /*2690*/  FMUL.FTZ R73, R6, R73 ;  /* 0x0000004906497220 */ /* 0x000fc80000410000 */
[----:B------:R-:W-:Y:S02]  /*26a0*/  @P4 FADD.FTZ R73, R73, R72 ;  /* 0x0000004849494221 */ /* 0x000fe40000010000 */
.L_x_599:
[----:B------:R-:W-:Y:S05]  /*26b0*/  BSYNC B1 ;  /* 0x0000000000017941 */ /* 0x000fea0003800000 */
.L_x_597:
        /* <DEDUP_REMOVED lines=15> */
.L_x_601:
[----:B------:R-:W-:Y:S01]  /*27b0*/  FFMA.FTZ R73, R89, R77, R76 ;  /* 0x0000004d59497223 */ /* 0x000fe2000001004c */
[----:B------:R-:W-:-:S03]  /*27c0*/  @P4 SHF.R.U32.HI R72, RZ, 0x10, R105 ;  /* 0x00000010ff484819 */ /* 0x000fc60000011669 */
[----:B------:R-:W-:Y:S01]  /*27d0*/  FADD.FTZ R73, R88, -R73 ;  /* 0x8000004958497221 */ /* 0x000fe20000010000 */
[----:B------:R-:W-:-:S03]  /*27e0*/  @P4 PRMT R72, RZ, 0x5410, R72 ;  /* 0x00005410ff484816 */ /* 0x000fc60000000048 */
[----:B------:R-:W-:-:S04]  /*27f0*/  FMUL.FTZ R73, R6, R73 ;  /* 0x0000004906497220 */ /* 0x000fc80000410000 */
[----:B------:R-:W-:Y:S02]  /*2800*/  @P4 FADD.FTZ R73, R73, R72 ;  /* 0x0000004849494221 */ /* 0x000fe40000010000 */
.L_x_602:
[----:B------:R-:W-:Y:S05]  /*2810*/  BSYNC B1 ;  /* 0x0000000000017941 */ /* 0x000fea0003800000 */
.L_x_600:
[----:B------:R-:W-:Y:S01]  /*2820*/  @P3 FMUL.FTZ R72, R73, c[0x0][0x1ec] ;  /* 0x00007b0049483a20 */ /* 0x000fe20000410000 */
[----:B------:R-:W-:Y:S02]  /*2830*/  @P3 LOP3.LUT P4, RZ, R3, 0xff000000, RZ, 0xc0, !PT ;  /* 0xff00000003ff3812 */ /* 0x000fe4000788c0ff */
[----:B------:R-:W-:Y:S01]  /*2840*/  @P5 F2FP.BF16.PACK_AB R73, RZ, R73 ;  /* 0x00000049ff49523e */ /* 0x000fe200000010ff */
[----:B------:R-:W-:-:S03]  /*2850*/  @P3 FMUL.FTZ R72, R72, c[0x0][0x1e8] ;  /* 0x00007a0048483a20 */ /* 0x000fc60000410000 */
[----:B------:R-:W-:Y:S02]  /*2860*/  @P5 PRMT R86, R73, 0x7610, R86 ;  /* 0x0000761049565816 */ /* 0x000fe40000000056 */
[----:B------:R-:W-:-:S04]  /*2870*/  @P3 FSEL R72, R72, RZ, P4 ;  /* 0x000000ff48483208 */ /* 0x000fc80002000000 */
        /* <DEDUP_REMOVED lines=10> */
.L_x_603:
        /* <DEDUP_REMOVED lines=11> */
.L_x_605:
[----:B------:R-:W-:Y:S05]  /*29d0*/  BSYNC B1 ;  /* 0x0000000000017941 */ /* 0x000fea0003800000 */
.L_x_604:
[----:B------:R-:W-:Y:S02]  /*29e0*/  IADD3 R87, R87, 0x80, RZ ;  /* 0x0000008057577810 */ /* 0x000fe40007ffe0ff */
[----:B------:R-:W-:Y:S02]  /*29f0*/  IADD3 R5, R5, 0x80, RZ ;  /* 0x0000008005057810 */ /* 0x000fe40007ffe0ff */
.L_x_590:
[----:B------:R-:W-:Y:S05]  /*2a00*/  BSYNC B0 ;  /* 0x0000000000007941 */ /* 0x000fea0003800000 */
.L_x_589:
        /* <DEDUP_REMOVED lines=11> */
[----:B-----5:R-:W-:Y:S01]  /*2ac0*/  PRMT R73, RZ, 0x5410, R106 ;  /* 0x00005410ff497816 */ /* 0x020fe2000000006a */
[----:B------:R-:W-:Y:S05]  /*2ad0*/  BRA `(.L_x_610) ;  /* 0x0000009000007947 */ /* 0x000fea0003800000 */
.L_x_609:
[----:B------:R-:W-:Y:S01]  /*2ae0*/  ULDC.64 UR6, c[0x0][0x218] ;  /* 0x0000860000067ab9 */ /* 0x000fe20000000a00 */
[----:B0-----:R-:W-:Y:S01]  /*2af0*/  FFMA.FTZ R73, R125, R77, R76 ;  /* 0x0000004d7d497223 */ /* 0x001fe2000001004c */
[----:B------:R-:W-:-:S03]  /*2b00*/  UISETP.NE.U32.AND UP0, UPT, URZ, UR6, UPT ;  /* 0x000000063f00728c */ /* 0x000fc6000bf05070 */
[----:B------:R-:W-:Y:S01]  /*2b10*/  FADD.FTZ R73, R122, -R73 ;  /* 0x800000497a497221 */ /* 0x000fe20000010000 */
[----:B------:R-:W-:-:S03]  /*2b20*/  UISETP.NE.AND.EX UP0, UPT, URZ, UR7, UPT, UP0 ;  /* 0x000000073f00728c */ /* 0x000fc6000bf05300 */
[----:B------:R-:W-:-:S03]  /*2b30*/  FMUL.FTZ R73, R6, R73 ;  /* 0x0000004906497220 */ /* 0x000fc60000410000 */
[----:B------:R-:W-:-:S13]  /*2b40*/  PLOP3.LUT P4, PT, PT, PT, UP0, 0x80, 0x0 ;  /* 0x000000000000781c */ /* 0x000fda0003f8f008 */
[----:B-----5:R-:W-:-:S05]  /*2b50*/  @P4 PRMT R72, RZ, 0x5410, R106 ;  /* 0x00005410ff484816 */ /* 0x020fca000000006a */
[----:B------:R-:W-:Y:S02]  /*2b60*/  @P4 FADD.FTZ R73, R73, R72 ;  /* 0x0000004849494221 */ /* 0x000fe40000010000 */
.L_x_610:
[----:B------:R-:W-:Y:S05]  /*2b70*/  BSYNC B1 ;  /* 0x0000000000017941 */ /* 0x000fea0003800000 */
.L_x_608:
        /* <DEDUP_REMOVED lines=17> */
.L_x_612:
[----:B------:R-:W-:-:S04]  /*2c90*/  FFMA.FTZ R72, R124, R77, R76 ;  /* 0x0000004d7c487223 */ /* 0x000fc8000001004c */
[----:B------:R-:W-:Y:S01]  /*2ca0*/  FADD.FTZ R73, R121, -R72 ;  /* 0x8000004879497221 */ /* 0x000fe20000010000 */
[----:B------:R-:W-:-:S03]  /*2cb0*/  @P4 SHF.R.U64 R72, R106, 0x10, R107 ;  /* 0x000000106a484819 */ /* 0x000fc6000000126b */
[----:B------:R-:W-:Y:S01]  /*2cc0*/  FMUL.FTZ R73, R6, R73 ;  /* 0x0000004906497220 */ /* 0x000fe20000410000 */
[----:B------:R-:W-:-:S05]  /*2cd0*/  @P4 PRMT R72, RZ, 0x5410, R72 ;  /* 0x00005410ff484816 */ /* 0x000fca0000000048 */
[----:B------:R-:W-:Y:S02]  /*2ce0*/  @P4 FADD.FTZ R73, R73, R72 ;  /* 0x0000004849494221 */ /* 0x000fe40000010000 */
.L_x_613:
[----:B------:R-:W-:Y:S05]  /*2cf0*/  BSYNC B1 ;  /* 0x0000000000017941 */ /* 0x000fea0003800000 */
.L_x_611:
        /* <DEDUP_REMOVED lines=10> */
[----:B------:R-:W-:Y:S01]  /*2da0*/  HFMA2.MMA R73, -RZ, RZ, 0, 0 ;  /* 0x00000000ff497435 */ /* 0x000fe200000001ff */
[----:B------:R-:W-:Y:S05]  /*2db0*/  @!P4 BRA `(.L_x_616) ;  /* 0x000000700000c947 */ /* 0x000fea0003800000 */
[----:B------:R-:W-:Y:S01]  /*2dc0*/  PRMT R73, RZ, 0x5410, R107 ;  /* 0x00005410ff497816 */ /* 0x000fe2000000006b */
[----:B------:R-:W-:Y:S05]  /*2dd0*/  BRA `(.L_x_616) ;  /* 0x0000005000007947 */ /* 0x000fea0003800000 */
.L_x_615:
[----:B------:R-:W-:Y:S01]  /*2de0*/  FFMA.FTZ R73, R123, R77, R76 ;  /* 0x0000004d7b497223 */ /* 0x000fe2000001004c */
[----:B------:R-:W-:-:S03]  /*2df0*/  @P4 PRMT R72, RZ, 0x5410, R107 ;  /* 0x00005410ff484816 */ /* 0x000fc6000000006b */
[----:B------:R-:W-:-:S04]  /*2e00*/  FADD.FTZ R73, R120, -R73 ;  /* 0x8000004978497221 */ /* 0x000fc80000010000 */
[----:B------:R-:W-:-:S04]  /*2e10*/  FMUL.FTZ R73, R6, R73 ;  /* 0x0000004906497220 */ /* 0x000fc80000410000 */
[----:B------:R-:W-:Y:S02]  /*2e20*/  @P4 FADD.FTZ R73, R73, R72 ;  /* 0x0000004849494221 */ /* 0x000fe40000010000 */
.L_x_616:
[----:B------:R-:W-:Y:S05]  /*2e30*/  BSYNC B1 ;  /* 0x0000000000017941 */ /* 0x000fea0003800000 */
.L_x_614:
        /* <DEDUP_REMOVED lines=15> */
.L_x_618:
[----:B------:R-:W-:Y:S01]  /*2f30*/  FFMA.FTZ R73, R119, R77, R76 ;  /* 0x0000004d77497223 */ /* 0x000fe2000001004c */
[----:B------:R-:W-:-:S03]  /*2f40*/  @P4 SHF.R.U32.HI R72, RZ, 0x10, R107 ;  /* 0x00000010ff484819 */ /* 0x000fc6000001166b */
[----:B------:R-:W-:Y:S01]  /*2f50*/  FADD.FTZ R73, R118, -R73 ;  /* 0x8000004976497221 */ /* 0x000fe20000010000 */
[----:B------:R-:W-:-:S03]  /*2f60*/  @P4 PRMT R72, RZ, 0x5410, R72 ;  /* 0x00005410ff484816 */ /* 0x000fc60000000048 */
[----:B------:R-:W-:-:S04]  /*2f70*/  FMUL.FTZ R73, R6, R73 ;  /* 0x0000004906497220 */ /* 0x000fc80000410000 */
[----:B------:R-:W-:Y:S02]  /*2f80*/  @P4 FADD.FTZ R73, R73, R72 ;  /* 0x0000004849494221 */ /* 0x000fe40000010000 */
.L_x_619:
[----:B------:R-:W-:Y:S05]  /*2f90*/  BSYNC B1 ;  /* 0x0000000000017941 */ /* 0x000fea0003800000 */
.L_x_617:
        /* <DEDUP_REMOVED lines=16> */
.L_x_620:
        /* <DEDUP_REMOVED lines=11> */
.L_x_622:
[----:B------:R-:W-:Y:S05]  /*3150*/  BSYNC B1 ;  /* 0x0000000000017941 */ /* 0x000fea0003800000 */
.L_x_621:
[----:B------:R-:W-:Y:S02]  /*3160*/  IADD3 R87, R87, 0x80, RZ ;  /* 0x0000008057577810 */ /* 0x000fe40007ffe0ff */
[----:B------:R-:W-:Y:S02]  /*3170*/  IADD3 R5, R5, 0x80, RZ ;  /* 0x0000008005057810 */ /* 0x000fe40007ffe0ff */
.L_x_607:
[----:B------:R-:W-:Y:S05]  /*3180*/  BSYNC B0 ;  /* 0x0000000000007941 */ /* 0x000fea0003800000 */
.L_x_606:
        /* <DEDUP_REMOVED lines=12> */
.L_x_626:
        /* <DEDUP_REMOVED lines=9> */
.L_x_627:
[----:B------:R-:W-:Y:S05]  /*32e0*/  BSYNC B1 ;  /* 0x0000000000017941 */ /* 0x000fea0003800000 */
.L_x_625:
        /* <DEDUP_REMOVED lines=17> */
.L_x_629:
[----:B------:R-:W-:-:S04]  /*3400*/  FFMA.FTZ R72, R126, R77, R76 ;  /* 0x0000004d7e487223 */ /* 0x000fc8000001004c */
[----:B------:R-:W-:Y:S01]  /*3410*/  FADD.FTZ R73, R131, -R72 ;  /* 0x8000004883497221 */ /* 0x000fe20000010000 */
[----:B------:R-:W-:-:S03]  /*3420*/  @P4 SHF.R.U64 R72, R102, 0x10, R103 ;  /* 0x0000001066484819 */ /* 0x000fc60000001267 */
[----:B------:R-:W-:Y:S01]  /*3430*/  FMUL.FTZ R73, R6, R73 ;  /* 0x0000004906497220 */ /* 0x000fe20000410000 */
[----:B------:R-:W-:-:S05]  /*3440*/  @P4 PRMT R72, RZ, 0x5410, R72 ;  /* 0x00005410ff484816 */ /* 0x000fca0000000048 */
[----:B------:R-:W-:Y:S02]  /*3450*/  @P4 FADD.FTZ R73, R73, R72 ;  /* 0x0000004849494221 */ /* 0x000fe40000010000 */
.L_x_630:
[----:B------:R-:W-:Y:S05]  /*3460*/  BSYNC B1 ;  /* 0x0000000000017941 */ /* 0x000fea0003800000 */
.L_x_628:
        /* <DEDUP_REMOVED lines=14> */
.L_x_632:
[----:B------:R-:W-:Y:S01]  /*3550*/  FFMA.FTZ R73, R129, R77, R76 ;  /* 0x0000004d81497223 */ /* 0x000fe2000001004c */
[----:B------:R-:W-:-:S03]  /*3560*/  @P4 PRMT R72, RZ, 0x5410, R103 ;  /* 0x00005410ff484816 */ /* 0x000fc60000000067 */
[----:B------:R-:W-:-:S04]  /*3570*/  FADD.FTZ R73, R130, -R73 ;  /* 0x8000004982497221 */ /* 0x000fc80000010000 */
[----:B------:R-:W-:-:S04]  /*3580*/  FMUL.FTZ R73, R6, R73 ;  /* 0x0000004906497220 */ /* 0x000fc80000410000 */
[----:B------:R-:W-:Y:S02]  /*3590*/  @P4 FADD.FTZ R73, R73, R72 ;  /* 0x0000004849494221 */ /* 0x000fe40000010000 */
.L_x_633:
[----:B------:R-:W-:Y:S05]  /*35a0*/  BSYNC B1 ;  /* 0x0000000000017941 */ /* 0x000fea0003800000 */
.L_x_631:
        /* <DEDUP_REMOVED lines=15> */
.L_x_635:
[----:B------:R-:W-:-:S04]  /*36a0*/  FFMA.FTZ R72, R132, R77, R76 ;  /* 0x0000004d84487223 */ /* 0x000fc8000001004c */
[----:B------:R-:W-:Y:S01]  /*36b0*/  FADD.FTZ R73, R133, -R72 ;  /* 0x8000004885497221 */ /* 0x000fe20000010000 */
[----:B------:R-:W-:-:S03]  /*36c0*/  @P4 SHF.R.U32.HI R72, RZ, 0x10, R103 ;  /* 0x00000010ff484819 */ /* 0x000fc60000011667 */
[----:B------:R-:W-:Y:S01]  /*36d0*/  FMUL.FTZ R73, R6, R73 ;  /* 0x0000004906497220 */ /* 0x000fe20000410000 */
[----:B------:R-:W-:-:S05]  /*36e0*/  @P4 PRMT R72, RZ, 0x5410, R72 ;  /* 0x00005410ff484816 */ /* 0x000fca0000000048 */
[----:B------:R-:W-:Y:S02]  /*36f0*/  @P4 FADD.FTZ R73, R73, R72 ;  /* 0x0000004849494221 */ /* 0x000fe40000010000 */
.L_x_636:
[----:B------:R-:W-:Y:S05]  /*3700*/  BSYNC B1 ;  /* 0x0000000000017941 */ /* 0x000fea0003800000 */
.L_x_634:
        /* <DEDUP_REMOVED lines=16> */
.L_x_637:
        /* <DEDUP_REMOVED lines=11> */
.L_x_639:
[----:B------:R-:W-:Y:S05]  /*38c0*/  BSYNC B1 ;  /* 0x0000000000017941 */ /* 0x000fea0003800000 */
.L_x_638:
[----:B------:R-:W-:Y:S02]  /*38d0*/  IADD3 R87, R87, 0x80, RZ ;  /* 0x0000008057577810 */ /* 0x000fe40007ffe0ff */
[----:B------:R-:W-:Y:S02]  /*38e0*/  IADD3 R5, R5, 0x80, RZ ;  /* 0x0000008005057810 */ /* 0x000fe40007ffe0ff */
.L_x_624:
[----:B------:R-:W-:Y:S05]  /*38f0*/  BSYNC B0 ;  /* 0x0000000000007941 */ /* 0x000fea0003800000 */
.L_x_623:
        /* <DEDUP_REMOVED lines=12> */
.L_x_643:
        /* <DEDUP_REMOVED lines=9> */
.L_x_644:
[----:B------:R-:W-:Y:S05]  /*3a50*/  BSYNC B1 ;  /* 0x0000000000017941 */ /* 0x000fea0003800000 */
.L_x_642:
        /* <DEDUP_REMOVED lines=17> */
.L_x_646:
[----:B------:R-:W-:-:S04]  /*3b70*/  FFMA.FTZ R72, R134, R77, R76 ;  /* 0x0000004d86487223 */ /* 0x000fc8000001004c */
[----:B------:R-:W-:Y:S01]  /*3b80*/  FADD.FTZ R73, R139, -R72 ;  /* 0x800000488b497221 */ /* 0x000fe20000010000 */
[----:B------:R-:W-:-:S03]  /*3b90*/  @P4 SHF.R.U64 R72, R108, 0x10, R109 ;  /* 0x000000106c484819 */ /* 0x000fc6000000126d */
[----:B------:R-:W-:Y:S01]  /*3ba0*/  FMUL.FTZ R73, R6, R73 ;  /* 0x0000004906497220 */ /* 0x000fe20000410000 */
[----:B------:R-:W-:-:S05]  /*3bb0*/  @P4 PRMT R72, RZ, 0x5410, R72 ;  /* 0x00005410ff484816 */ /* 0x000fca0000000048 */
[----:B------:R-:W-:Y:S02]  /*3bc0*/  @P4 FADD.FTZ R73, R73, R72 ;  /* 0x0000004849494221 */ /* 0x000fe40000010000 */
.L_x_647:
[----:B------:R-:W-:Y:S05]  /*3bd0*/  BSYNC B1 ;  /* 0x0000000000017941 */ /* 0x000fea0003800000 */
.L_x_645:
        /* <DEDUP_REMOVED lines=14> */
.L_x_649:
[----:B------:R-:W-:Y:S01]  /*3cc0*/  FFMA.FTZ R73, R137, R77, R76 ;  /* 0x0000004d89497223 */ /* 0x000fe2000001004c */
[----:B------:R-:W-:-:S03]  /*3cd0*/  @P4 PRMT R72, RZ, 0x5410, R109 ;  /* 0x00005410ff484816 */ /* 0x000fc6000000006d */
[----:B------:R-:W-:-:S04]  /*3ce0*/  FADD.FTZ R73, R138, -R73 ;  /* 0x800000498a497221 */ /* 0x000fc80000010000 */
[----:B------:R-:W-:-:S04]  /*3cf0*/  FMUL.FTZ R73, R6, R73 ;  /* 0x0000004906497220 */ /* 0x000fc80000410000 */
[----:B------:R-:W-:Y:S02]  /*3d00*/  @P4 FADD.FTZ R73, R73, R72 ;  /* 0x0000004849494221 */ /* 0x000fe40000010000 */
.L_x_650:
[----:B------:R-:W-:Y:S05]  /*3d10*/  BSYNC B1 ;  /* 0x0000000000017941 */ /* 0x000fea0003800000 */
.L_x_648:
        /* <DEDUP_REMOVED lines=15> */
.L_x_652:
[----:B------:R-:W-:-:S04]  /*3e10*/  FFMA.FTZ R72, R140, R77, R76 ;  /* 0x0000004d8c487223 */ /* 0x000fc8000001004c */
[----:B------:R-:W-:Y:S01]  /*3e20*/  FADD.FTZ R73, R141, -R72 ;  /* 0x800000488d497221 */ /* 0x000fe20000010000 */
[----:B------:R-:W-:-:S03]  /*3e30*/  @P4 SHF.R.U32.HI R72, RZ, 0x10, R109 ;  /* 0x00000010ff484819 */ /* 0x000fc6000001166d */
[----:B------:R-:W-:Y:S01]  /*3e40*/  FMUL.FTZ R73, R6, R73 ;  /* 0x0000004906497220 */ /* 0x000fe20000410000 */
[----:B------:R-:W-:-:S05]  /*3e50*/  @P4 PRMT R72, RZ, 0x5410, R72 ;  /* 0x00005410ff484816 */ /* 0x000fca0000000048 */
[----:B------:R-:W-:Y:S02]  /*3e60*/  @P4 FADD.FTZ R73, R73, R72 ;  /* 0x0000004849494221 */ /* 0x000fe40000010000 */
.L_x_653:
[----:B------:R-:W-:Y:S05]  /*3e70*/  BSYNC B1 ;  /* 0x0000000000017941 */ /* 0x000fea0003800000 */
.L_x_651:
        /* <DEDUP_REMOVED lines=16> */
.L_x_654:
        /* <DEDUP_REMOVED lines=11> */
.L_x_656:
[----:B------:R-:W-:Y:S05]  /*4030*/  BSYNC B1 ;  /* 0x0000000000017941 */ /* 0x000fea0003800000 */
.L_x_655:
[----:B------:R-:W-:Y:S02]  /*4040*/  IADD3 R87, R87, 0x80, RZ ;  /* 0x0000008057577810 */ /* 0x000fe40007ffe0ff */
[----:B------:R-:W-:Y:S02]  /*4050*/  IADD3 R5, R5, 0x80, RZ ;  /* 0x0000008005057810 */ /* 0x000fe40007ffe0ff */
.L_x_641:
[----:B------:R-:W-:Y:S05]  /*4060*/  BSYNC B0 ;  /* 0x0000000000007941 */ /* 0x000fea0003800000 */
.L_x_640:
        /* <DEDUP_REMOVED lines=13> */
.L_x_660:
        /* <DEDUP_REMOVED lines=9> */
.L_x_661:
[----:B------:R-:W-:Y:S05]  /*41d0*/  BSYNC B1 ;  /* 0x0000000000017941 */ /* 0x000fea0003800000 */
.L_x_659:
        /* <DEDUP_REMOVED lines=17> */
.L_x_663:
[----:B------:R-:W-:-:S04]  /*42f0*/  FFMA.FTZ R72, R96, R77, R76 ;  /* 0x0000004d60487223 */ /* 0x000fc8000001004c */
[----:B------:R-:W-:Y:S01]  /*4300*/  FADD.FTZ R73, R99, -R72 ;  /* 0x8000004863497221 */ /* 0x000fe20000010000 */
[----:B------:R-:W-:-:S03]  /*4310*/  @P4 SHF.R.U64 R72, R110, 0x10, R111 ;  /* 0x000000106e484819 */ /* 0x000fc6000000126f */
[----:B------:R-:W-:Y:S01]  /*4320*/  FMUL.FTZ R73, R6, R73 ;  /* 0x0000004906497220 */ /* 0x000fe20000410000 */
[----:B------:R-:W-:-:S05]  /*4330*/  @P4 PRMT R72, RZ, 0x5410, R72 ;  /* 0x00005410ff484816 */ /* 0x000fca0000000048 */
[----:B------:R-:W-:Y:S02]  /*4340*/  @P4 FADD.FTZ R73, R73, R72 ;  /* 0x0000004849494221 */ /* 0x000fe40000010000 */
.L_x_664:
[----:B------:R-:W-:Y:S05]  /*4350*/  BSYNC B1 ;  /* 0x0000000000017941 */ /* 0x000fea0003800000 */
.L_x_662:
        /* <DEDUP_REMOVED lines=14> */
.L_x_666:
[----:B------:R-:W-:Y:S01]  /*4440*/  FFMA.FTZ R73, R101, R77, R76 ;  /* 0x0000004d65497223 */ /* 0x000fe2000001004c */
[----:B------:R-:W-:-:S03]  /*4450*/  @P4 PRMT R72, RZ, 0x5410, R111 ;  /* 0x00005410ff484816 */ /* 0x000fc6000000006f */
[----:B------:R-:W-:-:S04]  /*4460*/  FADD.FTZ R73, R100, -R73 ;  /* 0x8000004964497221 */ /* 0x000fc80000010000 */
[----:B------:R-:W-:-:S04]  /*4470*/  FMUL.FTZ R73, R6, R73 ;  /* 0x0000004906497220 */ /* 0x000fc80000410000 */
[----:B------:R-:W-:Y:S02]  /*4480*/  @P4 FADD.FTZ R73, R73, R72 ;  /* 0x0000004849494221 */ /* 0x000fe40000010000 */
.L_x_667:
[----:B------:R-:W-:Y:S05]  /*4490*/  BSYNC B1 ;  /* 0x0000000000017941 */ /* 0x000fea0003800000 */
.L_x_665:
        /* <DEDUP_REMOVED lines=15> */
.L_x_669:
[----:B------:R-:W-:Y:S01]  /*4590*/  FFMA.FTZ R77, R113, R77, R76 ;  /* 0x0000004d714d7223 */ /* 0x000fe2000001004c */
[----:B------:R-:W-:-:S03]  /*45a0*/  @P4 SHF.R.U32.HI R72, RZ, 0x10, R111 ;  /* 0x00000010ff484819 */ /* 0x000fc6000001166f */
[----:B------:R-:W-:Y:S01]  /*45b0*/  FADD.FTZ R77, R112, -R77 ;  /* 0x8000004d704d7221 */ /* 0x000fe20000010000 */
[----:B------:R-:W-:-:S03]  /*45c0*/  @P4 PRMT R73, RZ, 0x5410, R72 ;  /* 0x00005410ff494816 */ /* 0x000fc60000000048 */
[----:B------:R-:W-:-:S04]  /*45d0*/  FMUL.FTZ R6, R6, R77 ;  /* 0x0000004d06067220 */ /* 0x000fc80000410000 */
[----:B------:R-:W-:Y:S02]  /*45e0*/  @P4 FADD.FTZ R6, R6, R73 ;  /* 0x0000004906064221 */ /* 0x000fe40000010000 */
.L_x_670:
[----:B------:R-:W-:Y:S05]  /*45f0*/  BSYNC B1 ;  /* 0x0000000000017941 */ /* 0x000fea0003800000 */
.L_x_668:
        /* <DEDUP_REMOVED lines=16> */
.L_x_671:
        /* <DEDUP_REMOVED lines=10> */
.L_x_658:
[----:B------:R-:W-:Y:S05]  /*47a0*/  BSYNC B0 ;  /* 0x0000000000007941 */ /* 0x000fea0003800000 */
.L_x_657:
[----:B------:R-:W-:Y:S02]  /*47b0*/  IADD3 R28, R28, c[0x0][0x160], RZ ;  /* 0x000058001c1c7a10 */ /* 0x000fe40007ffe0ff */
[----:B------:R-:W-:Y:S02]  /*47c0*/  LOP3.LUT P3, RZ, R14, 0xff, RZ, 0xc0, !PT ;  /* 0x000000ff0eff7812 */ /* 0x000fe4000786c0ff */
[----:B------:R-:W-:Y:S02]  /*47d0*/  ISETP.GE.AND P2, PT, R28, c[0x0][0x164], PT ;  /* 0x000059001c007a0c */ /* 0x000fe40003f46270 */
[----:B------:R-:W-:-:S11]  /*47e0*/  SEL R14, RZ, 0x1, P3 ;  /* 0x00000001ff0e7807 */ /* 0x000fd60001800000 */
[----:B0----5:R-:W-:Y:S01]  /*47f0*/  @P2 CALL.REL.NOINC `(.L_x_567) ;  /* 0x0000001000002944 */ /* 0x021fe20003c00000 */
[----:B------:R-:W-:Y:S05]  /*4800*/  BRA `(.L_x_672) ;  /* 0xffffbe6000007947 */ /* 0x000fea000383ffff */
.L_x_567:
        /* <DEDUP_REMOVED lines=34> */
[----:B------:R-:W-:-:S04]  /*4a30*/  IMAD.MOV.U32 R5, RZ, RZ, 0x10 ;  /* 0x00000010ff057424 */ /* 0x000fc800078e00ff */
[----:B0-----:R-:W-:-:S04]  /*4a40*/  IMAD.WIDE.U32 R2, R0, R5, c[0x0][0x220] ;  /* 0x0000880000027625 */ /* 0x001fc800078e0005 */
[----:B------:R-:W-:Y:S01]  /*4a50*/  IMAD.WIDE.U32 R4, R0, R5, c[0x0][0x228] ;  /* 0x00008a0000047625 */ /* 0x000fe200078e0005 */
[----:B------:R-:W-:Y:S04]  /*4a60*/  STG.E.128 [R2.64], R32 ;  /* 0x0000002002007986 */ /* 0x000fe8000c101d04 */
[----:B------:R-:W-:Y:S01]  /*4a70*/  STG.E.128 [R4.64], R52 ;  /* 0x0000003404007986 */ /* 0x000fe2000c101d04 */
[----:B------:R-:W-:Y:S05]  /*4a80*/  EXIT ;  /* 0x000000000000794d */ /* 0x000fea0003800000 */
.L_x_587:
[----:B------:R-:W-:Y:S01]  /*4a90*/  IMAD.MOV.U32 R78, RZ, RZ, R143 ;  /* 0x000000ffff4e7224 */ /* 0x000fe200078e008f */
[----:B------:R-:W-:Y:S01]  /*4aa0*/  MOV R147, 0xffffffff ;  /* 0xffffffff00937802 */ /* 0x000fe20000000f00 */
[----:B------:R-:W-:Y:S01]  /*4ab0*/  IMAD.MOV.U32 R145, RZ, RZ, 0x10 ;  /* 0x00000010ff917424 */ /* 0x000fe200078e00ff */
[----:B------:R-:W-:Y:S01]  /*4ac0*/  MOV R72, 0x4af0 ;  /* 0x00004af000487802 */ /* 0x000fe20000000f00 */
[----:B------:R-:W-:-:S02]  /*4ad0*/  IMAD.MOV.U32 R144, RZ, RZ, 0x1f ;  /* 0x0000001fff907424 */ /* 0x000fc400078e00ff */
[----:B-----5:R-:W-:Y:S05]  /*4ae0*/  CALL.REL.NOINC `($__internal_11_$__cuda_sm70_shflsync_down_p) ;  /* 0x0000046000007944 */ /* 0x020fea0003c00000 */
[----:B-1----:R-:W-:Y:S01]  /*4af0*/  IMAD.MOV.U32 R76, RZ, RZ, R78 ;  /* 0x000000ffff4c7224 */ /* 0x002fe200078e004e */
[----:B0-----:R-:W-:Y:S05]  /*4b00*/  BRA `(.L_x_673) ;  /* 0xffffd49000007947 */ /* 0x001fea000383ffff */
.L_x_588:
[----:B------:R-:W-:Y:S01]  /*4b10*/  IMAD.MOV.U32 R78, RZ, RZ, R115 ;  /* 0x000000ffff4e7224 */ /* 0x000fe200078e0073 */
[----:B------:R-:W-:Y:S01]  /*4b20*/  MOV R72, 0x4b70 ;  /* 0x00004b7000487802 */ /* 0x000fe20000000f00 */
[----:B------:R-:W-:-:S02]  /*4b30*/  IMAD.MOV.U32 R145, RZ, RZ, 0x10 ;  /* 0x00000010ff917424 */ /* 0x000fc400078e00ff */
[----:B------:R-:W-:Y:S02]  /*4b40*/  IMAD.MOV.U32 R144, RZ, RZ, 0x1f ;  /* 0x0000001fff907424 */ /* 0x000fe400078e00ff */
[----:B------:R-:W-:Y:S02]  /*4b50*/  IMAD.MOV.U32 R147, RZ, RZ, -0x1 ;  /* 0xffffffffff937424 */ /* 0x000fe400078e00ff */
[----:B01---5:R-:W-:Y:S05]  /*4b60*/  CALL.REL.NOINC `($__internal_11_$__cuda_sm70_shflsync_down_p) ;  /* 0x000003e000007944 */ /* 0x023fea0003c00000 */
[----:B------:R-:W-:Y:S01]  /*4b70*/  FADD.FTZ R76, R76, R143 ;  /* 0x0000008f4c4c7221 */ /* 0x000fe20000010000 */
[----:B------:R-:W-:Y:S01]  /*4b80*/  MOV R72, 0x4bf0 ;  /* 0x00004bf000487802 */ /* 0x000fe20000000f00 */
[----:B-1----:R-:W-:Y:S02]  /*4b90*/  FADD.FTZ R115, R115, R78 ;  /* 0x0000004e73737221 */ /* 0x002fe40000010000 */
[----:B0-----:R-:W-:Y:S02]  /*4ba0*/  IMAD.MOV.U32 R145, RZ, RZ, 0x8 ;  /* 0x00000008ff917424 */ /* 0x001fe400078e00ff */
[----:B------:R-:W-:Y:S02]  /*4bb0*/  IMAD.MOV.U32 R144, RZ, RZ, 0x1f ;  /* 0x0000001fff907424 */ /* 0x000fe400078e00ff */
[----:B------:R-:W-:-:S02]  /*4bc0*/  IMAD.MOV.U32 R147, RZ, RZ, -0x1 ;  /* 0xffffffffff937424 */ /* 0x000fc400078e00ff */
[----:B------:R-:W-:Y:S02]  /*4bd0*/  IMAD.MOV.U32 R78, RZ, RZ, R76 ;  /* 0x000000ffff4e7224 */ /* 0x000fe400078e004c */
[----:B------:R-:W-:Y:S05]  /*4be0*/  CALL.REL.NOINC `($__internal_11_$__cuda_sm70_shflsync_down_p) ;  /* 0x0000036000007944 */ /* 0x000fea0003c00000 */
[----:B-1----:R-:W-:Y:S01]  /*4bf0*/  IMAD.MOV.U32 R75, RZ, RZ, R78 ;  /* 0x000000ffff4b7224 */ /* 0x002fe200078e004e */
[----:B------:R-:W-:Y:S01]  /*4c00*/  MOV R72, 0x4c60 ;  /* 0x00004c6000487802 */ /* 0x000fe20000000f00 */
[----:B------:R-:W-:Y:S02]  /*4c10*/  IMAD.MOV.U32 R78, RZ, RZ, R115 ;  /* 0x000000ffff4e7224 */ /* 0x000fe400078e0073 */
[----:B0-----:R-:W-:Y:S02]  /*4c20*/  IMAD.MOV.U32 R145, RZ, RZ, 0x8 ;  /* 0x00000008ff917424 */ /* 0x001fe400078e00ff */
[----:B------:R-:W-:Y:S02]  /*4c30*/  IMAD.MOV.U32 R144, RZ, RZ, 0x1f ;  /* 0x0000001fff907424 */ /* 0x000fe400078e00ff */
[----:B------:R-:W-:Y:S02]  /*4c40*/  IMAD.MOV.U32 R147, RZ, RZ, -0x1 ;  /* 0xffffffffff937424 */ /* 0x000fe400078e00ff */
[----:B------:R-:W-:Y:S05]  /*4c50*/  CALL.REL.NOINC `($__internal_11_$__cuda_sm70_shflsync_down_p) ;  /* 0x000002f000007944 */ /* 0x000fea0003c00000 */
[----:B------:R-:W-:Y:S01]  /*4c60*/  FADD.FTZ R76, R75, R76 ;  /* 0x0000004c4b4c7221 */ /* 0x000fe20000010000 */
[----:B0-----:R-:W-:Y:S01]  /*4c70*/  HFMA2.MMA R145, -RZ, RZ, 0, 2.384185791015625e-07 ;  /* 0x00000004ff917435 */ /* 0x001fe200000001ff */
[----:B-1----:R-:W-:Y:S01]  /*4c80*/  FADD.FTZ R115, R115, R78 ;  /* 0x0000004e73737221 */ /* 0x002fe20000010000 */
[----:B------:R-:W-:Y:S01]  /*4c90*/  MOV R72, 0x4ce0 ;  /* 0x00004ce000487802 */ /* 0x000fe20000000f00 */
[----:B------:R-:W-:-:S02]  /*4ca0*/  IMAD.MOV.U32 R144, RZ, RZ, 0x1f ;  /* 0x0000001fff907424 */ /* 0x000fc400078e00ff */
[----:B------:R-:W-:Y:S02]  /*4cb0*/  IMAD.MOV.U32 R147, RZ, RZ, -0x1 ;  /* 0xffffffffff937424 */ /* 0x000fe400078e00ff */
[----:B------:R-:W-:Y:S02]  /*4cc0*/  IMAD.MOV.U32 R78, RZ, RZ, R76 ;  /* 0x000000ffff4e7224 */ /* 0x000fe400078e004c */
[----:B------:R-:W-:Y:S05]  /*4cd0*/  CALL.REL.NOINC `($__internal_11_$__cuda_sm70_shflsync_down_p) ;  /* 0x0000027000007944 */ /* 0x000fea0003c00000 */
[----:B-1----:R-:W-:Y:S01]  /*4ce0*/  IMAD.MOV.U32 R75, RZ, RZ, R78 ;  /* 0x000000ffff4b7224 */ /* 0x002fe200078e004e */
[----:B------:R-:W-:Y:S01]  /*4cf0*/  MOV R72, 0x4d50 ;  /* 0x00004d5000487802 */ /* 0x000fe20000000f00 */
[----:B------:R-:W-:Y:S02]  /*4d00*/  IMAD.MOV.U32 R78, RZ, RZ, R115 ;  /* 0x000000ffff4e7224 */ /* 0x000fe400078e0073 */
[----:B0-----:R-:W-:Y:S02]  /*4d10*/  IMAD.MOV.U32 R145, RZ, RZ, 0x4 ;  /* 0x00000004ff917424 */ /* 0x001fe400078e00ff */
[----:B------:R-:W-:Y:S02]  /*4d20*/  IMAD.MOV.U32 R144, RZ, RZ, 0x1f ;  /* 0x0000001fff907424 */ /* 0x000fe400078e00ff */
[----:B------:R-:W-:-:S02]  /*4d30*/  IMAD.MOV.U32 R147, RZ, RZ, -0x1 ;  /* 0xffffffffff937424 */ /* 0x000fc400078e00ff */
[----:B------:R-:W-:Y:S05]  /*4d40*/  CALL.REL.NOINC `($__internal_11_$__cuda_sm70_shflsync_down_p) ;  /* 0x0000020000007944 */ /* 0x000fea0003c00000 */
[----:B------:R-:W-:Y:S01]  /*4d50*/  FADD.FTZ R76, R75, R76 ;  /* 0x0000004c4b4c7221 */ /* 0x000fe20000010000 */
[----:B------:R-:W-:Y:S01]  /*4d60*/  MOV R72, 0x4dd0 ;  /* 0x00004dd000487802 */ /* 0x000fe20000000f00 */
[----:B-1----:R-:W-:-:S02]  /*4d70*/  FADD.FTZ R79, R115, R78 ;  /* 0x0000004e734f7221 */ /* 0x002fc40000010000 */
[----:B0-----:R-:W-:Y:S02]  /*4d80*/  IMAD.MOV.U32 R145, RZ, RZ, 0x2 ;  /* 0x00000002ff917424 */ /* 0x001fe400078e00ff */
[----:B------:R-:W-:Y:S02]  /*4d90*/  IMAD.MOV.U32 R144, RZ, RZ, 0x1f ;  /* 0x0000001fff907424 */ /* 0x000fe400078e00ff */
[----:B------:R-:W-:Y:S02]  /*4da0*/  IMAD.MOV.U32 R147, RZ, RZ, -0x1 ;  /* 0xffffffffff937424 */ /* 0x000fe400078e00ff */
[----:B------:R-:W-:Y:S02]  /*4db0*/  IMAD.MOV.U32 R78, RZ, RZ, R76 ;  /* 0x000000ffff4e7224 */ /* 0x000fe400078e004c */
[----:B------:R-:W-:Y:S05]  /*4dc0*/  CALL.REL.NOINC `($__internal_11_$__cuda_sm70_shflsync_down_p) ;  /* 0x0000018000007944 */ /* 0x000fea0003c00000 */
[----:B-1----:R-:W-:Y:S01]  /*4dd0*/  IMAD.MOV.U32 R75, RZ, RZ, R78 ;  /* 0x000000ffff4b7224 */ /* 0x002fe200078e004e */
[----:B0-----:R-:W-:Y:S01]  /*4de0*/  MOV R145, 0x2 ;  /* 0x0000000200917802 */ /* 0x001fe20000000f00 */
[----:B------:R-:W-:Y:S01]  /*4df0*/  IMAD.MOV.U32 R78, RZ, RZ, R79 ;  /* 0x000000ffff4e7224 */ /* 0x000fe200078e004f */
[----:B------:R-:W-:Y:S01]  /*4e00*/  MOV R72, 0x4e40 ;  /* 0x00004e4000487802 */ /* 0x000fe20000000f00 */
[----:B------:R-:W-:-:S02]  /*4e10*/  IMAD.MOV.U32 R144, RZ, RZ, 0x1f ;  /* 0x0000001fff907424 */ /* 0x000fc400078e00ff */
[----:B------:R-:W-:Y:S02]  /*4e20*/  IMAD.MOV.U32 R147, RZ, RZ, -0x1 ;  /* 0xffffffffff937424 */ /* 0x000fe400078e00ff */
[----:B------:R-:W-:Y:S05]  /*4e30*/  CALL.REL.NOINC `($__internal_11_$__cuda_sm70_shflsync_down_p) ;  /* 0x0000011000007944 */ /* 0x000fea0003c00000 */
[----:B------:R-:W-:Y:S01]  /*4e40*/  FADD.FTZ R77, R75, R76 ;  /* 0x0000004c4b4d7221 */ /* 0x000fe20000010000 */
[----:B------:R-:W-:Y:S01]  /*4e50*/  MOV R72, 0x4ec0 ;  /* 0x00004ec000487802 */ /* 0x000fe20000000f00 */
[----:B-1----:R-:W-:Y:S02]  /*4e60*/  FADD.FTZ R79, R79, R78 ;  /* 0x0000004e4f4f7221 */ /* 0x002fe40000010000 */
[----:B0-----:R-:W-:Y:S02]  /*4e70*/  IMAD.MOV.U32 R145, RZ, RZ, 0x1 ;  /* 0x00000001ff917424 */ /* 0x001fe400078e00ff */
[----:B------:R-:W-:Y:S02]  /*4e80*/  IMAD.MOV.U32 R144, RZ, RZ, 0x1f ;  /* 0x0000001fff907424 */ /* 0x000fe400078e00ff */
[----:B------:R-:W-:Y:S02]  /*4e90*/  IMAD.MOV.U32 R147, RZ, RZ, -0x1 ;  /* 0xffffffffff937424 */ /* 0x000fe400078e00ff */
[----:B------:R-:W-:-:S02]  /*4ea0*/  IMAD.MOV.U32 R78, RZ, RZ, R77 ;  /* 0x000000ffff4e7224 */ /* 0x000fc400078e004d */
[----:B------:R-:W-:Y:S05]  /*4eb0*/  CALL.REL.NOINC `($__internal_11_$__cuda_sm70_shflsync_down_p) ;  /* 0x0000009000007944 */ /* 0x000fea0003c00000 */
[----:B-1----:R-:W-:Y:S01]  /*4ec0*/  IMAD.MOV.U32 R114, RZ, RZ, R78 ;  /* 0x000000ffff727224 */ /* 0x002fe200078e004e */
[----:B------:R-:W-:Y:S01]  /*4ed0*/  MOV R72, 0x4f30 ;  /* 0x00004f3000487802 */ /* 0x000fe20000000f00 */
[----:B------:R-:W-:-:S02]  /*4ee0*/  IMAD.MOV.U32 R78, RZ, RZ, R79 ;  /* 0x000000ffff4e7224 */ /* 0x000fc400078e004f */
[----:B0-----:R-:W-:Y:S02]  /*4ef0*/  IMAD.MOV.U32 R145, RZ, RZ, 0x1 ;  /* 0x00000001ff917424 */ /* 0x001fe400078e00ff */
[----:B------:R-:W-:Y:S02]  /*4f00*/  IMAD.MOV.U32 R144, RZ, RZ, 0x1f ;  /* 0x0000001fff907424 */ /* 0x000fe400078e00ff */
[----:B------:R-:W-:Y:S02]  /*4f10*/  IMAD.MOV.U32 R147, RZ, RZ, -0x1 ;  /* 0xffffffffff937424 */ /* 0x000fe400078e00ff */
[----:B------:R-:W-:Y:S05]  /*4f20*/  CALL.REL.NOINC `($__internal_11_$__cuda_sm70_shflsync_down_p) ;  /* 0x0000002000007944 */ /* 0x000fea0003c00000 */
[----:B-1----:R-:W-:Y:S01]  /*4f30*/  IMAD.MOV.U32 R72, RZ, RZ, R78 ;  /* 0x000000ffff487224 */ /* 0x002fe200078e004e */
[----:B0-----:R-:W-:Y:S05]  /*4f40*/  BRA `(.L_x_674) ;  /* 0xffffd17000007947 */ /* 0x001fea000383ffff */
        .weak           $__internal_11_$__cuda_sm70_shflsync_down_p
        .type           $__internal_11_$__cuda_sm70_shflsync_down_p,@function
        .size           $__internal_11_$__cuda_sm70_shflsync_down_p,(.L_x_9755 - $__internal_11_$__cuda_sm70_shflsync_down_p)
$__internal_11_$__cuda_sm70_shflsync_down_p:
[----:B------:R-:W-:Y:S01]  /*4f50*/  IMAD.MOV.U32 R73, RZ, RZ, 0x0 ;  /* 0x00000000ff497424 */ /* 0x000fe200078e00ff */
[----:B------:R-:W-:Y:S04]  /*4f60*/  WARPSYNC R147 ;  /* 0x0000009300007348 */ /* 0x000fe80003800000 */
[----:B------:R0:W1:Y:S01]  /*4f70*/  SHFL.DOWN PT, R78, R78, R145, R144 ;  /* 0x080000914e4e7389 */ /* 0x00006200000e0090 */
[----:B------:R-:W-:Y:S05]  /*4f80*/  RET.REL.NODEC R72 `(_ZN10layer_norm13ln_bwd_kernelINS_13Kernel_traitsI13__nv_bfloat16S2_S2_S2_fjLj2560ELj1ELj1ELj4ELj8ENS_18Kernel_traits_baseILj2560ES2_S2_S2_S2_fjLj128EEEEELb1ELb0ELb1ELb0EEEvNS_9BwdParamsE) ;  /* 0xffffb07048007950 */ /* 0x000fea0003c3ffff */
.L_x_675:
        /* <DEDUP_REMOVED lines=15> */
.L_x_9755:


//--------------------- .text._ZN10layer_norm22ln_bwd_finalize_kernelINS_22Kernel_traits_finalizeILj2560E13__nv_bfloat16S2_S2_S2_fjLb0ELj1024ELj4ENS_18Kernel_traits_baseILj2560ES2_S2_S2_S2_fjLj1024EEEEELb0ELb1EEEvNS_9BwdParamsE --------------------------
	.section	.text._ZN10layer_norm22ln_bwd_finalize_kernelINS_22Kernel_traits_finalizeILj2560E13__nv_bfloat16S2_S2_S2_fjLb0ELj1024ELj4ENS_18Kernel_traits_baseILj2560ES2_S2_S2_S2_fjLj1024EEEEELb0ELb1EEEvNS_9BwdParamsE,"ax",@progbits
	.sectioninfo	@"SHI_REGISTERS=32"
	.align	128
        .global         _ZN10layer_norm22ln_bwd_finalize_kernelINS_22Kernel_traits_finalizeILj2560E13__nv_bfloat16S2_S2_S2_fjLb0ELj1024ELj4ENS_18Kernel_traits_baseILj2560ES2_S2_S2_S2_fjLj1024EEEEELb0ELb1EEEvNS_9BwdParamsE
        .type           _ZN10layer_norm22ln_bwd_finalize_kernelINS_22Kernel_traits_finalizeILj2560E13__nv_bfloat16S2_S2_S2_fjLb0ELj1024ELj4ENS_18Kernel_traits_baseILj2560ES2_S2_S2_S2_fjLj1024EEEEELb0ELb1EEEvNS_9BwdParamsE,@function
        .size           _ZN10layer_norm22ln_bwd_finalize_kernelINS_22Kernel_traits_finalizeILj2560E13__nv_bfloat16S2_S2_S2_fjLb0ELj1024ELj4ENS_18Kernel_traits_baseILj2560ES2_S2_S2_S2_fjLj1024EEEEELb0ELb1EEEvNS_9BwdParamsE,(.L_x_9756 - _ZN10layer_norm22ln_bwd_finalize_kernelINS_22Kernel_traits_finalizeILj2560E13__nv_bfloat16S2_S2_S2_fjLb0ELj1024ELj4ENS_18Kernel_traits_baseILj2560ES2_S2_S2_S2_fjLj1024EEEEELb0ELb1EEEvNS_9BwdParamsE)
        .other          _ZN10layer_norm22ln_bwd_finalize_kernelINS_22Kernel_traits_finalizeILj2560E13__nv_bfloat16S2_S2_S2_fjLb0ELj1024ELj4ENS_18Kernel_traits_baseILj2560ES2_S2_S2_S2_fjLj1024EEEEELb0ELb1EEEvNS_9BwdParamsE,@"STO_CUDA_ENTRY STV_DEFAULT"
_ZN10layer_norm22ln_bwd_finalize_kernelINS_22Kernel_traits_finalizeILj2560E13__nv_bfloat16S2_S2_S2_fjLb0ELj1024ELj4ENS_18Kernel_traits_baseILj2560ES2_S2_S2_S2_fjLj1024EEEEELb0ELb1EEEvNS_9BwdParamsE:
.text._ZN10layer_norm22ln_bwd_finalize_kernelINS_22Kernel_traits_finalizeILj2560E13__nv_bfloat16S2_S2_S2_fjLb0ELj1024ELj4ENS_18Kernel_traits_baseILj2560ES2_S2_S2_S2_fjLj1024EEEEELb0ELb1EEEvNS_9BwdParamsE:
        /* <DEDUP_REMOVED lines=8> */
[----:B------:R-:W-:Y:S01]  /*0080*/  SHF.L.U32 R2, R2, 0x4, RZ ;  /* 0x0000000402027819 */ /* 0x000fe200000006ff */
[----:B------:R-:W-:Y:S01]  /*0090*/  ULDC.64 UR4, c[0x0][0x118] ;  /* 0x0000460000047ab9 */ /* 0x000fe20000000a00 */
[--C-:B------:R-:W-:Y:S02]  /*00a0*/  SHF.R.U32.HI R17, RZ, 0x5, R0.reuse ;  /* 0x00000005ff117819 */ /* 0x100fe40000011600 */
[----:B------:R-:W-:Y:S02]  /*00b0*/  LOP3.LUT R20, R0, 0x3fffffe0, RZ, 0xc0, !PT ;  /* 0x3fffffe000147812 */ /* 0x000fe400078ec0ff */
[----:B------:R-:W-:Y:S02]  /*00c0*/  LOP3.LUT R19, R2, 0x7ffffff0, RZ, 0xc0, !PT ;  /* 0x7ffffff002137812 */ /* 0x000fe400078ec0ff */
[C---:B------:R-:W-:Y:S02]  /*00d0*/  LOP3.LUT R21, R17.reuse, 0x1f, R0, 0x78, !PT ;  /* 0x0000001f11157812 */ /* 0x040fe400078e7800 */
[C---:B------:R-:W-:Y:S01]  /*00e0*/  ISETP.GE.U32.AND P0, PT, R16.reuse, 0x10, PT ;  /* 0x000000101000780c */ /* 0x040fe20003f06070 */
[----:B------:R-:W-:Y:S01]  /*00f0*/  IMAD.IADD R19, R16, 0x1, R19 ;  /* 0x0000000110137824 */ /* 0x000fe200078e0213 */
[----:B------:R-:W-:Y:S01]  /*0100*/  IADD3 R20, R20, R21, RZ ;  /* 0x0000001514147210 */ /* 0x000fe20007ffe0ff */
[----:B------:R-:W-:Y:S01]  /*0110*/  IMAD R21, R16, 0x20, R21 ;  /* 0x0000002010157824 */ /* 0x000fe200078e0215 */
[----:B------:R-:W-:-:S02]  /*0120*/  ISETP.EQ.AND P0, PT, R17, 0x1f, !P0 ;  /* 0x0000001f1100780c */ /* 0x000fc40004702270 */
.L_x_688:
[----:B------:R-:W-:Y:S01]  /*0130*/  ISETP.GE.U32.AND P1, PT, R17, c[0x0][0x160], PT ;  /* 0x0000580011007a0c */ /* 0x000fe20003f26070 */
[----:B------:R-:W-:Y:S01]  /*0140*/  BSSY B0, `(.L_x_676) ;  /* 0x0000060000007945 */ /* 0x000fe20003800000 */
[----:B------:R-:W-:Y:S01]  /*0150*/  HFMA2.MMA R27, -RZ, RZ, 0, 0 ;  /* 0x00000000ff1b7435 */ /* 0x000fe200000001ff */
[----:B------:R-:W-:-:S10]  /*0160*/  IMAD.MOV.U32 R23, RZ, RZ, RZ ;  /* 0x000000ffff177224 */ /* 0x000fd400078e00ff */
        /* <DEDUP_REMOVED lines=23> */
.L_x_680:
[----:B------:R-:W-:Y:S01]  /*02e0*/  IMAD.MOV.U32 R14, RZ, RZ, 0x4 ;  /* 0x00000004ff0e7424 */ /* 0x000fe200078e00ff */
[C---:B------:R-:W-:Y:S01]  /*02f0*/  IADD3 R3, R25.reuse, 0x20, RZ ;  /* 0x0000002019037810 */ /* 0x040fe20007ffe0ff */
[C---:B------:R-:W-:Y:S01]  /*0300*/  IMAD R13, R25.reuse, c[0x0][0x168], R18 ;  /* 0x00005a00190d7a24 */ /* 0x040fe200078e0212 */
[----:B------:R-:W-:-:S03]  /*0310*/  IADD3 R5, R25, 0x40, RZ ;  /* 0x0000004019057810 */ /* 0x000fc60007ffe0ff */
[----:B------:R-:W-:Y:S01]  /*0320*/  IMAD.WIDE.U32 R10, R13, R14, c[0x0][0x220] ;  /* 0x000088000d0a7625 */ /* 0x000fe200078e000e */
[----:B------:R-:W-:-:S03]  /*0330*/  IADD3 R29, R25, 0x60, RZ ;  /* 0x00000060191d7810 */ /* 0x000fc60007ffe0ff */
[----:B------:R-:W-:Y:S01]  /*0340*/  IMAD R3, R3, c[0x0][0x168], R18 ;  /* 0x00005a0003037a24 */ /* 0x000fe200078e0212 */
[----:B------:R0:W2:Y:S01]  /*0350*/  LDG.E R24, [R10.64] ;  /* 0x000000040a187981 */ /* 0x0000a2000c1e1900 */
[----:B------:R-:W-:-:S04]  /*0360*/  IMAD.WIDE.U32 R12, R13, R14, c[0x0][0x228] ;  /* 0x00008a000d0c7625 */ /* 0x000fc800078e000e */
[--C-:B------:R-:W-:Y:S02]  /*0370*/  IMAD R15, R5, c[0x0][0x168], R18.reuse ;  /* 0x00005a00050f7a24 */ /* 0x100fe400078e0212 */
[CC--:B------:R-:W-:Y:S01]  /*0380*/  IMAD.WIDE.U32 R4, R3.reuse, R14.reuse, c[0x0][0x220] ;  /* 0x0000880003047625 */ /* 0x0c0fe200078e000e */
[----:B------:R-:W3:Y:S03]  /*0390*/  LDG.E R12, [R12.64] ;  /* 0x000000040c0c7981 */ /* 0x000ee6000c1e1900 */
[----:B------:R-:W-:Y:S02]  /*03a0*/  IMAD.WIDE.U32 R6, R3, R14, c[0x0][0x228] ;  /* 0x00008a0003067625 */ /* 0x000fe400078e000e */
[----:B------:R-:W4:Y:S02]  /*03b0*/  LDG.E R4, [R4.64] ;  /* 0x0000000404047981 */ /* 0x000f24000c1e1900 */
[----:B------:R-:W-:-:S02]  /*03c0*/  IMAD R29, R29, c[0x0][0x168], R18 ;  /* 0x00005a001d1d7a24 */ /* 0x000fc400078e0212 */
[CC--:B------:R-:W-:Y:S01]  /*03d0*/  IMAD.WIDE.U32 R8, R15.reuse, R14.reuse, c[0x0][0x220] ;  /* 0x000088000f087625 */ /* 0x0c0fe200078e000e */
[----:B------:R-:W5:Y:S03]  /*03e0*/  LDG.E R6, [R6.64] ;  /* 0x0000000406067981 */ /* 0x000f66000c1e1900 */
[-C--:B------:R-:W-:Y:S02]  /*03f0*/  IMAD.WIDE.U32 R2, R15, R14.reuse, c[0x0][0x228] ;  /* 0x00008a000f027625 */ /* 0x080fe400078e000e */
[----:B------:R-:W5:Y:S02]  /*0400*/  LDG.E R8, [R8.64] ;  /* 0x0000000408087981 */ /* 0x000f64000c1e1900 */
[CC--:B0-----:R-:W-:Y:S02]  /*0410*/  IMAD.WIDE.U32 R10, R29.reuse, R14.reuse, c[0x0][0x220] ;  /* 0x000088001d0a7625 */ /* 0x0c1fe400078e000e */
[----:B------:R-:W5:Y:S02]  /*0420*/  LDG.E R3, [R2.64] ;  /* 0x0000000402037981 */ /* 0x000f64000c1e1900 */
[----:B------:R-:W-:-:S02]  /*0430*/  IMAD.WIDE.U32 R14, R29, R14, c[0x0][0x228] ;  /* 0x00008a001d0e7625 */ /* 0x000fc400078e000e */
        /* <DEDUP_REMOVED lines=13> */
.L_x_679:
[----:B------:R-:W-:Y:S05]  /*0510*/  BSYNC B1 ;  /* 0x0000000000017941 */ /* 0x000fea0003800000 */
.L_x_678:
        /* <DEDUP_REMOVED lines=23> */
.L_x_682:
[----:B------:R-:W-:Y:S05]  /*0690*/  BSYNC B1 ;  /* 0x0000000000017941 */ /* 0x000fea0003800000 */
.L_x_681:
[----:B------:R-:W-:-:S13]  /*06a0*/  ISETP.LT.U32.OR P2, PT, R25, c[0x0][0x160], P2 ;  /* 0x0000580019007a0c */ /* 0x000fda0001741470 */
        /* <DEDUP_REMOVED lines=9> */
.L_x_677:
[----:B------:R-:W-:Y:S05]  /*0740*/  BSYNC B0 ;  /* 0x0000000000007941 */ /* 0x000fea0003800000 */
.L_x_676:
        /* <DEDUP_REMOVED lines=11> */
.L_x_689:
[----:B---3--:R-:W-:Y:S01]  /*0800*/  FADD.FTZ R13, R4, R3 ;  /* 0x00000003040d7221 */ /* 0x008fe20000010000 */
[----:B------:R-:W-:Y:S05]  /*0810*/  BRA.DIV ~URZ, `(.L_x_685) ;  /* 0x000003127f007947 */ /* 0x000fea000b800000 */
[----:B-1----:R-:W1:Y:S02]  /*0820*/  SHFL.BFLY PT, R2, R5, 0x1, 0x1f ;  /* 0x0c201f0005027f89 */ /* 0x002e6400000e0000 */
[----:B-1----:R-:W-:Y:S02]  /*0830*/  FADD.FTZ R6, R5, R2 ;  /* 0x0000000205067221 */ /* 0x002fe40000010000 */
[----:B------:R-:W1:Y:S04]  /*0840*/  SHFL.BFLY PT, R2, R13, 0x2, 0x1f ;  /* 0x0c401f000d027f89 */ /* 0x000e6800000e0000 */
[----:B------:R-:W3:Y:S01]  /*0850*/  SHFL.BFLY PT, R3, R6, 0x2, 0x1f ;  /* 0x0c401f0006037f89 */ /* 0x000ee200000e0000 */
[----:B-1----:R-:W-:-:S02]  /*0860*/  FADD.FTZ R2, R13, R2 ;  /* 0x000000020d027221 */ /* 0x002fc40000010000 */
[----:B---3--:R-:W-:-:S03]  /*0870*/  FADD.FTZ R8, R6, R3 ;  /* 0x0000000306087221 */ /* 0x008fc60000010000 */
[----:B------:R-:W1:Y:S04]  /*0880*/  SHFL.BFLY PT, R3, R2, 0x4, 0x1f ;  /* 0x0c801f0002037f89 */ /* 0x000e6800000e0000 */
[----:B------:R-:W3:Y:S01]  /*0890*/  SHFL.BFLY PT, R7, R8, 0x4, 0x1f ;  /* 0x0c801f0008077f89 */ /* 0x000ee200000e0000 */
[----:B-1----:R-:W-:Y:S02]  /*08a0*/  FADD.FTZ R3, R2, R3 ;  /* 0x0000000302037221 */ /* 0x002fe40000010000 */
[----:B---3--:R-:W-:-:S03]  /*08b0*/  FADD.FTZ R9, R8, R7 ;  /* 0x0000000708097221 */ /* 0x008fc60000010000 */
[----:B--2---:R-:W1:Y:S04]  /*08c0*/  SHFL.BFLY PT, R4, R3, 0x8, 0x1f ;  /* 0x0d001f0003047f89 */ /* 0x004e6800000e0000 */
[----:B------:R-:W2:Y:S01]  /*08d0*/  SHFL.BFLY PT, R10, R9, 0x8, 0x1f ;  /* 0x0d001f00090a7f89 */ /* 0x000ea200000e0000 */
[----:B-1----:R-:W-:Y:S02]  /*08e0*/  FADD.FTZ R4, R3, R4 ;  /* 0x0000000403047221 */ /* 0x002fe40000010000 */
[----:B--2---:R-:W-:-:S03]  /*08f0*/  FADD.FTZ R10, R9, R10 ;  /* 0x0000000a090a7221 */ /* 0x004fc60000010000 */
[----:B------:R1:W2:Y:S04]  /*0900*/  SHFL.BFLY PT, R7, R4, 0x10, 0x1f ;  /* 0x0e001f0004077f89 */ /* 0x0002a800000e0000 */
[----:B------:R1:W3:Y:S02]  /*0910*/  SHFL.BFLY PT, R5, R10, 0x10, 0x1f ;  /* 0x0e001f000a057f89 */ /* 0x0002e400000e0000 */
.L_x_690:
[----:B------:R-:W-:Y:S01]  /*0920*/  @!P1 SHF.R.U32.HI R2, RZ, 0x3, R0 ;  /* 0x00000003ff029819 */ /* 0x000fe20000011600 */
[----:B---3--:R-:W-:Y:S02]  /*0930*/  FADD.FTZ R5, R5, R10 ;  /* 0x0000000a05057221 */ /* 0x008fe40000010000 */
[----:B--2---:R-:W-:Y:S01]  /*0940*/  FADD.FTZ R7, R7, R4 ;  /* 0x0000000407077221 */ /* 0x004fe20000010000 */
[----:B------:R-:W-:-:S05]  /*0950*/  @!P1 LOP3.LUT R2, R2, 0x1ffffffc, RZ, 0xc0, !PT ;  /* 0x1ffffffc02029812 */ /* 0x000fca00078ec0ff */
[----:B------:R2:W-:Y:S04]  /*0960*/  @!P1 STS [R2+0x2000], R5 ;  /* 0x0020000502009388 */ /* 0x0005e80000000800 */
[----:B------:R2:W-:Y:S02]  /*0970*/  @!P1 STS [R2+0x2080], R7 ;  /* 0x0020800702009388 */ /* 0x0005e40000000800 */
.L_x_683:
[----:B0-----:R-:W-:Y:S01]  /*0980*/  WARPSYNC 0xffffffff ;  /* 0xffffffff00007948 */ /* 0x001fe20003800000 */
[----:B------:R-:W-:Y:S06]  /*0990*/  BAR.SYNC.DEFER_BLOCKING 0x0 ;  /* 0x0000000000007b1d */ /* 0x000fec0000010000 */
[----:B------:R-:W-:Y:S01]  /*09a0*/  BSSY B0, `(.L_x_686) ;  /* 0x000000b000007945 */ /* 0x000fe20003800000 */
[----:B------:R-:W-:Y:S05]  /*09b0*/  @!P0 BRA `(.L_x_687) ;  /* 0x0000009000008947 */ /* 0x000fea0003800000 */
[----:B--2---:R-:W0:Y:S01]  /*09c0*/  LDS.64 R2, [R16.X8+0x2000] ;  /* 0x0020000010027984 */ /* 0x004e220000008a00 */
[----:B------:R-:W-:-:S03]  /*09d0*/  HFMA2.MMA R6, -RZ, RZ, 0, 2.384185791015625e-07 ;  /* 0x00000004ff067435 */ /* 0x000fc600000001ff */
[----:B-1----:R-:W1:Y:S01]  /*09e0*/  LDS.64 R4, [R16.X8+0x2080] ;  /* 0x0020800010047984 */ /* 0x002e620000008a00 */
[----:B0-----:R-:W-:-:S06]  /*09f0*/  F2FP.BF16.PACK_AB R7, R3, R2 ;  /* 0x000000020307723e */ /* 0x001fcc00000010ff */
[----:B------:R-:W-:Y:S01]  /*0a00*/  IMAD.WIDE.U32 R2, R19, R6, c[0x0][0x268] ;  /* 0x00009a0013027625 */ /* 0x000fe200078e0006 */
[----:B-1----:R-:W-:-:S03]  /*0a10*/  F2FP.BF16.PACK_AB R9, R5, R4 ;  /* 0x000000040509723e */ /* 0x002fc600000010ff */
[----:B------:R-:W-:Y:S01]  /*0a20*/  IMAD.WIDE.U32 R4, R19, R6, c[0x0][0x260] ;  /* 0x0000980013047625 */ /* 0x000fe200078e0006 */
[----:B------:R0:W-:Y:S04]  /*0a30*/  STG.E [R2.64], R7 ;  /* 0x0000000702007986 */ /* 0x0001e8000c101904 */
[----:B------:R0:W-:Y:S02]  /*0a40*/  STG.E [R4.64], R9 ;  /* 0x0000000904007986 */ /* 0x0001e4000c101904 */
.L_x_687:
[----:B------:R-:W-:Y:S05]  /*0a50*/  BSYNC B0 ;  /* 0x0000000000007941 */ /* 0x000fea0003800000 */
.L_x_686:
[C---:B------:R-:W-:Y:S02]  /*0a60*/  ISETP.GT.U32.AND P1, PT, R18.reuse, -0xa01, PT ;  /* 0xfffff5ff1200780c */ /* 0x040fe40003f24070 */
[----:B------:R-:W-:Y:S02]  /*0a70*/  IADD3 R18, R18, 0xa00, RZ ;  /* 0x00000a0012127810 */ /* 0x000fe40007ffe0ff */
[----:B------:R-:W-:-:S09]  /*0a80*/  IADD3 R19, R19, 0x500, RZ ;  /* 0x0000050013137810 */ /* 0x000fd20007ffe0ff */
[----:B012---:R-:W-:Y:S05]  /*0a90*/  @P1 BRA `(.L_x_688) ;  /* 0xfffff69000001947 */ /* 0x007fea000383ffff */
[----:B------:R-:W-:Y:S05]  /*0aa0*/  EXIT ;  /* 0x000000000000794d */ /* 0x000fea0003800000 */
.L_x_684:
[----:B--2---:R-:W-:Y:S01]  /*0ab0*/  IMAD.MOV.U32 R10, RZ, RZ, R4 ;  /* 0x000000ffff0a7224 */ /* 0x004fe200078e0004 */
[----:B------:R-:W-:Y:S01]  /*0ac0*/  MOV R9, 0x1 ;  /* 0x0000000100097802 */ /* 0x000fe20000000f00 */
[----:B------:R-:W-:Y:S01]  /*0ad0*/  IMAD.MOV.U32 R6, RZ, RZ, 0x1f ;  /* 0x0000001fff067424 */ /* 0x000fe200078e00ff */
[----:B------:R-:W-:Y:S02]  /*0ae0*/  MOV R11, 0xffffffff ;  /* 0xffffffff000b7802 */ /* 0x000fe40000000f00 */
[----:B------:R-:W-:Y:S02]  /*0af0*/  MOV R2, 0xb10 ;  /* 0x00000b1000027802 */ /* 0x000fe40000000f00 */
[----:B01----:R-:W-:Y:S05]  /*0b00*/  CALL.REL.NOINC `($__internal_12_$__cuda_sm70_shflsync_bfly_p) ;  /* 0x000003c000007944 */ /* 0x003fea0003c00000 */
[----:B-1----:R-:W-:Y:S01]  /*0b10*/  IMAD.MOV.U32 R3, RZ, RZ, R6 ;  /* 0x000000ffff037224 */ /* 0x002fe200078e0006 */
[----:B0-----:R-:W-:Y:S05]  /*0b20*/  BRA `(.L_x_689) ;  /* 0xfffffcd000007947 */ /* 0x001fea000383ffff */
.L_x_685:
[----:B------:R-:W-:Y:S01]  /*0b30*/  HFMA2.MMA R6, -RZ, RZ, 0, 1.847743988037109375e-06 ;  /* 0x0000001fff067435 */ /* 0x000fe200000001ff */
[----:B------:R-:W-:Y:S01]  /*0b40*/  MOV R10, R13 ;  /* 0x0000000d000a7202 */ /* 0x000fe20000000f00 */
[----:B------:R-:W-:Y:S01]  /*0b50*/  IMAD.MOV.U32 R9, RZ, RZ, 0x2 ;  /* 0x00000002ff097424 */ /* 0x000fe200078e00ff */
[----:B------:R-:W-:Y:S01]  /*0b60*/  MOV R2, 0xb90 ;  /* 0x00000b9000027802 */ /* 0x000fe20000000f00 */
[----:B------:R-:W-:-:S02]  /*0b70*/  IMAD.MOV.U32 R11, RZ, RZ, -0x1 ;  /* 0xffffffffff0b7424 */ /* 0x000fc400078e00ff */
[----:B012---:R-:W-:Y:S05]  /*0b80*/  CALL.REL.NOINC `($__internal_12_$__cuda_sm70_shflsync_bfly_p) ;  /* 0x0000034000007944 */ /* 0x007fea0003c00000 */
[----:B01----:R-:W-:Y:S01]  /*0b90*/  FADD.FTZ R10, R13, R6 ;  /* 0x000000060d0a7221 */ /* 0x003fe20000010000 */
[----:B------:R-:W-:Y:S01]  /*0ba0*/  HFMA2.MMA R6, -RZ, RZ, 0, 1.847743988037109375e-06 ;  /* 0x0000001fff067435 */ /* 0x000fe200000001ff */
[----:B------:R-:W-:Y:S01]  /*0bb0*/  MOV R9, 0x4 ;  /* 0x0000000400097802 */ /* 0x000fe20000000f00 */
[----:B------:R-:W-:Y:S01]  /*0bc0*/  IMAD.MOV.U32 R11, RZ, RZ, -0x1 ;  /* 0xffffffffff0b7424 */ /* 0x000fe200078e00ff */
[----:B------:R-:W-:-:S03]  /*0bd0*/  MOV R2, 0xbf0 ;  /* 0x00000bf000027802 */ /* 0x000fc60000000f00 */
[----:B------:R-:W-:Y:S05]  /*0be0*/  CALL.REL.NOINC `($__internal_12_$__cuda_sm70_shflsync_bfly_p) ;  /* 0x000002e000007944 */ /* 0x000fea0003c00000 */
[----:B01----:R-:W-:Y:S01]  /*0bf0*/  FADD.FTZ R10, R10, R6 ;  /* 0x000000060a0a7221 */ /* 0x003fe20000010000 */
[----:B------:R-:W-:Y:S01]  /*0c00*/  HFMA2.MMA R6, -RZ, RZ, 0, 1.847743988037109375e-06 ;  /* 0x0000001fff067435 */ /* 0x000fe200000001ff */
[----:B------:R-:W-:Y:S01]  /*0c10*/  MOV R9, 0x8 ;  /* 0x0000000800097802 */ /* 0x000fe20000000f00 */
[----:B------:R-:W-:Y:S01]  /*0c20*/  IMAD.MOV.U32 R11, RZ, RZ, -0x1 ;  /* 0xffffffffff0b7424 */ /* 0x000fe200078e00ff */
[----:B------:R-:W-:-:S03]  /*0c30*/  MOV R2, 0xc50 ;  /* 0x00000c5000027802 */ /* 0x000fc60000000f00 */
[----:B------:R-:W-:Y:S05]  /*0c40*/  CALL.REL.NOINC `($__internal_12_$__cuda_sm70_shflsync_bfly_p) ;  /* 0x0000028000007944 */ /* 0x000fea0003c00000 */
[----:B-1----:R-:W-:Y:S01]  /*0c50*/  FADD.FTZ R4, R10, R6 ;  /* 0x000000060a047221 */ /* 0x002fe20000010000 */
[----:B------:R-:W-:Y:S01]  /*0c60*/  HFMA2.MMA R6, -RZ, RZ, 0, 1.847743988037109375e-06 ;  /* 0x0000001fff067435 */ /* 0x000fe200000001ff */
[----:B0-----:R-:W-:Y:S01]  /*0c70*/  MOV R9, 0x10 ;  /* 0x0000001000097802 */ /* 0x001fe20000000f00 */
[----:B------:R-:W-:Y:S01]  /*0c80*/  IMAD.MOV.U32 R11, RZ, RZ, -0x1 ;  /* 0xffffffffff0b7424 */ /* 0x000fe200078e00ff */
[----:B------:R-:W-:-:S02]  /*0c90*/  MOV R2, 0xcc0 ;  /* 0x00000cc000027802 */ /* 0x000fc40000000f00 */
[----:B------:R-:W-:Y:S02]  /*0ca0*/  MOV R10, R4 ;  /* 0x00000004000a7202 */ /* 0x000fe40000000f00 */
[----:B------:R-:W-:Y:S05]  /*0cb0*/  CALL.REL.NOINC `($__internal_12_$__cuda_sm70_shflsync_bfly_p) ;  /* 0x0000021000007944 */ /* 0x000fea0003c00000 */
[----:B0-----:R-:W-:Y:S01]  /*0cc0*/  HFMA2.MMA R9, -RZ, RZ, 0, 5.9604644775390625e-08 ;  /* 0x00000001ff097435 */ /* 0x001fe200000001ff */
[----:B-1----:R-:W-:Y:S01]  /*0cd0*/  MOV R7, R6 ;  /* 0x0000000600077202 */ /* 0x002fe20000000f00 */
[----:B------:R-:W-:Y:S01]  /*0ce0*/  IMAD.MOV.U32 R10, RZ, RZ, R5 ;  /* 0x000000ffff0a7224 */ /* 0x000fe200078e0005 */
[----:B------:R-:W-:Y:S01]  /*0cf0*/  MOV R6, 0x1f ;  /* 0x0000001f00067802 */ /* 0x000fe20000000f00 */
[----:B------:R-:W-:Y:S01]  /*0d00*/  IMAD.MOV.U32 R11, RZ, RZ, -0x1 ;  /* 0xffffffffff0b7424 */ /* 0x000fe200078e00ff */
[----:B------:R-:W-:Y:S02]  /*0d10*/  MOV R2, 0xd30 ;  /* 0x00000d3000027802 */ /* 0x000fe40000000f00 */
[----:B------:R-:W-:Y:S05]  /*0d20*/  CALL.REL.NOINC `($__internal_12_$__cuda_sm70_shflsync_bfly_p) ;  /* 0x000001a000007944 */ /* 0x000fea0003c00000 */
[----:B0-----:R-:W-:Y:S01]  /*0d30*/  HFMA2.MMA R9, -RZ, RZ, 0, 1.1920928955078125e-07 ;  /* 0x00000002ff097435 */ /* 0x001fe200000001ff */
[----:B-1----:R-:W-:Y:S01]  /*0d40*/  FADD.FTZ R10, R5, R6 ;  /* 0x00000006050a7221 */ /* 0x002fe20000010000 */
[----:B------:R-:W-:Y:S01]  /*0d50*/  MOV R6, 0x1f ;  /* 0x0000001f00067802 */ /* 0x000fe20000000f00 */
[----:B------:R-:W-:Y:S01]  /*0d60*/  IMAD.MOV.U32 R11, RZ, RZ, -0x1 ;  /* 0xffffffffff0b7424 */ /* 0x000fe200078e00ff */
[----:B------:R-:W-:Y:S02]  /*0d70*/  MOV R2, 0xd90 ;  /* 0x00000d9000027802 */ /* 0x000fe40000000f00 */
[----:B------:R-:W-:Y:S05]  /*0d80*/  CALL.REL.NOINC `($__internal_12_$__cuda_sm70_shflsync_bfly_p) ;  /* 0x0000014000007944 */ /* 0x000fea0003c00000 */
[----:B0-----:R-:W-:Y:S01]  /*0d90*/  HFMA2.MMA R9, -RZ, RZ, 0, 2.384185791015625e-07 ;  /* 0x00000004ff097435 */ /* 0x001fe200000001ff */
[----:B-1----:R-:W-:Y:S01]  /*0da0*/  FADD.FTZ R10, R10, R6 ;  /* 0x000000060a0a7221 */ /* 0x002fe20000010000 */
[----:B------:R-:W-:Y:S01]  /*0db0*/  MOV R6, 0x1f ;  /* 0x0000001f00067802 */ /* 0x000fe20000000f00 */
[----:B------:R-:W-:Y:S01]  /*0dc0*/  IMAD.MOV.U32 R11, RZ, RZ, -0x1 ;  /* 0xffffffffff0b7424 */ /* 0x000fe200078e00ff */
[----:B------:R-:W-:-:S02]  /*0dd0*/  MOV R2, 0xdf0 ;  /* 0x00000df000027802 */ /* 0x000fc40000000f00 */
[----:B------:R-:W-:Y:S05]  /*0de0*/  CALL.REL.NOINC `($__internal_12_$__cuda_sm70_shflsync_bfly_p) ;  /* 0x000000e000007944 */ /* 0x000fea0003c00000 */
[----:B0-----:R-:W-:Y:S01]  /*0df0*/  HFMA2.MMA R9, -RZ, RZ, 0, 4.76837158203125e-07 ;  /* 0x00000008ff097435 */ /* 0x001fe200000001ff */
[----:B-1----:R-:W-:Y:S01]  /*0e00*/  FADD.FTZ R10, R10, R6 ;  /* 0x000000060a0a7221 */ /* 0x002fe20000010000 */
[----:B------:R-:W-:Y:S01]  /*0e10*/  MOV R6, 0x1f ;  /* 0x0000001f00067802 */ /* 0x000fe20000000f00 */
[----:B------:R-:W-:Y:S01]  /*0e20*/  IMAD.MOV.U32 R11, RZ, RZ, -0x1 ;  /* 0xffffffffff0b7424 */ /* 0x000fe200078e00ff */
[----:B------:R-:W-:-:S02]  /*0e30*/  MOV R2, 0xe50 ;  /* 0x00000e5000027802 */ /* 0x000fc40000000f00 */
[----:B------:R-:W-:Y:S05]  /*0e40*/  CALL.REL.NOINC `($__internal_12_$__cuda_sm70_shflsync_bfly_p) ;  /* 0x0000008000007944 */ /* 0x000fea0003c00000 */
[----:B0-----:R-:W-:Y:S01]  /*0e50*/  HFMA2.MMA R9, -RZ, RZ, 0, 9.5367431640625e-07 ;  /* 0x00000010ff097435 */ /* 0x001fe200000001ff */
[----:B-1----:R-:W-:Y:S01]  /*0e60*/  FADD.FTZ R10, R10, R6 ;  /* 0x000000060a0a7221 */ /* 0x002fe20000010000 */
[----:B------:R-:W-:Y:S01]  /*0e70*/  MOV R6, 0x1f ;  /* 0x0000001f00067802 */ /* 0x000fe20000000f00 */
[----:B------:R-:W-:Y:S01]  /*0e80*/  IMAD.MOV.U32 R11, RZ, RZ, -0x1 ;  /* 0xffffffffff0b7424 */ /* 0x000fe200078e00ff */
[----:B------:R-:W-:-:S02]  /*0e90*/  MOV R2, 0xeb0 ;  /* 0x00000eb000027802 */ /* 0x000fc40000000f00 */
[----:B------:R-:W-:Y:S05]  /*0ea0*/  CALL.REL.NOINC `($__internal_12_$__cuda_sm70_shflsync_bfly_p) ;  /* 0x0000002000007944 */ /* 0x000fea0003c00000 */
[----:B-1----:R-:W-:Y:S01]  /*0eb0*/  MOV R5, R6 ;  /* 0x0000000600057202 */ /* 0x002fe20000000f00 */
[----:B0-----:R-:W-:Y:S05]  /*0ec0*/  BRA `(.L_x_690) ;  /* 0xfffffa5000007947 */ /* 0x001fea000383ffff */
        .weak           $__internal_12_$__cuda_sm70_shflsync_bfly_p
        .type           $__internal_12_$__cuda_sm70_shflsync_bfly_p,@function
        .size           $__internal_12_$__cuda_sm70_shflsync_bfly_p,(.L_x_9756 - $__internal_12_$__cuda_sm70_shflsync_bfly_p)
$__internal_12_$__cuda_sm70_shflsync_bfly_p:
[----:B------:R-:W-:Y:S01]  /*0ed0*/  HFMA2.MMA R3, -RZ, RZ, 0, 0 ;  /* 0x00000000ff037435 */ /* 0x000fe200000001ff */
[----:B------:R-:W-:Y:S04]  /*0ee0*/  WARPSYNC R11 ;  /* 0x0000000b00007348 */ /* 0x000fe80003800000 */
[----:B------:R0:W1:Y:S01]  /*0ef0*/  SHFL.BFLY PT, R6, R10, R9, R6 ;  /* 0x0c0000090a067389 */ /* 0x00006200000e0006 */
[----:B------:R-:W-:Y:S05]  /*0f00*/  RET.REL.NODEC R2 `(_ZN10layer_norm22ln_bwd_finalize_kernelINS_22Kernel_traits_finalizeILj2560E13__nv_bfloat16S2_S2_S2_fjLb0ELj1024ELj4ENS_18Kernel_traits_baseILj2560ES2_S2_S2_S2_fjLj1024EEEEELb0ELb1EEEvNS_9BwdParamsE) ;  /* 0xfffff0f002007950 */ /* 0x000fea0003c3ffff */
.L_x_691:
        /* <DEDUP_REMOVED lines=15> */
.L_x_9756:


//--------------------- .text._ZN10layer_norm13ln_bwd_kernelINS_13Kernel_traitsI13__nv_bfloat16S2_S2_S2_fjLj2560ELj1ELj1ELj4ELj8ENS_18Kernel_traits_baseILj2560ES2_S2_S2_S2_fjLj128EEEEELb1ELb0ELb1ELb1EEEvNS_9BwdParamsE --------------------------
	.section	.text._ZN10layer_norm13ln_bwd_kernelINS_13Kernel_traitsI13__nv_bfloat16S2_S2_S2_fjLj2560ELj1ELj1ELj4ELj8ENS_18Kernel_traits_baseILj2560ES2_S2_S2_S2_fjLj128EEEEELb1ELb0ELb1ELb1EEEvNS_9BwdParamsE,"ax",@progbits
	.sectioninfo	@"SHI_REGISTERS=155"
	.align	128
        .global         _ZN10layer_norm13ln_bwd_kernelINS_13Kernel_traitsI13__nv_bfloat16S2_S2_S2_fjLj2560ELj1ELj1ELj4ELj8ENS_18Kernel_traits_baseILj2560ES2_S2_S2_S2_fjLj128EEEEELb1ELb0ELb1ELb1EEEvNS_9BwdParamsE
        .type           _ZN10layer_norm13ln_bwd_kernelINS_13Kernel_traitsI13__nv_bfloat16S2_S2_S2_fjLj2560ELj1ELj1ELj4ELj8ENS_18Kernel_traits_baseILj2560ES2_S2_S2_S2_fjLj128EEEEELb1ELb0ELb1ELb1EEEvNS_9BwdParamsE,@function
        .size           _ZN10layer_norm13ln_bwd_kernelINS_13Kernel_traitsI13__nv_bfloat16S2_S2_S2_fjLj2560ELj1ELj1ELj4ELj8ENS_18Kernel_traits_baseILj2560ES2_S2_S2_S2_fjLj128EEEEELb1ELb0ELb1ELb1EEEvNS_9BwdParamsE,(.L_x_9757 - _ZN10layer_norm13ln_bwd_kernelINS_13Kernel_traitsI13__nv_bfloat16S2_S2_S2_fjLj2560ELj1ELj1ELj4ELj8ENS_18Kernel_traits_baseILj2560ES2_S2_S2_S2_fjLj128EEEEELb1ELb0ELb1ELb1EEEvNS_9BwdParamsE)
        .other          _ZN10layer_norm13ln_bwd_kernelINS_13Kernel_traitsI13__nv_bfloat16S2_S2_S2_fjLj2560ELj1ELj1ELj4ELj8ENS_18Kernel_traits_baseILj2560ES2_S2_S2_S2_fjLj128EEEEELb1ELb0ELb1ELb1EEEvNS_9BwdParamsE,@"STO_CUDA_ENTRY STV_DEFAULT"
_ZN10layer_norm13ln_bwd_kernelINS_13Kernel_traitsI13__nv_bfloat16S2_S2_S2_fjLj2560ELj1ELj1ELj4ELj8ENS_18Kernel_traits_baseILj2560ES2_S2_S2_S2_fjLj128EEEEELb1ELb0ELb1ELb1EEEvNS_9BwdParamsE:
.text._ZN10layer_norm13ln_bwd_kernelINS_13Kernel_traitsI13__nv_bfloat16S2_S2_S2_fjLj2560ELj1ELj1ELj4ELj8ENS_18Kernel_traits_baseILj2560ES2_S2_S2_S2_fjLj128EEEEELb1ELb0ELb1ELb1EEEvNS_9BwdParamsE:
        /* <DEDUP_REMOVED lines=28> */
.L_x_692:
[----:B------:R-:W-:-:S05]  /*01c0*/  IMAD.SHL.U32 R3, R0, 0x8, RZ ;  /* 0x0000000800037824 */ /* 0x000fca00078e00ff */
[----:B------:R-:W-:-:S04]  /*01d0*/  LOP3.LUT R3, R3, 0x3f8, RZ, 0xc0, !PT ;  /* 0x000003f803037812 */ /* 0x000fc800078ec0ff */
[----:B------:R-:W-:-:S05]  /*01e0*/  IADD3 R4, P0, R3, c[0x0][0x1b0], RZ ;  /* 0x00006c0003047a10 */ /* 0x000fca0007f1e0ff */
[----:B------:R-:W-:-:S05]  /*01f0*/  IMAD.X R5, RZ, RZ, c[0x0][0x1b4], P0 ;  /* 0x00006d00ff057624 */ /* 0x000fca00000e06ff */
[----:B------:R-:W2:Y:S04]  /*0200*/  LDG.E.64 R6, [R4.64] ;  /* 0x0000000404067981 */ /* 0x000ea8000c1e1b00 */
[----:B------:R0:W3:Y:S04]  /*0210*/  LDG.E.64 R10, [R4.64+0x800] ;  /* 0x00080004040a7981 */ /* 0x0000e8000c1e1b00 */
[----:B------:R0:W4:Y:S04]  /*0220*/  LDG.E.64 R12, [R4.64+0xc00] ;  /* 0x000c0004040c7981 */ /* 0x000128000c1e1b00 */
        /* <DEDUP_REMOVED lines=54> */
.L_x_774:
[----:B------:R-:W-:-:S04]  /*0590*/  IMAD.MOV.U32 R115, RZ, RZ, 0x4 ;  /* 0x00000004ff737424 */ /* 0x000fc800078e00ff */
[----:B------:R-:W-:-:S05]  /*05a0*/  IMAD.WIDE R28, R2, R115, c[0x0][0x1d8] ;  /* 0x00007600021c7625 */ /* 0x000fca00078e0273 */
[----:B------:R0:W2:Y:S01]  /*05b0*/  LDG.E R109, [R28.64] ;  /* 0x000000041c6d7981 */ /* 0x0000a2000c1e1900 */
[----:B------:R-:W-:Y:S01]  /*05c0*/  IMAD R26, R2, c[0x0][0x168], RZ ;  /* 0x00005a00021a7a24 */ /* 0x000fe200078e02ff */
[----:B------:R-:W-:Y:S01]  /*05d0*/  LOP3.LUT R108, R0, 0x7f, RZ, 0xc0, !PT ;  /* 0x0000007f006c7812 */ /* 0x000fe200078ec0ff */
[----:B------:R-:W-:-:S03]  /*05e0*/  IMAD.WIDE R74, R2, R115, c[0x0][0x1a8] ;  /* 0x00006a00024a7625 */ /* 0x000fc600078e0273 */
[----:B------:R-:W-:Y:S01]  /*05f0*/  SHF.R.S32.HI R27, RZ, 0x1f, R26 ;  /* 0x0000001fff1b7819 */ /* 0x000fe2000001141a */
[----:B------:R-:W-:Y:S01]  /*0600*/  IMAD.WIDE R72, R2, R115, c[0x0][0x1d0] ;  /* 0x0000740002487625 */ /* 0x000fe200078e0273 */
[----:B------:R-:W-:Y:S01]  /*0610*/  BSSY B0, `(.L_x_694) ;  /* 0x0000141000007945 */ /* 0x000fe20003800000 */
[----:B------:R1:W5:Y:S01]  /*0620*/  LDG.E R25, [R74.64] ;  /* 0x000000044a197981 */ /* 0x000362000c1e1900 */
[----:B------:R-:W-:Y:S01]  /*0630*/  LEA.HI R27, R27, R26, RZ, 0x2 ;  /* 0x0000001a1b1b7211 */ /* 0x000fe200078f10ff */
[----:B------:R-:W-:Y:S02]  /*0640*/  IMAD.MOV.U32 R122, RZ, RZ, 0x8 ;  /* 0x00000008ff7a7424 */ /* 0x000fe400078e00ff */
[----:B------:R3:W5:Y:S01]  /*0650*/  LDG.E R149, [R72.64] ;  /* 0x0000000448957981 */ /* 0x000762000c1e1900 */
[----:B------:R-:W-:-:S04]  /*0660*/  LEA.HI.SX32 R26, R27, R108, 0x1e ;  /* 0x0000006c1b1a7211 */ /* 0x000fc800078ff2ff */
[C---:B------:R-:W-:Y:S01]  /*0670*/  IADD3 R27, R26.reuse, 0x80, RZ ;  /* 0x000000801a1b7810 */ /* 0x040fe20007ffe0ff */
[CC--:B------:R-:W-:Y:S01]  /*0680*/  IMAD.WIDE.U32 R78, R26.reuse, R122.reuse, c[0x0][0x218] ;  /* 0x000086001a4e7625 */ /* 0x0c0fe200078e007a */
[C---:B0-----:R-:W-:Y:S02]  /*0690*/  IADD3 R28, R26.reuse, 0x100, RZ ;  /* 0x000001001a1c7810 */ /* 0x041fe40007ffe0ff */
[----:B------:R-:W-:Y:S01]  /*06a0*/  IADD3 R29, R26, 0x180, RZ ;  /* 0x000001801a1d7810 */ /* 0x000fe20007ffe0ff */
[----:B------:R-:W-:-:S04]  /*06b0*/  IMAD.WIDE.U32 R76, R27, R122, c[0x0][0x218] ;  /* 0x000086001b4c7625 */ /* 0x000fc800078e007a */
[----:B-1----:R-:W-:-:S04]  /*06c0*/  IMAD.WIDE.U32 R74, R28, R122, c[0x0][0x218] ;  /* 0x000086001c4a7625 */ /* 0x002fc800078e007a */
[----:B---3--:R-:W-:Y:S01]  /*06d0*/  IMAD.WIDE.U32 R72, R29, R122, c[0x0][0x218] ;  /* 0x000086001d487625 */ /* 0x008fe200078e007a */
[----:B--2---:R-:W-:-:S13]  /*06e0*/  ISETP.GT.AND P1, PT, R109, RZ, PT ;  /* 0x000000ff6d00720c */ /* 0x004fda0003f24270 */
[----:B------:R-:W-:Y:S05]  /*06f0*/  @P1 BRA `(.L_x_695) ;  /* 0x0000021000001947 */ /* 0x000fea0003800000 */
[----:B-----5:R-:W-:Y:S01]  /*0700*/  ISETP.GE.AND P2, PT, R149, 0x1, PT ;  /* 0x000000019500780c */ /* 0x020fe20003f46270 */
[----:B------:R-:W-:Y:S01]  /*0710*/  IMAD.MOV.U32 R110, RZ, RZ, RZ ;  /* 0x000000ffff6e7224 */ /* 0x000fe200078e00ff */
[----:B------:R-:W-:-:S04]  /*0720*/  ISETP.NE.U32.AND P0, PT, RZ, c[0x0][0x218], PT ;  /* 0x00008600ff007a0c */ /* 0x000fc80003f05070 */
[----:B------:R-:W-:-:S07]  /*0730*/  ISETP.NE.AND.EX P0, PT, RZ, c[0x0][0x21c], PT, P0 ;  /* 0x00008700ff007a0c */ /* 0x000fce0003f05300 */
[----:B------:R-:W-:-:S05]  /*0740*/  @P2 IADD3 R109, R149, -0x1, RZ ;  /* 0xffffffff956d2810 */ /* 0x000fca0007ffe0ff */
[----:B------:R-:W-:Y:S01]  /*0750*/  @P2 IMAD R109, R109, c[0x0][0x168], RZ ;  /* 0x00005a006d6d2a24 */ /* 0x000fe200078e02ff */
[----:B------:R0:W5:Y:S04]  /*0760*/  @P0 LDG.E.64 R98, [R78.64] ;  /* 0x000000044e620981 */ /* 0x000168000c1e1b00 */
[----:B------:R-:W-:Y:S01]  /*0770*/  @P2 SHF.R.S32.HI R112, RZ, 0x1f, R109 ;  /* 0x0000001fff702819 */ /* 0x000fe2000001146d */
[----:B------:R0:W5:Y:S03]  /*0780*/  @P0 LDG.E.64 R100, [R76.64] ;  /* 0x000000044c640981 */ /* 0x000166000c1e1b00 */
[----:B------:R-:W-:Y:S01]  /*0790*/  @P2 LEA.HI R109, R112, R109, RZ, 0x2 ;  /* 0x0000006d706d2211 */ /* 0x000fe200078f10ff */
[----:B------:R0:W5:Y:S03]  /*07a0*/  @P0 LDG.E.64 R102, [R74.64] ;  /* 0x000000044a660981 */ /* 0x000166000c1e1b00 */
[----:B------:R-:W-:Y:S01]  /*07b0*/  @P2 LEA.HI.SX32 R110, R109, R108, 0x1e ;  /* 0x0000006c6d6e2211 */ /* 0x000fe200078ff2ff */
[----:B------:R0:W5:Y:S03]  /*07c0*/  @P0 LDG.E.64 R104, [R72.64] ;  /* 0x0000000448680981 */ /* 0x000166000c1e1b00 */
[C---:B------:R-:W-:Y:S01]  /*07d0*/  IADD3 R112, R110.reuse, 0x100, RZ ;  /* 0x000001006e707810 */ /* 0x040fe20007ffe0ff */
[C---:B------:R-:W-:Y:S01]  /*07e0*/  IMAD.WIDE.U32 R120, R110.reuse, R115, c[0x0][0x190] ;  /* 0x000064006e787625 */ /* 0x040fe200078e0073 */
[----:B------:R-:W-:-:S02]  /*07f0*/  IADD3 R108, R110, 0x80, RZ ;  /* 0x000000806e6c7810 */ /* 0x000fc40007ffe0ff */
[C---:B------:R-:W-:Y:S02]  /*0800*/  IADD3 R114, R110.reuse, 0x180, RZ ;  /* 0x000001806e727810 */ /* 0x040fe40007ffe0ff */
[----:B------:R-:W-:Y:S02]  /*0810*/  IADD3 R148, R110, 0x200, RZ ;  /* 0x000002006e947810 */ /* 0x000fe40007ffe0ff */
[----:B------:R-:W-:Y:S01]  /*0820*/  @P0 IADD3 R123, R26, 0x200, RZ ;  /* 0x000002001a7b0810 */ /* 0x000fe20007ffe0ff */
[-C--:B------:R-:W-:Y:S01]  /*0830*/  IMAD.WIDE.U32 R110, R112, R115.reuse, c[0x0][0x190] ;  /* 0x00006400706e7625 */ /* 0x080fe200078e0073 */
[----:B------:R1:W5:Y:S03]  /*0840*/  LDG.E R120, [R120.64] ;  /* 0x0000000478787981 */ /* 0x000366000c1e1900 */
[-C--:B------:R-:W-:Y:S02]  /*0850*/  IMAD.WIDE.U32 R108, R108, R115.reuse, c[0x0][0x190] ;  /* 0x000064006c6c7625 */ /* 0x080fe400078e0073 */
[----:B------:R0:W5:Y:S02]  /*0860*/  LDG.E R110, [R110.64] ;  /* 0x000000046e6e7981 */ /* 0x000164000c1e1900 */
[----:B------:R-:W-:-:S04]  /*0870*/  IMAD.WIDE.U32 R112, R114, R115, c[0x0][0x190] ;  /* 0x0000640072707625 */ /* 0x000fc800078e0073 */
[----:B------:R-:W-:Y:S02]  /*0880*/  IMAD.WIDE.U32 R114, R148, R115, c[0x0][0x190] ;  /* 0x0000640094727625 */ /* 0x000fe400078e0073 */
[----:B------:R0:W5:Y:S02]  /*0890*/  LDG.E R112, [R112.64] ;  /* 0x0000000470707981 */ /* 0x000164000c1e1900 */
[----:B------:R-:W-:Y:S02]  /*08a0*/  @P0 IMAD.WIDE.U32 R122, R123, R122, c[0x0][0x218] ;  /* 0x000086007b7a0625 */ /* 0x000fe400078e007a */
[----:B------:R0:W5:Y:S04]  /*08b0*/  LDG.E R114, [R114.64] ;  /* 0x0000000472727981 */ /* 0x000168000c1e1900 */
[----:B------:R0:W5:Y:S01]  /*08c0*/  @P0 LDG.E.64 R106, [R122.64] ;  /* 0x000000047a6a0981 */ /* 0x000162000c1e1b00 */
[----:B-1----:R-:W-:-:S03]  /*08d0*/  HFMA2.MMA R121, -RZ, RZ, 0, 0 ;  /* 0x00000000ff797435 */ /* 0x002fc600000001ff */
[----:B------:R1:W5:Y:S02]  /*08e0*/  LDG.E R148, [R108.64] ;  /* 0x000000046c947981 */ /* 0x000364000c1e1900 */
[----:B-1----:R-:W-:Y:S01]  /*08f0*/  IMAD.MOV.U32 R108, RZ, RZ, RZ ;  /* 0x000000ffff6c7224 */ /* 0x002fe200078e00ff */
[----:B------:R-:W-:Y:S05]  /*0900*/  BRA `(.L_x_696) ;  /* 0x0000111000007947 */ /* 0x000fea0003800000 */
.L_x_695:
        /* <DEDUP_REMOVED lines=8> */
[C---:B------:R-:W-:Y:S02]  /*0990*/  IADD3 R81, R83.reuse, 0x180, RZ ;  /* 0x0000018053517810 */ /* 0x040fe40007ffe0ff */
[----:B------:R-:W-:Y:S01]  /*09a0*/  IADD3 R83, R83, 0x200, RZ ;  /* 0x0000020053537810 */ /* 0x000fe20007ffe0ff */
[-C--:B------:R-:W-:Y:S01]  /*09b0*/  IMAD.WIDE.U32 R30, R31, R122.reuse, c[0x0][0x208] ;  /* 0x000082001f1e7625 */ /* 0x080fe200078e007a */
[C---:B------:R-:W-:Y:S01]  /*09c0*/  IADD3 R123, R26.reuse, 0x200, RZ ;  /* 0x000002001a7b7810 */ /* 0x040fe20007ffe0ff */
[----:B------:R-:W2:Y:S02]  /*09d0*/  LDG.E.64 R96, [R96.64] ;  /* 0x0000000460607981 */ /* 0x000ea4000c1e1b00 */
[----:B------:R-:W-:-:S02]  /*09e0*/  IMAD.WIDE.U32 R84, R26, R122, c[0x0][0x188] ;  /* 0x000062001a547625 */ /* 0x000fc400078e007a */
[----:B------:R-:W3:Y:S02]  /*09f0*/  LDG.E.64 R30, [R30.64] ;  /* 0x000000041e1e7981 */ /* 0x000ee4000c1e1b00 */
[----:B------:R-:W-:Y:S02]  /*0a00*/  IMAD.WIDE R124, R2, R115, c[0x0][0x1a0] ;  /* 0x00006800027c7625 */ /* 0x000fe400078e0273 */
[----:B------:R-:W4:Y:S02]  /*0a10*/  LDG.E.64 R84, [R84.64] ;  /* 0x0000000454547981 */ /* 0x000f24000c1e1b00 */
[-C--:B------:R-:W-:Y:S02]  /*0a20*/  IMAD.WIDE.U32 R82, R83, R122.reuse, c[0x0][0x208] ;  /* 0x0000820053527625 */ /* 0x080fe400078e007a */
[----:B------:R-:W2:Y:S02]  /*0a30*/  LDG.E R124, [R124.64] ;  /* 0x000000047c7c7981 */ /* 0x000ea4000c1e1900 */
[----:B------:R-:W-:-:S02]  /*0a40*/  IMAD.WIDE.U32 R88, R28, R122, c[0x0][0x188] ;  /* 0x000062001c587625 */ /* 0x000fc400078e007a */
[----:B------:R-:W2:Y:S02]  /*0a50*/  LDG.E.64 R82, [R82.64] ;  /* 0x0000000452527981 */ /* 0x000ea4000c1e1b00 */
[-C--:B------:R-:W-:Y:S02]  /*0a60*/  IMAD.WIDE.U32 R90, R29, R122.reuse, c[0x0][0x188] ;  /* 0x000062001d5a7625 */ /* 0x080fe400078e007a */
[----:B------:R-:W2:Y:S02]  /*0a70*/  LDG.E.64 R88, [R88.64] ;  /* 0x0000000458587981 */ /* 0x000ea4000c1e1b00 */
[-C--:B------:R-:W-:Y:S02]  /*0a80*/  IMAD.WIDE.U32 R80, R81, R122.reuse, c[0x0][0x208] ;  /* 0x0000820051507625 */ /* 0x080fe400078e007a */
[----:B------:R-:W2:Y:S02]  /*0a90*/  LDG.E.64 R90, [R90.64] ;  /* 0x000000045a5a7981 */ /* 0x000ea4000c1e1b00 */
[----:B------:R-:W-:-:S02]  /*0aa0*/  IMAD.WIDE.U32 R92, R123, R122, c[0x0][0x188] ;  /* 0x000062007b5c7625 */ /* 0x000fc400078e007a */
[----:B------:R-:W2:Y:S02]  /*0ab0*/  LDG.E.64 R80, [R80.64] ;  /* 0x0000000450507981 */ /* 0x000ea4000c1e1b00 */
[-C--:B------:R-:W-:Y:S02]  /*0ac0*/  IMAD.WIDE.U32 R86, R27, R122.reuse, c[0x0][0x188] ;  /* 0x000062001b567625 */ /* 0x080fe400078e007a */
[----:B------:R-:W2:Y:S02]  /*0ad0*/  LDG.E.64 R92, [R92.64] ;  /* 0x000000045c5c7981 */ /* 0x000ea4000c1e1b00 */
[----:B------:R-:W-:Y:S02]  /*0ae0*/  IMAD.WIDE.U32 R94, R95, R122, c[0x0][0x208] ;  /* 0x000082005f5e7625 */ /* 0x000fe400078e007a */
[----:B------:R-:W2:Y:S04]  /*0af0*/  LDG.E.64 R86, [R86.64] ;  /* 0x0000000456567981 */ /* 0x000ea8000c1e1b00 */
[----:B------:R-:W2:Y:S01]  /*0b00*/  LDG.E.64 R94, [R94.64] ;  /* 0x000000045e5e7981 */ /* 0x000ea2000c1e1b00 */
[----:B-----5:R-:W-:-:S02]  /*0b10*/  ISETP.GE.AND P2, PT, R149, 0x1, PT ;  /* 0x000000019500780c */ /* 0x020fc40003f46270 */
[----:B------:R-:W-:-:S11]  /*0b20*/  ISETP.NE.U32.AND P0, PT, RZ, c[0x0][0x218], PT ;  /* 0x00008600ff007a0c */ /* 0x000fd60003f05070 */
[----:B------:R-:W-:-:S05]  /*0b30*/  @P2 IADD3 R109, R149, -0x1, RZ ;  /* 0xffffffff956d2810 */ /* 0x000fca0007ffe0ff */
[----:B------:R-:W-:Y:S01]  /*0b40*/  @P2 IMAD R109, R109, c[0x0][0x168], RZ ;  /* 0x00005a006d6d2a24 */ /* 0x000fe200078e02ff */
[----:B------:R-:W-:-:S04]  /*0b50*/  ISETP.NE.AND.EX P0, PT, RZ, c[0x0][0x21c], PT, P0 ;  /* 0x00008700ff007a0c */ /* 0x000fc80003f05300 */
[----:B------:R-:W-:Y:S01]  /*0b60*/  @P2 SHF.R.S32.HI R110, RZ, 0x1f, R109 ;  /* 0x0000001fff6e2819 */ /* 0x000fe2000001146d */
[----:B------:R-:W-:-:S03]  /*0b70*/  IMAD.MOV.U32 R120, RZ, RZ, RZ ;  /* 0x000000ffff787224 */ /* 0x000fc600078e00ff */
[----:B------:R-:W-:-:S04]  /*0b80*/  @P2 LEA.HI R109, R110, R109, RZ, 0x2 ;  /* 0x0000006d6e6d2211 */ /* 0x000fc800078f10ff */
[----:B------:R-:W-:Y:S01]  /*0b90*/  @P2 LEA.HI.SX32 R120, R109, R108, 0x1e ;  /* 0x0000006c6d782211 */ /* 0x000fe200078ff2ff */
[----:B------:R0:W5:Y:S03]  /*0ba0*/  @P0 LDG.E.64 R98, [R78.64] ;  /* 0x000000044e620981 */ /* 0x000166000c1e1b00 */
[C---:B------:R-:W-:Y:S01]  /*0bb0*/  IADD3 R108, R120.reuse, 0x80, RZ ;  /* 0x00000080786c7810 */ /* 0x040fe20007ffe0ff */
[----:B------:R1:W5:Y:S01]  /*0bc0*/  @P0 LDG.E.64 R100, [R76.64] ;  /* 0x000000044c640981 */ /* 0x000362000c1e1b00 */
[C---:B------:R-:W-:Y:S02]  /*0bd0*/  IADD3 R110, R120.reuse, 0x100, RZ ;  /* 0x00000100786e7810 */ /* 0x040fe40007ffe0ff */
[C---:B------:R-:W-:Y:S01]  /*0be0*/  IADD3 R112, R120.reuse, 0x180, RZ ;  /* 0x0000018078707810 */ /* 0x040fe20007ffe0ff */
[----:B------:R3:W5:Y:S01]  /*0bf0*/  @P0 LDG.E.64 R102, [R74.64] ;  /* 0x000000044a660981 */ /* 0x000762000c1e1b00 */
[C---:B------:R-:W-:Y:S01]  /*0c00*/  IADD3 R114, R120.reuse, 0x200, RZ ;  /* 0x0000020078727810 */ /* 0x040fe20007ffe0ff */
[----:B------:R-:W-:-:S02]  /*0c10*/  IMAD.WIDE.U32 R120, R120, R115, c[0x0][0x190] ;  /* 0x0000640078787625 */ /* 0x000fc400078e0073 */
[----:B------:R0:W5:Y:S02]  /*0c20*/  @P0 LDG.E.64 R104, [R72.64] ;  /* 0x0000000448680981 */ /* 0x000164000c1e1b00 */
[-C--:B------:R-:W-:Y:S02]  /*0c30*/  IMAD.WIDE.U32 R108, R108, R115.reuse, c[0x0][0x190] ;  /* 0x000064006c6c7625 */ /* 0x080fe400078e0073 */
[----:B------:R0:W5:Y:S02]  /*0c40*/  LDG.E R120, [R120.64] ;  /* 0x0000000478787981 */ /* 0x000164000c1e1900 */
[-C--:B------:R-:W-:Y:S02]  /*0c50*/  IMAD.WIDE.U32 R110, R110, R115.reuse, c[0x0][0x190] ;  /* 0x000064006e6e7625 */ /* 0x080fe400078e0073 */
[----:B------:R0:W5:Y:S02]  /*0c60*/  LDG.E R148, [R108.64] ;  /* 0x000000046c947981 */ /* 0x000164000c1e1900 */
[----:B------:R-:W-:-:S02]  /*0c70*/  IMAD.WIDE.U32 R112, R112, R115, c[0x0][0x190] ;  /* 0x0000640070707625 */ /* 0x000fc400078e0073 */
[----:B------:R0:W5:Y:S02]  /*0c80*/  LDG.E R110, [R110.64] ;  /* 0x000000046e6e7981 */ /* 0x000164000c1e1900 */
[----:B------:R-:W-:Y:S02]  /*0c90*/  @P0 IMAD.WIDE.U32 R122, R123, R122, c[0x0][0x218] ;  /* 0x000086007b7a0625 */ /* 0x000fe400078e007a */
[----:B------:R2:W5:Y:S02]  /*0ca0*/  LDG.E R112, [R112.64] ;  /* 0x0000000470707981 */ /* 0x000564000c1e1900 */
[----:B------:R-:W-:Y:S02]  /*0cb0*/  IMAD.WIDE.U32 R114, R114, R115, c[0x0][0x190] ;  /* 0x0000640072727625 */ /* 0x000fe400078e0073 */
[----:B------:R0:W5:Y:S01]  /*0cc0*/  @P0 LDG.E.64 R106, [R122.64] ;  /* 0x000000047a6a0981 */ /* 0x000162000c1e1b00 */
[----:B------:R-:W-:-:S03]  /*0cd0*/  ISETP.NE.AND P0, PT, R13, RZ, PT ;  /* 0x000000ff0d00720c */ /* 0x000fc60003f05270 */
[----:B------:R0:W5:Y:S01]  /*0ce0*/  LDG.E R114, [R114.64] ;  /* 0x0000000472727981 */ /* 0x000162000c1e1900 */
[----:B---3--:R-:W-:Y:S01]  /*0cf0*/  IMAD.MOV.U32 R74, RZ, RZ, R30 ;  /* 0x000000ffff4a7224 */ /* 0x008fe200078e001e */
[--C-:B------:R-:W-:Y:S02]  /*0d00*/  SHF.R.U64 R75, R30, 0x10, R31.reuse ;  /* 0x000000101e4b7819 */ /* 0x100fe4000000121f */
[----:B0-----:R-:W-:Y:S02]  /*0d10*/  MOV R79, R31 ;  /* 0x0000001f004f7202 */ /* 0x001fe40000000f00 */
[----:B------:R-:W-:Y:S02]  /*0d20*/  SHF.R.U32.HI R115, RZ, 0x10, R31 ;  /* 0x00000010ff737819 */ /* 0x000fe4000001161f */
[--C-:B----4-:R-:W-:Y:S02]  /*0d30*/  SHF.R.U64 R30, R84, 0x10, R85.reuse ;  /* 0x00000010541e7819 */ /* 0x110fe40000001255 */
[----:B------:R-:W-:-:S02]  /*0d40*/  SHF.R.U32.HI R31, RZ, 0x10, R85 ;  /* 0x00000010ff1f7819 */ /* 0x000fc40000011655 */
[----:B------:R-:W-:Y:S01]  /*0d50*/  PRMT R85, RZ, 0x5410, R85 ;  /* 0x00005410ff557816 */ /* 0x000fe20000000055 */
[----:B--2---:R-:W-:Y:S01]  /*0d60*/  IMAD.MOV.U32 R113, RZ, RZ, R82 ;  /* 0x000000ffff717224 */ /* 0x004fe200078e0052 */
[----:B------:R-:W-:Y:S02]  /*0d70*/  FSEL R152, R124, RZ, !P0 ;  /* 0x000000ff7c987208 */ /* 0x000fe40004000000 */
[----:B-1----:R-:W-:Y:S02]  /*0d80*/  SHF.R.U64 R77, R82, 0x10, R83 ;  /* 0x00000010524d7819 */ /* 0x002fe40000001253 */
[--C-:B------:R-:W-:Y:S02]  /*0d90*/  SHF.R.U64 R128, R88, 0x10, R89.reuse ;  /* 0x0000001058807819 */ /* 0x100fe40000001259 */
[--C-:B------:R-:W-:Y:S01]  /*0da0*/  SHF.R.U32.HI R127, RZ, 0x10, R89.reuse ;  /* 0x00000010ff7f7819 */ /* 0x100fe20000011659 */
[----:B------:R-:W-:Y:S01]  /*0db0*/  IMAD.MOV.U32 R119, RZ, RZ, R96 ;  /* 0x000000ffff777224 */ /* 0x000fe200078e0060 */
[----:B------:R-:W-:-:S02]  /*0dc0*/  PRMT R89, RZ, 0x5410, R89 ;  /* 0x00005410ff597816 */ /* 0x000fc40000000059 */
[----:B------:R-:W-:Y:S01]  /*0dd0*/  PRMT R82, RZ, 0x5410, R90 ;  /* 0x00005410ff527816 */ /* 0x000fe2000000005a */
[----:B------:R-:W-:Y:S01]  /*0de0*/  IMAD.MOV.U32 R123, RZ, RZ, R80 ;  /* 0x000000ffff7b7224 */ /* 0x000fe200078e0050 */
[----:B------:R-:W-:Y:S01]  /*0df0*/  PRMT R31, RZ, 0x5410, R31 ;  /* 0x00005410ff1f7816 */ /* 0x000fe2000000001f */
[--C-:B------:R-:W-:Y:S01]  /*0e00*/  IMAD.MOV.U32 R111, RZ, RZ, R81.reuse ;  /* 0x000000ffff6f7224 */ /* 0x100fe200078e0051 */
[----:B------:R-:W-:Y:S01]  /*0e10*/  SHF.R.U64 R121, R80, 0x10, R81 ;  /* 0x0000001050797819 */ /* 0x000fe20000001251 */
[----:B------:R-:W-:Y:S01]  /*0e20*/  FADD.FTZ R80, -R152, R85 ;  /* 0x0000005598507221 */ /* 0x000fe20000010100 */
[----:B------:R-:W-:Y:S02]  /*0e30*/  SHF.R.U64 R126, R90, 0x10, R91 ;  /* 0x000000105a7e7819 */ /* 0x000fe4000000125b */
[----:B------:R-:W-:Y:S02]  /*0e40*/  SHF.R.U32.HI R122, RZ, 0x10, R81 ;  /* 0x00000010ff7a7819 */ /* 0x000fe40000011651 */
[----:B------:R-:W-:-:S02]  /*0e50*/  MOV R73, R83 ;  /* 0x0000005300497202 */ /* 0x000fc40000000f00 */
[----:B------:R-:W-:Y:S02]  /*0e60*/  SHF.R.U32.HI R72, RZ, 0x10, R83 ;  /* 0x00000010ff487819 */ /* 0x000fe40000011653 */
[----:B------:R-:W-:Y:S01]  /*0e70*/  SHF.R.U64 R125, R92, 0x10, R93 ;  /* 0x000000105c7d7819 */ /* 0x000fe2000000125d */
[----:B------:R-:W-:Y:S01]  /*0e80*/  FADD.FTZ R124, -R152, R89 ;  /* 0x00000059987c7221 */ /* 0x000fe20000010100 */
[----:B------:R-:W-:Y:S02]  /*0e90*/  SHF.R.U64 R118, R96, 0x10, R97 ;  /* 0x0000001060767819 */ /* 0x000fe40000001261 */
[----:B------:R-:W-:Y:S02]  /*0ea0*/  PRMT R84, RZ, 0x5410, R84 ;  /* 0x00005410ff547816 */ /* 0x000fe40000000054 */
[--C-:B------:R-:W-:Y:S02]  /*0eb0*/  SHF.R.U64 R81, R86, 0x10, R87.reuse ;  /* 0x0000001056517819 */ /* 0x100fe40000001257 */
[----:B------:R-:W-:-:S02]  /*0ec0*/  SHF.R.U32.HI R83, RZ, 0x10, R87 ;  /* 0x00000010ff537819 */ /* 0x000fc40000011657 */
[----:B------:R-:W-:Y:S01]  /*0ed0*/  PRMT R85, RZ, 0x5410, R128 ;  /* 0x00005410ff557816 */ /* 0x000fe20000000080 */
[C---:B------:R-:W-:Y:S01]  /*0ee0*/  FADD.FTZ R128, -R152.reuse, R82 ;  /* 0x0000005298807221 */ /* 0x040fe20000010100 */
[----:B------:R-:W-:Y:S01]  /*0ef0*/  PRMT R87, RZ, 0x5410, R87 ;  /* 0x00005410ff577816 */ /* 0x000fe20000000057 */
[----:B------:R-:W-:Y:S01]  /*0f00*/  FADD.FTZ R82, -R152, R31 ;  /* 0x0000001f98527221 */ /* 0x000fe20000010100 */
[--C-:B------:R-:W-:Y:S02]  /*0f10*/  SHF.R.U32.HI R96, RZ, 0x10, R91.reuse ;  /* 0x00000010ff607819 */ /* 0x100fe4000001165b */
[----:B------:R-:W-:Y:S02]  /*0f20*/  PRMT R30, RZ, 0x5410, R30 ;  /* 0x00005410ff1e7816 */ /* 0x000fe4000000001e */
[----:B------:R-:W-:Y:S02]  /*0f30*/  MOV R116, R97 ;  /* 0x0000006100747202 */ /* 0x000fe40000000f00 */
[----:B------:R-:W-:-:S02]  /*0f40*/  PRMT R91, RZ, 0x5410, R91 ;  /* 0x00005410ff5b7816 */ /* 0x000fc4000000005b */
[----:B------:R-:W-:Y:S02]  /*0f50*/  PRMT R89, RZ, 0x5410, R126 ;  /* 0x00005410ff597816 */ /* 0x000fe4000000007e */
[----:B------:R-:W-:Y:S02]  /*0f60*/  PRMT R119, RZ, 0x5410, R119 ;  /* 0x00005410ff777816 */ /* 0x000fe40000000077 */
[----:B------:R-:W-:Y:S01]  /*0f70*/  PRMT R31, RZ, 0x5410, R125 ;  /* 0x00005410ff1f7816 */ /* 0x000fe2000000007d */
[----:B------:R-:W-:Y:S01]  /*0f80*/  IMAD.MOV.U32 R78, RZ, RZ, R95 ;  /* 0x000000ffff4e7224 */ /* 0x000fe200078e005f */
[----:B------:R-:W-:Y:S01]  /*0f90*/  PRMT R88, RZ, 0x5410, R88 ;  /* 0x00005410ff587816 */ /* 0x000fe20000000058 */
[C---:B------:R-:W-:Y:S01]  /*0fa0*/  FADD.FTZ R84, -R152.reuse, R84 ;  /* 0x0000005498547221 */ /* 0x040fe20000010100 */
[----:B------:R-:W-:Y:S01]  /*0fb0*/  PRMT R81, RZ, 0x5410, R81 ;  /* 0x00005410ff517816 */ /* 0x000fe20000000051 */
[C---:B------:R-:W-:Y:S01]  /*0fc0*/  FADD.FTZ R90, -R152.reuse, R87 ;  /* 0x00000057985a7221 */ /* 0x040fe20000010100 */
[----:B------:R-:W-:Y:S01]  /*0fd0*/  SHF.R.U32.HI R117, RZ, 0x10, R97 ;  /* 0x00000010ff757819 */ /* 0x000fe20000011661 */
[C---:B------:R-:W-:Y:S01]  /*0fe0*/  FADD.FTZ R30, -R152.reuse, R30 ;  /* 0x0000001e981e7221 */ /* 0x040fe20000010100 */
[----:B------:R-:W-:Y:S01]  /*0ff0*/  PRMT R118, RZ, 0x5410, R118 ;  /* 0x00005410ff767816 */ /* 0x000fe20000000076 */
[C---:B------:R-:W-:Y:S01]  /*1000*/  FADD.FTZ R132, -R152.reuse, R91 ;  /* 0x0000005b98847221 */ /* 0x040fe20000010100 */
[----:B------:R-:W-:Y:S01]  /*1010*/  PRMT R125, RZ, 0x5410, R116 ;  /* 0x00005410ff7d7816 */ /* 0x000fe20000000074 */
[----:B------:R-:W-:Y:S01]  /*1020*/  FADD.FTZ R130, -R152, R89 ;  /* 0x0000005998827221 */ /* 0x000fe20000010100 */
[----:B------:R-:W-:Y:S01]  /*1030*/  SHF.R.U32.HI R97, RZ, 0x10, R93 ;  /* 0x00000010ff617819 */ /* 0x000fe2000001165d */
[----:B------:R-:W-:Y:S01]  /*1040*/  FMUL.FTZ R116, R3, R119 ;  /* 0x0000007703747220 */ /* 0x000fe20000410000 */
[----:B------:R-:W-:Y:S01]  /*1050*/  SHF.R.U64 R108, R94, 0x10, R95 ;  /* 0x000000105e6c7819 */ /* 0x000fe2000000125f */
[----:B------:R-:W-:Y:S01]  /*1060*/  IMAD.MOV.U32 R109, RZ, RZ, R94 ;  /* 0x000000ffff6d7224 */ /* 0x000fe200078e005e */
[----:B------:R-:W-:Y:S01]  /*1070*/  PRMT R91, RZ, 0x5410, R96 ;  /* 0x00005410ff5b7816 */ /* 0x000fe20000000060 */
[C---:B------:R-:W-:Y:S01]  /*1080*/  FADD.FTZ R138, -R152.reuse, R31 ;  /* 0x0000001f988a7221 */ /* 0x040fe20000010100 */
[----:B------:R-:W-:Y:S01]  /*1090*/  SHF.R.U32.HI R76, RZ, 0x10, R95 ;  /* 0x00000010ff4c7819 */ /* 0x000fe2000001165f */
[C---:B------:R-:W-:Y:S01]  /*10a0*/  FADD.FTZ R94, -R152.reuse, R88 ;  /* 0x00000058985e7221 */ /* 0x040fe20000010100 */
[----:B------:R-:W-:Y:S01]  /*10b0*/  PRMT R87, RZ, 0x5410, R127 ;  /* 0x00005410ff577816 */ /* 0x000fe2000000007f */
[C---:B------:R-:W-:Y:S01]  /*10c0*/  FADD.FTZ R96, -R152.reuse, R85 ;  /* 0x0000005598607221 */ /* 0x040fe20000010100 */
[----:B------:R-:W-:Y:S01]  /*10d0*/  PRMT R86, RZ, 0x5410, R86 ;  /* 0x00005410ff567816 */ /* 0x000fe20000000056 */
[C---:B------:R-:W-:Y:S01]  /*10e0*/  FMUL.FTZ R31, R25.reuse, R84 ;  /* 0x00000054191f7220 */ /* 0x040fe20000410000 */
[----:B------:R-:W-:Y:S01]  /*10f0*/  PRMT R95, RZ, 0x5410, R92 ;  /* 0x00005410ff5f7816 */ /* 0x000fe2000000005c */
[C---:B------:R-:W-:Y:S01]  /*1100*/  FMUL.FTZ R89, R25.reuse, R124 ;  /* 0x0000007c19597220 */ /* 0x040fe20000410000 */
[----:B------:R-:W-:Y:S01]  /*1110*/  PRMT R93, RZ, 0x5410, R93 ;  /* 0x00005410ff5d7816 */ /* 0x000fe2000000005d */
[----:B------:R-:W-:Y:S01]  /*1120*/  FADD.FTZ R88, -R152, R81 ;  /* 0x0000005198587221 */ /* 0x000fe20000010100 */
[----:B------:R-:W-:Y:S01]  /*1130*/  PRMT R83, RZ, 0x5410, R83 ;  /* 0x00005410ff537816 */ /* 0x000fe20000000053 */
[C---:B------:R-:W-:Y:S01]  /*1140*/  FMUL.FTZ R85, R25.reuse, R90 ;  /* 0x0000005a19557220 */ /* 0x040fe20000410000 */
[----:B------:R-:W-:Y:S01]  /*1150*/  PRMT R124, RZ, 0x5410, R117 ;  /* 0x00005410ff7c7816 */ /* 0x000fe20000000075 */
[C---:B------:R-:W-:Y:S01]  /*1160*/  FMUL.FTZ R30, R25.reuse, R30 ;  /* 0x0000001e191e7220 */ /* 0x040fe20000410000 */
[----:B------:R-:W-:Y:S01]  /*1170*/  PRMT R127, RZ, 0x5410, R78 ;  /* 0x00005410ff7f7816 */ /* 0x000fe2000000004e */
[----:B------:R-:W-:Y:S01]  /*1180*/  FMUL.FTZ R90, R25, R130 ;  /* 0x00000082195a7220 */ /* 0x000fe20000410000 */
[----:B------:R-:W-:Y:S01]  /*1190*/  PRMT R81, RZ, 0x5410, R97 ;  /* 0x00005410ff517816 */ /* 0x000fe20000000061 */
[----:B------:R-:W-:Y:S01]  /*11a0*/  FMUL.FTZ R117, R15, R118 ;  /* 0x000000760f757220 */ /* 0x000fe20000410000 */
[----:B------:R-:W-:Y:S01]  /*11b0*/  PRMT R130, RZ, 0x5410, R75 ;  /* 0x00005410ff827816 */ /* 0x000fe2000000004b */
[----:B------:R-:W-:Y:S01]  /*11c0*/  FADD.FTZ R78, RZ, R116 ;  /* 0x00000074ff4e7221 */ /* 0x000fe20000010000 */
[----:B------:R-:W-:Y:S01]  /*11d0*/  PRMT R129, RZ, 0x5410, R74 ;  /* 0x00005410ff817816 */ /* 0x000fe2000000004a */
[----:B------:R-:W-:Y:S01]  /*11e0*/  FFMA.FTZ R75, R31, R116, RZ ;  /* 0x000000741f4b7223 */ /* 0x000fe200000100ff */
[----:B------:R-:W-:Y:S01]  /*11f0*/  PRMT R74, RZ, 0x5410, R77 ;  /* 0x00005410ff4a7816 */ /* 0x000fe2000000004d */
[----:B------:R-:W-:-:S02]  /*1200*/  FADD.FTZ R53, R53, R118 ;  /* 0x0000007635357221 */ /* 0x000fc40000010000 */
[----:B------:R-:W-:Y:S02]  /*1210*/  FFMA.FTZ R33, R30, R118, R33 ;  /* 0x000000761e217223 */ /* 0x000fe40000010021 */
[C---:B------:R-:W-:Y:S02]  /*1220*/  FADD.FTZ R86, -R152.reuse, R86 ;  /* 0x0000005698567221 */ /* 0x040fe40000010100 */
[C---:B------:R-:W-:Y:S02]  /*1230*/  FADD.FTZ R92, -R152.reuse, R83 ;  /* 0x00000053985c7221 */ /* 0x040fe40000010100 */
[C---:B------:R-:W-:Y:S02]  /*1240*/  FADD.FTZ R126, -R152.reuse, R87 ;  /* 0x00000057987e7221 */ /* 0x040fe40000010100 */
[C---:B------:R-:W-:Y:S02]  /*1250*/  FADD.FTZ R134, -R152.reuse, R91 ;  /* 0x0000005b98867221 */ /* 0x040fe40000010100 */
[----:B------:R-:W-:-:S02]  /*1260*/  FADD.FTZ R136, -R152, R95 ;  /* 0x0000005f98887221 */ /* 0x000fc40000010100 */
[----:B------:R-:W-:Y:S02]  /*1270*/  FADD.FTZ R150, -R152, R93 ;  /* 0x0000005d98967221 */ /* 0x000fe40000010100 */
[----:B------:R-:W-:Y:S02]  /*1280*/  FMUL.FTZ R118, R4, R125 ;  /* 0x0000007d04767220 */ /* 0x000fe40000410000 */
[----:B------:R-:W-:Y:S02]  /*1290*/  FADD.FTZ R77, R78, R117 ;  /* 0x000000754e4d7221 */ /* 0x000fe40000010000 */
[----:B------:R-:W-:Y:S01]  /*12a0*/  FADD.FTZ R152, -R152, R81 ;  /* 0x0000005198987221 */ /* 0x000fe20000010100 */
[----:B------:R-:W-:Y:S01]  /*12b0*/  PRMT R109, RZ, 0x5410, R109 ;  /* 0x00005410ff6d7816 */ /* 0x000fe2000000006d */
[----:B------:R-:W-:Y:S02]  /*12c0*/  FMUL.FTZ R81, R25, R80 ;  /* 0x0000005019517220 */ /* 0x000fe40000410000 */
[----:B------:R-:W-:-:S02]  /*12d0*/  FFMA.FTZ R75, R30, R117, R75 ;  /* 0x000000751e4b7223 */ /* 0x000fc4000001004b */
[----:B------:R-:W-:Y:S02]  /*12e0*/  FMUL.FTZ R80, R25, R82 ;  /* 0x0000005219507220 */ /* 0x000fe40000410000 */
        /* <DEDUP_REMOVED lines=15> */
[----:B------:R-:W-:Y:S02]  /*13e0*/  FADD.FTZ R78, R77, R124 ;  /* 0x0000007c4d4e7221 */ /* 0x000fe40000010000 */
[C---:B------:R-:W-:Y:S01]  /*13f0*/  FMUL.FTZ R91, R25.reuse, R128 ;  /* 0x00000080195b7220 */ /* 0x040fe20000410000 */
[----:B------:R-:W-:Y:S01]  /*1400*/  PRMT R128, RZ, 0x5410, R76 ;  /* 0x00005410ff807816 */ /* 0x000fe2000000004c */
[----:B------:R-:W-:-:S02]  /*1410*/  FMUL.FTZ R82, R25, R88 ;  /* 0x0000005819527220 */ /* 0x000fc40000410000 */
[----:B------:R-:W-:Y:S02]  /*1420*/  FFMA.FTZ R75, R83, R124, R75 ;  /* 0x0000007c534b7223 */ /* 0x000fe4000001004b */
[C---:B------:R-:W-:Y:S02]  /*1430*/  FMUL.FTZ R88, R25.reuse, R126 ;  /* 0x0000007e19587220 */ /* 0x040fe40000410000 */
[----:B------:R-:W-:Y:S02]  /*1440*/  FMUL.FTZ R126, R6, R127 ;  /* 0x0000007f067e7220 */ /* 0x000fe40000410000 */
[----:B------:R-:W-:Y:S02]  /*1450*/  FADD.FTZ R77, R78, R125 ;  /* 0x0000007d4e4d7221 */ /* 0x000fe40000010000 */
[----:B------:R-:W-:Y:S02]  /*1460*/  FFMA.FTZ R75, R82, R125, R75 ;  /* 0x0000007d524b7223 */ /* 0x000fe4000001004b */
        /* <DEDUP_REMOVED lines=8> */
[----:B------:R-:W-:Y:S02]  /*14f0*/  FFMA.FTZ R71, R84, R128, R71 ;  /* 0x0000008054477223 */ /* 0x000fe40000010047 */
[----:B------:R-:W-:Y:S02]  /*1500*/  FMUL.FTZ R128, R7, R129 ;  /* 0x0000008107807220 */ /* 0x000fe40000410000 */
[----:B------:R-:W-:Y:S01]  /*1510*/  FADD.FTZ R77, R78, R127 ;  /* 0x0000007f4e4d7221 */ /* 0x000fe20000010000 */
[----:B------:R-:W-:Y:S01]  /*1520*/  PRMT R79, RZ, 0x5410, R79 ;  /* 0x00005410ff4f7816 */ /* 0x000fe2000000004f */
[----:B------:R-:W-:Y:S02]  /*1530*/  FFMA.FTZ R75, R84, R127, R75 ;  /* 0x0000007f544b7223 */ /* 0x000fe4000001004b */
[----:B------:R-:W-:-:S02]  /*1540*/  FMUL.FTZ R86, R25, R96 ;  /* 0x0000006019567220 */ /* 0x000fc40000410000 */
[----:B------:R-:W-:Y:S02]  /*1550*/  FADD.FTZ R44, R44, R129 ;  /* 0x000000812c2c7221 */ /* 0x000fe40000010000 */
[----:B------:R-:W-:Y:S02]  /*1560*/  FFMA.FTZ R64, R87, R129, R64 ;  /* 0x0000008157407223 */ /* 0x000fe40000010040 */
[----:B------:R-:W-:Y:S02]  /*1570*/  FMUL.FTZ R129, R19, R130 ;  /* 0x0000008213817220 */ /* 0x000fe40000410000 */
[----:B------:R-:W-:Y:S01]  /*1580*/  FADD.FTZ R78, R77, R128 ;  /* 0x000000804d4e7221 */ /* 0x000fe20000010000 */
[----:B------:R-:W-:Y:S01]  /*1590*/  PRMT R76, RZ, 0x5410, R121 ;  /* 0x00005410ff4c7816 */ /* 0x000fe20000000079 */
[----:B------:R-:W-:Y:S01]  /*15a0*/  FFMA.FTZ R75, R87, R128, R75 ;  /* 0x00000080574b7223 */ /* 0x000fe2000001004b */
[----:B------:R-:W-:Y:S01]  /*15b0*/  PRMT R115, RZ, 0x5410, R115 ;  /* 0x00005410ff737816 */ /* 0x000fe20000000073 */
[----:B------:R-:W-:-:S02]  /*15c0*/  FADD.FTZ R45, R45, R130 ;  /* 0x000000822d2d7221 */ /* 0x000fc40000010000 */
[----:B------:R-:W-:Y:S02]  /*15d0*/  FFMA.FTZ R65, R86, R130, R65 ;  /* 0x0000008256417223 */ /* 0x000fe40000010041 */
[----:B------:R-:W-:Y:S02]  /*15e0*/  FMUL.FTZ R130, R8, R79 ;  /* 0x0000004f08827220 */ /* 0x000fe40000410000 */
[----:B------:R-:W-:Y:S01]  /*15f0*/  FADD.FTZ R77, R78, R129 ;  /* 0x000000814e4d7221 */ /* 0x000fe20000010000 */
[----:B------:R-:W-:Y:S01]  /*1600*/  PRMT R123, RZ, 0x5410, R123 ;  /* 0x00005410ff7b7816 */ /* 0x000fe2000000007b */
[----:B------:R-:W-:Y:S02]  /*1610*/  FFMA.FTZ R75, R86, R129, R75 ;  /* 0x00000081564b7223 */ /* 0x000fe4000001004b */
        /* <DEDUP_REMOVED lines=8> */
[----:B------:R-:W-:Y:S01]  /*16a0*/  FADD.FTZ R77, R76, R131 ;  /* 0x000000834c4d7221 */ /* 0x000fe20000010000 */
[----:B------:R-:W-:Y:S01]  /*16b0*/  PRMT R111, RZ, 0x5410, R111 ;  /* 0x00005410ff6f7816 */ /* 0x000fe2000000006f */
[----:B------:R-:W-:Y:S02]  /*16c0*/  FFMA.FTZ R75, R88, R131, R75 ;  /* 0x00000083584b7223 */ /* 0x000fe4000001004b */
        /* <DEDUP_REMOVED lines=9> */
[----:B------:R-:W-:Y:S02]  /*1760*/  FADD.FTZ R76, R77, R134 ;  /* 0x000000864d4c7221 */ /* 0x000fe40000010000 */
[----:B------:R-:W-:Y:S02]  /*1770*/  FFMA.FTZ R75, R93, R134, R75 ;  /* 0x000000865d4b7223 */ /* 0x000fe4000001004b */
[----:B------:R-:W-:-:S02]  /*1780*/  FMUL.FTZ R95, R25, R136 ;  /* 0x00000088195f7220 */ /* 0x000fc40000410000 */
[----:B------:R-:W-:Y:S02]  /*1790*/  FMUL.FTZ R94, R25, R138 ;  /* 0x0000008a195e7220 */ /* 0x000fe40000410000 */
[----:B------:R-:W-:Y:S02]  /*17a0*/  FMUL.FTZ R136, R11, R113 ;  /* 0x000000710b887220 */ /* 0x000fe40000410000 */
[----:B------:R-:W-:Y:S01]  /*17b0*/  FADD.FTZ R77, R76, R135 ;  /* 0x000000874c4d7221 */ /* 0x000fe20000010000 */
[----:B------:R-:W-:Y:S01]  /*17c0*/  PRMT R73, RZ, 0x5410, R73 ;  /* 0x00005410ff497816 */ /* 0x000fe20000000049 */
[----:B------:R-:W-:Y:S02]  /*17d0*/  FFMA.FTZ R75, R92, R135, R75 ;  /* 0x000000875c4b7223 */ /* 0x000fe4000001004b */
[----:B------:R-:W-:Y:S02]  /*17e0*/  FMUL.FTZ R97, R25, R150 ;  /* 0x0000009619617220 */ /* 0x000fe40000410000 */
[----:B------:R-:W-:-:S02]  /*17f0*/  FADD.FTZ R37, R37, R74 ;  /* 0x0000004a25257221 */ /* 0x000fc40000010000 */
[-C--:B------:R-:W-:Y:S02]  /*1800*/  FFMA.FTZ R57, R94, R74.reuse, R57 ;  /* 0x0000004a5e397223 */ /* 0x080fe40000010039 */
        /* <DEDUP_REMOVED lines=33> */
.L_x_696:
[----:B0-----:R-:W-:Y:S05]  /*1a20*/  BSYNC B0 ;  /* 0x0000000000007941 */ /* 0x001fea0003800000 */
.L_x_694:
[----:B------:R-:W-:Y:S02]  /*1a30*/  LOP3.LUT P2, RZ, R14, 0xff, RZ, 0xc0, !PT ;  /* 0x000000ff0eff7812 */ /* 0x000fe4000784c0ff */
[----:B------:R-:W-:Y:S02]  /*1a40*/  SHF.R.U32.HI R74, RZ, 0x5, R0 ;  /* 0x00000005ff4a7819 */ /* 0x000fe40000011600 */
[----:B------:R-:W-:Y:S02]  /*1a50*/  LOP3.LUT P0, RZ, R0, 0x1f, RZ, 0xc0, !PT ;  /* 0x0000001f00ff7812 */ /* 0x000fe4000780c0ff */
[----:B------:R-:W-:-:S07]  /*1a60*/  LOP3.LUT R111, R74, 0x7fffffc, RZ, 0xc0, !PT ;  /* 0x07fffffc4a6f7812 */ /* 0x000fce00078ec0ff */
[----:B------:R-:W-:Y:S01]  /*1a70*/  @!P2 IADD3 R111, R111, 0x4, RZ ;  /* 0x000000046f6fa810 */ /* 0x000fe20007ffe0ff */
[----:B------:R-:W-:Y:S05]  /*1a80*/  BRA.DIV ~URZ, `(.L_x_697) ;  /* 0x000026027f007947 */ /* 0x000fea000b800000 */
[----:B------:R0:W1:Y:S02]  /*1a90*/  SHFL.DOWN PT, R76, R121, 0x10, 0x1f ;  /* 0x0a001f00794c7f89 */ /* 0x00006400000e0000 */
.L_x_775:
        /* <DEDUP_REMOVED lines=18> */
.L_x_776:
[----:B------:R-:W-:Y:S01]  /*1bc0*/  @!P0 LOP3.LUT R74, R74, 0x3, RZ, 0xc0, !PT ;  /* 0x000000034a4a8812 */ /* 0x000fe200078ec0ff */
[----:B--2---:R-:W-:Y:S01]  /*1bd0*/  FADD.FTZ R108, R79, R78 ;  /* 0x0000004e4f6c7221 */ /* 0x004fe20000010000 */
[----:B------:R-:W-:Y:S01]  /*1be0*/  WARPSYNC 0xffffffff ;  /* 0xffffffff00007948 */ /* 0x000fe20003800000 */
[----:B01----:R-:W-:Y:S01]  /*1bf0*/  FADD.FTZ R109, R122, R109 ;  /* 0x0000006d7a6d7221 */ /* 0x003fe20000010000 */
[----:B------:R-:W-:Y:S01]  /*1c00*/  ISETP.GE.AND P2, PT, R149, 0x1, PT ;  /* 0x000000019500780c */ /* 0x000fe20003f46270 */
        /* <DEDUP_REMOVED lines=8> */
[----:B------:R-:W1:Y:S01]  /*1c90*/  LDS.128 R76, [R111.X8+0x2810] ;  /* 0x002810006f4c7984 */ /* 0x000e620000008c00 */
[----:B0-----:R-:W-:Y:S02]  /*1ca0*/  FADD.FTZ R115, RZ, R72 ;  /* 0x00000048ff737221 */ /* 0x001fe40000010000 */
[----:B------:R-:W-:Y:S01]  /*1cb0*/  FADD.FTZ R72, RZ, R73 ;  /* 0x00000049ff487221 */ /* 0x000fe20000010000 */
[----:B------:R-:W-:Y:S01]  /*1cc0*/  @P2 LOP3.LUT R73, R0, 0x7f, RZ, 0xc0, !PT ;  /* 0x0000007f00492812 */ /* 0x000fe200078ec0ff */
[----:B------:R-:W-:Y:S01]  /*1cd0*/  FADD.FTZ R115, R74, R115 ;  /* 0x000000734a737221 */ /* 0x000fe20000010000 */
[----:B------:R-:W-:Y:S01]  /*1ce0*/  @P2 SHF.R.S32.HI R74, RZ, 0x1f, R149 ;  /* 0x0000001fff4a2819 */ /* 0x000fe20000011495 */
[----:B------:R-:W-:-:S02]  /*1cf0*/  FADD.FTZ R72, R75, R72 ;  /* 0x000000484b487221 */ /* 0x000fc40000010000 */
[----:B-1----:R-:W-:Y:S01]  /*1d00*/  FADD.FTZ R115, R115, R76 ;  /* 0x0000004c73737221 */ /* 0x002fe20000010000 */
[----:B------:R-:W-:Y:S01]  /*1d10*/  @P2 LEA.HI R74, R74, R149, RZ, 0x2 ;  /* 0x000000954a4a2211 */ /* 0x000fe200078f10ff */
[----:B------:R-:W-:Y:S02]  /*1d20*/  FADD.FTZ R72, R72, R77 ;  /* 0x0000004d48487221 */ /* 0x000fe40000010000 */
[----:B------:R-:W-:Y:S02]  /*1d30*/  FADD.FTZ R78, R78, R115 ;  /* 0x000000734e4e7221 */ /* 0x000fe40000010000 */
[----:B------:R-:W-:Y:S02]  /*1d40*/  FADD.FTZ R72, R79, R72 ;  /* 0x000000484f487221 */ /* 0x000fe40000010000 */
[----:B------:R-:W-:Y:S02]  /*1d50*/  FMUL.FTZ R78, R78, c[0x0][0x1e0] ;  /* 0x000078004e4e7a20 */ /* 0x000fe40000410000 */
[----:B------:R-:W-:Y:S01]  /*1d60*/  IMAD.MOV.U32 R76, RZ, RZ, RZ ;  /* 0x000000ffff4c7224 */ /* 0x000fe200078e00ff */
[----:B------:R-:W-:Y:S01]  /*1d70*/  @P2 LEA.HI.SX32 R76, R74, R73, 0x1e ;  /* 0x000000494a4c2211 */ /* 0x000fe200078ff2ff */
[----:B------:R-:W-:Y:S01]  /*1d80*/  FMUL.FTZ R77, R72, c[0x0][0x1e0] ;  /* 0x00007800484d7a20 */ /* 0x000fe20000410000 */
        /* <DEDUP_REMOVED lines=10> */
.L_x_700:
        /* <DEDUP_REMOVED lines=9> */
.L_x_701:
[----:B------:R-:W-:Y:S05]  /*1ec0*/  BSYNC B0 ;  /* 0x0000000000007941 */ /* 0x000fea0003800000 */
.L_x_699:
[----:B------:R-:W-:Y:S01]  /*1ed0*/  ISETP.NE.U32.AND P0, PT, RZ, c[0x0][0x258], PT ;  /* 0x00009600ff007a0c */ /* 0x000fe20003f05070 */
[----:B------:R-:W-:Y:S01]  /*1ee0*/  @P2 FMUL.FTZ R73, R72, c[0x0][0x1ec] ;  /* 0x00007b0048492a20 */ /* 0x000fe20000410000 */
[----:B-----5:R-:W-:Y:S01]  /*1ef0*/  @P2 LOP3.LUT P4, RZ, R120, 0xff, RZ, 0xc0, !PT ;  /* 0x000000ff78ff2812 */ /* 0x020fe2000788c0ff */
[----:B------:R-:W-:Y:S01]  /*1f00*/  BSSY B0, `(.L_x_702) ;  /* 0x0000014000007945 */ /* 0x000fe20003800000 */
[----:B------:R-:W-:Y:S01]  /*1f10*/  ISETP.NE.AND.EX P0, PT, RZ, c[0x0][0x25c], PT, P0 ;  /* 0x00009700ff007a0c */ /* 0x000fe20003f05300 */
[----:B------:R-:W-:-:S05]  /*1f20*/  @P2 FMUL.FTZ R73, R73, c[0x0][0x1e8] ;  /* 0x00007a0049492a20 */ /* 0x000fca0000410000 */
[----:B------:R-:W-:-:S04]  /*1f30*/  @P2 FSEL R73, R73, RZ, P4 ;  /* 0x000000ff49492208 */ /* 0x000fc80002000000 */
[----:B------:R-:W-:-:S03]  /*1f40*/  @P2 F2FP.BF16.PACK_AB R73, RZ, R73 ;  /* 0x00000049ff49223e */ /* 0x000fc600000010ff */
[----:B------:R-:W-:Y:S02]  /*1f50*/  @P0 F2FP.BF16.PACK_AB R72, RZ, R72 ;  /* 0x00000048ff48023e */ /* 0x000fe400000010ff */
[----:B------:R-:W-:Y:S02]  /*1f60*/  @P2 PRMT R141, R73, 0x7610, R141 ;  /* 0x00007610498d2816 */ /* 0x000fe4000000008d */
[----:B------:R-:W-:Y:S01]  /*1f70*/  @P0 PRMT R140, R72, 0x7610, R140 ;  /* 0x00007610488c0816 */ /* 0x000fe2000000008c */
[----:B------:R-:W-:Y:S05]  /*1f80*/  @P1 BRA `(.L_x_703) ;  /* 0x0000005000001947 */ /* 0x000fea0003800000 */
[----:B------:R-:W-:Y:S01]  /*1f90*/  HFMA2.MMA R72, -RZ, RZ, 0, 0 ;  /* 0x00000000ff487435 */ /* 0x000fe200000001ff */
[----:B------:R-:W-:Y:S05]  /*1fa0*/  @!P3 BRA `(.L_x_704) ;  /* 0x000000900000b947 */ /* 0x000fea0003800000 */
[----:B------:R-:W-:-:S04]  /*1fb0*/  SHF.R.U64 R72, R98, 0x10, R99 ;  /* 0x0000001062487819 */ /* 0x000fc80000001263 */
[----:B------:R-:W-:Y:S01]  /*1fc0*/  PRMT R72, RZ, 0x5410, R72 ;  /* 0x00005410ff487816 */ /* 0x000fe20000000048 */
[----:B------:R-:W-:Y:S05]  /*1fd0*/  BRA `(.L_x_704) ;  /* 0x0000006000007947 */ /* 0x000fea0003800000 */
.L_x_703:
[----:B------:R-:W-:Y:S01]  /*1fe0*/  FFMA.FTZ R72, R30, R77, R78 ;  /* 0x0000004d1e487223 */ /* 0x000fe2000001004e */
[----:B------:R-:W-:-:S03]  /*1ff0*/  @P3 SHF.R.U64 R73, R98, 0x10, R99 ;  /* 0x0000001062493819 */ /* 0x000fc60000001263 */
[----:B------:R-:W-:Y:S01]  /*2000*/  FADD.FTZ R72, R117, -R72 ;  /* 0x8000004875487221 */ /* 0x000fe20000010000 */
[----:B------:R-:W-:-:S03]  /*2010*/  @P3 PRMT R73, RZ, 0x5410, R73 ;  /* 0x00005410ff493816 */ /* 0x000fc60000000049 */
[----:B------:R-:W-:-:S04]  /*2020*/  FMUL.FTZ R72, R25, R72 ;  /* 0x0000004819487220 */ /* 0x000fc80000410000 */
[----:B------:R-:W-:Y:S02]  /*2030*/  @P3 FADD.FTZ R72, R72, R73 ;  /* 0x0000004948483221 */ /* 0x000fe40000010000 */
.L_x_704:
[----:B------:R-:W-:Y:S05]  /*2040*/  BSYNC B0 ;  /* 0x0000000000007941 */ /* 0x000fea0003800000 */
.L_x_702:
        /* <DEDUP_REMOVED lines=14> */
.L_x_706:
[----:B------:R-:W-:-:S04]  /*2130*/  FFMA.FTZ R73, R81, R77, R78 ;  /* 0x0000004d51497223 */ /* 0x000fc8000001004e */
[----:B------:R-:W-:Y:S01]  /*2140*/  FADD.FTZ R72, R118, -R73 ;  /* 0x8000004976487221 */ /* 0x000fe20000010000 */
[----:B------:R-:W-:-:S03]  /*2150*/  @P3 PRMT R73, RZ, 0x5410, R99 ;  /* 0x00005410ff493816 */ /* 0x000fc60000000063 */
[----:B------:R-:W-:-:S04]  /*2160*/  FMUL.FTZ R72, R25, R72 ;  /* 0x0000004819487220 */ /* 0x000fc80000410000 */
[----:B------:R-:W-:Y:S02]  /*2170*/  @P3 FADD.FTZ R72, R72, R73 ;  /* 0x0000004948483221 */ /* 0x000fe40000010000 */
.L_x_707:
[----:B------:R-:W-:Y:S05]  /*2180*/  BSYNC B0 ;  /* 0x0000000000007941 */ /* 0x000fea0003800000 */
.L_x_705:
        /* <DEDUP_REMOVED lines=15> */
.L_x_709:
[----:B------:R-:W-:Y:S01]  /*2280*/  FFMA.FTZ R72, R80, R77, R78 ;  /* 0x0000004d50487223 */ /* 0x000fe2000001004e */
[----:B------:R-:W-:-:S03]  /*2290*/  @P3 SHF.R.U32.HI R73, RZ, 0x10, R99 ;  /* 0x00000010ff493819 */ /* 0x000fc60000011663 */
[----:B------:R-:W-:Y:S01]  /*22a0*/  FADD.FTZ R72, R119, -R72 ;  /* 0x8000004877487221 */ /* 0x000fe20000010000 */
[----:B------:R-:W-:-:S03]  /*22b0*/  @P3 PRMT R73, RZ, 0x5410, R73 ;  /* 0x00005410ff493816 */ /* 0x000fc60000000049 */
[----:B------:R-:W-:-:S04]  /*22c0*/  FMUL.FTZ R72, R25, R72 ;  /* 0x0000004819487220 */ /* 0x000fc80000410000 */
[----:B------:R-:W-:Y:S02]  /*22d0*/  @P3 FADD.FTZ R72, R72, R73 ;  /* 0x0000004948483221 */ /* 0x000fe40000010000 */
.L_x_710:
[----:B------:R-:W-:Y:S05]  /*22e0*/  BSYNC B0 ;  /* 0x0000000000007941 */ /* 0x000fea0003800000 */
.L_x_708:
        /* <DEDUP_REMOVED lines=16> */
.L_x_711:
        /* <DEDUP_REMOVED lines=11> */
.L_x_713:
[----:B------:R-:W-:Y:S05]  /*24a0*/  BSYNC B0 ;  /* 0x0000000000007941 */ /* 0x000fea0003800000 */
.L_x_712:
[----:B------:R-:W-:Y:S01]  /*24b0*/  BSSY B0, `(.L_x_714) ;  /* 0x000000b000007945 */ /* 0x000fe20003800000 */
[----:B------:R-:W-:Y:S05]  /*24c0*/  @P1 BRA `(.L_x_715) ;  /* 0x0000004000001947 */ /* 0x000fea0003800000 */
[----:B0-----:R-:W-:Y:S01]  /*24d0*/  IMAD.MOV.U32 R72, RZ, RZ, RZ ;  /* 0x000000ffff487224 */ /* 0x001fe200078e00ff */
[----:B------:R-:W-:Y:S05]  /*24e0*/  @!P3 BRA `(.L_x_716) ;  /* 0x000000700000b947 */ /* 0x000fea0003800000 */
[----:B------:R-:W-:Y:S01]  /*24f0*/  PRMT R72, RZ, 0x5410, R100 ;  /* 0x00005410ff487816 */ /* 0x000fe20000000064 */
[----:B------:R-:W-:Y:S05]  /*2500*/  BRA `(.L_x_716) ;  /* 0x0000005000007947 */ /* 0x000fea0003800000 */
.L_x_715:
[----:B0-----:R-:W-:-:S04]  /*2510*/  FFMA.FTZ R73, R83, R77, R78 ;  /* 0x0000004d53497223 */ /* 0x001fc8000001004e */
[----:B------:R-:W-:Y:S01]  /*2520*/  FADD.FTZ R72, R124, -R73 ;  /* 0x800000497c487221 */ /* 0x000fe20000010000 */
[----:B------:R-:W-:-:S03]  /*2530*/  @P3 PRMT R73, RZ, 0x5410, R100 ;  /* 0x00005410ff493816 */ /* 0x000fc60000000064 */
[----:B------:R-:W-:-:S04]  /*2540*/  FMUL.FTZ R72, R25, R72 ;  /* 0x0000004819487220 */ /* 0x000fc80000410000 */
[----:B------:R-:W-:Y:S02]  /*2550*/  @P3 FADD.FTZ R72, R72, R73 ;  /* 0x0000004948483221 */ /* 0x000fe40000010000 */
.L_x_716:
[----:B------:R-:W-:Y:S05]  /*2560*/  BSYNC B0 ;  /* 0x0000000000007941 */ /* 0x000fea0003800000 */
.L_x_714:
        /* <DEDUP_REMOVED lines=15> */
.L_x_718:
[----:B------:R-:W-:Y:S01]  /*2660*/  FFMA.FTZ R72, R82, R77, R78 ;  /* 0x0000004d52487223 */ /* 0x000fe2000001004e */
[----:B------:R-:W-:-:S03]  /*2670*/  @P3 SHF.R.U64 R73, R100, 0x10, R101 ;  /* 0x0000001064493819 */ /* 0x000fc60000001265 */
[----:B------:R-:W-:Y:S01]  /*2680*/  FADD.FTZ R72, R125, -R72 ;  /* 0x800000487d487221 */ /* 0x000fe20000010000 */
[----:B------:R-:W-:-:S03]  /*2690*/  @P3 PRMT R73, RZ, 0x5410, R73 ;  /* 0x00005410ff493816 */ /* 0x000fc60000000049 */
[----:B------:R-:W-:-:S04]  /*26a0*/  FMUL.FTZ R72, R25, R72 ;  /* 0x0000004819487220 */ /* 0x000fc80000410000 */
[----:B------:R-:W-:Y:S02]  /*26b0*/  @P3 FADD.FTZ R72, R72, R73 ;  /* 0x0000004948483221 */ /* 0x000fe40000010000 */
.L_x_719:
[----:B------:R-:W-:Y:S05]  /*26c0*/  BSYNC B0 ;  /* 0x0000000000007941 */ /* 0x000fea0003800000 */
.L_x_717:
        /* <DEDUP_REMOVED lines=14> */
.L_x_721:
[----:B------:R-:W-:-:S04]  /*27b0*/  FFMA.FTZ R73, R85, R77, R78 ;  /* 0x0000004d55497223 */ /* 0x000fc8000001004e */
[----:B------:R-:W-:Y:S01]  /*27c0*/  FADD.FTZ R72, R126, -R73 ;  /* 0x800000497e487221 */ /* 0x000fe20000010000 */
[----:B------:R-:W-:-:S03]  /*27d0*/  @P3 PRMT R73, RZ, 0x5410, R101 ;  /* 0x00005410ff493816 */ /* 0x000fc60000000065 */
[----:B------:R-:W-:-:S04]  /*27e0*/  FMUL.FTZ R72, R25, R72 ;  /* 0x0000004819487220 */ /* 0x000fc80000410000 */
[----:B------:R-:W-:Y:S02]  /*27f0*/  @P3 FADD.FTZ R72, R72, R73 ;  /* 0x0000004948483221 */ /* 0x000fe40000010000 */
.L_x_722:
[----:B------:R-:W-:Y:S05]  /*2800*/  BSYNC B0 ;  /* 0x0000000000007941 */ /* 0x000fea0003800000 */
.L_x_720:
        /* <DEDUP_REMOVED lines=15> */
.L_x_724:
[----:B------:R-:W-:Y:S01]  /*2900*/  FFMA.FTZ R72, R84, R77, R78 ;  /* 0x0000004d54487223 */ /* 0x000fe2000001004e */
[----:B------:R-:W-:-:S03]  /*2910*/  @P3 SHF.R.U32.HI R73, RZ, 0x10, R101 ;  /* 0x00000010ff493819 */ /* 0x000fc60000011665 */
[----:B------:R-:W-:Y:S01]  /*2920*/  FADD.FTZ R72, R127, -R72 ;  /* 0x800000487f487221 */ /* 0x000fe20000010000 */
[----:B------:R-:W-:-:S03]  /*2930*/  @P3 PRMT R73, RZ, 0x5410, R73 ;  /* 0x00005410ff493816 */ /* 0x000fc60000000049 */
[----:B------:R-:W-:-:S04]  /*2940*/  FMUL.FTZ R72, R25, R72 ;  /* 0x0000004819487220 */ /* 0x000fc80000410000 */
[----:B------:R-:W-:Y:S02]  /*2950*/  @P3 FADD.FTZ R72, R72, R73 ;  /* 0x0000004948483221 */ /* 0x000fe40000010000 */
.L_x_725:
[----:B------:R-:W-:Y:S05]  /*2960*/  BSYNC B0 ;  /* 0x0000000000007941 */ /* 0x000fea0003800000 */
.L_x_723:
        /* <DEDUP_REMOVED lines=16> */
.L_x_726:
[----:B------:R-:W-:Y:S01]  /*2a70*/  BSSY B0, `(.L_x_727) ;  /* 0x000000c000007945 */ /* 0x000fe20003800000 */
[----:B------:R-:W-:Y:S01]  /*2a80*/  @P2 PRMT R146, R79, 0x7610, R146 ;  /* 0x000076104f922816 */ /* 0x000fe20000000092 */
[----:B------:R-:W-:Y:S05]  /*2a90*/  @!P2 BRA `(.L_x_728) ;  /* 0x000000900000a947 */ /* 0x000fea0003800000 */
[----:B0-----:R-:W-:Y:S01]  /*2aa0*/  LOP3.LUT R72, R143, 0xffff, RZ, 0xc0, !PT ;  /* 0x0000ffff8f487812 */ /* 0x001fe200078ec0ff */
        /* <DEDUP_REMOVED lines=8> */
.L_x_728:
[----:B------:R-:W-:Y:S05]  /*2b30*/  BSYNC B0 ;  /* 0x0000000000007941 */ /* 0x000fea0003800000 */
.L_x_727:
[----:B------:R-:W-:Y:S01]  /*2b40*/  BSSY B0, `(.L_x_729) ;  /* 0x000000b000007945 */ /* 0x000fe20003800000 */
[----:B------:R-:W-:Y:S05]  /*2b50*/  @P1 BRA `(.L_x_730) ;  /* 0x0000004000001947 */ /* 0x000fea0003800000 */
[----:B0-----:R-:W-:Y:S01]  /*2b60*/  IMAD.MOV.U32 R72, RZ, RZ, RZ ;  /* 0x000000ffff487224 */ /* 0x001fe200078e00ff */
[----:B------:R-:W-:Y:S05]  /*2b70*/  @!P3 BRA `(.L_x_731) ;  /* 0x000000700000b947 */ /* 0x000fea0003800000 */
[----:B------:R-:W-:Y:S01]  /*2b80*/  PRMT R72, RZ, 0x5410, R102 ;  /* 0x00005410ff487816 */ /* 0x000fe20000000066 */
[----:B------:R-:W-:Y:S05]  /*2b90*/  BRA `(.L_x_731) ;  /* 0x0000005000007947 */ /* 0x000fea0003800000 */
.L_x_730:
[----:B------:R-:W-:-:S04]  /*2ba0*/  FFMA.FTZ R27, R87, R77, R78 ;  /* 0x0000004d571b7223 */ /* 0x000fc8000001004e */
[----:B0-----:R-:W-:Y:S01]  /*2bb0*/  FADD.FTZ R72, R128, -R27 ;  /* 0x8000001b80487221 */ /* 0x001fe20000010000 */
[----:B------:R-:W-:-:S03]  /*2bc0*/  @P3 PRMT R27, RZ, 0x5410, R102 ;  /* 0x00005410ff1b3816 */ /* 0x000fc60000000066 */
[----:B------:R-:W-:-:S04]  /*2bd0*/  FMUL.FTZ R72, R25, R72 ;  /* 0x0000004819487220 */ /* 0x000fc80000410000 */
[----:B------:R-:W-:Y:S02]  /*2be0*/  @P3 FADD.FTZ R72, R72, R27 ;  /* 0x0000001b48483221 */ /* 0x000fe40000010000 */
.L_x_731:
[----:B------:R-:W-:Y:S05]  /*2bf0*/  BSYNC B0 ;  /* 0x0000000000007941 */ /* 0x000fea0003800000 */
.L_x_729:
        /* <DEDUP_REMOVED lines=15> */
.L_x_733:
[----:B------:R-:W-:Y:S01]  /*2cf0*/  FFMA.FTZ R72, R86, R77, R78 ;  /* 0x0000004d56487223 */ /* 0x000fe2000001004e */
[----:B------:R-:W-:-:S03]  /*2d00*/  @P3 SHF.R.U64 R27, R102, 0x10, R103 ;  /* 0x00000010661b3819 */ /* 0x000fc60000001267 */
[----:B------:R-:W-:Y:S01]  /*2d10*/  FADD.FTZ R72, R129, -R72 ;  /* 0x8000004881487221 */ /* 0x000fe20000010000 */
[----:B------:R-:W-:-:S03]  /*2d20*/  @P3 PRMT R27, RZ, 0x5410, R27 ;  /* 0x00005410ff1b3816 */ /* 0x000fc6000000001b */
[----:B------:R-:W-:-:S04]  /*2d30*/  FMUL.FTZ R72, R25, R72 ;  /* 0x0000004819487220 */ /* 0x000fc80000410000 */
[----:B------:R-:W-:Y:S02]  /*2d40*/  @P3 FADD.FTZ R72, R72, R27 ;  /* 0x0000001b48483221 */ /* 0x000fe40000010000 */
.L_x_734:
[----:B------:R-:W-:Y:S05]  /*2d50*/  BSYNC B0 ;  /* 0x0000000000007941 */ /* 0x000fea0003800000 */
.L_x_732:
        /* <DEDUP_REMOVED lines=14> */
.L_x_736:
[----:B------:R-:W-:-:S04]  /*2e40*/  FFMA.FTZ R27, R89, R77, R78 ;  /* 0x0000004d591b7223 */ /* 0x000fc8000001004e */
[----:B------:R-:W-:Y:S01]  /*2e50*/  FADD.FTZ R72, R130, -R27 ;  /* 0x8000001b82487221 */ /* 0x000fe20000010000 */
[----:B------:R-:W-:-:S03]  /*2e60*/  @P3 PRMT R27, RZ, 0x5410, R103 ;  /* 0x00005410ff1b3816 */ /* 0x000fc60000000067 */
[----:B------:R-:W-:-:S04]  /*2e70*/  FMUL.FTZ R72, R25, R72 ;  /* 0x0000004819487220 */ /* 0x000fc80000410000 */
[----:B------:R-:W-:Y:S02]  /*2e80*/  @P3 FADD.FTZ R72, R72, R27 ;  /* 0x0000001b48483221 */ /* 0x000fe40000010000 */
.L_x_737:
[----:B------:R-:W-:Y:S05]  /*2e90*/  BSYNC B0 ;  /* 0x0000000000007941 */ /* 0x000fea0003800000 */
.L_x_735:
        /* <DEDUP_REMOVED lines=15> */
.L_x_739:
[----:B------:R-:W-:Y:S01]  /*2f90*/  FFMA.FTZ R72, R88, R77, R78 ;  /* 0x0000004d58487223 */ /* 0x000fe2000001004e */
[----:B------:R-:W-:-:S03]  /*2fa0*/  @P3 SHF.R.U32.HI R27, RZ, 0x10, R103 ;  /* 0x00000010ff1b3819 */ /* 0x000fc60000011667 */
[----:B------:R-:W-:Y:S01]  /*2fb0*/  FADD.FTZ R72, R131, -R72 ;  /* 0x8000004883487221 */ /* 0x000fe20000010000 */
[----:B------:R-:W-:-:S03]  /*2fc0*/  @P3 PRMT R27, RZ, 0x5410, R27 ;  /* 0x00005410ff1b3816 */ /* 0x000fc6000000001b */
[----:B------:R-:W-:-:S04]  /*2fd0*/  FMUL.FTZ R72, R25, R72 ;  /* 0x0000004819487220 */ /* 0x000fc80000410000 */
[----:B------:R-:W-:Y:S02]  /*2fe0*/  @P3 FADD.FTZ R72, R72, R27 ;  /* 0x0000001b48483221 */ /* 0x000fe40000010000 */
.L_x_740:
[----:B------:R-:W-:Y:S05]  /*2ff0*/  BSYNC B0 ;  /* 0x0000000000007941 */ /* 0x000fea0003800000 */
.L_x_738:
        /* <DEDUP_REMOVED lines=16> */
.L_x_741:
[----:B------:R-:W-:Y:S01]  /*3100*/  BSSY B0, `(.L_x_742) ;  /* 0x000000c000007945 */ /* 0x000fe20003800000 */
[----:B------:R-:W-:Y:S01]  /*3110*/  @P2 PRMT R146, R79, 0x7610, R146 ;  /* 0x000076104f922816 */ /* 0x000fe20000000092 */
[----:B------:R-:W-:Y:S05]  /*3120*/  @!P2 BRA `(.L_x_743) ;  /* 0x000000900000a947 */ /* 0x000fea0003800000 */
[----:B0-----:R-:W-:Y:S01]  /*3130*/  LOP3.LUT R72, R143, 0xffff, RZ, 0xc0, !PT ;  /* 0x0000ffff8f487812 */ /* 0x001fe200078ec0ff */
[----:B------:R-:W-:Y:S01]  /*3140*/  HFMA2.MMA R75, -RZ, RZ, 0, 4.76837158203125e-07 ;  /* 0x00000008ff4b7435 */ /* 0x000fe200000001ff */
[----:B------:R-:W-:Y:S02]  /*3150*/  IADD3 R74, R76, 0x100, RZ ;  /* 0x000001004c4a7810 */ /* 0x000fe40007ffe0ff */
[----:B------:R-:W-:Y:S01]  /*3160*/  PRMT R27, R145, 0x5410, R146 ;  /* 0x00005410911b7816 */ /* 0x000fe20000000092 */
[----:B------:R-:W-:-:S05]  /*3170*/  IMAD.WIDE.U32 R72, R72, 0x10000, RZ ;  /* 0x0001000048487825 */ /* 0x000fca00078e00ff */
[----:B------:R-:W-:Y:S01]  /*3180*/  LOP3.LUT R73, R27, R73, RZ, 0xfc, !PT ;  /* 0x000000491b497212 */ /* 0x000fe200078efcff */
[----:B------:R-:W-:Y:S01]  /*3190*/  IMAD.WIDE.U32 R74, R74, R75, c[0x0][0x248] ;  /* 0x000092004a4a7625 */ /* 0x000fe200078e004b */
[----:B------:R-:W-:-:S05]  /*31a0*/  LOP3.LUT R72, R72, 0xffff, R141, 0xf8, !PT ;  /* 0x0000ffff48487812 */ /* 0x000fca00078ef88d */
[----:B------:R0:W-:Y:S02]  /*31b0*/  STG.E.64 [R74.64], R72 ;  /* 0x000000484a007986 */ /* 0x0001e4000c101b04 */
.L_x_743:
[----:B------:R-:W-:Y:S05]  /*31c0*/  BSYNC B0 ;  /* 0x0000000000007941 */ /* 0x000fea0003800000 */
.L_x_742:
[----:B------:R-:W-:Y:S01]  /*31d0*/  BSSY B0, `(.L_x_744) ;  /* 0x000000b000007945 */ /* 0x000fe20003800000 */
[----:B------:R-:W-:Y:S05]  /*31e0*/  @P1 BRA `(.L_x_745) ;  /* 0x0000004000001947 */ /* 0x000fea0003800000 */
[----:B------:R-:W-:Y:S01]  /*31f0*/  IMAD.MOV.U32 R28, RZ, RZ, RZ ;  /* 0x000000ffff1c7224 */ /* 0x000fe200078e00ff */
[----:B------:R-:W-:Y:S05]  /*3200*/  @!P3 BRA `(.L_x_746) ;  /* 0x000000700000b947 */ /* 0x000fea0003800000 */
[----:B------:R-:W-:Y:S01]  /*3210*/  PRMT R28, RZ, 0x5410, R104 ;  /* 0x00005410ff1c7816 */ /* 0x000fe20000000068 */
[----:B------:R-:W-:Y:S05]  /*3220*/  BRA `(.L_x_746) ;  /* 0x0000005000007947 */ /* 0x000fea0003800000 */
.L_x_745:
[----:B------:R-:W-:-:S04]  /*3230*/  FFMA.FTZ R27, R91, R77, R78 ;  /* 0x0000004d5b1b7223 */ /* 0x000fc8000001004e */
[----:B------:R-:W-:Y:S01]  /*3240*/  FADD.FTZ R28, R132, -R27 ;  /* 0x8000001b841c7221 */ /* 0x000fe20000010000 */
[----:B------:R-:W-:-:S03]  /*3250*/  @P3 PRMT R27, RZ, 0x5410, R104 ;  /* 0x00005410ff1b3816 */ /* 0x000fc60000000068 */
[----:B------:R-:W-:-:S04]  /*3260*/  FMUL.FTZ R28, R25, R28 ;  /* 0x0000001c191c7220 */ /* 0x000fc80000410000 */
[----:B------:R-:W-:Y:S02]  /*3270*/  @P3 FADD.FTZ R28, R28, R27 ;  /* 0x0000001b1c1c3221 */ /* 0x000fe40000010000 */
.L_x_746:
[----:B------:R-:W-:Y:S05]  /*3280*/  BSYNC B0 ;  /* 0x0000000000007941 */ /* 0x000fea0003800000 */
.L_x_744:
        /* <DEDUP_REMOVED lines=15> */
.L_x_748:
[----:B------:R-:W-:Y:S01]  /*3380*/  FFMA.FTZ R28, R90, R77, R78 ;  /* 0x0000004d5a1c7223 */ /* 0x000fe2000001004e */
[----:B------:R-:W-:-:S03]  /*3390*/  @P3 SHF.R.U64 R27, R104, 0x10, R105 ;  /* 0x00000010681b3819 */ /* 0x000fc60000001269 */
[----:B------:R-:W-:Y:S01]  /*33a0*/  FADD.FTZ R28, R133, -R28 ;  /* 0x8000001c851c7221 */ /* 0x000fe20000010000 */
[----:B------:R-:W-:-:S03]  /*33b0*/  @P3 PRMT R27, RZ, 0x5410, R27 ;  /* 0x00005410ff1b3816 */ /* 0x000fc6000000001b */
[----:B------:R-:W-:-:S04]  /*33c0*/  FMUL.FTZ R28, R25, R28 ;  /* 0x0000001c191c7220 */ /* 0x000fc80000410000 */
[----:B------:R-:W-:Y:S02]  /*33d0*/  @P3 FADD.FTZ R28, R28, R27 ;  /* 0x0000001b1c1c3221 */ /* 0x000fe40000010000 */
.L_x_749:
[----:B------:R-:W-:Y:S05]  /*33e0*/  BSYNC B0 ;  /* 0x0000000000007941 */ /* 0x000fea0003800000 */
.L_x_747:
        /* <DEDUP_REMOVED lines=14> */
.L_x_751:
[----:B------:R-:W-:-:S04]  /*34d0*/  FFMA.FTZ R27, R93, R77, R78 ;  /* 0x0000004d5d1b7223 */ /* 0x000fc8000001004e */
[----:B------:R-:W-:Y:S01]  /*34e0*/  FADD.FTZ R28, R134, -R27 ;  /* 0x8000001b861c7221 */ /* 0x000fe20000010000 */
[----:B------:R-:W-:-:S03]  /*34f0*/  @P3 PRMT R27, RZ, 0x5410, R105 ;  /* 0x00005410ff1b3816 */ /* 0x000fc60000000069 */
[----:B------:R-:W-:-:S04]  /*3500*/  FMUL.FTZ R28, R25, R28 ;  /* 0x0000001c191c7220 */ /* 0x000fc80000410000 */
[----:B------:R-:W-:Y:S02]  /*3510*/  @P3 FADD.FTZ R28, R28, R27 ;  /* 0x0000001b1c1c3221 */ /* 0x000fe40000010000 */
.L_x_752:
[----:B------:R-:W-:Y:S05]  /*3520*/  BSYNC B0 ;  /* 0x0000000000007941 */ /* 0x000fea0003800000 */
.L_x_750:
        /* <DEDUP_REMOVED lines=12> */
[----:B------:R-:W-:-:S04]  /*35f0*/  SHF.R.U32.HI R28, RZ, 0x10, R105 ;  /* 0x00000010ff1c7819 */ /* 0x000fc80000011669 */
[----:B------:R-:W-:Y:S01]  /*3600*/  PRMT R28, RZ, 0x5410, R28 ;  /* 0x00005410ff1c7816 */ /* 0x000fe2000000001c */
[----:B------:R-:W-:Y:S05]  /*3610*/  BRA `(.L_x_755) ;  /* 0x0000006000007947 */ /* 0x000fea0003800000 */
.L_x_754:
[----:B------:R-:W-:Y:S01]  /*3620*/  FFMA.FTZ R28, R92, R77, R78 ;  /* 0x0000004d5c1c7223 */ /* 0x000fe2000001004e */
[----:B------:R-:W-:-:S03]  /*3630*/  @P3 SHF.R.U32.HI R27, RZ, 0x10, R105 ;  /* 0x00000010ff1b3819 */ /* 0x000fc60000011669 */
[----:B------:R-:W-:Y:S01]  /*3640*/  FADD.FTZ R28, R135, -R28 ;  /* 0x8000001c871c7221 */ /* 0x000fe20000010000 */
[----:B------:R-:W-:-:S03]  /*3650*/  @P3 PRMT R27, RZ, 0x5410, R27 ;  /* 0x00005410ff1b3816 */ /* 0x000fc6000000001b */
[----:B------:R-:W-:-:S04]  /*3660*/  FMUL.FTZ R28, R25, R28 ;  /* 0x0000001c191c7220 */ /* 0x000fc80000410000 */
[----:B------:R-:W-:Y:S02]  /*3670*/  @P3 FADD.FTZ R28, R28, R27 ;  /* 0x0000001b1c1c3221 */ /* 0x000fe40000010000 */
.L_x_755:
[----:B------:R-:W-:Y:S05]  /*3680*/  BSYNC B0 ;  /* 0x0000000000007941 */ /* 0x000fea0003800000 */
.L_x_753:
[----:B------:R-:W-:Y:S01]  /*3690*/  @P2 FMUL.FTZ R27, R28, c[0x0][0x1ec] ;  /* 0x00007b001c1b2a20 */ /* 0x000fe20000410000 */
[----:B------:R-:W-:Y:S02]  /*36a0*/  @P2 LOP3.LUT P4, RZ, R112, 0xff000000, RZ, 0xc0, !PT ;  /* 0xff00000070ff2812 */ /* 0x000fe4000788c0ff */
[----:B------:R-:W-:Y:S01]  /*36b0*/  @P0 F2FP.BF16.PACK_AB R28, RZ, R28 ;  /* 0x0000001cff1c023e */ /* 0x000fe200000010ff */
[----:B------:R-:W-:-:S03]  /*36c0*/  @P2 FMUL.FTZ R27, R27, c[0x0][0x1e8] ;  /* 0x00007a001b1b2a20 */ /* 0x000fc60000410000 */
[----:B------:R-:W-:Y:S02]  /*36d0*/  @P0 PRMT R147, R28, 0x7610, R147 ;  /* 0x000076101c930816 */ /* 0x000fe40000000093 */
[----:B------:R-:W-:-:S04]  /*36e0*/  @P2 FSEL R27, R27, RZ, P4 ;  /* 0x000000ff1b1b2208 */ /* 0x000fc80002000000 */
[----:B0-----:R-:W-:Y:S01]  /*36f0*/  @P2 F2FP.BF16.PACK_AB R74, RZ, R27 ;  /* 0x0000001bff4a223e */ /* 0x001fe200000010ff */
        /* <DEDUP_REMOVED lines=9> */
.L_x_756:
        /* <DEDUP_REMOVED lines=12> */
.L_x_758:
[----:B------:R-:W-:Y:S05]  /*3850*/  BSYNC B0 ;  /* 0x0000000000007941 */ /* 0x000fea0003800000 */
.L_x_757:
[----:B------:R-:W-:Y:S01]  /*3860*/  BSSY B0, `(.L_x_759) ;  /* 0x000000b000007945 */ /* 0x000fe20003800000 */
[----:B------:R-:W-:Y:S05]  /*3870*/  @P1 BRA `(.L_x_760) ;  /* 0x0000004000001947 */ /* 0x000fea0003800000 */
[----:B0-----:R-:W-:Y:S01]  /*3880*/  IMAD.MOV.U32 R28, RZ, RZ, RZ ;  /* 0x000000ffff1c7224 */ /* 0x001fe200078e00ff */
[----:B------:R-:W-:Y:S05]  /*3890*/  @!P3 BRA `(.L_x_761) ;  /* 0x000000700000b947 */ /* 0x000fea0003800000 */
[----:B------:R-:W-:Y:S01]  /*38a0*/  PRMT R28, RZ, 0x5410, R106 ;  /* 0x00005410ff1c7816 */ /* 0x000fe2000000006a */
[----:B------:R-:W-:Y:S05]  /*38b0*/  BRA `(.L_x_761) ;  /* 0x0000005000007947 */ /* 0x000fea0003800000 */
.L_x_760:
[----:B------:R-:W-:-:S04]  /*38c0*/  FFMA.FTZ R27, R95, R77, R78 ;  /* 0x0000004d5f1b7223 */ /* 0x000fc8000001004e */
[----:B0-----:R-:W-:Y:S01]  /*38d0*/  FADD.FTZ R28, R136, -R27 ;  /* 0x8000001b881c7221 */ /* 0x001fe20000010000 */
[----:B------:R-:W-:-:S03]  /*38e0*/  @P3 PRMT R27, RZ, 0x5410, R106 ;  /* 0x00005410ff1b3816 */ /* 0x000fc6000000006a */
[----:B------:R-:W-:-:S04]  /*38f0*/  FMUL.FTZ R28, R25, R28 ;  /* 0x0000001c191c7220 */ /* 0x000fc80000410000 */
[----:B------:R-:W-:Y:S02]  /*3900*/  @P3 FADD.FTZ R28, R28, R27 ;  /* 0x0000001b1c1c3221 */ /* 0x000fe40000010000 */
.L_x_761:
[----:B------:R-:W-:Y:S05]  /*3910*/  BSYNC B0 ;  /* 0x0000000000007941 */ /* 0x000fea0003800000 */
.L_x_759:
        /* <DEDUP_REMOVED lines=12> */
[----:B------:R-:W-:-:S04]  /*39e0*/  SHF.R.U64 R28, R106, 0x10, R107 ;  /* 0x000000106a1c7819 */ /* 0x000fc8000000126b */
[----:B------:R-:W-:Y:S01]  /*39f0*/  PRMT R28, RZ, 0x5410, R28 ;  /* 0x00005410ff1c7816 */ /* 0x000fe2000000001c */
[----:B------:R-:W-:Y:S05]  /*3a00*/  BRA `(.L_x_764) ;  /* 0x0000006000007947 */ /* 0x000fea0003800000 */
.L_x_763:
[----:B------:R-:W-:Y:S01]  /*3a10*/  FFMA.FTZ R28, R94, R77, R78 ;  /* 0x0000004d5e1c7223 */ /* 0x000fe2000001004e */
[----:B------:R-:W-:-:S03]  /*3a20*/  @P3 SHF.R.U64 R27, R106, 0x10, R107 ;  /* 0x000000106a1b3819 */ /* 0x000fc6000000126b */
[----:B------:R-:W-:Y:S01]  /*3a30*/  FADD.FTZ R28, R137, -R28 ;  /* 0x8000001c891c7221 */ /* 0x000fe20000010000 */
[----:B------:R-:W-:-:S03]  /*3a40*/  @P3 PRMT R27, RZ, 0x5410, R27 ;  /* 0x00005410ff1b3816 */ /* 0x000fc6000000001b */
[----:B------:R-:W-:-:S04]  /*3a50*/  FMUL.FTZ R28, R25, R28 ;  /* 0x0000001c191c7220 */ /* 0x000fc80000410000 */
[----:B------:R-:W-:Y:S02]  /*3a60*/  @P3 FADD.FTZ R28, R28, R27 ;  /* 0x0000001b1c1c3221 */ /* 0x000fe40000010000 */
.L_x_764:
[----:B------:R-:W-:Y:S05]  /*3a70*/  BSYNC B0 ;  /* 0x0000000000007941 */ /* 0x000fea0003800000 */
.L_x_762:
        /* <DEDUP_REMOVED lines=14> */
.L_x_766:
[----:B------:R-:W-:-:S04]  /*3b60*/  FFMA.FTZ R27, R97, R77, R78 ;  /* 0x0000004d611b7223 */ /* 0x000fc8000001004e */
[----:B------:R-:W-:Y:S01]  /*3b70*/  FADD.FTZ R28, R138, -R27 ;  /* 0x8000001b8a1c7221 */ /* 0x000fe20000010000 */
[----:B------:R-:W-:-:S03]  /*3b80*/  @P3 PRMT R27, RZ, 0x5410, R107 ;  /* 0x00005410ff1b3816 */ /* 0x000fc6000000006b */
[----:B------:R-:W-:-:S04]  /*3b90*/  FMUL.FTZ R28, R25, R28 ;  /* 0x0000001c191c7220 */ /* 0x000fc80000410000 */
[----:B------:R-:W-:Y:S02]  /*3ba0*/  @P3 FADD.FTZ R28, R28, R27 ;  /* 0x0000001b1c1c3221 */ /* 0x000fe40000010000 */
.L_x_767:
[----:B------:R-:W-:Y:S05]  /*3bb0*/  BSYNC B0 ;  /* 0x0000000000007941 */ /* 0x000fea0003800000 */
.L_x_765:
        /* <DEDUP_REMOVED lines=15> */
.L_x_769:
[----:B------:R-:W-:Y:S01]  /*3cb0*/  FFMA.FTZ R78, R96, R77, R78 ;  /* 0x0000004d604e7223 */ /* 0x000fe2000001004e */
[----:B------:R-:W-:-:S03]  /*3cc0*/  @P3 SHF.R.U32.HI R27, RZ, 0x10, R107 ;  /* 0x00000010ff1b3819 */ /* 0x000fc6000001166b */
[----:B------:R-:W-:Y:S01]  /*3cd0*/  FADD.FTZ R78, R139, -R78 ;  /* 0x8000004e8b4e7221 */ /* 0x000fe20000010000 */
[----:B------:R-:W-:-:S03]  /*3ce0*/  @P3 PRMT R28, RZ, 0x5410, R27 ;  /* 0x00005410ff1c3816 */ /* 0x000fc6000000001b */
[----:B------:R-:W-:-:S04]  /*3cf0*/  FMUL.FTZ R25, R25, R78 ;  /* 0x0000004e19197220 */ /* 0x000fc80000410000 */
[----:B------:R-:W-:Y:S02]  /*3d00*/  @P3 FADD.FTZ R25, R25, R28 ;  /* 0x0000001c19193221 */ /* 0x000fe40000010000 */
.L_x_770:
[----:B------:R-:W-:Y:S05]  /*3d10*/  BSYNC B0 ;  /* 0x0000000000007941 */ /* 0x000fea0003800000 */
.L_x_768:
        /* <DEDUP_REMOVED lines=17> */
.L_x_771:
        /* <DEDUP_REMOVED lines=12> */
.L_x_773:
[----:B------:R-:W-:Y:S05]  /*3ef0*/  BSYNC B0 ;  /* 0x0000000000007941 */ /* 0x000fea0003800000 */
.L_x_772:
[----:B------:R-:W-:Y:S02]  /*3f00*/  IADD3 R2, R2, c[0x0][0x160], RZ ;  /* 0x0000580002027a10 */ /* 0x000fe40007ffe0ff */
[----:B------:R-:W-:Y:S02]  /*3f10*/  LOP3.LUT P1, RZ, R14, 0xff, RZ, 0xc0, !PT ;  /* 0x000000ff0eff7812 */ /* 0x000fe4000782c0ff */
[----:B------:R-:W-:Y:S02]  /*3f20*/  ISETP.GE.AND P0, PT, R2, c[0x0][0x164], PT ;  /* 0x0000590002007a0c */ /* 0x000fe40003f06270 */
[----:B------:R-:W-:-:S11]  /*3f30*/  SEL R14, RZ, 0x1, P1 ;  /* 0x00000001ff0e7807 */ /* 0x000fd60000800000 */
[----:B0-----:R-:W-:Y:S01]  /*3f40*/  @P0 CALL.REL.NOINC `(.L_x_693) ;  /* 0x0000001000000944 */ /* 0x001fe20003c00000 */
[----:B------:R-:W-:Y:S05]  /*3f50*/  BRA `(.L_x_774) ;  /* 0xffffc63000007947 */ /* 0x000fea000383ffff */
.L_x_693:
        /* <DEDUP_REMOVED lines=19> */
.L_x_697:
[----:B------:R-:W-:Y:S01]  /*4090*/  HFMA2.MMA R113, -RZ, RZ, 0, 1.847743988037109375e-06 ;  /* 0x0000001fff717435 */ /* 0x000fe200000001ff */
[----:B------:R-:W-:Y:S01]  /*40a0*/  IMAD.MOV.U32 R77, RZ, RZ, R121 ;  /* 0x000000ffff4d7224 */ /* 0x000fe200078e0079 */
[----:B------:R-:W-:Y:S01]  /*40b0*/  MOV R72, 0x40f0 ;  /* 0x000040f000487802 */ /* 0x000fe20000000f00 */
[----:B------:R-:W-:-:S02]  /*40c0*/  IMAD.MOV.U32 R122, RZ, RZ, 0x10 ;  /* 0x00000010ff7a7424 */ /* 0x000fc400078e00ff */
[----:B------:R-:W-:Y:S02]  /*40d0*/  IMAD.MOV.U32 R150, RZ, RZ, -0x1 ;  /* 0xffffffffff967424 */ /* 0x000fe400078e00ff */
[----:B-----5:R-:W-:Y:S05]  /*40e0*/  CALL.REL.NOINC `($__internal_13_$__cuda_sm70_shflsync_down_p) ;  /* 0x0000045000007944 */ /* 0x020fea0003c00000 */
[----:B-1----:R-:W-:Y:S01]  /*40f0*/  IMAD.MOV.U32 R76, RZ, RZ, R122 ;  /* 0x000000ffff4c7224 */ /* 0x002fe200078e007a */
[----:B0-----:R-:W-:Y:S05]  /*4100*/  BRA `(.L_x_775) ;  /* 0xffffd99000007947 */ /* 0x001fea000383ffff */
.L_x_698:
[----:B------:R-:W-:Y:S01]  /*4110*/  IMAD.MOV.U32 R77, RZ, RZ, R108 ;  /* 0x000000ffff4d7224 */ /* 0x000fe200078e006c */
[----:B------:R-:W-:Y:S01]  /*4120*/  MOV R122, 0x10 ;  /* 0x00000010007a7802 */ /* 0x000fe20000000f00 */
[----:B------:R-:W-:Y:S01]  /*4130*/  IMAD.MOV.U32 R113, RZ, RZ, 0x1f ;  /* 0x0000001fff717424 */ /* 0x000fe200078e00ff */
[----:B------:R-:W-:Y:S01]  /*4140*/  MOV R72, 0x4170 ;  /* 0x0000417000487802 */ /* 0x000fe20000000f00 */
[----:B------:R-:W-:Y:S02]  /*4150*/  IMAD.MOV.U32 R150, RZ, RZ, -0x1 ;  /* 0xffffffffff967424 */ /* 0x000fe400078e00ff */
[----:B01---5:R-:W-:Y:S05]  /*4160*/  CALL.REL.NOINC `($__internal_13_$__cuda_sm70_shflsync_down_p) ;  /* 0x000003d000007944 */ /* 0x023fea0003c00000 */
[----:B------:R-:W-:Y:S01]  /*4170*/  FADD.FTZ R76, R76, R121 ;  /* 0x000000794c4c7221 */ /* 0x000fe20000010000 */
[----:B0-----:R-:W-:Y:S01]  /*4180*/  HFMA2.MMA R113, -RZ, RZ, 0, 1.847743988037109375e-06 ;  /* 0x0000001fff717435 */ /* 0x001fe200000001ff */
[----:B-1----:R-:W-:Y:S01]  /*4190*/  FADD.FTZ R79, R108, R122 ;  /* 0x0000007a6c4f7221 */ /* 0x002fe20000010000 */
[----:B------:R-:W-:Y:S01]  /*41a0*/  MOV R72, 0x41f0 ;  /* 0x000041f000487802 */ /* 0x000fe20000000f00 */
[----:B------:R-:W-:Y:S02]  /*41b0*/  IMAD.MOV.U32 R122, RZ, RZ, 0x8 ;  /* 0x00000008ff7a7424 */ /* 0x000fe400078e00ff */
[----:B------:R-:W-:-:S02]  /*41c0*/  IMAD.MOV.U32 R150, RZ, RZ, -0x1 ;  /* 0xffffffffff967424 */ /* 0x000fc400078e00ff */
[----:B------:R-:W-:Y:S02]  /*41d0*/  IMAD.MOV.U32 R77, RZ, RZ, R76 ;  /* 0x000000ffff4d7224 */ /* 0x000fe400078e004c */
[----:B------:R-:W-:Y:S05]  /*41e0*/  CALL.REL.NOINC `($__internal_13_$__cuda_sm70_shflsync_down_p) ;  /* 0x0000035000007944 */ /* 0x000fea0003c00000 */
[----:B-1----:R-:W-:Y:S01]  /*41f0*/  IMAD.MOV.U32 R75, RZ, RZ, R122 ;  /* 0x000000ffff4b7224 */ /* 0x002fe200078e007a */
[----:B0-----:R-:W-:Y:S01]  /*4200*/  MOV R77, R79 ;  /* 0x0000004f004d7202 */ /* 0x001fe20000000f00 */
[----:B------:R-:W-:Y:S01]  /*4210*/  IMAD.MOV.U32 R122, RZ, RZ, 0x8 ;  /* 0x00000008ff7a7424 */ /* 0x000fe200078e00ff */
[----:B------:R-:W-:Y:S01]  /*4220*/  MOV R72, 0x4260 ;  /* 0x0000426000487802 */ /* 0x000fe20000000f00 */
[----:B------:R-:W-:Y:S02]  /*4230*/  IMAD.MOV.U32 R113, RZ, RZ, 0x1f ;  /* 0x0000001fff717424 */ /* 0x000fe400078e00ff */
[----:B------:R-:W-:Y:S02]  /*4240*/  IMAD.MOV.U32 R150, RZ, RZ, -0x1 ;  /* 0xffffffffff967424 */ /* 0x000fe400078e00ff */
[----:B------:R-:W-:Y:S05]  /*4250*/  CALL.REL.NOINC `($__internal_13_$__cuda_sm70_shflsync_down_p) ;  /* 0x000002e000007944 */ /* 0x000fea0003c00000 */
[----:B------:R-:W-:Y:S01]  /*4260*/  FADD.FTZ R76, R75, R76 ;  /* 0x0000004c4b4c7221 */ /* 0x000fe20000010000 */
[----:B------:R-:W-:Y:S01]  /*4270*/  MOV R72, 0x42e0 ;  /* 0x000042e000487802 */ /* 0x000fe20000000f00 */
[----:B-1----:R-:W-:Y:S01]  /*4280*/  FADD.FTZ R79, R79, R122 ;  /* 0x0000007a4f4f7221 */ /* 0x002fe20000010000 */
[----:B------:R-:W-:Y:S01]  /*4290*/  HFMA2.MMA R122, -RZ, RZ, 0, 2.384185791015625e-07 ;  /* 0x00000004ff7a7435 */ /* 0x000fe200000001ff */
[----:B0-----:R-:W-:-:S02]  /*42a0*/  IMAD.MOV.U32 R113, RZ, RZ, 0x1f ;  /* 0x0000001fff717424 */ /* 0x001fc400078e00ff */
[----:B------:R-:W-:Y:S02]  /*42b0*/  IMAD.MOV.U32 R150, RZ, RZ, -0x1 ;  /* 0xffffffffff967424 */ /* 0x000fe400078e00ff */
[----:B------:R-:W-:Y:S02]  /*42c0*/  IMAD.MOV.U32 R77, RZ, RZ, R76 ;  /* 0x000000ffff4d7224 */ /* 0x000fe400078e004c */
[----:B------:R-:W-:Y:S05]  /*42d0*/  CALL.REL.NOINC `($__internal_13_$__cuda_sm70_shflsync_down_p) ;  /* 0x0000026000007944 */ /* 0x000fea0003c00000 */
[----:B-1----:R-:W-:Y:S01]  /*42e0*/  MOV R75, R122 ;  /* 0x0000007a004b7202 */ /* 0x002fe20000000f00 */
[----:B0-----:R-:W-:Y:S01]  /*42f0*/  IMAD.MOV.U32 R77, RZ, RZ, R79 ;  /* 0x000000ffff4d7224 */ /* 0x001fe200078e004f */
[----:B------:R-:W-:Y:S01]  /*4300*/  MOV R150, 0xffffffff ;  /* 0xffffffff00967802 */ /* 0x000fe20000000f00 */
[----:B------:R-:W-:Y:S01]  /*4310*/  IMAD.MOV.U32 R122, RZ, RZ, 0x4 ;  /* 0x00000004ff7a7424 */ /* 0x000fe200078e00ff */
[----:B------:R-:W-:Y:S01]  /*4320*/  MOV R72, 0x4350 ;  /* 0x0000435000487802 */ /* 0x000fe20000000f00 */
[----:B------:R-:W-:Y:S02]  /*4330*/  IMAD.MOV.U32 R113, RZ, RZ, 0x1f ;  /* 0x0000001fff717424 */ /* 0x000fe400078e00ff */
[----:B------:R-:W-:Y:S05]  /*4340*/  CALL.REL.NOINC `($__internal_13_$__cuda_sm70_shflsync_down_p) ;  /* 0x000001f000007944 */ /* 0x000fea0003c00000 */
[----:B------:R-:W-:Y:S01]  /*4350*/  FADD.FTZ R76, R75, R76 ;  /* 0x0000004c4b4c7221 */ /* 0x000fe20000010000 */
[----:B0-----:R-:W-:Y:S01]  /*4360*/  MOV R150, 0xffffffff ;  /* 0xffffffff00967802 */ /* 0x001fe20000000f00 */
[----:B-1----:R-:W-:Y:S01]  /*4370*/  FADD.FTZ R79, R79, R122 ;  /* 0x0000007a4f4f7221 */ /* 0x002fe20000010000 */
[----:B------:R-:W-:Y:S01]  /*4380*/  MOV R72, 0x43d0 ;  /* 0x000043d000487802 */ /* 0x000fe20000000f00 */
[----:B------:R-:W-:-:S02]  /*4390*/  IMAD.MOV.U32 R122, RZ, RZ, 0x2 ;  /* 0x00000002ff7a7424 */ /* 0x000fc400078e00ff */
[----:B------:R-:W-:Y:S02]  /*43a0*/  IMAD.MOV.U32 R113, RZ, RZ, 0x1f ;  /* 0x0000001fff717424 */ /* 0x000fe400078e00ff */
[----:B------:R-:W-:Y:S02]  /*43b0*/  IMAD.MOV.U32 R77, RZ, RZ, R76 ;  /* 0x000000ffff4d7224 */ /* 0x000fe400078e004c */
[----:B------:R-:W-:Y:S05]  /*43c0*/  CALL.REL.NOINC `($__internal_13_$__cuda_sm70_shflsync_down_p) ;  /* 0x0000017000007944 */ /* 0x000fea0003c00000 */
[----:B-1----:R-:W-:Y:S01]  /*43d0*/  IMAD.MOV.U32 R75, RZ, RZ, R122 ;  /* 0x000000ffff4b7224 */ /* 0x002fe200078e007a */
[----:B0-----:R-:W-:Y:S01]  /*43e0*/  MOV R77, R79 ;  /* 0x0000004f004d7202 */ /* 0x001fe20000000f00 */
[----:B------:R-:W-:Y:S01]  /*43f0*/  IMAD.MOV.U32 R122, RZ, RZ, 0x2 ;  /* 0x00000002ff7a7424 */ /* 0x000fe200078e00ff */
[----:B------:R-:W-:Y:S01]  /*4400*/  MOV R150, 0xffffffff ;  /* 0xffffffff00967802 */ /* 0x000fe20000000f00 */
[----:B------:R-:W-:Y:S01]  /*4410*/  IMAD.MOV.U32 R113, RZ, RZ, 0x1f ;  /* 0x0000001fff717424 */ /* 0x000fe200078e00ff */
[----:B------:R-:W-:Y:S02]  /*4420*/  MOV R72, 0x4440 ;  /* 0x0000444000487802 */ /* 0x000fe40000000f00 */
        /* <DEDUP_REMOVED lines=16> */
[----:B01----:R-:W-:Y:S05]  /*4530*/  BRA `(.L_x_776) ;  /* 0xffffd68000007947 */ /* 0x003fea000383ffff */
        .weak           $__internal_13_$__cuda_sm70_shflsync_down_p
        .type           $__internal_13_$__cuda_sm70_shflsync_down_p,@function
        .size           $__internal_13_$__cuda_sm70_shflsync_down_p,(.L_x_9757 - $__internal_13_$__cuda_sm70_shflsync_down_p)
$__internal_13_$__cuda_sm70_shflsync_down_p:
[----:B------:R-:W-:Y:S01]  /*4540*/  IMAD.MOV.U32 R73, RZ, RZ, 0x0 ;  /* 0x00000000ff497424 */ /* 0x000fe200078e00ff */
[----:B------:R-:W-:Y:S04]  /*4550*/  WARPSYNC R150 ;  /* 0x0000009600007348 */ /* 0x000fe80003800000 */
[----:B------:R0:W1:Y:S01]  /*4560*/  SHFL.DOWN PT, R122, R77, R122, R113 ;  /* 0x0800007a4d7a7389 */ /* 0x00006200000e0071 */
[----:B------:R-:W-:Y:S05]  /*4570*/  RET.REL.NODEC R72 `(_ZN10layer_norm13ln_bwd_kernelINS_13Kernel_traitsI13__nv_bfloat16S2_S2_S2_fjLj2560ELj1ELj1ELj4ELj8ENS_18Kernel_traits_baseILj2560ES2_S2_S2_S2_fjLj128EEEEELb1ELb0ELb1ELb1EEEvNS_9BwdParamsE) ;  /* 0xffffba8048007950 */ /* 0x000fea0003c3ffff */
.L_x_777:
        /* <DEDUP_REMOVED lines=16> */
.L_x_9757:


//--------------------- .text._ZN10layer_norm13ln_bwd_kernelINS_13Kernel_traitsI13__nv_bfloat16S2_S2_S2_fjLj2560ELj1ELj1ELj4ELj8ENS_18Kernel_traits_baseILj2560ES2_S2_S2_S2_fjLj128EEEEELb1ELb1ELb0ELb0EEEvNS_9BwdParamsE --------------------------
	.section	.text._ZN10layer_norm13ln_bwd_kernelINS_13Kernel_traitsI13__nv_bfloat16S2_S2_S2_fjLj2560ELj1ELj1ELj4ELj8ENS_18Kernel_traits_baseILj2560ES2_S2_S2_S2_fjLj128EEEEELb1ELb1ELb0ELb0EEEvNS_9BwdParamsE,"ax",@progbits
	.sectioninfo	@"SHI_REGISTERS=190"
	.align	128
        .global         _ZN10layer_norm13ln_bwd_kernelINS_13Kernel_traitsI13__nv_bfloat16S2_S2_S2_fjLj2560ELj1ELj1ELj4ELj8ENS_18Kernel_traits_baseILj2560ES2_S2_S2_S2_fjLj128EEEEELb1ELb1ELb0ELb0EEEvNS_9BwdParamsE
        .type           _ZN10layer_norm13ln_bwd_kernelINS_13Kernel_traitsI13__nv_bfloat16S2_S2_S2_fjLj2560ELj1ELj1ELj4ELj8ENS_18Kernel_traits_baseILj2560ES2_S2_S2_S2_fjLj128EEEEELb1ELb1ELb0ELb0EEEvNS_9BwdParamsE,@function
        .size           _ZN10layer_norm13ln_bwd_kernelINS_13Kernel_traitsI13__nv_bfloat16S2_S2_S2_fjLj2560ELj1ELj1ELj4ELj8ENS_18Kernel_traits_baseILj2560ES2_S2_S2_S2_fjLj128EEEEELb1ELb1ELb0ELb0EEEvNS_9BwdParamsE,(.L_x_9758 - _ZN10layer_norm13ln_bwd_kernelINS_13Kernel_traitsI13__nv_bfloat16S2_S2_S2_fjLj2560ELj1ELj1ELj4ELj8ENS_18Kernel_traits_baseILj2560ES2_S2_S2_S2_fjLj128EEEEELb1ELb1ELb0ELb0EEEvNS_9BwdParamsE)
        .other          _ZN10layer_norm13ln_bwd_kernelINS_13Kernel_traitsI13__nv_bfloat16S2_S2_S2_fjLj2560ELj1ELj1ELj4ELj8ENS_18Kernel_traits_baseILj2560ES2_S2_S2_S2_fjLj128EEEEELb1ELb1ELb0ELb0EEEvNS_9BwdParamsE,@"STO_CUDA_ENTRY STV_DEFAULT"
_ZN10layer_norm13ln_bwd_kernelINS_13Kernel_traitsI13__nv_bfloat16S2_S2_S2_fjLj2560ELj1ELj1ELj4ELj8ENS_18Kernel_traits_baseILj2560ES2_S2_S2_S2_fjLj128EEEEELb1ELb1ELb0ELb0EEEvNS_9BwdParamsE:
.text._ZN10layer_norm13ln_bwd_kernelINS_13Kernel_traitsI13__nv_bfloat16S2_S2_S2_fjLj2560ELj1ELj1ELj4ELj8ENS_18Kernel_traits_baseILj2560ES2_S2_S2_S2_fjLj128EEEEELb1ELb1ELb0ELb0EEEvNS_9BwdParamsE:
        /* <DEDUP_REMOVED lines=14> */
[----:B------:R-:W-:-:S04]  /*00e0*/  ISETP.GE.U32.AND P0, PT, R149, 0x280, PT ;  /* 0x000002809500780c */ /* 0x000fc80003f06070 */
[----:B------:R-:W-:Y:S02]  /*00f0*/  P2R R22, PR, RZ, 0x1 ;  /* 0x00000001ff167803 */ /* 0x000fe40000000000 */
[----:B------:R-:W-:Y:S01]  /*0100*/  @P1 MOV R7, 0x8 ;  /* 0x0000000800071802 */ /* 0x000fe20000000f00 */
[----:B------:R-:W-:Y:S02]  /*0110*/  @P2 IMAD.MOV.U32 R33, RZ, RZ, 0x8 ;  /* 0x00000008ff212424 */ /* 0x000fe400078e00ff */
[----:B------:R-:W-:Y:S02]  /*0120*/  @P3 IMAD.MOV.U32 R37, RZ, RZ, 0x8 ;  /* 0x00000008ff253424 */ /* 0x000fe400078e00ff */
[----:B------:R-:W-:Y:S01]  /*0130*/  @P1 IMAD.WIDE.U32 R2, R26, R7, c[0x0][0x1b0] ;  /* 0x00006c001a021625 */ /* 0x000fe200078e0007 */
[----:B------:R-:W-:-:S03]  /*0140*/  @P4 MOV R41, 0x8 ;  /* 0x0000000800294802 */ /* 0x000fc60000000f00 */
[C---:B------:R-:W-:Y:S01]  /*0150*/  @P1 IMAD.WIDE.U32 R6, R26.reuse, R7, c[0x0][0x1c8] ;  /* 0x000072001a061625 */ /* 0x040fe200078e0007 */
[----:B------:R-:W-:Y:S01]  /*0160*/  @P1 LOP3.LUT R26, R26, 0x80, RZ, 0xfc, !PT ;  /* 0x000000801a1a1812 */ /* 0x000fe200078efcff */
        /* <DEDUP_REMOVED lines=57> */
[----:B------:R-:W-:Y:S01]  /*0500*/  MOV R26, R14 ;  /* 0x0000000e001a7202 */ /* 0x000fe20000000f00 */
[----:B------:R-:W-:Y:S01]  /*0510*/  IMAD.MOV.U32 R39, RZ, RZ, R17 ;  /* 0x000000ffff277224 */ /* 0x000fe200078e0011 */
[----:B------:R-:W-:Y:S01]  /*0520*/  SHF.R.U64 R14, R14, 0x10, R15 ;  /* 0x000000100e0e7819 */ /* 0x000fe2000000120f */
[----:B------:R-:W-:Y:S01]  /*0530*/  IMAD.MOV.U32 R6, RZ, RZ, R4 ;  /* 0x000000ffff067224 */ /* 0x000fe200078e0004 */
[----:B------:R-:W-:Y:S01]  /*0540*/  MOV R7, R5 ;  /* 0x0000000500077202 */ /* 0x000fe20000000f00 */
[----:B------:R-:W-:Y:S01]  /*0550*/  IMAD.MOV.U32 R22, RZ, RZ, R10 ;  /* 0x000000ffff167224 */ /* 0x000fe200078e000a */
[----:B------:R-:W-:Y:S01]  /*0560*/  SHF.R.U64 R10, R10, 0x10, R11 ;  /* 0x000000100a0a7819 */ /* 0x000fe2000000120b */
[----:B------:R-:W-:Y:S01]  /*0570*/  IMAD.MOV.U32 R30, RZ, RZ, R18 ;  /* 0x000000ffff1e7224 */ /* 0x000fe200078e0012 */
[----:B------:R-:W-:Y:S01]  /*0580*/  SHF.R.U64 R18, R18, 0x10, R19 ;  /* 0x0000001012127819 */ /* 0x000fe20000001213 */
[----:B------:R-:W-:Y:S01]  /*0590*/  IMAD.MOV.U32 R32, RZ, RZ, R24 ;  /* 0x000000ffff207224 */ /* 0x000fe200078e0018 */
[----:B------:R-:W-:Y:S01]  /*05a0*/  MOV R31, R19 ;  /* 0x00000013001f7202 */ /* 0x000fe20000000f00 */
[----:B------:R-:W-:Y:S01]  /*05b0*/  IMAD.MOV.U32 R40, RZ, RZ, R21 ;  /* 0x000000ffff287224 */ /* 0x000fe200078e0015 */
[----:B------:R-:W-:Y:S01]  /*05c0*/  SHF.R.U64 R113, R24, 0x10, R25 ;  /* 0x0000001018717819 */ /* 0x000fe20000001219 */
[----:B------:R-:W-:Y:S01]  /*05d0*/  IMAD.MOV.U32 R23, RZ, RZ, R11 ;  /* 0x000000ffff177224 */ /* 0x000fe200078e000b */
[----:B------:R-:W-:Y:S01]  /*05e0*/  SHF.R.U32.HI R112, RZ, 0x10, R25 ;  /* 0x00000010ff707819 */ /* 0x000fe20000011619 */
[----:B------:R-:W-:Y:S01]  /*05f0*/  IMAD.MOV.U32 R27, RZ, RZ, R15 ;  /* 0x000000ffff1b7224 */ /* 0x000fe200078e000f */
[----:B------:R-:W-:Y:S01]  /*0600*/  MOV R38, R13 ;  /* 0x0000000d00267202 */ /* 0x000fe20000000f00 */
[----:B------:R-:W-:Y:S01]  /*0610*/  IMAD.MOV.U32 R33, RZ, RZ, R25 ;  /* 0x000000ffff217224 */ /* 0x000fe200078e0019 */
[----:B------:R-:W-:Y:S01]  /*0620*/  SHF.R.U32.HI R42, RZ, 0x10, R21 ;  /* 0x00000010ff2a7819 */ /* 0x000fe20000011615 */
[----:B------:R-:W-:Y:S01]  /*0630*/  IMAD.MOV.U32 R37, RZ, RZ, R9 ;  /* 0x000000ffff257224 */ /* 0x000fe200078e0009 */
[----:B------:R-:W-:Y:S01]  /*0640*/  SHF.R.U64 R108, R28, 0x10, R29 ;  /* 0x000000101c6c7819 */ /* 0x000fe2000000121d */
[----:B------:R-:W-:Y:S01]  /*0650*/  IMAD.MOV.U32 R35, RZ, RZ, R16 ;  /* 0x000000ffff237224 */ /* 0x000fe200078e0010 */
[--C-:B------:R-:W-:Y:S01]  /*0660*/  SHF.R.U64 R115, R4, 0x10, R5.reuse ;  /* 0x0000001004737819 */ /* 0x100fe20000001205 */
[----:B------:R-:W-:Y:S01]  /*0670*/  IMAD.MOV.U32 R41, RZ, RZ, R28 ;  /* 0x000000ffff297224 */ /* 0x000fe200078e001c */
[----:B------:R-:W-:Y:S01]  /*0680*/  SHF.R.U32.HI R114, RZ, 0x10, R5 ;  /* 0x00000010ff727819 */ /* 0x000fe20000011605 */
[----:B------:R-:W-:Y:S01]  /*0690*/  IMAD.MOV.U32 R116, RZ, RZ, 0x1 ;  /* 0x00000001ff747424 */ /* 0x000fe200078e00ff */
[----:B------:R-:W-:Y:S01]  /*06a0*/  SHF.R.U32.HI R11, RZ, 0x10, R11 ;  /* 0x00000010ff0b7819 */ /* 0x000fe2000001160b */
[----:B------:R-:W-:Y:S01]  /*06b0*/  IMAD.MOV.U32 R105, RZ, RZ, RZ ;  /* 0x000000ffff697224 */ /* 0x000fe200078e00ff */
[----:B------:R-:W-:-:S02]  /*06c0*/  SHF.R.U32.HI R15, RZ, 0x10, R15 ;  /* 0x00000010ff0f7819 */ /* 0x000fc4000001160f */
[----:B------:R-:W-:Y:S02]  /*06d0*/  SHF.R.U32.HI R19, RZ, 0x10, R19 ;  /* 0x00000010ff137819 */ /* 0x000fe40000011613 */
[----:B------:R-:W-:Y:S02]  /*06e0*/  MOV R24, R8 ;  /* 0x0000000800187202 */ /* 0x000fe40000000f00 */
[--C-:B------:R-:W-:Y:S02]  /*06f0*/  SHF.R.U64 R25, R8, 0x10, R9.reuse ;  /* 0x0000001008197819 */ /* 0x100fe40000001209 */
[----:B------:R-:W-:Y:S02]  /*0700*/  SHF.R.U32.HI R47, RZ, 0x10, R9 ;  /* 0x00000010ff2f7819 */ /* 0x000fe40000011609 */
[--C-:B------:R-:W-:Y:S02]  /*0710*/  SHF.R.U64 R111, R12, 0x10, R13.reuse ;  /* 0x000000100c6f7819 */ /* 0x100fe4000000120d */
[----:B------:R-:W-:-:S02]  /*0720*/  SHF.R.U32.HI R46, RZ, 0x10, R13 ;  /* 0x00000010ff2e7819 */ /* 0x000fc4000001160d */
[--C-:B------:R-:W-:Y:S02]  /*0730*/  SHF.R.U64 R110, R16, 0x10, R17.reuse ;  /* 0x00000010106e7819 */ /* 0x100fe40000001211 */
[----:B------:R-:W-:Y:S02]  /*0740*/  SHF.R.U32.HI R45, RZ, 0x10, R17 ;  /* 0x00000010ff2d7819 */ /* 0x000fe40000011611 */
[----:B------:R-:W-:Y:S02]  /*0750*/  MOV R36, R20 ;  /* 0x0000001400247202 */ /* 0x000fe40000000f00 */
[----:B------:R-:W-:Y:S02]  /*0760*/  SHF.R.U64 R109, R20, 0x10, R21 ;  /* 0x00000010146d7819 */ /* 0x000fe40000001215 */
        /* <DEDUP_REMOVED lines=37> */
[----:B------:R-:W-:-:S02]  /*09c0*/  PRMT R37, R116, 0x7610, R37 ;  /* 0x0000761074257816 */ /* 0x000fc40000000025 */
[----:B------:R-:W-:Y:S02]  /*09d0*/  PRMT R38, RZ, 0x5410, R109 ;  /* 0x00005410ff267816 */ /* 0x000fe4000000006d */
[----:B------:R-:W-:Y:S02]  /*09e0*/  PRMT R41, RZ, 0x5410, R41 ;  /* 0x00005410ff297816 */ /* 0x000fe40000000029 */
[----:B------:R-:W-:Y:S02]  /*09f0*/  PRMT R42, RZ, 0x5410, R108 ;  /* 0x00005410ff2a7816 */ /* 0x000fe4000000006c */
[----:B------:R-:W-:Y:S02]  /*0a00*/  PRMT R43, RZ, 0x5410, R43 ;  /* 0x00005410ff2b7816 */ /* 0x000fe4000000002b */
[----:B0-----:R-:W-:Y:S02]  /*0a10*/  PRMT R44, RZ, 0x5410, R44 ;  /* 0x00005410ff2c7816 */ /* 0x001fe4000000002c */
.L_x_806:
[----:B------:R-:W-:Y:S02]  /*0a20*/  ISETP.NE.U32.AND P0, PT, RZ, c[0x0][0x1c0], PT ;  /* 0x00007000ff007a0c */ /* 0x000fe40003f05070 */
[----:B------:R-:W-:-:S02]  /*0a30*/  SHF.R.S32.HI R109, RZ, 0x1f, R2 ;  /* 0x0000001fff6d7819 */ /* 0x000fc40000011402 */
[----:B------:R-:W-:-:S13]  /*0a40*/  ISETP.NE.AND.EX P0, PT, RZ, c[0x0][0x1c4], PT, P0 ;  /* 0x00007100ff007a0c */ /* 0x000fda0003f05300 */
[----:B------:R-:W-:-:S04]  /*0a50*/  @P0 LEA R112, P5, R2, c[0x0][0x1c0], 0x1 ;  /* 0x0000700002700a11 */ /* 0x000fc800078a08ff */
[----:B------:R-:W-:Y:S01]  /*0a60*/  @P0 LEA.HI.X R113, R2, c[0x0][0x1c4], R109, 0x1, P5 ;  /* 0x0000710002710a11 */ /* 0x000fe200028f0c6d */
[----:B------:R-:W-:-:S04]  /*0a70*/  HFMA2.MMA R109, -RZ, RZ, 0, 2.384185791015625e-07 ;  /* 0x00000004ff6d7435 */ /* 0x000fc800000001ff */
[----:B------:R-:W2:Y:S06]  /*0a80*/  @P0 LDG.E.U16 R112, [R112.64] ;  /* 0x0000000470700981 */ /* 0x000eac000c1e1500 */
[----:B------:R-:W-:-:S04]  /*0a90*/  IMAD.WIDE R110, R2, R109, c[0x0][0x1a0] ;  /* 0x00006800026e7625 */ /* 0x000fc800078e026d */
[C---:B------:R-:W-:Y:S01]  /*0aa0*/  IMAD.WIDE R108, R2.reuse, R109, c[0x0][0x1a8] ;  /* 0x00006a00026c7625 */ /* 0x040fe200078e026d */
[----:B------:R0:W5:Y:S04]  /*0ab0*/  LDG.E R166, [R110.64] ;  /* 0x000000046ea67981 */ /* 0x000168000c1e1900 */
[----:B------:R0:W5:Y:S01]  /*0ac0*/  LDG.E R177, [R108.64] ;  /* 0x000000046cb17981 */ /* 0x000162000c1e1900 */
[----:B------:R-:W-:Y:S01]  /*0ad0*/  IMAD R114, R2, c[0x0][0x168], RZ ;  /* 0x00005a0002727a24 */ /* 0x000fe200078e02ff */
[----:B------:R-:W-:Y:S01]  /*0ae0*/  LOP3.LUT R176, R0, 0x7f, RZ, 0xc0, !PT ;  /* 0x0000007f00b07812 */ /* 0x000fe200078ec0ff */
[----:B------:R-:W-:Y:S01]  /*0af0*/  BSSY B0, `(.L_x_779) ;  /* 0x0000044000007945 */ /* 0x000fe20003800000 */
[----:B------:R-:W-:Y:S01]  /*0b00*/  IMAD.MOV.U32 R175, RZ, RZ, 0x3f800000 ;  /* 0x3f800000ffaf7424 */ /* 0x000fe200078e00ff */
[----:B------:R-:W-:Y:S01]  /*0b10*/  CS2R R178, SRZ ;  /* 0x0000000000b27805 */ /* 0x000fe2000001ff00 */
[----:B------:R-:W-:-:S04]  /*0b20*/  SHF.R.S32.HI R115, RZ, 0x1f, R114 ;  /* 0x0000001fff737819 */ /* 0x000fc80000011472 */
[----:B------:R-:W-:-:S04]  /*0b30*/  LEA.HI R115, R115, R114, RZ, 0x2 ;  /* 0x0000007273737211 */ /* 0x000fc800078f10ff */
[----:B------:R-:W-:-:S05]  /*0b40*/  LEA.HI.SX32 R176, R115, R176, 0x1e ;  /* 0x000000b073b07211 */ /* 0x000fca00078ff2ff */
[----:B------:R-:W-:Y:S01]  /*0b50*/  IMAD.MOV.U32 R167, RZ, RZ, R176 ;  /* 0x000000ffffa77224 */ /* 0x000fe200078e00b0 */
[----:B--2---:R-:W-:Y:S01]  /*0b60*/  @P0 PRMT R175, RZ, 0x5410, R112 ;  /* 0x00005410ffaf0816 */ /* 0x004fe20000000070 */
[----:B------:R-:W-:Y:S05]  /*0b70*/  @!P1 BRA `(.L_x_780) ;  /* 0x000003b000009947 */ /* 0x000fea0003800000 */
[C---:B0-----:R-:W-:Y:S02]  /*0b80*/  LEA R46, P0, R176.reuse, c[0x0][0x188], 0x3 ;  /* 0x00006200b02e7a11 */ /* 0x041fe400078018ff */
        /* <DEDUP_REMOVED lines=14> */
[----:B------:R-:W-:Y:S02]  /*0c70*/  IADD3 R167, R176, 0x80, RZ ;  /* 0x00000080b0a77810 */ /* 0x000fe40007ffe0ff */
[--C-:B--2---:R-:W-:Y:S02]  /*0c80*/  SHF.R.U64 R117, R46, 0x10, R47.reuse ;  /* 0x000000102e757819 */ /* 0x104fe4000000122f */
[----:B------:R-:W-:Y:S01]  /*0c90*/  SHF.R.U32.HI R116, RZ, 0x10, R47 ;  /* 0x00000010ff747819 */ /* 0x000fe2000001162f */
[----:B---3--:R-:W-:Y:S01]  /*0ca0*/  IMAD.MOV.U32 R114, RZ, RZ, R108 ;  /* 0x000000ffff727224 */ /* 0x008fe200078e006c */
[--C-:B------:R-:W-:Y:S01]  /*0cb0*/  SHF.R.U64 R119, R108, 0x10, R109.reuse ;  /* 0x000000106c777819 */ /* 0x100fe2000000126d */
[--C-:B------:R-:W-:Y:S01]  /*0cc0*/  IMAD.MOV.U32 R115, RZ, RZ, R109.reuse ;  /* 0x000000ffff737224 */ /* 0x100fe200078e006d */
[----:B------:R-:W-:Y:S02]  /*0cd0*/  SHF.R.U32.HI R118, RZ, 0x10, R109 ;  /* 0x00000010ff767819 */ /* 0x000fe4000001166d */
[----:B-----5:R-:W-:-:S02]  /*0ce0*/  FSEL R108, R166, RZ, !P0 ;  /* 0x000000ffa66c7208 */ /* 0x020fc40004000000 */
[----:B------:R-:W-:Y:S02]  /*0cf0*/  PRMT R109, RZ, 0x5410, R46 ;  /* 0x00005410ff6d7816 */ /* 0x000fe4000000002e */
[----:B0-----:R-:W-:Y:S02]  /*0d00*/  PRMT R111, RZ, 0x5410, R47 ;  /* 0x00005410ff6f7816 */ /* 0x001fe4000000002f */
[----:B------:R-:W-:Y:S02]  /*0d10*/  PRMT R47, RZ, 0x5410, R117 ;  /* 0x00005410ff2f7816 */ /* 0x000fe40000000075 */
[----:B-1----:R-:W-:Y:S01]  /*0d20*/  PRMT R113, RZ, 0x5410, R116 ;  /* 0x00005410ff717816 */ /* 0x002fe20000000074 */
[C---:B------:R-:W-:Y:S01]  /*0d30*/  FADD.FTZ R46, -R108.reuse, R109 ;  /* 0x0000006d6c2e7221 */ /* 0x040fe20000010100 */
[----:B------:R-:W-:Y:S01]  /*0d40*/  PRMT R109, RZ, 0x5410, R114 ;  /* 0x00005410ff6d7816 */ /* 0x000fe20000000072 */
[C---:B------:R-:W-:Y:S02]  /*0d50*/  FADD.FTZ R110, -R108.reuse, R47 ;  /* 0x0000002f6c6e7221 */ /* 0x040fe40000010100 */
[----:B------:R-:W-:-:S02]  /*0d60*/  FADD.FTZ R112, -R108, R111 ;  /* 0x0000006f6c707221 */ /* 0x000fc40000010100 */
[----:B------:R-:W-:Y:S01]  /*0d70*/  FADD.FTZ R178, -R108, R113 ;  /* 0x000000716cb27221 */ /* 0x000fe20000010100 */
[----:B------:R-:W-:Y:S01]  /*0d80*/  PRMT R108, RZ, 0x5410, R119 ;  /* 0x00005410ff6c7816 */ /* 0x000fe20000000077 */
[C---:B------:R-:W-:Y:S02]  /*0d90*/  FMUL.FTZ R47, R177.reuse, R46 ;  /* 0x0000002eb12f7220 */ /* 0x040fe40000410000 */
[----:B------:R-:W-:Y:S02]  /*0da0*/  FMUL.FTZ R46, R177, R110 ;  /* 0x0000006eb12e7220 */ /* 0x000fe40000410000 */
[-C--:B------:R-:W-:Y:S01]  /*0db0*/  FMUL.FTZ R116, R4, R109.reuse ;  /* 0x0000006d04747220 */ /* 0x080fe20000410000 */
[----:B------:R-:W-:Y:S01]  /*0dc0*/  PRMT R115, RZ, 0x5410, R115 ;  /* 0x00005410ff737816 */ /* 0x000fe20000000073 */
[----:B------:R-:W-:Y:S02]  /*0dd0*/  FADD.FTZ R84, R84, R109 ;  /* 0x0000006d54547221 */ /* 0x000fe40000010000 */
[----:B------:R-:W-:-:S02]  /*0de0*/  FFMA.FTZ R104, R47, R109, R104 ;  /* 0x0000006d2f687223 */ /* 0x000fc40000010068 */
        /* <DEDUP_REMOVED lines=8> */
[----:B------:R-:W-:Y:S02]  /*0e70*/  FADD.FTZ R111, R108, R117 ;  /* 0x000000756c6f7221 */ /* 0x000fe40000010000 */
[----:B------:R-:W-:Y:S02]  /*0e80*/  FFMA.FTZ R109, R46, R117, R109 ;  /* 0x000000752e6d7223 */ /* 0x000fe4000001006d */
[----:B------:R-:W-:Y:S02]  /*0e90*/  FMUL.FTZ R120, R7, R114 ;  /* 0x0000007207787220 */ /* 0x000fe40000410000 */
[----:B------:R-:W-:Y:S02]  /*0ea0*/  FMUL.FTZ R121, R177, R178 ;  /* 0x000000b2b1797220 */ /* 0x000fe40000410000 */
[----:B------:R-:W-:-:S02]  /*0eb0*/  FADD.FTZ R111, R111, R118 ;  /* 0x000000766f6f7221 */ /* 0x000fc40000010000 */
[C---:B------:R-:W-:Y:S02]  /*0ec0*/  FFMA.FTZ R109, R119.reuse, R118, R109 ;  /* 0x00000076776d7223 */ /* 0x040fe4000001006d */
[----:B------:R-:W-:Y:S02]  /*0ed0*/  FADD.FTZ R86, R86, R115 ;  /* 0x0000007356567221 */ /* 0x000fe40000010000 */
[----:B------:R-:W-:Y:S02]  /*0ee0*/  FFMA.FTZ R106, R119, R115, R106 ;  /* 0x00000073776a7223 */ /* 0x000fe4000001006a */
[----:B------:R-:W-:Y:S02]  /*0ef0*/  FADD.FTZ R87, R87, R114 ;  /* 0x0000007257577221 */ /* 0x000fe40000010000 */
[----:B------:R-:W-:Y:S02]  /*0f00*/  FFMA.FTZ R107, R121, R114, R107 ;  /* 0x00000072796b7223 */ /* 0x000fe4000001006b */
[----:B------:R-:W-:-:S02]  /*0f10*/  FADD.FTZ R179, R111, R120 ;  /* 0x000000786fb37221 */ /* 0x000fc40000010000 */
[----:B------:R-:W-:Y:S02]  /*0f20*/  FFMA.FTZ R178, R121, R120, R109 ;  /* 0x0000007879b27223 */ /* 0x000fe4000001006d */
.L_x_780:
[----:B0-----:R-:W-:Y:S05]  /*0f30*/  BSYNC B0 ;  /* 0x0000000000007941 */ /* 0x001fea0003800000 */
.L_x_779:
        /* <DEDUP_REMOVED lines=13> */
[----:B------:R-:W-:Y:S02]  /*1010*/  ISETP.NE.AND P0, PT, R3, RZ, PT ;  /* 0x000000ff0300720c */ /* 0x000fe40003f05270 */
[C---:B------:R-:W-:Y:S02]  /*1020*/  LEA R122, P5, R167.reuse, c[0x0][0x190], 0x2 ;  /* 0x00006400a77a7a11 */ /* 0x040fe400078a10ff */
[----:B-----5:R-:W-:Y:S02]  /*1030*/  FSEL R130, R166, RZ, !P0 ;  /* 0x000000ffa6827208 */ /* 0x020fe40004000000 */
[----:B------:R-:W-:-:S05]  /*1040*/  LEA.HI.X R123, R167, c[0x0][0x194], RZ, 0x2, P5 ;  /* 0x00006500a77b7a11 */ /* 0x000fca00028f14ff */
[----:B------:R1:W5:Y:S01]  /*1050*/  LDG.E R122, [R122.64] ;  /* 0x000000047a7a7981 */ /* 0x000362000c1e1900 */
[----:B------:R-:W-:Y:S02]  /*1060*/  IADD3 R167, R167, 0x80, RZ ;  /* 0x00000080a7a77810 */ /* 0x000fe40007ffe0ff */
[----:B--2---:R-:W-:Y:S01]  /*1070*/  SHF.R.U64 R124, R108, 0x10, R109 ;  /* 0x000000106c7c7819 */ /* 0x004fe2000000126d */
[----:B---3--:R-:W-:Y:S01]  /*1080*/  IMAD.MOV.U32 R114, RZ, RZ, R110 ;  /* 0x000000ffff727224 */ /* 0x008fe200078e006e */
[--C-:B------:R-:W-:Y:S01]  /*1090*/  SHF.R.U64 R126, R110, 0x10, R111.reuse ;  /* 0x000000106e7e7819 */ /* 0x100fe2000000126f */
[--C-:B------:R-:W-:Y:S01]  /*10a0*/  IMAD.MOV.U32 R115, RZ, RZ, R111.reuse ;  /* 0x000000ffff737224 */ /* 0x100fe200078e006f */
[----:B------:R-:W-:Y:S02]  /*10b0*/  SHF.R.U32.HI R125, RZ, 0x10, R111 ;  /* 0x00000010ff7d7819 */ /* 0x000fe4000001166f */
[--C-:B------:R-:W-:Y:S02]  /*10c0*/  SHF.R.U32.HI R111, RZ, 0x10, R109.reuse ;  /* 0x00000010ff6f7819 */ /* 0x100fe4000001166d */
[----:B------:R-:W-:-:S02]  /*10d0*/  PRMT R110, RZ, 0x5410, R109 ;  /* 0x00005410ff6e7816 */ /* 0x000fc4000000006d */
[----:B------:R-:W-:Y:S02]  /*10e0*/  PRMT R109, RZ, 0x5410, R124 ;  /* 0x00005410ff6d7816 */ /* 0x000fe4000000007c */
[----:B------:R-:W-:-:S03]  /*10f0*/  PRMT R108, RZ, 0x5410, R108 ;  /* 0x00005410ff6c7816 */ /* 0x000fc6000000006c */
[C---:B------:R-:W-:Y:S01]  /*1100*/  FADD.FTZ R124, -R130.reuse, R109 ;  /* 0x0000006d827c7221 */ /* 0x040fe20000010100 */
[----:B------:R-:W-:Y:S01]  /*1110*/  PRMT R109, RZ, 0x5410, R114 ;  /* 0x00005410ff6d7816 */ /* 0x000fe20000000072 */
[C---:B------:R-:W-:Y:S02]  /*1120*/  FADD.FTZ R108, -R130.reuse, R108 ;  /* 0x0000006c826c7221 */ /* 0x040fe40000010100 */
[----:B0-----:R-:W-:Y:S01]  /*1130*/  FADD.FTZ R112, -R130, R110 ;  /* 0x0000006e82707221 */ /* 0x001fe20000010100 */
[----:B------:R-:W-:Y:S01]  /*1140*/  PRMT R110, RZ, 0x5410, R126 ;  /* 0x00005410ff6e7816 */ /* 0x000fe2000000007e */
[C---:B-1----:R-:W-:Y:S02]  /*1150*/  FMUL.FTZ R123, R177.reuse, R108 ;  /* 0x0000006cb17b7220 */ /* 0x042fe40000410000 */
[----:B------:R-:W-:Y:S01]  /*1160*/  FMUL.FTZ R126, R8, R109 ;  /* 0x0000006d087e7220 */ /* 0x000fe20000410000 */
[----:B------:R-:W-:Y:S01]  /*1170*/  PRMT R111, RZ, 0x5410, R111 ;  /* 0x00005410ff6f7816 */ /* 0x000fe2000000006f */
[----:B------:R-:W-:Y:S01]  /*1180*/  FMUL.FTZ R124, R177, R124 ;  /* 0x0000007cb17c7220 */ /* 0x000fe20000410000 */
[----:B------:R-:W-:Y:S01]  /*1190*/  PRMT R115, RZ, 0x5410, R115 ;  /* 0x00005410ff737816 */ /* 0x000fe20000000073 */
[----:B------:R-:W-:Y:S01]  /*11a0*/  FADD.FTZ R108, R179, R126 ;  /* 0x0000007eb36c7221 */ /* 0x000fe20000010000 */
[----:B------:R-:W-:Y:S01]  /*11b0*/  PRMT R114, RZ, 0x5410, R125 ;  /* 0x00005410ff727816 */ /* 0x000fe2000000007d */
[----:B------:R-:W-:-:S02]  /*11c0*/  FMUL.FTZ R125, R9, R110 ;  /* 0x0000006e097d7220 */ /* 0x000fc40000410000 */
[C---:B------:R-:W-:Y:S02]  /*11d0*/  FFMA.FTZ R178, R123.reuse, R126, R178 ;  /* 0x0000007e7bb27223 */ /* 0x040fe400000100b2 */
        /* <DEDUP_REMOVED lines=19> */
.L_x_782:
[----:B------:R-:W-:Y:S05]  /*1310*/  BSYNC B0 ;  /* 0x0000000000007941 */ /* 0x000fea0003800000 */
.L_x_781:
        /* <DEDUP_REMOVED lines=15> */
[----:B------:R-:W-:Y:S02]  /*1410*/  LEA.HI.X R115, R167, c[0x0][0x194], RZ, 0x2, P5 ;  /* 0x00006500a7737a11 */ /* 0x000fe400028f14ff */
[----:B-----5:R-:W-:-:S03]  /*1420*/  FSEL R180, R166, RZ, !P0 ;  /* 0x000000ffa6b47208 */ /* 0x020fc60004000000 */
        /* <DEDUP_REMOVED lines=10> */
[----:B------:R-:W-:Y:S01]  /*14d0*/  PRMT R108, RZ, 0x5410, R108 ;  /* 0x00005410ff6c7816 */ /* 0x000fe2000000006c */
[C---:B-1----:R-:W-:Y:S01]  /*14e0*/  FADD.FTZ R114, -R180.reuse, R110 ;  /* 0x0000006eb4727221 */ /* 0x042fe20000010100 */
[----:B------:R-:W-:Y:S01]  /*14f0*/  PRMT R111, RZ, 0x5410, R111 ;  /* 0x00005410ff6f7816 */ /* 0x000fe2000000006f */
[C---:B------:R-:W-:Y:S01]  /*1500*/  FADD.FTZ R110, -R180.reuse, R109 ;  /* 0x0000006db46e7221 */ /* 0x040fe20000010100 */
[----:B------:R-:W-:Y:S01]  /*1510*/  PRMT R109, RZ, 0x5410, R132 ;  /* 0x00005410ff6d7816 */ /* 0x000fe20000000084 */
[C---:B------:R-:W-:Y:S01]  /*1520*/  FADD.FTZ R108, -R180.reuse, R108 ;  /* 0x0000006cb46c7221 */ /* 0x040fe20000010100 */
[----:B0-----:R-:W-:Y:S01]  /*1530*/  PRMT R112, RZ, 0x5410, R135 ;  /* 0x00005410ff707816 */ /* 0x001fe20000000087 */
[----:B------:R-:W-:Y:S01]  /*1540*/  FADD.FTZ R180, -R180, R111 ;  /* 0x0000006fb4b47221 */ /* 0x000fe20000010100 */
[----:B------:R-:W-:Y:S01]  /*1550*/  PRMT R111, RZ, 0x5410, R133 ;  /* 0x00005410ff6f7816 */ /* 0x000fe20000000085 */
[----:B------:R-:W-:-:S02]  /*1560*/  FMUL.FTZ R133, R177, R108 ;  /* 0x0000006cb1857220 */ /* 0x000fc40000410000 */
[----:B------:R-:W-:Y:S02]  /*1570*/  FMUL.FTZ R134, R12, R109 ;  /* 0x0000006d0c867220 */ /* 0x000fe40000410000 */
[----:B------:R-:W-:Y:S02]  /*1580*/  FMUL.FTZ R132, R177, R110 ;  /* 0x0000006eb1847220 */ /* 0x000fe40000410000 */
[----:B------:R-:W-:Y:S02]  /*1590*/  FMUL.FTZ R135, R13, R112 ;  /* 0x000000700d877220 */ /* 0x000fe40000410000 */
[----:B------:R-:W-:Y:S02]  /*15a0*/  FADD.FTZ R108, R179, R134 ;  /* 0x00000086b36c7221 */ /* 0x000fe40000010000 */
        /* <DEDUP_REMOVED lines=20> */
.L_x_784:
[----:B------:R-:W-:Y:S05]  /*16f0*/  BSYNC B0 ;  /* 0x0000000000007941 */ /* 0x000fea0003800000 */
.L_x_783:
[----:B------:R-:W-:Y:S01]  /*1700*/  BSSY B0, `(.L_x_785) ;  /* 0x000003d000007945 */ /* 0x000fe20003800000 */
[----:B------:R-:W-:Y:S05]  /*1710*/  @!P4 BRA `(.L_x_786) ;  /* 0x000003b00000c947 */ /* 0x000fea0003800000 */
[----:B------:R-:W-:Y:S02]  /*1720*/  LEA R108, P0, R167, c[0x0][0x188], 0x3 ;  /* 0x00006200a76c7a11 */ /* 0x000fe400078018ff */
[----:B------:R-:W-:-:S02]  /*1730*/  MOV R110, 0x8 ;  /* 0x00000008006e7802 */ /* 0x000fc40000000f00 */
        /* <DEDUP_REMOVED lines=57> */
.L_x_786:
[----:B------:R-:W-:Y:S05]  /*1ad0*/  BSYNC B0 ;  /* 0x0000000000007941 */ /* 0x000fea0003800000 */
.L_x_785:
[----:B------:R-:W-:Y:S01]  /*1ae0*/  ISETP.GE.U32.AND P0, PT, R149, 0x280, PT ;  /* 0x000002809500780c */ /* 0x000fe20003f06070 */
[----:B------:R-:W-:-:S12]  /*1af0*/  BSSY B0, `(.L_x_787) ;  /* 0x000003c000007945 */ /* 0x000fd80003800000 */
        /* <DEDUP_REMOVED lines=17> */
[----:B--2---:R-:W-:Y:S01]  /*1c10*/  SHF.R.U64 R152, R108, 0x10, R109 ;  /* 0x000000106c987819 */ /* 0x004fe2000000126d */
[----:B---3--:R-:W-:Y:S01]  /*1c20*/  IMAD.MOV.U32 R114, RZ, RZ, R110 ;  /* 0x000000ffff727224 */ /* 0x008fe200078e006e */
[--C-:B------:R-:W-:Y:S01]  /*1c30*/  SHF.R.U64 R154, R110, 0x10, R111.reuse ;  /* 0x000000106e9a7819 */ /* 0x100fe2000000126f */
[--C-:B------:R-:W-:Y:S01]  /*1c40*/  IMAD.MOV.U32 R115, RZ, RZ, R111.reuse ;  /* 0x000000ffff737224 */ /* 0x100fe200078e006f */
[----:B------:R-:W-:Y:S02]  /*1c50*/  SHF.R.U32.HI R153, RZ, 0x10, R111 ;  /* 0x00000010ff997819 */ /* 0x000fe4000001166f */
[--C-:B------:R-:W-:Y:S02]  /*1c60*/  PRMT R110, RZ, 0x5410, R109.reuse ;  /* 0x00005410ff6e7816 */ /* 0x100fe4000000006d */
[----:B------:R-:W-:Y:S02]  /*1c70*/  SHF.R.U32.HI R111, RZ, 0x10, R109 ;  /* 0x00000010ff6f7819 */ /* 0x000fe4000001166d */
[----:B------:R-:W-:Y:S01]  /*1c80*/  PRMT R109, RZ, 0x5410, R152 ;  /* 0x00005410ff6d7816 */ /* 0x000fe20000000098 */
[----:B0-----:R-:W-:Y:S01]  /*1c90*/  FADD.FTZ R112, -R155, R110 ;  /* 0x0000006e9b707221 */ /* 0x001fe20000010100 */
[----:B------:R-:W-:-:S02]  /*1ca0*/  PRMT R108, RZ, 0x5410, R108 ;  /* 0x00005410ff6c7816 */ /* 0x000fc4000000006c */
[----:B------:R-:W-:Y:S01]  /*1cb0*/  PRMT R110, RZ, 0x5410, R111 ;  /* 0x00005410ff6e7816 */ /* 0x000fe2000000006f */
[C---:B------:R-:W-:Y:S01]  /*1cc0*/  FADD.FTZ R152, -R155.reuse, R109 ;  /* 0x0000006d9b987221 */ /* 0x040fe20000010100 */
[----:B------:R-:W-:Y:S01]  /*1cd0*/  PRMT R109, RZ, 0x5410, R114 ;  /* 0x00005410ff6d7816 */ /* 0x000fe20000000072 */
[C---:B------:R-:W-:Y:S02]  /*1ce0*/  FADD.FTZ R108, -R155.reuse, R108 ;  /* 0x0000006c9b6c7221 */ /* 0x040fe40000010100 */
[----:B------:R-:W-:Y:S01]  /*1cf0*/  FADD.FTZ R170, -R155, R110 ;  /* 0x0000006e9baa7221 */ /* 0x000fe20000010100 */
[----:B------:R-:W-:Y:S01]  /*1d00*/  PRMT R110, RZ, 0x5410, R154 ;  /* 0x00005410ff6e7816 */ /* 0x000fe2000000009a */
[C---:B-1----:R-:W-:Y:S02]  /*1d10*/  FMUL.FTZ R151, R177.reuse, R108 ;  /* 0x0000006cb1977220 */ /* 0x042fe40000410000 */
[----:B------:R-:W-:Y:S01]  /*1d20*/  FMUL.FTZ R154, R20, R109 ;  /* 0x0000006d149a7220 */ /* 0x000fe20000410000 */
[----:B------:R-:W-:Y:S01]  /*1d30*/  PRMT R115, RZ, 0x5410, R115 ;  /* 0x00005410ff737816 */ /* 0x000fe20000000073 */
[----:B------:R-:W-:Y:S01]  /*1d40*/  FMUL.FTZ R152, R177, R152 ;  /* 0x00000098b1987220 */ /* 0x000fe20000410000 */
[----:B------:R-:W-:Y:S01]  /*1d50*/  PRMT R114, RZ, 0x5410, R153 ;  /* 0x00005410ff727816 */ /* 0x000fe20000000099 */
[----:B------:R-:W-:-:S02]  /*1d60*/  FMUL.FTZ R153, R21, R110 ;  /* 0x0000006e15997220 */ /* 0x000fc40000410000 */
[----:B------:R-:W-:Y:S02]  /*1d70*/  FADD.FTZ R108, R179, R154 ;  /* 0x0000009ab36c7221 */ /* 0x000fe40000010000 */
[C---:B------:R-:W-:Y:S02]  /*1d80*/  FFMA.FTZ R178, R151.reuse, R154, R178 ;  /* 0x0000009a97b27223 */ /* 0x040fe400000100b2 */
[----:B------:R-:W-:Y:S02]  /*1d90*/  FADD.FTZ R68, R68, R109 ;  /* 0x0000006d44447221 */ /* 0x000fe40000010000 */
[----:B------:R-:W-:Y:S02]  /*1da0*/  FFMA.FTZ R88, R151, R109, R88 ;  /* 0x0000006d97587223 */ /* 0x000fe40000010058 */
        /* <DEDUP_REMOVED lines=16> */
.L_x_788:
[----:B------:R-:W-:Y:S05]  /*1eb0*/  BSYNC B0 ;  /* 0x0000000000007941 */ /* 0x000fea0003800000 */
.L_x_787:
[----:B------:R-:W-:Y:S02]  /*1ec0*/  LOP3.LUT P5, RZ, R37, 0xff, RZ, 0xc0, !PT ;  /* 0x000000ff25ff7812 */ /* 0x000fe400078ac0ff */
[----:B------:R-:W-:Y:S02]  /*1ed0*/  SHF.R.U32.HI R110, RZ, 0x5, R0 ;  /* 0x00000005ff6e7819 */ /* 0x000fe40000011600 */
[----:B------:R-:W-:Y:S02]  /*1ee0*/  LOP3.LUT P0, RZ, R0, 0x1f, RZ, 0xc0, !PT ;  /* 0x0000001f00ff7812 */ /* 0x000fe4000780c0ff */
[----:B------:R-:W-:-:S07]  /*1ef0*/  LOP3.LUT R181, R110, 0x7fffffc, RZ, 0xc0, !PT ;  /* 0x07fffffc6eb57812 */ /* 0x000fce00078ec0ff */
[----:B------:R-:W-:Y:S01]  /*1f00*/  @!P5 IADD3 R181, R181, 0x4, RZ ;  /* 0x00000004b5b5d810 */ /* 0x000fe20007ffe0ff */
[----:B------:R-:W-:Y:S05]  /*1f10*/  BRA.DIV ~URZ, `(.L_x_789) ;  /* 0x000025d27f007947 */ /* 0x000fea000b800000 */
[----:B------:R0:W1:Y:S02]  /*1f20*/  SHFL.DOWN PT, R112, R179, 0x10, 0x1f ;  /* 0x0a001f00b3707f89 */ /* 0x00006400000e0000 */
.L_x_807:
        /* <DEDUP_REMOVED lines=18> */
.L_x_808:
[----:B------:R-:W-:Y:S01]  /*2050*/  @!P0 LOP3.LUT R110, R110, 0x3, RZ, 0xc0, !PT ;  /* 0x000000036e6e8812 */ /* 0x000fe200078ec0ff */
[----:B01----:R-:W-:Y:S01]  /*2060*/  FADD.FTZ R167, R178, R167 ;  /* 0x000000a7b2a77221 */ /* 0x003fe20000010000 */
[----:B------:R-:W-:Y:S01]  /*2070*/  WARPSYNC 0xffffffff ;  /* 0xffffffff00007948 */ /* 0x000fe20003800000 */
[----:B--2---:R-:W-:Y:S01]  /*2080*/  FADD.FTZ R166, R115, R114 ;  /* 0x0000007273a67221 */ /* 0x004fe20000010000 */
[----:B------:R-:W-:Y:S01]  /*2090*/  @!P0 IADD3 R178, R181, R110, RZ ;  /* 0x0000006eb5b28210 */ /* 0x000fe20007ffe0ff */
[----:B------:R-:W-:Y:S04]  /*20a0*/  BSSY B0, `(.L_x_791) ;  /* 0x0000073000007945 */ /* 0x000fe80003800000 */
        /* <DEDUP_REMOVED lines=13> */
[----:B------:R-:W-:Y:S01]  /*2180*/  FMUL.FTZ R180, R108, c[0x0][0x1e0] ;  /* 0x000078006cb47a20 */ /* 0x000fe20000410000 */
[----:B------:R-:W-:Y:S05]  /*2190*/  @!P1 BRA `(.L_x_792) ;  /* 0x0000063000009947 */ /* 0x000fea0003800000 */
[----:B------:R-:W-:-:S04]  /*21a0*/  IMAD.MOV.U32 R187, RZ, RZ, 0x8 ;  /* 0x00000008ffbb7424 */ /* 0x000fc800078e00ff */
[----:B------:R-:W-:-:S06]  /*21b0*/  IMAD.WIDE.U32 R108, R176, R187, c[0x0][0x170] ;  /* 0x00005c00b06c7625 */ /* 0x000fcc00078e00bb */
[----:B------:R-:W2:Y:S01]  /*21c0*/  LDG.E.64 R108, [R108.64] ;  /* 0x000000046c6c7981 */ /* 0x000ea2000c1e1b00 */
[----:B------:R-:W-:Y:S01]  /*21d0*/  ISETP.NE.U32.AND P5, PT, RZ, c[0x0][0x218], PT ;  /* 0x00008600ff007a0c */ /* 0x000fe20003fa5070 */
[----:B------:R-:W-:Y:S01]  /*21e0*/  IMAD.MOV.U32 R182, RZ, RZ, RZ ;  /* 0x000000ffffb67224 */ /* 0x000fe200078e00ff */
[----:B------:R-:W-:Y:S02]  /*21f0*/  ISETP.NE.AND P0, PT, R3, RZ, PT ;  /* 0x000000ff0300720c */ /* 0x000fe40003f05270 */
[----:B------:R-:W-:Y:S02]  /*2200*/  ISETP.NE.AND.EX P5, PT, RZ, c[0x0][0x21c], PT, P5 ;  /* 0x00008700ff007a0c */ /* 0x000fe40003fa5350 */
[----:B------:R-:W-:Y:S02]  /*2210*/  FSEL R179, R178, RZ, !P0 ;  /* 0x000000ffb2b37208 */ /* 0x000fe40004000000 */
[C---:B------:R-:W-:Y:S02]  /*2220*/  LOP3.LUT P0, RZ, R45.reuse, 0xff00, RZ, 0xc0, !PT ;  /* 0x0000ff002dff7812 */ /* 0x040fe4000780c0ff */
[----:B------:R-:W-:Y:S01]  /*2230*/  MOV R113, RZ ;  /* 0x000000ff00717202 */ /* 0x000fe20000000f00 */
[-CC-:B------:R-:W-:Y:S01]  /*2240*/  FFMA.FTZ R110, R46, R180.reuse, R179.reuse ;  /* 0x000000b42e6e7223 */ /* 0x180fe200000100b3 */
[----:B------:R-:W-:Y:S01]  /*2250*/  LOP3.LUT P6, RZ, R45, 0xff, RZ, 0xc0, !PT ;  /* 0x000000ff2dff7812 */ /* 0x000fe200078cc0ff */
[----:B------:R-:W-:-:S02]  /*2260*/  FFMA.FTZ R115, R119, R180, R179 ;  /* 0x000000b477737223 */ /* 0x000fc400000100b3 */
[----:B------:R-:W-:Y:S02]  /*2270*/  FADD.FTZ R110, R117, -R110 ;  /* 0x8000006e756e7221 */ /* 0x000fe40000010000 */
[--C-:B------:R-:W-:Y:S01]  /*2280*/  @P5 SHF.R.U64 R111, R164, 0x10, R165.reuse ;  /* 0x00000010a46f5819 */ /* 0x100fe200000012a5 */
[----:B------:R-:W-:Y:S02]  /*2290*/  @P5 IMAD.MOV.U32 R167, RZ, RZ, R165 ;  /* 0x000000ffffa75224 */ /* 0x000fe400078e00a5 */
[----:B------:R-:W-:Y:S01]  /*22a0*/  FMUL.FTZ R114, R177, R110 ;  /* 0x0000006eb1727220 */ /* 0x000fe20000410000 */
[----:B------:R-:W-:Y:S01]  /*22b0*/  @P5 PRMT R111, RZ, 0x5410, R111 ;  /* 0x00005410ff6f5816 */ /* 0x000fe2000000006f */
[----:B------:R-:W-:Y:S01]  /*22c0*/  FADD.FTZ R166, R118, -R115 ;  /* 0x8000007376a67221 */ /* 0x000fe20000010000 */
[----:B------:R-:W-:-:S03]  /*22d0*/  @P5 SHF.R.U32.HI R115, RZ, 0x10, R165 ;  /* 0x00000010ff735819 */ /* 0x000fc600000116a5 */
[----:B------:R-:W-:Y:S01]  /*22e0*/  @P5 FADD.FTZ R114, R114, R111 ;  /* 0x0000006f72725221 */ /* 0x000fe20000010000 */
[----:B------:R-:W-:Y:S01]  /*22f0*/  @P5 PRMT R115, RZ, 0x5410, R115 ;  /* 0x00005410ff735816 */ /* 0x000fe20000000073 */
[----:B------:R-:W-:Y:S02]  /*2300*/  FMUL.FTZ R166, R177, R166 ;  /* 0x000000a6b1a67220 */ /* 0x000fe40000410000 */
[----:B------:R-:W-:-:S04]  /*2310*/  FMUL.FTZ R110, R114, R175 ;  /* 0x000000af726e7220 */ /* 0x000fc80000410000 */
[----:B------:R-:W-:-:S04]  /*2320*/  FMUL.FTZ R112, R110, c[0x0][0x1e8] ;  /* 0x00007a006e707a20 */ /* 0x000fc80000410000 */
[----:B------:R-:W-:-:S06]  /*2330*/  @P0 FMUL.FTZ R113, R25, R112 ;  /* 0x0000007019710220 */ /* 0x000fcc0000410000 */
[----:B------:R-:W0:Y:S01]  /*2340*/  F2F.BF16.F32 R113, R113 ;  /* 0x0000007100717304 */ /* 0x000e220000202000 */
[----:B--2---:R-:W-:-:S04]  /*2350*/  @P0 SHF.R.U64 R111, R108, 0x10, R109 ;  /* 0x000000106c6f0819 */ /* 0x004fc8000000126d */
[----:B------:R-:W-:Y:S01]  /*2360*/  @P0 PRMT R110, RZ, 0x5410, R111 ;  /* 0x00005410ff6e0816 */ /* 0x000fe2000000006f */
[-CC-:B------:R-:W-:Y:S02]  /*2370*/  FFMA.FTZ R111, R47, R180.reuse, R179.reuse ;  /* 0x000000b42f6f7223 */ /* 0x180fe400000100b3 */
[----:B------:R-:W-:Y:S02]  /*2380*/  FFMA.FTZ R179, R121, R180, R179 ;  /* 0x000000b479b37223 */ /* 0x000fe400000100b3 */
[----:B------:R-:W-:Y:S01]  /*2390*/  @P0 FMUL.FTZ R182, R112, R110 ;  /* 0x0000006e70b60220 */ /* 0x000fe20000410000 */
[----:B------:R-:W-:Y:S01]  /*23a0*/  LOP3.LUT P0, RZ, R45, 0xff0000, RZ, 0xc0, !PT ;  /* 0x00ff00002dff7812 */ /* 0x000fe2000780c0ff */
[----:B------:R-:W-:Y:S01]  /*23b0*/  FADD.FTZ R110, R116, -R111 ;  /* 0x8000006f746e7221 */ /* 0x000fe20000010000 */
[----:B------:R-:W-:Y:S01]  /*23c0*/  @P5 PRMT R111, RZ, 0x5410, R167 ;  /* 0x00005410ff6f5816 */ /* 0x000fe200000000a7 */
[----:B------:R-:W-:Y:S01]  /*23d0*/  @P5 IMAD.MOV.U32 R112, RZ, RZ, R164 ;  /* 0x000000ffff705224 */ /* 0x000fe200078e00a4 */
[----:B------:R-:W-:Y:S01]  /*23e0*/  MOV R167, RZ ;  /* 0x000000ff00a77202 */ /* 0x000fe20000000f00 */
[----:B------:R-:W-:-:S02]  /*23f0*/  FADD.FTZ R184, R120, -R179 ;  /* 0x800000b378b87221 */ /* 0x000fc40000010000 */
[----:B------:R-:W-:Y:S01]  /*2400*/  @P5 FADD.FTZ R166, R166, R111 ;  /* 0x0000006fa6a65221 */ /* 0x000fe20000010000 */
[----:B------:R-:W-:Y:S01]  /*2410*/  @P5 PRMT R111, RZ, 0x5410, R112 ;  /* 0x00005410ff6f5816 */ /* 0x000fe20000000070 */
[C---:B------:R-:W-:Y:S02]  /*2420*/  FMUL.FTZ R110, R177.reuse, R110 ;  /* 0x0000006eb16e7220 */ /* 0x040fe40000410000 */
[----:B------:R-:W-:Y:S02]  /*2430*/  FMUL.FTZ R184, R177, R184 ;  /* 0x000000b8b1b87220 */ /* 0x000fe40000410000 */
[----:B------:R-:W-:Y:S02]  /*2440*/  @P5 FADD.FTZ R110, R110, R111 ;  /* 0x0000006f6e6e5221 */ /* 0x000fe40000010000 */
[----:B------:R-:W-:Y:S02]  /*2450*/  FMUL.FTZ R111, R166, R175 ;  /* 0x000000afa66f7220 */ /* 0x000fe40000410000 */
[----:B------:R-:W-:Y:S01]  /*2460*/  @P5 FADD.FTZ R184, R184, R115 ;  /* 0x00000073b8b85221 */ /* 0x000fe20000010000 */
[----:B------:R-:W-:Y:S01]  /*2470*/  LOP3.LUT P5, RZ, R45, 0xff000000, RZ, 0xc0, !PT ;  /* 0xff0000002dff7812 */ /* 0x000fe200078ac0ff */
[----:B------:R-:W-:Y:S01]  /*2480*/  FMUL.FTZ R181, R111, c[0x0][0x1e8] ;  /* 0x00007a006fb57a20 */ /* 0x000fe20000410000 */
[----:B------:R-:W-:Y:S01]  /*2490*/  HFMA2.MMA R115, -RZ, RZ, 0, 0 ;  /* 0x00000000ff737435 */ /* 0x000fe200000001ff */
[----:B------:R-:W-:-:S02]  /*24a0*/  @P0 IMAD.MOV.U32 R111, RZ, RZ, R109 ;  /* 0x000000ffff6f0224 */ /* 0x000fc400078e006d */
[----:B------:R-:W-:Y:S02]  /*24b0*/  FMUL.FTZ R112, R184, R175 ;  /* 0x000000afb8707220 */ /* 0x000fe40000410000 */
[----:B------:R-:W-:Y:S01]  /*24c0*/  IMAD.MOV.U32 R179, RZ, RZ, RZ ;  /* 0x000000ffffb37224 */ /* 0x000fe200078e00ff */
[----:B------:R-:W-:Y:S01]  /*24d0*/  @P0 PRMT R111, RZ, 0x5410, R111 ;  /* 0x00005410ff6f0816 */ /* 0x000fe2000000006f */
[----:B------:R-:W-:Y:S02]  /*24e0*/  FMUL.FTZ R185, R112, c[0x0][0x1e8] ;  /* 0x00007a0070b97a20 */ /* 0x000fe40000410000 */
[----:B------:R-:W-:Y:S02]  /*24f0*/  @P0 FMUL.FTZ R115, R26, R181 ;  /* 0x000000b51a730220 */ /* 0x000fe40000410000 */
[----:B------:R-:W-:Y:S01]  /*2500*/  @P0 FMUL.FTZ R179, R181, R111 ;  /* 0x0000006fb5b30220 */ /* 0x000fe20000410000 */
[----:B------:R-:W-:Y:S01]  /*2510*/  ISETP.NE.U32.AND P0, PT, RZ, c[0x0][0x258], PT ;  /* 0x00009600ff007a0c */ /* 0x000fe20003f05070 */
[----:B------:R-:W-:Y:S01]  /*2520*/  FMUL.FTZ R111, R110, R175 ;  /* 0x000000af6e6f7220 */ /* 0x000fe20000410000 */
[----:B------:R-:W-:Y:S01]  /*2530*/  F2F.BF16.F32 R183, R115 ;  /* 0x0000007300b77304 */ /* 0x000fe20000202000 */
[----:B------:R-:W-:Y:S01]  /*2540*/  @P5 FMUL.FTZ R167, R27, R185 ;  /* 0x000000b91ba75220 */ /* 0x000fe20000410000 */
[----:B------:R-:W-:Y:S01]  /*2550*/  ISETP.NE.AND.EX P0, PT, RZ, c[0x0][0x25c], PT, P0 ;  /* 0x00009700ff007a0c */ /* 0x000fe20003f05300 */
[----:B------:R-:W-:-:S02]  /*2560*/  FMUL.FTZ R181, R111, c[0x0][0x1e8] ;  /* 0x00007a006fb57a20 */ /* 0x000fc40000410000 */
[----:B------:R-:W-:Y:S02]  /*2570*/  IMAD.MOV.U32 R112, RZ, RZ, RZ ;  /* 0x000000ffff707224 */ /* 0x000fe400078e00ff */
[----:B------:R-:W-:Y:S01]  /*2580*/  @P6 FMUL.FTZ R112, R24, R181 ;  /* 0x000000b518706220 */ /* 0x000fe20000410000 */
[----:B------:R-:W1:Y:S07]  /*2590*/  F2F.BF16.F32 R167, R167 ;  /* 0x000000a700a77304 */ /* 0x000e6e0000202000 */
[----:B------:R-:W-:Y:S01]  /*25a0*/  @P0 F2FP.BF16.PACK_AB R110, RZ, R110 ;  /* 0x0000006eff6e023e */ /* 0x000fe200000010ff */
[----:B------:R2:W3:Y:S01]  /*25b0*/  F2F.BF16.F32 R115, R112 ;  /* 0x0000007000737304 */ /* 0x0004e20000202000 */
[----:B------:R-:W-:-:S02]  /*25c0*/  @P0 F2FP.BF16.PACK_AB R114, RZ, R114 ;  /* 0x00000072ff72023e */ /* 0x000fc400000010ff */
[----:B------:R-:W-:Y:S01]  /*25d0*/  @P0 PRMT R171, R110, 0x7610, R171 ;  /* 0x000076106eab0816 */ /* 0x000fe200000000ab */
[----:B0-----:R-:W-:Y:S01]  /*25e0*/  IMAD.WIDE.U32 R110, R113, 0x10000, RZ ;  /* 0x00010000716e7825 */ /* 0x001fe200078e00ff */
[----:B------:R-:W-:Y:S02]  /*25f0*/  @P0 F2FP.BF16.PACK_AB R166, RZ, R166 ;  /* 0x000000a6ffa6023e */ /* 0x000fe400000010ff */
[----:B------:R-:W-:Y:S01]  /*2600*/  @P0 F2FP.BF16.PACK_AB R184, RZ, R184 ;  /* 0x000000b8ffb8023e */ /* 0x000fe200000010ff */
[----:B-1----:R-:W-:Y:S01]  /*2610*/  IMAD.U32 R113, R167, 0x10000, RZ ;  /* 0x00010000a7717824 */ /* 0x002fe200078e00ff */
[----:B------:R-:W-:Y:S02]  /*2620*/  @P0 PRMT R172, R114, 0x7610, R172 ;  /* 0x0000761072ac0816 */ /* 0x000fe400000000ac */
[----:B------:R-:W-:Y:S02]  /*2630*/  @P0 PRMT R173, R166, 0x7610, R173 ;  /* 0x00007610a6ad0816 */ /* 0x000fe400000000ad */
[----:B------:R-:W-:Y:S01]  /*2640*/  LOP3.LUT R111, R111, R113, R183, 0xfe, !PT ;  /* 0x000000716f6f7212 */ /* 0x000fe200078efeb7 */
[----:B--2---:R-:W-:Y:S01]  /*2650*/  IMAD.WIDE.U32 R112, R176, R187, c[0x0][0x248] ;  /* 0x00009200b0707625 */ /* 0x004fe200078e00bb */
[----:B------:R-:W-:-:S02]  /*2660*/  @P0 PRMT R174, R184, 0x7610, R174 ;  /* 0x00007610b8ae0816 */ /* 0x000fc400000000ae */
[----:B---3--:R-:W-:Y:S01]  /*2670*/  LOP3.LUT R110, R110, R115, RZ, 0xfc, !PT ;  /* 0x000000736e6e7212 */ /* 0x008fe200078efcff */
        /* <DEDUP_REMOVED lines=8> */
.L_x_793:
[----:B0-----:R-:W-:Y:S01]  /*2700*/  @P5 SHF.R.U32.HI R115, RZ, 0x10, R109 ;  /* 0x00000010ff735819 */ /* 0x001fe2000001166d */
[----:B------:R0:W-:Y:S01]  /*2710*/  STG.E.64 [R112.64], R110 ;  /* 0x0000006e70007986 */ /* 0x0001e2000c101b04 */
[----:B------:R-:W-:Y:S01]  /*2720*/  @P6 PRMT R108, RZ, 0x5410, R108 ;  /* 0x00005410ff6c6816 */ /* 0x000fe2000000006c */
[----:B------:R-:W-:Y:S01]  /*2730*/  IMAD.MOV.U32 R109, RZ, RZ, RZ ;  /* 0x000000ffff6d7224 */ /* 0x000fe200078e00ff */
[----:B------:R-:W-:Y:S01]  /*2740*/  MOV R114, RZ ;  /* 0x000000ff00727202 */ /* 0x000fe20000000f00 */
[----:B------:R-:W-:Y:S01]  /*2750*/  FADD.FTZ R66, R66, R179 ;  /* 0x000000b342427221 */ /* 0x000fe20000010000 */
[----:B------:R-:W-:Y:S01]  /*2760*/  IADD3 R176, R176, 0x80, RZ ;  /* 0x00000080b0b07810 */ /* 0x000fe20007ffe0ff */
[----:B------:R-:W-:Y:S02]  /*2770*/  @P6 FMUL.FTZ R109, R181, R108 ;  /* 0x0000006cb56d6220 */ /* 0x000fe40000410000 */
[----:B------:R-:W-:Y:S02]  /*2780*/  FADD.FTZ R65, R65, R182 ;  /* 0x000000b641417221 */ /* 0x000fe40000010000 */
[----:B------:R-:W-:Y:S01]  /*2790*/  FADD.FTZ R64, R64, R109 ;  /* 0x0000006d40407221 */ /* 0x000fe20000010000 */
[----:B0-----:R-:W-:-:S05]  /*27a0*/  @P5 PRMT R110, RZ, 0x5410, R115 ;  /* 0x00005410ff6e5816 */ /* 0x001fca0000000073 */
[----:B------:R-:W-:-:S04]  /*27b0*/  @P5 FMUL.FTZ R114, R185, R110 ;  /* 0x0000006eb9725220 */ /* 0x000fc80000410000 */
[----:B------:R-:W-:Y:S02]  /*27c0*/  FADD.FTZ R67, R67, R114 ;  /* 0x0000007243437221 */ /* 0x000fe40000010000 */
.L_x_792:
[----:B------:R-:W-:Y:S05]  /*27d0*/  BSYNC B0 ;  /* 0x0000000000007941 */ /* 0x000fea0003800000 */
.L_x_791:
[----:B------:R-:W-:Y:S01]  /*27e0*/  BSSY B0, `(.L_x_794) ;  /* 0x0000066000007945 */ /* 0x000fe20003800000 */
[----:B------:R-:W-:Y:S05]  /*27f0*/  @!P2 BRA `(.L_x_795) ;  /* 0x000006400000a947 */ /* 0x000fea0003800000 */
[----:B------:R-:W-:-:S04]  /*2800*/  IMAD.MOV.U32 R109, RZ, RZ, 0x8 ;  /* 0x00000008ff6d7424 */ /* 0x000fc800078e00ff */
[----:B------:R-:W-:-:S06]  /*2810*/  IMAD.WIDE.U32 R108, R176, R109, c[0x0][0x170] ;  /* 0x00005c00b06c7625 */ /* 0x000fcc00078e006d */
[----:B------:R-:W2:Y:S01]  /*2820*/  LDG.E.64 R108, [R108.64] ;  /* 0x000000046c6c7981 */ /* 0x000ea2000c1e1b00 */
[----:B------:R-:W-:Y:S01]  /*2830*/  ISETP.NE.U32.AND P0, PT, RZ, c[0x0][0x218], PT ;  /* 0x00008600ff007a0c */ /* 0x000fe20003f05070 */
[----:B------:R-:W-:Y:S01]  /*2840*/  HFMA2.MMA R182, -RZ, RZ, 0, 0 ;  /* 0x00000000ffb67435 */ /* 0x000fe200000001ff */
[----:B------:R-:W-:Y:S01]  /*2850*/  ISETP.NE.AND P5, PT, R3, RZ, PT ;  /* 0x000000ff0300720c */ /* 0x000fe20003fa5270 */
[----:B------:R-:W-:Y:S01]  /*2860*/  IMAD.MOV.U32 R113, RZ, RZ, RZ ;  /* 0x000000ffff717224 */ /* 0x000fe200078e00ff */
[----:B------:R-:W-:Y:S01]  /*2870*/  ISETP.NE.AND.EX P0, PT, RZ, c[0x0][0x21c], PT, P0 ;  /* 0x00008700ff007a0c */ /* 0x000fe20003f05300 */
[----:B------:R-:W-:Y:S01]  /*2880*/  IMAD.MOV.U32 R167, RZ, RZ, RZ ;  /* 0x000000ffffa77224 */ /* 0x000fe200078e00ff */
[----:B------:R-:W-:Y:S02]  /*2890*/  FSEL R181, R178, RZ, !P5 ;  /* 0x000000ffb2b57208 */ /* 0x000fe40006800000 */
[----:B------:R-:W-:Y:S02]  /*28a0*/  LOP3.LUT P5, RZ, R122, 0xff00, RZ, 0xc0, !PT ;  /* 0x0000ff007aff7812 */ /* 0x000fe400078ac0ff */
[----:B------:R-:W-:Y:S01]  /*28b0*/  MOV R179, RZ ;  /* 0x000000ff00b37202 */ /* 0x000fe20000000f00 */
[----:B------:R-:W-:-:S04]  /*28c0*/  FFMA.FTZ R110, R124, R180, R181 ;  /* 0x000000b47c6e7223 */ /* 0x000fc800000100b5 */
[----:B------:R-:W-:Y:S02]  /*28d0*/  FADD.FTZ R110, R125, -R110 ;  /* 0x8000006e7d6e7221 */ /* 0x000fe40000010000 */
[----:B------:R-:W-:Y:S02]  /*28e0*/  @P0 SHF.R.U64 R111, R162, 0x10, R163 ;  /* 0x00000010a26f0819 */ /* 0x000fe400000012a3 */
[----:B------:R-:W-:Y:S02]  /*28f0*/  FMUL.FTZ R112, R177, R110 ;  /* 0x0000006eb1707220 */ /* 0x000fe40000410000 */
[----:B------:R-:W-:-:S05]  /*2900*/  @P0 PRMT R111, RZ, 0x5410, R111 ;  /* 0x00005410ff6f0816 */ /* 0x000fca000000006f */
[----:B------:R-:W-:Y:S02]  /*2910*/  @P0 FADD.FTZ R112, R112, R111 ;  /* 0x0000006f70700221 */ /* 0x000fe40000010000 */
[----:B------:R-:W-:Y:S02]  /*2920*/  FFMA.FTZ R111, R127, R180, R181 ;  /* 0x000000b47f6f7223 */ /* 0x000fe400000100b5 */
[----:B------:R-:W-:Y:S02]  /*2930*/  FMUL.FTZ R110, R112, R175 ;  /* 0x000000af706e7220 */ /* 0x000fe40000410000 */
[----:B------:R-:W-:Y:S02]  /*2940*/  FADD.FTZ R114, R128, -R111 ;  /* 0x8000006f80727221 */ /* 0x000fe40000010000 */
[----:B------:R-:W-:Y:S02]  /*2950*/  FMUL.FTZ R166, R110, c[0x0][0x1e8] ;  /* 0x00007a006ea67a20 */ /* 0x000fe40000410000 */
[----:B------:R-:W-:-:S02]  /*2960*/  FMUL.FTZ R114, R177, R114 ;  /* 0x00000072b1727220 */ /* 0x000fc40000410000 */
[----:B------:R-:W-:Y:S01]  /*2970*/  @P5 FMUL.FTZ R113, R29, R166 ;  /* 0x000000a61d715220 */ /* 0x000fe20000410000 */
[----:B--2---:R-:W-:-:S04]  /*2980*/  @P5 SHF.R.U64 R115, R108, 0x10, R109 ;  /* 0x000000106c735819 */ /* 0x004fc8000000126d */
[----:B------:R-:W-:-:S05]  /*2990*/  @P5 PRMT R110, RZ, 0x5410, R115 ;  /* 0x00005410ff6e5816 */ /* 0x000fca0000000073 */
[----:B------:R-:W-:Y:S01]  /*29a0*/  @P5 FMUL.FTZ R182, R166, R110 ;  /* 0x0000006ea6b65220 */ /* 0x000fe20000410000 */
[----:B------:R-:W-:Y:S01]  /*29b0*/  LOP3.LUT P5, RZ, R122, 0xff0000, RZ, 0xc0, !PT ;  /* 0x00ff00007aff7812 */ /* 0x000fe200078ac0ff */
[----:B------:R-:W-:Y:S02]  /*29c0*/  @P0 IMAD.MOV.U32 R110, RZ, RZ, R163 ;  /* 0x000000ffff6e0224 */ /* 0x000fe400078e00a3 */
[----:B------:R-:W-:-:S03]  /*29d0*/  FFMA.FTZ R166, R130, R180, R181 ;  /* 0x000000b482a67223 */ /* 0x000fc600000100b5 */
[----:B------:R-:W-:Y:S01]  /*29e0*/  @P0 PRMT R111, RZ, 0x5410, R110 ;  /* 0x00005410ff6f0816 */ /* 0x000fe2000000006e */
[----:B------:R-:W-:-:S04]  /*29f0*/  FADD.FTZ R184, R129, -R166 ;  /* 0x800000a681b87221 */ /* 0x000fc80000010000 */
[----:B------:R-:W-:Y:S02]  /*2a00*/  @P0 FADD.FTZ R114, R114, R111 ;  /* 0x0000006f72720221 */ /* 0x000fe40000010000 */
[----:B------:R-:W-:Y:S02]  /*2a10*/  @P5 IMAD.MOV.U32 R111, RZ, RZ, R109 ;  /* 0x000000ffff6f5224 */ /* 0x000fe400078e006d */
[----:B------:R-:W-:Y:S02]  /*2a20*/  FMUL.FTZ R110, R114, R175 ;  /* 0x000000af726e7220 */ /* 0x000fe40000410000 */
[----:B------:R-:W-:Y:S02]  /*2a30*/  FMUL.FTZ R184, R177, R184 ;  /* 0x000000b8b1b87220 */ /* 0x000fe40000410000 */
[----:B------:R-:W-:Y:S01]  /*2a40*/  FMUL.FTZ R115, R110, c[0x0][0x1e8] ;  /* 0x00007a006e737a20 */ /* 0x000fe20000410000 */
[----:B------:R-:W-:Y:S01]  /*2a50*/  @P5 PRMT R110, RZ, 0x5410, R111 ;  /* 0x00005410ff6e5816 */ /* 0x000fe2000000006f */
[----:B------:R-:W-:-:S02]  /*2a60*/  FFMA.FTZ R111, R123, R180, R181 ;  /* 0x000000b47b6f7223 */ /* 0x000fc400000100b5 */
[----:B------:R-:W-:Y:S01]  /*2a70*/  @P5 FMUL.FTZ R167, R30, R115 ;  /* 0x000000731ea75220 */ /* 0x000fe20000410000 */
[----:B------:R0:W1:Y:S01]  /*2a80*/  F2F.BF16.F32 R181, R113 ;  /* 0x0000007100b57304 */ /* 0x0000620000202000 */
[----:B------:R-:W-:Y:S01]  /*2a90*/  @P5 FMUL.FTZ R179, R115, R110 ;  /* 0x0000006e73b35220 */ /* 0x000fe20000410000 */
[----:B------:R-:W-:Y:S01]  /*2aa0*/  ISETP.NE.U32.AND P5, PT, RZ, c[0x0][0x258], PT ;  /* 0x00009600ff007a0c */ /* 0x000fe20003fa5070 */
[----:B------:R-:W-:Y:S01]  /*2ab0*/  FADD.FTZ R110, R126, -R111 ;  /* 0x8000006f7e6e7221 */ /* 0x000fe20000010000 */
[----:B------:R-:W-:Y:S02]  /*2ac0*/  @P0 MOV R111, R162 ;  /* 0x000000a2006f0202 */ /* 0x000fe40000000f00 */
[----:B------:R-:W-:Y:S01]  /*2ad0*/  ISETP.NE.AND.EX P5, PT, RZ, c[0x0][0x25c], PT, P5 ;  /* 0x00009700ff007a0c */ /* 0x000fe20003fa5350 */
[----:B------:R-:W-:Y:S01]  /*2ae0*/  FMUL.FTZ R166, R177, R110 ;  /* 0x0000006eb1a67220 */ /* 0x000fe20000410000 */
[----:B------:R-:W-:Y:S02]  /*2af0*/  @P0 PRMT R111, RZ, 0x5410, R111 ;  /* 0x00005410ff6f0816 */ /* 0x000fe4000000006f */
[----:B------:R-:W-:-:S03]  /*2b00*/  @P0 SHF.R.U32.HI R110, RZ, 0x10, R163 ;  /* 0x00000010ff6e0819 */ /* 0x000fc600000116a3 */
[----:B------:R-:W-:Y:S01]  /*2b10*/  @P0 FADD.FTZ R166, R166, R111 ;  /* 0x0000006fa6a60221 */ /* 0x000fe20000010000 */
[----:B------:R-:W-:-:S05]  /*2b20*/  @P0 PRMT R111, RZ, 0x5410, R110 ;  /* 0x00005410ff6f0816 */ /* 0x000fca000000006e */
[----:B------:R-:W-:Y:S01]  /*2b30*/  @P0 FADD.FTZ R184, R184, R111 ;  /* 0x0000006fb8b80221 */ /* 0x000fe20000010000 */
[----:B------:R-:W-:Y:S02]  /*2b40*/  @P5 F2FP.BF16.PACK_AB R115, RZ, R166 ;  /* 0x000000a6ff73523e */ /* 0x000fe400000010ff */
[----:B------:R-:W-:Y:S02]  /*2b50*/  LEA R110, P0, R176, c[0x0][0x248], 0x3 ;  /* 0x00009200b06e7a11 */ /* 0x000fe400078018ff */
[----:B------:R-:W-:Y:S02]  /*2b60*/  @P5 PRMT R171, R115, 0x7610, R171 ;  /* 0x0000761073ab5816 */ /* 0x000fe400000000ab */
[----:B------:R-:W-:Y:S02]  /*2b70*/  @P5 F2FP.BF16.PACK_AB R112, RZ, R112 ;  /* 0x00000070ff70523e */ /* 0x000fe400000010ff */
[----:B------:R-:W-:Y:S02]  /*2b80*/  @P5 F2FP.BF16.PACK_AB R114, RZ, R114 ;  /* 0x00000072ff72523e */ /* 0x000fe400000010ff */
[----:B------:R-:W-:Y:S01]  /*2b90*/  @P5 F2FP.BF16.PACK_AB R115, RZ, R184 ;  /* 0x000000b8ff73523e */ /* 0x000fe200000010ff */
[----:B------:R-:W-:Y:S01]  /*2ba0*/  FMUL.FTZ R184, R184, R175 ;  /* 0x000000afb8b87220 */ /* 0x000fe20000410000 */
[----:B------:R-:W-:-:S02]  /*2bb0*/  LEA.HI.X R111, R176, c[0x0][0x24c], RZ, 0x3, P0 ;  /* 0x00009300b06f7a11 */ /* 0x000fc400000f1cff */
[----:B------:R-:W-:Y:S02]  /*2bc0*/  LOP3.LUT P0, RZ, R122, 0xff000000, RZ, 0xc0, !PT ;  /* 0xff0000007aff7812 */ /* 0x000fe4000780c0ff */
[----:B------:R-:W-:Y:S02]  /*2bd0*/  @P5 PRMT R172, R112, 0x7610, R172 ;  /* 0x0000761070ac5816 */ /* 0x000fe400000000ac */
[----:B------:R-:W-:Y:S02]  /*2be0*/  @P5 PRMT R173, R114, 0x7610, R173 ;  /* 0x0000761072ad5816 */ /* 0x000fe400000000ad */
[----:B------:R-:W-:Y:S01]  /*2bf0*/  @P5 PRMT R174, R115, 0x7610, R174 ;  /* 0x0000761073ae5816 */ /* 0x000fe200000000ae */
[----:B------:R-:W-:Y:S05]  /*2c00*/  @!P5 BRA `(.L_x_796) ;  /* 0x000000800000d947 */ /* 0x000fea0003800000 */
[----:B01----:R-:W-:Y:S02]  /*2c10*/  LOP3.LUT R114, R172, 0xffff, RZ, 0xc0, !PT ;  /* 0x0000ffffac727812 */ /* 0x003fe400078ec0ff */
[----:B------:R-:W-:Y:S02]  /*2c20*/  LEA R112, P5, R176, c[0x0][0x258], 0x3 ;  /* 0x00009600b0707a11 */ /* 0x000fe400078a18ff */
[----:B------:R-:W-:Y:S01]  /*2c30*/  PRMT R183, R173, 0x5410, R174 ;  /* 0x00005410adb77816 */ /* 0x000fe200000000ae */
[----:B------:R-:W-:Y:S01]  /*2c40*/  IMAD.WIDE.U32 R114, R114, 0x10000, RZ ;  /* 0x0001000072727825 */ /* 0x000fe200078e00ff */
[----:B------:R-:W-:-:S04]  /*2c50*/  LEA.HI.X R113, R176, c[0x0][0x25c], RZ, 0x3, P5 ;  /* 0x00009700b0717a11 */ /* 0x000fc800028f1cff */
[----:B------:R-:W-:Y:S02]  /*2c60*/  LOP3.LUT R115, R183, R115, RZ, 0xfc, !PT ;  /* 0x00000073b7737212 */ /* 0x000fe400078efcff */
[----:B------:R-:W-:-:S05]  /*2c70*/  LOP3.LUT R114, R114, 0xffff, R171, 0xf8, !PT ;  /* 0x0000ffff72727812 */ /* 0x000fca00078ef8ab */
[----:B------:R0:W-:Y:S02]  /*2c80*/  STG.E.64 [R112.64], R114 ;  /* 0x0000007270007986 */ /* 0x0001e4000c101b04 */
.L_x_796:
[----:B01----:R-:W-:Y:S01]  /*2c90*/  LOP3.LUT P5, RZ, R122, 0xff, RZ, 0xc0, !PT ;  /* 0x000000ff7aff7812 */ /* 0x003fe200078ac0ff */
[----:B------:R-:W-:Y:S01]  /*2ca0*/  FMUL.FTZ R184, R184, c[0x0][0x1e8] ;  /* 0x00007a00b8b87a20 */ /* 0x000fe20000410000 */
[----:B------:R-:W-:Y:S01]  /*2cb0*/  CS2R R114, SRZ ;  /* 0x0000000000727805 */ /* 0x000fe2000001ff00 */
[----:B------:R-:W-:Y:S01]  /*2cc0*/  FMUL.FTZ R166, R166, R175 ;  /* 0x000000afa6a67220 */ /* 0x000fe20000410000 */
[----:B------:R-:W-:Y:S01]  /*2cd0*/  F2F.BF16.F32 R167, R167 ;  /* 0x000000a700a77304 */ /* 0x000fe20000202000 */
[----:B------:R-:W-:Y:S01]  /*2ce0*/  @P0 FMUL.FTZ R115, R31, R184 ;  /* 0x000000b81f730220 */ /* 0x000fe20000410000 */
[----:B------:R-:W-:Y:S01]  /*2cf0*/  IADD3 R176, R176, 0x80, RZ ;  /* 0x00000080b0b07810 */ /* 0x000fe20007ffe0ff */
[----:B------:R-:W-:Y:S02]  /*2d00*/  FMUL.FTZ R183, R166, c[0x0][0x1e8] ;  /* 0x00007a00a6b77a20 */ /* 0x000fe40000410000 */
[----:B------:R-:W-:-:S03]  /*2d10*/  IMAD.WIDE.U32 R112, R181, 0x10000, RZ ;  /* 0x00010000b5707825 */ /* 0x000fc600078e00ff */
[----:B------:R-:W0:Y:S01]  /*2d20*/  F2F.BF16.F32 R115, R115 ;  /* 0x0000007300737304 */ /* 0x000e220000202000 */
[----:B------:R-:W-:Y:S01]  /*2d30*/  @P5 FMUL.FTZ R114, R28, R183 ;  /* 0x000000b71c725220 */ /* 0x000fe20000410000 */
[----:B------:R-:W-:Y:S01]  /*2d40*/  @P5 PRMT R108, RZ, 0x5410, R108 ;  /* 0x00005410ff6c5816 */ /* 0x000fe2000000006c */
[----:B------:R-:W-:Y:S02]  /*2d50*/  IMAD.MOV.U32 R166, RZ, RZ, RZ ;  /* 0x000000ffffa67224 */ /* 0x000fe400078e00ff */
[----:B------:R-:W-:Y:S02]  /*2d60*/  FADD.FTZ R62, R62, R179 ;  /* 0x000000b33e3e7221 */ /* 0x000fe40000010000 */
[----:B------:R-:W-:Y:S01]  /*2d70*/  FADD.FTZ R61, R61, R182 ;  /* 0x000000b63d3d7221 */ /* 0x000fe20000010000 */
[----:B------:R-:W1:Y:S01]  /*2d80*/  F2F.BF16.F32 R185, R114 ;  /* 0x0000007200b97304 */ /* 0x000e620000202000 */
[----:B0-----:R-:W-:-:S05]  /*2d90*/  IMAD.U32 R181, R115, 0x10000, RZ ;  /* 0x0001000073b57824 */ /* 0x001fca00078e00ff */
[----:B------:R-:W-:Y:S02]  /*2da0*/  LOP3.LUT R113, R113, R181, R167, 0xfe, !PT ;  /* 0x000000b571717212 */ /* 0x000fe400078efea7 */
[----:B------:R-:W-:Y:S02]  /*2db0*/  @P0 SHF.R.U32.HI R167, RZ, 0x10, R109 ;  /* 0x00000010ffa70819 */ /* 0x000fe4000001166d */
[----:B-1----:R-:W-:Y:S02]  /*2dc0*/  LOP3.LUT R112, R112, R185, RZ, 0xfc, !PT ;  /* 0x000000b970707212 */ /* 0x002fe400078efcff */
[----:B------:R-:W-:Y:S01]  /*2dd0*/  MOV R109, RZ ;  /* 0x000000ff006d7202 */ /* 0x000fe20000000f00 */
[----:B------:R-:W-:Y:S02]  /*2de0*/  @P5 FMUL.FTZ R109, R183, R108 ;  /* 0x0000006cb76d5220 */ /* 0x000fe40000410000 */
[----:B------:R0:W-:Y:S02]  /*2df0*/  STG.E.64 [R110.64], R112 ;  /* 0x000000706e007986 */ /* 0x0001e4000c101b04 */
[----:B------:R-:W-:Y:S01]  /*2e00*/  FADD.FTZ R60, R60, R109 ;  /* 0x0000006d3c3c7221 */ /* 0x000fe20000010000 */
[----:B0-----:R-:W-:-:S05]  /*2e10*/  @P0 PRMT R110, RZ, 0x5410, R167 ;  /* 0x00005410ff6e0816 */ /* 0x001fca00000000a7 */
[----:B------:R-:W-:-:S04]  /*2e20*/  @P0 FMUL.FTZ R166, R184, R110 ;  /* 0x0000006eb8a60220 */ /* 0x000fc80000410000 */
[----:B------:R-:W-:Y:S02]  /*2e30*/  FADD.FTZ R63, R63, R166 ;  /* 0x000000a63f3f7221 */ /* 0x000fe40000010000 */
.L_x_795:
[----:B------:R-:W-:Y:S05]  /*2e40*/  BSYNC B0 ;  /* 0x0000000000007941 */ /* 0x000fea0003800000 */
.L_x_794:
        /* <DEDUP_REMOVED lines=11> */
[----:B------:R-:W-:Y:S01]  /*2f00*/  FSEL R181, R178, RZ, !P5 ;  /* 0x000000ffb2b57208 */ /* 0x000fe20006800000 */
[----:B------:R-:W-:Y:S01]  /*2f10*/  IMAD.MOV.U32 R167, RZ, RZ, RZ ;  /* 0x000000ffffa77224 */ /* 0x000fe200078e00ff */
[----:B------:R-:W-:-:S03]  /*2f20*/  LOP3.LUT P5, RZ, R131, 0xff00, RZ, 0xc0, !PT ;  /* 0x0000ff0083ff7812 */ /* 0x000fc600078ac0ff */
        /* <DEDUP_REMOVED lines=16> */
[----:B------:R-:W-:-:S05]  /*3030*/  @P0 IMAD.MOV.U32 R110, RZ, RZ, R161 ;  /* 0x000000ffff6e0224 */ /* 0x000fca00078e00a1 */
[----:B------:R-:W-:-:S05]  /*3040*/  @P0 PRMT R111, RZ, 0x5410, R110 ;  /* 0x00005410ff6f0816 */ /* 0x000fca000000006e */
[----:B------:R-:W-:Y:S02]  /*3050*/  @P0 FADD.FTZ R114, R114, R111 ;  /* 0x0000006f72720221 */ /* 0x000fe40000010000 */
[----:B------:R-:W-:Y:S02]  /*3060*/  @P5 MOV R111, R109 ;  /* 0x0000006d006f5202 */ /* 0x000fe40000000f00 */
[----:B------:R-:W-:-:S04]  /*3070*/  FMUL.FTZ R110, R114, R175 ;  /* 0x000000af726e7220 */ /* 0x000fc80000410000 */
[----:B------:R-:W-:Y:S01]  /*3080*/  FMUL.FTZ R115, R110, c[0x0][0x1e8] ;  /* 0x00007a006e737a20 */ /* 0x000fe20000410000 */
[----:B------:R-:W-:Y:S01]  /*3090*/  @P5 PRMT R110, RZ, 0x5410, R111 ;  /* 0x00005410ff6e5816 */ /* 0x000fe2000000006f */
[----:B------:R-:W-:Y:S02]  /*30a0*/  FFMA.FTZ R111, R133, R180, R181 ;  /* 0x000000b4856f7223 */ /* 0x000fe400000100b5 */
[----:B------:R-:W-:Y:S02]  /*30b0*/  @P5 FMUL.FTZ R167, R34, R115 ;  /* 0x0000007322a75220 */ /* 0x000fe40000410000 */
[----:B------:R-:W-:Y:S01]  /*30c0*/  @P5 FMUL.FTZ R179, R115, R110 ;  /* 0x0000006e73b35220 */ /* 0x000fe20000410000 */
[----:B------:R-:W-:Y:S01]  /*30d0*/  ISETP.NE.U32.AND P5, PT, RZ, c[0x0][0x258], PT ;  /* 0x00009600ff007a0c */ /* 0x000fe20003fa5070 */
[----:B------:R-:W-:Y:S02]  /*30e0*/  FADD.FTZ R110, R134, -R111 ;  /* 0x8000006f866e7221 */ /* 0x000fe40000010000 */
[----:B------:R-:W-:Y:S01]  /*30f0*/  @P0 IMAD.MOV.U32 R111, RZ, RZ, R160 ;  /* 0x000000ffff6f0224 */ /* 0x000fe200078e00a0 */
[----:B------:R-:W-:Y:S01]  /*3100*/  ISETP.NE.AND.EX P5, PT, RZ, c[0x0][0x25c], PT, P5 ;  /* 0x00009700ff007a0c */ /* 0x000fe20003fa5350 */
[----:B------:R-:W-:-:S02]  /*3110*/  FFMA.FTZ R115, R139, R180, R181 ;  /* 0x000000b48b737223 */ /* 0x000fc400000100b5 */
[C---:B------:R-:W-:Y:S01]  /*3120*/  FMUL.FTZ R166, R177.reuse, R110 ;  /* 0x0000006eb1a67220 */ /* 0x040fe20000410000 */
[----:B------:R-:W-:Y:S01]  /*3130*/  @P0 PRMT R111, RZ, 0x5410, R111 ;  /* 0x00005410ff6f0816 */ /* 0x000fe2000000006f */
[----:B------:R-:W-:Y:S01]  /*3140*/  FADD.FTZ R184, R138, -R115 ;  /* 0x800000738ab87221 */ /* 0x000fe20000010000 */
[----:B------:R-:W-:Y:S01]  /*3150*/  @P0 SHF.R.U32.HI R110, RZ, 0x10, R161 ;  /* 0x00000010ff6e0819 */ /* 0x000fe200000116a1 */
[----:B------:R0:W1:Y:S02]  /*3160*/  F2F.BF16.F32 R181, R113 ;  /* 0x0000007100b57304 */ /* 0x0000640000202000 */
[----:B------:R-:W-:Y:S01]  /*3170*/  @P0 FADD.FTZ R166, R166, R111 ;  /* 0x0000006fa6a60221 */ /* 0x000fe20000010000 */
[----:B------:R-:W-:Y:S01]  /*3180*/  @P0 PRMT R111, RZ, 0x5410, R110 ;  /* 0x00005410ff6f0816 */ /* 0x000fe2000000006e */
[----:B------:R-:W-:Y:S02]  /*3190*/  FMUL.FTZ R184, R177, R184 ;  /* 0x000000b8b1b87220 */ /* 0x000fe40000410000 */
[----:B------:R-:W-:-:S02]  /*31a0*/  @P5 F2FP.BF16.PACK_AB R112, RZ, R112 ;  /* 0x00000070ff70523e */ /* 0x000fc400000010ff */
[----:B------:R-:W-:Y:S01]  /*31b0*/  @P0 FADD.FTZ R184, R184, R111 ;  /* 0x0000006fb8b80221 */ /* 0x000fe20000010000 */
[----:B------:R-:W-:Y:S02]  /*31c0*/  @P5 F2FP.BF16.PACK_AB R115, RZ, R166 ;  /* 0x000000a6ff73523e */ /* 0x000fe400000010ff */
[----:B------:R-:W-:Y:S02]  /*31d0*/  LEA R110, P0, R176, c[0x0][0x248], 0x3 ;  /* 0x00009200b06e7a11 */ /* 0x000fe400078018ff */
[----:B------:R-:W-:Y:S02]  /*31e0*/  @P5 PRMT R171, R115, 0x7610, R171 ;  /* 0x0000761073ab5816 */ /* 0x000fe400000000ab */
        /* <DEDUP_REMOVED lines=17> */
.L_x_799:
        /* <DEDUP_REMOVED lines=16> */
[----:B0-----:R-:W-:-:S04]  /*3400*/  SHF.L.U32 R181, R115, 0x10, RZ ;  /* 0x0000001073b57819 */ /* 0x001fc800000006ff */
[----:B------:R-:W-:Y:S02]  /*3410*/  LOP3.LUT R113, R113, R181, R167, 0xfe, !PT ;  /* 0x000000b571717212 */ /* 0x000fe400078efea7 */
[----:B------:R-:W-:Y:S01]  /*3420*/  @P0 SHF.R.U32.HI R167, RZ, 0x10, R109 ;  /* 0x00000010ffa70819 */ /* 0x000fe2000001166d */
[----:B------:R-:W-:Y:S01]  /*3430*/  IMAD.MOV.U32 R109, RZ, RZ, RZ ;  /* 0x000000ffff6d7224 */ /* 0x000fe200078e00ff */
[----:B-1----:R-:W-:Y:S01]  /*3440*/  LOP3.LUT R112, R112, R185, RZ, 0xfc, !PT ;  /* 0x000000b970707212 */ /* 0x002fe200078efcff */
[----:B------:R-:W-:-:S04]  /*3450*/  @P5 FMUL.FTZ R109, R183, R108 ;  /* 0x0000006cb76d5220 */ /* 0x000fc80000410000 */
[----:B------:R0:W-:Y:S01]  /*3460*/  STG.E.64 [R110.64], R112 ;  /* 0x000000706e007986 */ /* 0x0001e2000c101b04 */
[----:B------:R-:W-:Y:S01]  /*3470*/  FADD.FTZ R56, R56, R109 ;  /* 0x0000006d38387221 */ /* 0x000fe20000010000 */
[----:B0-----:R-:W-:-:S05]  /*3480*/  @P0 PRMT R110, RZ, 0x5410, R167 ;  /* 0x00005410ff6e0816 */ /* 0x001fca00000000a7 */
[----:B------:R-:W-:-:S04]  /*3490*/  @P0 FMUL.FTZ R166, R184, R110 ;  /* 0x0000006eb8a60220 */ /* 0x000fc80000410000 */
[----:B------:R-:W-:Y:S02]  /*34a0*/  FADD.FTZ R59, R59, R166 ;  /* 0x000000a63b3b7221 */ /* 0x000fe40000010000 */
.L_x_798:
[----:B------:R-:W-:Y:S05]  /*34b0*/  BSYNC B0 ;  /* 0x0000000000007941 */ /* 0x000fea0003800000 */
.L_x_797:
[----:B------:R-:W-:Y:S01]  /*34c0*/  BSSY B0, `(.L_x_800) ;  /* 0x0000066000007945 */ /* 0x000fe20003800000 */
[----:B------:R-:W-:Y:S05]  /*34d0*/  @!P4 BRA `(.L_x_801) ;  /* 0x000006400000c947 */ /* 0x000fea0003800000 */
[----:B------:R-:W-:-:S10]  /*34e0*/  HFMA2.MMA R109, -RZ, RZ, 0, 4.76837158203125e-07 ;  /* 0x00000008ff6d7435 */ /* 0x000fd400000001ff */
[----:B------:R-:W-:-:S06]  /*34f0*/  IMAD.WIDE.U32 R108, R176, R109, c[0x0][0x170] ;  /* 0x00005c00b06c7625 */ /* 0x000fcc00078e006d */
[----:B------:R-:W2:Y:S01]  /*3500*/  LDG.E.64 R108, [R108.64] ;  /* 0x000000046c6c7981 */ /* 0x000ea2000c1e1b00 */
[----:B------:R-:W-:Y:S01]  /*3510*/  ISETP.NE.U32.AND P0, PT, RZ, c[0x0][0x218], PT ;  /* 0x00008600ff007a0c */ /* 0x000fe20003f05070 */
[----:B------:R-:W-:Y:S01]  /*3520*/  IMAD.MOV.U32 R182, RZ, RZ, RZ ;  /* 0x000000ffffb67224 */ /* 0x000fe200078e00ff */
[----:B------:R-:W-:Y:S01]  /*3530*/  ISETP.NE.AND P5, PT, R3, RZ, PT ;  /* 0x000000ff0300720c */ /* 0x000fe20003fa5270 */
[----:B------:R-:W-:Y:S01]  /*3540*/  IMAD.MOV.U32 R113, RZ, RZ, RZ ;  /* 0x000000ffff717224 */ /* 0x000fe200078e00ff */
[----:B------:R-:W-:Y:S01]  /*3550*/  ISETP.NE.AND.EX P0, PT, RZ, c[0x0][0x21c], PT, P0 ;  /* 0x00008700ff007a0c */ /* 0x000fe20003f05300 */
[----:B------:R-:W-:Y:S01]  /*3560*/  IMAD.MOV.U32 R179, RZ, RZ, RZ ;  /* 0x000000ffffb37224 */ /* 0x000fe200078e00ff */
[----:B------:R-:W-:Y:S02]  /*3570*/  FSEL R181, R178, RZ, !P5 ;  /* 0x000000ffb2b57208 */ /* 0x000fe40006800000 */
[----:B------:R-:W-:-:S03]  /*3580*/  LOP3.LUT P5, RZ, R140, 0xff00, RZ, 0xc0, !PT ;  /* 0x0000ff008cff7812 */ /* 0x000fc600078ac0ff */
[-CC-:B------:R-:W-:Y:S02]  /*3590*/  FFMA.FTZ R110, R142, R180.reuse, R181.reuse ;  /* 0x000000b48e6e7223 */ /* 0x180fe400000100b5 */
[----:B------:R-:W-:Y:S02]  /*35a0*/  FFMA.FTZ R166, R148, R180, R181 ;  /* 0x000000b494a67223 */ /* 0x000fe400000100b5 */
[----:B------:R-:W-:Y:S02]  /*35b0*/  FADD.FTZ R110, R143, -R110 ;  /* 0x8000006e8f6e7221 */ /* 0x000fe40000010000 */
[----:B------:R-:W-:Y:S01]  /*35c0*/  @P0 SHF.R.U64 R111, R158, 0x10, R159 ;  /* 0x000000109e6f0819 */ /* 0x000fe2000000129f */
[----:B------:R-:W-:Y:S02]  /*35d0*/  FADD.FTZ R184, R147, -R166 ;  /* 0x800000a693b87221 */ /* 0x000fe40000010000 */
[C---:B------:R-:W-:Y:S01]  /*35e0*/  FMUL.FTZ R112, R177.reuse, R110 ;  /* 0x0000006eb1707220 */ /* 0x040fe20000410000 */
[----:B------:R-:W-:Y:S01]  /*35f0*/  @P0 PRMT R111, RZ, 0x5410, R111 ;  /* 0x00005410ff6f0816 */ /* 0x000fe2000000006f */
[----:B------:R-:W-:-:S04]  /*3600*/  FMUL.FTZ R184, R177, R184 ;  /* 0x000000b8b1b87220 */ /* 0x000fc80000410000 */
        /* <DEDUP_REMOVED lines=11> */
[----:B------:R-:W-:Y:S01]  /*36c0*/  HFMA2.MMA R167, -RZ, RZ, 0, 0 ;  /* 0x00000000ffa77435 */ /* 0x000fe200000001ff */
[----:B------:R-:W-:-:S04]  /*36d0*/  @P0 MOV R110, R159 ;  /* 0x0000009f006e0202 */ /* 0x000fc80000000f00 */
[----:B------:R-:W-:-:S05]  /*36e0*/  @P0 PRMT R111, RZ, 0x5410, R110 ;  /* 0x00005410ff6f0816 */ /* 0x000fca000000006e */
[----:B------:R-:W-:Y:S02]  /*36f0*/  @P0 FADD.FTZ R114, R114, R111 ;  /* 0x0000006f72720221 */ /* 0x000fe40000010000 */
[----:B------:R-:W-:Y:S02]  /*3700*/  @P5 IMAD.MOV.U32 R111, RZ, RZ, R109 ;  /* 0x000000ffff6f5224 */ /* 0x000fe400078e006d */
[----:B------:R-:W-:-:S04]  /*3710*/  FMUL.FTZ R110, R114, R175 ;  /* 0x000000af726e7220 */ /* 0x000fc80000410000 */
[----:B------:R-:W-:Y:S01]  /*3720*/  FMUL.FTZ R115, R110, c[0x0][0x1e8] ;  /* 0x00007a006e737a20 */ /* 0x000fe20000410000 */
[----:B------:R-:W-:Y:S01]  /*3730*/  @P5 PRMT R110, RZ, 0x5410, R111 ;  /* 0x00005410ff6e5816 */ /* 0x000fe2000000006f */
[----:B------:R-:W-:Y:S02]  /*3740*/  FFMA.FTZ R111, R141, R180, R181 ;  /* 0x000000b48d6f7223 */ /* 0x000fe400000100b5 */
[----:B------:R-:W-:Y:S01]  /*3750*/  @P5 FMUL.FTZ R167, R39, R115 ;  /* 0x0000007327a75220 */ /* 0x000fe20000410000 */
[----:B------:R0:W1:Y:S01]  /*3760*/  F2F.BF16.F32 R181, R113 ;  /* 0x0000007100b57304 */ /* 0x0000620000202000 */
[----:B------:R-:W-:Y:S01]  /*3770*/  @P5 FMUL.FTZ R179, R115, R110 ;  /* 0x0000006e73b35220 */ /* 0x000fe20000410000 */
[----:B------:R-:W-:Y:S01]  /*3780*/  ISETP.NE.U32.AND P5, PT, RZ, c[0x0][0x258], PT ;  /* 0x00009600ff007a0c */ /* 0x000fe20003fa5070 */
[----:B------:R-:W-:Y:S02]  /*3790*/  FADD.FTZ R110, R144, -R111 ;  /* 0x8000006f906e7221 */ /* 0x000fe40000010000 */
[----:B------:R-:W-:Y:S01]  /*37a0*/  @P0 IMAD.MOV.U32 R111, RZ, RZ, R158 ;  /* 0x000000ffff6f0224 */ /* 0x000fe200078e009e */
[----:B------:R-:W-:Y:S01]  /*37b0*/  ISETP.NE.AND.EX P5, PT, RZ, c[0x0][0x25c], PT, P5 ;  /* 0x00009700ff007a0c */ /* 0x000fe20003fa5350 */
[----:B------:R-:W-:Y:S01]  /*37c0*/  FMUL.FTZ R166, R177, R110 ;  /* 0x0000006eb1a67220 */ /* 0x000fe20000410000 */
[----:B------:R-:W-:-:S02]  /*37d0*/  @P0 SHF.R.U32.HI R110, RZ, 0x10, R159 ;  /* 0x00000010ff6e0819 */ /* 0x000fc4000001169f */
[----:B------:R-:W-:-:S05]  /*37e0*/  @P0 PRMT R111, RZ, 0x5410, R111 ;  /* 0x00005410ff6f0816 */ /* 0x000fca000000006f */
[----:B------:R-:W-:Y:S01]  /*37f0*/  @P0 FADD.FTZ R166, R166, R111 ;  /* 0x0000006fa6a60221 */ /* 0x000fe20000010000 */
[----:B------:R-:W-:-:S03]  /*3800*/  @P0 PRMT R111, RZ, 0x5410, R110 ;  /* 0x00005410ff6f0816 */ /* 0x000fc6000000006e */
[----:B------:R-:W-:Y:S02]  /*3810*/  @P5 F2FP.BF16.PACK_AB R112, RZ, R112 ;  /* 0x00000070ff70523e */ /* 0x000fe400000010ff */
        /* <DEDUP_REMOVED lines=21> */
.L_x_802:
[----:B01----:R-:W-:Y:S01]  /*3970*/  LOP3.LUT P5, RZ, R140, 0xff, RZ, 0xc0, !PT ;  /* 0x000000ff8cff7812 */ /* 0x003fe200078ac0ff */
[----:B------:R-:W-:Y:S01]  /*3980*/  FMUL.FTZ R187, R184, c[0x0][0x1e8] ;  /* 0x00007a00b8bb7a20 */ /* 0x000fe20000410000 */
[----:B------:R-:W-:Y:S01]  /*3990*/  CS2R R114, SRZ ;  /* 0x0000000000727805 */ /* 0x000fe2000001ff00 */
[----:B------:R-:W-:Y:S01]  /*39a0*/  FMUL.FTZ R166, R166, R175 ;  /* 0x000000afa6a67220 */ /* 0x000fe20000410000 */
[----:B------:R-:W-:Y:S01]  /*39b0*/  F2F.BF16.F32 R167, R167 ;  /* 0x000000a700a77304 */ /* 0x000fe20000202000 */
[----:B------:R-:W-:Y:S01]  /*39c0*/  @P0 FMUL.FTZ R115, R40, R187 ;  /* 0x000000bb28730220 */ /* 0x000fe20000410000 */
[----:B------:R-:W-:Y:S01]  /*39d0*/  IADD3 R176, R176, 0x80, RZ ;  /* 0x00000080b0b07810 */ /* 0x000fe20007ffe0ff */
[----:B------:R-:W-:Y:S01]  /*39e0*/  FMUL.FTZ R183, R166, c[0x0][0x1e8] ;  /* 0x00007a00a6b77a20 */ /* 0x000fe20000410000 */
[----:B------:R-:W-:Y:S01]  /*39f0*/  MOV R166, RZ ;  /* 0x000000ff00a67202 */ /* 0x000fe20000000f00 */
[----:B------:R-:W-:-:S03]  /*3a00*/  IMAD.WIDE.U32 R112, R181, 0x10000, RZ ;  /* 0x00010000b5707825 */ /* 0x000fc600078e00ff */
[----:B------:R-:W0:Y:S01]  /*3a10*/  F2F.BF16.F32 R115, R115 ;  /* 0x0000007300737304 */ /* 0x000e220000202000 */
[----:B------:R-:W-:Y:S01]  /*3a20*/  @P5 FMUL.FTZ R114, R36, R183 ;  /* 0x000000b724725220 */ /* 0x000fe20000410000 */
[----:B------:R-:W-:Y:S01]  /*3a30*/  @P5 PRMT R108, RZ, 0x5410, R108 ;  /* 0x00005410ff6c5816 */ /* 0x000fe2000000006c */
[----:B------:R-:W-:Y:S02]  /*3a40*/  FADD.FTZ R54, R54, R179 ;  /* 0x000000b336367221 */ /* 0x000fe40000010000 */
[----:B------:R-:W-:-:S03]  /*3a50*/  FADD.FTZ R53, R53, R182 ;  /* 0x000000b635357221 */ /* 0x000fc60000010000 */
[----:B------:R-:W1:Y:S01]  /*3a60*/  F2F.BF16.F32 R185, R114 ;  /* 0x0000007200b97304 */ /* 0x000e620000202000 */
[----:B0-----:R-:W-:-:S05]  /*3a70*/  IMAD.U32 R181, R115, 0x10000, RZ ;  /* 0x0001000073b57824 */ /* 0x001fca00078e00ff */
        /* <DEDUP_REMOVED lines=10> */
.L_x_801:
[----:B------:R-:W-:Y:S05]  /*3b20*/  BSYNC B0 ;  /* 0x0000000000007941 */ /* 0x000fea0003800000 */
.L_x_800:
[----:B------:R-:W-:Y:S01]  /*3b30*/  ISETP.GE.U32.AND P0, PT, R149, 0x280, PT ;  /* 0x000002809500780c */ /* 0x000fe20003f06070 */
[----:B------:R-:W-:-:S12]  /*3b40*/  BSSY B0, `(.L_x_803) ;  /* 0x0000064000007945 */ /* 0x000fd80003800000 */
[----:B------:R-:W-:Y:S05]  /*3b50*/  @!P0 BRA `(.L_x_804) ;  /* 0x0000062000008947 */ /* 0x000fea0003800000 */
[----:B------:R-:W-:-:S05]  /*3b60*/  MOV R109, 0x8 ;  /* 0x00000008006d7802 */ /* 0x000fca0000000f00 */
[----:B------:R-:W-:-:S06]  /*3b70*/  IMAD.WIDE.U32 R108, R176, R109, c[0x0][0x170] ;  /* 0x00005c00b06c7625 */ /* 0x000fcc00078e006d */
[----:B------:R-:W2:Y:S01]  /*3b80*/  LDG.E.64 R108, [R108.64] ;  /* 0x000000046c6c7981 */ /* 0x000ea2000c1e1b00 */
[----:B------:R-:W-:Y:S01]  /*3b90*/  ISETP.NE.U32.AND P0, PT, RZ, c[0x0][0x218], PT ;  /* 0x00008600ff007a0c */ /* 0x000fe20003f05070 */
[----:B------:R-:W-:Y:S01]  /*3ba0*/  IMAD.MOV.U32 R167, RZ, RZ, RZ ;  /* 0x000000ffffa77224 */ /* 0x000fe200078e00ff */
[----:B------:R-:W-:Y:S02]  /*3bb0*/  ISETP.NE.AND P5, PT, R3, RZ, PT ;  /* 0x000000ff0300720c */ /* 0x000fe40003fa5270 */
[----:B------:R-:W-:Y:S02]  /*3bc0*/  ISETP.NE.AND.EX P0, PT, RZ, c[0x0][0x21c], PT, P0 ;  /* 0x00008700ff007a0c */ /* 0x000fe40003f05300 */
[----:B------:R-:W-:Y:S02]  /*3bd0*/  FSEL R115, R178, RZ, !P5 ;  /* 0x000000ffb2737208 */ /* 0x000fe40006800000 */
[----:B------:R-:W-:-:S03]  /*3be0*/  LOP3.LUT P5, RZ, R150, 0xff00, RZ, 0xc0, !PT ;  /* 0x0000ff0096ff7812 */ /* 0x000fc600078ac0ff */
[-CC-:B------:R-:W-:Y:S02]  /*3bf0*/  FFMA.FTZ R111, R151, R180.reuse, R115.reuse ;  /* 0x000000b4976f7223 */ /* 0x180fe40000010073 */
[-C--:B------:R-:W-:Y:S02]  /*3c00*/  FFMA.FTZ R114, R152, R180.reuse, R115 ;  /* 0x000000b498727223 */ /* 0x080fe40000010073 */
[----:B------:R-:W-:Y:S02]  /*3c10*/  FADD.FTZ R110, R154, -R111 ;  /* 0x8000006f9a6e7221 */ /* 0x000fe40000010000 */
[----:B------:R-:W-:Y:S02]  /*3c20*/  @P0 IMAD.MOV.U32 R112, RZ, RZ, R156 ;  /* 0x000000ffff700224 */ /* 0x000fe400078e009c */
[-CC-:B------:R-:W-:Y:S02]  /*3c30*/  FFMA.FTZ R113, R155, R180.reuse, R115.reuse ;  /* 0x000000b49b717223 */ /* 0x180fe40000010073 */
[----:B------:R-:W-:Y:S01]  /*3c40*/  FFMA.FTZ R180, R170, R180, R115 ;  /* 0x000000b4aab47223 */ /* 0x000fe20000010073 */
[----:B------:R-:W-:Y:S01]  /*3c50*/  @P0 PRMT R111, RZ, 0x5410, R112 ;  /* 0x00005410ff6f0816 */ /* 0x000fe20000000070 */
[----:B------:R-:W-:Y:S01]  /*3c60*/  FMUL.FTZ R166, R177, R110 ;  /* 0x0000006eb1a67220 */ /* 0x000fe20000410000 */
[----:B------:R-:W-:Y:S01]  /*3c70*/  @P0 SHF.R.U64 R115, R156, 0x10, R157 ;  /* 0x000000109c730819 */ /* 0x000fe2000000129d */
[----:B------:R-:W-:Y:S01]  /*3c80*/  FADD.FTZ R114, R153, -R114 ;  /* 0x8000007299727221 */ /* 0x000fe20000010000 */
[----:B------:R-:W-:Y:S01]  /*3c90*/  @P0 MOV R110, R157 ;  /* 0x0000009d006e0202 */ /* 0x000fe20000000f00 */
[----:B------:R-:W-:Y:S01]  /*3ca0*/  @P0 FADD.FTZ R166, R166, R111 ;  /* 0x0000006fa6a60221 */ /* 0x000fe20000010000 */
[----:B------:R-:W-:Y:S01]  /*3cb0*/  @P0 PRMT R111, RZ, 0x5410, R115 ;  /* 0x00005410ff6f0816 */ /* 0x000fe20000000073 */
[----:B------:R-:W-:-:S02]  /*3cc0*/  FMUL.FTZ R114, R177, R114 ;  /* 0x00000072b1727220 */ /* 0x000fc40000410000 */
[----:B------:R-:W-:Y:S02]  /*3cd0*/  FADD.FTZ R178, R168, -R113 ;  /* 0x80000071a8b27221 */ /* 0x000fe40000010000 */
[----:B------:R-:W-:Y:S01]  /*3ce0*/  @P0 FADD.FTZ R114, R114, R111 ;  /* 0x0000006f72720221 */ /* 0x000fe20000010000 */
[----:B------:R-:W-:Y:S01]  /*3cf0*/  @P0 PRMT R111, RZ, 0x5410, R110 ;  /* 0x00005410ff6f0816 */ /* 0x000fe2000000006e */
[----:B------:R-:W-:Y:S02]  /*3d00*/  FADD.FTZ R182, R169, -R180 ;  /* 0x800000b4a9b67221 */ /* 0x000fe40000010000 */
[C---:B------:R-:W-:Y:S02]  /*3d10*/  FMUL.FTZ R180, R177.reuse, R178 ;  /* 0x000000b2b1b47220 */ /* 0x040fe40000410000 */
[----:B------:R-:W-:Y:S01]  /*3d20*/  FMUL.FTZ R182, R177, R182 ;  /* 0x000000b6b1b67220 */ /* 0x000fe20000410000 */
[----:B------:R-:W-:Y:S01]  /*3d30*/  CS2R R178, SRZ ;  /* 0x0000000000b27805 */ /* 0x000fe2000001ff00 */
[----:B------:R-:W-:Y:S01]  /*3d40*/  @P0 FADD.FTZ R180, R180, R111 ;  /* 0x0000006fb4b40221 */ /* 0x000fe20000010000 */
[----:B------:R-:W-:Y:S01]  /*3d50*/  @P0 SHF.R.U32.HI R111, RZ, 0x10, R157 ;  /* 0x00000010ff6f0819 */ /* 0x000fe2000001169d */
[----:B------:R-:W-:-:S02]  /*3d60*/  FMUL.FTZ R110, R114, R175 ;  /* 0x000000af726e7220 */ /* 0x000fc40000410000 */
[----:B------:R-:W-:Y:S01]  /*3d70*/  IMAD.MOV.U32 R177, RZ, RZ, RZ ;  /* 0x000000ffffb17224 */ /* 0x000fe200078e00ff */
[----:B------:R-:W-:Y:S01]  /*3d80*/  @P0 PRMT R111, RZ, 0x5410, R111 ;  /* 0x00005410ff6f0816 */ /* 0x000fe2000000006f */
[----:B------:R-:W-:-:S04]  /*3d90*/  FMUL.FTZ R113, R110, c[0x0][0x1e8] ;  /* 0x00007a006e717a20 */ /* 0x000fc80000410000 */
[----:B------:R-:W-:Y:S01]  /*3da0*/  @P0 FADD.FTZ R182, R182, R111 ;  /* 0x0000006fb6b60221 */ /* 0x000fe20000010000 */
[----:B------:R-:W-:Y:S01]  /*3db0*/  LOP3.LUT P0, RZ, R150, 0xff0000, RZ, 0xc0, !PT ;  /* 0x00ff000096ff7812 */ /* 0x000fe2000780c0ff */
[----:B------:R-:W-:Y:S01]  /*3dc0*/  @P5 FMUL.FTZ R167, R42, R113 ;  /* 0x000000712aa75220 */ /* 0x000fe20000410000 */
[----:B--2---:R-:W-:-:S11]  /*3dd0*/  @P5 SHF.R.U64 R112, R108, 0x10, R109 ;  /* 0x000000106c705819 */ /* 0x004fd6000000126d */
[----:B------:R-:W-:Y:S02]  /*3de0*/  @P0 MOV R111, R109 ;  /* 0x0000006d006f0202 */ /* 0x000fe40000000f00 */
[----:B------:R-:W-:-:S05]  /*3df0*/  @P5 PRMT R110, RZ, 0x5410, R112 ;  /* 0x00005410ff6e5816 */ /* 0x000fca0000000070 */
[----:B------:R-:W-:Y:S01]  /*3e00*/  @P5 FMUL.FTZ R178, R113, R110 ;  /* 0x0000006e71b25220 */ /* 0x000fe20000410000 */
[----:B------:R-:W-:Y:S01]  /*3e10*/  ISETP.NE.U32.AND P5, PT, RZ, c[0x0][0x258], PT ;  /* 0x00009600ff007a0c */ /* 0x000fe20003fa5070 */
[----:B------:R-:W-:-:S03]  /*3e20*/  FMUL.FTZ R110, R180, R175 ;  /* 0x000000afb46e7220 */ /* 0x000fc60000410000 */
[----:B------:R-:W-:Y:S01]  /*3e30*/  ISETP.NE.AND.EX P5, PT, RZ, c[0x0][0x25c], PT, P5 ;  /* 0x00009700ff007a0c */ /* 0x000fe20003fa5350 */
[----:B------:R-:W-:Y:S01]  /*3e40*/  FMUL.FTZ R112, R110, c[0x0][0x1e8] ;  /* 0x00007a006e707a20 */ /* 0x000fe20000410000 */
[----:B------:R-:W-:-:S03]  /*3e50*/  @P0 PRMT R110, RZ, 0x5410, R111 ;  /* 0x00005410ff6e0816 */ /* 0x000fc6000000006f */
[----:B------:R-:W-:Y:S02]  /*3e60*/  @P0 FMUL.FTZ R177, R43, R112 ;  /* 0x000000702bb10220 */ /* 0x000fe40000410000 */
[----:B------:R-:W-:Y:S01]  /*3e70*/  @P0 FMUL.FTZ R179, R112, R110 ;  /* 0x0000006e70b30220 */ /* 0x000fe20000410000 */
[----:B------:R-:W-:-:S05]  /*3e80*/  LEA R110, P0, R176, c[0x0][0x248], 0x3 ;  /* 0x00009200b06e7a11 */ /* 0x000fca00078018ff */
[----:B------:R-:W-:Y:S02]  /*3e90*/  @P5 F2FP.BF16.PACK_AB R111, RZ, R166 ;  /* 0x000000a6ff6f523e */ /* 0x000fe400000010ff */
[----:B------:R-:W-:Y:S02]  /*3ea0*/  @P5 F2FP.BF16.PACK_AB R114, RZ, R114 ;  /* 0x00000072ff72523e */ /* 0x000fe400000010ff */
[----:B------:R-:W-:Y:S02]  /*3eb0*/  @P5 F2FP.BF16.PACK_AB R180, RZ, R180 ;  /* 0x000000b4ffb4523e */ /* 0x000fe400000010ff */
[----:B------:R-:W-:Y:S02]  /*3ec0*/  @P5 F2FP.BF16.PACK_AB R112, RZ, R182 ;  /* 0x000000b6ff70523e */ /* 0x000fe400000010ff */
[----:B------:R-:W-:Y:S02]  /*3ed0*/  @P5 PRMT R171, R111, 0x7610, R171 ;  /* 0x000076106fab5816 */ /* 0x000fe400000000ab */
[----:B------:R-:W-:-:S02]  /*3ee0*/  @P5 PRMT R172, R114, 0x7610, R172 ;  /* 0x0000761072ac5816 */ /* 0x000fc400000000ac */
[----:B------:R-:W-:Y:S02]  /*3ef0*/  @P5 PRMT R173, R180, 0x7610, R173 ;  /* 0x00007610b4ad5816 */ /* 0x000fe400000000ad */
[----:B------:R-:W-:Y:S01]  /*3f00*/  @P5 PRMT R174, R112, 0x7610, R174 ;  /* 0x0000761070ae5816 */ /* 0x000fe200000000ae */
        /* <DEDUP_REMOVED lines=9> */
.L_x_805:
[----:B------:R-:W-:Y:S01]  /*3fa0*/  LOP3.LUT P5, RZ, R150, 0xff000000, RZ, 0xc0, !PT ;  /* 0xff00000096ff7812 */ /* 0x000fe200078ac0ff */
[-C--:B------:R-:W-:Y:S01]  /*3fb0*/  FMUL.FTZ R182, R182, R175.reuse ;  /* 0x000000afb6b67220 */ /* 0x080fe20000410000 */
[----:B------:R-:W-:Y:S01]  /*3fc0*/  LEA.HI.X R111, R176, c[0x0][0x24c], RZ, 0x3, P0 ;  /* 0x00009300b06f7a11 */ /* 0x000fe200000f1cff */
[----:B0-----:R-:W-:Y:S01]  /*3fd0*/  CS2R R114, SRZ ;  /* 0x0000000000727805 */ /* 0x001fe2000001ff00 */
[----:B------:R-:W-:Y:S01]  /*3fe0*/  LOP3.LUT P0, RZ, R150, 0xff, RZ, 0xc0, !PT ;  /* 0x000000ff96ff7812 */ /* 0x000fe2000780c0ff */
[----:B------:R-:W-:Y:S01]  /*3ff0*/  FMUL.FTZ R183, R182, c[0x0][0x1e8] ;  /* 0x00007a00b6b77a20 */ /* 0x000fe20000410000 */
[----:B------:R-:W0:Y:S01]  /*4000*/  F2F.BF16.F32 R112, R167 ;  /* 0x000000a700707304 */ /* 0x000e220000202000 */
[----:B------:R-:W-:Y:S02]  /*4010*/  FMUL.FTZ R166, R166, R175 ;  /* 0x000000afa6a67220 */ /* 0x000fe40000410000 */
[----:B------:R-:W-:Y:S02]  /*4020*/  FADD.FTZ R50, R50, R179 ;  /* 0x000000b332327221 */ /* 0x000fe40000010000 */
[----:B------:R-:W-:-:S02]  /*4030*/  FMUL.FTZ R175, R166, c[0x0][0x1e8] ;  /* 0x00007a00a6af7a20 */ /* 0x000fc40000410000 */
[----:B------:R-:W-:Y:S01]  /*4040*/  @P5 FMUL.FTZ R115, R44, R183 ;  /* 0x000000b72c735220 */ /* 0x000fe20000410000 */
[----:B------:R-:W-:Y:S01]  /*4050*/  F2F.BF16.F32 R177, R177 ;  /* 0x000000b100b17304 */ /* 0x000fe20000202000 */
[----:B------:R-:W-:Y:S02]  /*4060*/  IMAD.MOV.U32 R166, RZ, RZ, RZ ;  /* 0x000000ffffa67224 */ /* 0x000fe400078e00ff */
[----:B------:R-:W-:Y:S01]  /*4070*/  @P0 FMUL.FTZ R114, R41, R175 ;  /* 0x000000af29720220 */ /* 0x000fe20000410000 */
[----:B------:R-:W-:Y:S01]  /*4080*/  @P0 PRMT R108, RZ, 0x5410, R108 ;  /* 0x00005410ff6c0816 */ /* 0x000fe2000000006c */
[----:B------:R-:W-:-:S03]  /*4090*/  FADD.FTZ R49, R49, R178 ;  /* 0x000000b231317221 */ /* 0x000fc60000010000 */
[----:B------:R-:W1:Y:S01]  /*40a0*/  F2F.BF16.F32 R115, R115 ;  /* 0x0000007300737304 */ /* 0x000e620000202000 */
[----:B0-----:R-:W-:-:S07]  /*40b0*/  IMAD.WIDE.U32 R112, R112, 0x10000, RZ ;  /* 0x0001000070707825 */ /* 0x001fce00078e00ff */
[----:B------:R-:W0:Y:S01]  /*40c0*/  F2F.BF16.F32 R181, R114 ;  /* 0x0000007200b57304 */ /* 0x000e220000202000 */
[----:B-1----:R-:W-:-:S04]  /*40d0*/  SHF.L.U32 R167, R115, 0x10, RZ ;  /* 0x0000001073a77819 */ /* 0x002fc800000006ff */
[----:B------:R-:W-:Y:S02]  /*40e0*/  LOP3.LUT R113, R113, R167, R177, 0xfe, !PT ;  /* 0x000000a771717212 */ /* 0x000fe400078efeb1 */
[----:B------:R-:W-:Y:S01]  /*40f0*/  @P5 SHF.R.U32.HI R167, RZ, 0x10, R109 ;  /* 0x00000010ffa75819 */ /* 0x000fe2000001166d */
[----:B------:R-:W-:Y:S01]  /*4100*/  HFMA2.MMA R109, -RZ, RZ, 0, 0 ;  /* 0x00000000ff6d7435 */ /* 0x000fe200000001ff */
[----:B0-----:R-:W-:-:S05]  /*4110*/  LOP3.LUT R112, R112, R181, RZ, 0xfc, !PT ;  /* 0x000000b570707212 */ /* 0x001fca00078efcff */
[----:B------:R0:W-:Y:S01]  /*4120*/  STG.E.64 [R110.64], R112 ;  /* 0x000000706e007986 */ /* 0x0001e2000c101b04 */
[----:B------:R-:W-:-:S04]  /*4130*/  @P0 FMUL.FTZ R109, R175, R108 ;  /* 0x0000006caf6d0220 */ /* 0x000fc80000410000 */
[----:B------:R-:W-:Y:S01]  /*4140*/  FADD.FTZ R48, R48, R109 ;  /* 0x0000006d30307221 */ /* 0x000fe20000010000 */
[----:B0-----:R-:W-:-:S05]  /*4150*/  @P5 PRMT R110, RZ, 0x5410, R167 ;  /* 0x00005410ff6e5816 */ /* 0x001fca00000000a7 */
[----:B------:R-:W-:-:S04]  /*4160*/  @P5 FMUL.FTZ R166, R183, R110 ;  /* 0x0000006eb7a65220 */ /* 0x000fc80000410000 */
[----:B------:R-:W-:Y:S02]  /*4170*/  FADD.FTZ R51, R51, R166 ;  /* 0x000000a633337221 */ /* 0x000fe40000010000 */
.L_x_804:
[----:B------:R-:W-:Y:S05]  /*4180*/  BSYNC B0 ;  /* 0x0000000000007941 */ /* 0x000fea0003800000 */
.L_x_803:
[----:B------:R-:W-:Y:S02]  /*4190*/  IADD3 R2, R2, c[0x0][0x160], RZ ;  /* 0x0000580002027a10 */ /* 0x000fe40007ffe0ff */
[----:B------:R-:W-:Y:S02]  /*41a0*/  LOP3.LUT P5, RZ, R37, 0xff, RZ, 0xc0, !PT ;  /* 0x000000ff25ff7812 */ /* 0x000fe400078ac0ff */
[----:B------:R-:W-:Y:S02]  /*41b0*/  ISETP.GE.AND P0, PT, R2, c[0x0][0x164], PT ;  /* 0x0000590002007a0c */ /* 0x000fe40003f06270 */
[----:B------:R-:W-:-:S11]  /*41c0*/  SEL R37, RZ, 0x1, P5 ;  /* 0x00000001ff257807 */ /* 0x000fd60002800000 */
[----:B------:R-:W-:Y:S01]  /*41d0*/  @P0 CALL.REL.NOINC `(.L_x_778) ;  /* 0x0000001000000944 */ /* 0x000fe20003c00000 */
[----:B------:R-:W-:Y:S05]  /*41e0*/  BRA `(.L_x_806) ;  /* 0xffffc83000007947 */ /* 0x000fea000383ffff */
.L_x_778:
[----:B-1----:R-:W0:Y:S01]  /*41f0*/  S2UR UR6, SR_CTAID.X ;  /* 0x00000000000679c3 */ /* 0x002e220000002500 */
[----:B------:R-:W0:Y:S01]  /*4200*/  S2R R2, SR_TID.X ;  /* 0x0000000000027919 */ /* 0x000e220000002100 */
[----:B------:R-:W-:Y:S01]  /*4210*/  @P1 IMAD.MOV.U32 R7, RZ, RZ, 0x10 ;  /* 0x00000010ff071424 */ /* 0x000fe200078e00ff */
[----:B-----5:R-:W-:Y:S01]  /*4220*/  @P2 MOV R13, 0x10 ;  /* 0x00000010000d2802 */ /* 0x020fe20000000f00 */
[----:B------:R-:W-:Y:S01]  /*4230*/  @P3 IMAD.MOV.U32 R19, RZ, RZ, 0x10 ;  /* 0x00000010ff133424 */ /* 0x000fe200078e00ff */
[----:B------:R-:W-:Y:S02]  /*4240*/  @P4 MOV R21, 0x10 ;  /* 0x0000001000154802 */ /* 0x000fe40000000f00 */
[----:B------:R-:W-:Y:S02]  /*4250*/  ISETP.GE.U32.AND P0, PT, R149, 0x280, PT ;  /* 0x000002809500780c */ /* 0x000fe40003f06070 */
        /* <DEDUP_REMOVED lines=41> */
.L_x_789:
[----:B------:R-:W-:Y:S01]  /*44f0*/  HFMA2.MMA R180, -RZ, RZ, 0, 1.847743988037109375e-06 ;  /* 0x0000001fffb47435 */ /* 0x000fe200000001ff */
[----:B------:R-:W-:Y:S01]  /*4500*/  MOV R113, R179 ;  /* 0x000000b300717202 */ /* 0x000fe20000000f00 */
[----:B-----5:R-:W-:Y:S01]  /*4510*/  IMAD.MOV.U32 R166, RZ, RZ, 0x10 ;  /* 0x00000010ffa67424 */ /* 0x020fe200078e00ff */
[----:B------:R-:W-:Y:S01]  /*4520*/  MOV R108, 0x4550 ;  /* 0x00004550006c7802 */ /* 0x000fe20000000f00 */
[----:B------:R-:W-:-:S02]  /*4530*/  IMAD.MOV.U32 R183, RZ, RZ, -0x1 ;  /* 0xffffffffffb77424 */ /* 0x000fc400078e00ff */
[----:B------:R-:W-:Y:S05]  /*4540*/  CALL.REL.NOINC `($__internal_14_$__cuda_sm70_shflsync_down_p) ;  /* 0x0000046000007944 */ /* 0x000fea0003c00000 */
[----:B-1----:R-:W-:Y:S01]  /*4550*/  MOV R112, R113 ;  /* 0x0000007100707202 */ /* 0x002fe20000000f00 */
[----:B0-----:R-:W-:Y:S05]  /*4560*/  BRA `(.L_x_807) ;  /* 0xffffd9c000007947 */ /* 0x001fea000383ffff */
.L_x_790:
[----:B-----5:R-:W-:Y:S01]  /*4570*/  HFMA2.MMA R166, -RZ, RZ, 0, 9.5367431640625e-07 ;  /* 0x00000010ffa67435 */ /* 0x020fe200000001ff */
[----:B------:R-:W-:Y:S01]  /*4580*/  IMAD.MOV.U32 R113, RZ, RZ, R178 ;  /* 0x000000ffff717224 */ /* 0x000fe200078e00b2 */
[----:B------:R-:W-:Y:S01]  /*4590*/  MOV R183, 0xffffffff ;  /* 0xffffffff00b77802 */ /* 0x000fe20000000f00 */
[----:B------:R-:W-:Y:S01]  /*45a0*/  IMAD.MOV.U32 R180, RZ, RZ, 0x1f ;  /* 0x0000001fffb47424 */ /* 0x000fe200078e00ff */
[----:B------:R-:W-:-:S02]  /*45b0*/  MOV R108, 0x45d0 ;  /* 0x000045d0006c7802 */ /* 0x000fc40000000f00 */
[----:B01----:R-:W-:Y:S05]  /*45c0*/  CALL.REL.NOINC `($__internal_14_$__cuda_sm70_shflsync_down_p) ;  /* 0x000003e000007944 */ /* 0x003fea0003c00000 */
[----:B------:R-:W-:Y:S01]  /*45d0*/  FADD.FTZ R112, R112, R179 ;  /* 0x000000b370707221 */ /* 0x000fe20000010000 */
[----:B0-----:R-:W-:Y:S01]  /*45e0*/  HFMA2.MMA R180, -RZ, RZ, 0, 1.847743988037109375e-06 ;  /* 0x0000001fffb47435 */ /* 0x001fe200000001ff */
[----:B-1----:R-:W-:Y:S01]  /*45f0*/  FADD.FTZ R178, R178, R113 ;  /* 0x00000071b2b27221 */ /* 0x002fe20000010000 */
[----:B------:R-:W-:Y:S01]  /*4600*/  MOV R108, 0x4650 ;  /* 0x00004650006c7802 */ /* 0x000fe20000000f00 */
[----:B------:R-:W-:Y:S01]  /*4610*/  IMAD.MOV.U32 R166, RZ, RZ, 0x8 ;  /* 0x00000008ffa67424 */ /* 0x000fe200078e00ff */
[----:B------:R-:W-:Y:S01]  /*4620*/  MOV R113, R112 ;  /* 0x0000007000717202 */ /* 0x000fe20000000f00 */
[----:B------:R-:W-:-:S02]  /*4630*/  IMAD.MOV.U32 R183, RZ, RZ, -0x1 ;  /* 0xffffffffffb77424 */ /* 0x000fc400078e00ff */
[----:B------:R-:W-:Y:S05]  /*4640*/  CALL.REL.NOINC `($__internal_14_$__cuda_sm70_shflsync_down_p) ;  /* 0x0000036000007944 */ /* 0x000fea0003c00000 */
[----:B0-----:R-:W-:Y:S01]  /*4650*/  HFMA2.MMA R180, -RZ, RZ, 0, 1.847743988037109375e-06 ;  /* 0x0000001fffb47435 */ /* 0x001fe200000001ff */
[----:B-1----:R-:W-:Y:S01]  /*4660*/  IMAD.MOV.U32 R111, RZ, RZ, R113 ;  /* 0x000000ffff6f7224 */ /* 0x002fe200078e0071 */
[----:B------:R-:W-:Y:S01]  /*4670*/  MOV R113, R178 ;  /* 0x000000b200717202 */ /* 0x000fe20000000f00 */
[----:B------:R-:W-:Y:S01]  /*4680*/  IMAD.MOV.U32 R166, RZ, RZ, 0x8 ;  /* 0x00000008ffa67424 */ /* 0x000fe200078e00ff */
[----:B------:R-:W-:Y:S01]  /*4690*/  MOV R108, 0x46c0 ;  /* 0x000046c0006c7802 */ /* 0x000fe20000000f00 */
[----:B------:R-:W-:-:S02]  /*46a0*/  IMAD.MOV.U32 R183, RZ, RZ, -0x1 ;  /* 0xffffffffffb77424 */ /* 0x000fc400078e00ff */
[----:B------:R-:W-:Y:S05]  /*46b0*/  CALL.REL.NOINC `($__internal_14_$__cuda_sm70_shflsync_down_p) ;  /* 0x000002f000007944 */ /* 0x000fea0003c00000 */
[----:B------:R-:W-:Y:S01]  /*46c0*/  FADD.FTZ R112, R111, R112 ;  /* 0x000000706f707221 */ /* 0x000fe20000010000 */
[----:B0-----:R-:W-:Y:S01]  /*46d0*/  MOV R166, 0x4 ;  /* 0x0000000400a67802 */ /* 0x001fe20000000f00 */
[----:B-1----:R-:W-:Y:S01]  /*46e0*/  FADD.FTZ R178, R178, R113 ;  /* 0x00000071b2b27221 */ /* 0x002fe20000010000 */
[----:B------:R-:W-:Y:S01]  /*46f0*/  MOV R183, 0xffffffff ;  /* 0xffffffff00b77802 */ /* 0x000fe20000000f00 */
[----:B------:R-:W-:Y:S01]  /*4700*/  IMAD.MOV.U32 R180, RZ, RZ, 0x1f ;  /* 0x0000001fffb47424 */ /* 0x000fe200078e00ff */
[----:B------:R-:W-:Y:S01]  /*4710*/  MOV R108, 0x4740 ;  /* 0x00004740006c7802 */ /* 0x000fe20000000f00 */
[----:B------:R-:W-:-:S02]  /*4720*/  IMAD.MOV.U32 R113, RZ, RZ, R112 ;  /* 0x000000ffff717224 */ /* 0x000fc400078e0070 */
[----:B------:R-:W-:Y:S05]  /*4730*/  CALL.REL.NOINC `($__internal_14_$__cuda_sm70_shflsync_down_p) ;  /* 0x0000027000007944 */ /* 0x000fea0003c00000 */
[----:B0-----:R-:W-:Y:S01]  /*4740*/  HFMA2.MMA R166, -RZ, RZ, 0, 2.384185791015625e-07 ;  /* 0x00000004ffa67435 */ /* 0x001fe200000001ff */
[----:B-1----:R-:W-:Y:S01]  /*4750*/  MOV R111, R113 ;  /* 0x00000071006f7202 */ /* 0x002fe20000000f00 */
[----:B------:R-:W-:Y:S01]  /*4760*/  IMAD.MOV.U32 R113, RZ, RZ, R178 ;  /* 0x000000ffff717224 */ /* 0x000fe200078e00b2 */
[----:B------:R-:W-:Y:S01]  /*4770*/  MOV R183, 0xffffffff ;  /* 0xffffffff00b77802 */ /* 0x000fe20000000f00 */
[----:B------:R-:W-:Y:S01]  /*4780*/  IMAD.MOV.U32 R180, RZ, RZ, 0x1f ;  /* 0x0000001fffb47424 */ /* 0x000fe200078e00ff */
[----:B------:R-:W-:-:S02]  /*4790*/  MOV R108, 0x47b0 ;  /* 0x000047b0006c7802 */ /* 0x000fc40000000f00 */
[----:B------:R-:W-:Y:S05]  /*47a0*/  CALL.REL.NOINC `($__internal_14_$__cuda_sm70_shflsync_down_p) ;  /* 0x0000020000007944 */ /* 0x000fea0003c00000 */
        /* <DEDUP_REMOVED lines=23> */
[----:B0-----:R-:W-:Y:S01]  /*4920*/  HFMA2.MMA R166, -RZ, RZ, 0, 5.9604644775390625e-08 ;  /* 0x00000001ffa67435 */ /* 0x001fe200000001ff */
[----:B-1----:R-:W-:Y:S01]  /*4930*/  MOV R115, R113 ;  /* 0x0000007100737202 */ /* 0x002fe20000000f00 */
[----:B------:R-:W-:Y:S01]  /*4940*/  IMAD.MOV.U32 R113, RZ, RZ, R167 ;  /* 0x000000ffff717224 */ /* 0x000fe200078e00a7 */
[----:B------:R-:W-:Y:S01]  /*4950*/  MOV R183, 0xffffffff ;  /* 0xffffffff00b77802 */ /* 0x000fe20000000f00 */
[----:B------:R-:W-:Y:S01]  /*4960*/  IMAD.MOV.U32 R180, RZ, RZ, 0x1f ;  /* 0x0000001fffb47424 */ /* 0x000fe200078e00ff */
[----:B------:R-:W-:-:S02]  /*4970*/  MOV R108, 0x4990 ;  /* 0x00004990006c7802 */ /* 0x000fc40000000f00 */
[----:B------:R-:W-:Y:S05]  /*4980*/  CALL.REL.NOINC `($__internal_14_$__cuda_sm70_shflsync_down_p) ;  /* 0x0000002000007944 */ /* 0x000fea0003c00000 */
[----:B-1----:R-:W-:Y:S01]  /*4990*/  IMAD.MOV.U32 R178, RZ, RZ, R113 ;  /* 0x000000ffffb27224 */ /* 0x002fe200078e0071 */
[----:B0-----:R-:W-:Y:S05]  /*49a0*/  BRA `(.L_x_808) ;  /* 0xffffd6a000007947 */ /* 0x001fea000383ffff */
        .weak           $__internal_14_$__cuda_sm70_shflsync_down_p
        .type           $__internal_14_$__cuda_sm70_shflsync_down_p,@function
        .size           $__internal_14_$__cuda_sm70_shflsync_down_p,(.L_x_9758 - $__internal_14_$__cuda_sm70_shflsync_down_p)
$__internal_14_$__cuda_sm70_shflsync_down_p:
[----:B------:R-:W-:Y:S01]  /*49b0*/  HFMA2.MMA R109, -RZ, RZ, 0, 0 ;  /* 0x00000000ff6d7435 */ /* 0x000fe200000001ff */
[----:B------:R-:W-:Y:S04]  /*49c0*/  WARPSYNC R183 ;  /* 0x000000b700007348 */ /* 0x000fe80003800000 */
[----:B------:R0:W1:Y:S01]  /*49d0*/  SHFL.DOWN PT, R113, R113, R166, R180 ;  /* 0x080000a671717389 */ /* 0x00006200000e00b4 */
[----:B------:R-:W-:Y:S05]  /*49e0*/  RET.REL.NODEC R108 `(_ZN10layer_norm13ln_bwd_kernelINS_13Kernel_traitsI13__nv_bfloat16S2_S2_S2_fjLj2560ELj1ELj1ELj4ELj8ENS_18Kernel_traits_baseILj2560ES2_S2_S2_S2_fjLj128EEEEELb1ELb1ELb0ELb0EEEvNS_9BwdParamsE) ;  /* 0xffffb6106c007950 */ /* 0x000fea0003c3ffff */
.L_x_809:
        /* <DEDUP_REMOVED lines=9> */
.L_x_9758:


//--------------------- .text._ZN10layer_norm13ln_bwd_kernelINS_13Kernel_traitsI13__nv_bfloat16S2_S2_S2_fjLj2560ELj1ELj1ELj4ELj8ENS_18Kernel_traits_baseILj2560ES2_S2_S2_S2_fjLj128EEEEELb1ELb1ELb0ELb1EEEvNS_9BwdParamsE --------------------------
	.section	.text._ZN10layer_norm13ln_bwd_kernelINS_13Kernel_traitsI13__nv_bfloat16S2_S2_S2_fjLj2560ELj1ELj1ELj4ELj8ENS_18Kernel_traits_baseILj2560ES2_S2_S2_S2_fjLj128EEEEELb1ELb1ELb0ELb1EEEvNS_9BwdParamsE,"ax",@progbits
	.sectioninfo	@"SHI_REGISTERS=195"
	.align	128
        .global         _ZN10layer_norm13ln_bwd_kernelINS_13Kernel_traitsI13__nv_bfloat16S2_S2_S2_fjLj2560ELj1ELj1ELj4ELj8ENS_18Kernel_traits_baseILj2560ES2_S2_S2_S2_fjLj128EEEEELb1ELb1ELb0ELb1EEEvNS_9BwdParamsE
        .type           _ZN10layer_norm13ln_bwd_kernelINS_13Kernel_traitsI13__nv_bfloat16S2_S2_S2_fjLj2560ELj1ELj1ELj4ELj8ENS_18Kernel_traits_baseILj2560ES2_S2_S2_S2_fjLj128EEEEELb1ELb1ELb0ELb1EEEvNS_9BwdParamsE,@function
        .size           _ZN10layer_norm13ln_bwd_kernelINS_13Kernel_traitsI13__nv_bfloat16S2_S2_S2_fjLj2560ELj1ELj1ELj4ELj8ENS_18Kernel_traits_baseILj2560ES2_S2_S2_S2_fjLj128EEEEELb1ELb1ELb0ELb1EEEvNS_9BwdParamsE,(.L_x_9759 - _ZN10layer_norm13ln_bwd_kernelINS_13Kernel_traitsI13__nv_bfloat16S2_S2_S2_fjLj2560ELj1ELj1ELj4ELj8ENS_18Kernel_traits_baseILj2560ES2_S2_S2_S2_fjLj128EEEEELb1ELb1ELb0ELb1EEEvNS_9BwdParamsE)
        .other          _ZN10layer_norm13ln_bwd_kernelINS_13Kernel_traitsI13__nv_bfloat16S2_S2_S2_fjLj2560ELj1ELj1ELj4ELj8ENS_18Kernel_traits_baseILj2560ES2_S2_S2_S2_fjLj128EEEEELb1ELb1ELb0ELb1EEEvNS_9BwdParamsE,@"STO_CUDA_ENTRY STV_DEFAULT"
_ZN10layer_norm13ln_bwd_kernelINS_13Kernel_traitsI13__nv_bfloat16S2_S2_S2_fjLj2560ELj1ELj1ELj4ELj8ENS_18Kernel_traits_baseILj2560ES2_S2_S2_S2_fjLj128EEEEELb1ELb1ELb0ELb1EEEvNS_9BwdParamsE:
.text._ZN10layer_norm13ln_bwd_kernelINS_13Kernel_traitsI13__nv_bfloat16S2_S2_S2_fjLj2560ELj1ELj1ELj4ELj8ENS_18Kernel_traits_baseILj2560ES2_S2_S2_S2_fjLj128EEEEELb1ELb1ELb0ELb1EEEvNS_9BwdParamsE:
        /* <DEDUP_REMOVED lines=38> */
.L_x_810:
        /* <DEDUP_REMOVED lines=47> */
[----:B--2---:R-:W-:Y:S02]  /*0550*/  SHF.R.U64 R70, R148, 0x10, R149 ;  /* 0x0000001094467819 */ /* 0x004fe40000001295 */
[----:B------:R-:W-:Y:S02]  /*0560*/  PRMT R150, RZ, 0x5410, R148 ;  /* 0x00005410ff967816 */ /* 0x000fe40000000094 */
[----:B---3--:R-:W-:Y:S02]  /*0570*/  SHF.R.U64 R68, R146, 0x10, R147 ;  /* 0x0000001092447819 */ /* 0x008fe40000001293 */
[----:B------:R-:W-:Y:S02]  /*0580*/  PRMT R148, RZ, 0x5410, R146 ;  /* 0x00005410ff947816 */ /* 0x000fe40000000092 */
[----:B----4-:R-:W-:Y:S02]  /*0590*/  SHF.R.U64 R66, R144, 0x10, R145 ;  /* 0x0000001090427819 */ /* 0x010fe40000001291 */
[----:B------:R-:W-:-:S02]  /*05a0*/  PRMT R146, RZ, 0x5410, R144 ;  /* 0x00005410ff927816 */ /* 0x000fc40000000090 */
[----:B-----5:R-:W-:Y:S02]  /*05b0*/  SHF.R.U64 R64, R142, 0x10, R143 ;  /* 0x000000108e407819 */ /* 0x020fe4000000128f */
[----:B------:R-:W-:Y:S02]  /*05c0*/  PRMT R144, RZ, 0x5410, R142 ;  /* 0x00005410ff907816 */ /* 0x000fe4000000008e */
[----:B------:R-:W-:Y:S02]  /*05d0*/  SHF.R.U64 R62, R140, 0x10, R141 ;  /* 0x000000108c3e7819 */ /* 0x000fe4000000128d */
[----:B------:R-:W-:Y:S02]  /*05e0*/  PRMT R142, RZ, 0x5410, R140 ;  /* 0x00005410ff8e7816 */ /* 0x000fe4000000008c */
[----:B------:R-:W-:Y:S02]  /*05f0*/  SHF.R.U64 R60, R138, 0x10, R139 ;  /* 0x000000108a3c7819 */ /* 0x000fe4000000128b */
[----:B------:R-:W-:-:S02]  /*0600*/  PRMT R140, RZ, 0x5410, R138 ;  /* 0x00005410ff8c7816 */ /* 0x000fc4000000008a */
[----:B------:R-:W-:Y:S02]  /*0610*/  SHF.R.U32.HI R69, RZ, 0x10, R149 ;  /* 0x00000010ff457819 */ /* 0x000fe40000011695 */
[----:B------:R-:W-:Y:S02]  /*0620*/  SHF.R.U32.HI R67, RZ, 0x10, R147 ;  /* 0x00000010ff437819 */ /* 0x000fe40000011693 */
[----:B------:R-:W-:Y:S02]  /*0630*/  SHF.R.U32.HI R65, RZ, 0x10, R145 ;  /* 0x00000010ff417819 */ /* 0x000fe40000011691 */
[----:B------:R-:W-:Y:S02]  /*0640*/  SHF.R.U32.HI R63, RZ, 0x10, R143 ;  /* 0x00000010ff3f7819 */ /* 0x000fe4000001168f */
[----:B------:R-:W-:Y:S02]  /*0650*/  SHF.R.U32.HI R61, RZ, 0x10, R141 ;  /* 0x00000010ff3d7819 */ /* 0x000fe4000001168d */
[----:B------:R-:W-:-:S02]  /*0660*/  SHF.R.U32.HI R59, RZ, 0x10, R139 ;  /* 0x00000010ff3b7819 */ /* 0x000fc4000001168b */
[--C-:B------:R-:W-:Y:S02]  /*0670*/  SHF.R.U64 R58, R136, 0x10, R137.reuse ;  /* 0x00000010883a7819 */ /* 0x100fe40000001289 */
[----:B------:R-:W-:Y:S02]  /*0680*/  PRMT R138, RZ, 0x5410, R136 ;  /* 0x00005410ff8a7816 */ /* 0x000fe40000000088 */
[----:B------:R-:W-:Y:S02]  /*0690*/  SHF.R.U32.HI R57, RZ, 0x10, R137 ;  /* 0x00000010ff397819 */ /* 0x000fe40000011689 */
[--C-:B------:R-:W-:Y:S02]  /*06a0*/  SHF.R.U64 R56, R134, 0x10, R135.reuse ;  /* 0x0000001086387819 */ /* 0x100fe40000001287 */
[----:B------:R-:W-:Y:S02]  /*06b0*/  SHF.R.U32.HI R55, RZ, 0x10, R135 ;  /* 0x00000010ff377819 */ /* 0x000fe40000011687 */
[----:B------:R-:W-:-:S02]  /*06c0*/  SHF.R.U64 R54, R132, 0x10, R133 ;  /* 0x0000001084367819 */ /* 0x000fc40000001285 */
[----:B------:R-:W-:Y:S02]  /*06d0*/  SHF.R.U32.HI R53, RZ, 0x10, R133 ;  /* 0x00000010ff357819 */ /* 0x000fe40000011685 */
[--C-:B------:R-:W-:Y:S02]  /*06e0*/  SHF.R.U64 R52, R130, 0x10, R131.reuse ;  /* 0x0000001082347819 */ /* 0x100fe40000001283 */
[----:B------:R-:W-:Y:S02]  /*06f0*/  SHF.R.U32.HI R0, RZ, 0x10, R131 ;  /* 0x00000010ff007819 */ /* 0x000fe40000011683 */
[----:B------:R-:W-:Y:S02]  /*0700*/  PRMT R136, RZ, 0x5410, R134 ;  /* 0x00005410ff887816 */ /* 0x000fe40000000086 */
[----:B------:R-:W-:Y:S02]  /*0710*/  PRMT R134, RZ, 0x5410, R132 ;  /* 0x00005410ff867816 */ /* 0x000fe40000000084 */
[----:B------:R-:W-:Y:S01]  /*0720*/  PRMT R132, RZ, 0x5410, R130 ;  /* 0x00005410ff847816 */ /* 0x000fe20000000082 */
        /* <DEDUP_REMOVED lines=31> */
.L_x_816:
        /* <DEDUP_REMOVED lines=8> */
[C---:B------:R-:W-:Y:S01]  /*09a0*/  IMAD.WIDE.U32 R4, R160.reuse, R43, c[0x0][0x208] ;  /* 0x00008200a0047625 */ /* 0x040fe200078e002b */
[----:B------:R-:W-:-:S03]  /*09b0*/  IADD3 R161, R160, 0x100, RZ ;  /* 0x00000100a0a17810 */ /* 0x000fc60007ffe0ff */
[CC--:B------:R-:W-:Y:S01]  /*09c0*/  IMAD.WIDE.U32 R22, R160.reuse, R43.reuse, c[0x0][0x188] ;  /* 0x00006200a0167625 */ /* 0x0c0fe200078e002b */
[C---:B------:R-:W-:Y:S01]  /*09d0*/  IADD3 R158, R160.reuse, 0x180, RZ ;  /* 0x00000180a09e7810 */ /* 0x040fe20007ffe0ff */
[----:B------:R-:W2:Y:S01]  /*09e0*/  LDG.E.64 R4, [R4.64] ;  /* 0x0000000404047981 */ /* 0x000ea2000c1e1b00 */
[----:B------:R-:W-:Y:S01]  /*09f0*/  IADD3 R153, R160, 0x200, RZ ;  /* 0x00000200a0997810 */ /* 0x000fe20007ffe0ff */
[----:B------:R-:W-:Y:S02]  /*0a00*/  IMAD.WIDE R34, R151, R50, c[0x0][0x1a0] ;  /* 0x0000680097227625 */ /* 0x000fe400078e0232 */
[----:B------:R-:W3:Y:S02]  /*0a10*/  LDG.E.64 R22, [R22.64] ;  /* 0x0000000416167981 */ /* 0x000ee4000c1e1b00 */
[CC--:B------:R-:W-:Y:S02]  /*0a20*/  IMAD.WIDE.U32 R24, R162.reuse, R43.reuse, c[0x0][0x188] ;  /* 0x00006200a2187625 */ /* 0x0c0fe400078e002b */
[----:B------:R0:W4:Y:S02]  /*0a30*/  LDG.E R164, [R34.64] ;  /* 0x0000000422a47981 */ /* 0x000124000c1e1900 */
        /* <DEDUP_REMOVED lines=8> */
[CC--:B------:R-:W-:Y:S02]  /*0ac0*/  IMAD.WIDE.U32 R28, R158.reuse, R43.reuse, c[0x0][0x188] ;  /* 0x000062009e1c7625 */ /* 0x0c0fe400078e002b */
[----:B------:R-:W4:Y:S02]  /*0ad0*/  LDG.E.64 R26, [R26.64] ;  /* 0x000000041a1a7981 */ /* 0x000f24000c1e1b00 */
[-C--:B------:R-:W-:Y:S02]  /*0ae0*/  IMAD.WIDE.U32 R30, R153, R43.reuse, c[0x0][0x188] ;  /* 0x00006200991e7625 */ /* 0x080fe400078e002b */
[----:B------:R-:W4:Y:S02]  /*0af0*/  LDG.E.64 R28, [R28.64] ;  /* 0x000000041c1c7981 */ /* 0x000f24000c1e1b00 */
[----:B------:R-:W-:-:S02]  /*0b00*/  IMAD.WIDE.U32 R10, R158, R43, c[0x0][0x208] ;  /* 0x000082009e0a7625 */ /* 0x000fc400078e002b */
        /* <DEDUP_REMOVED lines=8> */
[----:B------:R-:W-:-:S06]  /*0b90*/  @P0 LEA.HI.X R33, R151, c[0x0][0x1c4], R38, 0x1, P2 ;  /* 0x0000710097210a11 */ /* 0x000fcc00010f0c26 */
[----:B------:R1:W4:Y:S01]  /*0ba0*/  @P0 LDG.E.U16 R33, [R32.64] ;  /* 0x0000000420210981 */ /* 0x000322000c1e1500 */
[----:B------:R-:W-:-:S04]  /*0bb0*/  ISETP.NE.U32.AND P1, PT, RZ, c[0x0][0x218], PT ;  /* 0x00008600ff007a0c */ /* 0x000fc80003f25070 */
[----:B------:R-:W-:Y:S01]  /*0bc0*/  ISETP.NE.AND.EX P1, PT, RZ, c[0x0][0x21c], PT, P1 ;  /* 0x00008700ff007a0c */ /* 0x000fe20003f25310 */
[C---:B0-----:R-:W-:Y:S01]  /*0bd0*/  IMAD.WIDE.U32 R34, R160.reuse, R50, c[0x0][0x190] ;  /* 0x00006400a0227625 */ /* 0x041fe200078e0032 */
[----:B------:R-:W-:Y:S01]  /*0be0*/  LOP3.LUT P2, RZ, R163, 0xff, RZ, 0xc0, !PT ;  /* 0x000000ffa3ff7812 */ /* 0x000fe2000784c0ff */
[----:B------:R-:W-:Y:S02]  /*0bf0*/  ULDC.U8 UR6, c[0x0][0x1f0] ;  /* 0x00007c0000067ab9 */ /* 0x000fe40000000000 */
[----:B------:R-:W-:Y:S02]  /*0c00*/  ISETP.NE.AND P3, PT, RZ, UR6, PT ;  /* 0x00000006ff007c0c */ /* 0x000fe4000bf65270 */
[----:B------:R0:W5:Y:S06]  /*0c10*/  LDG.E R34, [R34.64] ;  /* 0x0000000422227981 */ /* 0x00016c000c1e1900 */
[----:B------:R-:W-:-:S04]  /*0c20*/  @P1 IMAD.WIDE.U32 R44, R160, R43, c[0x0][0x218] ;  /* 0x00008600a02c1625 */ /* 0x000fc800078e002b */
[-C--:B------:R-:W-:Y:S01]  /*0c30*/  @P1 IMAD.WIDE.U32 R40, R158, R43.reuse, c[0x0][0x218] ;  /* 0x000086009e281625 */ /* 0x080fe200078e002b */
[----:B------:R0:W5:Y:S03]  /*0c40*/  @P1 LDG.E.64 R2, [R44.64] ;  /* 0x000000042c021981 */ /* 0x000166000c1e1b00 */
[-C--:B-1----:R-:W-:Y:S01]  /*0c50*/  @P1 IMAD.WIDE.U32 R36, R162, R43.reuse, c[0x0][0x218] ;  /* 0x00008600a2241625 */ /* 0x082fe200078e002b */
[----:B------:R1:W5:Y:S03]  /*0c60*/  @P1 LDG.E.64 R16, [R40.64] ;  /* 0x0000000428101981 */ /* 0x000366000c1e1b00 */
[C---:B------:R-:W-:Y:S01]  /*0c70*/  @P1 IMAD.WIDE.U32 R38, R161.reuse, R43, c[0x0][0x218] ;  /* 0x00008600a1261625 */ /* 0x040fe200078e002b */
[----:B------:R1:W5:Y:S03]  /*0c80*/  @P1 LDG.E.64 R12, [R36.64] ;  /* 0x00000004240c1981 */ /* 0x000366000c1e1b00 */
[----:B0-----:R-:W-:Y:S01]  /*0c90*/  IMAD.WIDE.U32 R44, R50, R162, c[0x0][0x190] ;  /* 0x00006400322c7625 */ /* 0x001fe200078e00a2 */
[----:B------:R0:W5:Y:S03]  /*0ca0*/  @P1 LDG.E.64 R14, [R38.64] ;  /* 0x00000004260e1981 */ /* 0x000166000c1e1b00 */
[----:B------:R-:W-:-:S02]  /*0cb0*/  IMAD.WIDE.U32 R46, R161, R50, c[0x0][0x190] ;  /* 0x00006400a12e7625 */ /* 0x000fc400078e0032 */
[----:B------:R0:W5:Y:S02]  /*0cc0*/  LDG.E R44, [R44.64] ;  /* 0x000000042c2c7981 */ /* 0x000164000c1e1900 */
[----:B------:R-:W-:Y:S02]  /*0cd0*/  @P1 IMAD.WIDE.U32 R42, R153, R43, c[0x0][0x218] ;  /* 0x00008600992a1625 */ /* 0x000fe400078e002b */
[----:B------:R0:W5:Y:S04]  /*0ce0*/  LDG.E R46, [R46.64] ;  /* 0x000000042e2e7981 */ /* 0x000168000c1e1900 */
[----:B------:R0:W5:Y:S01]  /*0cf0*/  @P1 LDG.E.64 R18, [R42.64] ;  /* 0x000000042a121981 */ /* 0x000162000c1e1b00 */
[----:B------:R-:W-:-:S04]  /*0d00*/  IMAD.WIDE.U32 R48, R158, R50, c[0x0][0x190] ;  /* 0x000064009e307625 */ /* 0x000fc800078e0032 */
[----:B------:R-:W-:Y:S02]  /*0d10*/  IMAD.WIDE.U32 R50, R153, R50, c[0x0][0x190] ;  /* 0x0000640099327625 */ /* 0x000fe400078e0032 */
[----:B------:R0:W5:Y:S04]  /*0d20*/  LDG.E R48, [R48.64] ;  /* 0x0000000430307981 */ /* 0x000168000c1e1900 */
[----:B------:R0:W5:Y:S01]  /*0d30*/  LDG.E R50, [R50.64] ;  /* 0x0000000432327981 */ /* 0x000162000c1e1900 */
[--C-:B--2---:R-:W-:Y:S02]  /*0d40*/  SHF.R.U64 R163, R4, 0x10, R5.reuse ;  /* 0x0000001004a37819 */ /* 0x104fe40000001205 */
[----:B------:R-:W-:Y:S02]  /*0d50*/  MOV R35, R5 ;  /* 0x0000000500237202 */ /* 0x000fe40000000f00 */
[----:B------:R-:W-:-:S02]  /*0d60*/  SHF.R.U32.HI R167, RZ, 0x10, R5 ;  /* 0x00000010ffa77819 */ /* 0x000fc40000011605 */
[----:B---3--:R-:W-:Y:S02]  /*0d70*/  SHF.R.U32.HI R5, RZ, 0x10, R23 ;  /* 0x00000010ff057819 */ /* 0x008fe40000011617 */
[----:B----4-:R-:W-:Y:S02]  /*0d80*/  FSEL R174, R164, RZ, !P3 ;  /* 0x000000ffa4ae7208 */ /* 0x010fe40005800000 */
[----:B------:R-:W-:Y:S01]  /*0d90*/  PRMT R5, RZ, 0x5410, R5 ;  /* 0x00005410ff057816 */ /* 0x000fe20000000005 */
[----:B------:R-:W-:Y:S01]  /*0da0*/  IMAD.MOV.U32 R32, RZ, RZ, R4 ;  /* 0x000000ffff207224 */ /* 0x000fe200078e0004 */
[----:B-1----:R-:W-:Y:S02]  /*0db0*/  SHF.R.U64 R40, R24, 0x10, R25 ;  /* 0x0000001018287819 */ /* 0x002fe40000001219 */
[----:B------:R-:W-:Y:S02]  /*0dc0*/  SHF.R.U64 R4, R22, 0x10, R23 ;  /* 0x0000001016047819 */ /* 0x000fe40000001217 */
[----:B------:R-:W-:-:S02]  /*0dd0*/  SHF.R.U64 R173, R6, 0x10, R7 ;  /* 0x0000001006ad7819 */ /* 0x000fc40000001207 */
[----:B------:R-:W-:Y:S02]  /*0de0*/  MOV R37, R7 ;  /* 0x0000000700257202 */ /* 0x000fe40000000f00 */
[----:B------:R-:W-:Y:S02]  /*0df0*/  SHF.R.U32.HI R181, RZ, 0x10, R7 ;  /* 0x00000010ffb57819 */ /* 0x000fe40000011607 */
[----:B0-----:R-:W-:Y:S02]  /*0e00*/  MOV R38, R8 ;  /* 0x0000000800267202 */ /* 0x001fe40000000f00 */
[----:B------:R-:W-:Y:S01]  /*0e10*/  SHF.R.U64 R179, R8, 0x10, R9 ;  /* 0x0000001008b37819 */ /* 0x000fe20000001209 */
[----:B------:R-:W-:Y:S01]  /*0e20*/  IMAD.MOV.U32 R36, RZ, RZ, R6 ;  /* 0x000000ffff247224 */ /* 0x000fe200078e0006 */
[----:B------:R-:W-:Y:S01]  /*0e30*/  SHF.R.U64 R169, R20, 0x10, R21 ;  /* 0x0000001014a97819 */ /* 0x000fe20000001215 */
[----:B------:R-:W-:Y:S01]  /*0e40*/  FADD.FTZ R176, -R174, R5 ;  /* 0x00000005aeb07221 */ /* 0x000fe20000010100 */
[----:B------:R-:W-:-:S02]  /*0e50*/  MOV R165, R21 ;  /* 0x0000001500a57202 */ /* 0x000fc40000000f00 */
[----:B------:R-:W-:Y:S02]  /*0e60*/  SHF.R.U32.HI R192, RZ, 0x10, R21 ;  /* 0x00000010ffc07819 */ /* 0x000fe40000011615 */
[----:B------:R-:W-:Y:S02]  /*0e70*/  SHF.R.U64 R7, R26, 0x10, R27 ;  /* 0x000000101a077819 */ /* 0x000fe4000000121b */
[----:B------:R-:W-:Y:S01]  /*0e80*/  PRMT R8, RZ, 0x5410, R28 ;  /* 0x00005410ff087816 */ /* 0x000fe2000000001c */
[--C-:B------:R-:W-:Y:S01]  /*0e90*/  IMAD.MOV.U32 R39, RZ, RZ, R9.reuse ;  /* 0x000000ffff277224 */ /* 0x100fe200078e0009 */
[----:B------:R-:W-:Y:S01]  /*0ea0*/  PRMT R26, RZ, 0x5410, R26 ;  /* 0x00005410ff1a7816 */ /* 0x000fe2000000001a */
[----:B------:R-:W-:Y:S01]  /*0eb0*/  IMAD.MOV.U32 R47, RZ, RZ, R20 ;  /* 0x000000ffff2f7224 */ /* 0x000fe200078e0014 */
[----:B------:R-:W-:Y:S02]  /*0ec0*/  PRMT R21, RZ, 0x5410, R30 ;  /* 0x00005410ff157816 */ /* 0x000fe4000000001e */
[----:B------:R-:W-:-:S02]  /*0ed0*/  SHF.R.U32.HI R177, RZ, 0x10, R9 ;  /* 0x00000010ffb17819 */ /* 0x000fc40000011609 */
[--C-:B------:R-:W-:Y:S02]  /*0ee0*/  SHF.R.U64 R175, R10, 0x10, R11.reuse ;  /* 0x000000100aaf7819 */ /* 0x100fe4000000120b */
[----:B------:R-:W-:Y:S02]  /*0ef0*/  MOV R45, R11 ;  /* 0x0000000b002d7202 */ /* 0x000fe40000000f00 */
[----:B------:R-:W-:Y:S02]  /*0f00*/  SHF.R.U32.HI R171, RZ, 0x10, R11 ;  /* 0x00000010ffab7819 */ /* 0x000fe4000001160b */
[----:B------:R-:W-:Y:S02]  /*0f10*/  SHF.R.U32.HI R6, RZ, 0x10, R25 ;  /* 0x00000010ff067819 */ /* 0x000fe40000011619 */
[----:B------:R-:W-:Y:S02]  /*0f20*/  PRMT R5, RZ, 0x5410, R40 ;  /* 0x00005410ff057816 */ /* 0x000fe40000000028 */
[----:B------:R-:W-:-:S02]  /*0f30*/  PRMT R22, RZ, 0x5410, R22 ;  /* 0x00005410ff167816 */ /* 0x000fc40000000016 */
[----:B------:R-:W-:Y:S02]  /*0f40*/  SHF.R.U32.HI R9, RZ, 0x10, R27 ;  /* 0x00000010ff097819 */ /* 0x000fe4000001161b */
[--C-:B------:R-:W-:Y:S02]  /*0f50*/  SHF.R.U64 R11, R28, 0x10, R29.reuse ;  /* 0x000000101c0b7819 */ /* 0x100fe4000000121d */
[----:B------:R-:W-:Y:S02]  /*0f60*/  SHF.R.U32.HI R20, RZ, 0x10, R29 ;  /* 0x00000010ff147819 */ /* 0x000fe4000001161d */
[--C-:B------:R-:W-:Y:S02]  /*0f70*/  SHF.R.U64 R42, R30, 0x10, R31.reuse ;  /* 0x000000101e2a7819 */ /* 0x100fe4000000121f */
[----:B------:R-:W-:Y:S02]  /*0f80*/  SHF.R.U32.HI R41, RZ, 0x10, R31 ;  /* 0x00000010ff297819 */ /* 0x000fe4000001161f */
        /* <DEDUP_REMOVED lines=20> */
[----:B------:R-:W-:Y:S01]  /*10d0*/  PRMT R5, RZ, 0x5410, R32 ;  /* 0x00005410ff057816 */ /* 0x000fe20000000020 */
[C---:B------:R-:W-:Y:S01]  /*10e0*/  FADD.FTZ R184, -R174.reuse, R6 ;  /* 0x00000006aeb87221 */ /* 0x040fe20000010100 */
[----:B------:R-:W-:Y:S01]  /*10f0*/  MOV R43, R10 ;  /* 0x0000000a002b7202 */ /* 0x000fe20000000f00 */
[C---:B------:R-:W-:Y:S01]  /*1100*/  FADD.FTZ R10, -R174.reuse, R23 ;  /* 0x00000017ae0a7221 */ /* 0x040fe20000010100 */
        /* <DEDUP_REMOVED lines=11> */
[----:B------:R-:W-:Y:S02]  /*11c0*/  FADD.FTZ R6, -R174, R21 ;  /* 0x00000015ae067221 */ /* 0x000fe40000010100 */
[C---:B------:R-:W-:Y:S02]  /*11d0*/  FMUL.FTZ R49, R159.reuse, R22 ;  /* 0x000000169f317220 */ /* 0x040fe40000410000 */
[----:B------:R-:W-:Y:S02]  /*11e0*/  FMUL.FTZ R170, R159, R170 ;  /* 0x000000aa9faa7220 */ /* 0x000fe40000410000 */
[-C--:B------:R-:W-:Y:S01]  /*11f0*/  FMUL.FTZ R174, R150, R5.reuse ;  /* 0x0000000596ae7220 */ /* 0x080fe20000410000 */
[----:B------:R-:W-:Y:S01]  /*1200*/  PRMT R7, RZ, 0x5410, R36 ;  /* 0x00005410ff077816 */ /* 0x000fe20000000024 */
[----:B------:R-:W-:Y:S01]  /*1210*/  FADD.FTZ R92, R5, R92 ;  /* 0x0000005c055c7221 */ /* 0x000fe20000010000 */
[----:B------:R-:W-:Y:S01]  /*1220*/  PRMT R29, RZ, 0x5410, R169 ;  /* 0x00005410ff1d7816 */ /* 0x000fe200000000a9 */
[----:B------:R-:W-:Y:S01]  /*1230*/  FFMA.FTZ R72, R49, R5, R72 ;  /* 0x0000000531487223 */ /* 0x000fe20000010048 */
[----:B------:R-:W-:Y:S01]  /*1240*/  PRMT R35, RZ, 0x5410, R35 ;  /* 0x00005410ff237816 */ /* 0x000fe20000000023 */
[----:B------:R-:W-:-:S02]  /*1250*/  FADD.FTZ R91, R163, R91 ;  /* 0x0000005ba35b7221 */ /* 0x000fc40000010000 */
[C---:B------:R-:W-:Y:S02]  /*1260*/  FMUL.FTZ R51, R159.reuse, R10 ;  /* 0x0000000a9f337220 */ /* 0x040fe40000410000 */
[-C--:B------:R-:W-:Y:S02]  /*1270*/  FFMA.FTZ R71, R170, R163.reuse, R71 ;  /* 0x000000a3aa477223 */ /* 0x080fe40000010047 */
[----:B------:R-:W-:Y:S02]  /*1280*/  FMUL.FTZ R169, R159, R28 ;  /* 0x0000001c9fa97220 */ /* 0x000fe40000410000 */
[----:B------:R-:W-:Y:S02]  /*1290*/  FMUL.FTZ R163, R70, R163 ;  /* 0x000000a346a37220 */ /* 0x000fe40000410000 */
[----:B------:R-:W-:Y:S02]  /*12a0*/  FADD.FTZ R10, RZ, R174 ;  /* 0x000000aeff0a7221 */ /* 0x000fe40000010000 */
[----:B------:R-:W-:Y:S01]  /*12b0*/  FFMA.FTZ R5, R49, R174, RZ ;  /* 0x000000ae31057223 */ /* 0x000fe200000100ff */
[----:B------:R-:W-:Y:S01]  /*12c0*/  PRMT R20, RZ, 0x5410, R167 ;  /* 0x00005410ff147816 */ /* 0x000fe200000000a7 */
[----:B------:R-:W-:-:S02]  /*12d0*/  FADD.FTZ R96, R7, R96 ;  /* 0x0000006007607221 */ /* 0x000fc40000010000 */
[-C--:B------:R-:W-:Y:S02]  /*12e0*/  FFMA.FTZ R76, R169, R7.reuse, R76 ;  /* 0x00000007a94c7223 */ /* 0x080fe4000001004c */
[----:B------:R-:W-:Y:S02]  /*12f0*/  FMUL.FTZ R182, R148, R7 ;  /* 0x0000000794b67220 */ /* 0x000fe40000410000 */
[----:B------:R-:W-:Y:S02]  /*1300*/  FMUL.FTZ R178, R149, R35 ;  /* 0x0000002395b27220 */ /* 0x000fe40000410000 */
[----:B------:R-:W-:Y:S02]  /*1310*/  FADD.FTZ R7, R10, R163 ;  /* 0x000000a30a077221 */ /* 0x000fe40000010000 */
[----:B------:R-:W-:Y:S02]  /*1320*/  FFMA.FTZ R5, R170, R163, R5 ;  /* 0x000000a3aa057223 */ /* 0x000fe40000010005 */
[----:B------:R-:W-:-:S02]  /*1330*/  FMUL.FTZ R176, R159, R176 ;  /* 0x000000b09fb07220 */ /* 0x000fc40000410000 */
[----:B------:R-:W-:Y:S02]  /*1340*/  FMUL.FTZ R167, R69, R20 ;  /* 0x0000001445a77220 */ /* 0x000fe40000410000 */
[----:B------:R-:W-:Y:S02]  /*1350*/  FADD.FTZ R10, R7, R178 ;  /* 0x000000b2070a7221 */ /* 0x000fe40000010000 */
[----:B------:R-:W-:Y:S01]  /*1360*/  FFMA.FTZ R5, R51, R178, R5 ;  /* 0x000000b233057223 */ /* 0x000fe20000010005 */
[----:B------:R-:W-:Y:S01]  /*1370*/  PRMT R173, RZ, 0x5410, R173 ;  /* 0x00005410ffad7816 */ /* 0x000fe200000000ad */
[----:B------:R-:W-:Y:S02]  /*1380*/  FMUL.FTZ R180, R159, R180 ;  /* 0x000000b49fb47220 */ /* 0x000fe40000410000 */
        /* <DEDUP_REMOVED lines=17> */
[----:B------:R-:W-:Y:S01]  /*14a0*/  FMUL.FTZ R184, R159, R184 ;  /* 0x000000b89fb87220 */ /* 0x000fe20000410000 */
[----:B------:R-:W-:Y:S01]  /*14b0*/  PRMT R21, RZ, 0x5410, R175 ;  /* 0x00005410ff157816 */ /* 0x000fe200000000af */
[----:B------:R-:W-:Y:S02]  /*14c0*/  FMUL.FTZ R175, R67, R20 ;  /* 0x0000001443af7220 */ /* 0x000fe40000410000 */
[----:B------:R-:W-:-:S02]  /*14d0*/  FADD.FTZ R10, R7, R186 ;  /* 0x000000ba070a7221 */ /* 0x000fc40000010000 */
[----:B------:R-:W-:Y:S01]  /*14e0*/  FFMA.FTZ R5, R171, R186, R5 ;  /* 0x000000baab057223 */ /* 0x000fe20000010005 */
[----:B------:R-:W-:Y:S01]  /*14f0*/  PRMT R41, RZ, 0x5410, R179 ;  /* 0x00005410ff297816 */ /* 0x000fe200000000b3 */
[----:B------:R-:W-:Y:S02]  /*1500*/  FADD.FTZ R94, R35, R94 ;  /* 0x0000005e235e7221 */ /* 0x000fe40000010000 */
[----:B------:R-:W-:Y:S02]  /*1510*/  FFMA.FTZ R74, R51, R35, R74 ;  /* 0x00000023334a7223 */ /* 0x000fe4000001004a */
[C---:B------:R-:W-:Y:S02]  /*1520*/  FMUL.FTZ R36, R159.reuse, R42 ;  /* 0x0000002a9f247220 */ /* 0x040fe40000410000 */
[----:B------:R-:W-:Y:S02]  /*1530*/  FMUL.FTZ R35, R159, R40 ;  /* 0x000000289f237220 */ /* 0x000fe40000410000 */
[----:B------:R-:W-:-:S02]  /*1540*/  FMUL.FTZ R38, R146, R9 ;  /* 0x0000000992267220 */ /* 0x000fc40000410000 */
[----:B------:R-:W-:Y:S02]  /*1550*/  FADD.FTZ R7, R10, R175 ;  /* 0x000000af0a077221 */ /* 0x000fe40000010000 */
[----:B------:R-:W-:Y:S01]  /*1560*/  FFMA.FTZ R5, R184, R175, R5 ;  /* 0x000000afb8057223 */ /* 0x000fe20000010005 */
[----:B------:R-:W-:Y:S01]  /*1570*/  PRMT R39, RZ, 0x5410, R39 ;  /* 0x00005410ff277816 */ /* 0x000fe20000000027 */
[----:B------:R-:W-:Y:S02]  /*1580*/  FADD.FTZ R99, R41, R99 ;  /* 0x0000006329637221 */ /* 0x000fe40000010000 */
[-C--:B------:R-:W-:Y:S02]  /*1590*/  FFMA.FTZ R79, R36, R41.reuse, R79 ;  /* 0x00000029244f7223 */ /* 0x080fe4000001004f */
[----:B------:R-:W-:Y:S02]  /*15a0*/  FMUL.FTZ R41, R66, R41 ;  /* 0x0000002942297220 */ /* 0x000fe40000410000 */
[----:B------:R-:W-:-:S02]  /*15b0*/  FADD.FTZ R10, R7, R38 ;  /* 0x00000026070a7221 */ /* 0x000fc40000010000 */
[----:B------:R-:W-:Y:S01]  /*15c0*/  FFMA.FTZ R5, R35, R38, R5 ;  /* 0x0000002623057223 */ /* 0x000fe20000010005 */
[----:B------:R-:W-:Y:S01]  /*15d0*/  PRMT R22, RZ, 0x5410, R177 ;  /* 0x00005410ff167816 */ /* 0x000fe200000000b1 */
[----:B------:R-:W-:Y:S02]  /*15e0*/  FADD.FTZ R98, R37, R98 ;  /* 0x0000006225627221 */ /* 0x000fe40000010000 */
[----:B------:R-:W-:Y:S02]  /*15f0*/  FFMA.FTZ R78, R171, R37, R78 ;  /* 0x00000025ab4e7223 */ /* 0x000fe4000001004e */
[----:B------:R-:W-:Y:S02]  /*1600*/  FMUL.FTZ R37, R159, R164 ;  /* 0x000000a49f257220 */ /* 0x000fe40000410000 */
[----:B------:R-:W-:Y:S02]  /*1610*/  FMUL.FTZ R42, R145, R39 ;  /* 0x00000027912a7220 */ /* 0x000fe40000410000 */
[----:B------:R-:W-:-:S02]  /*1620*/  FADD.FTZ R7, R10, R41 ;  /* 0x000000290a077221 */ /* 0x000fc40000010000 */
[----:B------:R-:W-:Y:S01]  /*1630*/  FFMA.FTZ R5, R36, R41, R5 ;  /* 0x0000002924057223 */ /* 0x000fe20000010005 */
[----:B------:R-:W-:Y:S01]  /*1640*/  PRMT R11, RZ, 0x5410, R43 ;  /* 0x00005410ff0b7816 */ /* 0x000fe2000000002b */
[----:B------:R-:W-:Y:S02]  /*1650*/  FMUL.FTZ R164, R159, R166 ;  /* 0x000000a69fa47220 */ /* 0x000fe40000410000 */
[----:B------:R-:W-:Y:S02]  /*1660*/  FMUL.FTZ R43, R65, R22 ;  /* 0x00000016412b7220 */ /* 0x000fe40000410000 */
[----:B------:R-:W-:Y:S02]  /*1670*/  FADD.FTZ R10, R7, R42 ;  /* 0x0000002a070a7221 */ /* 0x000fe40000010000 */
[----:B------:R-:W-:Y:S02]  /*1680*/  FFMA.FTZ R5, R37, R42, R5 ;  /* 0x0000002a25057223 */ /* 0x000fe40000010005 */
[----:B------:R-:W-:-:S02]  /*1690*/  FADD.FTZ R102, R39, R102 ;  /* 0x0000006627667221 */ /* 0x000fc40000010000 */
[----:B------:R-:W-:Y:S02]  /*16a0*/  FFMA.FTZ R82, R37, R39, R82 ;  /* 0x0000002725527223 */ /* 0x000fe40000010052 */
[C---:B------:R-:W-:Y:S02]  /*16b0*/  FMUL.FTZ R39, R159.reuse, R168 ;  /* 0x000000a89f277220 */ /* 0x040fe40000410000 */
        /* <DEDUP_REMOVED lines=8> */
[----:B------:R-:W-:Y:S01]  /*1740*/  FFMA.FTZ R5, R39, R40, R5 ;  /* 0x0000002827057223 */ /* 0x000fe20000010005 */
        /* <DEDUP_REMOVED lines=19> */
[-C--:B------:R-:W-:Y:S02]  /*1880*/  FFMA.FTZ R87, R26, R29.reuse, R87 ;  /* 0x0000001d1a577223 */ /* 0x080fe40000010057 */
[----:B------:R-:W-:Y:S02]  /*1890*/  FMUL.FTZ R27, R159, R4 ;  /* 0x000000049f1b7220 */ /* 0x000fe40000410000 */
[----:B------:R-:W-:-:S02]  /*18a0*/  FMUL.FTZ R29, R62, R29 ;  /* 0x0000001d3e1d7220 */ /* 0x000fc40000410000 */
[----:B------:R-:W-:Y:S02]  /*18b0*/  FADD.FTZ R4, R7, R32 ;  /* 0x0000002007047221 */ /* 0x000fe40000010000 */
[----:B------:R-:W-:Y:S01]  /*18c0*/  FFMA.FTZ R5, R25, R32, R5 ;  /* 0x0000002019057223 */ /* 0x000fe20000010005 */
[----:B------:R-:W-:Y:S01]  /*18d0*/  PRMT R192, RZ, 0x5410, R192 ;  /* 0x00005410ffc07816 */ /* 0x000fe200000000c0 */
        /* <DEDUP_REMOVED lines=9> */
[----:B------:R-:W-:Y:S01]  /*1970*/  MOV R24, 0x3f800000 ;  /* 0x3f80000000187802 */ /* 0x000fe20000000f00 */
[----:B------:R-:W-:Y:S01]  /*1980*/  FADD.FTZ R100, R9, R100 ;  /* 0x0000006409647221 */ /* 0x000fe20000010000 */
[----:B------:R-:W-:Y:S01]  /*1990*/  LOP3.LUT P3, RZ, R152, 0x1f, RZ, 0xc0, !PT ;  /* 0x0000001f98ff7812 */ /* 0x000fe2000786c0ff */
[----:B------:R-:W-:Y:S01]  /*19a0*/  FFMA.FTZ R80, R35, R9, R80 ;  /* 0x0000000923507223 */ /* 0x000fe20000010050 */
[----:B------:R-:W-:Y:S01]  /*19b0*/  @P0 PRMT R24, RZ, 0x5410, R33 ;  /* 0x00005410ff180816 */ /* 0x000fe20000000021 */
        /* <DEDUP_REMOVED lines=13> */
[----:B------:R-:W-:Y:S01]  /*1a90*/  FFMA.FTZ R11, R31, R28, R5 ;  /* 0x0000001c1f0b7223 */ /* 0x000fe20000010005 */
[----:B------:R-:W-:Y:S05]  /*1aa0*/  BRA.DIV ~URZ, `(.L_x_812) ;  /* 0x000025a27f007947 */ /* 0x000fea000b800000 */
[----:B------:R0:W1:Y:S02]  /*1ab0*/  SHFL.DOWN PT, R6, R9, 0x10, 0x1f ;  /* 0x0a001f0009067f89 */ /* 0x00006400000e0000 */
.L_x_817:
        /* <DEDUP_REMOVED lines=18> */
.L_x_818:
[----:B------:R-:W-:Y:S01]  /*1be0*/  PLOP3.LUT P0, PT, PT, PT, PT, 0x80, 0x0 ;  /* 0x000000000000781c */ /* 0x000fe20003f0f070 */
[----:B-1----:R-:W-:Y:S01]  /*1bf0*/  FADD.FTZ R23, R4, R11 ;  /* 0x0000000b04177221 */ /* 0x002fe20000010000 */
[----:B------:R-:W-:Y:S01]  /*1c00*/  @!P3 PLOP3.LUT P0, PT, P2, PT, PT, 0x80, 0x0 ;  /* 0x000000000000b81c */ /* 0x000fe2000170f070 */
[----:B--2---:R-:W-:Y:S01]  /*1c10*/  FADD.FTZ R22, R22, R9 ;  /* 0x0000000916167221 */ /* 0x004fe20000010000 */
[----:B------:R-:W-:Y:S01]  /*1c20*/  SHF.R.U32.HI R5, RZ, 0x5, R152 ;  /* 0x00000005ff057819 */ /* 0x000fe20000011698 */
[----:B------:R-:W-:Y:S01]  /*1c30*/  ULDC.U8 UR6, c[0x0][0x1f0] ;  /* 0x00007c0000067ab9 */ /* 0x000fe20000000000 */
[----:B------:R-:W-:Y:S02]  /*1c40*/  IMAD.MOV.U32 R33, RZ, RZ, 0x8 ;  /* 0x00000008ff217424 */ /* 0x000fe400078e00ff */
[----:B------:R-:W-:Y:S02]  /*1c50*/  @!P3 LOP3.LUT R6, R5, 0x7fffffc, RZ, 0xc0, !PT ;  /* 0x07fffffc0506b812 */ /* 0x000fe400078ec0ff */
[----:B------:R-:W-:-:S05]  /*1c60*/  IMAD.WIDE.U32 R20, R160, R33, c[0x0][0x170] ;  /* 0x00005c00a0147625 */ /* 0x000fca00078e0021 */
[----:B------:R-:W-:Y:S02]  /*1c70*/  @!P0 IADD3 R6, R6, 0x4, RZ ;  /* 0x0000000406068810 */ /* 0x000fe40007ffe0ff */
[----:B------:R-:W-:Y:S01]  /*1c80*/  ISETP.NE.AND P0, PT, RZ, UR6, PT ;  /* 0x00000006ff007c0c */ /* 0x000fe2000bf05270 */
[----:B------:R-:W-:Y:S01]  /*1c90*/  WARPSYNC 0xffffffff ;  /* 0xffffffff00007948 */ /* 0x000fe20003800000 */
[----:B------:R-:W-:-:S05]  /*1ca0*/  @!P3 LOP3.LUT R177, R6, 0x3, R5, 0xf8, !PT ;  /* 0x0000000306b1b812 */ /* 0x000fca00078ef805 */
[----:B------:R-:W-:Y:S04]  /*1cb0*/  @!P3 STS.64 [R177.X8+0x2800], R22 ;  /* 0x00280016b100b388 */ /* 0x000fe80000008a00 */
[----:B------:R-:W-:Y:S06]  /*1cc0*/  BAR.SYNC.DEFER_BLOCKING 0x0 ;  /* 0x0000000000007b1d */ /* 0x000fec0000010000 */
[----:B------:R-:W2:Y:S01]  /*1cd0*/  LDG.E.64 R20, [R20.64] ;  /* 0x0000000414147981 */ /* 0x000ea2000c1e1b00 */
[----:B------:R-:W-:-:S02]  /*1ce0*/  LOP3.LUT R5, R5, 0x7fffffc, RZ, 0xc0, !PT ;  /* 0x07fffffc05057812 */ /* 0x000fc400078ec0ff */
[C---:B-----5:R-:W-:Y:S02]  /*1cf0*/  LOP3.LUT P3, RZ, R34.reuse, 0xff00, RZ, 0xc0, !PT ;  /* 0x0000ff0022ff7812 */ /* 0x060fe4000786c0ff */
[----:B------:R-:W-:Y:S02]  /*1d00*/  @!P2 IADD3 R5, R5, 0x4, RZ ;  /* 0x000000040505a810 */ /* 0x000fe40007ffe0ff */
[C---:B------:R-:W-:Y:S02]  /*1d10*/  LOP3.LUT P4, RZ, R34.reuse, 0xff0000, RZ, 0xc0, !PT ;  /* 0x00ff000022ff7812 */ /* 0x040fe4000788c0ff */
[----:B------:R-:W-:Y:S02]  /*1d20*/  SHF.L.U32 R179, R5, 0x3, RZ ;  /* 0x0000000305b37819 */ /* 0x000fe400000006ff */
[----:B------:R-:W-:Y:S02]  /*1d30*/  LOP3.LUT P5, RZ, R34, 0xff000000, RZ, 0xc0, !PT ;  /* 0xff00000022ff7812 */ /* 0x000fe400078ac0ff */
[----:B------:R-:W-:Y:S01]  /*1d40*/  LOP3.LUT P6, RZ, R44, 0xff00, RZ, 0xc0, !PT ;  /* 0x0000ff002cff7812 */ /* 0x000fe200078cc0ff */
[----:B------:R-:W1:Y:S04]  /*1d50*/  LDS.128 R4, [R179+0x2800] ;  /* 0x00280000b3047984 */ /* 0x000e680000000c00 */
[----:B0-----:R-:W0:Y:S01]  /*1d60*/  LDS.128 R8, [R179+0x2810] ;  /* 0x00281000b3087984 */ /* 0x001e220000000c00 */
[----:B-1----:R-:W-:-:S02]  /*1d70*/  FADD.FTZ R181, RZ, R4 ;  /* 0x00000004ffb57221 */ /* 0x002fc40000010000 */
[----:B------:R-:W-:Y:S02]  /*1d80*/  FADD.FTZ R4, RZ, R5 ;  /* 0x00000005ff047221 */ /* 0x000fe40000010000 */
[----:B------:R-:W-:Y:S01]  /*1d90*/  FADD.FTZ R181, R6, R181 ;  /* 0x000000b506b57221 */ /* 0x000fe20000010000 */
[--C-:B------:R-:W-:Y:S01]  /*1da0*/  @P1 SHF.R.U32.HI R6, RZ, 0x10, R3.reuse ;  /* 0x00000010ff061819 */ /* 0x100fe20000011603 */
[----:B------:R-:W-:Y:S02]  /*1db0*/  FADD.FTZ R4, R7, R4 ;  /* 0x0000000407047221 */ /* 0x000fe40000010000 */
[----:B0-----:R-:W-:Y:S01]  /*1dc0*/  FADD.FTZ R181, R181, R8 ;  /* 0x00000008b5b57221 */ /* 0x001fe20000010000 */
[----:B------:R-:W-:Y:S01]  /*1dd0*/  @P1 SHF.R.U64 R8, R2, 0x10, R3 ;  /* 0x0000001002081819 */ /* 0x000fe20000001203 */
[----:B------:R-:W-:Y:S02]  /*1de0*/  FADD.FTZ R4, R4, R9 ;  /* 0x0000000904047221 */ /* 0x000fe40000010000 */
[----:B------:R-:W-:-:S02]  /*1df0*/  FADD.FTZ R10, R10, R181 ;  /* 0x000000b50a0a7221 */ /* 0x000fc40000010000 */
[----:B------:R-:W-:Y:S02]  /*1e00*/  FADD.FTZ R4, R11, R4 ;  /* 0x000000040b047221 */ /* 0x000fe40000010000 */
[----:B------:R-:W-:Y:S02]  /*1e10*/  FMUL.FTZ R10, R10, c[0x0][0x1e0] ;  /* 0x000078000a0a7a20 */ /* 0x000fe40000410000 */
[----:B------:R-:W-:Y:S01]  /*1e20*/  FMUL.FTZ R177, R4, c[0x0][0x1e0] ;  /* 0x0000780004b17a20 */ /* 0x000fe20000410000 */
[----:B------:R-:W-:Y:S01]  /*1e30*/  @P1 MOV R4, R2 ;  /* 0x0000000200041202 */ /* 0x000fe20000000f00 */
[----:B------:R-:W-:Y:S01]  /*1e40*/  @P1 IMAD.MOV.U32 R5, RZ, RZ, R3 ;  /* 0x000000ffff051224 */ /* 0x000fe200078e0003 */
[----:B------:R-:W-:Y:S01]  /*1e50*/  FSEL R188, R10, RZ, !P0 ;  /* 0x000000ff0abc7208 */ /* 0x000fe20004000000 */
[----:B------:R-:W-:Y:S01]  /*1e60*/  IMAD.MOV.U32 R10, RZ, RZ, RZ ;  /* 0x000000ffff0a7224 */ /* 0x000fe200078e00ff */
[----:B------:R-:W-:Y:S02]  /*1e70*/  @P1 PRMT R4, RZ, 0x5410, R4 ;  /* 0x00005410ff041816 */ /* 0x000fe40000000004 */
[----:B------:R-:W-:Y:S01]  /*1e80*/  LOP3.LUT P0, RZ, R34, 0xff, RZ, 0xc0, !PT ;  /* 0x000000ff22ff7812 */ /* 0x000fe2000780c0ff */
[-CC-:B------:R-:W-:Y:S01]  /*1e90*/  FFMA.FTZ R49, R49, R177.reuse, R188.reuse ;  /* 0x000000b131317223 */ /* 0x180fe200000100bc */
[----:B------:R-:W-:Y:S01]  /*1ea0*/  MOV R34, RZ ;  /* 0x000000ff00227202 */ /* 0x000fe20000000f00 */
[----:B------:R-:W-:-:S02]  /*1eb0*/  FFMA.FTZ R170, R170, R177, R188 ;  /* 0x000000b1aaaa7223 */ /* 0x000fc400000100bc */
[----:B------:R-:W-:Y:S02]  /*1ec0*/  FADD.FTZ R174, R174, -R49 ;  /* 0x80000031aeae7221 */ /* 0x000fe40000010000 */
[----:B------:R-:W-:Y:S02]  /*1ed0*/  FADD.FTZ R170, R163, -R170 ;  /* 0x800000aaa3aa7221 */ /* 0x000fe40000010000 */
[----:B------:R-:W-:Y:S02]  /*1ee0*/  FMUL.FTZ R7, R159, R174 ;  /* 0x000000ae9f077220 */ /* 0x000fe40000410000 */
[----:B------:R-:W-:Y:S02]  /*1ef0*/  FFMA.FTZ R51, R51, R177, R188 ;  /* 0x000000b133337223 */ /* 0x000fe400000100bc */
[----:B------:R-:W-:Y:S01]  /*1f00*/  @P1 FADD.FTZ R7, R7, R4 ;  /* 0x0000000407071221 */ /* 0x000fe20000010000 */
[----:B------:R-:W-:Y:S01]  /*1f10*/  @P1 PRMT R4, RZ, 0x5410, R8 ;  /* 0x00005410ff041816 */ /* 0x000fe20000000008 */
[----:B------:R-:W-:Y:S01]  /*1f20*/  FMUL.FTZ R9, R159, R170 ;  /* 0x000000aa9f097220 */ /* 0x000fe20000410000 */
[----:B------:R-:W-:Y:S01]  /*1f30*/  HFMA2.MMA R8, -RZ, RZ, 0, 0 ;  /* 0x00000000ff087435 */ /* 0x000fe200000001ff */
[----:B------:R-:W-:-:S02]  /*1f40*/  FADD.FTZ R178, R178, -R51 ;  /* 0x80000033b2b27221 */ /* 0x000fc40000010000 */
[----:B------:R-:W-:Y:S02]  /*1f50*/  FFMA.FTZ R176, R176, R177, R188 ;  /* 0x000000b1b0b07223 */ /* 0x000fe400000100bc */
[----:B------:R-:W-:Y:S01]  /*1f60*/  @P1 FADD.FTZ R9, R9, R4 ;  /* 0x0000000409091221 */ /* 0x000fe20000010000 */
[----:B------:R-:W-:Y:S01]  /*1f70*/  @P1 PRMT R4, RZ, 0x5410, R5 ;  /* 0x00005410ff041816 */ /* 0x000fe20000000005 */
[----:B------:R-:W-:Y:S02]  /*1f80*/  FMUL.FTZ R11, R159, R178 ;  /* 0x000000b29f0b7220 */ /* 0x000fe40000410000 */
[----:B------:R-:W-:Y:S01]  /*1f90*/  FADD.FTZ R176, R167, -R176 ;  /* 0x800000b0a7b07221 */ /* 0x000fe20000010000 */
[----:B------:R-:W-:Y:S01]  /*1fa0*/  HFMA2.MMA R167, -RZ, RZ, 0, 0 ;  /* 0x00000000ffa77435 */ /* 0x000fe200000001ff */
[----:B------:R-:W-:Y:S01]  /*1fb0*/  @P1 FADD.FTZ R11, R11, R4 ;  /* 0x000000040b0b1221 */ /* 0x000fe20000010000 */
[----:B------:R-:W-:Y:S01]  /*1fc0*/  @P1 PRMT R4, RZ, 0x5410, R6 ;  /* 0x00005410ff041816 */ /* 0x000fe20000000006 */
[----:B------:R-:W-:-:S02]  /*1fd0*/  FMUL.FTZ R23, R159, R176 ;  /* 0x000000b09f177220 */ /* 0x000fc40000410000 */
[-C--:B------:R-:W-:Y:S02]  /*1fe0*/  FMUL.FTZ R6, R9, R24.reuse ;  /* 0x0000001809067220 */ /* 0x080fe40000410000 */
[----:B------:R-:W-:Y:S02]  /*1ff0*/  @P1 FADD.FTZ R23, R23, R4 ;  /* 0x0000000417171221 */ /* 0x000fe40000010000 */
[----:B------:R-:W-:Y:S02]  /*2000*/  FMUL.FTZ R4, R7, R24 ;  /* 0x0000001807047220 */ /* 0x000fe40000410000 */
[----:B------:R-:W-:Y:S02]  /*2010*/  IMAD.MOV.U32 R49, RZ, RZ, RZ ;  /* 0x000000ffff317224 */ /* 0x000fe400078e00ff */
[----:B------:R-:W-:Y:S02]  /*2020*/  FMUL.FTZ R4, R4, c[0x0][0x1e8] ;  /* 0x00007a0004047a20 */ /* 0x000fe40000410000 */
[----:B------:R-:W-:Y:S01]  /*2030*/  FMUL.FTZ R51, R6, c[0x0][0x1e8] ;  /* 0x00007a0006337a20 */ /* 0x000fe20000410000 */
[----:B------:R-:W-:Y:S01]  /*2040*/  MOV R6, RZ ;  /* 0x000000ff00067202 */ /* 0x000fe20000000f00 */
[----:B------:R-:W-:-:S02]  /*2050*/  @P0 FMUL.FTZ R8, R140, R4 ;  /* 0x000000048c080220 */ /* 0x000fc40000410000 */
[----:B------:R-:W-:Y:S02]  /*2060*/  @P3 FMUL.FTZ R10, R60, R51 ;  /* 0x000000333c0a3220 */ /* 0x000fe40000410000 */
[----:B------:R-:W-:Y:S02]  /*2070*/  IMAD.MOV.U32 R170, RZ, RZ, RZ ;  /* 0x000000ffffaa7224 */ /* 0x000fe400078e00ff */
[-CC-:B------:R-:W-:Y:S02]  /*2080*/  FFMA.FTZ R180, R180, R177.reuse, R188.reuse ;  /* 0x000000b1b4b47223 */ /* 0x180fe400000100bc */
[-C--:B------:R-:W-:Y:S02]  /*2090*/  FFMA.FTZ R171, R171, R177.reuse, R188 ;  /* 0x000000b1abab7223 */ /* 0x080fe400000100bc */
[----:B------:R-:W-:Y:S02]  /*20a0*/  FADD.FTZ R180, R173, -R180 ;  /* 0x800000b4adb47221 */ /* 0x000fe40000010000 */
[----:B------:R-:W-:-:S02]  /*20b0*/  FFMA.FTZ R169, R169, R177, R188 ;  /* 0x000000b1a9a97223 */ /* 0x000fc400000100bc */
[C---:B------:R-:W-:Y:S02]  /*20c0*/  FMUL.FTZ R163, R159.reuse, R180 ;  /* 0x000000b49fa37220 */ /* 0x040fe40000410000 */
[----:B------:R-:W-:Y:S02]  /*20d0*/  FADD.FTZ R186, R186, -R171 ;  /* 0x800000abbaba7221 */ /* 0x000fe40000010000 */
[----:B------:R-:W-:Y:S02]  /*20e0*/  FADD.FTZ R182, R182, -R169 ;  /* 0x800000a9b6b67221 */ /* 0x000fe40000010000 */
[----:B------:R-:W-:Y:S02]  /*20f0*/  FMUL.FTZ R169, R159, R186 ;  /* 0x000000ba9fa97220 */ /* 0x000fe40000410000 */
[----:B------:R-:W-:Y:S02]  /*2100*/  FFMA.FTZ R184, R184, R177, R188 ;  /* 0x000000b1b8b87223 */ /* 0x000fe400000100bc */
[----:B------:R-:W-:-:S02]  /*2110*/  IMAD.MOV.U32 R173, RZ, RZ, RZ ;  /* 0x000000ffffad7224 */ /* 0x000fc400078e00ff */
[----:B------:R-:W-:-:S04]  /*2120*/  FADD.FTZ R184, R175, -R184 ;  /* 0x800000b8afb87221 */ /* 0x000fc80000010000 */
[----:B------:R-:W-:Y:S01]  /*2130*/  FMUL.FTZ R175, R159, R184 ;  /* 0x000000b89faf7220 */ /* 0x000fe20000410000 */
[----:B------:R-:W-:Y:S02]  /*2140*/  IADD3 R178, R160, 0x100, RZ ;  /* 0x00000100a0b27810 */ /* 0x000fe40007ffe0ff */
[----:B--2---:R-:W-:Y:S02]  /*2150*/  @P0 MOV R5, R20 ;  /* 0x0000001400050202 */ /* 0x004fe40000000f00 */
[----:B------:R-:W-:Y:S02]  /*2160*/  @P3 SHF.R.U64 R20, R20, 0x10, R21 ;  /* 0x0000001014143819 */ /* 0x000fe40000001215 */
[----:B------:R-:W-:Y:S02]  /*2170*/  @P0 PRMT R5, RZ, 0x5410, R5 ;  /* 0x00005410ff050816 */ /* 0x000fe40000000005 */
[----:B------:R-:W-:Y:S02]  /*2180*/  @P4 MOV R22, R21 ;  /* 0x0000001500164202 */ /* 0x000fe40000000f00 */
[----:B------:R-:W-:Y:S01]  /*2190*/  @P5 SHF.R.U32.HI R21, RZ, 0x10, R21 ;  /* 0x00000010ff155819 */ /* 0x000fe20000011615 */
[----:B------:R-:W-:Y:S01]  /*21a0*/  @P0 FMUL.FTZ R49, R4, R5 ;  /* 0x0000000504310220 */ /* 0x000fe20000410000 */
[----:B------:R-:W-:Y:S01]  /*21b0*/  @P3 PRMT R4, RZ, 0x5410, R20 ;  /* 0x00005410ff043816 */ /* 0x000fe20000000014 */
[----:B------:R-:W-:Y:S01]  /*21c0*/  FMUL.FTZ R5, R23, R24 ;  /* 0x0000001817057220 */ /* 0x000fe20000410000 */
[----:B------:R-:W-:Y:S01]  /*21d0*/  @P4 PRMT R22, RZ, 0x5410, R22 ;  /* 0x00005410ff164816 */ /* 0x000fe20000000016 */
[----:B------:R-:W-:-:S02]  /*21e0*/  HFMA2.MMA R20, -RZ, RZ, 0, 0 ;  /* 0x00000000ff147435 */ /* 0x000fc400000001ff */
[----:B------:R-:W-:Y:S01]  /*21f0*/  @P3 FMUL.FTZ R34, R51, R4 ;  /* 0x0000000433223220 */ /* 0x000fe20000410000 */
[----:B------:R-:W-:Y:S01]  /*2200*/  HFMA2.MMA R51, -RZ, RZ, 0, 0 ;  /* 0x00000000ff337435 */ /* 0x000fe200000001ff */
[----:B------:R-:W-:Y:S01]  /*2210*/  FMUL.FTZ R4, R11, R24 ;  /* 0x000000180b047220 */ /* 0x000fe20000410000 */
[----:B------:R-:W-:Y:S01]  /*2220*/  LOP3.LUT P3, RZ, R44, 0xff, RZ, 0xc0, !PT ;  /* 0x000000ff2cff7812 */ /* 0x000fe2000786c0ff */
[----:B------:R-:W-:Y:S02]  /*2230*/  FMUL.FTZ R5, R5, c[0x0][0x1e8] ;  /* 0x00007a0005057a20 */ /* 0x000fe40000410000 */
[----:B------:R-:W-:Y:S02]  /*2240*/  FMUL.FTZ R4, R4, c[0x0][0x1e8] ;  /* 0x00007a0004047a20 */ /* 0x000fe40000410000 */
[----:B------:R-:W-:Y:S02]  /*2250*/  @P5 FMUL.FTZ R20, R59, R5 ;  /* 0x000000053b145220 */ /* 0x000fe40000410000 */
[----:B------:R-:W-:-:S02]  /*2260*/  @P4 FMUL.FTZ R6, R139, R4 ;  /* 0x000000048b064220 */ /* 0x000fc40000410000 */
[----:B------:R-:W-:Y:S01]  /*2270*/  @P4 FMUL.FTZ R51, R4, R22 ;  /* 0x0000001604334220 */ /* 0x000fe20000410000 */
[----:B------:R-:W-:Y:S01]  /*2280*/  @P5 PRMT R4, RZ, 0x5410, R21 ;  /* 0x00005410ff045816 */ /* 0x000fe20000000015 */
[----:B------:R-:W0:Y:S01]  /*2290*/  F2F.BF16.F32 R20, R20 ;  /* 0x0000001400147304 */ /* 0x000e220000202000 */
[----:B------:R-:W-:Y:S02]  /*22a0*/  IADD3 R22, R160, 0x80, RZ ;  /* 0x00000080a0167810 */ /* 0x000fe40007ffe0ff */
[----:B------:R-:W-:Y:S01]  /*22b0*/  @P1 SHF.R.U64 R21, R12, 0x10, R13 ;  /* 0x000000100c151819 */ /* 0x000fe2000000120d */
[----:B------:R-:W-:Y:S01]  /*22c0*/  @P5 FMUL.FTZ R170, R5, R4 ;  /* 0x0000000405aa5220 */ /* 0x000fe20000410000 */
[----:B------:R-:W-:Y:S02]  /*22d0*/  LEA R4, P0, R22, c[0x0][0x248], 0x3 ;  /* 0x0000920016047a11 */ /* 0x000fe400078018ff */
[----:B------:R-:W-:Y:S02]  /*22e0*/  LOP3.LUT P5, RZ, R44, 0xff0000, RZ, 0xc0, !PT ;  /* 0x00ff00002cff7812 */ /* 0x000fe400078ac0ff */
[----:B------:R-:W-:-:S02]  /*22f0*/  LEA.HI.X R5, R22, c[0x0][0x24c], RZ, 0x3, P0 ;  /* 0x0000930016057a11 */ /* 0x000fc400000f1cff */
[----:B------:R-:W-:Y:S01]  /*2300*/  ISETP.NE.U32.AND P0, PT, RZ, c[0x0][0x258], PT ;  /* 0x00009600ff007a0c */ /* 0x000fe20003f05070 */
[----:B------:R1:W2:Y:S01]  /*2310*/  F2F.BF16.F32 R22, R10 ;  /* 0x0000000a00167304 */ /* 0x0002a20000202000 */
[----:B------:R-:W-:Y:S02]  /*2320*/  LOP3.LUT P4, RZ, R44, 0xff000000, RZ, 0xc0, !PT ;  /* 0xff0000002cff7812 */ /* 0x000fe4000788c0ff */
[----:B------:R-:W-:-:S05]  /*2330*/  ISETP.NE.AND.EX P0, PT, RZ, c[0x0][0x25c], PT, P0 ;  /* 0x00009700ff007a0c */ /* 0x000fca0003f05300 */
[----:B------:R3:W4:Y:S01]  /*2340*/  F2F.BF16.F32 R44, R6 ;  /* 0x00000006002c7304 */ /* 0x0007220000202000 */
[----:B-1----:R-:W-:-:S07]  /*2350*/  @P1 MOV R10, R13 ;  /* 0x0000000d000a1202 */ /* 0x002fce0000000f00 */
[----:B------:R-:W-:Y:S02]  /*2360*/  @P0 F2FP.BF16.PACK_AB R9, RZ, R9 ;  /* 0x00000009ff09023e */ /* 0x000fe400000010ff */
[----:B---3--:R-:W-:Y:S01]  /*2370*/  @P1 PRMT R6, RZ, 0x5410, R21 ;  /* 0x00005410ff061816 */ /* 0x008fe20000000015 */
[----:B0-----:R-:W-:Y:S01]  /*2380*/  IMAD.U32 R21, R20, 0x10000, RZ ;  /* 0x0001000014157824 */ /* 0x001fe200078e00ff */
[----:B------:R-:W-:Y:S02]  /*2390*/  @P0 PRMT R154, R9, 0x7610, R154 ;  /* 0x00007610099a0816 */ /* 0x000fe4000000009a */
[----:B------:R-:W-:Y:S01]  /*23a0*/  @P0 F2FP.BF16.PACK_AB R11, RZ, R11 ;  /* 0x0000000bff0b023e */ /* 0x000fe200000010ff */
[----:B------:R-:W-:Y:S01]  /*23b0*/  @P1 FADD.FTZ R163, R163, R6 ;  /* 0x00000006a3a31221 */ /* 0x000fe20000010000 */
[----:B------:R-:W-:Y:S02]  /*23c0*/  @P1 PRMT R6, RZ, 0x5410, R10 ;  /* 0x00005410ff061816 */ /* 0x000fe4000000000a */
[----:B------:R-:W-:-:S02]  /*23d0*/  @P0 F2FP.BF16.PACK_AB R10, RZ, R23 ;  /* 0x00000017ff0a023e */ /* 0x000fc400000010ff */
[----:B------:R0:W1:Y:S01]  /*23e0*/  F2F.BF16.F32 R23, R8 ;  /* 0x0000000800177304 */ /* 0x0000620000202000 */
[----:B------:R-:W-:Y:S01]  /*23f0*/  @P1 FADD.FTZ R169, R169, R6 ;  /* 0x00000006a9a91221 */ /* 0x000fe20000010000 */
[----:B------:R-:W-:Y:S02]  /*2400*/  @P0 LOP3.LUT R6, R154, 0xffff, RZ, 0xc0, !PT ;  /* 0x0000ffff9a060812 */ /* 0x000fe400078ec0ff */
[----:B------:R-:W-:Y:S01]  /*2410*/  @P1 SHF.R.U32.HI R9, RZ, 0x10, R13 ;  /* 0x00000010ff091819 */ /* 0x000fe2000001160d */
[----:B------:R-:W-:Y:S01]  /*2420*/  FMUL.FTZ R171, R169, R24 ;  /* 0x00000018a9ab7220 */ /* 0x000fe20000410000 */
[----:B------:R-:W-:Y:S02]  /*2430*/  @P0 PRMT R156, R10, 0x7610, R156 ;  /* 0x000076100a9c0816 */ /* 0x000fe4000000009c */
[----:B------:R-:W-:Y:S01]  /*2440*/  @P0 PRMT R155, R11, 0x7610, R155 ;  /* 0x000076100b9b0816 */ /* 0x000fe2000000009b */
[----:B------:R-:W-:Y:S01]  /*2450*/  FMUL.FTZ R174, R171, c[0x0][0x1e8] ;  /* 0x00007a00abae7a20 */ /* 0x000fe20000410000 */
[----:B------:R-:W-:Y:S01]  /*2460*/  @P0 F2FP.BF16.PACK_AB R10, RZ, R7 ;  /* 0x00000007ff0a023e */ /* 0x000fe200000010ff */
[----:B------:R-:W-:Y:S01]  /*2470*/  @P0 IMAD.WIDE.U32 R6, R6, 0x10000, RZ ;  /* 0x0001000006060825 */ /* 0x000fe200078e00ff */
[----:B0-----:R-:W-:-:S02]  /*2480*/  @P1 PRMT R8, RZ, 0x5410, R9 ;  /* 0x00005410ff081816 */ /* 0x001fc40000000009 */
[----:B------:R-:W-:Y:S02]  /*2490*/  @P0 PRMT R9, R155, 0x5410, R156 ;  /* 0x000054109b090816 */ /* 0x000fe4000000009c */
[----:B------:R-:W-:Y:S01]  /*24a0*/  @P0 PRMT R157, R10, 0x7610, R157 ;  /* 0x000076100a9d0816 */ /* 0x000fe2000000009d */
[----:B--2---:R-:W-:Y:S01]  /*24b0*/  IMAD.WIDE.U32 R10, R22, 0x10000, RZ ;  /* 0x00010000160a7825 */ /* 0x004fe200078e00ff */
[----:B------:R-:W-:Y:S02]  /*24c0*/  @P0 LOP3.LUT R7, R9, R7, RZ, 0xfc, !PT ;  /* 0x0000000709070212 */ /* 0x000fe400078efcff */
[----:B------:R-:W-:Y:S01]  /*24d0*/  @P0 LOP3.LUT R6, R6, 0xffff, R157, 0xf8, !PT ;  /* 0x0000ffff06060812 */ /* 0x000fe200078ef89d */
[----:B------:R-:W-:Y:S01]  /*24e0*/  @P1 FADD.FTZ R175, R175, R8 ;  /* 0x00000008afaf1221 */ /* 0x000fe20000010000 */
[----:B----4-:R-:W-:Y:S01]  /*24f0*/  LOP3.LUT R11, R11, R21, R44, 0xfe, !PT ;  /* 0x000000150b0b7212 */ /* 0x010fe200078efe2c */
[----:B------:R-:W-:Y:S01]  /*2500*/  @P0 IMAD.WIDE.U32 R8, R160, R33, c[0x0][0x258] ;  /* 0x00009600a0080625 */ /* 0x000fe200078e0021 */
[----:B------:R-:W-:-:S02]  /*2510*/  @P1 MOV R44, R12 ;  /* 0x0000000c002c1202 */ /* 0x000fc40000000f00 */
[----:B-1----:R-:W-:Y:S01]  /*2520*/  LOP3.LUT R10, R10, R23, RZ, 0xfc, !PT ;  /* 0x000000170a0a7212 */ /* 0x002fe200078efcff */
[----:B------:R-:W-:Y:S01]  /*2530*/  FMUL.FTZ R22, R163, R24 ;  /* 0x00000018a3167220 */ /* 0x000fe20000410000 */
[----:B------:R0:W-:Y:S01]  /*2540*/  @P0 STG.E.64 [R8.64], R6 ;  /* 0x0000000608000986 */ /* 0x0001e2000c101b04 */
[----:B------:R-:W-:-:S04]  /*2550*/  IMAD.WIDE.U32 R20, R160, R33, c[0x0][0x248] ;  /* 0x00009200a0147625 */ /* 0x000fc800078e0021 */
[----:B------:R-:W-:Y:S01]  /*2560*/  FMUL.FTZ R179, R22, c[0x0][0x1e8] ;  /* 0x00007a0016b37a20 */ /* 0x000fe20000410000 */
[----:B------:R1:W-:Y:S01]  /*2570*/  STG.E.64 [R20.64], R10 ;  /* 0x0000000a14007986 */ /* 0x0003e2000c101b04 */
[----:B------:R-:W-:-:S04]  /*2580*/  IMAD.WIDE.U32 R22, R162, R33, c[0x0][0x170] ;  /* 0x00005c00a2167625 */ /* 0x000fc800078e0021 */
[----:B------:R-:W-:Y:S01]  /*2590*/  @P6 FMUL.FTZ R167, R58, R179 ;  /* 0x000000b33aa76220 */ /* 0x000fe20000410000 */
[----:B0-----:R-:W-:Y:S01]  /*25a0*/  @P1 PRMT R8, RZ, 0x5410, R44 ;  /* 0x00005410ff081816 */ /* 0x001fe2000000002c */
[----:B------:R-:W-:Y:S01]  /*25b0*/  FMUL.FTZ R9, R159, R182 ;  /* 0x000000b69f097220 */ /* 0x000fe20000410000 */
[----:B------:R0:W2:Y:S01]  /*25c0*/  LDG.E.64 R6, [R22.64] ;  /* 0x0000000416067981 */ /* 0x0000a2000c1e1b00 */
[-C--:B-1----:R-:W-:Y:S01]  /*25d0*/  FMUL.FTZ R10, R175, R24.reuse ;  /* 0x00000018af0a7220 */ /* 0x082fe20000410000 */
[----:B------:R-:W-:Y:S01]  /*25e0*/  MOV R11, RZ ;  /* 0x000000ff000b7202 */ /* 0x000fe20000000f00 */
[----:B------:R-:W-:Y:S01]  /*25f0*/  @P1 FADD.FTZ R9, R9, R8 ;  /* 0x0000000809091221 */ /* 0x000fe20000010000 */
[----:B------:R-:W-:Y:S01]  /*2600*/  HFMA2.MMA R20, -RZ, RZ, 0, 0 ;  /* 0x00000000ff147435 */ /* 0x000fe200000001ff */
[----:B------:R-:W-:Y:S01]  /*2610*/  FMUL.FTZ R176, R10, c[0x0][0x1e8] ;  /* 0x00007a000ab07a20 */ /* 0x000fe20000410000 */
[----:B------:R1:W3:Y:S01]  /*2620*/  F2F.BF16.F32 R21, R167 ;  /* 0x000000a700157304 */ /* 0x0002e20000202000 */
[----:B------:R-:W-:-:S02]  /*2630*/  FMUL.FTZ R8, R9, R24 ;  /* 0x0000001809087220 */ /* 0x000fc40000410000 */
[----:B------:R-:W-:Y:S01]  /*2640*/  @P4 FMUL.FTZ R11, R57, R176 ;  /* 0x000000b0390b4220 */ /* 0x000fe20000410000 */
[----:B------:R-:W-:Y:S01]  /*2650*/  @P0 F2FP.BF16.PACK_AB R163, RZ, R163 ;  /* 0x000000a3ffa3023e */ /* 0x000fe200000010ff */
[----:B------:R-:W-:Y:S02]  /*2660*/  @P5 FMUL.FTZ R173, R137, R174 ;  /* 0x000000ae89ad5220 */ /* 0x000fe40000410000 */
[----:B-1----:R-:W-:Y:S01]  /*2670*/  FMUL.FTZ R167, R8, c[0x0][0x1e8] ;  /* 0x00007a0008a77a20 */ /* 0x002fe20000410000 */
[----:B0-----:R3:W0:Y:S03]  /*2680*/  F2F.BF16.F32 R23, R11 ;  /* 0x0000000b00177304 */ /* 0x0016260000202000 */
[----:B------:R-:W-:Y:S01]  /*2690*/  @P3 FMUL.FTZ R20, R138, R167 ;  /* 0x000000a78a143220 */ /* 0x000fe20000410000 */
[----:B------:R-:W-:-:S04]  /*26a0*/  @P0 PRMT R154, R163, 0x7610, R154 ;  /* 0x00007610a39a0816 */ /* 0x000fc8000000009a */
[----:B------:R-:W1:Y:S01]  /*26b0*/  F2F.BF16.F32 R173, R173 ;  /* 0x000000ad00ad7304 */ /* 0x000e620000202000 */
[----:B------:R-:W-:Y:S02]  /*26c0*/  @P0 F2FP.BF16.PACK_AB R169, RZ, R169 ;  /* 0x000000a9ffa9023e */ /* 0x000fe400000010ff */
[----:B------:R-:W-:-:S05]  /*26d0*/  @P0 F2FP.BF16.PACK_AB R175, RZ, R175 ;  /* 0x000000afffaf023e */ /* 0x000fca00000010ff */
[----:B------:R4:W0:Y:S01]  /*26e0*/  F2F.BF16.F32 R163, R20 ;  /* 0x0000001400a37304 */ /* 0x0008220000202000 */
[----:B------:R-:W-:Y:S02]  /*26f0*/  @P0 F2FP.BF16.PACK_AB R9, RZ, R9 ;  /* 0x00000009ff09023e */ /* 0x000fe400000010ff */
[----:B------:R-:W-:Y:S02]  /*2700*/  @P0 LOP3.LUT R8, R154, 0xffff, RZ, 0xc0, !PT ;  /* 0x0000ffff9a080812 */ /* 0x000fe400078ec0ff */
[----:B------:R-:W-:Y:S02]  /*2710*/  @P0 PRMT R155, R169, 0x7610, R155 ;  /* 0x00007610a99b0816 */ /* 0x000fe4000000009b */
[----:B------:R-:W-:Y:S01]  /*2720*/  @P0 PRMT R156, R175, 0x7610, R156 ;  /* 0x00007610af9c0816 */ /* 0x000fe2000000009c */
[----:B---3--:R-:W-:Y:S01]  /*2730*/  IMAD.WIDE.U32 R10, R21, 0x10000, RZ ;  /* 0x00010000150a7825 */ /* 0x008fe200078e00ff */
[----:B------:R-:W-:Y:S02]  /*2740*/  @P0 PRMT R157, R9, 0x7610, R157 ;  /* 0x00007610099d0816 */ /* 0x000fe4000000009d */
[----:B------:R-:W-:Y:S01]  /*2750*/  @P0 PRMT R169, R155, 0x5410, R156 ;  /* 0x000054109ba90816 */ /* 0x000fe2000000009c */
[----:B------:R-:W-:-:S04]  /*2760*/  @P0 IMAD.WIDE.U32 R8, R8, 0x10000, RZ ;  /* 0x0001000008080825 */ /* 0x000fc800078e00ff */
[----:B0-----:R-:W-:Y:S01]  /*2770*/  IMAD.U32 R23, R23, 0x10000, RZ ;  /* 0x0001000017177824 */ /* 0x001fe200078e00ff */
[----:B------:R-:W-:Y:S01]  /*2780*/  @P0 LOP3.LUT R9, R169, R9, RZ, 0xfc, !PT ;  /* 0x00000009a9090212 */ /* 0x000fe200078efcff */
[----:B----4-:R-:W-:Y:S01]  /*2790*/  @P0 IMAD.WIDE.U32 R20, R162, R33, c[0x0][0x258] ;  /* 0x00009600a2140625 */ /* 0x010fe200078e0021 */
[----:B------:R-:W-:Y:S02]  /*27a0*/  @P0 LOP3.LUT R8, R8, 0xffff, R157, 0xf8, !PT ;  /* 0x0000ffff08080812 */ /* 0x000fe400078ef89d */
[----:B-1----:R-:W-:Y:S01]  /*27b0*/  LOP3.LUT R11, R11, R23, R173, 0xfe, !PT ;  /* 0x000000170b0b7212 */ /* 0x002fe200078efead */
[----:B------:R-:W-:Y:S01]  /*27c0*/  IMAD.WIDE.U32 R22, R178, R33, c[0x0][0x170] ;  /* 0x00005c00b2167625 */ /* 0x000fe200078e0021 */
[----:B------:R-:W-:Y:S01]  /*27d0*/  LOP3.LUT R10, R10, R163, RZ, 0xfc, !PT ;  /* 0x000000a30a0a7212 */ /* 0x000fe200078efcff */
[----:B------:R0:W-:Y:S04]  /*27e0*/  @P0 STG.E.64 [R20.64], R8 ;  /* 0x0000000814000986 */ /* 0x0001e8000c101b04 */
[----:B------:R1:W-:Y:S04]  /*27f0*/  STG.E.64 [R4.64], R10 ;  /* 0x0000000a04007986 */ /* 0x0003e8000c101b04 */
[----:B------:R-:W3:Y:S01]  /*2800*/  LDG.E.64 R22, [R22.64] ;  /* 0x0000000416167981 */ /* 0x000ee2000c1e1b00 */
[----:B------:R-:W-:Y:S01]  /*2810*/  HFMA2.MMA R44, -RZ, RZ, 0, 0 ;  /* 0x00000000ff2c7435 */ /* 0x000fe200000001ff */
[----:B------:R-:W-:Y:S01]  /*2820*/  MOV R163, RZ ;  /* 0x000000ff00a37202 */ /* 0x000fe20000000f00 */
[----:B------:R-:W-:-:S02]  /*2830*/  FFMA.FTZ R35, R35, R177, R188 ;  /* 0x000000b123237223 */ /* 0x000fc400000100bc */
[-C--:B------:R-:W-:Y:S02]  /*2840*/  FFMA.FTZ R36, R36, R177.reuse, R188 ;  /* 0x000000b124247223 */ /* 0x080fe400000100bc */
[----:B------:R-:W-:Y:S02]  /*2850*/  FADD.FTZ R38, R38, -R35 ;  /* 0x8000002326267221 */ /* 0x000fe40000010000 */
[----:B------:R-:W-:Y:S02]  /*2860*/  FADD.FTZ R36, R41, -R36 ;  /* 0x8000002429247221 */ /* 0x000fe40000010000 */
[----:B0-----:R-:W-:Y:S02]  /*2870*/  FMUL.FTZ R9, R159, R38 ;  /* 0x000000269f097220 */ /* 0x001fe40000410000 */
[----:B------:R-:W-:Y:S01]  /*2880*/  FFMA.FTZ R37, R37, R177, R188 ;  /* 0x000000b125257223 */ /* 0x000fe200000100bc */
[----:B-1----:R-:W-:Y:S01]  /*2890*/  @P1 MOV R5, R15 ;  /* 0x0000000f00051202 */ /* 0x002fe20000000f00 */
[----:B------:R-:W-:-:S02]  /*28a0*/  FMUL.FTZ R11, R159, R36 ;  /* 0x000000249f0b7220 */ /* 0x000fc40000410000 */
[----:B------:R-:W-:-:S04]  /*28b0*/  FADD.FTZ R42, R42, -R37 ;  /* 0x800000252a2a7221 */ /* 0x000fc80000010000 */
[----:B------:R-:W-:Y:S02]  /*28c0*/  FMUL.FTZ R21, R159, R42 ;  /* 0x0000002a9f157220 */ /* 0x000fe40000410000 */
[----:B------:R-:W-:-:S04]  /*28d0*/  FFMA.FTZ R164, R164, R177, R188 ;  /* 0x000000b1a4a47223 */ /* 0x000fc800000100bc */
[----:B------:R-:W-:Y:S02]  /*28e0*/  FADD.FTZ R164, R43, -R164 ;  /* 0x800000a42ba47221 */ /* 0x000fe40000010000 */
[----:B------:R-:W-:Y:S02]  /*28f0*/  IMAD.MOV.U32 R35, RZ, RZ, RZ ;  /* 0x000000ffff237224 */ /* 0x000fe400078e00ff */
[----:B------:R-:W-:Y:S01]  /*2900*/  FMUL.FTZ R41, R159, R164 ;  /* 0x000000a49f297220 */ /* 0x000fe20000410000 */
[----:B------:R-:W-:Y:S02]  /*2910*/  HFMA2.MMA R36, -RZ, RZ, 0, 0 ;  /* 0x00000000ff247435 */ /* 0x000fe400000001ff */
[----:B------:R-:W-:Y:S01]  /*2920*/  HFMA2.MMA R20, -RZ, RZ, 0, 0 ;  /* 0x00000000ff147435 */ /* 0x000fe200000001ff */
[----:B------:R-:W-:Y:S01]  /*2930*/  IMAD.MOV.U32 R8, RZ, RZ, RZ ;  /* 0x000000ffff087224 */ /* 0x000fe200078e00ff */
[----:B------:R-:W-:Y:S01]  /*2940*/  HFMA2.MMA R10, -RZ, RZ, 0, 0 ;  /* 0x00000000ff0a7435 */ /* 0x000fe200000001ff */
[----:B------:R-:W-:-:S02]  /*2950*/  FFMA.FTZ R166, R166, R177, R188 ;  /* 0x000000b1a6a67223 */ /* 0x000fc400000100bc */
[-C--:B------:R-:W-:Y:S02]  /*2960*/  FFMA.FTZ R39, R39, R177.reuse, R188 ;  /* 0x000000b127277223 */ /* 0x080fe400000100bc */
[----:B------:R-:W-:Y:S01]  /*2970*/  FADD.FTZ R166, R45, -R166 ;  /* 0x800000a62da67221 */ /* 0x000fe20000010000 */
[----:B------:R-:W-:Y:S01]  /*2980*/  MOV R38, RZ ;  /* 0x000000ff00267202 */ /* 0x000fe20000000f00 */
[----:B------:R-:W-:Y:S02]  /*2990*/  FADD.FTZ R40, R40, -R39 ;  /* 0x8000002728287221 */ /* 0x000fe40000010000 */
[----:B------:R-:W-:Y:S02]  /*29a0*/  FMUL.FTZ R39, R159, R166 ;  /* 0x000000a69f277220 */ /* 0x000fe40000410000 */
[-CC-:B------:R-:W-:Y:S02]  /*29b0*/  FFMA.FTZ R47, R47, R177.reuse, R188.reuse ;  /* 0x000000b12f2f7223 */ /* 0x180fe400000100bc */
[----:B------:R-:W-:-:S02]  /*29c0*/  FFMA.FTZ R172, R172, R177, R188 ;  /* 0x000000b1acac7223 */ /* 0x000fc400000100bc */
[----:B------:R-:W-:Y:S02]  /*29d0*/  FADD.FTZ R168, R168, -R47 ;  /* 0x8000002fa8a87221 */ /* 0x000fe40000010000 */
[----:B------:R-:W-:Y:S02]  /*29e0*/  FADD.FTZ R172, R165, -R172 ;  /* 0x800000aca5ac7221 */ /* 0x000fe40000010000 */
[C---:B------:R-:W-:Y:S02]  /*29f0*/  FMUL.FTZ R43, R159.reuse, R168 ;  /* 0x000000a89f2b7220 */ /* 0x040fe40000410000 */
[----:B------:R-:W-:Y:S01]  /*2a00*/  FMUL.FTZ R45, R159, R172 ;  /* 0x000000ac9f2d7220 */ /* 0x000fe20000410000 */
[----:B--2---:R-:W-:Y:S02]  /*2a10*/  @P6 SHF.R.U64 R171, R6, 0x10, R7 ;  /* 0x0000001006ab6819 */ /* 0x004fe40000001207 */
[----:B------:R-:W-:Y:S02]  /*2a20*/  @P3 MOV R162, R6 ;  /* 0x0000000600a23202 */ /* 0x000fe40000000f00 */
[----:B------:R-:W-:-:S02]  /*2a30*/  @P6 PRMT R4, RZ, 0x5410, R171 ;  /* 0x00005410ff046816 */ /* 0x000fc400000000ab */
[----:B------:R-:W-:Y:S02]  /*2a40*/  @P4 SHF.R.U32.HI R6, RZ, 0x10, R7 ;  /* 0x00000010ff064819 */ /* 0x000fe40000011607 */
[----:B------:R-:W-:Y:S01]  /*2a50*/  @P3 PRMT R162, RZ, 0x5410, R162 ;  /* 0x00005410ffa23816 */ /* 0x000fe200000000a2 */
[----:B------:R-:W-:Y:S01]  /*2a60*/  @P6 FMUL.FTZ R44, R179, R4 ;  /* 0x00000004b32c6220 */ /* 0x000fe20000410000 */
[----:B------:R-:W-:-:S03]  /*2a70*/  @P4 PRMT R4, RZ, 0x5410, R6 ;  /* 0x00005410ff044816 */ /* 0x000fc60000000006 */
[----:B------:R-:W-:Y:S02]  /*2a80*/  @P3 FMUL.FTZ R163, R167, R162 ;  /* 0x000000a2a7a33220 */ /* 0x000fe40000410000 */
[----:B------:R-:W-:Y:S02]  /*2a90*/  IMAD.MOV.U32 R162, RZ, RZ, RZ ;  /* 0x000000ffffa27224 */ /* 0x000fe400078e00ff */
[----:B------:R-:W-:Y:S01]  /*2aa0*/  @P4 FMUL.FTZ R162, R176, R4 ;  /* 0x00000004b0a24220 */ /* 0x000fe20000410000 */
[----:B------:R-:W-:Y:S02]  /*2ab0*/  @P1 MOV R4, R14 ;  /* 0x0000000e00041202 */ /* 0x000fe40000000f00 */
[----:B------:R-:W-:Y:S02]  /*2ac0*/  @P1 SHF.R.U64 R6, R14, 0x10, R15 ;  /* 0x000000100e061819 */ /* 0x000fe4000000120f */
[----:B------:R-:W-:Y:S02]  /*2ad0*/  @P1 PRMT R4, RZ, 0x5410, R4 ;  /* 0x00005410ff041816 */ /* 0x000fe40000000004 */
[----:B------:R-:W-:-:S03]  /*2ae0*/  LOP3.LUT P3, RZ, R46, 0xff, RZ, 0xc0, !PT ;  /* 0x000000ff2eff7812 */ /* 0x000fc6000786c0ff */
[----:B------:R-:W-:Y:S01]  /*2af0*/  @P1 FADD.FTZ R9, R9, R4 ;  /* 0x0000000409091221 */ /* 0x000fe20000010000 */
[----:B------:R-:W-:-:S05]  /*2b00*/  @P1 PRMT R4, RZ, 0x5410, R6 ;  /* 0x00005410ff041816 */ /* 0x000fca0000000006 */
[----:B------:R-:W-:Y:S01]  /*2b10*/  @P1 FADD.FTZ R11, R11, R4 ;  /* 0x000000040b0b1221 */ /* 0x000fe20000010000 */
[----:B------:R-:W-:Y:S02]  /*2b20*/  @P1 PRMT R4, RZ, 0x5410, R5 ;  /* 0x00005410ff041816 */ /* 0x000fe40000000005 */
[----:B------:R-:W-:-:S03]  /*2b30*/  LOP3.LUT P4, RZ, R46, 0xff00, RZ, 0xc0, !PT ;  /* 0x0000ff002eff7812 */ /* 0x000fc6000788c0ff */
[----:B------:R-:W-:Y:S02]  /*2b40*/  @P1 FADD.FTZ R21, R21, R4 ;  /* 0x0000000415151221 */ /* 0x000fe40000010000 */
[-C--:B------:R-:W-:Y:S01]  /*2b50*/  FMUL.FTZ R4, R9, R24.reuse ;  /* 0x0000001809047220 */ /* 0x080fe20000410000 */
[----:B------:R-:W-:Y:S01]  /*2b60*/  @P1 SHF.R.U32.HI R6, RZ, 0x10, R15 ;  /* 0x00000010ff061819 */ /* 0x000fe2000001160f */
[----:B------:R-:W-:Y:S02]  /*2b70*/  @P5 IMAD.MOV.U32 R169, RZ, RZ, R7 ;  /* 0x000000ffffa95224 */ /* 0x000fe400078e0007 */
[----:B------:R-:W-:Y:S01]  /*2b80*/  FMUL.FTZ R7, R4, c[0x0][0x1e8] ;  /* 0x00007a0004077a20 */ /* 0x000fe20000410000 */
[----:B------:R-:W-:Y:S02]  /*2b90*/  @P1 PRMT R6, RZ, 0x5410, R6 ;  /* 0x00005410ff061816 */ /* 0x000fe40000000006 */
[----:B------:R-:W-:Y:S02]  /*2ba0*/  @P5 PRMT R169, RZ, 0x5410, R169 ;  /* 0x00005410ffa95816 */ /* 0x000fe400000000a9 */
[----:B------:R-:W-:Y:S01]  /*2bb0*/  MOV R167, RZ ;  /* 0x000000ff00a77202 */ /* 0x000fe20000000f00 */
[----:B------:R-:W-:Y:S01]  /*2bc0*/  @P1 FADD.FTZ R41, R41, R6 ;  /* 0x0000000629291221 */ /* 0x000fe20000010000 */
[----:B------:R-:W-:Y:S01]  /*2bd0*/  LOP3.LUT P6, RZ, R46, 0xff000000, RZ, 0xc0, !PT ;  /* 0xff0000002eff7812 */ /* 0x000fe200078cc0ff */
[----:B------:R-:W-:Y:S01]  /*2be0*/  @P5 FMUL.FTZ R167, R174, R169 ;  /* 0x000000a9aea75220 */ /* 0x000fe20000410000 */
[----:B------:R-:W-:Y:S01]  /*2bf0*/  LOP3.LUT P5, RZ, R46, 0xff0000, RZ, 0xc0, !PT ;  /* 0x00ff00002eff7812 */ /* 0x000fe200078ac0ff */
[----:B------:R-:W-:Y:S01]  /*2c00*/  FMUL.FTZ R6, R11, R24 ;  /* 0x000000180b067220 */ /* 0x000fe20000410000 */
[----:B---3--:R-:W-:-:S04]  /*2c10*/  @P3 MOV R5, R22 ;  /* 0x0000001600053202 */ /* 0x008fc80000000f00 */
[----:B------:R-:W-:-:S05]  /*2c20*/  @P3 PRMT R4, RZ, 0x5410, R5 ;  /* 0x00005410ff043816 */ /* 0x000fca0000000005 */
[----:B------:R-:W-:Y:S01]  /*2c30*/  @P3 FMUL.FTZ R35, R7, R4 ;  /* 0x0000000407233220 */ /* 0x000fe20000410000 */
[----:B------:R-:W-:Y:S01]  /*2c40*/  @P4 SHF.R.U64 R4, R22, 0x10, R23 ;  /* 0x0000001016044819 */ /* 0x000fe20000001217 */
[----:B------:R-:W-:-:S03]  /*2c50*/  FMUL.FTZ R37, R6, c[0x0][0x1e8] ;  /* 0x00007a0006257a20 */ /* 0x000fc60000410000 */
[----:B------:R-:W-:Y:S01]  /*2c60*/  @P4 PRMT R4, RZ, 0x5410, R4 ;  /* 0x00005410ff044816 */ /* 0x000fe20000000004 */
[----:B------:R-:W-:-:S04]  /*2c70*/  FMUL.FTZ R6, R41, R24 ;  /* 0x0000001829067220 */ /* 0x000fc80000410000 */
[----:B------:R-:W-:Y:S02]  /*2c80*/  @P4 FMUL.FTZ R36, R37, R4 ;  /* 0x0000000425244220 */ /* 0x000fe40000410000 */
[----:B------:R-:W-:Y:S02]  /*2c90*/  FMUL.FTZ R4, R21, R24 ;  /* 0x0000001815047220 */ /* 0x000fe40000410000 */
[----:B------:R-:W-:Y:S02]  /*2ca0*/  FMUL.FTZ R6, R6, c[0x0][0x1e8] ;  /* 0x00007a0006067a20 */ /* 0x000fe40000410000 */
[----:B------:R-:W-:Y:S01]  /*2cb0*/  @P4 FMUL.FTZ R8, R56, R37 ;  /* 0x0000002538084220 */ /* 0x000fe20000410000 */
[----:B------:R-:W-:Y:S01]  /*2cc0*/  @P0 F2FP.BF16.PACK_AB R11, RZ, R11 ;  /* 0x0000000bff0b023e */ /* 0x000fe200000010ff */
[----:B------:R-:W-:Y:S01]  /*2cd0*/  IMAD.MOV.U32 R22, RZ, RZ, RZ ;  /* 0x000000ffff167224 */ /* 0x000fe200078e00ff */
[----:B------:R-:W-:Y:S01]  /*2ce0*/  @P5 MOV R5, R23 ;  /* 0x0000001700055202 */ /* 0x000fe20000000f00 */
[----:B------:R-:W-:Y:S01]  /*2cf0*/  @P3 FMUL.FTZ R20, R136, R7 ;  /* 0x0000000788143220 */ /* 0x000fe20000410000 */
[----:B------:R-:W-:Y:S01]  /*2d00*/  @P6 SHF.R.U32.HI R7, RZ, 0x10, R23 ;  /* 0x00000010ff076819 */ /* 0x000fe20000011617 */
[----:B------:R-:W-:-:S02]  /*2d10*/  FMUL.FTZ R4, R4, c[0x0][0x1e8] ;  /* 0x00007a0004047a20 */ /* 0x000fc40000410000 */
[----:B------:R-:W-:Y:S01]  /*2d20*/  @P6 FMUL.FTZ R22, R55, R6 ;  /* 0x0000000637166220 */ /* 0x000fe20000410000 */
[----:B------:R0:W1:Y:S01]  /*2d30*/  F2F.BF16.F32 R23, R8 ;  /* 0x0000000800177304 */ /* 0x0000620000202000 */
[----:B------:R-:W-:Y:S01]  /*2d40*/  @P0 F2FP.BF16.PACK_AB R41, RZ, R41 ;  /* 0x00000029ff29023e */ /* 0x000fe200000010ff */
[----:B------:R-:W-:Y:S01]  /*2d50*/  @P5 FMUL.FTZ R10, R135, R4 ;  /* 0x00000004870a5220 */ /* 0x000fe20000410000 */
[----:B------:R-:W-:Y:S02]  /*2d60*/  @P0 PRMT R154, R11, 0x7610, R154 ;  /* 0x000076100b9a0816 */ /* 0x000fe4000000009a */
[----:B------:R-:W-:Y:S02]  /*2d70*/  @P0 PRMT R156, R41, 0x7610, R156 ;  /* 0x00007610299c0816 */ /* 0x000fe4000000009c */
[----:B0-----:R-:W-:Y:S02]  /*2d80*/  @P0 F2FP.BF16.PACK_AB R8, RZ, R21 ;  /* 0x00000015ff08023e */ /* 0x001fe400000010ff */
[----:B------:R-:W0:Y:S01]  /*2d90*/  F2F.BF16.F32 R21, R22 ;  /* 0x0000001600157304 */ /* 0x000e220000202000 */
[----:B------:R-:W-:-:S02]  /*2da0*/  @P5 PRMT R5, RZ, 0x5410, R5 ;  /* 0x00005410ff055816 */ /* 0x000fc40000000005 */
[----:B------:R-:W-:Y:S02]  /*2db0*/  @P0 PRMT R155, R8, 0x7610, R155 ;  /* 0x00007610089b0816 */ /* 0x000fe4000000009b */
[----:B------:R-:W-:-:S03]  /*2dc0*/  @P0 LOP3.LUT R8, R154, 0xffff, RZ, 0xc0, !PT ;  /* 0x0000ffff9a080812 */ /* 0x000fc600078ec0ff */
[----:B------:R2:W3:Y:S01]  /*2dd0*/  F2F.BF16.F32 R42, R10 ;  /* 0x0000000a002a7304 */ /* 0x0004e20000202000 */
[----:B------:R-:W-:Y:S01]  /*2de0*/  IMAD.MOV.U32 R37, RZ, RZ, RZ ;  /* 0x000000ffff257224 */ /* 0x000fe200078e00ff */
[----:B------:R-:W-:Y:S01]  /*2df0*/  @P0 PRMT R11, R155, 0x5410, R156 ;  /* 0x000054109b0b0816 */ /* 0x000fe2000000009c */
[----:B------:R-:W-:-:S05]  /*2e00*/  @P5 FMUL.FTZ R37, R4, R5 ;  /* 0x0000000504255220 */ /* 0x000fca0000410000 */
[----:B------:R4:W0:Y:S01]  /*2e10*/  F2F.BF16.F32 R41, R20 ;  /* 0x0000001400297304 */ /* 0x0008220000202000 */
[----:B--2---:R-:W-:Y:S01]  /*2e20*/  @P0 F2FP.BF16.PACK_AB R10, RZ, R9 ;  /* 0x00000009ff0a023e */ /* 0x004fe200000010ff */
[----:B------:R-:W-:Y:S01]  /*2e30*/  @P0 IMAD.WIDE.U32 R8, R8, 0x10000, RZ ;  /* 0x0001000008080825 */ /* 0x000fe200078e00ff */
[----:B------:R-:W-:Y:S02]  /*2e40*/  @P6 PRMT R4, RZ, 0x5410, R7 ;  /* 0x00005410ff046816 */ /* 0x000fe40000000007 */
[----:B------:R-:W-:Y:S02]  /*2e50*/  @P0 PRMT R157, R10, 0x7610, R157 ;  /* 0x000076100a9d0816 */ /* 0x000fe4000000009d */
[----:B------:R-:W-:Y:S01]  /*2e60*/  @P1 SHF.R.U64 R22, R16, 0x10, R17 ;  /* 0x0000001010161819 */ /* 0x000fe20000001211 */
[----:B------:R-:W-:Y:S01]  /*2e70*/  @P6 FMUL.FTZ R38, R6, R4 ;  /* 0x0000000406266220 */ /* 0x000fe20000410000 */
[----:B------:R-:W-:Y:S02]  /*2e80*/  @P0 LOP3.LUT R11, R11, R9, RZ, 0xfc, !PT ;  /* 0x000000090b0b0212 */ /* 0x000fe400078efcff */
[----:B------:R-:W-:Y:S01]  /*2e90*/  @P0 LOP3.LUT R10, R8, 0xffff, R157, 0xf8, !PT ;  /* 0x0000ffff080a0812 */ /* 0x000fe200078ef89d */
[----:B-1----:R-:W-:Y:S01]  /*2ea0*/  IMAD.WIDE.U32 R8, R23, 0x10000, RZ ;  /* 0x0001000017087825 */ /* 0x002fe200078e00ff */
[----:B------:R-:W-:-:S02]  /*2eb0*/  @P1 PRMT R22, RZ, 0x5410, R22 ;  /* 0x00005410ff161816 */ /* 0x000fc40000000016 */
[C---:B------:R-:W-:Y:S02]  /*2ec0*/  LEA R6, P6, R178.reuse, c[0x0][0x248], 0x3 ;  /* 0x00009200b2067a11 */ /* 0x040fe400078c18ff */
[----:B0-----:R-:W-:Y:S01]  /*2ed0*/  SHF.L.U32 R23, R21, 0x10, RZ ;  /* 0x0000001015177819 */ /* 0x001fe200000006ff */
[----:B----4-:R-:W-:Y:S01]  /*2ee0*/  @P0 IMAD.WIDE.U32 R20, R161, R33, c[0x0][0x258] ;  /* 0x00009600a1140625 */ /* 0x010fe200078e0021 */
[----:B------:R-:W-:Y:S02]  /*2ef0*/  LEA.HI.X R7, R178, c[0x0][0x24c], RZ, 0x3, P6 ;  /* 0x00009300b2077a11 */ /* 0x000fe400030f1cff */
[----:B---3--:R-:W-:Y:S01]  /*2f00*/  LOP3.LUT R23, R9, R23, R42, 0xfe, !PT ;  /* 0x0000001709177212 */ /* 0x008fe200078efe2a */
[----:B------:R-:W-:Y:S01]  /*2f10*/  @P1 FADD.FTZ R39, R39, R22 ;  /* 0x0000001627271221 */ /* 0x000fe20000010000 */
[----:B------:R-:W-:Y:S02]  /*2f20*/  LOP3.LUT R22, R8, R41, RZ, 0xfc, !PT ;  /* 0x0000002908167212 */ /* 0x000fe400078efcff */
[----:B------:R-:W-:Y:S01]  /*2f30*/  @P1 MOV R41, R17 ;  /* 0x0000001100291202 */ /* 0x000fe20000000f00 */
[----:B------:R-:W-:Y:S01]  /*2f40*/  @P0 STG.E.64 [R20.64], R10 ;  /* 0x0000000a14000986 */ /* 0x000fe2000c101b04 */
[----:B------:R-:W-:-:S03]  /*2f50*/  IADD3 R46, R160, 0x180, RZ ;  /* 0x00000180a02e7810 */ /* 0x000fc60007ffe0ff */
[----:B------:R0:W-:Y:S01]  /*2f60*/  STG.E.64 [R6.64], R22 ;  /* 0x0000001606007986 */ /* 0x0001e2000c101b04 */
[----:B------:R-:W-:Y:S01]  /*2f70*/  @P1 SHF.R.U32.HI R42, RZ, 0x10, R17 ;  /* 0x00000010ff2a1819 */ /* 0x000fe20000011611 */
[C---:B------:R-:W-:Y:S01]  /*2f80*/  IMAD.WIDE.U32 R8, R46.reuse, R33, c[0x0][0x170] ;  /* 0x00005c002e087625 */ /* 0x040fe200078e0021 */
[----:B------:R-:W-:Y:S02]  /*2f90*/  LEA R4, P6, R46, c[0x0][0x248], 0x3 ;  /* 0x000092002e047a11 */ /* 0x000fe400078c18ff */
[----:B0-----:R-:W-:-:S03]  /*2fa0*/  @P1 PRMT R6, RZ, 0x5410, R41 ;  /* 0x00005410ff061816 */ /* 0x001fc60000000029 */
[----:B------:R-:W2:Y:S02]  /*2fb0*/  LDG.E.64 R8, [R8.64] ;  /* 0x0000000408087981 */ /* 0x000ea4000c1e1b00 */
[----:B------:R-:W-:Y:S01]  /*2fc0*/  @P1 FADD.FTZ R43, R43, R6 ;  /* 0x000000062b2b1221 */ /* 0x000fe20000010000 */
[----:B------:R-:W-:Y:S02]  /*2fd0*/  @P1 PRMT R6, RZ, 0x5410, R42 ;  /* 0x00005410ff061816 */ /* 0x000fe4000000002a */
[----:B------:R-:W-:Y:S01]  /*2fe0*/  LOP3.LUT P4, RZ, R48, 0xff00, RZ, 0xc0, !PT ;  /* 0x0000ff0030ff7812 */ /* 0x000fe2000788c0ff */
[----:B------:R-:W-:Y:S01]  /*2ff0*/  FMUL.FTZ R11, R43, R24 ;  /* 0x000000182b0b7220 */ /* 0x000fe20000410000 */
[----:B------:R-:W-:Y:S01]  /*3000*/  LEA.HI.X R5, R46, c[0x0][0x24c], RZ, 0x3, P6 ;  /* 0x000093002e057a11 */ /* 0x000fe200030f1cff */
[----:B------:R-:W-:Y:S01]  /*3010*/  @P1 FADD.FTZ R45, R45, R6 ;  /* 0x000000062d2d1221 */ /* 0x000fe20000010000 */
[----:B------:R-:W-:Y:S02]  /*3020*/  @P1 MOV R6, R16 ;  /* 0x0000001000061202 */ /* 0x000fe40000000f00 */
[----:B------:R-:W-:Y:S01]  /*3030*/  LOP3.LUT P6, RZ, R48, 0xff000000, RZ, 0xc0, !PT ;  /* 0xff00000030ff7812 */ /* 0x000fe200078cc0ff */
[----:B------:R-:W-:Y:S01]  /*3040*/  FMUL.FTZ R7, R159, R40 ;  /* 0x000000289f077220 */ /* 0x000fe20000410000 */
[----:B------:R-:W-:Y:S01]  /*3050*/  @P1 PRMT R6, RZ, 0x5410, R6 ;  /* 0x00005410ff061816 */ /* 0x000fe20000000006 */
[----:B------:R-:W-:-:S02]  /*3060*/  FMUL.FTZ R41, R39, R24 ;  /* 0x0000001827297220 */ /* 0x000fc40000410000 */
[----:B------:R-:W-:Y:S01]  /*3070*/  FMUL.FTZ R40, R11, c[0x0][0x1e8] ;  /* 0x00007a000b287a20 */ /* 0x000fe20000410000 */
[C---:B------:R-:W-:Y:S01]  /*3080*/  LOP3.LUT P5, RZ, R48.reuse, 0xff0000, RZ, 0xc0, !PT ;  /* 0x00ff000030ff7812 */ /* 0x040fe200078ac0ff */
[----:B------:R-:W-:Y:S01]  /*3090*/  FMUL.FTZ R11, R45, R24 ;  /* 0x000000182d0b7220 */ /* 0x000fe20000410000 */
[----:B------:R-:W-:Y:S01]  /*30a0*/  LOP3.LUT P3, RZ, R48, 0xff, RZ, 0xc0, !PT ;  /* 0x000000ff30ff7812 */ /* 0x000fe2000786c0ff */
[----:B------:R-:W-:Y:S02]  /*30b0*/  FMUL.FTZ R47, R41, c[0x0][0x1e8] ;  /* 0x00007a00292f7a20 */ /* 0x000fe40000410000 */
[----:B------:R-:W-:Y:S02]  /*30c0*/  @P1 FADD.FTZ R7, R7, R6 ;  /* 0x0000000607071221 */ /* 0x000fe40000010000 */
[----:B------:R-:W-:Y:S02]  /*30d0*/  FMUL.FTZ R46, R11, c[0x0][0x1e8] ;  /* 0x00007a000b2e7a20 */ /* 0x000fe40000410000 */
[----:B------:R-:W-:Y:S01]  /*30e0*/  IMAD.MOV.U32 R10, RZ, RZ, RZ ;  /* 0x000000ffff0a7224 */ /* 0x000fe200078e00ff */
[----:B------:R-:W-:Y:S01]  /*30f0*/  HFMA2.MMA R21, -RZ, RZ, 0, 0 ;  /* 0x00000000ff157435 */ /* 0x000fe200000001ff */
[----:B------:R-:W-:-:S02]  /*3100*/  @P4 FMUL.FTZ R10, R54, R47 ;  /* 0x0000002f360a4220 */ /* 0x000fc40000410000 */
[----:B------:R-:W-:Y:S02]  /*3110*/  IMAD.MOV.U32 R22, RZ, RZ, RZ ;  /* 0x000000ffff167224 */ /* 0x000fe400078e00ff */
[----:B------:R-:W-:Y:S02]  /*3120*/  FMUL.FTZ R6, R7, R24 ;  /* 0x0000001807067220 */ /* 0x000fe40000410000 */
[----:B------:R-:W-:Y:S02]  /*3130*/  @P6 FMUL.FTZ R22, R53, R46 ;  /* 0x0000002e35166220 */ /* 0x000fe40000410000 */
[----:B------:R-:W-:Y:S01]  /*3140*/  FMUL.FTZ R41, R6, c[0x0][0x1e8] ;  /* 0x00007a0006297a20 */ /* 0x000fe20000410000 */
[----:B------:R-:W0:Y:S01]  /*3150*/  F2F.BF16.F32 R10, R10 ;  /* 0x0000000a000a7304 */ /* 0x000e220000202000 */
[----:B------:R-:W-:Y:S01]  /*3160*/  @P0 F2FP.BF16.PACK_AB R39, RZ, R39 ;  /* 0x00000027ff27023e */ /* 0x000fe200000010ff */
[----:B------:R-:W-:Y:S01]  /*3170*/  @P5 FMUL.FTZ R21, R133, R40 ;  /* 0x0000002885155220 */ /* 0x000fe20000410000 */
[----:B------:R-:W-:Y:S01]  /*3180*/  MOV R20, RZ ;  /* 0x000000ff00147202 */ /* 0x000fe20000000f00 */
[----:B------:R-:W-:-:S04]  /*3190*/  @P3 FMUL.FTZ R20, R134, R41 ;  /* 0x0000002986143220 */ /* 0x000fc80000410000 */
[----:B------:R-:W1:Y:S01]  /*31a0*/  F2F.BF16.F32 R22, R22 ;  /* 0x0000001600167304 */ /* 0x000e620000202000 */
[----:B------:R-:W-:Y:S02]  /*31b0*/  @P0 PRMT R154, R39, 0x7610, R154 ;  /* 0x00007610279a0816 */ /* 0x000fe4000000009a */
[----:B------:R-:W-:Y:S02]  /*31c0*/  @P0 F2FP.BF16.PACK_AB R43, RZ, R43 ;  /* 0x0000002bff2b023e */ /* 0x000fe400000010ff */
[----:B------:R-:W-:-:S03]  /*31d0*/  @P0 F2FP.BF16.PACK_AB R45, RZ, R45 ;  /* 0x0000002dff2d023e */ /* 0x000fc600000010ff */
[----:B------:R3:W4:Y:S01]  /*31e0*/  F2F.BF16.F32 R42, R21 ;  /* 0x00000015002a7304 */ /* 0x0007220000202000 */
[----:B------:R-:W-:Y:S02]  /*31f0*/  @P0 F2FP.BF16.PACK_AB R7, RZ, R7 ;  /* 0x00000007ff07023e */ /* 0x000fe400000010ff */
[----:B------:R-:W-:-:S05]  /*3200*/  @P0 LOP3.LUT R6, R154, 0xffff, RZ, 0xc0, !PT ;  /* 0x0000ffff9a060812 */ /* 0x000fca00078ec0ff */
[----:B------:R0:W4:Y:S01]  /*3210*/  F2F.BF16.F32 R39, R20 ;  /* 0x0000001400277304 */ /* 0x0001220000202000 */
[----:B------:R-:W-:Y:S02]  /*3220*/  @P0 PRMT R155, R43, 0x7610, R155 ;  /* 0x000076102b9b0816 */ /* 0x000fe4000000009b */
[----:B------:R-:W-:Y:S02]  /*3230*/  @P0 PRMT R156, R45, 0x7610, R156 ;  /* 0x000076102d9c0816 */ /* 0x000fe4000000009c */
[----:B------:R-:W-:Y:S01]  /*3240*/  @P0 PRMT R157, R7, 0x7610, R157 ;  /* 0x00007610079d0816 */ /* 0x000fe2000000009d */
[----:B------:R-:W-:Y:S01]  /*3250*/  @P0 IMAD.WIDE.U32 R6, R6, 0x10000, RZ ;  /* 0x0001000006060825 */ /* 0x000fe200078e00ff */
[----:B---3--:R-:W-:Y:S02]  /*3260*/  @P0 PRMT R21, R155, 0x5410, R156 ;  /* 0x000054109b150816 */ /* 0x008fe4000000009c */
[----:B------:R-:W-:Y:S01]  /*3270*/  IADD3 R160, R160, 0x200, RZ ;  /* 0x00000200a0a07810 */ /* 0x000fe20007ffe0ff */
[----:B0-----:R-:W-:Y:S01]  /*3280*/  IMAD.WIDE.U32 R10, R10, 0x10000, RZ ;  /* 0x000100000a0a7825 */ /* 0x001fe200078e00ff */
[----:B-1----:R-:W-:-:S02]  /*3290*/  SHF.L.U32 R23, R22, 0x10, RZ ;  /* 0x0000001016177819 */ /* 0x002fc400000006ff */
[----:B------:R-:W-:Y:S01]  /*32a0*/  @P0 LOP3.LUT R7, R21, R7, RZ, 0xfc, !PT ;  /* 0x0000000715070212 */ /* 0x000fe200078efcff */
[----:B------:R-:W-:Y:S01]  /*32b0*/  @P0 IMAD.WIDE.U32 R20, R158, R33, c[0x0][0x258] ;  /* 0x000096009e140625 */ /* 0x000fe200078e0021 */
[----:B------:R-:W-:Y:S02]  /*32c0*/  @P0 LOP3.LUT R6, R6, 0xffff, R157, 0xf8, !PT ;  /* 0x0000ffff06060812 */ /* 0x000fe400078ef89d */
[----:B----4-:R-:W-:Y:S01]  /*32d0*/  LOP3.LUT R11, R11, R23, R42, 0xfe, !PT ;  /* 0x000000170b0b7212 */ /* 0x010fe200078efe2a */
[----:B------:R-:W-:Y:S01]  /*32e0*/  IMAD.WIDE.U32 R22, R160, R33, c[0x0][0x170] ;  /* 0x00005c00a0167625 */ /* 0x000fe200078e0021 */
[----:B------:R-:W-:Y:S01]  /*32f0*/  LOP3.LUT R10, R10, R39, RZ, 0xfc, !PT ;  /* 0x000000270a0a7212 */ /* 0x000fe200078efcff */
[----:B------:R0:W-:Y:S04]  /*3300*/  @P0 STG.E.64 [R20.64], R6 ;  /* 0x0000000614000986 */ /* 0x0001e8000c101b04 */
[----:B------:R1:W-:Y:S04]  /*3310*/  STG.E.64 [R4.64], R10 ;  /* 0x0000000a04007986 */ /* 0x0003e8000c101b04 */
[----:B------:R-:W3:Y:S01]  /*3320*/  LDG.E.64 R22, [R22.64] ;  /* 0x0000000416167981 */ /* 0x000ee2000c1e1b00 */
[----:B------:R-:W-:-:S02]  /*3330*/  FFMA.FTZ R25, R25, R177, R188 ;  /* 0x000000b119197223 */ /* 0x000fc400000100bc */
[----:B0-----:R-:W-:Y:S02]  /*3340*/  @P1 IMAD.MOV.U32 R6, RZ, RZ, R18 ;  /* 0x000000ffff061224 */ /* 0x001fe400078e0012 */
[----:B------:R-:W-:Y:S02]  /*3350*/  FADD.FTZ R32, R32, -R25 ;  /* 0x8000001920207221 */ /* 0x000fe40000010000 */
[-C--:B------:R-:W-:Y:S01]  /*3360*/  FFMA.FTZ R26, R26, R177.reuse, R188 ;  /* 0x000000b11a1a7223 */ /* 0x080fe200000100bc */
[----:B-1----:R-:W-:Y:S01]  /*3370*/  @P1 PRMT R4, RZ, 0x5410, R6 ;  /* 0x00005410ff041816 */ /* 0x002fe20000000006 */
[----:B------:R-:W-:Y:S01]  /*3380*/  FMUL.FTZ R11, R159, R32 ;  /* 0x000000209f0b7220 */ /* 0x000fe20000410000 */
[----:B------:R-:W-:Y:S01]  /*3390*/  @P1 SHF.R.U64 R7, R18, 0x10, R19 ;  /* 0x0000001012071819 */ /* 0x000fe20000001213 */
[----:B------:R-:W-:Y:S02]  /*33a0*/  FADD.FTZ R26, R29, -R26 ;  /* 0x8000001a1d1a7221 */ /* 0x000fe40000010000 */
        /* <DEDUP_REMOVED lines=10> */
[----:B------:R-:W-:Y:S01]  /*3450*/  @P1 SHF.R.U32.HI R6, RZ, 0x10, R19 ;  /* 0x00000010ff061819 */ /* 0x000fe20000011613 */
[----:B------:R-:W-:-:S02]  /*3460*/  FADD.FTZ R28, R28, -R31 ;  /* 0x8000001f1c1c7221 */ /* 0x000fc40000010000 */
[----:B------:R-:W-:Y:S01]  /*3470*/  @P1 FADD.FTZ R25, R25, R4 ;  /* 0x0000000419191221 */ /* 0x000fe20000010000 */
[----:B------:R-:W-:Y:S01]  /*3480*/  @P1 PRMT R4, RZ, 0x5410, R6 ;  /* 0x00005410ff041816 */ /* 0x000fe20000000006 */
[----:B------:R-:W-:-:S04]  /*3490*/  FMUL.FTZ R159, R159, R28 ;  /* 0x0000001c9f9f7220 */ /* 0x000fc80000410000 */
[----:B------:R-:W-:Y:S01]  /*34a0*/  @P1 FADD.FTZ R159, R159, R4 ;  /* 0x000000049f9f1221 */ /* 0x000fe20000010000 */
[----:B------:R-:W-:Y:S01]  /*34b0*/  HFMA2.MMA R5, -RZ, RZ, 0, 0 ;  /* 0x00000000ff057435 */ /* 0x000fe200000001ff */
[----:B------:R-:W-:Y:S01]  /*34c0*/  CS2R R6, SRZ ;  /* 0x0000000000067805 */ /* 0x000fe2000001ff00 */
[----:B------:R-:W-:Y:S01]  /*34d0*/  LOP3.LUT P1, RZ, R50, 0xff, RZ, 0xc0, !PT ;  /* 0x000000ff32ff7812 */ /* 0x000fe2000782c0ff */
[----:B------:R-:W-:Y:S02]  /*34e0*/  IMAD.MOV.U32 R20, RZ, RZ, RZ ;  /* 0x000000ffff147224 */ /* 0x000fe400078e00ff */
[----:B------:R-:W-:Y:S02]  /*34f0*/  FADD.FTZ R112, R49, R112 ;  /* 0x0000007031707221 */ /* 0x000fe40000010000 */
[----:B------:R-:W-:Y:S02]  /*3500*/  FADD.FTZ R111, R34, R111 ;  /* 0x0000006f226f7221 */ /* 0x000fe40000010000 */
[----:B------:R-:W-:-:S02]  /*3510*/  FADD.FTZ R114, R51, R114 ;  /* 0x0000007233727221 */ /* 0x000fc40000010000 */
[----:B------:R-:W-:Y:S02]  /*3520*/  FADD.FTZ R113, R170, R113 ;  /* 0x00000071aa717221 */ /* 0x000fe40000010000 */
[----:B------:R-:W-:Y:S02]  /*3530*/  FADD.FTZ R116, R163, R116 ;  /* 0x00000074a3747221 */ /* 0x000fe40000010000 */
[----:B------:R-:W-:Y:S02]  /*3540*/  FADD.FTZ R115, R44, R115 ;  /* 0x000000732c737221 */ /* 0x000fe40000010000 */
[----:B------:R-:W-:Y:S02]  /*3550*/  FADD.FTZ R118, R167, R118 ;  /* 0x00000076a7767221 */ /* 0x000fe40000010000 */
[----:B------:R-:W-:Y:S02]  /*3560*/  FADD.FTZ R117, R162, R117 ;  /* 0x00000075a2757221 */ /* 0x000fe40000010000 */
[----:B------:R-:W-:-:S02]  /*3570*/  FADD.FTZ R120, R35, R120 ;  /* 0x0000007823787221 */ /* 0x000fc40000010000 */
[----:B------:R-:W-:Y:S02]  /*3580*/  FADD.FTZ R119, R36, R119 ;  /* 0x0000007724777221 */ /* 0x000fe40000010000 */
[----:B------:R-:W-:Y:S02]  /*3590*/  FADD.FTZ R122, R37, R122 ;  /* 0x0000007a257a7221 */ /* 0x000fe40000010000 */
[----:B------:R-:W-:Y:S02]  /*35a0*/  FADD.FTZ R121, R38, R121 ;  /* 0x0000007926797221 */ /* 0x000fe40000010000 */
[----:B--2---:R-:W-:Y:S01]  /*35b0*/  @P3 IMAD.MOV.U32 R4, RZ, RZ, R8 ;  /* 0x000000ffff043224 */ /* 0x004fe200078e0008 */
[----:B------:R-:W-:-:S04]  /*35c0*/  @P4 SHF.R.U64 R8, R8, 0x10, R9 ;  /* 0x0000001008084819 */ /* 0x000fc80000001209 */
[----:B------:R-:W-:Y:S02]  /*35d0*/  @P3 PRMT R4, RZ, 0x5410, R4 ;  /* 0x00005410ff043816 */ /* 0x000fe40000000004 */
[----:B------:R-:W-:-:S03]  /*35e0*/  @P5 MOV R10, R9 ;  /* 0x00000009000a5202 */ /* 0x000fc60000000f00 */
[----:B------:R-:W-:Y:S01]  /*35f0*/  @P3 FMUL.FTZ R5, R41, R4 ;  /* 0x0000000429053220 */ /* 0x000fe20000410000 */
[----:B------:R-:W-:-:S05]  /*3600*/  @P4 PRMT R4, RZ, 0x5410, R8 ;  /* 0x00005410ff044816 */ /* 0x000fca0000000008 */
[----:B------:R-:W-:Y:S01]  /*3610*/  @P4 FMUL.FTZ R6, R47, R4 ;  /* 0x000000042f064220 */ /* 0x000fe20000410000 */
[----:B------:R-:W-:Y:S02]  /*3620*/  @P5 PRMT R4, RZ, 0x5410, R10 ;  /* 0x00005410ff045816 */ /* 0x000fe4000000000a */
[----:B------:R-:W-:Y:S01]  /*3630*/  @P0 F2FP.BF16.PACK_AB R8, RZ, R25 ;  /* 0x00000019ff08023e */ /* 0x000fe200000010ff */
[----:B------:R-:W-:Y:S01]  /*3640*/  FMUL.FTZ R25, R25, R24 ;  /* 0x0000001819197220 */ /* 0x000fe20000410000 */
[----:B------:R-:W-:Y:S01]  /*3650*/  @P0 F2FP.BF16.PACK_AB R10, RZ, R159 ;  /* 0x0000009fff0a023e */ /* 0x000fe200000010ff */
[----:B------:R-:W-:Y:S01]  /*3660*/  @P5 FMUL.FTZ R7, R40, R4 ;  /* 0x0000000428075220 */ /* 0x000fe20000410000 */
[----:B------:R-:W-:Y:S01]  /*3670*/  @P0 F2FP.BF16.PACK_AB R4, RZ, R21 ;  /* 0x00000015ff04023e */ /* 0x000fe200000010ff */
[-C--:B------:R-:W-:Y:S02]  /*3680*/  FMUL.FTZ R21, R21, R24.reuse ;  /* 0x0000001815157220 */ /* 0x080fe40000410000 */
[-C--:B------:R-:W-:Y:S01]  /*3690*/  FMUL.FTZ R159, R159, R24.reuse ;  /* 0x000000189f9f7220 */ /* 0x080fe20000410000 */
[----:B------:R-:W-:Y:S01]  /*36a0*/  @P0 PRMT R155, R8, 0x7610, R155 ;  /* 0x00007610089b0816 */ /* 0x000fe2000000009b */
[----:B------:R-:W-:Y:S01]  /*36b0*/  FMUL.FTZ R24, R11, R24 ;  /* 0x000000180b187220 */ /* 0x000fe20000410000 */
[----:B------:R-:W-:-:S03]  /*36c0*/  HFMA2.MMA R8, -RZ, RZ, 0, 0 ;  /* 0x00000000ff087435 */ /* 0x000fc600000001ff */
[----:B------:R-:W-:Y:S01]  /*36d0*/  FMUL.FTZ R27, R24, c[0x0][0x1e8] ;  /* 0x00007a00181b7a20 */ /* 0x000fe20000410000 */
[----:B------:R-:W-:Y:S02]  /*36e0*/  @P0 PRMT R156, R10, 0x7610, R156 ;  /* 0x000076100a9c0816 */ /* 0x000fe4000000009c */
[----:B------:R-:W-:Y:S01]  /*36f0*/  @P6 SHF.R.U32.HI R10, RZ, 0x10, R9 ;  /* 0x00000010ff0a6819 */ /* 0x000fe20000011609 */
[----:B------:R-:W-:Y:S02]  /*3700*/  @P1 FMUL.FTZ R8, R132, R27 ;  /* 0x0000001b84081220 */ /* 0x000fe40000410000 */
[----:B------:R-:W-:Y:S02]  /*3710*/  FMUL.FTZ R29, R21, c[0x0][0x1e8] ;  /* 0x00007a00151d7a20 */ /* 0x000fe40000410000 */
[----:B------:R0:W1:Y:S01]  /*3720*/  F2F.BF16.F32 R21, R8 ;  /* 0x0000000800157304 */ /* 0x0000620000202000 */
[----:B------:R-:W-:Y:S02]  /*3730*/  LOP3.LUT P4, RZ, R50, 0xff0000, RZ, 0xc0, !PT ;  /* 0x00ff000032ff7812 */ /* 0x000fe4000788c0ff */
[----:B------:R-:W-:Y:S01]  /*3740*/  @P0 PRMT R154, R4, 0x7610, R154 ;  /* 0x00007610049a0816 */ /* 0x000fe2000000009a */
[----:B------:R-:W-:Y:S01]  /*3750*/  IMAD.MOV.U32 R4, RZ, RZ, RZ ;  /* 0x000000ffff047224 */ /* 0x000fe200078e00ff */
[----:B------:R-:W-:-:S02]  /*3760*/  LOP3.LUT P3, RZ, R50, 0xff00, RZ, 0xc0, !PT ;  /* 0x0000ff0032ff7812 */ /* 0x000fc4000786c0ff */
[----:B0-----:R-:W-:Y:S02]  /*3770*/  @P6 PRMT R8, RZ, 0x5410, R10 ;  /* 0x00005410ff086816 */ /* 0x001fe4000000000a */
[----:B------:R-:W-:-:S03]  /*3780*/  LOP3.LUT P5, RZ, R50, 0xff000000, RZ, 0xc0, !PT ;  /* 0xff00000032ff7812 */ /* 0x000fc600078ac0ff */
[----:B------:R-:W-:Y:S02]  /*3790*/  @P6 FMUL.FTZ R4, R46, R8 ;  /* 0x000000082e046220 */ /* 0x000fe40000410000 */
[----:B------:R-:W-:Y:S01]  /*37a0*/  FADD.FTZ R123, R6, R123 ;  /* 0x0000007b067b7221 */ /* 0x000fe20000010000 */
[----:B------:R-:W-:Y:S01]  /*37b0*/  HFMA2.MMA R6, -RZ, RZ, 0, 0 ;  /* 0x00000000ff067435 */ /* 0x000fe200000001ff */
[----:B------:R-:W-:Y:S01]  /*37c0*/  FADD.FTZ R125, R4, R125 ;  /* 0x0000007d047d7221 */ /* 0x000fe20000010000 */
[----:B------:R-:W-:Y:S01]  /*37d0*/  @P0 F2FP.BF16.PACK_AB R11, RZ, R11 ;  /* 0x0000000bff0b023e */ /* 0x000fe200000010ff */
[----:B------:R-:W-:Y:S02]  /*37e0*/  FMUL.FTZ R25, R25, c[0x0][0x1e8] ;  /* 0x00007a0019197a20 */ /* 0x000fe40000410000 */
[----:B------:R-:W-:Y:S01]  /*37f0*/  FMUL.FTZ R159, R159, c[0x0][0x1e8] ;  /* 0x00007a009f9f7a20 */ /* 0x000fe20000410000 */
[----:B------:R-:W-:Y:S01]  /*3800*/  @P0 PRMT R157, R11, 0x7610, R157 ;  /* 0x000076100b9d0816 */ /* 0x000fe2000000009d */
[----:B------:R-:W-:Y:S01]  /*3810*/  @P4 FMUL.FTZ R6, R131, R25 ;  /* 0x0000001983064220 */ /* 0x000fe20000410000 */
[----:B------:R-:W-:Y:S01]  /*3820*/  MOV R9, RZ ;  /* 0x000000ff00097202 */ /* 0x000fe20000000f00 */
[----:B------:R-:W-:Y:S01]  /*3830*/  FADD.FTZ R124, R5, R124 ;  /* 0x0000007c057c7221 */ /* 0x000fe20000010000 */
[----:B------:R-:W-:Y:S01]  /*3840*/  MOV R10, RZ ;  /* 0x000000ff000a7202 */ /* 0x000fe20000000f00 */
[----:B------:R-:W-:-:S02]  /*3850*/  @P3 FMUL.FTZ R9, R52, R29 ;  /* 0x0000001d34093220 */ /* 0x000fc40000410000 */
[----:B------:R-:W-:Y:S02]  /*3860*/  IMAD.MOV.U32 R5, RZ, RZ, RZ ;  /* 0x000000ffff057224 */ /* 0x000fe400078e00ff */
[----:B------:R-:W-:Y:S01]  /*3870*/  @P5 FMUL.FTZ R10, R0, R159 ;  /* 0x0000009f000a5220 */ /* 0x000fe20000410000 */
[----:B------:R0:W2:Y:S01]  /*3880*/  F2F.BF16.F32 R26, R6 ;  /* 0x00000006001a7304 */ /* 0x0000a20000202000 */
[----:B---3--:R-:W-:-:S04]  /*3890*/  @P1 MOV R4, R22 ;  /* 0x0000001600041202 */ /* 0x008fc80000000f00 */
[----:B------:R-:W-:Y:S02]  /*38a0*/  @P1 PRMT R4, RZ, 0x5410, R4 ;  /* 0x00005410ff041816 */ /* 0x000fe40000000004 */
[----:B------:R-:W-:-:S03]  /*38b0*/  @P3 SHF.R.U64 R11, R22, 0x10, R23 ;  /* 0x00000010160b3819 */ /* 0x000fc60000001217 */
[----:B------:R-:W-:Y:S01]  /*38c0*/  @P1 FMUL.FTZ R5, R27, R4 ;  /* 0x000000041b051220 */ /* 0x000fe20000410000 */
[----:B------:R-:W-:Y:S01]  /*38d0*/  HFMA2.MMA R4, -RZ, RZ, 0, 0 ;  /* 0x00000000ff047435 */ /* 0x000fe200000001ff */
[----:B0-----:R-:W-:Y:S01]  /*38e0*/  @P3 PRMT R6, RZ, 0x5410, R11 ;  /* 0x00005410ff063816 */ /* 0x001fe2000000000b */
[----:B------:R0:W3:Y:S01]  /*38f0*/  F2F.BF16.F32 R24, R9 ;  /* 0x0000000900187304 */ /* 0x0000e20000202000 */
[----:B------:R-:W-:-:S03]  /*3900*/  @P4 IMAD.MOV.U32 R8, RZ, RZ, R23 ;  /* 0x000000ffff084224 */ /* 0x000fc600078e0017 */
[----:B------:R-:W-:-:S04]  /*3910*/  @P3 FMUL.FTZ R4, R29, R6 ;  /* 0x000000061d043220 */ /* 0x000fc80000410000 */
[----:B------:R-:W4:Y:S01]  /*3920*/  F2F.BF16.F32 R10, R10 ;  /* 0x0000000a000a7304 */ /* 0x000f220000202000 */
[----:B0-----:R-:W-:Y:S02]  /*3930*/  @P5 SHF.R.U32.HI R9, RZ, 0x10, R23 ;  /* 0x00000010ff095819 */ /* 0x001fe40000011617 */
[----:B------:R-:W-:Y:S02]  /*3940*/  @P4 PRMT R8, RZ, 0x5410, R8 ;  /* 0x00005410ff084816 */ /* 0x000fe40000000008 */
[----:B------:R-:W-:Y:S01]  /*3950*/  @P5 PRMT R6, RZ, 0x5410, R9 ;  /* 0x00005410ff065816 */ /* 0x000fe20000000009 */
[----:B------:R-:W-:Y:S01]  /*3960*/  FADD.FTZ R130, R7, R130 ;  /* 0x0000008207827221 */ /* 0x000fe20000010000 */
[----:B------:R-:W-:Y:S01]  /*3970*/  MOV R7, RZ ;  /* 0x000000ff00077202 */ /* 0x000fe20000000f00 */
[----:B------:R-:W-:Y:S02]  /*3980*/  @P4 FMUL.FTZ R7, R25, R8 ;  /* 0x0000000819074220 */ /* 0x000fe40000410000 */
[----:B------:R-:W-:-:S02]  /*3990*/  @P5 FMUL.FTZ R20, R159, R6 ;  /* 0x000000069f145220 */ /* 0x000fc40000410000 */
[----:B------:R-:W-:Y:S02]  /*39a0*/  FADD.FTZ R128, R5, R128 ;  /* 0x0000008005807221 */ /* 0x000fe40000010000 */
[----:B------:R-:W-:Y:S02]  /*39b0*/  FADD.FTZ R129, R4, R129 ;  /* 0x0000008104817221 */ /* 0x000fe40000010000 */
[----:B------:R-:W-:Y:S02]  /*39c0*/  FADD.FTZ R126, R7, R126 ;  /* 0x0000007e077e7221 */ /* 0x000fe40000010000 */
[----:B------:R-:W-:Y:S01]  /*39d0*/  FADD.FTZ R127, R20, R127 ;  /* 0x0000007f147f7221 */ /* 0x000fe20000010000 */
[----:B------:R-:W-:Y:S05]  /*39e0*/  @!P0 BRA `(.L_x_814) ;  /* 0x0000007000008947 */ /* 0x000fea0003800000 */
[----:B-1234-:R-:W-:Y:S02]  /*39f0*/  LOP3.LUT R4, R154, 0xffff, RZ, 0xc0, !PT ;  /* 0x0000ffff9a047812 */ /* 0x01efe400078ec0ff */
[----:B------:R-:W-:-:S03]  /*3a00*/  PRMT R7, R155, 0x5410, R156 ;  /* 0x000054109b077816 */ /* 0x000fc6000000009c */
[----:B------:R-:W-:-:S05]  /*3a10*/  IMAD.WIDE.U32 R4, R4, 0x10000, RZ ;  /* 0x0001000004047825 */ /* 0x000fca00078e00ff */
[----:B------:R-:W-:Y:S02]  /*3a20*/  LOP3.LUT R7, R7, R5, RZ, 0xfc, !PT ;  /* 0x0000000507077212 */ /* 0x000fe400078efcff */
[----:B------:R-:W-:Y:S01]  /*3a30*/  LOP3.LUT R6, R4, 0xffff, R157, 0xf8, !PT ;  /* 0x0000ffff04067812 */ /* 0x000fe200078ef89d */
[----:B------:R-:W-:-:S05]  /*3a40*/  IMAD.WIDE.U32 R4, R153, R33, c[0x0][0x258] ;  /* 0x0000960099047625 */ /* 0x000fca00078e0021 */
[----:B------:R0:W-:Y:S02]  /*3a50*/  STG.E.64 [R4.64], R6 ;  /* 0x0000000604007986 */ /* 0x0001e4000c101b04 */
.L_x_814:
        /* <DEDUP_REMOVED lines=12> */
.L_x_815:
        /* <DEDUP_REMOVED lines=58> */
.L_x_811:
        /* <DEDUP_REMOVED lines=25> */
.L_x_812:
[----:B------:R-:W-:Y:S01]  /*4050*/  HFMA2.MMA R8, -RZ, RZ, 0, 9.5367431640625e-07 ;  /* 0x00000010ff087435 */ /* 0x000fe200000001ff */
[----:B------:R-:W-:Y:S01]  /*4060*/  MOV R7, R9 ;  /* 0x0000000900077202 */ /* 0x000fe20000000f00 */
[----:B------:R-:W-:Y:S01]  /*4070*/  IMAD.MOV.U32 R10, RZ, RZ, 0x1f ;  /* 0x0000001fff0a7424 */ /* 0x000fe200078e00ff */
[----:B------:R-:W-:-:S02]  /*4080*/  MOV R21, 0xffffffff ;  /* 0xffffffff00157802 */ /* 0x000fc40000000f00 */
[----:B------:R-:W-:Y:S02]  /*4090*/  MOV R4, 0x40b0 ;  /* 0x000040b000047802 */ /* 0x000fe40000000f00 */
[----:B-----5:R-:W-:Y:S05]  /*40a0*/  CALL.REL.NOINC `($__internal_15_$__cuda_sm70_shflsync_down_p) ;  /* 0x0000046000007944 */ /* 0x020fea0003c00000 */
[----:B-1----:R-:W-:Y:S01]  /*40b0*/  MOV R6, R7 ;  /* 0x0000000700067202 */ /* 0x002fe20000000f00 */
[----:B0-----:R-:W-:Y:S05]  /*40c0*/  BRA `(.L_x_817) ;  /* 0xffffd9f000007947 */ /* 0x001fea000383ffff */
.L_x_813:
[----:B------:R-:W-:Y:S01]  /*40d0*/  HFMA2.MMA R8, -RZ, RZ, 0, 9.5367431640625e-07 ;  /* 0x00000010ff087435 */ /* 0x000fe200000001ff */
[----:B------:R-:W-:Y:S01]  /*40e0*/  IMAD.MOV.U32 R7, RZ, RZ, R11 ;  /* 0x000000ffff077224 */ /* 0x000fe200078e000b */
[----:B------:R-:W-:Y:S01]  /*40f0*/  MOV R10, 0x1f ;  /* 0x0000001f000a7802 */ /* 0x000fe20000000f00 */
[----:B------:R-:W-:Y:S01]  /*4100*/  IMAD.MOV.U32 R21, RZ, RZ, -0x1 ;  /* 0xffffffffff157424 */ /* 0x000fe200078e00ff */
[----:B------:R-:W-:Y:S02]  /*4110*/  MOV R4, 0x4130 ;  /* 0x0000413000047802 */ /* 0x000fe40000000f00 */
[----:B01---5:R-:W-:Y:S05]  /*4120*/  CALL.REL.NOINC `($__internal_15_$__cuda_sm70_shflsync_down_p) ;  /* 0x000003e000007944 */ /* 0x023fea0003c00000 */
[----:B------:R-:W-:Y:S01]  /*4130*/  FADD.FTZ R9, R9, R6 ;  /* 0x0000000609097221 */ /* 0x000fe20000010000 */
[----:B0-----:R-:W-:Y:S01]  /*4140*/  HFMA2.MMA R8, -RZ, RZ, 0, 4.76837158203125e-07 ;  /* 0x00000008ff087435 */ /* 0x001fe200000001ff */
[----:B-1----:R-:W-:Y:S01]  /*4150*/  FADD.FTZ R20, R11, R7 ;  /* 0x000000070b147221 */ /* 0x002fe20000010000 */
[----:B------:R-:W-:Y:S01]  /*4160*/  MOV R10, 0x1f ;  /* 0x0000001f000a7802 */ /* 0x000fe20000000f00 */
[----:B------:R-:W-:Y:S01]  /*4170*/  IMAD.MOV.U32 R21, RZ, RZ, -0x1 ;  /* 0xffffffffff157424 */ /* 0x000fe200078e00ff */
[----:B------:R-:W-:-:S02]  /*4180*/  MOV R7, R9 ;  /* 0x0000000900077202 */ /* 0x000fc40000000f00 */
[----:B------:R-:W-:Y:S02]  /*4190*/  MOV R4, 0x41b0 ;  /* 0x000041b000047802 */ /* 0x000fe40000000f00 */
[----:B------:R-:W-:Y:S05]  /*41a0*/  CALL.REL.NOINC `($__internal_15_$__cuda_sm70_shflsync_down_p) ;  /* 0x0000036000007944 */ /* 0x000fea0003c00000 */
[----:B0-----:R-:W-:Y:S01]  /*41b0*/  HFMA2.MMA R8, -RZ, RZ, 0, 4.76837158203125e-07 ;  /* 0x00000008ff087435 */ /* 0x001fe200000001ff */
[----:B-1----:R-:W-:Y:S01]  /*41c0*/  MOV R6, R7 ;  /* 0x0000000700067202 */ /* 0x002fe20000000f00 */
[----:B------:R-:W-:Y:S01]  /*41d0*/  IMAD.MOV.U32 R7, RZ, RZ, R20 ;  /* 0x000000ffff077224 */ /* 0x000fe200078e0014 */
[----:B------:R-:W-:Y:S01]  /*41e0*/  MOV R10, 0x1f ;  /* 0x0000001f000a7802 */ /* 0x000fe20000000f00 */
[----:B------:R-:W-:Y:S01]  /*41f0*/  IMAD.MOV.U32 R21, RZ, RZ, -0x1 ;  /* 0xffffffffff157424 */ /* 0x000fe200078e00ff */
[----:B------:R-:W-:Y:S02]  /*4200*/  MOV R4, 0x4220 ;  /* 0x0000422000047802 */ /* 0x000fe40000000f00 */
[----:B------:R-:W-:Y:S05]  /*4210*/  CALL.REL.NOINC `($__internal_15_$__cuda_sm70_shflsync_down_p) ;  /* 0x000002f000007944 */ /* 0x000fea0003c00000 */
[----:B------:R-:W-:Y:S01]  /*4220*/  FADD.FTZ R9, R6, R9 ;  /* 0x0000000906097221 */ /* 0x000fe20000010000 */
[----:B0-----:R-:W-:Y:S01]  /*4230*/  HFMA2.MMA R8, -RZ, RZ, 0, 2.384185791015625e-07 ;  /* 0x00000004ff087435 */ /* 0x001fe200000001ff */
[----:B-1----:R-:W-:Y:S01]  /*4240*/  FADD.FTZ R20, R20, R7 ;  /* 0x0000000714147221 */ /* 0x002fe20000010000 */
[----:B------:R-:W-:Y:S01]  /*4250*/  MOV R10, 0x1f ;  /* 0x0000001f000a7802 */ /* 0x000fe20000000f00 */
[----:B------:R-:W-:Y:S01]  /*4260*/  IMAD.MOV.U32 R21, RZ, RZ, -0x1 ;  /* 0xffffffffff157424 */ /* 0x000fe200078e00ff */
[----:B------:R-:W-:-:S02]  /*4270*/  MOV R7, R9 ;  /* 0x0000000900077202 */ /* 0x000fc40000000f00 */
[----:B------:R-:W-:Y:S02]  /*4280*/  MOV R4, 0x42a0 ;  /* 0x000042a000047802 */ /* 0x000fe40000000f00 */
[----:B------:R-:W-:Y:S05]  /*4290*/  CALL.REL.NOINC `($__internal_15_$__cuda_sm70_shflsync_down_p) ;  /* 0x0000027000007944 */ /* 0x000fea0003c00000 */
[----:B0-----:R-:W-:Y:S01]  /*42a0*/  HFMA2.MMA R8, -RZ, RZ, 0, 2.384185791015625e-07 ;  /* 0x00000004ff087435 */ /* 0x001fe200000001ff */
[----:B-1----:R-:W-:Y:S01]  /*42b0*/  MOV R6, R7 ;  /* 0x0000000700067202 */ /* 0x002fe20000000f00 */
[----:B------:R-:W-:Y:S01]  /*42c0*/  IMAD.MOV.U32 R7, RZ, RZ, R20 ;  /* 0x000000ffff077224 */ /* 0x000fe200078e0014 */
[----:B------:R-:W-:Y:S01]  /*42d0*/  MOV R10, 0x1f ;  /* 0x0000001f000a7802 */ /* 0x000fe20000000f00 */
[----:B------:R-:W-:Y:S01]  /*42e0*/  IMAD.MOV.U32 R21, RZ, RZ, -0x1 ;  /* 0xffffffffff157424 */ /* 0x000fe200078e00ff */
[----:B------:R-:W-:Y:S02]  /*42f0*/  MOV R4, 0x4310 ;  /* 0x0000431000047802 */ /* 0x000fe40000000f00 */
[----:B------:R-:W-:Y:S05]  /*4300*/  CALL.REL.NOINC `($__internal_15_$__cuda_sm70_shflsync_down_p) ;  /* 0x0000020000007944 */ /* 0x000fea0003c00000 */
[----:B------:R-:W-:Y:S01]  /*4310*/  FADD.FTZ R9, R6, R9 ;  /* 0x0000000906097221 */ /* 0x000fe20000010000 */
[----:B0-----:R-:W-:Y:S01]  /*4320*/  HFMA2.MMA R8, -RZ, RZ, 0, 1.1920928955078125e-07 ;  /* 0x00000002ff087435 */ /* 0x001fe200000001ff */
[----:B-1----:R-:W-:Y:S01]  /*4330*/  FADD.FTZ R20, R20, R7 ;  /* 0x0000000714147221 */ /* 0x002fe20000010000 */
[----:B------:R-:W-:Y:S01]  /*4340*/  MOV R10, 0x1f ;  /* 0x0000001f000a7802 */ /* 0x000fe20000000f00 */
[----:B------:R-:W-:Y:S01]  /*4350*/  IMAD.MOV.U32 R21, RZ, RZ, -0x1 ;  /* 0xffffffffff157424 */ /* 0x000fe200078e00ff */
[----:B------:R-:W-:-:S02]  /*4360*/  MOV R7, R9 ;  /* 0x0000000900077202 */ /* 0x000fc40000000f00 */
[----:B------:R-:W-:Y:S02]  /*4370*/  MOV R4, 0x4390 ;  /* 0x0000439000047802 */ /* 0x000fe40000000f00 */
[----:B------:R-:W-:Y:S05]  /*4380*/  CALL.REL.NOINC `($__internal_15_$__cuda_sm70_shflsync_down_p) ;  /* 0x0000018000007944 */ /* 0x000fea0003c00000 */
[----:B0-----:R-:W-:Y:S01]  /*4390*/  HFMA2.MMA R8, -RZ, RZ, 0, 1.1920928955078125e-07 ;  /* 0x00000002ff087435 */ /* 0x001fe200000001ff */
[----:B-1----:R-:W-:Y:S01]  /*43a0*/  MOV R6, R7 ;  /* 0x0000000700067202 */ /* 0x002fe20000000f00 */
[----:B------:R-:W-:Y:S01]  /*43b0*/  IMAD.MOV.U32 R7, RZ, RZ, R20 ;  /* 0x000000ffff077224 */ /* 0x000fe200078e0014 */
[----:B------:R-:W-:Y:S01]  /*43c0*/  MOV R10, 0x1f ;  /* 0x0000001f000a7802 */ /* 0x000fe20000000f00 */
[----:B------:R-:W-:Y:S01]  /*43d0*/  IMAD.MOV.U32 R21, RZ, RZ, -0x1 ;  /* 0xffffffffff157424 */ /* 0x000fe200078e00ff */
[----:B------:R-:W-:Y:S02]  /*43e0*/  MOV R4, 0x4400 ;  /* 0x0000440000047802 */ /* 0x000fe40000000f00 */
[----:B------:R-:W-:Y:S05]  /*43f0*/  CALL.REL.NOINC `($__internal_15_$__cuda_sm70_shflsync_down_p) ;  /* 0x0000011000007944 */ /* 0x000fea0003c00000 */
[----:B------:R-:W-:Y:S01]  /*4400*/  FADD.FTZ R9, R6, R9 ;  /* 0x0000000906097221 */ /* 0x000fe20000010000 */
[----:B0-----:R-:W-:Y:S01]  /*4410*/  HFMA2.MMA R8, -RZ, RZ, 0, 5.9604644775390625e-08 ;  /* 0x00000001ff087435 */ /* 0x001fe200000001ff */
[----:B-1----:R-:W-:Y:S01]  /*4420*/  FADD.FTZ R11, R20, R7 ;  /* 0x00000007140b7221 */ /* 0x002fe20000010000 */
[----:B------:R-:W-:Y:S01]  /*4430*/  MOV R10, 0x1f ;  /* 0x0000001f000a7802 */ /* 0x000fe20000000f00 */
[----:B------:R-:W-:Y:S01]  /*4440*/  IMAD.MOV.U32 R21, RZ, RZ, -0x1 ;  /* 0xffffffffff157424 */ /* 0x000fe200078e00ff */
[----:B------:R-:W-:-:S02]  /*4450*/  MOV R7, R9 ;  /* 0x0000000900077202 */ /* 0x000fc40000000f00 */
[----:B------:R-:W-:Y:S02]  /*4460*/  MOV R4, 0x4480 ;  /* 0x0000448000047802 */ /* 0x000fe40000000f00 */
[----:B------:R-:W-:Y:S05]  /*4470*/  CALL.REL.NOINC `($__internal_15_$__cuda_sm70_shflsync_down_p) ;  /* 0x0000009000007944 */ /* 0x000fea0003c00000 */
[----:B0-----:R-:W-:Y:S01]  /*4480*/  HFMA2.MMA R8, -RZ, RZ, 0, 5.9604644775390625e-08 ;  /* 0x00000001ff087435 */ /* 0x001fe200000001ff */
[----:B-1----:R-:W-:Y:S01]  /*4490*/  MOV R22, R7 ;  /* 0x0000000700167202 */ /* 0x002fe20000000f00 */
[----:B------:R-:W-:Y:S01]  /*44a0*/  IMAD.MOV.U32 R7, RZ, RZ, R11 ;  /* 0x000000ffff077224 */ /* 0x000fe200078e000b */
[----:B------:R-:W-:Y:S01]  /*44b0*/  MOV R10, 0x1f ;  /* 0x0000001f000a7802 */ /* 0x000fe20000000f00 */
[----:B------:R-:W-:Y:S01]  /*44c0*/  IMAD.MOV.U32 R21, RZ, RZ, -0x1 ;  /* 0xffffffffff157424 */ /* 0x000fe200078e00ff */
[----:B------:R-:W-:Y:S02]  /*44d0*/  MOV R4, 0x44f0 ;  /* 0x000044f000047802 */ /* 0x000fe40000000f00 */
[----:B------:R-:W-:Y:S05]  /*44e0*/  CALL.REL.NOINC `($__internal_15_$__cuda_sm70_shflsync_down_p) ;  /* 0x0000002000007944 */ /* 0x000fea0003c00000 */
[----:B-1----:R-:W-:Y:S01]  /*44f0*/  MOV R4, R7 ;  /* 0x0000000700047202 */ /* 0x002fe20000000f00 */
[----:B0-----:R-:W-:Y:S05]  /*4500*/  BRA `(.L_x_818) ;  /* 0xffffd6d000007947 */ /* 0x001fea000383ffff */
        .weak           $__internal_15_$__cuda_sm70_shflsync_down_p
        .type           $__internal_15_$__cuda_sm70_shflsync_down_p,@function
        .size           $__internal_15_$__cuda_sm70_shflsync_down_p,(.L_x_9759 - $__internal_15_$__cuda_sm70_shflsync_down_p)
$__internal_15_$__cuda_sm70_shflsync_down_p:
[----:B------:R-:W-:Y:S01]  /*4510*/  HFMA2.MMA R5, -RZ, RZ, 0, 0 ;  /* 0x00000000ff057435 */ /* 0x000fe200000001ff */
[----:B------:R-:W-:Y:S04]  /*4520*/  WARPSYNC R21 ;  /* 0x0000001500007348 */ /* 0x000fe80003800000 */
[----:B------:R0:W1:Y:S01]  /*4530*/  SHFL.DOWN PT, R7, R7, R8, R10 ;  /* 0x0800000807077389 */ /* 0x00006200000e000a */
[----:B------:R-:W-:Y:S05]  /*4540*/  RET.REL.NODEC R4 `(_ZN10layer_norm13ln_bwd_kernelINS_13Kernel_traitsI13__nv_bfloat16S2_S2_S2_fjLj2560ELj1ELj1ELj4ELj8ENS_18Kernel_traits_baseILj2560ES2_S2_S2_S2_fjLj128EEEEELb1ELb1ELb0ELb1EEEvNS_9BwdParamsE) ;  /* 0xffffbab004007950 */ /* 0x000fea0003c3ffff */
.L_x_819:
        /* <DEDUP_REMOVED lines=11> */
.L_x_9759:


//--------------------- .text._ZN10layer_norm22ln_bwd_finalize_kernelINS_22Kernel_traits_finalizeILj2560E13__nv_bfloat16S2_S2_S2_fjLb1ELj1024ELj4ENS_18Kernel_traits_baseILj2560ES2_S2_S2_S2_fjLj1024EEEEELb1ELb0EEEvNS_9BwdParamsE --------------------------
	.section	.text._ZN10layer_norm22ln_bwd_finalize_kernelINS_22Kernel_traits_finalizeILj2560E13__nv_bfloat16S2_S2_S2_fjLb1ELj1024ELj4ENS_18Kernel_traits_baseILj2560ES2_S2_S2_S2_fjLj1024EEEEELb1ELb0EEEvNS_9BwdParamsE,"ax",@progbits
	.sectioninfo	@"SHI_REGISTERS=32"
	.align	128
        .global         _ZN10layer_norm22ln_bwd_finalize_kernelINS_22Kernel_traits_finalizeILj2560E13__nv_bfloat16S2_S2_S2_fjLb1ELj1024ELj4ENS_18Kernel_traits_baseILj2560ES2_S2_S2_S2_fjLj1024EEEEELb1ELb0EEEvNS_9BwdParamsE
        .type           _ZN10layer_norm22ln_bwd_finalize_kernelINS_22Kernel_traits_finalizeILj2560E13__nv_bfloat16S2_S2_S2_fjLb1ELj1024ELj4ENS_18Kernel_traits_baseILj2560ES2_S2_S2_S2_fjLj1024EEEEELb1ELb0EEEvNS_9BwdParamsE,@function
        .size           _ZN10layer_norm22ln_bwd_finalize_kernelINS_22Kernel_traits_finalizeILj2560E13__nv_bfloat16S2_S2_S2_fjLb1ELj1024ELj4ENS_18Kernel_traits_baseILj2560ES2_S2_S2_S2_fjLj1024EEEEELb1ELb0EEEvNS_9BwdParamsE,(.L_x_9760 - _ZN10layer_norm22ln_bwd_finalize_kernelINS_22Kernel_traits_finalizeILj2560E13__nv_bfloat16S2_S2_S2_fjLb1ELj1024ELj4ENS_18Kernel_traits_baseILj2560ES2_S2_S2_S2_fjLj1024EEEEELb1ELb0EEEvNS_9BwdParamsE)
        .other          _ZN10layer_norm22ln_bwd_finalize_kernelINS_22Kernel_traits_finalizeILj2560E13__nv_bfloat16S2_S2_S2_fjLb1ELj1024ELj4ENS_18Kernel_traits_baseILj2560ES2_S2_S2_S2_fjLj1024EEEEELb1ELb0EEEvNS_9BwdParamsE,@"STO_CUDA_ENTRY STV_DEFAULT"
_ZN10layer_norm22ln_bwd_finalize_kernelINS_22Kernel_traits_finalizeILj2560E13__nv_bfloat16S2_S2_S2_fjLb1ELj1024ELj4ENS_18Kernel_traits_baseILj2560ES2_S2_S2_S2_fjLj1024EEEEELb1ELb0EEEvNS_9BwdParamsE:
.text._ZN10layer_norm22ln_bwd_finalize_kernelINS_22Kernel_traits_finalizeILj2560E13__nv_bfloat16S2_S2_S2_fjLb1ELj1024ELj4ENS_18Kernel_traits_baseILj2560ES2_S2_S2_S2_fjLj1024EEEEELb1ELb0EEEvNS_9BwdParamsE:
[----:B------:R-:W-:Y:S02]  /*0000*/  MOV R1, c[0x0][0x28] ;  /* 0x00000a0000017a02 */ /* 0x000fe40000000f00 */
[----:B------:R-:W0:Y:S04]  /*0010*/  S2R R0, SR_TID.X ;  /* 0x0000000000007919 */ /* 0x000e280000002100 */
[----:B------:R-:W1:Y:S01]  /*0020*/  S2R R5, SR_CTAID.X ;  /* 0x0000000000057919 */ /* 0x000e620000002500 */
[----:B0-----:R-:W-:Y:S02]  /*0030*/  LOP3.LUT R2, R0, 0x1f, RZ, 0xc0, !PT ;  /* 0x0000001f00027812 */ /* 0x001fe400078ec0ff */
[----:B-1----:R-:W-:-:S04]  /*0040*/  SHF.L.U32 R3, R5, 0x5, RZ ;  /* 0x0000000505037819 */ /* 0x002fc800000006ff */
[----:B------:R-:W-:-:S04]  /*0050*/  LOP3.LUT R4, R3, 0xffffffe0, R2, 0xe2, !PT ;  /* 0xffffffe003047812 */ /* 0x000fc800078ee202 */
[----:B------:R-:W-:-:S13]  /*0060*/  ISETP.GT.U32.AND P0, PT, R4, 0x9ff, PT ;  /* 0x000009ff0400780c */ /* 0x000fda0003f04070 */
[----:B------:R-:W-:Y:S05]  /*0070*/  @P0 EXIT ;  /* 0x000000000000094d */ /* 0x000fea0003800000 */
[--C-:B------:R-:W-:Y:S01]  /*0080*/  SHF.R.U32.HI R3, RZ, 0x5, R0.reuse ;  /* 0x00000005ff037819 */ /* 0x100fe20000011600 */
[----:B------:R-:W-:Y:S01]  /*0090*/  IMAD.SHL.U32 R5, R5, 0x10, RZ ;  /* 0x0000001005057824 */ /* 0x000fe200078e00ff */
[----:B------:R-:W-:Y:S01]  /*00a0*/  LOP3.LUT R6, R0, 0x3fffffe0, RZ, 0xc0, !PT ;  /* 0x3fffffe000067812 */ /* 0x000fe200078ec0ff */
[----:B------:R-:W-:Y:S01]  /*00b0*/  ULDC.64 UR4, c[0x0][0x118] ;  /* 0x0000460000047ab9 */ /* 0x000fe20000000a00 */
[C---:B------:R-:W-:Y:S02]  /*00c0*/  LOP3.LUT R7, R3.reuse, 0x1f, R0, 0x78, !PT ;  /* 0x0000001f03077812 */ /* 0x040fe400078e7800 */
[----:B------:R-:W-:Y:S02]  /*00d0*/  ISETP.NE.AND P0, PT, R3, 0x1f, PT ;  /* 0x0000001f0300780c */ /* 0x000fe40003f05270 */
[----:B------:R-:W-:Y:S02]  /*00e0*/  LOP3.LUT R5, R5, 0x7ffffff0, RZ, 0xc0, !PT ;  /* 0x7ffffff005057812 */ /* 0x000fe400078ec0ff */
[----:B------:R-:W-:Y:S01]  /*00f0*/  IADD3 R6, R6, R7, RZ ;  /* 0x0000000706067210 */ /* 0x000fe20007ffe0ff */
[C---:B------:R-:W-:Y:S01]  /*0100*/  IMAD R7, R2.reuse, 0x20, R7 ;  /* 0x0000002002077824 */ /* 0x040fe200078e0207 */
[----:B------:R-:W-:-:S02]  /*0110*/  ISETP.GT.U32.OR P0, PT, R2, 0xf, P0 ;  /* 0x0000000f0200780c */ /* 0x000fc40000704470 */
[----:B------:R-:W-:Y:S02]  /*0120*/  IADD3 R5, R2, R5, RZ ;  /* 0x0000000502057210 */ /* 0x000fe40007ffe0ff */
.L_x_833:
[----:B------:R-:W-:Y:S01]  /*0130*/  ISETP.GE.U32.AND P1, PT, R3, c[0x0][0x160], PT ;  /* 0x0000580003007a0c */ /* 0x000fe20003f26070 */
[----:B------:R-:W-:Y:S01]  /*0140*/  BSSY B0, `(.L_x_820) ;  /* 0x000007d000007945 */ /* 0x000fe20003800000 */
[----:B------:R-:W-:Y:S01]  /*0150*/  HFMA2.MMA R27, -RZ, RZ, 0, 0 ;  /* 0x00000000ff1b7435 */ /* 0x000fe200000001ff */
[----:B------:R-:W-:Y:S01]  /*0160*/  MOV R23, RZ ;  /* 0x000000ff00177202 */ /* 0x000fe20000000f00 */
[----:B------:R-:W-:Y:S01]  /*0170*/  IMAD.MOV.U32 R8, RZ, RZ, RZ ;  /* 0x000000ffff087224 */ /* 0x000fe200078e00ff */
[----:B------:R-:W-:-:S13]  /*0180*/  ISETP.GE.U32.OR P1, PT, R4, c[0x0][0x168], P1 ;  /* 0x00005a0004007a0c */ /* 0x000fda0000f26470 */
[----:B------:R-:W-:Y:S05]  /*0190*/  @P1 BRA `(.L_x_821) ;  /* 0x0000077000001947 */ /* 0x000fea0003800000 */
[----:B------:R-:W-:Y:S02]  /*01a0*/  ISETP.GE.U32.AND P2, PT, R3, c[0x0][0x160], PT ;  /* 0x0000580003007a0c */ /* 0x000fe40003f46070 */
[----:B------:R-:W-:-:S11]  /*01b0*/  MOV R25, R3 ;  /* 0x0000000300197202 */ /* 0x000fd60000000f00 */
[----:B------:R-:W-:Y:S01]  /*01c0*/  @P2 MOV R15, 0x4 ;  /* 0x00000004000f2802 */ /* 0x000fe20000000f00 */
[----:B------:R-:W-:-:S04]  /*01d0*/  @P2 IMAD R14, R25, c[0x0][0x168], R4 ;  /* 0x00005a00190e2a24 */ /* 0x000fc800078e0204 */
[----:B------:R-:W-:-:S04]  /*01e0*/  @P2 IMAD.WIDE.U32 R10, R14, R15, c[0x0][0x220] ;  /* 0x000088000e0a2625 */ /* 0x000fc800078e000f */
[CC--:B------:R-:W-:Y:S02]  /*01f0*/  @P2 IMAD.WIDE.U32 R12, R14.reuse, R15.reuse, c[0x0][0x228] ;  /* 0x00008a000e0c2625 */ /* 0x0c0fe400078e000f */
[----:B------:R-:W2:Y:S02]  /*0200*/  @P2 LDG.E R11, [R10.64] ;  /* 0x000000040a0b2981 */ /* 0x000ea4000c1e1900 */
[----:B------:R-:W-:Y:S02]  /*0210*/  @P2 IMAD.WIDE.U32 R14, R14, R15, c[0x0][0x240] ;  /* 0x000090000e0e2625 */ /* 0x000fe400078e000f */
[----:B------:R-:W3:Y:S04]  /*0220*/  @P2 LDG.E R12, [R12.64] ;  /* 0x000000040c0c2981 */ /* 0x000ee8000c1e1900 */
[----:B------:R-:W4:Y:S01]  /*0230*/  @P2 LDG.E R14, [R14.64] ;  /* 0x000000040e0e2981 */ /* 0x000f22000c1e1900 */
[----:B------:R-:W-:-:S04]  /*0240*/  @P2 IADD3 R25, R25, 0x20, RZ ;  /* 0x0000002019192810 */ /* 0x000fc80007ffe0ff */
[C---:B------:R-:W-:Y:S02]  /*0250*/  ISETP.GE.U32.AND P1, PT, R25.reuse, c[0x0][0x160], PT ;  /* 0x0000580019007a0c */ /* 0x040fe40003f26070 */
[----:B------:R-:W-:-:S04]  /*0260*/  IADD3 R8, -R25, c[0x0][0x160], RZ ;  /* 0x0000580019087a10 */ /* 0x000fc80007ffe1ff */
[----:B------:R-:W-:Y:S01]  /*0270*/  ISETP.LE.U32.OR P1, PT, R8, 0x60, P1 ;  /* 0x000000600800780c */ /* 0x000fe20000f23470 */
[----:B------:R-:W-:Y:S01]  /*0280*/  IMAD.MOV.U32 R8, RZ, RZ, RZ ;  /* 0x000000ffff087224 */ /* 0x000fe200078e00ff */
[----:B------:R-:W-:Y:S02]  /*0290*/  MOV R23, RZ ;  /* 0x000000ff00177202 */ /* 0x000fe40000000f00 */
[----:B------:R-:W-:Y:S01]  /*02a0*/  MOV R27, RZ ;  /* 0x000000ff001b7202 */ /* 0x000fe20000000f00 */
[----:B------:R-:W-:Y:S01]  /*02b0*/  BSSY B1, `(.L_x_822) ;  /* 0x0000038000017945 */ /* 0x000fe20003800000 */
[----:B--2---:R-:W-:Y:S02]  /*02c0*/  @P2 FADD.FTZ R8, R8, R11 ;  /* 0x0000000b08082221 */ /* 0x004fe40000010000 */
[----:B---3--:R-:W-:Y:S02]  /*02d0*/  @P2 FADD.FTZ R23, R23, R12 ;  /* 0x0000000c17172221 */ /* 0x008fe40000010000 */
[----:B----4-:R-:W-:Y:S01]  /*02e0*/  @P2 FADD.FTZ R27, R27, R14 ;  /* 0x0000000e1b1b2221 */ /* 0x010fe20000010000 */
[----:B------:R-:W-:-:S02]  /*02f0*/  PLOP3.LUT P2, PT, P2, PT, PT, 0x8, 0x0 ;  /* 0x000000000000781c */ /* 0x000fc4000174e170 */
[----:B------:R-:W-:Y:S06]  /*0300*/  @P1 BRA `(.L_x_823) ;  /* 0x0000032000001947 */ /* 0x000fec0003800000 */
[----:B------:R-:W-:Y:S01]  /*0310*/  IMAD.MOV.U32 R9, RZ, RZ, c[0x0][0x160] ;  /* 0x00005800ff097624 */ /* 0x000fe200078e00ff */
[----:B------:R-:W-:-:S04]  /*0320*/  PLOP3.LUT P2, PT, PT, PT, PT, 0x8, 0x0 ;  /* 0x000000000000781c */ /* 0x000fc80003f4e170 */
[----:B------:R-:W-:Y:S02]  /*0330*/  IADD3 R9, R9, -0x60, RZ ;  /* 0xffffffa009097810 */ /* 0x000fe40007ffe0ff */
.L_x_824:
[----:B------:R-:W-:Y:S01]  /*0340*/  HFMA2.MMA R11, -RZ, RZ, 0, 2.384185791015625e-07 ;  /* 0x00000004ff0b7435 */ /* 0x000fe200000001ff */
[C---:B------:R-:W-:Y:S01]  /*0350*/  IADD3 R13, R25.reuse, 0x20, RZ ;  /* 0x00000020190d7810 */ /* 0x040fe20007ffe0ff */
[C---:B------:R-:W-:Y:S01]  /*0360*/  IMAD R14, R25.reuse, c[0x0][0x168], R4 ;  /* 0x00005a00190e7a24 */ /* 0x040fe200078e0204 */
[----:B------:R-:W-:-:S03]  /*0370*/  IADD3 R21, R25, 0x40, RZ ;  /* 0x0000004019157810 */ /* 0x000fc60007ffe0ff */
[----:B------:R-:W-:-:S04]  /*0380*/  IMAD R28, R13, c[0x0][0x168], R4 ;  /* 0x00005a000d1c7a24 */ /* 0x000fc800078e0204 */
[----:B------:R-:W-:-:S04]  /*0390*/  IMAD.WIDE.U32 R12, R14, R11, c[0x0][0x220] ;  /* 0x000088000e0c7625 */ /* 0x000fc800078e000b */
[CC--:B------:R-:W-:Y:S02]  /*03a0*/  IMAD.WIDE.U32 R18, R14.reuse, R11.reuse, c[0x0][0x228] ;  /* 0x00008a000e127625 */ /* 0x0c0fe400078e000b */
[----:B------:R0:W2:Y:S02]  /*03b0*/  LDG.E R13, [R12.64] ;  /* 0x000000040c0d7981 */ /* 0x0000a4000c1e1900 */
[----:B------:R-:W-:-:S04]  /*03c0*/  IMAD.WIDE.U32 R14, R14, R11, c[0x0][0x240] ;  /* 0x000090000e0e7625 */ /* 0x000fc800078e000b */
[--C-:B------:R-:W-:Y:S01]  /*03d0*/  IMAD R20, R21, c[0x0][0x168], R4.reuse ;  /* 0x00005a0015147a24 */ /* 0x100fe200078e0204 */
[----:B------:R-:W-:Y:S01]  /*03e0*/  IADD3 R21, R25, 0x60, RZ ;  /* 0x0000006019157810 */ /* 0x000fe20007ffe0ff */
[----:B------:R-:W-:Y:S01]  /*03f0*/  IMAD.WIDE.U32 R16, R28, R11, c[0x0][0x220] ;  /* 0x000088001c107625 */ /* 0x000fe200078e000b */
[----:B------:R1:W3:Y:S04]  /*0400*/  LDG.E R10, [R14.64] ;  /* 0x000000040e0a7981 */ /* 0x0002e8000c1e1900 */
[----:B0-----:R0:W4:Y:S01]  /*0410*/  LDG.E R12, [R18.64] ;  /* 0x00000004120c7981 */ /* 0x001122000c1e1900 */
[----:B------:R-:W-:-:S03]  /*0420*/  IMAD R26, R21, c[0x0][0x168], R4 ;  /* 0x00005a00151a7a24 */ /* 0x000fc600078e0204 */
[----:B------:R5:W4:Y:S01]  /*0430*/  LDG.E R22, [R16.64] ;  /* 0x0000000410167981 */ /* 0x000b22000c1e1900 */
[----:B-1----:R-:W-:-:S04]  /*0440*/  IMAD.WIDE.U32 R14, R20, R11, c[0x0][0x220] ;  /* 0x00008800140e7625 */ /* 0x002fc800078e000b */
[----:B0-----:R-:W-:-:S04]  /*0450*/  IMAD.WIDE.U32 R18, R28, R11, c[0x0][0x228] ;  /* 0x00008a001c127625 */ /* 0x001fc800078e000b */
[-C--:B------:R-:W-:Y:S01]  /*0460*/  IMAD.WIDE.U32 R28, R28, R11.reuse, c[0x0][0x240] ;  /* 0x000090001c1c7625 */ /* 0x080fe200078e000b */
[----:B------:R0:W4:Y:S03]  /*0470*/  LDG.E R24, [R18.64] ;  /* 0x0000000412187981 */ /* 0x000126000c1e1900 */
[CC--:B-----5:R-:W-:Y:S02]  /*0480*/  IMAD.WIDE.U32 R16, R26.reuse, R11.reuse, c[0x0][0x220] ;  /* 0x000088001a107625 */ /* 0x0e0fe400078e000b */
[----:B------:R1:W5:Y:S04]  /*0490*/  LDG.E R28, [R28.64] ;  /* 0x000000041c1c7981 */ /* 0x000368000c1e1900 */
[----:B------:R1:W5:Y:S01]  /*04a0*/  LDG.E R16, [R16.64] ;  /* 0x0000000410107981 */ /* 0x000362000c1e1900 */
[----:B0-----:R-:W-:-:S03]  /*04b0*/  IMAD.WIDE.U32 R18, R26, R11, c[0x0][0x228] ;  /* 0x00008a001a127625 */ /* 0x001fc600078e000b */
[----:B-1----:R0:W5:Y:S04]  /*04c0*/  LDG.E R29, [R14.64] ;  /* 0x000000040e1d7981 */ /* 0x002168000c1e1900 */
[----:B------:R1:W5:Y:S01]  /*04d0*/  LDG.E R17, [R18.64] ;  /* 0x0000000412117981 */ /* 0x000362000c1e1900 */
[----:B0-----:R-:W-:-:S04]  /*04e0*/  IMAD.WIDE.U32 R14, R20, R11, c[0x0][0x228] ;  /* 0x00008a00140e7625 */ /* 0x001fc800078e000b */
[-C--:B------:R-:W-:Y:S02]  /*04f0*/  IMAD.WIDE.U32 R20, R20, R11.reuse, c[0x0][0x240] ;  /* 0x0000900014147625 */ /* 0x080fe400078e000b */
[----:B------:R-:W5:Y:S02]  /*0500*/  LDG.E R14, [R14.64] ;  /* 0x000000040e0e7981 */ /* 0x000f64000c1e1900 */
[----:B-1----:R-:W-:Y:S02]  /*0510*/  IMAD.WIDE.U32 R18, R26, R11, c[0x0][0x240] ;  /* 0x000090001a127625 */ /* 0x002fe400078e000b */
[----:B------:R-:W5:Y:S04]  /*0520*/  LDG.E R20, [R20.64] ;  /* 0x0000000414147981 */ /* 0x000f68000c1e1900 */
[----:B------:R-:W5:Y:S01]  /*0530*/  LDG.E R11, [R18.64] ;  /* 0x00000004120b7981 */ /* 0x000f62000c1e1900 */
[----:B------:R-:W-:-:S04]  /*0540*/  IADD3 R25, R25, 0x80, RZ ;  /* 0x0000008019197810 */ /* 0x000fc80007ffe0ff */
[----:B------:R-:W-:Y:S01]  /*0550*/  ISETP.GE.U32.AND P1, PT, R25, R9, PT ;  /* 0x000000091900720c */ /* 0x000fe20003f26070 */
[----:B--2---:R-:W-:Y:S02]  /*0560*/  FADD.FTZ R13, R13, R8 ;  /* 0x000000080d0d7221 */ /* 0x004fe40000010000 */
[----:B---3--:R-:W-:Y:S02]  /*0570*/  FADD.FTZ R27, R10, R27 ;  /* 0x0000001b0a1b7221 */ /* 0x008fe40000010000 */
[----:B----4-:R-:W-:Y:S02]  /*0580*/  FADD.FTZ R23, R12, R23 ;  /* 0x000000170c177221 */ /* 0x010fe40000010000 */
[----:B------:R-:W-:Y:S02]  /*0590*/  FADD.FTZ R22, R13, R22 ;  /* 0x000000160d167221 */ /* 0x000fe40000010000 */
[----:B------:R-:W-:Y:S02]  /*05a0*/  FADD.FTZ R23, R23, R24 ;  /* 0x0000001817177221 */ /* 0x000fe40000010000 */
[----:B-----5:R-:W-:-:S02]  /*05b0*/  FADD.FTZ R27, R27, R28 ;  /* 0x0000001c1b1b7221 */ /* 0x020fc40000010000 */
[----:B------:R-:W-:-:S04]  /*05c0*/  FADD.FTZ R29, R22, R29 ;  /* 0x0000001d161d7221 */ /* 0x000fc80000010000 */
[----:B------:R-:W-:Y:S02]  /*05d0*/  FADD.FTZ R8, R29, R16 ;  /* 0x000000101d087221 */ /* 0x000fe40000010000 */
[----:B------:R-:W-:Y:S02]  /*05e0*/  FADD.FTZ R14, R23, R14 ;  /* 0x0000000e170e7221 */ /* 0x000fe40000010000 */
[----:B------:R-:W-:Y:S02]  /*05f0*/  FADD.FTZ R20, R27, R20 ;  /* 0x000000141b147221 */ /* 0x000fe40000010000 */
[----:B------:R-:W-:Y:S02]  /*0600*/  FADD.FTZ R23, R14, R17 ;  /* 0x000000110e177221 */ /* 0x000fe40000010000 */
[----:B------:R-:W-:Y:S01]  /*0610*/  FADD.FTZ R27, R20, R11 ;  /* 0x0000000b141b7221 */ /* 0x000fe20000010000 */
[----:B------:R-:W-:Y:S05]  /*0620*/  @!P1 BRA `(.L_x_824) ;  /* 0xfffffd1000009947 */ /* 0x000fea000383ffff */
.L_x_823:
[----:B------:R-:W-:Y:S05]  /*0630*/  BSYNC B1 ;  /* 0x0000000000017941 */ /* 0x000fea0003800000 */
.L_x_822:
[C---:B------:R-:W-:Y:S01]  /*0640*/  ISETP.GE.U32.AND P1, PT, R25.reuse, c[0x0][0x160], PT ;  /* 0x0000580019007a0c */ /* 0x040fe20003f26070 */
[----:B------:R-:W-:Y:S01]  /*0650*/  BSSY B1, `(.L_x_825) ;  /* 0x000001c000017945 */ /* 0x000fe20003800000 */
[----:B------:R-:W-:-:S04]  /*0660*/  IADD3 R9, -R25, c[0x0][0x160], RZ ;  /* 0x0000580019097a10 */ /* 0x000fc80007ffe1ff */
[----:B------:R-:W-:-:S13]  /*0670*/  ISETP.LE.U32.OR P1, PT, R9, 0x20, P1 ;  /* 0x000000200900780c */ /* 0x000fda0000f23470 */
[----:B------:R-:W-:Y:S05]  /*0680*/  @P1 BRA `(.L_x_826) ;  /* 0x0000018000001947 */ /* 0x000fea0003800000 */
[----:B------:R-:W-:Y:S01]  /*0690*/  MOV R15, 0x4 ;  /* 0x00000004000f7802 */ /* 0x000fe20000000f00 */
[C---:B------:R-:W-:Y:S01]  /*06a0*/  IMAD R10, R25.reuse, c[0x0][0x168], R4 ;  /* 0x00005a00190a7a24 */ /* 0x040fe200078e0204 */
[----:B------:R-:W-:-:S03]  /*06b0*/  IADD3 R9, R25, 0x20, RZ ;  /* 0x0000002019097810 */ /* 0x000fc60007ffe0ff */
[----:B------:R-:W-:-:S04]  /*06c0*/  IMAD.WIDE.U32 R20, R10, R15, c[0x0][0x220] ;  /* 0x000088000a147625 */ /* 0x000fc800078e000f */
[CC--:B------:R-:W-:Y:S02]  /*06d0*/  IMAD.WIDE.U32 R18, R10.reuse, R15.reuse, c[0x0][0x228] ;  /* 0x00008a000a127625 */ /* 0x0c0fe400078e000f */
[----:B------:R-:W2:Y:S02]  /*06e0*/  LDG.E R21, [R20.64] ;  /* 0x0000000414157981 */ /* 0x000ea4000c1e1900 */
[----:B------:R-:W-:Y:S02]  /*06f0*/  IMAD R14, R9, c[0x0][0x168], R4 ;  /* 0x00005a00090e7a24 */ /* 0x000fe400078e0204 */
[-C--:B------:R-:W-:Y:S01]  /*0700*/  IMAD.WIDE.U32 R10, R10, R15.reuse, c[0x0][0x240] ;  /* 0x000090000a0a7625 */ /* 0x080fe200078e000f */
[----:B------:R-:W3:Y:S03]  /*0710*/  LDG.E R18, [R18.64] ;  /* 0x0000000412127981 */ /* 0x000ee6000c1e1900 */
[----:B------:R-:W-:-:S02]  /*0720*/  IMAD.WIDE.U32 R16, R14, R15, c[0x0][0x220] ;  /* 0x000088000e107625 */ /* 0x000fc400078e000f */
[----:B------:R-:W4:Y:S02]  /*0730*/  LDG.E R10, [R10.64] ;  /* 0x000000040a0a7981 */ /* 0x000f24000c1e1900 */
[CC--:B------:R-:W-:Y:S02]  /*0740*/  IMAD.WIDE.U32 R12, R14.reuse, R15.reuse, c[0x0][0x228] ;  /* 0x00008a000e0c7625 */ /* 0x0c0fe400078e000f */
[----:B------:R-:W5:Y:S02]  /*0750*/  LDG.E R17, [R16.64] ;  /* 0x0000000410117981 */ /* 0x000f64000c1e1900 */
[----:B------:R-:W-:Y:S02]  /*0760*/  IMAD.WIDE.U32 R14, R14, R15, c[0x0][0x240] ;  /* 0x000090000e0e7625 */ /* 0x000fe400078e000f */
[----:B------:R-:W5:Y:S04]  /*0770*/  LDG.E R12, [R12.64] ;  /* 0x000000040c0c7981 */ /* 0x000f68000c1e1900 */
[----:B------:R-:W5:Y:S01]  /*0780*/  LDG.E R14, [R14.64] ;  /* 0x000000040e0e7981 */ /* 0x000f62000c1e1900 */
[----:B------:R-:W-:-:S02]  /*0790*/  PLOP3.LUT P2, PT, PT, PT, PT, 0x8, 0x0 ;  /* 0x000000000000781c */ /* 0x000fc40003f4e170 */
[----:B------:R-:W-:Y:S01]  /*07a0*/  IADD3 R25, R25, 0x40, RZ ;  /* 0x0000004019197810 */ /* 0x000fe20007ffe0ff */
[----:B--2---:R-:W-:Y:S02]  /*07b0*/  FADD.FTZ R8, R8, R21 ;  /* 0x0000001508087221 */ /* 0x004fe40000010000 */
[----:B---3--:R-:W-:Y:S02]  /*07c0*/  FADD.FTZ R23, R23, R18 ;  /* 0x0000001217177221 */ /* 0x008fe40000010000 */
[----:B----4-:R-:W-:Y:S02]  /*07d0*/  FADD.FTZ R27, R27, R10 ;  /* 0x0000000a1b1b7221 */ /* 0x010fe40000010000 */
[----:B-----5:R-:W-:Y:S02]  /*07e0*/  FADD.FTZ R8, R8, R17 ;  /* 0x0000001108087221 */ /* 0x020fe40000010000 */
[----:B------:R-:W-:Y:S02]  /*07f0*/  FADD.FTZ R23, R23, R12 ;  /* 0x0000000c17177221 */ /* 0x000fe40000010000 */
[----:B------:R-:W-:-:S02]  /*0800*/  FADD.FTZ R27, R27, R14 ;  /* 0x0000000e1b1b7221 */ /* 0x000fc40000010000 */
.L_x_826:
[----:B------:R-:W-:Y:S05]  /*0810*/  BSYNC B1 ;  /* 0x0000000000017941 */ /* 0x000fea0003800000 */
.L_x_825:
[----:B------:R-:W-:Y:S01]  /*0820*/  ISETP.LT.U32.OR P2, PT, R25, c[0x0][0x160], P2 ;  /* 0x0000580019007a0c */ /* 0x000fe20001741470 */
[----:B------:R-:W-:-:S12]  /*0830*/  BSSY B1, `(.L_x_821) ;  /* 0x000000d000017945 */ /* 0x000fd80003800000 */
[----:B------:R-:W-:Y:S05]  /*0840*/  @!P2 BRA `(.L_x_827) ;  /* 0x000000b00000a947 */ /* 0x000fea0003800000 */
[----:B------:R-:W-:Y:S02]  /*0850*/  IMAD.MOV.U32 R11, RZ, RZ, 0x4 ;  /* 0x00000004ff0b7424 */ /* 0x000fe400078e00ff */
[----:B------:R-:W-:-:S04]  /*0860*/  IMAD R10, R25, c[0x0][0x168], R4 ;  /* 0x00005a00190a7a24 */ /* 0x000fc800078e0204 */
[----:B------:R-:W-:-:S04]  /*0870*/  IMAD.WIDE.U32 R14, R10, R11, c[0x0][0x220] ;  /* 0x000088000a0e7625 */ /* 0x000fc800078e000b */
[CC--:B------:R-:W-:Y:S02]  /*0880*/  IMAD.WIDE.U32 R12, R10.reuse, R11.reuse, c[0x0][0x228] ;  /* 0x00008a000a0c7625 */ /* 0x0c0fe400078e000b */
[----:B------:R-:W2:Y:S02]  /*0890*/  LDG.E R15, [R14.64] ;  /* 0x000000040e0f7981 */ /* 0x000ea4000c1e1900 */
[----:B------:R-:W-:Y:S02]  /*08a0*/  IMAD.WIDE.U32 R10, R10, R11, c[0x0][0x240] ;  /* 0x000090000a0a7625 */ /* 0x000fe400078e000b */
[----:B------:R-:W3:Y:S04]  /*08b0*/  LDG.E R12, [R12.64] ;  /* 0x000000040c0c7981 */ /* 0x000ee8000c1e1900 */
[----:B------:R-:W4:Y:S01]  /*08c0*/  LDG.E R10, [R10.64] ;  /* 0x000000040a0a7981 */ /* 0x000f22000c1e1900 */
[----:B--2---:R-:W-:-:S02]  /*08d0*/  FADD.FTZ R8, R8, R15 ;  /* 0x0000000f08087221 */ /* 0x004fc40000010000 */
[----:B---3--:R-:W-:Y:S02]  /*08e0*/  FADD.FTZ R23, R23, R12 ;  /* 0x0000000c17177221 */ /* 0x008fe40000010000 */
[----:B----4-:R-:W-:Y:S02]  /*08f0*/  FADD.FTZ R27, R27, R10 ;  /* 0x0000000a1b1b7221 */ /* 0x010fe40000010000 */
.L_x_827:
[----:B------:R-:W-:Y:S05]  /*0900*/  BSYNC B1 ;  /* 0x0000000000017941 */ /* 0x000fea0003800000 */
.L_x_821:
[----:B------:R-:W-:Y:S05]  /*0910*/  BSYNC B0 ;  /* 0x0000000000007941 */ /* 0x000fea0003800000 */
.L_x_820:
[----:B------:R-:W-:Y:S01]  /*0920*/  ISETP.GT.U32.AND P1, PT, R0, 0x3ff, PT ;  /* 0x000003ff0000780c */ /* 0x000fe20003f24070 */
[----:B------:R0:W-:Y:S01]  /*0930*/  STS [R6.X4], R23 ;  /* 0x0000001706007388 */ /* 0x0001e20000004800 */
[----:B------:R-:W-:Y:S03]  /*0940*/  WARPSYNC 0xffffffff ;  /* 0xffffffff00007948 */ /* 0x000fe60003800000 */
[----:B------:R0:W-:Y:S04]  /*0950*/  STS [R6.X4+0x1000], R8 ;  /* 0x0010000806007388 */ /* 0x0001e80000004800 */
[----:B------:R0:W-:Y:S04]  /*0960*/  STS [R6.X4+0x2000], R27 ;  /* 0x0020001b06007388 */ /* 0x0001e80000004800 */
[----:B------:R-:W-:Y:S06]  /*0970*/  BAR.SYNC.DEFER_BLOCKING 0x0 ;  /* 0x0000000000007b1d */ /* 0x000fec0000010000 */
[----:B------:R-:W-:Y:S05]  /*0980*/  @P1 BRA `(.L_x_828) ;  /* 0x0000029000001947 */ /* 0x000fea0003800000 */
[----:B0-----:R0:W1:Y:S04]  /*0990*/  LDS R15, [R7.X4] ;  /* 0x00000000070f7984 */ /* 0x0010680000004800 */
[----:B------:R0:W2:Y:S04]  /*09a0*/  LDS R11, [R7.X4+0x2000] ;  /* 0x00200000070b7984 */ /* 0x0000a80000004800 */
[----:B------:R0:W3:Y:S01]  /*09b0*/  LDS R10, [R7.X4+0x1000] ;  /* 0x00100000070a7984 */ /* 0x0000e20000004800 */
[----:B------:R-:W-:Y:S05]  /*09c0*/  BRA.DIV ~URZ, `(.L_x_829) ;  /* 0x000004027f007947 */ /* 0x000fea000b800000 */
[----:B---3--:R3:W4:Y:S02]  /*09d0*/  SHFL.BFLY PT, R14, R10, 0x1, 0x1f ;  /* 0x0c201f000a0e7f89 */ /* 0x00872400000e0000 */
.L_x_834:
[----:B----4-:R-:W-:Y:S01]  /*09e0*/  FADD.FTZ R18, R10, R14 ;  /* 0x0000000e0a127221 */ /* 0x010fe20000010000 */
[----:B------:R-:W-:Y:S05]  /*09f0*/  BRA.DIV ~URZ, `(.L_x_830) ;  /* 0x000004427f007947 */ /* 0x000fea000b800000 */
[----:B-1----:R-:W1:Y:S04]  /*0a00*/  SHFL.BFLY PT, R8, R15, 0x1, 0x1f ;  /* 0x0c201f000f087f89 */ /* 0x002e6800000e0000 */
[----:B--2---:R-:W2:Y:S01]  /*0a10*/  SHFL.BFLY PT, R12, R11, 0x1, 0x1f ;  /* 0x0c201f000b0c7f89 */ /* 0x004ea200000e0000 */
[----:B-1-3--:R-:W-:-:S03]  /*0a20*/  FADD.FTZ R10, R15, R8 ;  /* 0x000000080f0a7221 */ /* 0x00afc60000010000 */
[----:B------:R-:W1:Y:S01]  /*0a30*/  SHFL.BFLY PT, R8, R18, 0x2, 0x1f ;  /* 0x0c401f0012087f89 */ /* 0x000e6200000e0000 */
[----:B--2---:R-:W-:-:S03]  /*0a40*/  FADD.FTZ R14, R11, R12 ;  /* 0x0000000c0b0e7221 */ /* 0x004fc60000010000 */
[----:B------:R-:W2:Y:S04]  /*0a50*/  SHFL.BFLY PT, R9, R10, 0x2, 0x1f ;  /* 0x0c401f000a097f89 */ /* 0x000ea800000e0000 */
[----:B------:R-:W3:Y:S01]  /*0a60*/  SHFL.BFLY PT, R17, R14, 0x2, 0x1f ;  /* 0x0c401f000e117f89 */ /* 0x000ee200000e0000 */
[----:B-1----:R-:W-:Y:S02]  /*0a70*/  FADD.FTZ R8, R18, R8 ;  /* 0x0000000812087221 */ /* 0x002fe40000010000 */
[----:B--2---:R-:W-:-:S03]  /*0a80*/  FADD.FTZ R13, R10, R9 ;  /* 0x000000090a0d7221 */ /* 0x004fc60000010000 */
[----:B------:R-:W1:Y:S01]  /*0a90*/  SHFL.BFLY PT, R9, R8, 0x4, 0x1f ;  /* 0x0c801f0008097f89 */ /* 0x000e6200000e0000 */
[----:B---3--:R-:W-:-:S03]  /*0aa0*/  FADD.FTZ R17, R14, R17 ;  /* 0x000000110e117221 */ /* 0x008fc60000010000 */
        /* <DEDUP_REMOVED lines=10> */
[----:B------:R1:W2:Y:S01]  /*0b50*/  SHFL.BFLY PT, R13, R10, 0x10, 0x1f ;  /* 0x0e001f000a0d7f89 */ /* 0x0002a200000e0000 */
[----:B---3--:R-:W-:-:S03]  /*0b60*/  FADD.FTZ R18, R16, R15 ;  /* 0x0000000f10127221 */ /* 0x008fc60000010000 */
[----:B------:R1:W3:Y:S04]  /*0b70*/  SHFL.BFLY PT, R15, R12, 0x10, 0x1f ;  /* 0x0e001f000c0f7f89 */ /* 0x0002e800000e0000 */
[----:B------:R1:W4:Y:S02]  /*0b80*/  SHFL.BFLY PT, R14, R18, 0x10, 0x1f ;  /* 0x0e001f00120e7f89 */ /* 0x00032400000e0000 */
.L_x_835:
[----:B------:R-:W-:Y:S01]  /*0b90*/  ISETP.NE.AND P1, PT, R2, RZ, PT ;  /* 0x000000ff0200720c */ /* 0x000fe20003f25270 */
[----:B---3--:R-:W-:Y:S02]  /*0ba0*/  FADD.FTZ R15, R15, R12 ;  /* 0x0000000c0f0f7221 */ /* 0x008fe40000010000 */
[----:B--2---:R-:W-:Y:S02]  /*0bb0*/  FADD.FTZ R13, R13, R10 ;  /* 0x0000000a0d0d7221 */ /* 0x004fe40000010000 */
[----:B----4-:R-:W-:-:S08]  /*0bc0*/  FADD.FTZ R9, R14, R18 ;  /* 0x000000120e097221 */ /* 0x010fd00000010000 */
[----:B------:R-:W-:-:S04]  /*0bd0*/  @!P1 SHF.R.U32.HI R8, RZ, 0x3, R0 ;  /* 0x00000003ff089819 */ /* 0x000fc80000011600 */
[----:B------:R-:W-:-:S05]  /*0be0*/  @!P1 LOP3.LUT R8, R8, 0x1ffffffc, RZ, 0xc0, !PT ;  /* 0x1ffffffc08089812 */ /* 0x000fca00078ec0ff */
[----:B------:R2:W-:Y:S04]  /*0bf0*/  @!P1 STS [R8+0x3000], R15 ;  /* 0x0030000f08009388 */ /* 0x0005e80000000800 */
[----:B------:R2:W-:Y:S04]  /*0c00*/  @!P1 STS [R8+0x3080], R13 ;  /* 0x0030800d08009388 */ /* 0x0005e80000000800 */
[----:B------:R2:W-:Y:S02]  /*0c10*/  @!P1 STS [R8+0x3100], R9 ;  /* 0x0031000908009388 */ /* 0x0005e40000000800 */
.L_x_828:
[----:B0-2---:R-:W-:Y:S01]  /*0c20*/  SHF.L.U32 R8, R5, 0x1, RZ ;  /* 0x0000000105087819 */ /* 0x005fe200000006ff */
[----:B------:R-:W-:Y:S01]  /*0c30*/  WARPSYNC 0xffffffff ;  /* 0xffffffff00007948 */ /* 0x000fe20003800000 */
[----:B------:R-:W-:Y:S02]  /*0c40*/  BAR.SYNC.DEFER_BLOCKING 0x0 ;  /* 0x0000000000007b1d */ /* 0x000fe40000010000 */
[----:B------:R-:W-:-:S04]  /*0c50*/  ISETP.GE.U32.OR P1, PT, R8, c[0x0][0x168], P0 ;  /* 0x00005a0008007a0c */ /* 0x000fc80000726470 */
[----:B------:R-:W-:Y:S09]  /*0c60*/  BSSY B0, `(.L_x_831) ;  /* 0x0000011000007945 */ /* 0x000ff20003800000 */
[----:B------:R-:W-:Y:S05]  /*0c70*/  @P1 BRA `(.L_x_832) ;  /* 0x000000f000001947 */ /* 0x000fea0003800000 */
[----:B------:R-:W-:Y:S01]  /*0c80*/  SHF.L.U32 R8, R0, 0x3, RZ ;  /* 0x0000000300087819 */ /* 0x000fe200000006ff */
[----:B------:R-:W-:-:S03]  /*0c90*/  IMAD.MOV.U32 R16, RZ, RZ, 0x4 ;  /* 0x00000004ff107424 */ /* 0x000fc600078e00ff */
[----:B------:R-:W-:-:S05]  /*0ca0*/  LOP3.LUT R14, R8, 0xf8, RZ, 0xc0, !PT ;  /* 0x000000f8080e7812 */ /* 0x000fca00078ec0ff */
[----:B------:R-:W0:Y:S04]  /*0cb0*/  LDS.64 R8, [R14+0x3000] ;  /* 0x003000000e087984 */ /* 0x000e280000000a00 */
[----:B-1----:R-:W1:Y:S04]  /*0cc0*/  LDS.64 R10, [R14+0x3080] ;  /* 0x003080000e0a7984 */ /* 0x002e680000000a00 */
[----:B------:R-:W2:Y:S01]  /*0cd0*/  LDS.64 R12, [R14+0x3100] ;  /* 0x003100000e0c7984 */ /* 0x000ea20000000a00 */
[----:B0-----:R-:W-:Y:S01]  /*0ce0*/  F2FP.BF16.PACK_AB R15, R9, R8 ;  /* 0x00000008090f723e */ /* 0x001fe200000010ff */
[----:B------:R-:W-:Y:S01]  /*0cf0*/  IMAD.WIDE.U32 R8, R5, R16, c[0x0][0x268] ;  /* 0x00009a0005087625 */ /* 0x000fe200078e0010 */
[----:B-1----:R-:W-:-:S03]  /*0d00*/  F2FP.BF16.PACK_AB R17, R11, R10 ;  /* 0x0000000a0b11723e */ /* 0x002fc600000010ff */
[----:B------:R-:W-:Y:S01]  /*0d10*/  IMAD.WIDE.U32 R10, R5, R16, c[0x0][0x260] ;  /* 0x00009800050a7625 */ /* 0x000fe200078e0010 */
[----:B------:R0:W-:Y:S01]  /*0d20*/  STG.E [R8.64], R15 ;  /* 0x0000000f08007986 */ /* 0x0001e2000c101904 */
[----:B--2---:R-:W-:Y:S02]  /*0d30*/  F2FP.BF16.PACK_AB R19, R13, R12 ;  /* 0x0000000c0d13723e */ /* 0x004fe400000010ff */
[----:B------:R-:W-:Y:S01]  /*0d40*/  IMAD.WIDE.U32 R12, R5, R16, c[0x0][0x280] ;  /* 0x0000a000050c7625 */ /* 0x000fe200078e0010 */
[----:B------:R0:W-:Y:S04]  /*0d50*/  STG.E [R10.64], R17 ;  /* 0x000000110a007986 */ /* 0x0001e8000c101904 */
[----:B------:R0:W-:Y:S02]  /*0d60*/  STG.E [R12.64], R19 ;  /* 0x000000130c007986 */ /* 0x0001e4000c101904 */
.L_x_832:
[----:B------:R-:W-:Y:S05]  /*0d70*/  BSYNC B0 ;  /* 0x0000000000007941 */ /* 0x000fea0003800000 */
.L_x_831:
[C---:B------:R-:W-:Y:S02]  /*0d80*/  ISETP.GT.U32.AND P1, PT, R4.reuse, -0xa01, PT ;  /* 0xfffff5ff0400780c */ /* 0x040fe40003f24070 */
[----:B------:R-:W-:-:S02]  /*0d90*/  IADD3 R4, R4, 0xa00, RZ ;  /* 0x00000a0004047810 */ /* 0x000fc40007ffe0ff */
[----:B------:R-:W-:-:S09]  /*0da0*/  IADD3 R5, R5, 0x500, RZ ;  /* 0x0000050005057810 */ /* 0x000fd20007ffe0ff */
[----:B01----:R-:W-:Y:S05]  /*0db0*/  @P1 BRA `(.L_x_833) ;  /* 0xfffff37000001947 */ /* 0x003fea000383ffff */
[----:B------:R-:W-:Y:S05]  /*0dc0*/  EXIT ;  /* 0x000000000000794d */ /* 0x000fea0003800000 */
.L_x_829:
[----:B------:R-:W-:Y:S01]  /*0dd0*/  HFMA2.MMA R17, -RZ, RZ, 0, 5.9604644775390625e-08 ;  /* 0x00000001ff117435 */ /* 0x000fe200000001ff */
[----:B---3--:R-:W-:Y:S01]  /*0de0*/  MOV R18, R10 ;  /* 0x0000000a00127202 */ /* 0x008fe20000000f00 */
[----:B------:R-:W-:Y:S01]  /*0df0*/  IMAD.MOV.U32 R14, RZ, RZ, 0x1f ;  /* 0x0000001fff0e7424 */ /* 0x000fe200078e00ff */
[----:B------:R-:W-:Y:S02]  /*0e00*/  MOV R19, 0xffffffff ;  /* 0xffffffff00137802 */ /* 0x000fe40000000f00 */
[----:B------:R-:W-:Y:S02]  /*0e10*/  MOV R8, 0xe30 ;  /* 0x00000e3000087802 */ /* 0x000fe40000000f00 */
[----:B012---:R-:W-:Y:S05]  /*0e20*/  CALL.REL.NOINC `($__internal_16_$__cuda_sm70_shflsync_bfly_p) ;  /* 0x0000059000007944 */ /* 0x007fea0003c00000 */
[----:B01----:R-:W-:Y:S05]  /*0e30*/  BRA `(.L_x_834) ;  /* 0xfffffba000007947 */ /* 0x003fea000383ffff */
.L_x_830:
[----:B------:R-:W-:Y:S01]  /*0e40*/  HFMA2.MMA R17, -RZ, RZ, 0, 1.1920928955078125e-07 ;  /* 0x00000002ff117435 */ /* 0x000fe200000001ff */
[----:B------:R-:W-:Y:S01]  /*0e50*/  IMAD.MOV.U32 R14, RZ, RZ, 0x1f ;  /* 0x0000001fff0e7424 */ /* 0x000fe200078e00ff */
[----:B------:R-:W-:Y:S02]  /*0e60*/  MOV R19, 0xffffffff ;  /* 0xffffffff00137802 */ /* 0x000fe40000000f00 */
[----:B------:R-:W-:Y:S02]  /*0e70*/  MOV R8, 0xe90 ;  /* 0x00000e9000087802 */ /* 0x000fe40000000f00 */
[----:B0123--:R-:W-:Y:S05]  /*0e80*/  CALL.REL.NOINC `($__internal_16_$__cuda_sm70_shflsync_bfly_p) ;  /* 0x0000053000007944 */ /* 0x00ffea0003c00000 */
[----:B0-----:R-:W-:Y:S01]  /*0e90*/  HFMA2.MMA R17, -RZ, RZ, 0, 2.384185791015625e-07 ;  /* 0x00000004ff117435 */ /* 0x001fe200000001ff */
[----:B-1----:R-:W-:Y:S01]  /*0ea0*/  FADD.FTZ R18, R18, R14 ;  /* 0x0000000e12127221 */ /* 0x002fe20000010000 */
[----:B------:R-:W-:Y:S01]  /*0eb0*/  MOV R19, 0xffffffff ;  /* 0xffffffff00137802 */ /* 0x000fe20000000f00 */
[----:B------:R-:W-:Y:S01]  /*0ec0*/  IMAD.MOV.U32 R14, RZ, RZ, 0x1f ;  /* 0x0000001fff0e7424 */ /* 0x000fe200078e00ff */
[----:B------:R-:W-:-:S02]  /*0ed0*/  MOV R8, 0xef0 ;  /* 0x00000ef000087802 */ /* 0x000fc40000000f00 */
[----:B------:R-:W-:Y:S05]  /*0ee0*/  CALL.REL.NOINC `($__internal_16_$__cuda_sm70_shflsync_bfly_p) ;  /* 0x000004d000007944 */ /* 0x000fea0003c00000 */
[----:B0-----:R-:W-:Y:S01]  /*0ef0*/  HFMA2.MMA R17, -RZ, RZ, 0, 4.76837158203125e-07 ;  /* 0x00000008ff117435 */ /* 0x001fe200000001ff */
[----:B-1----:R-:W-:Y:S01]  /*0f00*/  FADD.FTZ R18, R18, R14 ;  /* 0x0000000e12127221 */ /* 0x002fe20000010000 */
[----:B------:R-:W-:Y:S01]  /*0f10*/  MOV R19, 0xffffffff ;  /* 0xffffffff00137802 */ /* 0x000fe20000000f00 */
[----:B------:R-:W-:Y:S01]  /*0f20*/  IMAD.MOV.U32 R14, RZ, RZ, 0x1f ;  /* 0x0000001fff0e7424 */ /* 0x000fe200078e00ff */
[----:B------:R-:W-:-:S02]  /*0f30*/  MOV R8, 0xf50 ;  /* 0x00000f5000087802 */ /* 0x000fc40000000f00 */
[----:B------:R-:W-:Y:S05]  /*0f40*/  CALL.REL.NOINC `($__internal_16_$__cuda_sm70_shflsync_bfly_p) ;  /* 0x0000047000007944 */ /* 0x000fea0003c00000 */
[----:B-1----:R-:W-:Y:S01]  /*0f50*/  FADD.FTZ R10, R18, R14 ;  /* 0x0000000e120a7221 */ /* 0x002fe20000010000 */
[----:B0-----:R-:W-:Y:S01]  /*0f60*/  HFMA2.MMA R17, -RZ, RZ, 0, 9.5367431640625e-07 ;  /* 0x00000010ff117435 */ /* 0x001fe200000001ff */
[----:B------:R-:W-:Y:S01]  /*0f70*/  IMAD.MOV.U32 R14, RZ, RZ, 0x1f ;  /* 0x0000001fff0e7424 */ /* 0x000fe200078e00ff */
[----:B------:R-:W-:-:S02]  /*0f80*/  MOV R19, 0xffffffff ;  /* 0xffffffff00137802 */ /* 0x000fc40000000f00 */
[----:B------:R-:W-:Y:S02]  /*0f90*/  MOV R18, R10 ;  /* 0x0000000a00127202 */ /* 0x000fe40000000f00 */
[----:B------:R-:W-:Y:S02]  /*0fa0*/  MOV R8, 0xfc0 ;  /* 0x00000fc000087802 */ /* 0x000fe40000000f00 */
[----:B------:R-:W-:Y:S05]  /*0fb0*/  CALL.REL.NOINC `($__internal_16_$__cuda_sm70_shflsync_bfly_p) ;  /* 0x0000040000007944 */ /* 0x000fea0003c00000 */
[----:B0-----:R-:W-:Y:S01]  /*0fc0*/  HFMA2.MMA R17, -RZ, RZ, 0, 5.9604644775390625e-08 ;  /* 0x00000001ff117435 */ /* 0x001fe200000001ff */
[----:B-1----:R-:W-:Y:S01]  /*0fd0*/  IMAD.MOV.U32 R13, RZ, RZ, R14 ;  /* 0x000000ffff0d7224 */ /* 0x002fe200078e000e */
[----:B------:R-:W-:Y:S01]  /*0fe0*/  MOV R18, R15 ;  /* 0x0000000f00127202 */ /* 0x000fe20000000f00 */
[----:B------:R-:W-:Y:S01]  /*0ff0*/  IMAD.MOV.U32 R14, RZ, RZ, 0x1f ;  /* 0x0000001fff0e7424 */ /* 0x000fe200078e00ff */
[----:B------:R-:W-:Y:S02]  /*1000*/  MOV R19, 0xffffffff ;  /* 0xffffffff00137802 */ /* 0x000fe40000000f00 */
[----:B------:R-:W-:Y:S02]  /*1010*/  MOV R8, 0x1030 ;  /* 0x0000103000087802 */ /* 0x000fe40000000f00 */
[----:B------:R-:W-:Y:S05]  /*1020*/  CALL.REL.NOINC `($__internal_16_$__cuda_sm70_shflsync_bfly_p) ;  /* 0x0000039000007944 */ /* 0x000fea0003c00000 */
[----:B0-----:R-:W-:Y:S01]  /*1030*/  HFMA2.MMA R17, -RZ, RZ, 0, 1.1920928955078125e-07 ;  /* 0x00000002ff117435 */ /* 0x001fe200000001ff */
[----:B-1----:R-:W-:Y:S01]  /*1040*/  FADD.FTZ R18, R15, R14 ;  /* 0x0000000e0f127221 */ /* 0x002fe20000010000 */
[----:B------:R-:W-:Y:S01]  /*1050*/  MOV R19, 0xffffffff ;  /* 0xffffffff00137802 */ /* 0x000fe20000000f00 */
[----:B------:R-:W-:Y:S01]  /*1060*/  IMAD.MOV.U32 R14, RZ, RZ, 0x1f ;  /* 0x0000001fff0e7424 */ /* 0x000fe200078e00ff */
[----:B------:R-:W-:-:S02]  /*1070*/  MOV R8, 0x1090 ;  /* 0x0000109000087802 */ /* 0x000fc40000000f00 */
[----:B------:R-:W-:Y:S05]  /*1080*/  CALL.REL.NOINC `($__internal_16_$__cuda_sm70_shflsync_bfly_p) ;  /* 0x0000033000007944 */ /* 0x000fea0003c00000 */
        /* <DEDUP_REMOVED lines=35> */
[----:B------:R-:W-:Y:S01]  /*12c0*/  IMAD.MOV.U32 R19, RZ, RZ, -0x1 ;  /* 0xffffffffff137424 */ /* 0x000fe200078e00ff */
[----:B------:R-:W-:-:S02]  /*12d0*/  MOV R8, 0x12f0 ;  /* 0x000012f000087802 */ /* 0x000fc40000000f00 */
[----:B------:R-:W-:Y:S05]  /*12e0*/  CALL.REL.NOINC `($__internal_16_$__cuda_sm70_shflsync_bfly_p) ;  /* 0x000000d000007944 */ /* 0x000fea0003c00000 */
[----:B0-----:R-:W-:Y:S01]  /*12f0*/  HFMA2.MMA R17, -RZ, RZ, 0, 4.76837158203125e-07 ;  /* 0x00000008ff117435 */ /* 0x001fe200000001ff */
[----:B-1----:R-:W-:Y:S01]  /*1300*/  FADD.FTZ R18, R18, R14 ;  /* 0x0000000e12127221 */ /* 0x002fe20000010000 */
[----:B------:R-:W-:-:S02]  /*1310*/  MOV R14, 0x1f ;  /* 0x0000001f000e7802 */ /* 0x000fc40000000f00 */
[----:B------:R-:W-:Y:S02]  /*1320*/  MOV R19, 0xffffffff ;  /* 0xffffffff00137802 */ /* 0x000fe40000000f00 */
[----:B------:R-:W-:Y:S02]  /*1330*/  MOV R8, 0x1350 ;  /* 0x0000135000087802 */ /* 0x000fe40000000f00 */
[----:B------:R-:W-:Y:S05]  /*1340*/  CALL.REL.NOINC `($__internal_16_$__cuda_sm70_shflsync_bfly_p) ;  /* 0x0000007000007944 */ /* 0x000fea0003c00000 */
[----:B01----:R-:W-:Y:S01]  /*1350*/  FADD.FTZ R18, R18, R14 ;  /* 0x0000000e12127221 */ /* 0x003fe20000010000 */
[----:B------:R-:W-:Y:S01]  /*1360*/  HFMA2.MMA R14, -RZ, RZ, 0, 1.847743988037109375e-06 ;  /* 0x0000001fff0e7435 */ /* 0x000fe200000001ff */
[----:B------:R-:W-:Y:S01]  /*1370*/  IMAD.MOV.U32 R17, RZ, RZ, 0x10 ;  /* 0x00000010ff117424 */ /* 0x000fe200078e00ff */
[----:B------:R-:W-:Y:S02]  /*1380*/  MOV R19, 0xffffffff ;  /* 0xffffffff00137802 */ /* 0x000fe40000000f00 */
[----:B------:R-:W-:Y:S02]  /*1390*/  MOV R8, 0x13b0 ;  /* 0x000013b000087802 */ /* 0x000fe40000000f00 */
[----:B------:R-:W-:Y:S05]  /*13a0*/  CALL.REL.NOINC `($__internal_16_$__cuda_sm70_shflsync_bfly_p) ;  /* 0x0000001000007944 */ /* 0x000fea0003c00000 */
[----:B01----:R-:W-:Y:S05]  /*13b0*/  BRA `(.L_x_835) ;  /* 0xfffff7d000007947 */ /* 0x003fea000383ffff */
        .weak           $__internal_16_$__cuda_sm70_shflsync_bfly_p
        .type           $__internal_16_$__cuda_sm70_shflsync_bfly_p,@function
        .size           $__internal_16_$__cuda_sm70_shflsync_bfly_p,(.L_x_9760 - $__internal_16_$__cuda_sm70_shflsync_bfly_p)
$__internal_16_$__cuda_sm70_shflsync_bfly_p:
[----:B------:R-:W-:Y:S01]  /*13c0*/  HFMA2.MMA R9, -RZ, RZ, 0, 0 ;  /* 0x00000000ff097435 */ /* 0x000fe200000001ff */
[----:B------:R-:W-:Y:S04]  /*13d0*/  WARPSYNC R19 ;  /* 0x0000001300007348 */ /* 0x000fe80003800000 */
[----:B------:R0:W1:Y:S01]  /*13e0*/  SHFL.BFLY PT, R14, R18, R17, R14 ;  /* 0x0c000011120e7389 */ /* 0x00006200000e000e */
[----:B------:R-:W-:Y:S05]  /*13f0*/  RET.REL.NODEC R8 `(_ZN10layer_norm22ln_bwd_finalize_kernelINS_22Kernel_traits_finalizeILj2560E13__nv_bfloat16S2_S2_S2_fjLb1ELj1024ELj4ENS_18Kernel_traits_baseILj2560ES2_S2_S2_S2_fjLj1024EEEEELb1ELb0EEEvNS_9BwdParamsE) ;  /* 0xffffec0008007950 */ /* 0x000fea0003c3ffff */
.L_x_836:
        /* <DEDUP_REMOVED lines=16> */
.L_x_9760:


//--------------------- .text._ZN10layer_norm13ln_bwd_kernelINS_13Kernel_traitsI13__nv_bfloat16S2_S2_S2_fjLj2560ELj1ELj1ELj4ELj8ENS_18Kernel_traits_baseILj2560ES2_S2_S2_S2_fjLj128EEEEELb1ELb1ELb1ELb0EEEvNS_9BwdParamsE --------------------------
	.section	.text._ZN10layer_norm13ln_bwd_kernelINS_13Kernel_traitsI13__nv_bfloat16S2_S2_S2_fjLj2560ELj1ELj1ELj4ELj8ENS_18Kernel_traits_baseILj2560ES2_S2_S2_S2_fjLj128EEEEELb1ELb1ELb1ELb0EEEvNS_9BwdParamsE,"ax",@progbits
	.sectioninfo	@"SHI_REGISTERS=198"
	.align	128
        .global         _ZN10layer_norm13ln_bwd_kernelINS_13Kernel_traitsI13__nv_bfloat16S2_S2_S2_fjLj2560ELj1ELj1ELj4ELj8ENS_18Kernel_traits_baseILj2560ES2_S2_S2_S2_fjLj128EEEEELb1ELb1ELb1ELb0EEEvNS_9BwdParamsE
        .type           _ZN10layer_norm13ln_bwd_kernelINS_13Kernel_traitsI13__nv_bfloat16S2_S2_S2_fjLj2560ELj1ELj1ELj4ELj8ENS_18Kernel_traits_baseILj2560ES2_S2_S2_S2_fjLj128EEEEELb1ELb1ELb1ELb0EEEvNS_9BwdParamsE,@function
        .size           _ZN10layer_norm13ln_bwd_kernelINS_13Kernel_traitsI13__nv_bfloat16S2_S2_S2_fjLj2560ELj1ELj1ELj4ELj8ENS_18Kernel_traits_baseILj2560ES2_S2_S2_S2_fjLj128EEEEELb1ELb1ELb1ELb0EEEvNS_9BwdParamsE,(.L_x_9761 - _ZN10layer_norm13ln_bwd_kernelINS_13Kernel_traitsI13__nv_bfloat16S2_S2_S2_fjLj2560ELj1ELj1ELj4ELj8ENS_18Kernel_traits_baseILj2560ES2_S2_S2_S2_fjLj128EEEEELb1ELb1ELb1ELb0EEEvNS_9BwdParamsE)
        .other          _ZN10layer_norm13ln_bwd_kernelINS_13Kernel_traitsI13__nv_bfloat16S2_S2_S2_fjLj2560ELj1ELj1ELj4ELj8ENS_18Kernel_traits_baseILj2560ES2_S2_S2_S2_fjLj128EEEEELb1ELb1ELb1ELb0EEEvNS_9BwdParamsE,@"STO_CUDA_ENTRY STV_DEFAULT"
_ZN10layer_norm13ln_bwd_kernelINS_13Kernel_traitsI13__nv_bfloat16S2_S2_S2_fjLj2560ELj1ELj1ELj4ELj8ENS_18Kernel_traits_baseILj2560ES2_S2_S2_S2_fjLj128EEEEELb1ELb1ELb1ELb0EEEvNS_9BwdParamsE:
.text._ZN10layer_norm13ln_bwd_kernelINS_13Kernel_traitsI13__nv_bfloat16S2_S2_S2_fjLj2560ELj1ELj1ELj4ELj8ENS_18Kernel_traits_baseILj2560ES2_S2_S2_S2_fjLj128EEEEELb1ELb1ELb1ELb0EEEvNS_9BwdParamsE:
        /* <DEDUP_REMOVED lines=20> */
[----:B------:R-:W-:Y:S01]  /*0140*/  @P4 IMAD.WIDE.U32 R2, R28, R9, c[0x0][0x1b0] ;  /* 0x00006c001c024625 */ /* 0x000fe200078e0009 */
[----:B------:R-:W-:-:S03]  /*0150*/  @P0 MOV R39, 0x8 ;  /* 0x0000000800270802 */ /* 0x000fc60000000f00 */
        /* <DEDUP_REMOVED lines=59> */
[--C-:B-----5:R-:W-:Y:S01]  /*0510*/  SHF.R.U64 R116, R4, 0x10, R5.reuse ;  /* 0x0000001004747819 */ /* 0x120fe20000001205 */
[--C-:B------:R-:W-:Y:S01]  /*0520*/  IMAD.MOV.U32 R47, RZ, RZ, R5.reuse ;  /* 0x000000ffff2f7224 */ /* 0x100fe200078e0005 */
[----:B------:R-:W-:Y:S01]  /*0530*/  SHF.R.U32.HI R46, RZ, 0x10, R5 ;  /* 0x00000010ff2e7819 */ /* 0x000fe20000011605 */
[----:B------:R-:W-:Y:S01]  /*0540*/  IMAD.MOV.U32 R117, RZ, RZ, R4 ;  /* 0x000000ffff757224 */ /* 0x000fe200078e0004 */
[----:B------:R-:W-:Y:S01]  /*0550*/  MOV R45, R12 ;  /* 0x0000000c002d7202 */ /* 0x000fe20000000f00 */
[----:B------:R-:W-:Y:S01]  /*0560*/  IMAD.MOV.U32 R39, RZ, RZ, R17 ;  /* 0x000000ffff277224 */ /* 0x000fe200078e0011 */
[----:B------:R-:W-:Y:S01]  /*0570*/  SHF.R.U64 R44, R12, 0x10, R13 ;  /* 0x000000100c2c7819 */ /* 0x000fe2000000120d */
[----:B------:R-:W-:Y:S01]  /*0580*/  IMAD.MOV.U32 R37, RZ, RZ, R20 ;  /* 0x000000ffff257224 */ /* 0x000fe200078e0014 */
[--C-:B------:R-:W-:Y:S01]  /*0590*/  SHF.R.U64 R40, R16, 0x10, R17.reuse ;  /* 0x0000001010287819 */ /* 0x100fe20000001211 */
        /* <DEDUP_REMOVED lines=9> */
[----:B------:R-:W-:Y:S01]  /*0630*/  SHF.R.U64 R32, R26, 0x10, R27 ;  /* 0x000000101a207819 */ /* 0x000fe2000000121b */
[----:B------:R-:W-:Y:S01]  /*0640*/  IMAD.MOV.U32 R2, RZ, RZ, R15 ;  /* 0x000000ffff027224 */ /* 0x000fe200078e000f */
[----:B------:R-:W-:Y:S01]  /*0650*/  SHF.R.U32.HI R5, RZ, 0x10, R27 ;  /* 0x00000010ff057819 */ /* 0x000fe2000001161b */
[--C-:B------:R-:W-:Y:S01]  /*0660*/  IMAD.MOV.U32 R27, RZ, RZ, R11.reuse ;  /* 0x000000ffff1b7224 */ /* 0x100fe200078e000b */
[----:B------:R-:W-:Y:S01]  /*0670*/  SHF.R.U64 R28, R10, 0x10, R11 ;  /* 0x000000100a1c7819 */ /* 0x000fe2000000120b */
[----:B------:R-:W-:Y:S01]  /*0680*/  IMAD.MOV.U32 R21, RZ, RZ, R18 ;  /* 0x000000ffff157224 */ /* 0x000fe200078e0012 */
[----:B------:R-:W-:Y:S01]  /*0690*/  SHF.R.U32.HI R42, RZ, 0x10, R13 ;  /* 0x00000010ff2a7819 */ /* 0x000fe2000001160d */
        /* <DEDUP_REMOVED lines=12> */
[--C-:B------:R-:W-:Y:S02]  /*0760*/  SHF.R.U64 R15, R22, 0x10, R23.reuse ;  /* 0x00000010160f7819 */ /* 0x100fe40000001217 */
[----:B------:R-:W-:Y:S02]  /*0770*/  MOV R14, R23 ;  /* 0x00000017000e7202 */ /* 0x000fe40000000f00 */
[----:B------:R-:W-:Y:S02]  /*0780*/  SHF.R.U32.HI R13, RZ, 0x10, R23 ;  /* 0x00000010ff0d7819 */ /* 0x000fe40000011617 */
[--C-:B------:R-:W-:Y:S02]  /*0790*/  SHF.R.U64 R11, R30, 0x10, R31.reuse ;  /* 0x000000101e0b7819 */ /* 0x100fe4000000121f */
        /* <DEDUP_REMOVED lines=40> */
[----:B0-----:R-:W-:Y:S02]  /*0a20*/  PRMT R9, RZ, 0x5410, R9 ;  /* 0x00005410ff097816 */ /* 0x001fe40000000009 */
.L_x_992:
[----:B------:R-:W-:-:S10]  /*0a30*/  HFMA2.MMA R168, -RZ, RZ, 0, 2.384185791015625e-07 ;  /* 0x00000004ffa87435 */ /* 0x000fd400000001ff */
[----:B------:R-:W-:-:S06]  /*0a40*/  IMAD.WIDE R114, R119, R168, c[0x0][0x1d8] ;  /* 0x0000760077727625 */ /* 0x000fcc00078e02a8 */
[----:B------:R-:W2:Y:S01]  /*0a50*/  LDG.E R114, [R114.64] ;  /* 0x0000000472727981 */ /* 0x000ea2000c1e1900 */
[----:B------:R-:W-:-:S04]  /*0a60*/  IMAD.WIDE R112, R119, R168, c[0x0][0x1a8] ;  /* 0x00006a0077707625 */ /* 0x000fc800078e02a8 */
[CC--:B------:R-:W-:Y:S01]  /*0a70*/  IMAD.WIDE R110, R119.reuse, R168.reuse, c[0x0][0x1d0] ;  /* 0x00007400776e7625 */ /* 0x0c0fe200078e02a8 */
[----:B------:R0:W5:Y:S03]  /*0a80*/  LDG.E R8, [R112.64] ;  /* 0x0000000470087981 */ /* 0x000166000c1e1900 */
[C---:B------:R-:W-:Y:S01]  /*0a90*/  IMAD R7, R119.reuse, c[0x0][0x168], RZ ;  /* 0x00005a0077077a24 */ /* 0x040fe200078e02ff */
[----:B------:R0:W5:Y:S01]  /*0aa0*/  LDG.E R181, [R110.64] ;  /* 0x000000046eb57981 */ /* 0x000162000c1e1900 */
[----:B------:R-:W-:Y:S01]  /*0ab0*/  LOP3.LUT R188, R120, 0x7f, RZ, 0xc0, !PT ;  /* 0x0000007f78bc7812 */ /* 0x000fe200078ec0ff */
[----:B------:R-:W-:Y:S02]  /*0ac0*/  IMAD.WIDE R108, R119, R168, c[0x0][0x1a0] ;  /* 0x00006800776c7625 */ /* 0x000fe400078e02a8 */
[----:B------:R-:W-:Y:S01]  /*0ad0*/  SHF.R.S32.HI R186, RZ, 0x1f, R7 ;  /* 0x0000001fffba7819 */ /* 0x000fe20000011407 */
[----:B------:R-:W-:Y:S02]  /*0ae0*/  BSSY B0, `(.L_x_838) ;  /* 0x0000181000007945 */ /* 0x000fe40003800000 */
[----:B------:R1:W5:Y:S01]  /*0af0*/  LDG.E R169, [R108.64] ;  /* 0x000000046ca97981 */ /* 0x000362000c1e1900 */
[----:B------:R-:W-:Y:S01]  /*0b00*/  LEA.HI R7, R186, R7, RZ, 0x2 ;  /* 0x00000007ba077211 */ /* 0x000fe200078f10ff */
[----:B------:R-:W-:-:S03]  /*0b10*/  IMAD.MOV.U32 R186, RZ, RZ, 0x8 ;  /* 0x00000008ffba7424 */ /* 0x000fc600078e00ff */
        /* <DEDUP_REMOVED lines=22> */
.L_x_841:
[----:B------:R-:W-:Y:S05]  /*0c80*/  BSYNC B1 ;  /* 0x0000000000017941 */ /* 0x000fea0003800000 */
.L_x_840:
        /* <DEDUP_REMOVED lines=11> */
.L_x_843:
[----:B------:R-:W-:Y:S05]  /*0d40*/  BSYNC B1 ;  /* 0x0000000000017941 */ /* 0x000fea0003800000 */
.L_x_842:
        /* <DEDUP_REMOVED lines=10> */
.L_x_845:
[----:B------:R-:W-:Y:S05]  /*0df0*/  BSYNC B1 ;  /* 0x0000000000017941 */ /* 0x000fea0003800000 */
.L_x_844:
        /* <DEDUP_REMOVED lines=10> */
.L_x_847:
[----:B------:R-:W-:Y:S05]  /*0ea0*/  BSYNC B1 ;  /* 0x0000000000017941 */ /* 0x000fea0003800000 */
.L_x_846:
[----:B------:R-:W-:Y:S01]  /*0eb0*/  ISETP.GE.U32.AND P3, PT, R6, 0x280, PT ;  /* 0x000002800600780c */ /* 0x000fe20003f66070 */
[----:B------:R-:W-:Y:S01]  /*0ec0*/  IMAD.MOV.U32 R193, RZ, RZ, RZ ;  /* 0x000000ffffc17224 */ /* 0x000fe200078e00ff */
[----:B------:R-:W-:-:S11]  /*0ed0*/  MOV R188, RZ ;  /* 0x000000ff00bc7202 */ /* 0x000fd60000000f00 */
        /* <DEDUP_REMOVED lines=9> */
.L_x_839:
[----:B0----5:R-:W-:Y:S01]  /*0f70*/  ISETP.GE.AND P3, PT, R181, 0x1, PT ;  /* 0x00000001b500780c */ /* 0x021fe20003f66270 */
[----:B------:R-:W-:Y:S01]  /*0f80*/  BSSY B1, `(.L_x_849) ;  /* 0x0000049000017945 */ /* 0x000fe20003800000 */
[----:B------:R-:W-:Y:S01]  /*0f90*/  IADD3 R110, R114, -0x1, RZ ;  /* 0xffffffff726e7810 */ /* 0x000fe20007ffe0ff */
[----:B------:R-:W-:Y:S01]  /*0fa0*/  IMAD.MOV.U32 R187, RZ, RZ, RZ ;  /* 0x000000ffffbb7224 */ /* 0x000fe200078e00ff */
[----:B------:R-:W-:Y:S01]  /*0fb0*/  LOP3.LUT P4, RZ, R6, 0xffffff80, RZ, 0xc0, !PT ;  /* 0xffffff8006ff7812 */ /* 0x000fe2000788c0ff */
[----:B------:R-:W-:Y:S01]  /*0fc0*/  IMAD.MOV.U32 R193, RZ, RZ, RZ ;  /* 0x000000ffffc17224 */ /* 0x000fe200078e00ff */
[----:B------:R-:W-:Y:S01]  /*0fd0*/  MOV R191, R7 ;  /* 0x0000000700bf7202 */ /* 0x000fe20000000f00 */
[----:B------:R-:W-:-:S06]  /*0fe0*/  IMAD R110, R110, c[0x0][0x168], RZ ;  /* 0x00005a006e6e7a24 */ /* 0x000fcc00078e02ff */
        /* <DEDUP_REMOVED lines=8> */
[----:B------:R-:W-:Y:S01]  /*1070*/  IMAD.MOV.U32 R188, RZ, RZ, RZ ;  /* 0x000000ffffbc7224 */ /* 0x000fe200078e00ff */
        /* <DEDUP_REMOVED lines=9> */
[----:B------:R1:W5:Y:S01]  /*1110*/  @P3 LDG.E.64 R164, [R108.64] ;  /* 0x000000046ca43981 */ /* 0x000362000c1e1b00 */
[----:B------:R-:W-:-:S02]  /*1120*/  ISETP.NE.AND P3, PT, R118, RZ, PT ;  /* 0x000000ff7600720c */ /* 0x000fc40003f65270 */
[----:B------:R-:W-:Y:S02]  /*1130*/  IADD3 R191, R7, 0x80, RZ ;  /* 0x0000008007bf7810 */ /* 0x000fe40007ffe0ff */
[----:B------:R-:W-:Y:S02]  /*1140*/  IADD3 R189, R189, 0x80, RZ ;  /* 0x00000080bdbd7810 */ /* 0x000fe40007ffe0ff */
[----:B------:R-:W-:Y:S01]  /*1150*/  IADD3 R187, R187, 0x80, RZ ;  /* 0x00000080bbbb7810 */ /* 0x000fe20007ffe0ff */
[----:B--2---:R-:W-:Y:S01]  /*1160*/  IMAD.MOV.U32 R129, RZ, RZ, R112 ;  /* 0x000000ffff817224 */ /* 0x004fe200078e0070 */
[--C-:B------:R-:W-:Y:S01]  /*1170*/  SHF.R.U64 R133, R112, 0x10, R113.reuse ;  /* 0x0000001070857819 */ /* 0x100fe20000001271 */
[----:B------:R-:W-:Y:S01]  /*1180*/  IMAD.MOV.U32 R130, RZ, RZ, R113 ;  /* 0x000000ffff827224 */ /* 0x000fe200078e0071 */
[----:B------:R-:W-:Y:S02]  /*1190*/  FSEL R112, R169, RZ, !P3 ;  /* 0x000000ffa9707208 */ /* 0x000fe40005800000 */
[----:B---3--:R-:W-:-:S02]  /*11a0*/  SHF.R.U64 R132, R110, 0x10, R111 ;  /* 0x000000106e847819 */ /* 0x008fc4000000126f */
[----:B-1----:R-:W-:Y:S02]  /*11b0*/  PRMT R109, RZ, 0x5410, R110 ;  /* 0x00005410ff6d7816 */ /* 0x002fe4000000006e */
[----:B------:R-:W-:Y:S02]  /*11c0*/  SHF.R.U32.HI R135, RZ, 0x10, R113 ;  /* 0x00000010ff877819 */ /* 0x000fe40000011671 */
[----:B------:R-:W-:Y:S01]  /*11d0*/  SHF.R.U32.HI R131, RZ, 0x10, R111 ;  /* 0x00000010ff837819 */ /* 0x000fe2000001166f */
[----:B------:R-:W-:Y:S01]  /*11e0*/  FADD.FTZ R109, -R112, R109 ;  /* 0x0000006d706d7221 */ /* 0x000fe20000010100 */
[----:B------:R-:W-:Y:S02]  /*11f0*/  PRMT R113, RZ, 0x5410, R111 ;  /* 0x00005410ff717816 */ /* 0x000fe4000000006f */
[----:B------:R-:W-:Y:S02]  /*1200*/  PRMT R111, RZ, 0x5410, R132 ;  /* 0x00005410ff6f7816 */ /* 0x000fe40000000084 */
[----:B------:R-:W-:Y:S01]  /*1210*/  PRMT R132, RZ, 0x5410, R129 ;  /* 0x00005410ff847816 */ /* 0x000fe20000000081 */
[----:B------:R-:W-:Y:S01]  /*1220*/  FMUL.FTZ R129, R8, R109 ;  /* 0x0000006d08817220 */ /* 0x000fe20000410000 */
[----:B0-----:R-:W-:Y:S01]  /*1230*/  PRMT R115, RZ, 0x5410, R131 ;  /* 0x00005410ff737816 */ /* 0x001fe20000000083 */
[C---:B------:R-:W-:Y:S01]  /*1240*/  FADD.FTZ R111, -R112.reuse, R111 ;  /* 0x0000006f706f7221 */ /* 0x040fe20000010100 */
[----:B------:R-:W-:Y:S01]  /*1250*/  PRMT R133, RZ, 0x5410, R133 ;  /* 0x00005410ff857816 */ /* 0x000fe20000000085 */
[----:B------:R-:W-:Y:S01]  /*1260*/  FADD.FTZ R113, -R112, R113 ;  /* 0x0000007170717221 */ /* 0x000fe20000010100 */
        /* <DEDUP_REMOVED lines=11> */
[----:B------:R-:W-:Y:S02]  /*1320*/  FADD.FTZ R108, RZ, R132 ;  /* 0x00000084ff6c7221 */ /* 0x000fe40000010000 */
[----:B------:R-:W-:Y:S02]  /*1330*/  FFMA.FTZ R109, R129, R132, RZ ;  /* 0x00000084816d7223 */ /* 0x000fe400000100ff */
        /* <DEDUP_REMOVED lines=13> */
.L_x_850:
[----:B------:R-:W-:Y:S05]  /*1410*/  BSYNC B1 ;  /* 0x0000000000017941 */ /* 0x000fea0003800000 */
.L_x_849:
        /* <DEDUP_REMOVED lines=20> */
[----:B---3--:R-:W-:-:S02]  /*1560*/  SHF.R.U64 R110, R108, 0x10, R109 ;  /* 0x000000106c6e7819 */ /* 0x008fc4000000126d */
[----:B------:R-:W-:Y:S01]  /*1570*/  PRMT R108, RZ, 0x5410, R108 ;  /* 0x00005410ff6c7816 */ /* 0x000fe2000000006c */
[--C-:B------:R-:W-:Y:S01]  /*1580*/  IMAD.MOV.U32 R138, RZ, RZ, R111.reuse ;  /* 0x000000ffff8a7224 */ /* 0x100fe200078e006f */
[----:B------:R-:W-:Y:S02]  /*1590*/  SHF.R.U32.HI R143, RZ, 0x10, R111 ;  /* 0x00000010ff8f7819 */ /* 0x000fe4000001166f */
[--C-:B------:R-:W-:Y:S02]  /*15a0*/  SHF.R.U32.HI R139, RZ, 0x10, R109.reuse ;  /* 0x00000010ff8b7819 */ /* 0x100fe4000001166d */
[----:B------:R-:W-:Y:S01]  /*15b0*/  PRMT R111, RZ, 0x5410, R109 ;  /* 0x00005410ff6f7816 */ /* 0x000fe2000000006d */
[C---:B------:R-:W-:Y:S01]  /*15c0*/  FADD.FTZ R109, -R195.reuse, R108 ;  /* 0x0000006cc36d7221 */ /* 0x040fe20000010100 */
[----:B------:R-:W-:Y:S02]  /*15d0*/  PRMT R110, RZ, 0x5410, R110 ;  /* 0x00005410ff6e7816 */ /* 0x000fe4000000006e */
[----:B-1----:R-:W-:Y:S01]  /*15e0*/  PRMT R112, RZ, 0x5410, R139 ;  /* 0x00005410ff707816 */ /* 0x002fe2000000008b */
[C---:B------:R-:W-:Y:S01]  /*15f0*/  FADD.FTZ R139, -R195.reuse, R111 ;  /* 0x0000006fc38b7221 */ /* 0x040fe20000010100 */
[----:B------:R-:W-:Y:S01]  /*1600*/  PRMT R140, RZ, 0x5410, R137 ;  /* 0x00005410ff8c7816 */ /* 0x000fe20000000089 */
[----:B------:R-:W-:-:S02]  /*1610*/  FADD.FTZ R111, -R195, R110 ;  /* 0x0000006ec36f7221 */ /* 0x000fc40000010100 */
[----:B------:R-:W-:Y:S01]  /*1620*/  FMUL.FTZ R137, R8, R109 ;  /* 0x0000006d08897220 */ /* 0x000fe20000410000 */
[----:B------:R-:W-:Y:S01]  /*1630*/  PRMT R141, RZ, 0x5410, R141 ;  /* 0x00005410ff8d7816 */ /* 0x000fe2000000008d */
[----:B------:R-:W-:Y:S01]  /*1640*/  FADD.FTZ R80, R80, R140 ;  /* 0x0000008c50507221 */ /* 0x000fe20000010000 */
[----:B------:R-:W-:Y:S01]  /*1650*/  PRMT R142, RZ, 0x5410, R138 ;  /* 0x00005410ff8e7816 */ /* 0x000fe2000000008a */
[----:B------:R-:W-:Y:S02]  /*1660*/  FMUL.FTZ R138, R8, R111 ;  /* 0x0000006f088a7220 */ /* 0x000fe40000410000 */
[-C--:B------:R-:W-:Y:S02]  /*1670*/  FFMA.FTZ R100, R137, R140.reuse, R100 ;  /* 0x0000008c89647223 */ /* 0x080fe40000010064 */
[----:B------:R-:W-:Y:S02]  /*1680*/  FMUL.FTZ R140, R45, R140 ;  /* 0x0000008c2d8c7220 */ /* 0x000fe40000410000 */
[----:B------:R-:W-:-:S02]  /*1690*/  FADD.FTZ R113, -R195, R112 ;  /* 0x00000070c3717221 */ /* 0x000fc40000010100 */
[----:B------:R-:W-:Y:S02]  /*16a0*/  FMUL.FTZ R139, R8, R139 ;  /* 0x0000008b088b7220 */ /* 0x000fe40000410000 */
[----:B------:R-:W-:Y:S02]  /*16b0*/  FADD.FTZ R81, R81, R141 ;  /* 0x0000008d51517221 */ /* 0x000fe40000010000 */
[-C--:B------:R-:W-:Y:S02]  /*16c0*/  FFMA.FTZ R101, R138, R141.reuse, R101 ;  /* 0x0000008d8a657223 */ /* 0x080fe40000010065 */
[----:B------:R-:W-:Y:S02]  /*16d0*/  FMUL.FTZ R141, R44, R141 ;  /* 0x0000008d2c8d7220 */ /* 0x000fe40000410000 */
[----:B------:R-:W-:Y:S02]  /*16e0*/  FADD.FTZ R108, R193, R140 ;  /* 0x0000008cc16c7221 */ /* 0x000fe40000010000 */
[----:B------:R-:W-:Y:S01]  /*16f0*/  FFMA.FTZ R188, R137, R140, R188 ;  /* 0x0000008c89bc7223 */ /* 0x000fe200000100bc */
[----:B------:R-:W-:Y:S01]  /*1700*/  PRMT R143, RZ, 0x5410, R143 ;  /* 0x00005410ff8f7816 */ /* 0x000fe2000000008f */
[----:B------:R-:W-:-:S02]  /*1710*/  FADD.FTZ R82, R82, R142 ;  /* 0x0000008e52527221 */ /* 0x000fc40000010000 */
[-C--:B------:R-:W-:Y:S02]  /*1720*/  FFMA.FTZ R102, R139, R142.reuse, R102 ;  /* 0x0000008e8b667223 */ /* 0x080fe40000010066 */
[----:B------:R-:W-:Y:S02]  /*1730*/  FMUL.FTZ R144, R8, R113 ;  /* 0x0000007108907220 */ /* 0x000fe40000410000 */
[----:B------:R-:W-:Y:S02]  /*1740*/  FMUL.FTZ R142, R43, R142 ;  /* 0x0000008e2b8e7220 */ /* 0x000fe40000410000 */
[----:B------:R-:W-:Y:S02]  /*1750*/  FADD.FTZ R109, R108, R141 ;  /* 0x0000008d6c6d7221 */ /* 0x000fe40000010000 */
[----:B------:R-:W-:Y:S02]  /*1760*/  FFMA.FTZ R188, R138, R141, R188 ;  /* 0x0000008d8abc7223 */ /* 0x000fe400000100bc */
[----:B------:R-:W-:-:S02]  /*1770*/  FADD.FTZ R83, R83, R143 ;  /* 0x0000008f53537221 */ /* 0x000fc40000010000 */
[-C--:B------:R-:W-:Y:S02]  /*1780*/  FFMA.FTZ R103, R144, R143.reuse, R103 ;  /* 0x0000008f90677223 */ /* 0x080fe40000010067 */
[----:B------:R-:W-:Y:S02]  /*1790*/  FMUL.FTZ R143, R42, R143 ;  /* 0x0000008f2a8f7220 */ /* 0x000fe40000410000 */
[----:B------:R-:W-:Y:S02]  /*17a0*/  FADD.FTZ R108, R109, R142 ;  /* 0x0000008e6d6c7221 */ /* 0x000fe40000010000 */
[----:B------:R-:W-:Y:S02]  /*17b0*/  FFMA.FTZ R188, R139, R142, R188 ;  /* 0x0000008e8bbc7223 */ /* 0x000fe400000100bc */
[----:B------:R-:W-:Y:S02]  /*17c0*/  FADD.FTZ R193, R108, R143 ;  /* 0x0000008f6cc17221 */ /* 0x000fe40000010000 */
[----:B------:R-:W-:-:S02]  /*17d0*/  FFMA.FTZ R188, R144, R143, R188 ;  /* 0x0000008f90bc7223 */ /* 0x000fc400000100bc */
.L_x_852:
[----:B0-----:R-:W-:Y:S05]  /*17e0*/  BSYNC B1 ;  /* 0x0000000000017941 */ /* 0x001fea0003800000 */
.L_x_851:
        /* <DEDUP_REMOVED lines=16> */
[----:B------:R-:W-:Y:S02]  /*18f0*/  IADD3 R191, R191, 0x80, RZ ;  /* 0x00000080bfbf7810 */ /* 0x000fe40007ffe0ff */
[----:B--2---:R-:W-:Y:S02]  /*1900*/  MOV R145, R112 ;  /* 0x0000007000917202 */ /* 0x004fe40000000f00 */
[----:B------:R-:W-:-:S02]  /*1910*/  SHF.R.U64 R149, R112, 0x10, R113 ;  /* 0x0000001070957819 */ /* 0x000fc40000001271 */
[----:B---3--:R-:W-:Y:S02]  /*1920*/  SHF.R.U64 R112, R108, 0x10, R109 ;  /* 0x000000106c707819 */ /* 0x008fe4000000126d */
[----:B------:R-:W-:Y:S01]  /*1930*/  PRMT R108, RZ, 0x5410, R108 ;  /* 0x00005410ff6c7816 */ /* 0x000fe2000000006c */
[--C-:B------:R-:W-:Y:S01]  /*1940*/  IMAD.MOV.U32 R146, RZ, RZ, R113.reuse ;  /* 0x000000ffff927224 */ /* 0x100fe200078e0071 */
[----:B------:R-:W-:Y:S02]  /*1950*/  SHF.R.U32.HI R151, RZ, 0x10, R113 ;  /* 0x00000010ff977819 */ /* 0x000fe40000011671 */
[--C-:B------:R-:W-:Y:S02]  /*1960*/  SHF.R.U32.HI R113, RZ, 0x10, R109.reuse ;  /* 0x00000010ff717819 */ /* 0x100fe4000001166d */
[----:B-1----:R-:W-:Y:S01]  /*1970*/  PRMT R110, RZ, 0x5410, R109 ;  /* 0x00005410ff6e7816 */ /* 0x002fe2000000006d */
[----:B------:R-:W-:Y:S01]  /*1980*/  FADD.FTZ R109, -R147, R108 ;  /* 0x0000006c936d7221 */ /* 0x000fe20000010100 */
[----:B------:R-:W-:-:S02]  /*1990*/  PRMT R112, RZ, 0x5410, R112 ;  /* 0x00005410ff707816 */ /* 0x000fc40000000070 */
[----:B------:R-:W-:Y:S01]  /*19a0*/  PRMT R148, RZ, 0x5410, R145 ;  /* 0x00005410ff947816 */ /* 0x000fe20000000091 */
[----:B------:R-:W-:Y:S02]  /*19b0*/  FMUL.FTZ R145, R8, R109 ;  /* 0x0000006d08917220 */ /* 0x000fe40000410000 */
[C---:B------:R-:W-:Y:S01]  /*19c0*/  FADD.FTZ R111, -R147.reuse, R112 ;  /* 0x00000070936f7221 */ /* 0x040fe20000010100 */
[----:B0-----:R-:W-:Y:S01]  /*19d0*/  PRMT R114, RZ, 0x5410, R113 ;  /* 0x00005410ff727816 */ /* 0x001fe20000000071 */
[----:B------:R-:W-:Y:S01]  /*19e0*/  FADD.FTZ R113, -R147, R110 ;  /* 0x0000006e93717221 */ /* 0x000fe20000010100 */
[----:B------:R-:W-:Y:S01]  /*19f0*/  PRMT R149, RZ, 0x5410, R149 ;  /* 0x00005410ff957816 */ /* 0x000fe20000000095 */
[----:B------:R-:W-:Y:S01]  /*1a00*/  FADD.FTZ R76, R76, R148 ;  /* 0x000000944c4c7221 */ /* 0x000fe20000010000 */
[----:B------:R-:W-:Y:S01]  /*1a10*/  PRMT R150, RZ, 0x5410, R146 ;  /* 0x00005410ff967816 */ /* 0x000fe20000000092 */
[----:B------:R-:W-:Y:S02]  /*1a20*/  FMUL.FTZ R146, R8, R111 ;  /* 0x0000006f08927220 */ /* 0x000fe40000410000 */
[----:B------:R-:W-:-:S02]  /*1a30*/  FFMA.FTZ R96, R145, R148, R96 ;  /* 0x0000009491607223 */ /* 0x000fc40000010060 */
[----:B------:R-:W-:Y:S02]  /*1a40*/  FMUL.FTZ R148, R41, R148 ;  /* 0x0000009429947220 */ /* 0x000fe40000410000 */
[----:B------:R-:W-:Y:S02]  /*1a50*/  FADD.FTZ R115, -R147, R114 ;  /* 0x0000007293737221 */ /* 0x000fe40000010100 */
[----:B------:R-:W-:Y:S02]  /*1a60*/  FMUL.FTZ R147, R8, R113 ;  /* 0x0000007108937220 */ /* 0x000fe40000410000 */
[----:B------:R-:W-:Y:S02]  /*1a70*/  FADD.FTZ R77, R77, R149 ;  /* 0x000000954d4d7221 */ /* 0x000fe40000010000 */
[-C--:B------:R-:W-:Y:S02]  /*1a80*/  FFMA.FTZ R97, R146, R149.reuse, R97 ;  /* 0x0000009592617223 */ /* 0x080fe40000010061 */
[----:B------:R-:W-:-:S02]  /*1a90*/  FMUL.FTZ R149, R40, R149 ;  /* 0x0000009528957220 */ /* 0x000fc40000410000 */
[----:B------:R-:W-:Y:S02]  /*1aa0*/  FADD.FTZ R108, R193, R148 ;  /* 0x00000094c16c7221 */ /* 0x000fe40000010000 */
[----:B------:R-:W-:Y:S01]  /*1ab0*/  FFMA.FTZ R188, R145, R148, R188 ;  /* 0x0000009491bc7223 */ /* 0x000fe200000100bc */
[----:B------:R-:W-:Y:S01]  /*1ac0*/  PRMT R151, RZ, 0x5410, R151 ;  /* 0x00005410ff977816 */ /* 0x000fe20000000097 */
        /* <DEDUP_REMOVED lines=11> */
[----:B------:R-:W-:Y:S02]  /*1b80*/  FADD.FTZ R193, R108, R151 ;  /* 0x000000976cc17221 */ /* 0x000fe40000010000 */
[----:B------:R-:W-:Y:S02]  /*1b90*/  FFMA.FTZ R188, R152, R151, R188 ;  /* 0x0000009798bc7223 */ /* 0x000fe400000100bc */
.L_x_854:
[----:B------:R-:W-:Y:S05]  /*1ba0*/  BSYNC B1 ;  /* 0x0000000000017941 */ /* 0x000fea0003800000 */
.L_x_853:
        /* <DEDUP_REMOVED lines=24> */
[----:B-1----:R-:W-:Y:S01]  /*1d30*/  PRMT R110, RZ, 0x5410, R109 ;  /* 0x00005410ff6e7816 */ /* 0x002fe2000000006d */
[----:B------:R-:W-:Y:S01]  /*1d40*/  FADD.FTZ R109, -R155, R108 ;  /* 0x0000006c9b6d7221 */ /* 0x000fe20000010100 */
[----:B------:R-:W-:Y:S02]  /*1d50*/  PRMT R112, RZ, 0x5410, R112 ;  /* 0x00005410ff707816 */ /* 0x000fe40000000070 */
[----:B------:R-:W-:Y:S01]  /*1d60*/  PRMT R166, RZ, 0x5410, R153 ;  /* 0x00005410ffa67816 */ /* 0x000fe20000000099 */
[----:B------:R-:W-:-:S02]  /*1d70*/  FMUL.FTZ R153, R8, R109 ;  /* 0x0000006d08997220 */ /* 0x000fc40000410000 */
[C---:B------:R-:W-:Y:S01]  /*1d80*/  FADD.FTZ R111, -R155.reuse, R112 ;  /* 0x000000709b6f7221 */ /* 0x040fe20000010100 */
[----:B0-----:R-:W-:Y:S01]  /*1d90*/  PRMT R114, RZ, 0x5410, R113 ;  /* 0x00005410ff727816 */ /* 0x001fe20000000071 */
[----:B------:R-:W-:Y:S01]  /*1da0*/  FADD.FTZ R113, -R155, R110 ;  /* 0x0000006e9b717221 */ /* 0x000fe20000010100 */
        /* <DEDUP_REMOVED lines=12> */
[----:B------:R-:W-:Y:S01]  /*1e70*/  FFMA.FTZ R188, R153, R166, R188 ;  /* 0x000000a699bc7223 */ /* 0x000fe200000100bc */
[----:B------:R-:W-:Y:S01]  /*1e80*/  PRMT R171, RZ, 0x5410, R171 ;  /* 0x00005410ffab7816 */ /* 0x000fe200000000ab */
[----:B------:R-:W-:Y:S02]  /*1e90*/  FADD.FTZ R74, R74, R170 ;  /* 0x000000aa4a4a7221 */ /* 0x000fe40000010000 */
[-C--:B------:R-:W-:Y:S02]  /*1ea0*/  FFMA.FTZ R94, R155, R170.reuse, R94 ;  /* 0x000000aa9b5e7223 */ /* 0x080fe4000001005e */
        /* <DEDUP_REMOVED lines=11> */
.L_x_856:
[----:B------:R-:W-:Y:S05]  /*1f60*/  BSYNC B1 ;  /* 0x0000000000017941 */ /* 0x000fea0003800000 */
.L_x_855:
[----:B------:R-:W-:-:S13]  /*1f70*/  ISETP.GE.U32.AND P3, PT, R6, 0x280, PT ;  /* 0x000002800600780c */ /* 0x000fda0003f66070 */
[----:B------:R-:W-:Y:S05]  /*1f80*/  @!P3 BRA `(.L_x_848) ;  /* 0x000003600000b947 */ /* 0x000fea0003800000 */
[----:B------:R-:W-:-:S04]  /*1f90*/  IMAD.WIDE.U32 R110, R189, R186, c[0x0][0x208] ;  /* 0x00008200bd6e7625 */ /* 0x000fc800078e00ba */
[----:B------:R-:W-:Y:S02]  /*1fa0*/  IMAD.WIDE.U32 R108, R191, R186, c[0x0][0x188] ;  /* 0x00006200bf6c7625 */ /* 0x000fe400078e00ba */
[----:B------:R-:W2:Y:S04]  /*1fb0*/  LDG.E.64 R110, [R110.64] ;  /* 0x000000046e6e7981 */ /* 0x000ea8000c1e1b00 */
[----:B------:R-:W3:Y:S01]  /*1fc0*/  LDG.E.64 R108, [R108.64] ;  /* 0x000000046c6c7981 */ /* 0x000ee2000c1e1b00 */
[----:B------:R-:W-:Y:S01]  /*1fd0*/  ISETP.NE.AND P3, PT, R118, RZ, PT ;  /* 0x000000ff7600720c */ /* 0x000fe20003f65270 */
[----:B------:R-:W-:-:S03]  /*1fe0*/  IMAD.WIDE.U32 R114, R187, R168, c[0x0][0x190] ;  /* 0x00006400bb727625 */ /* 0x000fc600078e00a8 */
[----:B------:R-:W-:Y:S02]  /*1ff0*/  FSEL R179, R169, RZ, !P3 ;  /* 0x000000ffa9b37208 */ /* 0x000fe40005800000 */
[----:B------:R-:W-:Y:S01]  /*2000*/  ISETP.NE.U32.AND P3, PT, RZ, c[0x0][0x218], PT ;  /* 0x00008600ff007a0c */ /* 0x000fe20003f65070 */
[----:B------:R0:W5:Y:S03]  /*2010*/  LDG.E R0, [R114.64] ;  /* 0x0000000472007981 */ /* 0x000166000c1e1900 */
[----:B------:R-:W-:-:S13]  /*2020*/  ISETP.NE.AND.EX P3, PT, RZ, c[0x0][0x21c], PT, P3 ;  /* 0x00008700ff007a0c */ /* 0x000fda0003f65330 */
[----:B------:R-:W-:-:S05]  /*2030*/  @P3 IMAD.WIDE.U32 R112, R191, R186, c[0x0][0x218] ;  /* 0x00008600bf703625 */ /* 0x000fca00078e00ba */
[----:B------:R0:W5:Y:S01]  /*2040*/  @P3 LDG.E.64 R156, [R112.64] ;  /* 0x00000004709c3981 */ /* 0x000162000c1e1b00 */
[--C-:B--2---:R-:W-:Y:S02]  /*2050*/  SHF.R.U64 R175, R110, 0x10, R111.reuse ;  /* 0x000000106eaf7819 */ /* 0x104fe4000000126f */
[----:B------:R-:W-:Y:S02]  /*2060*/  MOV R169, R111 ;  /* 0x0000006f00a97202 */ /* 0x000fe40000000f00 */
[----:B------:R-:W-:Y:S02]  /*2070*/  SHF.R.U32.HI R174, RZ, 0x10, R111 ;  /* 0x00000010ffae7819 */ /* 0x000fe4000001166f */
[--C-:B---3--:R-:W-:Y:S02]  /*2080*/  SHF.R.U64 R111, R108, 0x10, R109.reuse ;  /* 0x000000106c6f7819 */ /* 0x108fe4000000126d */
[----:B------:R-:W-:Y:S01]  /*2090*/  PRMT R108, RZ, 0x5410, R108 ;  /* 0x00005410ff6c7816 */ /* 0x000fe2000000006c */
[----:B------:R-:W-:Y:S01]  /*20a0*/  IMAD.MOV.U32 R168, RZ, RZ, R110 ;  /* 0x000000ffffa87224 */ /* 0x000fe200078e006e */
[----:B------:R-:W-:-:S02]  /*20b0*/  SHF.R.U32.HI R110, RZ, 0x10, R109 ;  /* 0x00000010ff6e7819 */ /* 0x000fc4000001166d */
        /* <DEDUP_REMOVED lines=10> */
[----:B------:R-:W-:-:S02]  /*2160*/  FMUL.FTZ R174, R8, R109 ;  /* 0x0000006d08ae7220 */ /* 0x000fc40000410000 */
[----:B------:R-:W-:Y:S02]  /*2170*/  FMUL.FTZ R173, R8, R173 ;  /* 0x000000ad08ad7220 */ /* 0x000fe40000410000 */
[----:B------:R-:W-:Y:S01]  /*2180*/  FMUL.FTZ R176, R33, R168 ;  /* 0x000000a821b07220 */ /* 0x000fe20000410000 */
        /* <DEDUP_REMOVED lines=22> */
.L_x_848:
[----:B0-----:R-:W-:Y:S05]  /*22f0*/  BSYNC B0 ;  /* 0x0000000000007941 */ /* 0x001fea0003800000 */
.L_x_838:
[----:B------:R-:W-:Y:S02]  /*2300*/  LOP3.LUT P3, RZ, R16, 0xff, RZ, 0xc0, !PT ;  /* 0x000000ff10ff7812 */ /* 0x000fe4000786c0ff */
[----:B------:R-:W-:-:S04]  /*2310*/  SHF.R.U32.HI R110, RZ, 0x5, R120 ;  /* 0x00000005ff6e7819 */ /* 0x000fc80000011678 */
[----:B------:R-:W-:-:S07]  /*2320*/  LOP3.LUT R186, R110, 0x7fffffc, RZ, 0xc0, !PT ;  /* 0x07fffffc6eba7812 */ /* 0x000fce00078ec0ff */
[----:B------:R-:W-:Y:S02]  /*2330*/  @!P3 IADD3 R186, R186, 0x4, RZ ;  /* 0x00000004babab810 */ /* 0x000fe40007ffe0ff */
[----:B------:R-:W-:Y:S01]  /*2340*/  LOP3.LUT P3, RZ, R120, 0x1f, RZ, 0xc0, !PT ;  /* 0x0000001f78ff7812 */ /* 0x000fe2000786c0ff */
[----:B------:R-:W-:Y:S10]  /*2350*/  BRA.DIV ~URZ, `(.L_x_857) ;  /* 0x00003a427f007947 */ /* 0x000ff4000b800000 */
[----:B------:R0:W1:Y:S02]  /*2360*/  SHFL.DOWN PT, R112, R193, 0x10, 0x1f ;  /* 0x0a001f00c1707f89 */ /* 0x00006400000e0000 */
.L_x_993:
        /* <DEDUP_REMOVED lines=18> */
.L_x_994:
[----:B------:R-:W-:Y:S01]  /*2490*/  @!P3 LOP3.LUT R109, R110, 0x3, RZ, 0xc0, !PT ;  /* 0x000000036e6db812 */ /* 0x000fe200078ec0ff */
[----:B--2---:R-:W-:Y:S01]  /*24a0*/  FADD.FTZ R168, R115, R114 ;  /* 0x0000007273a87221 */ /* 0x004fe20000010000 */
[----:B------:R-:W-:Y:S01]  /*24b0*/  WARPSYNC 0xffffffff ;  /* 0xffffffff00007948 */ /* 0x000fe20003800000 */
[----:B01----:R-:W-:Y:S01]  /*24c0*/  FADD.FTZ R169, R188, R169 ;  /* 0x000000a9bca97221 */ /* 0x003fe20000010000 */
[----:B------:R-:W-:Y:S01]  /*24d0*/  LOP3.LUT P4, RZ, R6, 0xffffff80, RZ, 0xc0, !PT ;  /* 0xffffff8006ff7812 */ /* 0x000fe2000788c0ff */
[----:B------:R-:W-:Y:S01]  /*24e0*/  @!P3 IMAD.IADD R187, R186, 0x1, R109 ;  /* 0x00000001babbb824 */ /* 0x000fe200078e026d */
[----:B------:R-:W-:Y:S04]  /*24f0*/  BSSY B0, `(.L_x_859) ;  /* 0x00000c0000007945 */ /* 0x000fe80003800000 */
[----:B------:R-:W-:Y:S04]  /*2500*/  @!P3 STS.64 [R187.X8+0x2800], R168 ;  /* 0x002800a8bb00b388 */ /* 0x000fe80000008a00 */
[----:B------:R-:W-:Y:S01]  /*2510*/  BAR.SYNC.DEFER_BLOCKING 0x0 ;  /* 0x0000000000007b1d */ /* 0x000fe20000010000 */
[----:B------:R-:W-:-:S13]  /*2520*/  ISETP.GE.AND P3, PT, R181, 0x1, PT ;  /* 0x00000001b500780c */ /* 0x000fda0003f66270 */
[----:B------:R-:W-:-:S05]  /*2530*/  @P3 IADD3 R181, R181, -0x1, RZ ;  /* 0xffffffffb5b53810 */ /* 0x000fca0007ffe0ff */
[----:B------:R-:W-:Y:S01]  /*2540*/  @P3 IMAD R188, R181, c[0x0][0x168], RZ ;  /* 0x00005a00b5bc3a24 */ /* 0x000fe200078e02ff */
[----:B------:R-:W0:Y:S04]  /*2550*/  LDS.128 R108, [R186.X8+0x2800] ;  /* 0x00280000ba6c7984 */ /* 0x000e280000008c00 */
[----:B------:R-:W1:Y:S01]  /*2560*/  LDS.128 R112, [R186.X8+0x2810] ;  /* 0x00281000ba707984 */ /* 0x000e620000008c00 */
[----:B0-----:R-:W-:Y:S02]  /*2570*/  FADD.FTZ R181, RZ, R108 ;  /* 0x0000006cffb57221 */ /* 0x001fe40000010000 */
[----:B------:R-:W-:Y:S01]  /*2580*/  FADD.FTZ R108, RZ, R109 ;  /* 0x0000006dff6c7221 */ /* 0x000fe20000010000 */
[----:B------:R-:W-:Y:S01]  /*2590*/  @P3 SHF.R.S32.HI R109, RZ, 0x1f, R188 ;  /* 0x0000001fff6d3819 */ /* 0x000fe200000114bc */
[----:B------:R-:W-:-:S02]  /*25a0*/  FADD.FTZ R181, R110, R181 ;  /* 0x000000b56eb57221 */ /* 0x000fc40000010000 */
[----:B------:R-:W-:Y:S01]  /*25b0*/  FADD.FTZ R108, R111, R108 ;  /* 0x0000006c6f6c7221 */ /* 0x000fe20000010000 */
[----:B------:R-:W-:Y:S01]  /*25c0*/  @P3 LEA.HI R188, R109, R188, RZ, 0x2 ;  /* 0x000000bc6dbc3211 */ /* 0x000fe200078f10ff */
[----:B-1----:R-:W-:Y:S01]  /*25d0*/  FADD.FTZ R181, R181, R112 ;  /* 0x00000070b5b57221 */ /* 0x002fe20000010000 */
[----:B------:R-:W-:Y:S01]  /*25e0*/  @P3 LOP3.LUT R109, R120, 0x7f, RZ, 0xc0, !PT ;  /* 0x0000007f786d3812 */ /* 0x000fe200078ec0ff */
[----:B------:R-:W-:Y:S02]  /*25f0*/  FADD.FTZ R108, R108, R113 ;  /* 0x000000716c6c7221 */ /* 0x000fe40000010000 */
[----:B------:R-:W-:Y:S02]  /*2600*/  FADD.FTZ R114, R114, R181 ;  /* 0x000000b572727221 */ /* 0x000fe40000010000 */
[----:B------:R-:W-:Y:S02]  /*2610*/  FADD.FTZ R108, R115, R108 ;  /* 0x0000006c736c7221 */ /* 0x000fe40000010000 */
[----:B------:R-:W-:Y:S01]  /*2620*/  IMAD.MOV.U32 R112, RZ, RZ, RZ ;  /* 0x000000ffff707224 */ /* 0x000fe200078e00ff */
[----:B------:R-:W-:Y:S01]  /*2630*/  @P3 LEA.HI.SX32 R112, R188, R109, 0x1e ;  /* 0x0000006dbc703211 */ /* 0x000fe200078ff2ff */
[----:B------:R-:W-:-:S02]  /*2640*/  FMUL.FTZ R114, R114, c[0x0][0x1e0] ;  /* 0x0000780072727a20 */ /* 0x000fc40000410000 */
        /* <DEDUP_REMOVED lines=13> */
.L_x_862:
[----:B------:R-:W-:Y:S05]  /*2720*/  BSYNC B1 ;  /* 0x0000000000017941 */ /* 0x000fea0003800000 */
.L_x_861:
        /* <DEDUP_REMOVED lines=10> */
.L_x_864:
        /* <DEDUP_REMOVED lines=9> */
[----:B-----5:R-:W-:-:S05]  /*2860*/  @P4 PRMT R108, RZ, 0x5410, R164 ;  /* 0x00005410ff6c4816 */ /* 0x020fca00000000a4 */
[----:B------:R-:W-:Y:S02]  /*2870*/  @P4 FADD.FTZ R109, R109, R108 ;  /* 0x0000006c6d6d4221 */ /* 0x000fe40000010000 */
.L_x_865:
[----:B------:R-:W-:Y:S05]  /*2880*/  BSYNC B1 ;  /* 0x0000000000017941 */ /* 0x000fea0003800000 */
.L_x_863:
[----:B------:R-:W-:Y:S01]  /*2890*/  ISETP.NE.U32.AND P5, PT, RZ, c[0x0][0x258], PT ;  /* 0x00009600ff007a0c */ /* 0x000fe20003fa5070 */
[----:B------:R-:W-:Y:S03]  /*28a0*/  BSSY B1, `(.L_x_866) ;  /* 0x000000f000017945 */ /* 0x000fe60003800000 */
[----:B------:R-:W-:-:S13]  /*28b0*/  ISETP.NE.AND.EX P5, PT, RZ, c[0x0][0x25c], PT, P5 ;  /* 0x00009700ff007a0c */ /* 0x000fda0003fa5350 */
[----:B------:R-:W-:Y:S01]  /*28c0*/  @P5 F2FP.BF16.PACK_AB R110, RZ, R109 ;  /* 0x0000006dff6e523e */ /* 0x000fe200000010ff */
[----:B------:R-:W-:Y:S05]  /*28d0*/  @!P3 BRA `(.L_x_867) ;  /* 0x000000b00000b947 */ /* 0x000fea0003800000 */
[----:B-----5:R-:W-:Y:S01]  /*28e0*/  LOP3.LUT P6, RZ, R5, 0xff, RZ, 0xc0, !PT ;  /* 0x000000ff05ff7812 */ /* 0x020fe200078cc0ff */
[----:B------:R-:W-:Y:S01]  /*28f0*/  FMUL.FTZ R109, R109, c[0x0][0x1ec] ;  /* 0x00007b006d6d7a20 */ /* 0x000fe20000410000 */
[----:B------:R-:W-:Y:S01]  /*2900*/  HFMA2.MMA R111, -RZ, RZ, 0, 0 ;  /* 0x00000000ff6f7435 */ /* 0x000fe200000001ff */
[----:B------:R-:W-:Y:S02]  /*2910*/  IMAD.MOV.U32 R108, RZ, RZ, RZ ;  /* 0x000000ffff6c7224 */ /* 0x000fe400078e00ff */
[----:B------:R-:W-:-:S08]  /*2920*/  FMUL.FTZ R109, R109, c[0x0][0x1e8] ;  /* 0x00007a006d6d7a20 */ /* 0x000fd00000410000 */
[----:B------:R-:W-:Y:S01]  /*2930*/  @P6 FMUL.FTZ R108, R29, R109 ;  /* 0x0000006d1d6c6220 */ /* 0x000fe20000410000 */
[----:B------:R-:W-:-:S04]  /*2940*/  @P6 PRMT R182, RZ, 0x7610, R182 ;  /* 0x00007610ffb66816 */ /* 0x000fc800000000b6 */
[----:B------:R-:W-:Y:S01]  /*2950*/  F2FP.BF16.PACK_AB R108, RZ, R108 ;  /* 0x0000006cff6c723e */ /* 0x000fe200000010ff */
[----:B------:R-:W-:-:S03]  /*2960*/  @P6 FMUL.FTZ R111, R109, R182 ;  /* 0x000000b66d6f6220 */ /* 0x000fc60000410000 */
[----:B------:R-:W-:Y:S01]  /*2970*/  PRMT R121, R108, 0x7610, R121 ;  /* 0x000076106c797816 */ /* 0x000fe20000000079 */
[----:B------:R-:W-:Y:S02]  /*2980*/  FADD.FTZ R64, R64, R111 ;  /* 0x0000006f40407221 */ /* 0x000fe40000010000 */
.L_x_867:
[----:B------:R-:W-:Y:S05]  /*2990*/  BSYNC B1 ;  /* 0x0000000000017941 */ /* 0x000fea0003800000 */
.L_x_866:
[----:B------:R-:W-:Y:S01]  /*29a0*/  BSSY B1, `(.L_x_868) ;  /* 0x0000010000017945 */ /* 0x000fe20003800000 */
[----:B------:R-:W-:Y:S01]  /*29b0*/  @P5 PRMT R122, R110, 0x7610, R122 ;  /* 0x000076106e7a5816 */ /* 0x000fe2000000007a */
[----:B------:R-:W-:Y:S05]  /*29c0*/  @P2 BRA `(.L_x_869) ;  /* 0x0000005000002947 */ /* 0x000fea0003800000 */
[----:B------:R-:W-:Y:S01]  /*29d0*/  IMAD.MOV.U32 R109, RZ, RZ, RZ ;  /* 0x000000ffff6d7224 */ /* 0x000fe200078e00ff */
[----:B------:R-:W-:Y:S05]  /*29e0*/  @!P4 BRA `(.L_x_870) ;  /* 0x000000b00000c947 */ /* 0x000fea0003800000 */
[----:B-----5:R-:W-:-:S04]  /*29f0*/  SHF.R.U64 R109, R164, 0x10, R165 ;  /* 0x00000010a46d7819 */ /* 0x020fc800000012a5 */
[----:B------:R-:W-:Y:S01]  /*2a00*/  PRMT R109, RZ, 0x5410, R109 ;  /* 0x00005410ff6d7816 */ /* 0x000fe2000000006d */
[----:B------:R-:W-:Y:S05]  /*2a10*/  BRA `(.L_x_870) ;  /* 0x0000008000007947 */ /* 0x000fea0003800000 */
.L_x_869:
[----:B------:R-:W-:-:S04]  /*2a20*/  ISETP.NE.AND P6, PT, R118, RZ, PT ;  /* 0x000000ff7600720c */ /* 0x000fc80003fc5270 */
[----:B------:R-:W-:-:S05]  /*2a30*/  FSEL R108, R114, RZ, !P6 ;  /* 0x000000ff726c7208 */ /* 0x000fca0007000000 */
[----:B------:R-:W-:-:S04]  /*2a40*/  FFMA.FTZ R108, R130, R113, R108 ;  /* 0x00000071826c7223 */ /* 0x000fc8000001006c */
[----:B------:R-:W-:Y:S01]  /*2a50*/  FADD.FTZ R109, R133, -R108 ;  /* 0x8000006c856d7221 */ /* 0x000fe20000010000 */
[----:B-----5:R-:W-:-:S03]  /*2a60*/  @P4 SHF.R.U64 R108, R164, 0x10, R165 ;  /* 0x00000010a46c4819 */ /* 0x020fc600000012a5 */
[----:B------:R-:W-:Y:S01]  /*2a70*/  FMUL.FTZ R109, R8, R109 ;  /* 0x0000006d086d7220 */ /* 0x000fe20000410000 */
[----:B------:R-:W-:-:S05]  /*2a80*/  @P4 PRMT R108, RZ, 0x5410, R108 ;  /* 0x00005410ff6c4816 */ /* 0x000fca000000006c */
[----:B------:R-:W-:Y:S02]  /*2a90*/  @P4 FADD.FTZ R109, R109, R108 ;  /* 0x0000006c6d6d4221 */ /* 0x000fe40000010000 */
.L_x_870:
[----:B------:R-:W-:Y:S05]  /*2aa0*/  BSYNC B1 ;  /* 0x0000000000017941 */ /* 0x000fea0003800000 */
.L_x_868:
[----:B------:R-:W-:Y:S01]  /*2ab0*/  BSSY B1, `(.L_x_871) ;  /* 0x000000e000017945 */ /* 0x000fe20003800000 */
[----:B------:R-:W-:Y:S01]  /*2ac0*/  @P5 F2FP.BF16.PACK_AB R111, RZ, R109 ;  /* 0x0000006dff6f523e */ /* 0x000fe200000010ff */
[----:B------:R-:W-:Y:S05]  /*2ad0*/  @!P3 BRA `(.L_x_872) ;  /* 0x000000b00000b947 */ /* 0x000fea0003800000 */
[----:B-----5:R-:W-:Y:S01]  /*2ae0*/  LOP3.LUT P6, RZ, R5, 0xff00, RZ, 0xc0, !PT ;  /* 0x0000ff0005ff7812 */ /* 0x020fe200078cc0ff */
[----:B------:R-:W-:Y:S02]  /*2af0*/  FMUL.FTZ R109, R109, c[0x0][0x1ec] ;  /* 0x00007b006d6d7a20 */ /* 0x000fe40000410000 */
[----:B------:R-:W-:Y:S02]  /*2b00*/  IMAD.MOV.U32 R108, RZ, RZ, RZ ;  /* 0x000000ffff6c7224 */ /* 0x000fe400078e00ff */
[----:B------:R-:W-:Y:S02]  /*2b10*/  FMUL.FTZ R109, R109, c[0x0][0x1e8] ;  /* 0x00007a006d6d7a20 */ /* 0x000fe40000410000 */
[----:B------:R-:W-:-:S06]  /*2b20*/  IMAD.MOV.U32 R110, RZ, RZ, RZ ;  /* 0x000000ffff6e7224 */ /* 0x000fcc00078e00ff */
[----:B------:R-:W-:Y:S01]  /*2b30*/  @P6 FMUL.FTZ R108, R28, R109 ;  /* 0x0000006d1c6c6220 */ /* 0x000fe20000410000 */
[----:B------:R-:W-:-:S04]  /*2b40*/  @P6 PRMT R184, RZ, 0x7610, R184 ;  /* 0x00007610ffb86816 */ /* 0x000fc800000000b8 */
[----:B------:R-:W-:Y:S01]  /*2b50*/  F2FP.BF16.PACK_AB R108, RZ, R108 ;  /* 0x0000006cff6c723e */ /* 0x000fe200000010ff */
[----:B------:R-:W-:-:S03]  /*2b60*/  @P6 FMUL.FTZ R110, R109, R184 ;  /* 0x000000b86d6e6220 */ /* 0x000fc60000410000 */
[----:B------:R-:W-:Y:S01]  /*2b70*/  PRMT R123, R108, 0x7610, R123 ;  /* 0x000076106c7b7816 */ /* 0x000fe2000000007b */
[----:B------:R-:W-:Y:S02]  /*2b80*/  FADD.FTZ R65, R65, R110 ;  /* 0x0000006e41417221 */ /* 0x000fe40000010000 */
.L_x_872:
[----:B------:R-:W-:Y:S05]  /*2b90*/  BSYNC B1 ;  /* 0x0000000000017941 */ /* 0x000fea0003800000 */
.L_x_871:
[----:B------:R-:W-:Y:S01]  /*2ba0*/  BSSY B1, `(.L_x_873) ;  /* 0x000000e000017945 */ /* 0x000fe20003800000 */
[----:B------:R-:W-:Y:S01]  /*2bb0*/  @P5 PRMT R124, R111, 0x7610, R124 ;  /* 0x000076106f7c5816 */ /* 0x000fe2000000007c */
[----:B------:R-:W-:Y:S05]  /*2bc0*/  @P2 BRA `(.L_x_874) ;  /* 0x0000004000002947 */ /* 0x000fea0003800000 */
[----:B------:R-:W-:Y:S01]  /*2bd0*/  MOV R109, RZ ;  /* 0x000000ff006d7202 */ /* 0x000fe20000000f00 */
[----:B------:R-:W-:Y:S05]  /*2be0*/  @!P4 BRA `(.L_x_875) ;  /* 0x000000900000c947 */ /* 0x000fea0003800000 */
[----:B-----5:R-:W-:Y:S01]  /*2bf0*/  PRMT R109, RZ, 0x5410, R165 ;  /* 0x00005410ff6d7816 */ /* 0x020fe200000000a5 */
[----:B------:R-:W-:Y:S05]  /*2c00*/  BRA `(.L_x_875) ;  /* 0x0000007000007947 */ /* 0x000fea0003800000 */
.L_x_874:
[----:B------:R-:W-:-:S04]  /*2c10*/  ISETP.NE.AND P6, PT, R118, RZ, PT ;  /* 0x000000ff7600720c */ /* 0x000fc80003fc5270 */
[----:B------:R-:W-:-:S05]  /*2c20*/  FSEL R108, R114, RZ, !P6 ;  /* 0x000000ff726c7208 */ /* 0x000fca0007000000 */
[----:B------:R-:W-:Y:S01]  /*2c30*/  FFMA.FTZ R109, R131, R113, R108 ;  /* 0x00000071836d7223 */ /* 0x000fe2000001006c */
[----:B-----5:R-:W-:-:S03]  /*2c40*/  @P4 PRMT R108, RZ, 0x5410, R165 ;  /* 0x00005410ff6c4816 */ /* 0x020fc600000000a5 */
[----:B------:R-:W-:-:S04]  /*2c50*/  FADD.FTZ R109, R134, -R109 ;  /* 0x8000006d866d7221 */ /* 0x000fc80000010000 */
[----:B------:R-:W-:-:S04]  /*2c60*/  FMUL.FTZ R109, R8, R109 ;  /* 0x0000006d086d7220 */ /* 0x000fc80000410000 */
[----:B------:R-:W-:Y:S02]  /*2c70*/  @P4 FADD.FTZ R109, R109, R108 ;  /* 0x0000006c6d6d4221 */ /* 0x000fe40000010000 */
.L_x_875:
[----:B------:R-:W-:Y:S05]  /*2c80*/  BSYNC B1 ;  /* 0x0000000000017941 */ /* 0x000fea0003800000 */
.L_x_873:
        /* <DEDUP_REMOVED lines=14> */
.L_x_877:
[----:B------:R-:W-:Y:S05]  /*2d70*/  BSYNC B1 ;  /* 0x0000000000017941 */ /* 0x000fea0003800000 */
.L_x_876:
[----:B------:R-:W-:Y:S01]  /*2d80*/  BSSY B1, `(.L_x_878) ;  /* 0x0000010000017945 */ /* 0x000fe20003800000 */
[----:B------:R-:W-:Y:S01]  /*2d90*/  @P5 PRMT R126, R115, 0x7610, R126 ;  /* 0x00007610737e5816 */ /* 0x000fe2000000007e */
[----:B------:R-:W-:Y:S05]  /*2da0*/  @P2 BRA `(.L_x_879) ;  /* 0x0000005000002947 */ /* 0x000fea0003800000 */
[----:B------:R-:W-:Y:S01]  /*2db0*/  IMAD.MOV.U32 R109, RZ, RZ, RZ ;  /* 0x000000ffff6d7224 */ /* 0x000fe200078e00ff */
[----:B------:R-:W-:Y:S05]  /*2dc0*/  @!P4 BRA `(.L_x_880) ;  /* 0x000000b00000c947 */ /* 0x000fea0003800000 */
[----:B-----5:R-:W-:-:S04]  /*2dd0*/  SHF.R.U32.HI R109, RZ, 0x10, R165 ;  /* 0x00000010ff6d7819 */ /* 0x020fc800000116a5 */
[----:B------:R-:W-:Y:S01]  /*2de0*/  PRMT R109, RZ, 0x5410, R109 ;  /* 0x00005410ff6d7816 */ /* 0x000fe2000000006d */
[----:B------:R-:W-:Y:S05]  /*2df0*/  BRA `(.L_x_880) ;  /* 0x0000008000007947 */ /* 0x000fea0003800000 */
.L_x_879:
[----:B------:R-:W-:-:S04]  /*2e00*/  ISETP.NE.AND P6, PT, R118, RZ, PT ;  /* 0x000000ff7600720c */ /* 0x000fc80003fc5270 */
[----:B------:R-:W-:-:S05]  /*2e10*/  FSEL R108, R114, RZ, !P6 ;  /* 0x000000ff726c7208 */ /* 0x000fca0007000000 */
[----:B------:R-:W-:-:S04]  /*2e20*/  FFMA.FTZ R108, R136, R113, R108 ;  /* 0x00000071886c7223 */ /* 0x000fc8000001006c */
[----:B------:R-:W-:Y:S01]  /*2e30*/  FADD.FTZ R109, R135, -R108 ;  /* 0x8000006c876d7221 */ /* 0x000fe20000010000 */
[----:B-----5:R-:W-:-:S03]  /*2e40*/  @P4 SHF.R.U32.HI R108, RZ, 0x10, R165 ;  /* 0x00000010ff6c4819 */ /* 0x020fc600000116a5 */
[----:B------:R-:W-:Y:S01]  /*2e50*/  FMUL.FTZ R109, R8, R109 ;  /* 0x0000006d086d7220 */ /* 0x000fe20000410000 */
[----:B------:R-:W-:-:S05]  /*2e60*/  @P4 PRMT R108, RZ, 0x5410, R108 ;  /* 0x00005410ff6c4816 */ /* 0x000fca000000006c */
[----:B------:R-:W-:Y:S02]  /*2e70*/  @P4 FADD.FTZ R109, R109, R108 ;  /* 0x0000006c6d6d4221 */ /* 0x000fe40000010000 */
.L_x_880:
[----:B------:R-:W-:Y:S05]  /*2e80*/  BSYNC B1 ;  /* 0x0000000000017941 */ /* 0x000fea0003800000 */
.L_x_878:
[----:B------:R-:W-:Y:S01]  /*2e90*/  @P5 F2FP.BF16.PACK_AB R108, RZ, R109 ;  /* 0x0000006dff6c523e */ /* 0x000fe200000010ff */
[----:B------:R-:W-:Y:S03]  /*2ea0*/  BSSY B1, `(.L_x_881) ;  /* 0x000000e000017945 */ /* 0x000fe60003800000 */
[----:B------:R-:W-:Y:S01]  /*2eb0*/  @P5 PRMT R127, R108, 0x7610, R127 ;  /* 0x000076106c7f5816 */ /* 0x000fe2000000007f */
        /* <DEDUP_REMOVED lines=12> */
.L_x_882:
[----:B------:R-:W-:Y:S05]  /*2f80*/  BSYNC B1 ;  /* 0x0000000000017941 */ /* 0x000fea0003800000 */
.L_x_881:
        /* <DEDUP_REMOVED lines=9> */
.L_x_883:
        /* <DEDUP_REMOVED lines=10> */
.L_x_885:
[----:B------:R-:W-:Y:S05]  /*30c0*/  BSYNC B1 ;  /* 0x0000000000017941 */ /* 0x000fea0003800000 */
.L_x_884:
[----:B------:R-:W-:Y:S02]  /*30d0*/  IADD3 R7, R7, 0x80, RZ ;  /* 0x0000008007077810 */ /* 0x000fe40007ffe0ff */
[----:B------:R-:W-:Y:S02]  /*30e0*/  IADD3 R112, R112, 0x80, RZ ;  /* 0x0000008070707810 */ /* 0x000fe40007ffe0ff */
.L_x_860:
[----:B------:R-:W-:Y:S05]  /*30f0*/  BSYNC B0 ;  /* 0x0000000000007941 */ /* 0x000fea0003800000 */
.L_x_859:
        /* <DEDUP_REMOVED lines=16> */
.L_x_889:
[----:B------:R-:W-:Y:S05]  /*3200*/  BSYNC B1 ;  /* 0x0000000000017941 */ /* 0x000fea0003800000 */
.L_x_888:
        /* <DEDUP_REMOVED lines=10> */
.L_x_891:
        /* <DEDUP_REMOVED lines=9> */
.L_x_892:
[----:B------:R-:W-:Y:S05]  /*3340*/  BSYNC B1 ;  /* 0x0000000000017941 */ /* 0x000fea0003800000 */
.L_x_890:
[----:B------:R-:W-:Y:S01]  /*3350*/  ISETP.NE.U32.AND P5, PT, RZ, c[0x0][0x258], PT ;  /* 0x00009600ff007a0c */ /* 0x000fe20003fa5070 */
[----:B------:R-:W-:Y:S03]  /*3360*/  BSSY B1, `(.L_x_893) ;  /* 0x000000f000017945 */ /* 0x000fe60003800000 */
[----:B------:R-:W-:-:S13]  /*3370*/  ISETP.NE.AND.EX P5, PT, RZ, c[0x0][0x25c], PT, P5 ;  /* 0x00009700ff007a0c */ /* 0x000fda0003fa5350 */
[----:B------:R-:W-:Y:S01]  /*3380*/  @P5 F2FP.BF16.PACK_AB R115, RZ, R109 ;  /* 0x0000006dff73523e */ /* 0x000fe200000010ff */
[----:B------:R-:W-:Y:S05]  /*3390*/  @!P3 BRA `(.L_x_894) ;  /* 0x000000b00000b947 */ /* 0x000fea0003800000 */
[----:B-----5:R-:W-:Y:S01]  /*33a0*/  LOP3.LUT P6, RZ, R4, 0xff, RZ, 0xc0, !PT ;  /* 0x000000ff04ff7812 */ /* 0x020fe200078cc0ff */
[----:B------:R-:W-:Y:S01]  /*33b0*/  FMUL.FTZ R109, R109, c[0x0][0x1ec] ;  /* 0x00007b006d6d7a20 */ /* 0x000fe20000410000 */
[----:B------:R-:W-:Y:S01]  /*33c0*/  MOV R111, RZ ;  /* 0x000000ff006f7202 */ /* 0x000fe20000000f00 */
        /* <DEDUP_REMOVED lines=8> */
.L_x_894:
[----:B------:R-:W-:Y:S05]  /*3450*/  BSYNC B1 ;  /* 0x0000000000017941 */ /* 0x000fea0003800000 */
.L_x_893:
        /* <DEDUP_REMOVED lines=8> */
.L_x_896:
[----:B------:R-:W-:-:S04]  /*34e0*/  FFMA.FTZ R108, R138, R113, R168 ;  /* 0x000000718a6c7223 */ /* 0x000fc800000100a8 */
[----:B------:R-:W-:Y:S01]  /*34f0*/  FADD.FTZ R109, R141, -R108 ;  /* 0x8000006c8d6d7221 */ /* 0x000fe20000010000 */
[----:B-----5:R-:W-:-:S03]  /*3500*/  @P4 SHF.R.U64 R108, R162, 0x10, R163 ;  /* 0x00000010a26c4819 */ /* 0x020fc600000012a3 */
[----:B------:R-:W-:Y:S01]  /*3510*/  FMUL.FTZ R109, R8, R109 ;  /* 0x0000006d086d7220 */ /* 0x000fe20000410000 */
[----:B------:R-:W-:-:S05]  /*3520*/  @P4 PRMT R108, RZ, 0x5410, R108 ;  /* 0x00005410ff6c4816 */ /* 0x000fca000000006c */
[----:B------:R-:W-:Y:S02]  /*3530*/  @P4 FADD.FTZ R109, R109, R108 ;  /* 0x0000006c6d6d4221 */ /* 0x000fe40000010000 */
.L_x_897:
[----:B------:R-:W-:Y:S05]  /*3540*/  BSYNC B1 ;  /* 0x0000000000017941 */ /* 0x000fea0003800000 */
.L_x_895:
        /* <DEDUP_REMOVED lines=14> */
.L_x_899:
[----:B------:R-:W-:Y:S05]  /*3630*/  BSYNC B1 ;  /* 0x0000000000017941 */ /* 0x000fea0003800000 */
.L_x_898:
[----:B------:R-:W-:Y:S01]  /*3640*/  BSSY B1, `(.L_x_900) ;  /* 0x000000c000017945 */ /* 0x000fe20003800000 */
[----:B------:R-:W-:Y:S01]  /*3650*/  @P5 PRMT R124, R111, 0x7610, R124 ;  /* 0x000076106f7c5816 */ /* 0x000fe2000000007c */
[----:B------:R-:W-:Y:S05]  /*3660*/  @P2 BRA `(.L_x_901) ;  /* 0x0000004000002947 */ /* 0x000fea0003800000 */
[----:B------:R-:W-:Y:S01]  /*3670*/  HFMA2.MMA R109, -RZ, RZ, 0, 0 ;  /* 0x00000000ff6d7435 */ /* 0x000fe200000001ff */
[----:B------:R-:W-:Y:S05]  /*3680*/  @!P4 BRA `(.L_x_902) ;  /* 0x000000700000c947 */ /* 0x000fea0003800000 */
[----:B-----5:R-:W-:Y:S01]  /*3690*/  PRMT R109, RZ, 0x5410, R163 ;  /* 0x00005410ff6d7816 */ /* 0x020fe200000000a3 */
[----:B------:R-:W-:Y:S05]  /*36a0*/  BRA `(.L_x_902) ;  /* 0x0000005000007947 */ /* 0x000fea0003800000 */
.L_x_901:
[----:B------:R-:W-:Y:S01]  /*36b0*/  FFMA.FTZ R109, R139, R113, R168 ;  /* 0x000000718b6d7223 */ /* 0x000fe200000100a8 */
[----:B-----5:R-:W-:-:S03]  /*36c0*/  @P4 PRMT R108, RZ, 0x5410, R163 ;  /* 0x00005410ff6c4816 */ /* 0x020fc600000000a3 */
[----:B------:R-:W-:-:S04]  /*36d0*/  FADD.FTZ R109, R142, -R109 ;  /* 0x8000006d8e6d7221 */ /* 0x000fc80000010000 */
[----:B------:R-:W-:-:S04]  /*36e0*/  FMUL.FTZ R109, R8, R109 ;  /* 0x0000006d086d7220 */ /* 0x000fc80000410000 */
[----:B------:R-:W-:Y:S02]  /*36f0*/  @P4 FADD.FTZ R109, R109, R108 ;  /* 0x0000006c6d6d4221 */ /* 0x000fe40000010000 */
.L_x_902:
[----:B------:R-:W-:Y:S05]  /*3700*/  BSYNC B1 ;  /* 0x0000000000017941 */ /* 0x000fea0003800000 */
.L_x_900:
        /* <DEDUP_REMOVED lines=14> */
.L_x_904:
[----:B------:R-:W-:Y:S05]  /*37f0*/  BSYNC B1 ;  /* 0x0000000000017941 */ /* 0x000fea0003800000 */
.L_x_903:
        /* <DEDUP_REMOVED lines=8> */
.L_x_906:
[----:B------:R-:W-:-:S04]  /*3880*/  FFMA.FTZ R108, R144, R113, R168 ;  /* 0x00000071906c7223 */ /* 0x000fc800000100a8 */
[----:B------:R-:W-:Y:S01]  /*3890*/  FADD.FTZ R109, R143, -R108 ;  /* 0x8000006c8f6d7221 */ /* 0x000fe20000010000 */
[----:B-----5:R-:W-:-:S03]  /*38a0*/  @P4 SHF.R.U32.HI R108, RZ, 0x10, R163 ;  /* 0x00000010ff6c4819 */ /* 0x020fc600000116a3 */
[----:B------:R-:W-:Y:S01]  /*38b0*/  FMUL.FTZ R109, R8, R109 ;  /* 0x0000006d086d7220 */ /* 0x000fe20000410000 */
[----:B------:R-:W-:-:S05]  /*38c0*/  @P4 PRMT R108, RZ, 0x5410, R108 ;  /* 0x00005410ff6c4816 */ /* 0x000fca000000006c */
[----:B------:R-:W-:Y:S02]  /*38d0*/  @P4 FADD.FTZ R109, R109, R108 ;  /* 0x0000006c6d6d4221 */ /* 0x000fe40000010000 */
.L_x_907:
[----:B------:R-:W-:Y:S05]  /*38e0*/  BSYNC B1 ;  /* 0x0000000000017941 */ /* 0x000fea0003800000 */
.L_x_905:
[----:B------:R-:W-:Y:S01]  /*38f0*/  @P5 F2FP.BF16.PACK_AB R108, RZ, R109 ;  /* 0x0000006dff6c523e */ /* 0x000fe200000010ff */
[----:B------:R-:W-:Y:S03]  /*3900*/  BSSY B1, `(.L_x_908) ;  /* 0x000000e000017945 */ /* 0x000fe60003800000 */
[----:B------:R-:W-:Y:S01]  /*3910*/  @P5 PRMT R127, R108, 0x7610, R127 ;  /* 0x000076106c7f5816 */ /* 0x000fe2000000007f */
        /* <DEDUP_REMOVED lines=12> */
.L_x_909:
[----:B------:R-:W-:Y:S05]  /*39e0*/  BSYNC B1 ;  /* 0x0000000000017941 */ /* 0x000fea0003800000 */
.L_x_908:
        /* <DEDUP_REMOVED lines=9> */
.L_x_910:
        /* <DEDUP_REMOVED lines=10> */
.L_x_912:
[----:B------:R-:W-:Y:S05]  /*3b20*/  BSYNC B1 ;  /* 0x0000000000017941 */ /* 0x000fea0003800000 */
.L_x_911:
[----:B------:R-:W-:Y:S02]  /*3b30*/  IADD3 R7, R7, 0x80, RZ ;  /* 0x0000008007077810 */ /* 0x000fe40007ffe0ff */
[----:B------:R-:W-:Y:S02]  /*3b40*/  IADD3 R112, R112, 0x80, RZ ;  /* 0x0000008070707810 */ /* 0x000fe40007ffe0ff */
.L_x_887:
[----:B------:R-:W-:Y:S05]  /*3b50*/  BSYNC B0 ;  /* 0x0000000000007941 */ /* 0x000fea0003800000 */
.L_x_886:
[----:B------:R-:W-:Y:S01]  /*3b60*/  BSSY B0, `(.L_x_913) ;  /* 0x00000a4000007945 */ /* 0x000fe20003800000 */
        /* <DEDUP_REMOVED lines=14> */
.L_x_916:
[----:B------:R-:W-:Y:S05]  /*3c50*/  BSYNC B1 ;  /* 0x0000000000017941 */ /* 0x000fea0003800000 */
.L_x_915:
        /* <DEDUP_REMOVED lines=10> */
.L_x_918:
        /* <DEDUP_REMOVED lines=9> */
.L_x_919:
[----:B------:R-:W-:Y:S05]  /*3d90*/  BSYNC B1 ;  /* 0x0000000000017941 */ /* 0x000fea0003800000 */
.L_x_917:
        /* <DEDUP_REMOVED lines=16> */
.L_x_921:
[----:B------:R-:W-:Y:S05]  /*3ea0*/  BSYNC B1 ;  /* 0x0000000000017941 */ /* 0x000fea0003800000 */
.L_x_920:
        /* <DEDUP_REMOVED lines=8> */
.L_x_923:
[----:B------:R-:W-:-:S04]  /*3f30*/  FFMA.FTZ R108, R146, R113, R168 ;  /* 0x00000071926c7223 */ /* 0x000fc800000100a8 */
[----:B------:R-:W-:Y:S01]  /*3f40*/  FADD.FTZ R109, R149, -R108 ;  /* 0x8000006c956d7221 */ /* 0x000fe20000010000 */
[----:B-----5:R-:W-:-:S03]  /*3f50*/  @P4 SHF.R.U64 R108, R160, 0x10, R161 ;  /* 0x00000010a06c4819 */ /* 0x020fc600000012a1 */
[----:B------:R-:W-:Y:S01]  /*3f60*/  FMUL.FTZ R109, R8, R109 ;  /* 0x0000006d086d7220 */ /* 0x000fe20000410000 */
[----:B------:R-:W-:-:S05]  /*3f70*/  @P4 PRMT R108, RZ, 0x5410, R108 ;  /* 0x00005410ff6c4816 */ /* 0x000fca000000006c */
[----:B------:R-:W-:Y:S02]  /*3f80*/  @P4 FADD.FTZ R109, R109, R108 ;  /* 0x0000006c6d6d4221 */ /* 0x000fe40000010000 */
.L_x_924:
[----:B------:R-:W-:Y:S05]  /*3f90*/  BSYNC B1 ;  /* 0x0000000000017941 */ /* 0x000fea0003800000 */
.L_x_922:
        /* <DEDUP_REMOVED lines=14> */
.L_x_926:
[----:B------:R-:W-:Y:S05]  /*4080*/  BSYNC B1 ;  /* 0x0000000000017941 */ /* 0x000fea0003800000 */
.L_x_925:
[----:B------:R-:W-:Y:S01]  /*4090*/  BSSY B1, `(.L_x_927) ;  /* 0x000000c000017945 */ /* 0x000fe20003800000 */
[----:B------:R-:W-:Y:S01]  /*40a0*/  @P5 PRMT R124, R111, 0x7610, R124 ;  /* 0x000076106f7c5816 */ /* 0x000fe2000000007c */
[----:B------:R-:W-:Y:S05]  /*40b0*/  @P2 BRA `(.L_x_928) ;  /* 0x0000004000002947 */ /* 0x000fea0003800000 */
[----:B------:R-:W-:Y:S01]  /*40c0*/  MOV R109, RZ ;  /* 0x000000ff006d7202 */ /* 0x000fe20000000f00 */
[----:B------:R-:W-:Y:S05]  /*40d0*/  @!P4 BRA `(.L_x_929) ;  /* 0x000000700000c947 */ /* 0x000fea0003800000 */
[----:B-----5:R-:W-:Y:S01]  /*40e0*/  PRMT R109, RZ, 0x5410, R161 ;  /* 0x00005410ff6d7816 */ /* 0x020fe200000000a1 */
[----:B------:R-:W-:Y:S05]  /*40f0*/  BRA `(.L_x_929) ;  /* 0x0000005000007947 */ /* 0x000fea0003800000 */
.L_x_928:
[----:B------:R-:W-:Y:S01]  /*4100*/  FFMA.FTZ R109, R147, R113, R168 ;  /* 0x00000071936d7223 */ /* 0x000fe200000100a8 */
[----:B-----5:R-:W-:-:S03]  /*4110*/  @P4 PRMT R108, RZ, 0x5410, R161 ;  /* 0x00005410ff6c4816 */ /* 0x020fc600000000a1 */
[----:B------:R-:W-:-:S04]  /*4120*/  FADD.FTZ R109, R150, -R109 ;  /* 0x8000006d966d7221 */ /* 0x000fc80000010000 */
[----:B------:R-:W-:-:S04]  /*4130*/  FMUL.FTZ R109, R8, R109 ;  /* 0x0000006d086d7220 */ /* 0x000fc80000410000 */
[----:B------:R-:W-:Y:S02]  /*4140*/  @P4 FADD.FTZ R109, R109, R108 ;  /* 0x0000006c6d6d4221 */ /* 0x000fe40000010000 */
.L_x_929:
[----:B------:R-:W-:Y:S05]  /*4150*/  BSYNC B1 ;  /* 0x0000000000017941 */ /* 0x000fea0003800000 */
.L_x_927:
        /* <DEDUP_REMOVED lines=14> */
.L_x_931:
[----:B------:R-:W-:Y:S05]  /*4240*/  BSYNC B1 ;  /* 0x0000000000017941 */ /* 0x000fea0003800000 */
.L_x_930:
        /* <DEDUP_REMOVED lines=8> */
.L_x_933:
[----:B------:R-:W-:-:S04]  /*42d0*/  FFMA.FTZ R108, R152, R113, R168 ;  /* 0x00000071986c7223 */ /* 0x000fc800000100a8 */
[----:B------:R-:W-:Y:S01]  /*42e0*/  FADD.FTZ R109, R151, -R108 ;  /* 0x8000006c976d7221 */ /* 0x000fe20000010000 */
[----:B-----5:R-:W-:-:S03]  /*42f0*/  @P4 SHF.R.U32.HI R108, RZ, 0x10, R161 ;  /* 0x00000010ff6c4819 */ /* 0x020fc600000116a1 */
[----:B------:R-:W-:Y:S01]  /*4300*/  FMUL.FTZ R109, R8, R109 ;  /* 0x0000006d086d7220 */ /* 0x000fe20000410000 */
[----:B------:R-:W-:-:S05]  /*4310*/  @P4 PRMT R108, RZ, 0x5410, R108 ;  /* 0x00005410ff6c4816 */ /* 0x000fca000000006c */
[----:B------:R-:W-:Y:S02]  /*4320*/  @P4 FADD.FTZ R109, R109, R108 ;  /* 0x0000006c6d6d4221 */ /* 0x000fe40000010000 */
.L_x_934:
[----:B------:R-:W-:Y:S05]  /*4330*/  BSYNC B1 ;  /* 0x0000000000017941 */ /* 0x000fea0003800000 */
.L_x_932:
        /* <DEDUP_REMOVED lines=15> */
.L_x_936:
[----:B------:R-:W-:Y:S05]  /*4430*/  BSYNC B1 ;  /* 0x0000000000017941 */ /* 0x000fea0003800000 */
.L_x_935:
        /* <DEDUP_REMOVED lines=9> */
.L_x_937:
        /* <DEDUP_REMOVED lines=10> */
.L_x_939:
[----:B------:R-:W-:Y:S05]  /*4570*/  BSYNC B1 ;  /* 0x0000000000017941 */ /* 0x000fea0003800000 */
.L_x_938:
[----:B------:R-:W-:Y:S02]  /*4580*/  IADD3 R7, R7, 0x80, RZ ;  /* 0x0000008007077810 */ /* 0x000fe40007ffe0ff */
[----:B------:R-:W-:Y:S02]  /*4590*/  IADD3 R112, R112, 0x80, RZ ;  /* 0x0000008070707810 */ /* 0x000fe40007ffe0ff */
.L_x_914:
[----:B------:R-:W-:Y:S05]  /*45a0*/  BSYNC B0 ;  /* 0x0000000000007941 */ /* 0x000fea0003800000 */
.L_x_913:
        /* <DEDUP_REMOVED lines=15> */
.L_x_943:
[----:B------:R-:W-:Y:S05]  /*46a0*/  BSYNC B1 ;  /* 0x0000000000017941 */ /* 0x000fea0003800000 */
.L_x_942:
        /* <DEDUP_REMOVED lines=10> */
.L_x_945:
        /* <DEDUP_REMOVED lines=9> */
.L_x_946:
[----:B------:R-:W-:Y:S05]  /*47e0*/  BSYNC B1 ;  /* 0x0000000000017941 */ /* 0x000fea0003800000 */
.L_x_944:
        /* <DEDUP_REMOVED lines=16> */
.L_x_948:
[----:B------:R-:W-:Y:S05]  /*48f0*/  BSYNC B1 ;  /* 0x0000000000017941 */ /* 0x000fea0003800000 */
.L_x_947:
        /* <DEDUP_REMOVED lines=8> */
.L_x_950:
[----:B------:R-:W-:-:S04]  /*4980*/  FFMA.FTZ R108, R154, R113, R186 ;  /* 0x000000719a6c7223 */ /* 0x000fc800000100ba */
[----:B------:R-:W-:Y:S01]  /*4990*/  FADD.FTZ R109, R167, -R108 ;  /* 0x8000006ca76d7221 */ /* 0x000fe20000010000 */
[----:B-----5:R-:W-:-:S03]  /*49a0*/  @P4 SHF.R.U64 R108, R158, 0x10, R159 ;  /* 0x000000109e6c4819 */ /* 0x020fc6000000129f */
[----:B------:R-:W-:Y:S01]  /*49b0*/  FMUL.FTZ R109, R8, R109 ;  /* 0x0000006d086d7220 */ /* 0x000fe20000410000 */
[----:B------:R-:W-:-:S05]  /*49c0*/  @P4 PRMT R108, RZ, 0x5410, R108 ;  /* 0x00005410ff6c4816 */ /* 0x000fca000000006c */
[----:B------:R-:W-:Y:S02]  /*49d0*/  @P4 FADD.FTZ R109, R109, R108 ;  /* 0x0000006c6d6d4221 */ /* 0x000fe40000010000 */
.L_x_951:
[----:B------:R-:W-:Y:S05]  /*49e0*/  BSYNC B1 ;  /* 0x0000000000017941 */ /* 0x000fea0003800000 */
.L_x_949:
        /* <DEDUP_REMOVED lines=14> */
.L_x_953:
[----:B------:R-:W-:Y:S05]  /*4ad0*/  BSYNC B1 ;  /* 0x0000000000017941 */ /* 0x000fea0003800000 */
.L_x_952:
[----:B------:R-:W-:Y:S01]  /*4ae0*/  BSSY B1, `(.L_x_954) ;  /* 0x000000c000017945 */ /* 0x000fe20003800000 */
[----:B------:R-:W-:Y:S01]  /*4af0*/  @P5 PRMT R124, R111, 0x7610, R124 ;  /* 0x000076106f7c5816 */ /* 0x000fe2000000007c */
[----:B------:R-:W-:Y:S05]  /*4b00*/  @P2 BRA `(.L_x_955) ;  /* 0x0000004000002947 */ /* 0x000fea0003800000 */
[----:B------:R-:W-:Y:S01]  /*4b10*/  HFMA2.MMA R109, -RZ, RZ, 0, 0 ;  /* 0x00000000ff6d7435 */ /* 0x000fe200000001ff */
[----:B------:R-:W-:Y:S05]  /*4b20*/  @!P4 BRA `(.L_x_956) ;  /* 0x000000700000c947 */ /* 0x000fea0003800000 */
[----:B-----5:R-:W-:Y:S01]  /*4b30*/  PRMT R109, RZ, 0x5410, R159 ;  /* 0x00005410ff6d7816 */ /* 0x020fe2000000009f */
[----:B------:R-:W-:Y:S05]  /*4b40*/  BRA `(.L_x_956) ;  /* 0x0000005000007947 */ /* 0x000fea0003800000 */
.L_x_955:
[----:B------:R-:W-:Y:S01]  /*4b50*/  FFMA.FTZ R109, R155, R113, R186 ;  /* 0x000000719b6d7223 */ /* 0x000fe200000100ba */
[----:B-----5:R-:W-:-:S03]  /*4b60*/  @P4 PRMT R108, RZ, 0x5410, R159 ;  /* 0x00005410ff6c4816 */ /* 0x020fc6000000009f */
[----:B------:R-:W-:-:S04]  /*4b70*/  FADD.FTZ R109, R170, -R109 ;  /* 0x8000006daa6d7221 */ /* 0x000fc80000010000 */
[----:B------:R-:W-:-:S04]  /*4b80*/  FMUL.FTZ R109, R8, R109 ;  /* 0x0000006d086d7220 */ /* 0x000fc80000410000 */
[----:B------:R-:W-:Y:S02]  /*4b90*/  @P4 FADD.FTZ R109, R109, R108 ;  /* 0x0000006c6d6d4221 */ /* 0x000fe40000010000 */
.L_x_956:
[----:B------:R-:W-:Y:S05]  /*4ba0*/  BSYNC B1 ;  /* 0x0000000000017941 */ /* 0x000fea0003800000 */
.L_x_954:
        /* <DEDUP_REMOVED lines=14> */
.L_x_958:
[----:B------:R-:W-:Y:S05]  /*4c90*/  BSYNC B1 ;  /* 0x0000000000017941 */ /* 0x000fea0003800000 */
.L_x_957:
        /* <DEDUP_REMOVED lines=8> */
.L_x_960:
[----:B------:R-:W-:-:S04]  /*4d20*/  FFMA.FTZ R108, R172, R113, R186 ;  /* 0x00000071ac6c7223 */ /* 0x000fc800000100ba */
[----:B------:R-:W-:Y:S01]  /*4d30*/  FADD.FTZ R109, R171, -R108 ;  /* 0x8000006cab6d7221 */ /* 0x000fe20000010000 */
[----:B-----5:R-:W-:-:S03]  /*4d40*/  @P4 SHF.R.U32.HI R108, RZ, 0x10, R159 ;  /* 0x00000010ff6c4819 */ /* 0x020fc6000001169f */
[----:B------:R-:W-:Y:S01]  /*4d50*/  FMUL.FTZ R109, R8, R109 ;  /* 0x0000006d086d7220 */ /* 0x000fe20000410000 */
[----:B------:R-:W-:-:S05]  /*4d60*/  @P4 PRMT R108, RZ, 0x5410, R108 ;  /* 0x00005410ff6c4816 */ /* 0x000fca000000006c */
[----:B------:R-:W-:Y:S02]  /*4d70*/  @P4 FADD.FTZ R109, R109, R108 ;  /* 0x0000006c6d6d4221 */ /* 0x000fe40000010000 */
.L_x_961:
[----:B------:R-:W-:Y:S05]  /*4d80*/  BSYNC B1 ;  /* 0x0000000000017941 */ /* 0x000fea0003800000 */
.L_x_959:
        /* <DEDUP_REMOVED lines=15> */
.L_x_963:
[----:B------:R-:W-:Y:S05]  /*4e80*/  BSYNC B1 ;  /* 0x0000000000017941 */ /* 0x000fea0003800000 */
.L_x_962:
        /* <DEDUP_REMOVED lines=9> */
.L_x_964:
        /* <DEDUP_REMOVED lines=10> */
.L_x_966:
[----:B------:R-:W-:Y:S05]  /*4fc0*/  BSYNC B1 ;  /* 0x0000000000017941 */ /* 0x000fea0003800000 */
.L_x_965:
[----:B------:R-:W-:Y:S02]  /*4fd0*/  IADD3 R7, R7, 0x80, RZ ;  /* 0x0000008007077810 */ /* 0x000fe40007ffe0ff */
[----:B------:R-:W-:Y:S02]  /*4fe0*/  IADD3 R112, R112, 0x80, RZ ;  /* 0x0000008070707810 */ /* 0x000fe40007ffe0ff */
.L_x_941:
[----:B------:R-:W-:Y:S05]  /*4ff0*/  BSYNC B0 ;  /* 0x0000000000007941 */ /* 0x000fea0003800000 */
.L_x_940:
        /* <DEDUP_REMOVED lines=16> */
.L_x_970:
[----:B------:R-:W-:Y:S05]  /*5100*/  BSYNC B1 ;  /* 0x0000000000017941 */ /* 0x000fea0003800000 */
.L_x_969:
        /* <DEDUP_REMOVED lines=10> */
.L_x_972:
        /* <DEDUP_REMOVED lines=9> */
.L_x_973:
[----:B------:R-:W-:Y:S05]  /*5240*/  BSYNC B1 ;  /* 0x0000000000017941 */ /* 0x000fea0003800000 */
.L_x_971:
        /* <DEDUP_REMOVED lines=16> */
.L_x_975:
[----:B------:R-:W-:Y:S05]  /*5350*/  BSYNC B1 ;  /* 0x0000000000017941 */ /* 0x000fea0003800000 */
.L_x_974:
        /* <DEDUP_REMOVED lines=8> */
.L_x_977:
[----:B------:R-:W-:-:S04]  /*53e0*/  FFMA.FTZ R108, R174, R113, R168 ;  /* 0x00000071ae6c7223 */ /* 0x000fc800000100a8 */
[----:B------:R-:W-:Y:S01]  /*53f0*/  FADD.FTZ R109, R175, -R108 ;  /* 0x8000006caf6d7221 */ /* 0x000fe20000010000 */
[----:B-----5:R-:W-:-:S03]  /*5400*/  @P4 SHF.R.U64 R108, R156, 0x10, R157 ;  /* 0x000000109c6c4819 */ /* 0x020fc6000000129d */
[----:B------:R-:W-:Y:S01]  /*5410*/  FMUL.FTZ R109, R8, R109 ;  /* 0x0000006d086d7220 */ /* 0x000fe20000410000 */
[----:B------:R-:W-:-:S05]  /*5420*/  @P4 PRMT R108, RZ, 0x5410, R108 ;  /* 0x00005410ff6c4816 */ /* 0x000fca000000006c */
[----:B------:R-:W-:Y:S02]  /*5430*/  @P4 FADD.FTZ R109, R109, R108 ;  /* 0x0000006c6d6d4221 */ /* 0x000fe40000010000 */
.L_x_978:
[----:B------:R-:W-:Y:S05]  /*5440*/  BSYNC B1 ;  /* 0x0000000000017941 */ /* 0x000fea0003800000 */
.L_x_976:
        /* <DEDUP_REMOVED lines=14> */
.L_x_980:
[----:B------:R-:W-:Y:S05]  /*5530*/  BSYNC B1 ;  /* 0x0000000000017941 */ /* 0x000fea0003800000 */
.L_x_979:
[----:B------:R-:W-:Y:S01]  /*5540*/  BSSY B1, `(.L_x_981) ;  /* 0x000000c000017945 */ /* 0x000fe20003800000 */
[----:B------:R-:W-:Y:S01]  /*5550*/  @P5 PRMT R124, R111, 0x7610, R124 ;  /* 0x000076106f7c5816 */ /* 0x000fe2000000007c */
[----:B------:R-:W-:Y:S05]  /*5560*/  @P2 BRA `(.L_x_982) ;  /* 0x0000004000002947 */ /* 0x000fea0003800000 */
[----:B------:R-:W-:Y:S01]  /*5570*/  MOV R109, RZ ;  /* 0x000000ff006d7202 */ /* 0x000fe20000000f00 */
[----:B------:R-:W-:Y:S05]  /*5580*/  @!P4 BRA `(.L_x_983) ;  /* 0x000000700000c947 */ /* 0x000fea0003800000 */
[----:B-----5:R-:W-:Y:S01]  /*5590*/  PRMT R109, RZ, 0x5410, R157 ;  /* 0x00005410ff6d7816 */ /* 0x020fe2000000009d */
[----:B------:R-:W-:Y:S05]  /*55a0*/  BRA `(.L_x_983) ;  /* 0x0000005000007947 */ /* 0x000fea0003800000 */
.L_x_982:
[----:B------:R-:W-:Y:S01]  /*55b0*/  FFMA.FTZ R109, R177, R113, R168 ;  /* 0x00000071b16d7223 */ /* 0x000fe200000100a8 */
[----:B-----5:R-:W-:-:S03]  /*55c0*/  @P4 PRMT R108, RZ, 0x5410, R157 ;  /* 0x00005410ff6c4816 */ /* 0x020fc6000000009d */
[----:B------:R-:W-:-:S04]  /*55d0*/  FADD.FTZ R109, R178, -R109 ;  /* 0x8000006db26d7221 */ /* 0x000fc80000010000 */
[----:B------:R-:W-:-:S04]  /*55e0*/  FMUL.FTZ R109, R8, R109 ;  /* 0x0000006d086d7220 */ /* 0x000fc80000410000 */
[----:B------:R-:W-:Y:S02]  /*55f0*/  @P4 FADD.FTZ R109, R109, R108 ;  /* 0x0000006c6d6d4221 */ /* 0x000fe40000010000 */
.L_x_983:
[----:B------:R-:W-:Y:S05]  /*5600*/  BSYNC B1 ;  /* 0x0000000000017941 */ /* 0x000fea0003800000 */
.L_x_981:
        /* <DEDUP_REMOVED lines=14> */
.L_x_985:
[----:B------:R-:W-:Y:S05]  /*56f0*/  BSYNC B1 ;  /* 0x0000000000017941 */ /* 0x000fea0003800000 */
.L_x_984:
        /* <DEDUP_REMOVED lines=8> */
.L_x_987:
[----:B------:R-:W-:-:S04]  /*5780*/  FFMA.FTZ R108, R180, R113, R168 ;  /* 0x00000071b46c7223 */ /* 0x000fc800000100a8 */
[----:B------:R-:W-:Y:S01]  /*5790*/  FADD.FTZ R109, R179, -R108 ;  /* 0x8000006cb36d7221 */ /* 0x000fe20000010000 */
[----:B-----5:R-:W-:-:S03]  /*57a0*/  @P4 SHF.R.U32.HI R108, RZ, 0x10, R157 ;  /* 0x00000010ff6c4819 */ /* 0x020fc6000001169d */
[----:B------:R-:W-:Y:S01]  /*57b0*/  FMUL.FTZ R8, R8, R109 ;  /* 0x0000006d08087220 */ /* 0x000fe20000410000 */
[----:B------:R-:W-:-:S05]  /*57c0*/  @P4 PRMT R109, RZ, 0x5410, R108 ;  /* 0x00005410ff6d4816 */ /* 0x000fca000000006c */
[----:B------:R-:W-:Y:S02]  /*57d0*/  @P4 FADD.FTZ R8, R8, R109 ;  /* 0x0000006d08084221 */ /* 0x000fe40000010000 */
.L_x_988:
[----:B------:R-:W-:Y:S05]  /*57e0*/  BSYNC B1 ;  /* 0x0000000000017941 */ /* 0x000fea0003800000 */
.L_x_986:
        /* <DEDUP_REMOVED lines=15> */
.L_x_990:
[----:B------:R-:W-:Y:S05]  /*58e0*/  BSYNC B1 ;  /* 0x0000000000017941 */ /* 0x000fea0003800000 */
.L_x_989:
        /* <DEDUP_REMOVED lines=9> */
.L_x_991:
        /* <DEDUP_REMOVED lines=9> */
.L_x_968:
[----:B------:R-:W-:Y:S05]  /*5a10*/  BSYNC B0 ;  /* 0x0000000000007941 */ /* 0x000fea0003800000 */
.L_x_967:
[----:B------:R-:W-:Y:S02]  /*5a20*/  IADD3 R119, R119, c[0x0][0x160], RZ ;  /* 0x0000580077777a10 */ /* 0x000fe40007ffe0ff */
[----:B------:R-:W-:Y:S02]  /*5a30*/  LOP3.LUT P3, RZ, R16, 0xff, RZ, 0xc0, !PT ;  /* 0x000000ff10ff7812 */ /* 0x000fe4000786c0ff */
[----:B------:R-:W-:Y:S02]  /*5a40*/  ISETP.GE.AND P2, PT, R119, c[0x0][0x164], PT ;  /* 0x0000590077007a0c */ /* 0x000fe40003f46270 */
[----:B------:R-:W-:-:S11]  /*5a50*/  SEL R16, RZ, 0x1, P3 ;  /* 0x00000001ff107807 */ /* 0x000fd60001800000 */
[----:B0----5:R-:W-:Y:S01]  /*5a60*/  @P2 CALL.REL.NOINC `(.L_x_837) ;  /* 0x0000001000002944 */ /* 0x021fe20003c00000 */
[----:B------:R-:W-:Y:S05]  /*5a70*/  BRA `(.L_x_992) ;  /* 0xffffafb000007947 */ /* 0x000fea000383ffff */
.L_x_837:
        /* <DEDUP_REMOVED lines=42> */
[----:B------:R-:W-:-:S04]  /*5d20*/  IMAD.MOV.U32 R7, RZ, RZ, 0x10 ;  /* 0x00000010ff077424 */ /* 0x000fc800078e00ff */
[----:B--2---:R-:W-:-:S04]  /*5d30*/  IMAD.WIDE.U32 R2, R0, R7, c[0x0][0x220] ;  /* 0x0000880000027625 */ /* 0x004fc800078e0007 */
[CC--:B------:R-:W-:Y:S01]  /*5d40*/  IMAD.WIDE.U32 R4, R0.reuse, R7.reuse, c[0x0][0x228] ;  /* 0x00008a0000047625 */ /* 0x0c0fe200078e0007 */
[----:B------:R-:W-:Y:S03]  /*5d50*/  STG.E.128 [R2.64], R68 ;  /* 0x0000004402007986 */ /* 0x000fe6000c101d04 */
[----:B------:R-:W-:Y:S01]  /*5d60*/  IMAD.WIDE.U32 R6, R0, R7, c[0x0][0x240] ;  /* 0x0000900000067625 */ /* 0x000fe200078e0007 */
[----:B------:R-:W-:Y:S04]  /*5d70*/  STG.E.128 [R4.64], R88 ;  /* 0x0000005804007986 */ /* 0x000fe8000c101d04 */
[----:B------:R-:W-:Y:S01]  /*5d80*/  STG.E.128 [R6.64], R48 ;  /* 0x0000003006007986 */ /* 0x000fe2000c101d04 */
[----:B------:R-:W-:Y:S05]  /*5d90*/  EXIT ;  /* 0x000000000000794d */ /* 0x000fea0003800000 */
.L_x_857:
[----:B------:R-:W-:Y:S01]  /*5da0*/  HFMA2.MMA R187, -RZ, RZ, 0, 1.847743988037109375e-06 ;  /* 0x0000001fffbb7435 */ /* 0x000fe200000001ff */
[----:B------:R-:W-:Y:S01]  /*5db0*/  IMAD.MOV.U32 R113, RZ, RZ, R193 ;  /* 0x000000ffff717224 */ /* 0x000fe200078e00c1 */
[----:B------:R-:W-:Y:S01]  /*5dc0*/  MOV R108, 0x5e00 ;  /* 0x00005e00006c7802 */ /* 0x000fe20000000f00 */
[----:B------:R-:W-:-:S02]  /*5dd0*/  IMAD.MOV.U32 R168, RZ, RZ, 0x10 ;  /* 0x00000010ffa87424 */ /* 0x000fc400078e00ff */
[----:B------:R-:W-:Y:S02]  /*5de0*/  IMAD.MOV.U32 R190, RZ, RZ, -0x1 ;  /* 0xffffffffffbe7424 */ /* 0x000fe400078e00ff */
[----:B-----5:R-:W-:Y:S05]  /*5df0*/  CALL.REL.NOINC `($__internal_17_$__cuda_sm70_shflsync_down_p) ;  /* 0x0000046000007944 */ /* 0x020fea0003c00000 */
[----:B-1----:R-:W-:Y:S01]  /*5e00*/  IMAD.MOV.U32 R112, RZ, RZ, R113 ;  /* 0x000000ffff707224 */ /* 0x002fe200078e0071 */
[----:B0-----:R-:W-:Y:S05]  /*5e10*/  BRA `(.L_x_993) ;  /* 0xffffc55000007947 */ /* 0x001fea000383ffff */
.L_x_858:
[----:B------:R-:W-:Y:S01]  /*5e20*/  IMAD.MOV.U32 R113, RZ, RZ, R188 ;  /* 0x000000ffff717224 */ /* 0x000fe200078e00bc */
[----:B------:R-:W-:Y:S01]  /*5e30*/  MOV R187, 0x1f ;  /* 0x0000001f00bb7802 */ /* 0x000fe20000000f00 */
[----:B------:R-:W-:Y:S01]  /*5e40*/  IMAD.MOV.U32 R168, RZ, RZ, 0x10 ;  /* 0x00000010ffa87424 */ /* 0x000fe200078e00ff */
[----:B------:R-:W-:Y:S01]  /*5e50*/  MOV R108, 0x5e80 ;  /* 0x00005e80006c7802 */ /* 0x000fe20000000f00 */
[----:B------:R-:W-:Y:S02]  /*5e60*/  IMAD.MOV.U32 R190, RZ, RZ, -0x1 ;  /* 0xffffffffffbe7424 */ /* 0x000fe400078e00ff */
[----:B01---5:R-:W-:Y:S05]  /*5e70*/  CALL.REL.NOINC `($__internal_17_$__cuda_sm70_shflsync_down_p) ;  /* 0x000003e000007944 */ /* 0x023fea0003c00000 */
[----:B------:R-:W-:Y:S01]  /*5e80*/  FADD.FTZ R112, R112, R193 ;  /* 0x000000c170707221 */ /* 0x000fe20000010000 */
[----:B------:R-:W-:Y:S01]  /*5e90*/  MOV R108, 0x5f00 ;  /* 0x00005f00006c7802 */ /* 0x000fe20000000f00 */
[----:B-1----:R-:W-:Y:S02]  /*5ea0*/  FADD.FTZ R188, R188, R113 ;  /* 0x00000071bcbc7221 */ /* 0x002fe40000010000 */
[----:B0-----:R-:W-:Y:S01]  /*5eb0*/  IMAD.MOV.U32 R168, RZ, RZ, 0x8 ;  /* 0x00000008ffa87424 */ /* 0x001fe200078e00ff */
[----:B------:R-:W-:Y:S01]  /*5ec0*/  MOV R113, R112 ;  /* 0x0000007000717202 */ /* 0x000fe20000000f00 */
[----:B------:R-:W-:-:S02]  /*5ed0*/  IMAD.MOV.U32 R187, RZ, RZ, 0x1f ;  /* 0x0000001fffbb7424 */ /* 0x000fc400078e00ff */
[----:B------:R-:W-:Y:S02]  /*5ee0*/  IMAD.MOV.U32 R190, RZ, RZ, -0x1 ;  /* 0xffffffffffbe7424 */ /* 0x000fe400078e00ff */
[----:B------:R-:W-:Y:S05]  /*5ef0*/  CALL.REL.NOINC `($__internal_17_$__cuda_sm70_shflsync_down_p) ;  /* 0x0000036000007944 */ /* 0x000fea0003c00000 */
[----:B-1----:R-:W-:Y:S01]  /*5f00*/  IMAD.MOV.U32 R111, RZ, RZ, R113 ;  /* 0x000000ffff6f7224 */ /* 0x002fe200078e0071 */
[----:B0-----:R-:W-:Y:S01]  /*5f10*/  MOV R190, 0xffffffff ;  /* 0xffffffff00be7802 */ /* 0x001fe20000000f00 */
[----:B------:R-:W-:Y:S01]  /*5f20*/  IMAD.MOV.U32 R113, RZ, RZ, R188 ;  /* 0x000000ffff717224 */ /* 0x000fe200078e00bc */
[----:B------:R-:W-:Y:S01]  /*5f30*/  MOV R108, 0x5f70 ;  /* 0x00005f70006c7802 */ /* 0x000fe20000000f00 */
[----:B------:R-:W-:Y:S02]  /*5f40*/  IMAD.MOV.U32 R168, RZ, RZ, 0x8 ;  /* 0x00000008ffa87424 */ /* 0x000fe400078e00ff */
[----:B------:R-:W-:Y:S02]  /*5f50*/  IMAD.MOV.U32 R187, RZ, RZ, 0x1f ;  /* 0x0000001fffbb7424 */ /* 0x000fe400078e00ff */
[----:B------:R-:W-:Y:S05]  /*5f60*/  CALL.REL.NOINC `($__internal_17_$__cuda_sm70_shflsync_down_p) ;  /* 0x000002f000007944 */ /* 0x000fea0003c00000 */
[----:B------:R-:W-:Y:S01]  /*5f70*/  FADD.FTZ R112, R111, R112 ;  /* 0x000000706f707221 */ /* 0x000fe20000010000 */
[----:B------:R-:W-:Y:S01]  /*5f80*/  MOV R108, 0x5ff0 ;  /* 0x00005ff0006c7802 */ /* 0x000fe20000000f00 */
[----:B-1----:R-:W-:Y:S02]  /*5f90*/  FADD.FTZ R188, R188, R113 ;  /* 0x00000071bcbc7221 */ /* 0x002fe40000010000 */
[----:B0-----:R-:W-:-:S02]  /*5fa0*/  IMAD.MOV.U32 R168, RZ, RZ, 0x4 ;  /* 0x00000004ffa87424 */ /* 0x001fc400078e00ff */
[----:B------:R-:W-:Y:S02]  /*5fb0*/  IMAD.MOV.U32 R187, RZ, RZ, 0x1f ;  /* 0x0000001fffbb7424 */ /* 0x000fe400078e00ff */
[----:B------:R-:W-:Y:S02]  /*5fc0*/  IMAD.MOV.U32 R190, RZ, RZ, -0x1 ;  /* 0xffffffffffbe7424 */ /* 0x000fe400078e00ff */
[----:B------:R-:W-:Y:S02]  /*5fd0*/  IMAD.MOV.U32 R113, RZ, RZ, R112 ;  /* 0x000000ffff717224 */ /* 0x000fe400078e0070 */
[----:B------:R-:W-:Y:S05]  /*5fe0*/  CALL.REL.NOINC `($__internal_17_$__cuda_sm70_shflsync_down_p) ;  /* 0x0000027000007944 */ /* 0x000fea0003c00000 */
[----:B-1----:R-:W-:Y:S01]  /*5ff0*/  MOV R111, R113 ;  /* 0x00000071006f7202 */ /* 0x002fe20000000f00 */
[----:B------:R-:W-:Y:S01]  /*6000*/  IMAD.MOV.U32 R113, RZ, RZ, R188 ;  /* 0x000000ffff717224 */ /* 0x000fe200078e00bc */
[----:B------:R-:W-:Y:S01]  /*6010*/  MOV R108, 0x6060 ;  /* 0x00006060006c7802 */ /* 0x000fe20000000f00 */
[----:B0-----:R-:W-:Y:S02]  /*6020*/  IMAD.MOV.U32 R168, RZ, RZ, 0x4 ;  /* 0x00000004ffa87424 */ /* 0x001fe400078e00ff */
[----:B------:R-:W-:Y:S02]  /*6030*/  IMAD.MOV.U32 R187, RZ, RZ, 0x1f ;  /* 0x0000001fffbb7424 */ /* 0x000fe400078e00ff */
[----:B------:R-:W-:-:S02]  /*6040*/  IMAD.MOV.U32 R190, RZ, RZ, -0x1 ;  /* 0xffffffffffbe7424 */ /* 0x000fc400078e00ff */
[----:B------:R-:W-:Y:S05]  /*6050*/  CALL.REL.NOINC `($__internal_17_$__cuda_sm70_shflsync_down_p) ;  /* 0x0000020000007944 */ /* 0x000fea0003c00000 */
[----:B------:R-:W-:Y:S01]  /*6060*/  FADD.FTZ R112, R111, R112 ;  /* 0x000000706f707221 */ /* 0x000fe20000010000 */
[----:B0-----:R-:W-:Y:S01]  /*6070*/  HFMA2.MMA R168, -RZ, RZ, 0, 1.1920928955078125e-07 ;  /* 0x00000002ffa87435 */ /* 0x001fe200000001ff */
[----:B-1----:R-:W-:Y:S01]  /*6080*/  FADD.FTZ R188, R188, R113 ;  /* 0x00000071bcbc7221 */ /* 0x002fe20000010000 */
[----:B------:R-:W-:Y:S01]  /*6090*/  MOV R108, 0x60e0 ;  /* 0x000060e0006c7802 */ /* 0x000fe20000000f00 */
[----:B------:R-:W-:-:S02]  /*60a0*/  IMAD.MOV.U32 R187, RZ, RZ, 0x1f ;  /* 0x0000001fffbb7424 */ /* 0x000fc400078e00ff */
[----:B------:R-:W-:Y:S02]  /*60b0*/  IMAD.MOV.U32 R190, RZ, RZ, -0x1 ;  /* 0xffffffffffbe7424 */ /* 0x000fe400078e00ff */
[----:B------:R-:W-:Y:S02]  /*60c0*/  IMAD.MOV.U32 R113, RZ, RZ, R112 ;  /* 0x000000ffff717224 */ /* 0x000fe400078e0070 */
[----:B------:R-:W-:Y:S05]  /*60d0*/  CALL.REL.NOINC `($__internal_17_$__cuda_sm70_shflsync_down_p) ;  /* 0x0000018000007944 */ /* 0x000fea0003c00000 */
[----:B-1----:R-:W-:Y:S01]  /*60e0*/  IMAD.MOV.U32 R111, RZ, RZ, R113 ;  /* 0x000000ffff6f7224 */ /* 0x002fe200078e0071 */
[----:B------:R-:W-:Y:S01]  /*60f0*/  MOV R113, R188 ;  /* 0x000000bc00717202 */ /* 0x000fe20000000f00 */
[----:B0-----:R-:W-:Y:S01]  /*6100*/  IMAD.MOV.U32 R168, RZ, RZ, 0x2 ;  /* 0x00000002ffa87424 */ /* 0x001fe200078e00ff */
[----:B------:R-:W-:Y:S01]  /*6110*/  MOV R108, 0x6150 ;  /* 0x00006150006c7802 */ /* 0x000fe20000000f00 */
[----:B------:R-:W-:Y:S02]  /*6120*/  IMAD.MOV.U32 R187, RZ, RZ, 0x1f ;  /* 0x0000001fffbb7424 */ /* 0x000fe400078e00ff */
[----:B------:R-:W-:Y:S02]  /*6130*/  IMAD.MOV.U32 R190, RZ, RZ, -0x1 ;  /* 0xffffffffffbe7424 */ /* 0x000fe400078e00ff */
[----:B------:R-:W-:Y:S05]  /*6140*/  CALL.REL.NOINC `($__internal_17_$__cuda_sm70_shflsync_down_p) ;  /* 0x0000011000007944 */ /* 0x000fea0003c00000 */
[----:B------:R-:W-:Y:S01]  /*6150*/  FADD.FTZ R114, R111, R112 ;  /* 0x000000706f727221 */ /* 0x000fe20000010000 */
[----:B0-----:R-:W-:Y:S01]  /*6160*/  HFMA2.MMA R168, -RZ, RZ, 0, 5.9604644775390625e-08 ;  /* 0x00000001ffa87435 */ /* 0x001fe200000001ff */
[----:B-1----:R-:W-:Y:S01]  /*6170*/  FADD.FTZ R169, R188, R113 ;  /* 0x00000071bca97221 */ /* 0x002fe20000010000 */
[----:B------:R-:W-:Y:S01]  /*6180*/  MOV R108, 0x61d0 ;  /* 0x000061d0006c7802 */ /* 0x000fe20000000f00 */
[----:B------:R-:W-:-:S02]  /*6190*/  IMAD.MOV.U32 R187, RZ, RZ, 0x1f ;  /* 0x0000001fffbb7424 */ /* 0x000fc400078e00ff */
[----:B------:R-:W-:Y:S02]  /*61a0*/  IMAD.MOV.U32 R190, RZ, RZ, -0x1 ;  /* 0xffffffffffbe7424 */ /* 0x000fe400078e00ff */
[----:B------:R-:W-:Y:S02]  /*61b0*/  IMAD.MOV.U32 R113, RZ, RZ, R114 ;  /* 0x000000ffff717224 */ /* 0x000fe400078e0072 */
[----:B------:R-:W-:Y:S05]  /*61c0*/  CALL.REL.NOINC `($__internal_17_$__cuda_sm70_shflsync_down_p) ;  /* 0x0000009000007944 */ /* 0x000fea0003c00000 */
[----:B-1----:R-:W-:Y:S01]  /*61d0*/  MOV R115, R113 ;  /* 0x0000007100737202 */ /* 0x002fe20000000f00 */
[----:B------:R-:W-:Y:S01]  /*61e0*/  IMAD.MOV.U32 R113, RZ, RZ, R169 ;  /* 0x000000ffff717224 */ /* 0x000fe200078e00a9 */
[----:B0-----:R-:W-:Y:S01]  /*61f0*/  MOV R190, 0xffffffff ;  /* 0xffffffff00be7802 */ /* 0x001fe20000000f00 */
[----:B------:R-:W-:Y:S01]  /*6200*/  IMAD.MOV.U32 R168, RZ, RZ, 0x1 ;  /* 0x00000001ffa87424 */ /* 0x000fe200078e00ff */
[----:B------:R-:W-:Y:S01]  /*6210*/  MOV R108, 0x6240 ;  /* 0x00006240006c7802 */ /* 0x000fe20000000f00 */
[----:B------:R-:W-:Y:S02]  /*6220*/  IMAD.MOV.U32 R187, RZ, RZ, 0x1f ;  /* 0x0000001fffbb7424 */ /* 0x000fe400078e00ff */
[----:B------:R-:W-:Y:S05]  /*6230*/  CALL.REL.NOINC `($__internal_17_$__cuda_sm70_shflsync_down_p) ;  /* 0x0000002000007944 */ /* 0x000fea0003c00000 */
[----:B-1----:R-:W-:Y:S01]  /*6240*/  IMAD.MOV.U32 R188, RZ, RZ, R113 ;  /* 0x000000ffffbc7224 */ /* 0x002fe200078e0071 */
[----:B0-----:R-:W-:Y:S05]  /*6250*/  BRA `(.L_x_994) ;  /* 0xffffc23000007947 */ /* 0x001fea000383ffff */
        .weak           $__internal_17_$__cuda_sm70_shflsync_down_p
        .type           $__internal_17_$__cuda_sm70_shflsync_down_p,@function
        .size           $__internal_17_$__cuda_sm70_shflsync_down_p,(.L_x_9761 - $__internal_17_$__cuda_sm70_shflsync_down_p)
$__internal_17_$__cuda_sm70_shflsync_down_p:
[----:B------:R-:W-:Y:S01]  /*6260*/  IMAD.MOV.U32 R109, RZ, RZ, 0x0 ;  /* 0x00000000ff6d7424 */ /* 0x000fe200078e00ff */
[----:B------:R-:W-:Y:S04]  /*6270*/  WARPSYNC R190 ;  /* 0x000000be00007348 */ /* 0x000fe80003800000 */
[----:B------:R0:W1:Y:S01]  /*6280*/  SHFL.DOWN PT, R113, R113, R168, R187 ;  /* 0x080000a871717389 */ /* 0x00006200000e00bb */
[----:B------:R-:W-:Y:S05]  /*6290*/  RET.REL.NODEC R108 `(_ZN10layer_norm13ln_bwd_kernelINS_13Kernel_traitsI13__nv_bfloat16S2_S2_S2_fjLj2560ELj1ELj1ELj4ELj8ENS_18Kernel_traits_baseILj2560ES2_S2_S2_S2_fjLj128EEEEELb1ELb1ELb1ELb0EEEvNS_9BwdParamsE) ;  /* 0xffff9d606c007950 */ /* 0x000fea0003c3ffff */
.L_x_995:
        /* <DEDUP_REMOVED lines=14> */
.L_x_9761:


//--------------------- .text._ZN10layer_norm22ln_bwd_finalize_kernelINS_22Kernel_traits_finalizeILj2560E13__nv_bfloat16S2_S2_S2_fjLb1ELj1024ELj4ENS_18Kernel_traits_baseILj2560ES2_S2_S2_S2_fjLj1024EEEEELb1ELb1EEEvNS_9BwdParamsE --------------------------
	.section	.text._ZN10layer_norm22ln_bwd_finalize_kernelINS_22Kernel_traits_finalizeILj2560E13__nv_bfloat16S2_S2_S2_fjLb1ELj1024ELj4ENS_18Kernel_traits_baseILj2560ES2_S2_S2_S2_fjLj1024EEEEELb1ELb1EEEvNS_9BwdParamsE,"ax",@progbits
	.sectioninfo	@"SHI_REGISTERS=32"
	.align	128
        .global         _ZN10layer_norm22ln_bwd_finalize_kernelINS_22Kernel_traits_finalizeILj2560E13__nv_bfloat16S2_S2_S2_fjLb1ELj1024ELj4ENS_18Kernel_traits_baseILj2560ES2_S2_S2_S2_fjLj1024EEEEELb1ELb1EEEvNS_9BwdParamsE
        .type           _ZN10layer_norm22ln_bwd_finalize_kernelINS_22Kernel_traits_finalizeILj2560E13__nv_bfloat16S2_S2_S2_fjLb1ELj1024ELj4ENS_18Kernel_traits_baseILj2560ES2_S2_S2_S2_fjLj1024EEEEELb1ELb1EEEvNS_9BwdParamsE,@function
        .size           _ZN10layer_norm22ln_bwd_finalize_kernelINS_22Kernel_traits_finalizeILj2560E13__nv_bfloat16S2_S2_S2_fjLb1ELj1024ELj4ENS_18Kernel_traits_baseILj2560ES2_S2_S2_S2_fjLj1024EEEEELb1ELb1EEEvNS_9BwdParamsE,(.L_x_9762 - _ZN10layer_norm22ln_bwd_finalize_kernelINS_22Kernel_traits_finalizeILj2560E13__nv_bfloat16S2_S2_S2_fjLb1ELj1024ELj4ENS_18Kernel_traits_baseILj2560ES2_S2_S2_S2_fjLj1024EEEEELb1ELb1EEEvNS_9BwdParamsE)
        .other          _ZN10layer_norm22ln_bwd_finalize_kernelINS_22Kernel_traits_finalizeILj2560E13__nv_bfloat16S2_S2_S2_fjLb1ELj1024ELj4ENS_18Kernel_traits_baseILj2560ES2_S2_S2_S2_fjLj1024EEEEELb1ELb1EEEvNS_9BwdParamsE,@"STO_CUDA_ENTRY STV_DEFAULT"
_ZN10layer_norm22ln_bwd_finalize_kernelINS_22Kernel_traits_finalizeILj2560E13__nv_bfloat16S2_S2_S2_fjLb1ELj1024ELj4ENS_18Kernel_traits_baseILj2560ES2_S2_S2_S2_fjLj1024EEEEELb1ELb1EEEvNS_9BwdParamsE:
.text._ZN10layer_norm22ln_bwd_finalize_kernelINS_22Kernel_traits_finalizeILj2560E13__nv_bfloat16S2_S2_S2_fjLb1ELj1024ELj4ENS_18Kernel_traits_baseILj2560ES2_S2_S2_S2_fjLj1024EEEEELb1ELb1EEEvNS_9BwdParamsE:
        /* <DEDUP_REMOVED lines=8> */
[----:B------:R-:W-:Y:S01]  /*0080*/  IMAD.SHL.U32 R5, R5, 0x10, RZ ;  /* 0x0000001005057824 */ /* 0x000fe200078e00ff */
[--C-:B------:R-:W-:Y:S01]  /*0090*/  SHF.R.U32.HI R3, RZ, 0x5, R0.reuse ;  /* 0x00000005ff037819 */ /* 0x100fe20000011600 */
[----:B------:R-:W-:Y:S01]  /*00a0*/  ULDC.64 UR4, c[0x0][0x118] ;  /* 0x0000460000047ab9 */ /* 0x000fe20000000a00 */
[----:B------:R-:W-:Y:S02]  /*00b0*/  LOP3.LUT R6, R0, 0x3fffffe0, RZ, 0xc0, !PT ;  /* 0x3fffffe000067812 */ /* 0x000fe400078ec0ff */
[----:B------:R-:W-:Y:S02]  /*00c0*/  LOP3.LUT R7, R3, 0x1f, R0, 0x78, !PT ;  /* 0x0000001f03077812 */ /* 0x000fe400078e7800 */
[----:B------:R-:W-:Y:S02]  /*00d0*/  ISETP.GE.U32.AND P0, PT, R2, 0x10, PT ;  /* 0x000000100200780c */ /* 0x000fe40003f06070 */
[----:B------:R-:W-:Y:S02]  /*00e0*/  LOP3.LUT R5, R5, 0x7ffffff0, RZ, 0xc0, !PT ;  /* 0x7ffffff005057812 */ /* 0x000fe400078ec0ff */
[----:B------:R-:W-:Y:S01]  /*00f0*/  IADD3 R6, R6, R7, RZ ;  /* 0x0000000706067210 */ /* 0x000fe20007ffe0ff */
[----:B------:R-:W-:Y:S01]  /*0100*/  IMAD R7, R2, 0x20, R7 ;  /* 0x0000002002077824 */ /* 0x000fe200078e0207 */
[----:B------:R-:W-:-:S02]  /*0110*/  ISETP.EQ.AND P0, PT, R3, 0x1f, !P0 ;  /* 0x0000001f0300780c */ /* 0x000fc40004702270 */
[----:B------:R-:W-:Y:S02]  /*0120*/  IADD3 R5, R2, R5, RZ ;  /* 0x0000000502057210 */ /* 0x000fe40007ffe0ff */
.L_x_1008:
[----:B------:R-:W-:Y:S01]  /*0130*/  ISETP.GE.U32.AND P1, PT, R3, c[0x0][0x160], PT ;  /* 0x0000580003007a0c */ /* 0x000fe20003f26070 */
[----:B------:R-:W-:Y:S01]  /*0140*/  BSSY B0, `(.L_x_996) ;  /* 0x000007a000007945 */ /* 0x000fe20003800000 */
[----:B------:R-:W-:Y:S01]  /*0150*/  HFMA2.MMA R25, -RZ, RZ, 0, 0 ;  /* 0x00000000ff197435 */ /* 0x000fe200000001ff */
[----:B------:R-:W-:Y:S01]  /*0160*/  MOV R22, RZ ;  /* 0x000000ff00167202 */ /* 0x000fe20000000f00 */
[----:B------:R-:W-:-:S09]  /*0170*/  IMAD.MOV.U32 R9, RZ, RZ, RZ ;  /* 0x000000ffff097224 */ /* 0x000fd200078e00ff */
        /* <DEDUP_REMOVED lines=27> */
.L_x_1000:
        /* <DEDUP_REMOVED lines=9> */
[----:B------:R-:W-:Y:S01]  /*03c0*/  IMAD R20, R21, c[0x0][0x168], R4 ;  /* 0x00005a0015147a24 */ /* 0x000fe200078e0204 */
[----:B------:R1:W3:Y:S01]  /*03d0*/  LDG.E R10, [R14.64] ;  /* 0x000000040e0a7981 */ /* 0x0002e2000c1e1900 */
[----:B------:R-:W-:Y:S01]  /*03e0*/  IADD3 R21, R23, 0x60, RZ ;  /* 0x0000006017157810 */ /* 0x000fe20007ffe0ff */
[CC--:B------:R-:W-:Y:S02]  /*03f0*/  IMAD.WIDE.U32 R18, R28.reuse, R11.reuse, c[0x0][0x220] ;  /* 0x000088001c127625 */ /* 0x0c0fe400078e000b */
[----:B0-----:R0:W4:Y:S02]  /*0400*/  LDG.E R13, [R16.64] ;  /* 0x00000004100d7981 */ /* 0x001124000c1e1900 */
[-C--:B------:R-:W-:Y:S02]  /*0410*/  IMAD.WIDE.U32 R26, R28, R11.reuse, c[0x0][0x228] ;  /* 0x00008a001c1a7625 */ /* 0x080fe400078e000b */
[----:B------:R5:W4:Y:S02]  /*0420*/  LDG.E R24, [R18.64] ;  /* 0x0000000412187981 */ /* 0x000b24000c1e1900 */
[----:B-1----:R-:W-:-:S02]  /*0430*/  IMAD.WIDE.U32 R14, R20, R11, c[0x0][0x220] ;  /* 0x00008800140e7625 */ /* 0x002fc400078e000b */
[----:B------:R1:W4:Y:S02]  /*0440*/  LDG.E R26, [R26.64] ;  /* 0x000000041a1a7981 */ /* 0x000324000c1e1900 */
[----:B0-----:R-:W-:Y:S02]  /*0450*/  IMAD.WIDE.U32 R16, R28, R11, c[0x0][0x240] ;  /* 0x000090001c107625 */ /* 0x001fe400078e000b */
[----:B------:R0:W4:Y:S02]  /*0460*/  LDG.E R29, [R14.64] ;  /* 0x000000040e1d7981 */ /* 0x000124000c1e1900 */
[----:B------:R-:W-:-:S04]  /*0470*/  IMAD R28, R21, c[0x0][0x168], R4 ;  /* 0x00005a00151c7a24 */ /* 0x000fc800078e0204 */
[-C--:B-----5:R-:W-:Y:S01]  /*0480*/  IMAD.WIDE.U32 R18, R28, R11.reuse, c[0x0][0x228] ;  /* 0x00008a001c127625 */ /* 0x0a0fe200078e000b */
[----:B-1----:R1:W5:Y:S03]  /*0490*/  LDG.E R27, [R16.64] ;  /* 0x00000004101b7981 */ /* 0x002366000c1e1900 */
[----:B0-----:R-:W-:-:S04]  /*04a0*/  IMAD.WIDE.U32 R14, R20, R11, c[0x0][0x228] ;  /* 0x00008a00140e7625 */ /* 0x001fc800078e000b */
[-C--:B------:R-:W-:Y:S02]  /*04b0*/  IMAD.WIDE.U32 R20, R20, R11.reuse, c[0x0][0x240] ;  /* 0x0000900014147625 */ /* 0x080fe400078e000b */
[----:B------:R0:W5:Y:S02]  /*04c0*/  LDG.E R14, [R14.64] ;  /* 0x000000040e0e7981 */ /* 0x000164000c1e1900 */
[CC--:B-1----:R-:W-:Y:S02]  /*04d0*/  IMAD.WIDE.U32 R16, R28.reuse, R11.reuse, c[0x0][0x220] ;  /* 0x000088001c107625 */ /* 0x0c2fe400078e000b */
[----:B------:R-:W5:Y:S04]  /*04e0*/  LDG.E R20, [R20.64] ;  /* 0x0000000414147981 */ /* 0x000f68000c1e1900 */
[----:B------:R-:W5:Y:S04]  /*04f0*/  LDG.E R16, [R16.64] ;  /* 0x0000000410107981 */ /* 0x000f68000c1e1900 */
[----:B0-----:R0:W5:Y:S02]  /*0500*/  LDG.E R15, [R18.64] ;  /* 0x00000004120f7981 */ /* 0x001164000c1e1900 */
[----:B0-----:R-:W-:-:S05]  /*0510*/  IMAD.WIDE.U32 R18, R28, R11, c[0x0][0x240] ;  /* 0x000090001c127625 */ /* 0x001fca00078e000b */
        /* <DEDUP_REMOVED lines=8> */
[----:B------:R-:W-:-:S02]  /*05a0*/  FADD.FTZ R29, R24, R29 ;  /* 0x0000001d181d7221 */ /* 0x000fc40000010000 */
[----:B-----5:R-:W-:Y:S02]  /*05b0*/  FADD.FTZ R27, R10, R27 ;  /* 0x0000001b0a1b7221 */ /* 0x020fe40000010000 */
[----:B------:R-:W-:Y:S02]  /*05c0*/  FADD.FTZ R14, R13, R14 ;  /* 0x0000000e0d0e7221 */ /* 0x000fe40000010000 */
[----:B------:R-:W-:Y:S02]  /*05d0*/  FADD.FTZ R20, R27, R20 ;  /* 0x000000141b147221 */ /* 0x000fe40000010000 */
[----:B------:R-:W-:Y:S02]  /*05e0*/  FADD.FTZ R9, R29, R16 ;  /* 0x000000101d097221 */ /* 0x000fe40000010000 */
[----:B------:R-:W-:Y:S02]  /*05f0*/  FADD.FTZ R22, R14, R15 ;  /* 0x0000000f0e167221 */ /* 0x000fe40000010000 */
[----:B------:R-:W-:Y:S01]  /*0600*/  FADD.FTZ R25, R20, R11 ;  /* 0x0000000b14197221 */ /* 0x000fe20000010000 */
[----:B------:R-:W-:Y:S05]  /*0610*/  @!P1 BRA `(.L_x_1000) ;  /* 0xfffffd1000009947 */ /* 0x000fea000383ffff */
.L_x_999:
[----:B------:R-:W-:Y:S05]  /*0620*/  BSYNC B1 ;  /* 0x0000000000017941 */ /* 0x000fea0003800000 */
.L_x_998:
        /* <DEDUP_REMOVED lines=29> */
.L_x_1002:
[----:B------:R-:W-:Y:S05]  /*0800*/  BSYNC B1 ;  /* 0x0000000000017941 */ /* 0x000fea0003800000 */
.L_x_1001:
[----:B------:R-:W-:-:S13]  /*0810*/  ISETP.LT.U32.OR P2, PT, R23, c[0x0][0x160], P2 ;  /* 0x0000580017007a0c */ /* 0x000fda0001741470 */
        /* <DEDUP_REMOVED lines=12> */
.L_x_997:
[----:B------:R-:W-:Y:S05]  /*08e0*/  BSYNC B0 ;  /* 0x0000000000007941 */ /* 0x000fea0003800000 */
.L_x_996:
        /* <DEDUP_REMOVED lines=12> */
.L_x_1009:
        /* <DEDUP_REMOVED lines=27> */
.L_x_1010:
        /* <DEDUP_REMOVED lines=9> */
.L_x_1003:
[----:B0-----:R-:W-:Y:S01]  /*0bf0*/  WARPSYNC 0xffffffff ;  /* 0xffffffff00007948 */ /* 0x001fe20003800000 */
[----:B------:R-:W-:Y:S06]  /*0c00*/  BAR.SYNC.DEFER_BLOCKING 0x0 ;  /* 0x0000000000007b1d */ /* 0x000fec0000010000 */
[----:B------:R-:W-:Y:S01]  /*0c10*/  BSSY B0, `(.L_x_1006) ;  /* 0x0000011000007945 */ /* 0x000fe20003800000 */
[----:B------:R-:W-:Y:S05]  /*0c20*/  @!P0 BRA `(.L_x_1007) ;  /* 0x000000f000008947 */ /* 0x000fea0003800000 */
[----:B--2---:R-:W-:Y:S01]  /*0c30*/  SHF.L.U32 R8, R0, 0x3, RZ ;  /* 0x0000000300087819 */ /* 0x004fe200000006ff */
[----:B------:R-:W-:-:S03]  /*0c40*/  HFMA2.MMA R16, -RZ, RZ, 0, 2.384185791015625e-07 ;  /* 0x00000004ff107435 */ /* 0x000fc600000001ff */
        /* <DEDUP_REMOVED lines=13> */
.L_x_1007:
[----:B------:R-:W-:Y:S05]  /*0d20*/  BSYNC B0 ;  /* 0x0000000000007941 */ /* 0x000fea0003800000 */
.L_x_1006:
[C---:B------:R-:W-:Y:S02]  /*0d30*/  ISETP.GT.U32.AND P1, PT, R4.reuse, -0xa01, PT ;  /* 0xfffff5ff0400780c */ /* 0x040fe40003f24070 */
[----:B------:R-:W-:-:S02]  /*0d40*/  IADD3 R4, R4, 0xa00, RZ ;  /* 0x00000a0004047810 */ /* 0x000fc40007ffe0ff */
[----:B------:R-:W-:-:S09]  /*0d50*/  IADD3 R5, R5, 0x500, RZ ;  /* 0x0000050005057810 */ /* 0x000fd20007ffe0ff */
[----:B012---:R-:W-:Y:S05]  /*0d60*/  @P1 BRA `(.L_x_1008) ;  /* 0xfffff3c000001947 */ /* 0x007fea000383ffff */
[----:B------:R-:W-:Y:S05]  /*0d70*/  EXIT ;  /* 0x000000000000794d */ /* 0x000fea0003800000 */
.L_x_1004:
[----:B------:R-:W-:Y:S01]  /*0d80*/  HFMA2.MMA R14, -RZ, RZ, 0, 1.847743988037109375e-06 ;  /* 0x0000001fff0e7435 */ /* 0x000fe200000001ff */
[----:B---3--:R-:W-:Y:S01]  /*0d90*/  IMAD.MOV.U32 R18, RZ, RZ, R10 ;  /* 0x000000ffff127224 */ /* 0x008fe200078e000a */
[----:B------:R-:W-:Y:S01]  /*0da0*/  MOV R17, 0x1 ;  /* 0x0000000100117802 */ /* 0x000fe20000000f00 */
[----:B------:R-:W-:Y:S01]  /*0db0*/  IMAD.MOV.U32 R19, RZ, RZ, -0x1 ;  /* 0xffffffffff137424 */ /* 0x000fe200078e00ff */
[----:B------:R-:W-:Y:S02]  /*0dc0*/  MOV R8, 0xde0 ;  /* 0x00000de000087802 */ /* 0x000fe40000000f00 */
[----:B012---:R-:W-:Y:S05]  /*0dd0*/  CALL.REL.NOINC `($__internal_18_$__cuda_sm70_shflsync_bfly_p) ;  /* 0x0000059000007944 */ /* 0x007fea0003c00000 */
[----:B01----:R-:W-:Y:S05]  /*0de0*/  BRA `(.L_x_1009) ;  /* 0xfffffbc000007947 */ /* 0x003fea000383ffff */
.L_x_1005:
[----:B------:R-:W-:Y:S01]  /*0df0*/  HFMA2.MMA R14, -RZ, RZ, 0, 1.847743988037109375e-06 ;  /* 0x0000001fff0e7435 */ /* 0x000fe200000001ff */
[----:B------:R-:W-:Y:S01]  /*0e00*/  MOV R17, 0x2 ;  /* 0x0000000200117802 */ /* 0x000fe20000000f00 */
[----:B------:R-:W-:Y:S01]  /*0e10*/  IMAD.MOV.U32 R19, RZ, RZ, -0x1 ;  /* 0xffffffffff137424 */ /* 0x000fe200078e00ff */
[----:B------:R-:W-:-:S03]  /*0e20*/  MOV R8, 0xe40 ;  /* 0x00000e4000087802 */ /* 0x000fc60000000f00 */
[----:B0123--:R-:W-:Y:S05]  /*0e30*/  CALL.REL.NOINC `($__internal_18_$__cuda_sm70_shflsync_bfly_p) ;  /* 0x0000053000007944 */ /* 0x00ffea0003c00000 */
[----:B01----:R-:W-:Y:S01]  /*0e40*/  FADD.FTZ R18, R18, R14 ;  /* 0x0000000e12127221 */ /* 0x003fe20000010000 */
[----:B------:R-:W-:Y:S01]  /*0e50*/  HFMA2.MMA R14, -RZ, RZ, 0, 1.847743988037109375e-06 ;  /* 0x0000001fff0e7435 */ /* 0x000fe200000001ff */
[----:B------:R-:W-:Y:S01]  /*0e60*/  MOV R17, 0x4 ;  /* 0x0000000400117802 */ /* 0x000fe20000000f00 */
[----:B------:R-:W-:Y:S01]  /*0e70*/  IMAD.MOV.U32 R19, RZ, RZ, -0x1 ;  /* 0xffffffffff137424 */ /* 0x000fe200078e00ff */
[----:B------:R-:W-:-:S03]  /*0e80*/  MOV R8, 0xea0 ;  /* 0x00000ea000087802 */ /* 0x000fc60000000f00 */
[----:B------:R-:W-:Y:S05]  /*0e90*/  CALL.REL.NOINC `($__internal_18_$__cuda_sm70_shflsync_bfly_p) ;  /* 0x000004d000007944 */ /* 0x000fea0003c00000 */
[----:B01----:R-:W-:Y:S01]  /*0ea0*/  FADD.FTZ R18, R18, R14 ;  /* 0x0000000e12127221 */ /* 0x003fe20000010000 */
[----:B------:R-:W-:Y:S01]  /*0eb0*/  HFMA2.MMA R14, -RZ, RZ, 0, 1.847743988037109375e-06 ;  /* 0x0000001fff0e7435 */ /* 0x000fe200000001ff */
[----:B------:R-:W-:Y:S01]  /*0ec0*/  MOV R17, 0x8 ;  /* 0x0000000800117802 */ /* 0x000fe20000000f00 */
[----:B------:R-:W-:Y:S01]  /*0ed0*/  IMAD.MOV.U32 R19, RZ, RZ, -0x1 ;  /* 0xffffffffff137424 */ /* 0x000fe200078e00ff */
[----:B------:R-:W-:-:S03]  /*0ee0*/  MOV R8, 0xf00 ;  /* 0x00000f0000087802 */ /* 0x000fc60000000f00 */
[----:B------:R-:W-:Y:S05]  /*0ef0*/  CALL.REL.NOINC `($__internal_18_$__cuda_sm70_shflsync_bfly_p) ;  /* 0x0000047000007944 */ /* 0x000fea0003c00000 */
[----:B-1----:R-:W-:Y:S01]  /*0f00*/  FADD.FTZ R10, R18, R14 ;  /* 0x0000000e120a7221 */ /* 0x002fe20000010000 */
[----:B------:R-:W-:Y:S01]  /*0f10*/  HFMA2.MMA R14, -RZ, RZ, 0, 1.847743988037109375e-06 ;  /* 0x0000001fff0e7435 */ /* 0x000fe200000001ff */
[----:B0-----:R-:W-:Y:S01]  /*0f20*/  MOV R17, 0x10 ;  /* 0x0000001000117802 */ /* 0x001fe20000000f00 */
[----:B------:R-:W-:Y:S01]  /*0f30*/  IMAD.MOV.U32 R19, RZ, RZ, -0x1 ;  /* 0xffffffffff137424 */ /* 0x000fe200078e00ff */
[----:B------:R-:W-:-:S02]  /*0f40*/  MOV R8, 0xf70 ;  /* 0x00000f7000087802 */ /* 0x000fc40000000f00 */
[----:B------:R-:W-:Y:S02]  /*0f50*/  MOV R18, R10 ;  /* 0x0000000a00127202 */ /* 0x000fe40000000f00 */
[----:B------:R-:W-:Y:S05]  /*0f60*/  CALL.REL.NOINC `($__internal_18_$__cuda_sm70_shflsync_bfly_p) ;  /* 0x0000040000007944 */ /* 0x000fea0003c00000 */
[----:B0-----:R-:W-:Y:S01]  /*0f70*/  HFMA2.MMA R17, -RZ, RZ, 0, 5.9604644775390625e-08 ;  /* 0x00000001ff117435 */ /* 0x001fe200000001ff */
[----:B-1----:R-:W-:Y:S01]  /*0f80*/  MOV R13, R14 ;  /* 0x0000000e000d7202 */ /* 0x002fe20000000f00 */
[----:B------:R-:W-:Y:S01]  /*0f90*/  IMAD.MOV.U32 R18, RZ, RZ, R15 ;  /* 0x000000ffff127224 */ /* 0x000fe200078e000f */
[----:B------:R-:W-:Y:S01]  /*0fa0*/  MOV R14, 0x1f ;  /* 0x0000001f000e7802 */ /* 0x000fe20000000f00 */
[----:B------:R-:W-:Y:S01]  /*0fb0*/  IMAD.MOV.U32 R19, RZ, RZ, -0x1 ;  /* 0xffffffffff137424 */ /* 0x000fe200078e00ff */
[----:B------:R-:W-:Y:S02]  /*0fc0*/  MOV R8, 0xfe0 ;  /* 0x00000fe000087802 */ /* 0x000fe40000000f00 */
[----:B------:R-:W-:Y:S05]  /*0fd0*/  CALL.REL.NOINC `($__internal_18_$__cuda_sm70_shflsync_bfly_p) ;  /* 0x0000039000007944 */ /* 0x000fea0003c00000 */
[----:B0-----:R-:W-:Y:S01]  /*0fe0*/  HFMA2.MMA R17, -RZ, RZ, 0, 1.1920928955078125e-07 ;  /* 0x00000002ff117435 */ /* 0x001fe200000001ff */
[----:B-1----:R-:W-:Y:S01]  /*0ff0*/  FADD.FTZ R18, R15, R14 ;  /* 0x0000000e0f127221 */ /* 0x002fe20000010000 */
[----:B------:R-:W-:Y:S01]  /*1000*/  MOV R14, 0x1f ;  /* 0x0000001f000e7802 */ /* 0x000fe20000000f00 */
[----:B------:R-:W-:Y:S01]  /*1010*/  IMAD.MOV.U32 R19, RZ, RZ, -0x1 ;  /* 0xffffffffff137424 */ /* 0x000fe200078e00ff */
[----:B------:R-:W-:Y:S02]  /*1020*/  MOV R8, 0x1040 ;  /* 0x0000104000087802 */ /* 0x000fe40000000f00 */
[----:B------:R-:W-:Y:S05]  /*1030*/  CALL.REL.NOINC `($__internal_18_$__cuda_sm70_shflsync_bfly_p) ;  /* 0x0000033000007944 */ /* 0x000fea0003c00000 */
[----:B0-----:R-:W-:Y:S01]  /*1040*/  HFMA2.MMA R17, -RZ, RZ, 0, 2.384185791015625e-07 ;  /* 0x00000004ff117435 */ /* 0x001fe200000001ff */
[----:B-1----:R-:W-:Y:S01]  /*1050*/  FADD.FTZ R18, R18, R14 ;  /* 0x0000000e12127221 */ /* 0x002fe20000010000 */
[----:B------:R-:W-:Y:S01]  /*1060*/  MOV R14, 0x1f ;  /* 0x0000001f000e7802 */ /* 0x000fe20000000f00 */
[----:B------:R-:W-:Y:S01]  /*1070*/  IMAD.MOV.U32 R19, RZ, RZ, -0x1 ;  /* 0xffffffffff137424 */ /* 0x000fe200078e00ff */
[----:B------:R-:W-:-:S02]  /*1080*/  MOV R8, 0x10a0 ;  /* 0x000010a000087802 */ /* 0x000fc40000000f00 */
[----:B------:R-:W-:Y:S05]  /*1090*/  CALL.REL.NOINC `($__internal_18_$__cuda_sm70_shflsync_bfly_p) ;  /* 0x000002d000007944 */ /* 0x000fea0003c00000 */
[----:B0-----:R-:W-:Y:S01]  /*10a0*/  HFMA2.MMA R17, -RZ, RZ, 0, 4.76837158203125e-07 ;  /* 0x00000008ff117435 */ /* 0x001fe200000001ff */
[----:B-1----:R-:W-:Y:S01]  /*10b0*/  FADD.FTZ R18, R18, R14 ;  /* 0x0000000e12127221 */ /* 0x002fe20000010000 */
[----:B------:R-:W-:Y:S01]  /*10c0*/  MOV R14, 0x1f ;  /* 0x0000001f000e7802 */ /* 0x000fe20000000f00 */
[----:B------:R-:W-:Y:S01]  /*10d0*/  IMAD.MOV.U32 R19, RZ, RZ, -0x1 ;  /* 0xffffffffff137424 */ /* 0x000fe200078e00ff */
[----:B------:R-:W-:-:S02]  /*10e0*/  MOV R8, 0x1100 ;  /* 0x0000110000087802 */ /* 0x000fc40000000f00 */
[----:B------:R-:W-:Y:S05]  /*10f0*/  CALL.REL.NOINC `($__internal_18_$__cuda_sm70_shflsync_bfly_p) ;  /* 0x0000027000007944 */ /* 0x000fea0003c00000 */
[----:B-1----:R-:W-:Y:S01]  /*1100*/  FADD.FTZ R12, R18, R14 ;  /* 0x0000000e120c7221 */ /* 0x002fe20000010000 */
[----:B0-----:R-:W-:Y:S01]  /*1110*/  HFMA2.MMA R17, -RZ, RZ, 0, 9.5367431640625e-07 ;  /* 0x00000010ff117435 */ /* 0x001fe200000001ff */
[----:B------:R-:W-:Y:S01]  /*1120*/  MOV R14, 0x1f ;  /* 0x0000001f000e7802 */ /* 0x000fe20000000f00 */
[----:B------:R-:W-:Y:S01]  /*1130*/  IMAD.MOV.U32 R19, RZ, RZ, -0x1 ;  /* 0xffffffffff137424 */ /* 0x000fe200078e00ff */
[----:B------:R-:W-:-:S02]  /*1140*/  MOV R8, 0x1170 ;  /* 0x0000117000087802 */ /* 0x000fc40000000f00 */
[----:B------:R-:W-:Y:S02]  /*1150*/  MOV R18, R12 ;  /* 0x0000000c00127202 */ /* 0x000fe40000000f00 */
[----:B------:R-:W-:Y:S05]  /*1160*/  CALL.REL.NOINC `($__internal_18_$__cuda_sm70_shflsync_bfly_p) ;  /* 0x0000020000007944 */ /* 0x000fea0003c00000 */
[----:B-1----:R-:W-:Y:S01]  /*1170*/  MOV R15, R14 ;  /* 0x0000000e000f7202 */ /* 0x002fe20000000f00 */
[----:B------:R-:W-:Y:S01]  /*1180*/  HFMA2.MMA R14, -RZ, RZ, 0, 1.847743988037109375e-06 ;  /* 0x0000001fff0e7435 */ /* 0x000fe200000001ff */
[----:B0-----:R-:W-:Y:S01]  /*1190*/  MOV R18, R11 ;  /* 0x0000000b00127202 */ /* 0x001fe20000000f00 */
[----:B------:R-:W-:Y:S01]  /*11a0*/  IMAD.MOV.U32 R17, RZ, RZ, 0x1 ;  /* 0x00000001ff117424 */ /* 0x000fe200078e00ff */
[----:B------:R-:W-:Y:S02]  /*11b0*/  MOV R19, 0xffffffff ;  /* 0xffffffff00137802 */ /* 0x000fe40000000f00 */
[----:B------:R-:W-:Y:S02]  /*11c0*/  MOV R8, 0x11e0 ;  /* 0x000011e000087802 */ /* 0x000fe40000000f00 */
[----:B------:R-:W-:Y:S05]  /*11d0*/  CALL.REL.NOINC `($__internal_18_$__cuda_sm70_shflsync_bfly_p) ;  /* 0x0000019000007944 */ /* 0x000fea0003c00000 */
[----:B0-----:R-:W-:Y:S01]  /*11e0*/  HFMA2.MMA R17, -RZ, RZ, 0, 1.1920928955078125e-07 ;  /* 0x00000002ff117435 */ /* 0x001fe200000001ff */
[----:B-1----:R-:W-:Y:S01]  /*11f0*/  FADD.FTZ R18, R11, R14 ;  /* 0x0000000e0b127221 */ /* 0x002fe20000010000 */
[----:B------:R-:W-:Y:S01]  /*1200*/  MOV R19, 0xffffffff ;  /* 0xffffffff00137802 */ /* 0x000fe20000000f00 */
[----:B------:R-:W-:Y:S01]  /*1210*/  IMAD.MOV.U32 R14, RZ, RZ, 0x1f ;  /* 0x0000001fff0e7424 */ /* 0x000fe200078e00ff */
[----:B------:R-:W-:-:S02]  /*1220*/  MOV R8, 0x1240 ;  /* 0x0000124000087802 */ /* 0x000fc40000000f00 */
        /* <DEDUP_REMOVED lines=9> */
[----:B------:R-:W-:-:S02]  /*12c0*/  MOV R14, 0x1f ;  /* 0x0000001f000e7802 */ /* 0x000fc40000000f00 */
[----:B------:R-:W-:Y:S02]  /*12d0*/  MOV R19, 0xffffffff ;  /* 0xffffffff00137802 */ /* 0x000fe40000000f00 */
[----:B------:R-:W-:Y:S02]  /*12e0*/  MOV R8, 0x1300 ;  /* 0x0000130000087802 */ /* 0x000fe40000000f00 */
[----:B------:R-:W-:Y:S05]  /*12f0*/  CALL.REL.NOINC `($__internal_18_$__cuda_sm70_shflsync_bfly_p) ;  /* 0x0000007000007944 */ /* 0x000fea0003c00000 */
[----:B01----:R-:W-:Y:S01]  /*1300*/  FADD.FTZ R18, R18, R14 ;  /* 0x0000000e12127221 */ /* 0x003fe20000010000 */
[----:B------:R-:W-:Y:S01]  /*1310*/  HFMA2.MMA R14, -RZ, RZ, 0, 1.847743988037109375e-06 ;  /* 0x0000001fff0e7435 */ /* 0x000fe200000001ff */
[----:B------:R-:W-:Y:S01]  /*1320*/  IMAD.MOV.U32 R17, RZ, RZ, 0x10 ;  /* 0x00000010ff117424 */ /* 0x000fe200078e00ff */
[----:B------:R-:W-:Y:S02]  /*1330*/  MOV R19, 0xffffffff ;  /* 0xffffffff00137802 */ /* 0x000fe40000000f00 */
[----:B------:R-:W-:Y:S02]  /*1340*/  MOV R8, 0x1360 ;  /* 0x0000136000087802 */ /* 0x000fe40000000f00 */
[----:B------:R-:W-:Y:S05]  /*1350*/  CALL.REL.NOINC `($__internal_18_$__cuda_sm70_shflsync_bfly_p) ;  /* 0x0000001000007944 */ /* 0x000fea0003c00000 */
[----:B01----:R-:W-:Y:S05]  /*1360*/  BRA `(.L_x_1010) ;  /* 0xfffff7f000007947 */ /* 0x003fea000383ffff */
        .weak           $__internal_18_$__cuda_sm70_shflsync_bfly_p
        .type           $__internal_18_$__cuda_sm70_shflsync_bfly_p,@function
        .size           $__internal_18_$__cuda_sm70_shflsync_bfly_p,(.L_x_9762 - $__internal_18_$__cuda_sm70_shflsync_bfly_p)
$__internal_18_$__cuda_sm70_shflsync_bfly_p:
[----:B------:R-:W-:Y:S01]  /*1370*/  HFMA2.MMA R9, -RZ, RZ, 0, 0 ;  /* 0x00000000ff097435 */ /* 0x000fe200000001ff */
[----:B------:R-:W-:Y:S04]  /*1380*/  WARPSYNC R19 ;  /* 0x0000001300007348 */ /* 0x000fe80003800000 */
[----:B------:R0:W1:Y:S01]  /*1390*/  SHFL.BFLY PT, R14, R18, R17, R14 ;  /* 0x0c000011120e7389 */ /* 0x00006200000e000e */
[----:B------:R-:W-:Y:S05]  /*13a0*/  RET.REL.NODEC R8 `(_ZN10layer_norm22ln_bwd_finalize_kernelINS_22Kernel_traits_finalizeILj2560E13__nv_bfloat16S2_S2_S2_fjLb1ELj1024ELj4ENS_18Kernel_traits_baseILj2560ES2_S2_S2_S2_fjLj1024EEEEELb1ELb1EEEvNS_9BwdParamsE) ;  /* 0xffffec5008007950 */ /* 0x000fea0003c3ffff */
.L_x_1011:
        /* <DEDUP_REMOVED lines=13> */
.L_x_9762:


//--------------------- .text._ZN10layer_norm13ln_bwd_kernelINS_13Kernel_traitsI13__nv_bfloat16S2_S2_S2_fjLj2560ELj1ELj1ELj4ELj8ENS_18Kernel_traits_baseILj2560ES2_S2_S2_S2_fjLj128EEEEELb1ELb1ELb1ELb1EEEvNS_9BwdParamsE --------------------------
	.section	.text._ZN10layer_norm13ln_bwd_kernelINS_13Kernel_traitsI13__nv_bfloat16S2_S2_S2_fjLj2560ELj1ELj1ELj4ELj8ENS_18Kernel_traits_baseILj2560ES2_S2_S2_S2_fjLj128EEEEELb1ELb1ELb1ELb1EEEvNS_9BwdParamsE,"ax",@progbits
	.sectioninfo	@"SHI_REGISTERS=201"
	.align	128
        .global         _ZN10layer_norm13ln_bwd_kernelINS_13Kernel_traitsI13__nv_bfloat16S2_S2_S2_fjLj2560ELj1ELj1ELj4ELj8ENS_18Kernel_traits_baseILj2560ES2_S2_S2_S2_fjLj128EEEEELb1ELb1ELb1ELb1EEEvNS_9BwdParamsE
        .type           _ZN10layer_norm13ln_bwd_kernelINS_13Kernel_traitsI13__nv_bfloat16S2_S2_S2_fjLj2560ELj1ELj1ELj4ELj8ENS_18Kernel_traits_baseILj2560ES2_S2_S2_S2_fjLj128EEEEELb1ELb1ELb1ELb1EEEvNS_9BwdParamsE,@function
        .size           _ZN10layer_norm13ln_bwd_kernelINS_13Kernel_traitsI13__nv_bfloat16S2_S2_S2_fjLj2560ELj1ELj1ELj4ELj8ENS_18Kernel_traits_baseILj2560ES2_S2_S2_S2_fjLj128EEEEELb1ELb1ELb1ELb1EEEvNS_9BwdParamsE,(.L_x_9763 - _ZN10layer_norm13ln_bwd_kernelINS_13Kernel_traitsI13__nv_bfloat16S2_S2_S2_fjLj2560ELj1ELj1ELj4ELj8ENS_18Kernel_traits_baseILj2560ES2_S2_S2_S2_fjLj128EEEEELb1ELb1ELb1ELb1EEEvNS_9BwdParamsE)
        .other          _ZN10layer_norm13ln_bwd_kernelINS_13Kernel_traitsI13__nv_bfloat16S2_S2_S2_fjLj2560ELj1ELj1ELj4ELj8ENS_18Kernel_traits_baseILj2560ES2_S2_S2_S2_fjLj128EEEEELb1ELb1ELb1ELb1EEEvNS_9BwdParamsE,@"STO_CUDA_ENTRY STV_DEFAULT"
_ZN10layer_norm13ln_bwd_kernelINS_13Kernel_traitsI13__nv_bfloat16S2_S2_S2_fjLj2560ELj1ELj1ELj4ELj8ENS_18Kernel_traits_baseILj2560ES2_S2_S2_S2_fjLj128EEEEELb1ELb1ELb1ELb1EEEvNS_9BwdParamsE:
.text._ZN10layer_norm13ln_bwd_kernelINS_13Kernel_traitsI13__nv_bfloat16S2_S2_S2_fjLj2560ELj1ELj1ELj4ELj8ENS_18Kernel_traits_baseILj2560ES2_S2_S2_S2_fjLj128EEEEELb1ELb1ELb1ELb1EEEvNS_9BwdParamsE:
        /* <DEDUP_REMOVED lines=38> */
.L_x_1012:
[----:B------:R-:W-:-:S05]  /*0260*/  IMAD.SHL.U32 R3, R0, 0x8, RZ ;  /* 0x0000000800037824 */ /* 0x000fca00078e00ff */
[----:B------:R-:W-:-:S04]  /*0270*/  LOP3.LUT R3, R3, 0x3f8, RZ, 0xc0, !PT ;  /* 0x000003f803037812 */ /* 0x000fc800078ec0ff */
[----:B------:R-:W-:-:S05]  /*0280*/  IADD3 R4, P0, R3, c[0x0][0x1b0], RZ ;  /* 0x00006c0003047a10 */ /* 0x000fca0007f1e0ff */
[----:B------:R-:W-:Y:S01]  /*0290*/  IMAD.X R5, RZ, RZ, c[0x0][0x1b4], P0 ;  /* 0x00006d00ff057624 */ /* 0x000fe200000e06ff */
[----:B------:R-:W-:-:S04]  /*02a0*/  IADD3 R6, P0, R3, c[0x0][0x1c8], RZ ;  /* 0x0000720003067a10 */ /* 0x000fc80007f1e0ff */
[----:B------:R-:W-:Y:S01]  /*02b0*/  IADD3.X R7, RZ, c[0x0][0x1cc], RZ, P0, !PT ;  /* 0x00007300ff077a10 */ /* 0x000fe200007fe4ff */
[----:B------:R-:W2:Y:S04]  /*02c0*/  LDG.E.64 R8, [R4.64] ;  /* 0x0000000404087981 */ /* 0x000ea8000c1e1b00 */
        /* <DEDUP_REMOVED lines=101> */
.L_x_1142:
[----:B------:R-:W-:-:S04]  /*0920*/  IMAD.MOV.U32 R169, RZ, RZ, 0x4 ;  /* 0x00000004ffa97424 */ /* 0x000fc800078e00ff */
[----:B------:R-:W-:-:S05]  /*0930*/  IMAD.WIDE R112, R2, R169, c[0x0][0x1d8] ;  /* 0x0000760002707625 */ /* 0x000fca00078e02a9 */
[----:B------:R0:W2:Y:S01]  /*0940*/  LDG.E R162, [R112.64] ;  /* 0x0000000470a27981 */ /* 0x0000a2000c1e1900 */
[----:B------:R-:W-:Y:S01]  /*0950*/  IMAD R46, R2, c[0x0][0x168], RZ ;  /* 0x00005a00022e7a24 */ /* 0x000fe200078e02ff */
[----:B------:R-:W-:Y:S01]  /*0960*/  LOP3.LUT R163, R0, 0x7f, RZ, 0xc0, !PT ;  /* 0x0000007f00a37812 */ /* 0x000fe200078ec0ff */
[----:B------:R-:W-:Y:S01]  /*0970*/  HFMA2.MMA R177, -RZ, RZ, 0, 4.76837158203125e-07 ;  /* 0x00000008ffb17435 */ /* 0x000fe200000001ff */
[CC--:B------:R-:W-:Y:S02]  /*0980*/  IMAD.WIDE R110, R2.reuse, R169.reuse, c[0x0][0x1a8] ;  /* 0x00006a00026e7625 */ /* 0x0c0fe400078e02a9 */
[----:B------:R-:W-:Y:S02]  /*0990*/  SHF.R.S32.HI R115, RZ, 0x1f, R46 ;  /* 0x0000001fff737819 */ /* 0x000fe4000001142e */
[----:B------:R-:W-:Y:S01]  /*09a0*/  IMAD.WIDE R108, R2, R169, c[0x0][0x1d0] ;  /* 0x00007400026c7625 */ /* 0x000fe200078e02a9 */
[----:B------:R-:W-:Y:S01]  /*09b0*/  BSSY B0, `(.L_x_1014) ;  /* 0x0000140000007945 */ /* 0x000fe20003800000 */
[----:B------:R-:W-:Y:S01]  /*09c0*/  LEA.HI R46, R115, R46, RZ, 0x2 ;  /* 0x0000002e732e7211 */ /* 0x000fe200078f10ff */
[----:B------:R1:W5:Y:S03]  /*09d0*/  LDG.E R45, [R110.64] ;  /* 0x000000046e2d7981 */ /* 0x000366000c1e1900 */
[----:B------:R-:W-:Y:S01]  /*09e0*/  LEA.HI.SX32 R46, R46, R163, 0x1e ;  /* 0x000000a32e2e7211 */ /* 0x000fe200078ff2ff */
[----:B------:R3:W5:Y:S03]  /*09f0*/  LDG.E R194, [R108.64] ;  /* 0x000000046cc27981 */ /* 0x000766000c1e1900 */
[C---:B------:R-:W-:Y:S01]  /*0a00*/  IADD3 R192, R46.reuse, 0x80, RZ ;  /* 0x000000802ec07810 */ /* 0x040fe20007ffe0ff */
[C---:B------:R-:W-:Y:S01]  /*0a10*/  IMAD.WIDE.U32 R114, R46.reuse, R177, c[0x0][0x218] ;  /* 0x000086002e727625 */ /* 0x040fe200078e00b1 */
[----:B------:R-:W-:-:S02]  /*0a20*/  IADD3 R190, R46, 0x100, RZ ;  /* 0x000001002ebe7810 */ /* 0x000fc40007ffe0ff */
[----:B------:R-:W-:Y:S01]  /*0a30*/  IADD3 R184, R46, 0x180, RZ ;  /* 0x000001802eb87810 */ /* 0x000fe20007ffe0ff */
[----:B0-----:R-:W-:-:S04]  /*0a40*/  IMAD.WIDE.U32 R112, R192, R177, c[0x0][0x218] ;  /* 0x00008600c0707625 */ /* 0x001fc800078e00b1 */
[----:B-1----:R-:W-:-:S04]  /*0a50*/  IMAD.WIDE.U32 R110, R190, R177, c[0x0][0x218] ;  /* 0x00008600be6e7625 */ /* 0x002fc800078e00b1 */
[----:B---3--:R-:W-:Y:S01]  /*0a60*/  IMAD.WIDE.U32 R108, R184, R177, c[0x0][0x218] ;  /* 0x00008600b86c7625 */ /* 0x008fe200078e00b1 */
[----:B--2---:R-:W-:-:S13]  /*0a70*/  ISETP.GT.AND P1, PT, R162, RZ, PT ;  /* 0x000000ffa200720c */ /* 0x004fda0003f24270 */
[----:B------:R-:W-:Y:S05]  /*0a80*/  @P1 BRA `(.L_x_1015) ;  /* 0x0000021000001947 */ /* 0x000fea0003800000 */
[----:B-----5:R-:W-:Y:S02]  /*0a90*/  ISETP.GE.AND P2, PT, R194, 0x1, PT ;  /* 0x00000001c200780c */ /* 0x020fe40003f46270 */
[----:B------:R-:W-:-:S04]  /*0aa0*/  ISETP.NE.U32.AND P0, PT, RZ, c[0x0][0x218], PT ;  /* 0x00008600ff007a0c */ /* 0x000fc80003f05070 */
[----:B------:R-:W-:-:S07]  /*0ab0*/  ISETP.NE.AND.EX P0, PT, RZ, c[0x0][0x21c], PT, P0 ;  /* 0x00008700ff007a0c */ /* 0x000fce0003f05300 */
[----:B------:R-:W-:-:S05]  /*0ac0*/  @P2 IADD3 R162, R194, -0x1, RZ ;  /* 0xffffffffc2a22810 */ /* 0x000fca0007ffe0ff */
[----:B------:R-:W-:Y:S01]  /*0ad0*/  @P2 IMAD R164, R162, c[0x0][0x168], RZ ;  /* 0x00005a00a2a42a24 */ /* 0x000fe200078e02ff */
[----:B------:R0:W5:Y:S01]  /*0ae0*/  @P0 LDG.E.64 R152, [R114.64] ;  /* 0x0000000472980981 */ /* 0x000162000c1e1b00 */
[----:B------:R-:W-:-:S03]  /*0af0*/  IMAD.MOV.U32 R162, RZ, RZ, RZ ;  /* 0x000000ffffa27224 */ /* 0x000fc600078e00ff */
        /* <DEDUP_REMOVED lines=10> */
[----:B------:R-:W-:Y:S01]  /*0ba0*/  IADD3 R176, R162, 0x200, RZ ;  /* 0x00000200a2b07810 */ /* 0x000fe20007ffe0ff */
[-C--:B------:R-:W-:Y:S01]  /*0bb0*/  IMAD.WIDE.U32 R162, R164, R169.reuse, c[0x0][0x190] ;  /* 0x00006400a4a27625 */ /* 0x080fe200078e00a9 */
[----:B------:R1:W5:Y:S03]  /*0bc0*/  LDG.E R174, [R174.64] ;  /* 0x00000004aeae7981 */ /* 0x000366000c1e1900 */
[-C--:B------:R-:W-:Y:S01]  /*0bd0*/  IMAD.WIDE.U32 R164, R166, R169.reuse, c[0x0][0x190] ;  /* 0x00006400a6a47625 */ /* 0x080fe200078e00a9 */
[----:B------:R2:W5:Y:S03]  /*0be0*/  LDG.E R193, [R162.64] ;  /* 0x00000004a2c17981 */ /* 0x000566000c1e1900 */
[-C--:B------:R-:W-:Y:S01]  /*0bf0*/  IMAD.WIDE.U32 R166, R168, R169.reuse, c[0x0][0x190] ;  /* 0x00006400a8a67625 */ /* 0x080fe200078e00a9 */
[----:B------:R0:W5:Y:S03]  /*0c00*/  LDG.E R191, [R164.64] ;  /* 0x00000004a4bf7981 */ /* 0x000166000c1e1900 */
[----:B------:R-:W-:Y:S01]  /*0c10*/  IMAD.WIDE.U32 R168, R176, R169, c[0x0][0x190] ;  /* 0x00006400b0a87625 */ /* 0x000fe200078e00a9 */
[----:B------:R-:W-:Y:S01]  /*0c20*/  @P0 IADD3 R176, R46, 0x200, RZ ;  /* 0x000002002eb00810 */ /* 0x000fe20007ffe0ff */
[----:B------:R0:W5:Y:S04]  /*0c30*/  LDG.E R166, [R166.64] ;  /* 0x00000004a6a67981 */ /* 0x000168000c1e1900 */
[----:B------:R-:W-:Y:S01]  /*0c40*/  @P0 IMAD.WIDE.U32 R176, R176, R177, c[0x0][0x218] ;  /* 0x00008600b0b00625 */ /* 0x000fe200078e00b1 */
[----:B------:R0:W5:Y:S04]  /*0c50*/  LDG.E R168, [R168.64] ;  /* 0x00000004a8a87981 */ /* 0x000168000c1e1900 */
[----:B------:R0:W5:Y:S01]  /*0c60*/  @P0 LDG.E.64 R160, [R176.64] ;  /* 0x00000004b0a00981 */ /* 0x000162000c1e1b00 */
[----:B-1----:R-:W-:Y:S01]  /*0c70*/  IMAD.MOV.U32 R175, RZ, RZ, RZ ;  /* 0x000000ffffaf7224 */ /* 0x002fe200078e00ff */
[----:B--2---:R-:W-:Y:S01]  /*0c80*/  MOV R162, RZ ;  /* 0x000000ff00a27202 */ /* 0x004fe20000000f00 */
[----:B------:R-:W-:Y:S05]  /*0c90*/  BRA `(.L_x_1016) ;  /* 0x0000111000007947 */ /* 0x000fea0003800000 */
.L_x_1015:
[----:B------:R-:W-:-:S05]  /*0ca0*/  IADD3 R47, R162, -0x1, RZ ;  /* 0xffffffffa22f7810 */ /* 0x000fca0007ffe0ff */
[----:B------:R-:W-:-:S05]  /*0cb0*/  IMAD R47, R47, c[0x0][0x168], RZ ;  /* 0x00005a002f2f7a24 */ /* 0x000fca00078e02ff */
[----:B------:R-:W-:-:S04]  /*0cc0*/  SHF.R.S32.HI R116, RZ, 0x1f, R47 ;  /* 0x0000001fff747819 */ /* 0x000fc8000001142f */
[----:B------:R-:W-:-:S04]  /*0cd0*/  LEA.HI R116, R116, R47, RZ, 0x2 ;  /* 0x0000002f74747211 */ /* 0x000fc800078f10ff */
[----:B------:R-:W-:Y:S01]  /*0ce0*/  LEA.HI.SX32 R116, R116, R163, 0x1e ;  /* 0x000000a374747211 */ /* 0x000fe200078ff2ff */
[----:B------:R-:W-:-:S03]  /*0cf0*/  IMAD.WIDE.U32 R124, R46, R177, c[0x0][0x188] ;  /* 0x000062002e7c7625 */ /* 0x000fc600078e00b1 */
[C---:B------:R-:W-:Y:S01]  /*0d00*/  IADD3 R128, R116.reuse, 0x180, RZ ;  /* 0x0000018074807810 */ /* 0x040fe20007ffe0ff */
[CC--:B------:R-:W-:Y:S01]  /*0d10*/  IMAD.WIDE.U32 R134, R116.reuse, R177.reuse, c[0x0][0x208] ;  /* 0x0000820074867625 */ /* 0x0c0fe200078e00b1 */
[C---:B------:R-:W-:Y:S01]  /*0d20*/  IADD3 R132, R116.reuse, 0x80, RZ ;  /* 0x0000008074847810 */ /* 0x040fe20007ffe0ff */
[----:B------:R-:W2:Y:S01]  /*0d30*/  LDG.E.64 R124, [R124.64] ;  /* 0x000000047c7c7981 */ /* 0x000ea2000c1e1b00 */
[----:B------:R-:W-:Y:S01]  /*0d40*/  IADD3 R126, R116, 0x200, RZ ;  /* 0x00000200747e7810 */ /* 0x000fe20007ffe0ff */
[----:B------:R-:W-:Y:S01]  /*0d50*/  IMAD.WIDE.U32 R128, R128, R177, c[0x0][0x208] ;  /* 0x0000820080807625 */ /* 0x000fe200078e00b1 */
[----:B------:R-:W-:Y:S01]  /*0d60*/  IADD3 R130, R116, 0x100, RZ ;  /* 0x0000010074827810 */ /* 0x000fe20007ffe0ff */
[----:B------:R-:W3:Y:S01]  /*0d70*/  LDG.E.64 R134, [R134.64] ;  /* 0x0000000486867981 */ /* 0x000ee2000c1e1b00 */
[----:B------:R-:W-:Y:S01]  /*0d80*/  IADD3 R148, R46, 0x200, RZ ;  /* 0x000002002e947810 */ /* 0x000fe20007ffe0ff */
[----:B------:R-:W-:Y:S02]  /*0d90*/  IMAD.WIDE R136, R2, R169, c[0x0][0x1a0] ;  /* 0x0000680002887625 */ /* 0x000fe400078e02a9 */
[----:B------:R-:W4:Y:S02]  /*0da0*/  LDG.E.64 R128, [R128.64] ;  /* 0x0000000480807981 */ /* 0x000f24000c1e1b00 */
        /* <DEDUP_REMOVED lines=14> */
[----:B------:R-:W4:Y:S01]  /*0e90*/  LDG.E.64 R122, [R122.64] ;  /* 0x000000047a7a7981 */ /* 0x000f22000c1e1b00 */
[----:B-----5:R-:W-:-:S13]  /*0ea0*/  ISETP.GE.AND P2, PT, R194, 0x1, PT ;  /* 0x00000001c200780c */ /* 0x020fda0003f46270 */
[----:B------:R-:W-:-:S05]  /*0eb0*/  @P2 IADD3 R47, R194, -0x1, RZ ;  /* 0xffffffffc22f2810 */ /* 0x000fca0007ffe0ff */
[----:B------:R-:W-:-:S05]  /*0ec0*/  @P2 IMAD R47, R47, c[0x0][0x168], RZ ;  /* 0x00005a002f2f2a24 */ /* 0x000fca00078e02ff */
[----:B------:R-:W-:Y:S01]  /*0ed0*/  @P2 SHF.R.S32.HI R138, RZ, 0x1f, R47 ;  /* 0x0000001fff8a2819 */ /* 0x000fe2000001142f */
[----:B------:R-:W-:-:S03]  /*0ee0*/  IMAD.MOV.U32 R174, RZ, RZ, RZ ;  /* 0x000000ffffae7224 */ /* 0x000fc600078e00ff */
[----:B------:R-:W-:-:S04]  /*0ef0*/  @P2 LEA.HI R138, R138, R47, RZ, 0x2 ;  /* 0x0000002f8a8a2211 */ /* 0x000fc800078f10ff */
[----:B------:R-:W-:-:S04]  /*0f00*/  @P2 LEA.HI.SX32 R174, R138, R163, 0x1e ;  /* 0x000000a38aae2211 */ /* 0x000fc800078ff2ff */
[C---:B0-----:R-:W-:Y:S02]  /*0f10*/  IADD3 R136, R174.reuse, 0x80, RZ ;  /* 0x00000080ae887810 */ /* 0x041fe40007ffe0ff */
[C---:B------:R-:W-:Y:S02]  /*0f20*/  IADD3 R138, R174.reuse, 0x100, RZ ;  /* 0x00000100ae8a7810 */ /* 0x040fe40007ffe0ff */
[C---:B------:R-:W-:Y:S02]  /*0f30*/  IADD3 R166, R174.reuse, 0x180, RZ ;  /* 0x00000180aea67810 */ /* 0x040fe40007ffe0ff */
[C---:B------:R-:W-:Y:S01]  /*0f40*/  IADD3 R168, R174.reuse, 0x200, RZ ;  /* 0x00000200aea87810 */ /* 0x040fe20007ffe0ff */
[----:B------:R-:W-:-:S04]  /*0f50*/  IMAD.WIDE.U32 R174, R174, R169, c[0x0][0x190] ;  /* 0x00006400aeae7625 */ /* 0x000fc800078e00a9 */
[-C--:B------:R-:W-:Y:S01]  /*0f60*/  IMAD.WIDE.U32 R136, R136, R169.reuse, c[0x0][0x190] ;  /* 0x0000640088887625 */ /* 0x080fe200078e00a9 */
[----:B------:R-:W-:Y:S01]  /*0f70*/  ISETP.NE.U32.AND P0, PT, RZ, c[0x0][0x218], PT ;  /* 0x00008600ff007a0c */ /* 0x000fe20003f05070 */
[----:B------:R0:W5:Y:S02]  /*0f80*/  LDG.E R174, [R174.64] ;  /* 0x00000004aeae7981 */ /* 0x000164000c1e1900 */
[----:B------:R-:W-:-:S04]  /*0f90*/  IMAD.WIDE.U32 R138, R138, R169, c[0x0][0x190] ;  /* 0x000064008a8a7625 */ /* 0x000fc800078e00a9 */
[-C--:B------:R-:W-:Y:S01]  /*0fa0*/  IMAD.WIDE.U32 R166, R166, R169.reuse, c[0x0][0x190] ;  /* 0x00006400a6a67625 */ /* 0x080fe200078e00a9 */
[----:B------:R-:W-:Y:S01]  /*0fb0*/  ISETP.NE.AND.EX P0, PT, RZ, c[0x0][0x21c], PT, P0 ;  /* 0x00008700ff007a0c */ /* 0x000fe20003f05300 */
[----:B------:R4:W5:Y:S02]  /*0fc0*/  LDG.E R191, [R138.64] ;  /* 0x000000048abf7981 */ /* 0x000964000c1e1900 */
[----:B------:R-:W-:Y:S02]  /*0fd0*/  IMAD.WIDE.U32 R168, R168, R169, c[0x0][0x190] ;  /* 0x00006400a8a87625 */ /* 0x000fe400078e00a9 */
[----:B------:R1:W5:Y:S04]  /*0fe0*/  LDG.E R166, [R166.64] ;  /* 0x00000004a6a67981 */ /* 0x000368000c1e1900 */
[----:B------:R1:W5:Y:S04]  /*0ff0*/  LDG.E R168, [R168.64] ;  /* 0x00000004a8a87981 */ /* 0x000368000c1e1900 */
[----:B------:R-:W-:Y:S01]  /*1000*/  @P0 IMAD.WIDE.U32 R148, R148, R177, c[0x0][0x218] ;  /* 0x0000860094940625 */ /* 0x000fe200078e00b1 */
[----:B------:R0:W5:Y:S04]  /*1010*/  @P0 LDG.E.64 R152, [R114.64] ;  /* 0x0000000472980981 */ /* 0x000168000c1e1b00 */
[----:B------:R0:W5:Y:S04]  /*1020*/  @P0 LDG.E.64 R154, [R112.64] ;  /* 0x00000004709a0981 */ /* 0x000168000c1e1b00 */
[----:B------:R0:W5:Y:S04]  /*1030*/  @P0 LDG.E.64 R156, [R110.64] ;  /* 0x000000046e9c0981 */ /* 0x000168000c1e1b00 */
[----:B------:R0:W5:Y:S04]  /*1040*/  @P0 LDG.E.64 R158, [R108.64] ;  /* 0x000000046c9e0981 */ /* 0x000168000c1e1b00 */
[----:B------:R0:W5:Y:S01]  /*1050*/  @P0 LDG.E.64 R160, [R148.64] ;  /* 0x0000000494a00981 */ /* 0x000162000c1e1b00 */
[----:B------:R-:W-:-:S03]  /*1060*/  ISETP.NE.AND P0, PT, R23, RZ, PT ;  /* 0x000000ff1700720c */ /* 0x000fc60003f05270 */
[----:B------:R0:W5:Y:S01]  /*1070*/  LDG.E R193, [R136.64] ;  /* 0x0000000488c17981 */ /* 0x000162000c1e1900 */
[--C-:B--2---:R-:W-:Y:S02]  /*1080*/  SHF.R.U64 R47, R124, 0x10, R125.reuse ;  /* 0x000000107c2f7819 */ /* 0x104fe4000000127d */
[--C-:B------:R-:W-:Y:S02]  /*1090*/  SHF.R.U32.HI R150, RZ, 0x10, R125.reuse ;  /* 0x00000010ff967819 */ /* 0x100fe4000001167d */
[----:B------:R-:W-:Y:S01]  /*10a0*/  PRMT R125, RZ, 0x5410, R125 ;  /* 0x00005410ff7d7816 */ /* 0x000fe2000000007d */
[----:B---3--:R-:W-:Y:S02]  /*10b0*/  IMAD.MOV.U32 R147, RZ, RZ, R134 ;  /* 0x000000ffff937224 */ /* 0x008fe400078e0086 */
[----:B----4-:R-:W-:Y:S01]  /*10c0*/  IMAD.MOV.U32 R139, RZ, RZ, R128 ;  /* 0x000000ffff8b7224 */ /* 0x010fe200078e0080 */
[----:B0-----:R-:W-:Y:S02]  /*10d0*/  SHF.R.U64 R113, R128, 0x10, R129 ;  /* 0x0000001080717819 */ /* 0x001fe40000001281 */
[----:B------:R-:W-:-:S02]  /*10e0*/  FSEL R198, R162, RZ, !P0 ;  /* 0x000000ffa2c67208 */ /* 0x000fc40004000000 */
[----:B------:R-:W-:Y:S02]  /*10f0*/  MOV R111, R129 ;  /* 0x00000081006f7202 */ /* 0x000fe40000000f00 */
[----:B------:R-:W-:Y:S02]  /*1100*/  SHF.R.U32.HI R114, RZ, 0x10, R129 ;  /* 0x00000010ff727819 */ /* 0x000fe40000011681 */
[----:B------:R-:W-:Y:S02]  /*1110*/  SHF.R.U64 R128, R116, 0x10, R117 ;  /* 0x0000001074807819 */ /* 0x000fe40000001275 */
[----:B------:R-:W-:Y:S02]  /*1120*/  SHF.R.U32.HI R149, RZ, 0x10, R119 ;  /* 0x00000010ff957819 */ /* 0x000fe40000011677 */
[----:B------:R-:W-:Y:S01]  /*1130*/  PRMT R116, RZ, 0x5410, R116 ;  /* 0x00005410ff747816 */ /* 0x000fe20000000074 */
[----:B------:R-:W-:Y:S01]  /*1140*/  IMAD.MOV.U32 R146, RZ, RZ, R132 ;  /* 0x000000ffff927224 */ /* 0x000fe200078e0084 */
[----:B------:R-:W-:-:S02]  /*1150*/  SHF.R.U64 R144, R132, 0x10, R133 ;  /* 0x0000001084907819 */ /* 0x000fc40000001285 */
[----:B------:R-:W-:Y:S01]  /*1160*/  SHF.R.U64 R138, R118, 0x10, R119 ;  /* 0x00000010768a7819 */ /* 0x000fe20000001277 */
[----:B------:R-:W-:Y:S01]  /*1170*/  IMAD.MOV.U32 R112, RZ, RZ, R126 ;  /* 0x000000ffff707224 */ /* 0x000fe200078e007e */
[--C-:B------:R-:W-:Y:S01]  /*1180*/  SHF.R.U64 R110, R126, 0x10, R127.reuse ;  /* 0x000000107e6e7819 */ /* 0x100fe2000000127f */
[--C-:B------:R-:W-:Y:S01]  /*1190*/  IMAD.MOV.U32 R109, RZ, RZ, R127.reuse ;  /* 0x000000ffff6d7224 */ /* 0x100fe200078e007f */
[----:B------:R-:W-:Y:S02]  /*11a0*/  SHF.R.U32.HI R108, RZ, 0x10, R127 ;  /* 0x00000010ff6c7819 */ /* 0x000fe4000001167f */
[----:B------:R-:W-:Y:S02]  /*11b0*/  PRMT R129, RZ, 0x5410, R119 ;  /* 0x00005410ff817816 */ /* 0x000fe40000000077 */
[----:B------:R-:W-:Y:S01]  /*11c0*/  SHF.R.U64 R148, R120, 0x10, R121 ;  /* 0x0000001078947819 */ /* 0x000fe20000001279 */
[----:B------:R-:W-:Y:S01]  /*11d0*/  IMAD.MOV.U32 R143, RZ, RZ, R133 ;  /* 0x000000ffff8f7224 */ /* 0x000fe200078e0085 */
[----:B------:R-:W-:-:S02]  /*11e0*/  SHF.R.U32.HI R132, RZ, 0x10, R117 ;  /* 0x00000010ff847819 */ /* 0x000fc40000011675 */
[----:B------:R-:W-:Y:S02]  /*11f0*/  PRMT R126, RZ, 0x5410, R117 ;  /* 0x00005410ff7e7816 */ /* 0x000fe40000000075 */
[----:B------:R-:W-:Y:S01]  /*1200*/  PRMT R127, RZ, 0x5410, R118 ;  /* 0x00005410ff7f7816 */ /* 0x000fe20000000076 */
[----:B------:R-:W-:Y:S01]  /*1210*/  FADD.FTZ R118, -R198, R125 ;  /* 0x0000007dc6767221 */ /* 0x000fe20000010100 */
[----:B------:R-:W-:Y:S02]  /*1220*/  PRMT R120, RZ, 0x5410, R120 ;  /* 0x00005410ff787816 */ /* 0x000fe40000000078 */
[----:B------:R-:W-:Y:S01]  /*1230*/  PRMT R47, RZ, 0x5410, R47 ;  /* 0x00005410ff2f7816 */ /* 0x000fe2000000002f */
[----:B------:R-:W-:Y:S01]  /*1240*/  IMAD.MOV.U32 R115, RZ, RZ, R131 ;  /* 0x000000ffff737224 */ /* 0x000fe200078e0083 */
[----:B------:R-:W-:Y:S02]  /*1250*/  SHF.R.U64 R163, R134, 0x10, R135 ;  /* 0x0000001086a37819 */ /* 0x000fe40000001287 */
[----:B------:R-:W-:-:S02]  /*1260*/  MOV R136, R135 ;  /* 0x0000008700887202 */ /* 0x000fc40000000f00 */
[----:B------:R-:W-:Y:S02]  /*1270*/  SHF.R.U32.HI R151, RZ, 0x10, R135 ;  /* 0x00000010ff977819 */ /* 0x000fe40000011687 */
[----:B------:R-:W-:Y:S02]  /*1280*/  SHF.R.U32.HI R145, RZ, 0x10, R133 ;  /* 0x00000010ff917819 */ /* 0x000fe40000011685 */
[----:B------:R-:W-:Y:S02]  /*1290*/  PRMT R117, RZ, 0x5410, R150 ;  /* 0x00005410ff757816 */ /* 0x000fe40000000096 */
[----:B------:R-:W-:Y:S02]  /*12a0*/  MOV R142, R130 ;  /* 0x00000082008e7202 */ /* 0x000fe40000000f00 */
[--C-:B------:R-:W-:Y:S02]  /*12b0*/  SHF.R.U64 R141, R130, 0x10, R131.reuse ;  /* 0x00000010828d7819 */ /* 0x100fe40000001283 */
[----:B------:R-:W-:-:S02]  /*12c0*/  SHF.R.U32.HI R140, RZ, 0x10, R131 ;  /* 0x00000010ff8c7819 */ /* 0x000fc40000011683 */
[----:B------:R-:W-:Y:S02]  /*12d0*/  SHF.R.U32.HI R134, RZ, 0x10, R121 ;  /* 0x00000010ff867819 */ /* 0x000fe40000011679 */
[--C-:B------:R-:W-:Y:S02]  /*12e0*/  SHF.R.U64 R137, R122, 0x10, R123.reuse ;  /* 0x000000107a897819 */ /* 0x100fe4000000127b */
[--C-:B------:R-:W-:Y:S02]  /*12f0*/  SHF.R.U32.HI R135, RZ, 0x10, R123.reuse ;  /* 0x00000010ff877819 */ /* 0x100fe4000001167b */
[----:B------:R-:W-:Y:S02]  /*1300*/  PRMT R133, RZ, 0x5410, R123 ;  /* 0x00005410ff857816 */ /* 0x000fe4000000007b */
[----:B------:R-:W-:Y:S02]  /*1310*/  PRMT R125, RZ, 0x5410, R149 ;  /* 0x00005410ff7d7816 */ /* 0x000fe40000000095 */
[----:B------:R-:W-:-:S02]  /*1320*/  PRMT R124, RZ, 0x5410, R124 ;  /* 0x00005410ff7c7816 */ /* 0x000fc4000000007c */
        /* <DEDUP_REMOVED lines=20> */
[----:B------:R-:W-:Y:S01]  /*1470*/  FMUL.FTZ R125, R45, R138 ;  /* 0x0000008a2d7d7220 */ /* 0x000fe20000410000 */
[----:B------:R-:W-:Y:S01]  /*1480*/  PRMT R138, RZ, 0x5410, R163 ;  /* 0x00005410ff8a7816 */ /* 0x000fe200000000a3 */
[----:B------:R-:W-:-:S02]  /*1490*/  FADD.FTZ R128, -R198, R126 ;  /* 0x0000007ec6807221 */ /* 0x000fc40000010100 */
[----:B------:R-:W-:Y:S02]  /*14a0*/  FMUL.FTZ R136, R3, R147 ;  /* 0x0000009303887220 */ /* 0x000fe40000410000 */
        /* <DEDUP_REMOVED lines=8> */
[----:B------:R-:W-:Y:S02]  /*1530*/  FADD.FTZ R198, -R198, R117 ;  /* 0x00000075c6c67221 */ /* 0x000fe40000010100 */
[C---:B------:R-:W-:Y:S02]  /*1540*/  FMUL.FTZ R47, R45.reuse, R124 ;  /* 0x0000007c2d2f7220 */ /* 0x040fe40000410000 */
[C---:B------:R-:W-:Y:S01]  /*1550*/  FMUL.FTZ R129, R45.reuse, R164 ;  /* 0x000000a42d817220 */ /* 0x040fe20000410000 */
[----:B------:R-:W-:Y:S01]  /*1560*/  PRMT R164, RZ, 0x5410, R110 ;  /* 0x00005410ffa47816 */ /* 0x000fe2000000006e */
[----:B------:R-:W-:-:S02]  /*1570*/  FMUL.FTZ R117, R45, R118 ;  /* 0x000000762d757220 */ /* 0x000fc40000410000 */
[C---:B------:R-:W-:Y:S01]  /*1580*/  FMUL.FTZ R116, R45.reuse, R116 ;  /* 0x000000742d747220 */ /* 0x040fe20000410000 */
[----:B------:R-:W-:Y:S01]  /*1590*/  PRMT R163, RZ, 0x5410, R109 ;  /* 0x00005410ffa37816 */ /* 0x000fe2000000006d */
[C---:B------:R-:W-:Y:S02]  /*15a0*/  FMUL.FTZ R121, R45.reuse, R128 ;  /* 0x000000802d797220 */ /* 0x040fe40000410000 */
[----:B------:R-:W-:Y:S02]  /*15b0*/  FMUL.FTZ R118, R45, R120 ;  /* 0x000000782d767220 */ /* 0x000fe40000410000 */
[----:B------:R-:W-:Y:S02]  /*15c0*/  FMUL.FTZ R135, R25, R138 ;  /* 0x0000008a19877220 */ /* 0x000fe40000410000 */
[----:B------:R-:W-:Y:S02]  /*15d0*/  FADD.FTZ R110, RZ, R136 ;  /* 0x00000088ff6e7221 */ /* 0x000fe40000010000 */
[----:B------:R-:W-:-:S02]  /*15e0*/  FMUL.FTZ R120, R45, R126 ;  /* 0x0000007e2d787220 */ /* 0x000fc40000410000 */
[C---:B------:R-:W-:Y:S01]  /*15f0*/  FMUL.FTZ R128, R45.reuse, R162 ;  /* 0x000000a22d807220 */ /* 0x040fe20000410000 */
[----:B------:R-:W-:Y:S01]  /*1600*/  PRMT R162, RZ, 0x5410, R113 ;  /* 0x00005410ffa27816 */ /* 0x000fe20000000071 */
[----:B------:R-:W-:Y:S01]  /*1610*/  FMUL.FTZ R126, R45, R148 ;  /* 0x000000942d7e7220 */ /* 0x000fe20000410000 */
[----:B------:R-:W-:Y:S01]  /*1620*/  PRMT R148, RZ, 0x5410, R151 ;  /* 0x00005410ff947816 */ /* 0x000fe20000000097 */
[----:B------:R-:W-:Y:S01]  /*1630*/  FFMA.FTZ R109, R47, R136, RZ ;  /* 0x000000882f6d7223 */ /* 0x000fe200000100ff */
[----:B------:R-:W-:Y:S01]  /*1640*/  PRMT R113, RZ, 0x5410, R111 ;  /* 0x00005410ff717816 */ /* 0x000fe2000000006f */
[----:B------:R-:W-:Y:S02]  /*1650*/  FADD.FTZ R93, R93, R138 ;  /* 0x0000008a5d5d7221 */ /* 0x000fe40000010000 */
[----:B------:R-:W-:Y:S02]  /*1660*/  FFMA.FTZ R49, R116, R138, R49 ;  /* 0x0000008a74317223 */ /* 0x000fe40000010031 */
[----:B------:R-:W-:-:S02]  /*1670*/  FMUL.FTZ R138, R4, R137 ;  /* 0x00000089048a7220 */ /* 0x000fc40000410000 */
[----:B------:R-:W-:Y:S01]  /*1680*/  FADD.FTZ R111, R110, R135 ;  /* 0x000000876e6f7221 */ /* 0x000fe20000010000 */
[----:B------:R-:W-:Y:S01]  /*1690*/  PRMT R146, RZ, 0x5410, R146 ;  /* 0x00005410ff927816 */ /* 0x000fe20000000092 */
[----:B------:R-:W-:Y:S02]  /*16a0*/  FFMA.FTZ R109, R116, R135, R109 ;  /* 0x00000087746d7223 */ /* 0x000fe4000001006d */
[----:B------:R-:W-:Y:S02]  /*16b0*/  FADD.FTZ R94, R94, R137 ;  /* 0x000000895e5e7221 */ /* 0x000fe40000010000 */
[----:B------:R-:W-:Y:S02]  /*16c0*/  FFMA.FTZ R50, R117, R137, R50 ;  /* 0x0000008975327223 */ /* 0x000fe40000010032 */
[----:B------:R-:W-:Y:S02]  /*16d0*/  FMUL.FTZ R137, R26, R148 ;  /* 0x000000941a897220 */ /* 0x000fe40000410000 */
[----:B------:R-:W-:Y:S01]  /*16e0*/  FADD.FTZ R110, R111, R138 ;  /* 0x0000008a6f6e7221 */ /* 0x000fe20000010000 */
[----:B------:R-:W-:Y:S01]  /*16f0*/  PRMT R144, RZ, 0x5410, R144 ;  /* 0x00005410ff907816 */ /* 0x000fe20000000090 */
[----:B------:R-:W-:Y:S01]  /*1700*/  FFMA.FTZ R109, R117, R138, R109 ;  /* 0x0000008a756d7223 */ /* 0x000fe2000001006d */
[----:B------:R-:W-:Y:S01]  /*1710*/  PRMT R149, RZ, 0x5410, R140 ;  /* 0x00005410ff957816 */ /* 0x000fe2000000008c */
[----:B------:R-:W-:-:S02]  /*1720*/  FMUL.FTZ R140, R5, R146 ;  /* 0x00000092058c7220 */ /* 0x000fc40000410000 */
[----:B------:R-:W-:Y:S01]  /*1730*/  FADD.FTZ R111, R110, R137 ;  /* 0x000000896e6f7221 */ /* 0x000fe20000010000 */
[----:B------:R-:W-:Y:S01]  /*1740*/  PRMT R143, RZ, 0x5410, R143 ;  /* 0x00005410ff8f7816 */ /* 0x000fe2000000008f */
[C---:B------:R-:W-:Y:S02]  /*1750*/  FMUL.FTZ R119, R45.reuse, R122 ;  /* 0x0000007a2d777220 */ /* 0x040fe40000410000 */
[----:B------:R-:W-:Y:S01]  /*1760*/  FMUL.FTZ R127, R45, R150 ;  /* 0x000000962d7f7220 */ /* 0x000fe20000410000 */
[----:B------:R-:W-:Y:S01]  /*1770*/  PRMT R150, RZ, 0x5410, R139 ;  /* 0x00005410ff967816 */ /* 0x000fe2000000008b */
[----:B------:R-:W-:Y:S02]  /*1780*/  FFMA.FTZ R109, R118, R137, R109 ;  /* 0x00000089766d7223 */ /* 0x000fe4000001006d */
[----:B------:R-:W-:Y:S02]  /*1790*/  FMUL.FTZ R139, R27, R144 ;  /* 0x000000901b8b7220 */ /* 0x000fe40000410000 */
[----:B------:R-:W-:Y:S01]  /*17a0*/  FADD.FTZ R110, R111, R140 ;  /* 0x0000008c6f6e7221 */ /* 0x000fe20000010000 */
[----:B------:R-:W-:Y:S01]  /*17b0*/  PRMT R145, RZ, 0x5410, R145 ;  /* 0x00005410ff917816 */ /* 0x000fe20000000091 */
[----:B------:R-:W-:-:S02]  /*17c0*/  FADD.FTZ R92, R92, R147 ;  /* 0x000000935c5c7221 */ /* 0x000fc40000010000 */
[----:B------:R-:W-:Y:S01]  /*17d0*/  FFMA.FTZ R48, R47, R147, R48 ;  /* 0x000000932f307223 */ /* 0x000fe20000010030 */
[----:B------:R-:W-:Y:S01]  /*17e0*/  PRMT R147, RZ, 0x5410, R142 ;  /* 0x00005410ff937816 */ /* 0x000fe2000000008e */
[----:B------:R-:W-:Y:S02]  /*17f0*/  FFMA.FTZ R109, R119, R140, R109 ;  /* 0x0000008c776d7223 */ /* 0x000fe4000001006d */
[----:B------:R-:W-:Y:S02]  /*1800*/  FMUL.FTZ R142, R6, R143 ;  /* 0x0000008f068e7220 */ /* 0x000fe40000410000 */
[----:B------:R-:W-:Y:S02]  /*1810*/  FADD.FTZ R111, R110, R139 ;  /* 0x0000008b6e6f7221 */ /* 0x000fe40000010000 */
[----:B------:R-:W-:Y:S02]  /*1820*/  FADD.FTZ R95, R95, R148 ;  /* 0x000000945f5f7221 */ /* 0x000fe40000010000 */
[----:B------:R-:W-:Y:S01]  /*1830*/  FFMA.FTZ R51, R118, R148, R51 ;  /* 0x0000009476337223 */ /* 0x000fe20000010033 */
[----:B------:R-:W-:Y:S01]  /*1840*/  PRMT R148, RZ, 0x5410, R141 ;  /* 0x00005410ff947816 */ /* 0x000fe2000000008d */
[----:B------:R-:W-:-:S02]  /*1850*/  FFMA.FTZ R109, R120, R139, R109 ;  /* 0x0000008b786d7223 */ /* 0x000fc4000001006d */
[----:B------:R-:W-:Y:S02]  /*1860*/  FMUL.FTZ R141, R28, R145 ;  /* 0x000000911c8d7220 */ /* 0x000fe40000410000 */
[----:B------:R-:W-:Y:S02]  /*1870*/  FADD.FTZ R110, R111, R142 ;  /* 0x0000008e6f6e7221 */ /* 0x000fe40000010000 */
[----:B------:R-:W-:Y:S02]  /*1880*/  FMUL.FTZ R122, R45, R130 ;  /* 0x000000822d7a7220 */ /* 0x000fe40000410000 */
[----:B------:R-:W-:Y:S02]  /*1890*/  FFMA.FTZ R109, R121, R142, R109 ;  /* 0x0000008e796d7223 */ /* 0x000fe4000001006d */
[----:B------:R-:W-:Y:S02]  /*18a0*/  FADD.FTZ R89, R89, R144 ;  /* 0x0000009059597221 */ /* 0x000fe40000010000 */
[----:B------:R-:W-:-:S02]  /*18b0*/  FFMA.FTZ R53, R120, R144, R53 ;  /* 0x0000009078357223 */ /* 0x000fc40000010035 */
[----:B------:R-:W-:Y:S02]  /*18c0*/  FMUL.FTZ R144, R7, R147 ;  /* 0x0000009307907220 */ /* 0x000fe40000410000 */
[----:B------:R-:W-:Y:S01]  /*18d0*/  FADD.FTZ R111, R110, R141 ;  /* 0x0000008d6e6f7221 */ /* 0x000fe20000010000 */
[----:B------:R-:W-:Y:S01]  /*18e0*/  PRMT R115, RZ, 0x5410, R115 ;  /* 0x00005410ff737816 */ /* 0x000fe20000000073 */
[----:B------:R-:W-:Y:S02]  /*18f0*/  FMUL.FTZ R123, R45, R132 ;  /* 0x000000842d7b7220 */ /* 0x000fe40000410000 */
[----:B------:R-:W-:Y:S02]  /*1900*/  FFMA.FTZ R109, R122, R141, R109 ;  /* 0x0000008d7a6d7223 */ /* 0x000fe4000001006d */
[----:B------:R-:W-:Y:S02]  /*1910*/  FADD.FTZ R90, R90, R143 ;  /* 0x0000008f5a5a7221 */ /* 0x000fe40000010000 */
        /* <DEDUP_REMOVED lines=18> */
[----:B------:R-:W-:-:S02]  /*1a40*/  FADD.FTZ R111, R110, R145 ;  /* 0x000000916e6f7221 */ /* 0x000fc40000010000 */
        /* <DEDUP_REMOVED lines=17> */
[----:B------:R-:W-:Y:S02]  /*1b60*/  FMUL.FTZ R130, R45, R170 ;  /* 0x000000aa2d827220 */ /* 0x000fe40000410000 */
[----:B------:R-:W-:Y:S02]  /*1b70*/  FFMA.FTZ R109, R129, R150, R109 ;  /* 0x00000096816d7223 */ /* 0x000fe4000001006d */
[----:B------:R-:W-:-:S02]  /*1b80*/  FMUL.FTZ R170, R11, R112 ;  /* 0x000000700baa7220 */ /* 0x000fc40000410000 */
[----:B------:R-:W-:Y:S02]  /*1b90*/  FADD.FTZ R111, R110, R149 ;  /* 0x000000956e6f7221 */ /* 0x000fe40000010000 */
[----:B------:R-:W-:Y:S02]  /*1ba0*/  FMUL.FTZ R131, R45, R172 ;  /* 0x000000ac2d837220 */ /* 0x000fe40000410000 */
[----:B------:R-:W-:Y:S02]  /*1bb0*/  FFMA.FTZ R109, R130, R149, R109 ;  /* 0x00000095826d7223 */ /* 0x000fe4000001006d */
[----:B------:R-:W-:Y:S02]  /*1bc0*/  FMUL.FTZ R151, R33, R164 ;  /* 0x000000a421977220 */ /* 0x000fe40000410000 */
[----:B------:R-:W-:Y:S02]  /*1bd0*/  FADD.FTZ R110, R111, R170 ;  /* 0x000000aa6f6e7221 */ /* 0x000fe40000010000 */
[----:B------:R-:W-:-:S02]  /*1be0*/  FMUL.FTZ R132, R45, R176 ;  /* 0x000000b02d847220 */ /* 0x000fc40000410000 */
[----:B------:R-:W-:Y:S02]  /*1bf0*/  FFMA.FTZ R109, R131, R170, R109 ;  /* 0x000000aa836d7223 */ /* 0x000fe4000001006d */
[----:B------:R-:W-:Y:S01]  /*1c00*/  FADD.FTZ R111, R110, R151 ;  /* 0x000000976e6f7221 */ /* 0x000fe20000010000 */
[----:B------:R-:W-:Y:S01]  /*1c10*/  PRMT R110, RZ, 0x5410, R108 ;  /* 0x00005410ff6e7816 */ /* 0x000fe2000000006c */
[C---:B------:R-:W-:Y:S02]  /*1c20*/  FMUL.FTZ R133, R45.reuse, R196 ;  /* 0x000000c42d857220 */ /* 0x040fe40000410000 */
[----:B------:R-:W-:Y:S02]  /*1c30*/  FMUL.FTZ R172, R12, R163 ;  /* 0x000000a30cac7220 */ /* 0x000fe40000410000 */
        /* <DEDUP_REMOVED lines=23> */
.L_x_1016:
[----:B-1----:R-:W-:Y:S05]  /*1db0*/  BSYNC B0 ;  /* 0x0000000000007941 */ /* 0x002fea0003800000 */
.L_x_1014:
[----:B------:R-:W-:Y:S02]  /*1dc0*/  LOP3.LUT P2, RZ, R24, 0xff, RZ, 0xc0, !PT ;  /* 0x000000ff18ff7812 */ /* 0x000fe4000784c0ff */
[----:B0-----:R-:W-:Y:S02]  /*1dd0*/  SHF.R.U32.HI R110, RZ, 0x5, R0 ;  /* 0x00000005ff6e7819 */ /* 0x001fe40000011600 */
[----:B------:R-:W-:Y:S02]  /*1de0*/  LOP3.LUT P0, RZ, R0, 0x1f, RZ, 0xc0, !PT ;  /* 0x0000001f00ff7812 */ /* 0x000fe4000780c0ff */
[----:B------:R-:W-:-:S07]  /*1df0*/  LOP3.LUT R169, R110, 0x7fffffc, RZ, 0xc0, !PT ;  /* 0x07fffffc6ea97812 */ /* 0x000fce00078ec0ff */
[----:B------:R-:W-:Y:S01]  /*1e00*/  @!P2 IADD3 R169, R169, 0x4, RZ ;  /* 0x00000004a9a9a810 */ /* 0x000fe20007ffe0ff */
[----:B------:R-:W-:Y:S05]  /*1e10*/  BRA.DIV ~URZ, `(.L_x_1017) ;  /* 0x000033727f007947 */ /* 0x000fea000b800000 */
[----:B------:R0:W1:Y:S02]  /*1e20*/  SHFL.DOWN PT, R112, R175, 0x10, 0x1f ;  /* 0x0a001f00af707f89 */ /* 0x00006400000e0000 */
.L_x_1143:
        /* <DEDUP_REMOVED lines=18> */
.L_x_1144:
[----:B------:R-:W-:Y:S01]  /*1f50*/  ISETP.GE.AND P2, PT, R194, 0x1, PT ;  /* 0x00000001c200780c */ /* 0x000fe20003f46270 */
[----:B--2---:R-:W-:Y:S01]  /*1f60*/  FADD.FTZ R164, R115, R114 ;  /* 0x0000007273a47221 */ /* 0x004fe20000010000 */
[----:B------:R-:W-:Y:S01]  /*1f70*/  @!P0 LOP3.LUT R110, R110, 0x3, RZ, 0xc0, !PT ;  /* 0x000000036e6e8812 */ /* 0x000fe200078ec0ff */
[----:B-1----:R-:W-:Y:S01]  /*1f80*/  FADD.FTZ R165, R165, R162 ;  /* 0x000000a2a5a57221 */ /* 0x002fe20000010000 */
[----:B------:R-:W-:Y:S01]  /*1f90*/  WARPSYNC 0xffffffff ;  /* 0xffffffff00007948 */ /* 0x000fe20003800000 */
[----:B------:R-:W-:Y:S02]  /*1fa0*/  MOV R167, RZ ;  /* 0x000000ff00a77202 */ /* 0x000fe40000000f00 */
[----:B------:R-:W-:-:S05]  /*1fb0*/  @!P0 IMAD.IADD R175, R169, 0x1, R110 ;  /* 0x00000001a9af8824 */ /* 0x000fca00078e026e */
[----:B------:R-:W-:Y:S01]  /*1fc0*/  @!P0 STS.64 [R175.X8+0x2800], R164 ;  /* 0x002800a4af008388 */ /* 0x000fe20000008a00 */
[----:B------:R-:W-:Y:S01]  /*1fd0*/  @P2 IADD3 R194, R194, -0x1, RZ ;  /* 0xffffffffc2c22810 */ /* 0x000fe20007ffe0ff */
[----:B------:R-:W-:Y:S01]  /*1fe0*/  @P2 IMAD.MOV.U32 R112, RZ, RZ, 0x8 ;  /* 0x00000008ff702424 */ /* 0x000fe200078e00ff */
[----:B------:R-:W-:-:S03]  /*1ff0*/  @P2 LOP3.LUT R108, R0, 0x7f, RZ, 0xc0, !PT ;  /* 0x0000007f006c2812 */ /* 0x000fc600078ec0ff */
[----:B------:R-:W-:-:S05]  /*2000*/  @P2 IMAD R194, R194, c[0x0][0x168], RZ ;  /* 0x00005a00c2c22a24 */ /* 0x000fca00078e02ff */
[----:B------:R-:W-:-:S04]  /*2010*/  @P2 SHF.R.S32.HI R109, RZ, 0x1f, R194 ;  /* 0x0000001fff6d2819 */ /* 0x000fc800000114c2 */
[----:B------:R-:W-:-:S04]  /*2020*/  @P2 LEA.HI R109, R109, R194, RZ, 0x2 ;  /* 0x000000c26d6d2211 */ /* 0x000fc800078f10ff */
[----:B------:R-:W-:Y:S01]  /*2030*/  @P2 LEA.HI.SX32 R167, R109, R108, 0x1e ;  /* 0x0000006c6da72211 */ /* 0x000fe200078ff2ff */
[----:B------:R-:W-:Y:S04]  /*2040*/  BAR.SYNC.DEFER_BLOCKING 0x0 ;  /* 0x0000000000007b1d */ /* 0x000fe80000010000 */
[----:B0-----:R-:W-:-:S06]  /*2050*/  @P2 IMAD.WIDE.U32 R162, R167, R112, c[0x0][0x170] ;  /* 0x00005c00a7a22625 */ /* 0x001fcc00078e0070 */
[----:B------:R-:W2:Y:S01]  /*2060*/  @P2 LDG.E.64 R162, [R162.64] ;  /* 0x00000004a2a22981 */ /* 0x000ea2000c1e1b00 */
[----:B------:R-:W-:Y:S01]  /*2070*/  ISETP.NE.AND P0, PT, R23, RZ, PT ;  /* 0x000000ff1700720c */ /* 0x000fe20003f05270 */
[----:B------:R-:W-:Y:S02]  /*2080*/  BSSY B0, `(.L_x_1019) ;  /* 0x0000026000007945 */ /* 0x000fe40003800000 */
[----:B------:R-:W0:Y:S04]  /*2090*/  LDS.128 R108, [R169.X8+0x2800] ;  /* 0x00280000a96c7984 */ /* 0x000e280000008c00 */
[----:B------:R-:W1:Y:S01]  /*20a0*/  LDS.128 R112, [R169.X8+0x2810] ;  /* 0x00281000a9707984 */ /* 0x000e620000008c00 */
[----:B0-----:R-:W-:Y:S02]  /*20b0*/  FADD.FTZ R177, RZ, R108 ;  /* 0x0000006cffb17221 */ /* 0x001fe40000010000 */
[----:B------:R-:W-:-:S02]  /*20c0*/  FADD.FTZ R108, RZ, R109 ;  /* 0x0000006dff6c7221 */ /* 0x000fc40000010000 */
[----:B------:R-:W-:Y:S02]  /*20d0*/  FADD.FTZ R177, R110, R177 ;  /* 0x000000b16eb17221 */ /* 0x000fe40000010000 */
[----:B------:R-:W-:Y:S02]  /*20e0*/  FADD.FTZ R108, R111, R108 ;  /* 0x0000006c6f6c7221 */ /* 0x000fe40000010000 */
[----:B-1----:R-:W-:Y:S02]  /*20f0*/  FADD.FTZ R177, R177, R112 ;  /* 0x00000070b1b17221 */ /* 0x002fe40000010000 */
[----:B------:R-:W-:Y:S02]  /*2100*/  FADD.FTZ R108, R108, R113 ;  /* 0x000000716c6c7221 */ /* 0x000fe40000010000 */
[----:B------:R-:W-:Y:S02]  /*2110*/  FADD.FTZ R114, R114, R177 ;  /* 0x000000b172727221 */ /* 0x000fe40000010000 */
[----:B------:R-:W-:-:S02]  /*2120*/  FADD.FTZ R108, R115, R108 ;  /* 0x0000006c736c7221 */ /* 0x000fc40000010000 */
        /* <DEDUP_REMOVED lines=11> */
[----:B------:R-:W-:Y:S01]  /*21e0*/  HFMA2.MMA R108, -RZ, RZ, 0, 0 ;  /* 0x00000000ff6c7435 */ /* 0x000fe200000001ff */
[----:B------:R-:W-:-:S04]  /*21f0*/  UISETP.NE.U32.AND UP0, UPT, URZ, UR6, UPT ;  /* 0x000000063f00728c */ /* 0x000fc8000bf05070 */
[----:B------:R-:W-:-:S06]  /*2200*/  UISETP.NE.AND.EX UP0, UPT, URZ, UR7, UPT, UP0 ;  /* 0x000000073f00728c */ /* 0x000fcc000bf05300 */
[----:B------:R-:W-:-:S13]  /*2210*/  PLOP3.LUT P3, PT, PT, PT, UP0, 0x80, 0x0 ;  /* 0x000000000000781c */ /* 0x000fda0003f6f008 */
[----:B------:R-:W-:Y:S05]  /*2220*/  @!P3 BRA `(.L_x_1021) ;  /* 0x000000b00000b947 */ /* 0x000fea0003800000 */
[----:B-----5:R-:W-:Y:S01]  /*2230*/  PRMT R108, RZ, 0x5410, R152 ;  /* 0x00005410ff6c7816 */ /* 0x020fe20000000098 */
[----:B------:R-:W-:Y:S05]  /*2240*/  BRA `(.L_x_1021) ;  /* 0x0000009000007947 */ /* 0x000fea0003800000 */
.L_x_1020:
        /* <DEDUP_REMOVED lines=9> */
.L_x_1021:
[----:B------:R-:W-:Y:S05]  /*22e0*/  BSYNC B0 ;  /* 0x0000000000007941 */ /* 0x000fea0003800000 */
.L_x_1019:
[----:B------:R-:W-:Y:S01]  /*22f0*/  ISETP.NE.U32.AND P0, PT, RZ, c[0x0][0x258], PT ;  /* 0x00009600ff007a0c */ /* 0x000fe20003f05070 */
[----:B------:R-:W-:Y:S03]  /*2300*/  BSSY B0, `(.L_x_1022) ;  /* 0x000000f000007945 */ /* 0x000fe60003800000 */
[----:B------:R-:W-:-:S13]  /*2310*/  ISETP.NE.AND.EX P0, PT, RZ, c[0x0][0x25c], PT, P0 ;  /* 0x00009700ff007a0c */ /* 0x000fda0003f05300 */
        /* <DEDUP_REMOVED lines=13> */
.L_x_1023:
[----:B------:R-:W-:Y:S05]  /*23f0*/  BSYNC B0 ;  /* 0x0000000000007941 */ /* 0x000fea0003800000 */
.L_x_1022:
[----:B------:R-:W-:Y:S01]  /*2400*/  BSSY B0, `(.L_x_1024) ;  /* 0x000000e000007945 */ /* 0x000fe20003800000 */
[----:B------:R-:W-:Y:S01]  /*2410*/  @P0 PRMT R181, R110, 0x7610, R181 ;  /* 0x000076106eb50816 */ /* 0x000fe200000000b5 */
[----:B------:R-:W-:Y:S05]  /*2420*/  @P1 BRA `(.L_x_1025) ;  /* 0x0000005000001947 */ /* 0x000fea0003800000 */
[----:B------:R-:W-:Y:S01]  /*2430*/  MOV R108, RZ ;  /* 0x000000ff006c7202 */ /* 0x000fe20000000f00 */
[----:B------:R-:W-:Y:S05]  /*2440*/  @!P3 BRA `(.L_x_1026) ;  /* 0x000000900000b947 */ /* 0x000fea0003800000 */
[----:B-----5:R-:W-:-:S04]  /*2450*/  SHF.R.U64 R108, R152, 0x10, R153 ;  /* 0x00000010986c7819 */ /* 0x020fc80000001299 */
[----:B------:R-:W-:Y:S01]  /*2460*/  PRMT R108, RZ, 0x5410, R108 ;  /* 0x00005410ff6c7816 */ /* 0x000fe2000000006c */
[----:B------:R-:W-:Y:S05]  /*2470*/  BRA `(.L_x_1026) ;  /* 0x0000006000007947 */ /* 0x000fea0003800000 */
.L_x_1025:
[----:B------:R-:W-:Y:S01]  /*2480*/  FFMA.FTZ R108, R116, R112, R113 ;  /* 0x00000070746c7223 */ /* 0x000fe20000010071 */
[----:B-----5:R-:W-:-:S03]  /*2490*/  @P3 SHF.R.U64 R109, R152, 0x10, R153 ;  /* 0x00000010986d3819 */ /* 0x020fc60000001299 */
[----:B------:R-:W-:Y:S01]  /*24a0*/  FADD.FTZ R108, R135, -R108 ;  /* 0x8000006c876c7221 */ /* 0x000fe20000010000 */
[----:B------:R-:W-:-:S03]  /*24b0*/  @P3 PRMT R109, RZ, 0x5410, R109 ;  /* 0x00005410ff6d3816 */ /* 0x000fc6000000006d */
[----:B------:R-:W-:-:S04]  /*24c0*/  FMUL.FTZ R108, R45, R108 ;  /* 0x0000006c2d6c7220 */ /* 0x000fc80000410000 */
[----:B------:R-:W-:Y:S02]  /*24d0*/  @P3 FADD.FTZ R108, R108, R109 ;  /* 0x0000006d6c6c3221 */ /* 0x000fe40000010000 */
.L_x_1026:
[----:B------:R-:W-:Y:S05]  /*24e0*/  BSYNC B0 ;  /* 0x0000000000007941 */ /* 0x000fea0003800000 */
.L_x_1024:
[----:B------:R-:W-:Y:S01]  /*24f0*/  BSSY B0, `(.L_x_1027) ;  /* 0x000000d000007945 */ /* 0x000fe20003800000 */
[----:B------:R-:W-:Y:S01]  /*2500*/  @P0 F2FP.BF16.PACK_AB R111, RZ, R108 ;  /* 0x0000006cff6f023e */ /* 0x000fe200000010ff */
[----:B------:R-:W-:Y:S05]  /*2510*/  @!P2 BRA `(.L_x_1028) ;  /* 0x000000a00000a947 */ /* 0x000fea0003800000 */
[----:B-----5:R-:W-:Y:S01]  /*2520*/  LOP3.LUT P4, RZ, R174, 0xff00, RZ, 0xc0, !PT ;  /* 0x0000ff00aeff7812 */ /* 0x020fe2000788c0ff */
[----:B------:R-:W-:-:S04]  /*2530*/  FMUL.FTZ R108, R108, c[0x0][0x1ec] ;  /* 0x00007b006c6c7a20 */ /* 0x000fc80000410000 */
[----:B------:R-:W-:Y:S02]  /*2540*/  FMUL.FTZ R110, R108, c[0x0][0x1e8] ;  /* 0x00007a006c6e7a20 */ /* 0x000fe40000410000 */
[----:B------:R-:W-:-:S06]  /*2550*/  CS2R R108, SRZ ;  /* 0x00000000006c7805 */ /* 0x000fcc000001ff00 */
[----:B------:R-:W-:Y:S01]  /*2560*/  @P4 FMUL.FTZ R109, R35, R110 ;  /* 0x0000006e236d4220 */ /* 0x000fe20000410000 */
[----:B------:R-:W-:-:S04]  /*2570*/  @P4 PRMT R188, RZ, 0x7610, R188 ;  /* 0x00007610ffbc4816 */ /* 0x000fc800000000bc */
[----:B------:R-:W-:Y:S01]  /*2580*/  F2FP.BF16.PACK_AB R109, RZ, R109 ;  /* 0x0000006dff6d723e */ /* 0x000fe200000010ff */
[----:B------:R-:W-:-:S03]  /*2590*/  @P4 FMUL.FTZ R108, R110, R188 ;  /* 0x000000bc6e6c4220 */ /* 0x000fc60000410000 */
[----:B------:R-:W-:Y:S01]  /*25a0*/  PRMT R182, R109, 0x7610, R182 ;  /* 0x000076106db67816 */ /* 0x000fe200000000b6 */
[----:B------:R-:W-:Y:S02]  /*25b0*/  FADD.FTZ R73, R73, R108 ;  /* 0x0000006c49497221 */ /* 0x000fe40000010000 */
.L_x_1028:
[----:B------:R-:W-:Y:S05]  /*25c0*/  BSYNC B0 ;  /* 0x0000000000007941 */ /* 0x000fea0003800000 */
.L_x_1027:
[----:B------:R-:W-:Y:S01]  /*25d0*/  BSSY B0, `(.L_x_1029) ;  /* 0x000000c000007945 */ /* 0x000fe20003800000 */
[----:B------:R-:W-:Y:S01]  /*25e0*/  @P0 PRMT R183, R111, 0x7610, R183 ;  /* 0x000076106fb70816 */ /* 0x000fe200000000b7 */
[----:B------:R-:W-:Y:S05]  /*25f0*/  @P1 BRA `(.L_x_1030) ;  /* 0x0000004000001947 */ /* 0x000fea0003800000 */
[----:B------:R-:W-:Y:S01]  /*2600*/  IMAD.MOV.U32 R108, RZ, RZ, RZ ;  /* 0x000000ffff6c7224 */ /* 0x000fe200078e00ff */
[----:B------:R-:W-:Y:S05]  /*2610*/  @!P3 BRA `(.L_x_1031) ;  /* 0x000000700000b947 */ /* 0x000fea0003800000 */
[----:B-----5:R-:W-:Y:S01]  /*2620*/  PRMT R108, RZ, 0x5410, R153 ;  /* 0x00005410ff6c7816 */ /* 0x020fe20000000099 */
[----:B------:R-:W-:Y:S05]  /*2630*/  BRA `(.L_x_1031) ;  /* 0x0000005000007947 */ /* 0x000fea0003800000 */
.L_x_1030:
[----:B------:R-:W-:-:S04]  /*2640*/  FFMA.FTZ R109, R117, R112, R113 ;  /* 0x00000070756d7223 */ /* 0x000fc80000010071 */
[----:B------:R-:W-:Y:S01]  /*2650*/  FADD.FTZ R108, R138, -R109 ;  /* 0x8000006d8a6c7221 */ /* 0x000fe20000010000 */
[----:B-----5:R-:W-:-:S03]  /*2660*/  @P3 PRMT R109, RZ, 0x5410, R153 ;  /* 0x00005410ff6d3816 */ /* 0x020fc60000000099 */
[----:B------:R-:W-:-:S04]  /*2670*/  FMUL.FTZ R108, R45, R108 ;  /* 0x0000006c2d6c7220 */ /* 0x000fc80000410000 */
[----:B------:R-:W-:Y:S02]  /*2680*/  @P3 FADD.FTZ R108, R108, R109 ;  /* 0x0000006d6c6c3221 */ /* 0x000fe40000010000 */
.L_x_1031:
[----:B------:R-:W-:Y:S05]  /*2690*/  BSYNC B0 ;  /* 0x0000000000007941 */ /* 0x000fea0003800000 */
.L_x_1029:
[----:B------:R-:W-:Y:S01]  /*26a0*/  BSSY B0, `(.L_x_1032) ;  /* 0x000000e000007945 */ /* 0x000fe20003800000 */
        /* <DEDUP_REMOVED lines=13> */
.L_x_1033:
[----:B------:R-:W-:Y:S05]  /*2780*/  BSYNC B0 ;  /* 0x0000000000007941 */ /* 0x000fea0003800000 */
.L_x_1032:
        /* <DEDUP_REMOVED lines=8> */
.L_x_1035:
[----:B------:R-:W-:Y:S01]  /*2810*/  FFMA.FTZ R108, R118, R112, R113 ;  /* 0x00000070766c7223 */ /* 0x000fe20000010071 */
[----:B-----5:R-:W-:-:S03]  /*2820*/  @P3 SHF.R.U32.HI R109, RZ, 0x10, R153 ;  /* 0x00000010ff6d3819 */ /* 0x020fc60000011699 */
[----:B------:R-:W-:Y:S01]  /*2830*/  FADD.FTZ R108, R137, -R108 ;  /* 0x8000006c896c7221 */ /* 0x000fe20000010000 */
[----:B------:R-:W-:-:S03]  /*2840*/  @P3 PRMT R109, RZ, 0x5410, R109 ;  /* 0x00005410ff6d3816 */ /* 0x000fc6000000006d */
[----:B------:R-:W-:-:S04]  /*2850*/  FMUL.FTZ R108, R45, R108 ;  /* 0x0000006c2d6c7220 */ /* 0x000fc80000410000 */
[----:B------:R-:W-:Y:S02]  /*2860*/  @P3 FADD.FTZ R108, R108, R109 ;  /* 0x0000006d6c6c3221 */ /* 0x000fe40000010000 */
.L_x_1036:
[----:B------:R-:W-:Y:S05]  /*2870*/  BSYNC B0 ;  /* 0x0000000000007941 */ /* 0x000fea0003800000 */
.L_x_1034:
[----:B------:R-:W-:Y:S01]  /*2880*/  @P0 F2FP.BF16.PACK_AB R109, RZ, R108 ;  /* 0x0000006cff6d023e */ /* 0x000fe200000010ff */
[----:B------:R-:W-:Y:S03]  /*2890*/  BSSY B0, `(.L_x_1037) ;  /* 0x000000d000007945 */ /* 0x000fe60003800000 */
[----:B------:R-:W-:Y:S01]  /*28a0*/  @P0 PRMT R180, R109, 0x7610, R180 ;  /* 0x000076106db40816 */ /* 0x000fe200000000b4 */
        /* <DEDUP_REMOVED lines=11> */
.L_x_1038:
[----:B------:R-:W-:Y:S05]  /*2960*/  BSYNC B0 ;  /* 0x0000000000007941 */ /* 0x000fea0003800000 */
.L_x_1037:
        /* <DEDUP_REMOVED lines=9> */
.L_x_1039:
        /* <DEDUP_REMOVED lines=10> */
.L_x_1041:
[----:B------:R-:W-:Y:S05]  /*2aa0*/  BSYNC B0 ;  /* 0x0000000000007941 */ /* 0x000fea0003800000 */
.L_x_1040:
[----:B------:R-:W-:Y:S01]  /*2ab0*/  BSSY B0, `(.L_x_1042) ;  /* 0x000000c000007945 */ /* 0x000fe20003800000 */
[----:B------:R-:W-:Y:S05]  /*2ac0*/  @!P2 BRA `(.L_x_1043) ;  /* 0x000000a00000a947 */ /* 0x000fea0003800000 */
[----:B0-----:R-:W-:Y:S01]  /*2ad0*/  IADD3 R108, R167, 0x80, RZ ;  /* 0x00000080a76c7810 */ /* 0x001fe20007ffe0ff */
        /* <DEDUP_REMOVED lines=9> */
.L_x_1043:
[----:B------:R-:W-:Y:S05]  /*2b70*/  BSYNC B0 ;  /* 0x0000000000007941 */ /* 0x000fea0003800000 */
.L_x_1042:
[----:B------:R-:W-:Y:S01]  /*2b80*/  BSSY B0, `(.L_x_1044) ;  /* 0x000000b000007945 */ /* 0x000fe20003800000 */
[----:B------:R-:W-:Y:S05]  /*2b90*/  @P1 BRA `(.L_x_1045) ;  /* 0x0000004000001947 */ /* 0x000fea0003800000 */
[----:B0-----:R-:W-:Y:S01]  /*2ba0*/  IMAD.MOV.U32 R108, RZ, RZ, RZ ;  /* 0x000000ffff6c7224 */ /* 0x001fe200078e00ff */
[----:B------:R-:W-:Y:S05]  /*2bb0*/  @!P3 BRA `(.L_x_1046) ;  /* 0x000000700000b947 */ /* 0x000fea0003800000 */
[----:B-----5:R-:W-:Y:S01]  /*2bc0*/  PRMT R108, RZ, 0x5410, R154 ;  /* 0x00005410ff6c7816 */ /* 0x020fe2000000009a */
[----:B------:R-:W-:Y:S05]  /*2bd0*/  BRA `(.L_x_1046) ;  /* 0x0000005000007947 */ /* 0x000fea0003800000 */
.L_x_1045:
[----:B0-----:R-:W-:-:S04]  /*2be0*/  FFMA.FTZ R109, R119, R112, R113 ;  /* 0x00000070776d7223 */ /* 0x001fc80000010071 */
[----:B------:R-:W-:Y:S01]  /*2bf0*/  FADD.FTZ R108, R140, -R109 ;  /* 0x8000006d8c6c7221 */ /* 0x000fe20000010000 */
[----:B-----5:R-:W-:-:S03]  /*2c00*/  @P3 PRMT R109, RZ, 0x5410, R154 ;  /* 0x00005410ff6d3816 */ /* 0x020fc6000000009a */
[----:B------:R-:W-:-:S04]  /*2c10*/  FMUL.FTZ R108, R45, R108 ;  /* 0x0000006c2d6c7220 */ /* 0x000fc80000410000 */
[----:B------:R-:W-:Y:S02]  /*2c20*/  @P3 FADD.FTZ R108, R108, R109 ;  /* 0x0000006d6c6c3221 */ /* 0x000fe40000010000 */
.L_x_1046:
[----:B------:R-:W-:Y:S05]  /*2c30*/  BSYNC B0 ;  /* 0x0000000000007941 */ /* 0x000fea0003800000 */
.L_x_1044:
        /* <DEDUP_REMOVED lines=14> */
.L_x_1048:
[----:B------:R-:W-:Y:S05]  /*2d20*/  BSYNC B0 ;  /* 0x0000000000007941 */ /* 0x000fea0003800000 */
.L_x_1047:
        /* <DEDUP_REMOVED lines=8> */
.L_x_1050:
[----:B------:R-:W-:Y:S01]  /*2db0*/  FFMA.FTZ R108, R120, R112, R113 ;  /* 0x00000070786c7223 */ /* 0x000fe20000010071 */
[----:B-----5:R-:W-:-:S03]  /*2dc0*/  @P3 SHF.R.U64 R109, R154, 0x10, R155 ;  /* 0x000000109a6d3819 */ /* 0x020fc6000000129b */
[----:B------:R-:W-:Y:S01]  /*2dd0*/  FADD.FTZ R108, R139, -R108 ;  /* 0x8000006c8b6c7221 */ /* 0x000fe20000010000 */
[----:B------:R-:W-:-:S03]  /*2de0*/  @P3 PRMT R109, RZ, 0x5410, R109 ;  /* 0x00005410ff6d3816 */ /* 0x000fc6000000006d */
[----:B------:R-:W-:-:S04]  /*2df0*/  FMUL.FTZ R108, R45, R108 ;  /* 0x0000006c2d6c7220 */ /* 0x000fc80000410000 */
[----:B------:R-:W-:Y:S02]  /*2e00*/  @P3 FADD.FTZ R108, R108, R109 ;  /* 0x0000006d6c6c3221 */ /* 0x000fe40000010000 */
.L_x_1051:
[----:B------:R-:W-:Y:S05]  /*2e10*/  BSYNC B0 ;  /* 0x0000000000007941 */ /* 0x000fea0003800000 */
.L_x_1049:
        /* <DEDUP_REMOVED lines=13> */
.L_x_1053:
[----:B------:R-:W-:Y:S05]  /*2ef0*/  BSYNC B0 ;  /* 0x0000000000007941 */ /* 0x000fea0003800000 */
.L_x_1052:
[----:B------:R-:W-:Y:S01]  /*2f00*/  BSSY B0, `(.L_x_1054) ;  /* 0x000000c000007945 */ /* 0x000fe20003800000 */
[----:B------:R-:W-:Y:S01]  /*2f10*/  @P0 PRMT R183, R111, 0x7610, R183 ;  /* 0x000076106fb70816 */ /* 0x000fe200000000b7 */
[----:B------:R-:W-:Y:S05]  /*2f20*/  @P1 BRA `(.L_x_1055) ;  /* 0x0000004000001947 */ /* 0x000fea0003800000 */
[----:B------:R-:W-:Y:S01]  /*2f30*/  MOV R108, RZ ;  /* 0x000000ff006c7202 */ /* 0x000fe20000000f00 */
[----:B------:R-:W-:Y:S05]  /*2f40*/  @!P3 BRA `(.L_x_1056) ;  /* 0x000000700000b947 */ /* 0x000fea0003800000 */
[----:B-----5:R-:W-:Y:S01]  /*2f50*/  PRMT R108, RZ, 0x5410, R155 ;  /* 0x00005410ff6c7816 */ /* 0x020fe2000000009b */
[----:B------:R-:W-:Y:S05]  /*2f60*/  BRA `(.L_x_1056) ;  /* 0x0000005000007947 */ /* 0x000fea0003800000 */
.L_x_1055:
[----:B------:R-:W-:-:S04]  /*2f70*/  FFMA.FTZ R109, R121, R112, R113 ;  /* 0x00000070796d7223 */ /* 0x000fc80000010071 */
[----:B------:R-:W-:Y:S01]  /*2f80*/  FADD.FTZ R108, R142, -R109 ;  /* 0x8000006d8e6c7221 */ /* 0x000fe20000010000 */
[----:B-----5:R-:W-:-:S03]  /*2f90*/  @P3 PRMT R109, RZ, 0x5410, R155 ;  /* 0x00005410ff6d3816 */ /* 0x020fc6000000009b */
[----:B------:R-:W-:-:S04]  /*2fa0*/  FMUL.FTZ R108, R45, R108 ;  /* 0x0000006c2d6c7220 */ /* 0x000fc80000410000 */
[----:B------:R-:W-:Y:S02]  /*2fb0*/  @P3 FADD.FTZ R108, R108, R109 ;  /* 0x0000006d6c6c3221 */ /* 0x000fe40000010000 */
.L_x_1056:
[----:B------:R-:W-:Y:S05]  /*2fc0*/  BSYNC B0 ;  /* 0x0000000000007941 */ /* 0x000fea0003800000 */
.L_x_1054:
        /* <DEDUP_REMOVED lines=14> */
.L_x_1058:
[----:B------:R-:W-:Y:S05]  /*30b0*/  BSYNC B0 ;  /* 0x0000000000007941 */ /* 0x000fea0003800000 */
.L_x_1057:
[----:B------:R-:W-:Y:S01]  /*30c0*/  BSSY B0, `(.L_x_1059) ;  /* 0x000000e000007945 */ /* 0x000fe20003800000 */
[----:B------:R-:W-:Y:S01]  /*30d0*/  @P0 PRMT R173, R110, 0x7610, R173 ;  /* 0x000076106ead0816 */ /* 0x000fe200000000ad */
[----:B------:R-:W-:Y:S05]  /*30e0*/  @P1 BRA `(.L_x_1060) ;  /* 0x0000005000001947 */ /* 0x000fea0003800000 */
[----:B------:R-:W-:Y:S01]  /*30f0*/  HFMA2.MMA R108, -RZ, RZ, 0, 0 ;  /* 0x00000000ff6c7435 */ /* 0x000fe200000001ff */
[----:B------:R-:W-:Y:S05]  /*3100*/  @!P3 BRA `(.L_x_1061) ;  /* 0x000000900000b947 */ /* 0x000fea0003800000 */
[----:B-----5:R-:W-:-:S04]  /*3110*/  SHF.R.U32.HI R108, RZ, 0x10, R155 ;  /* 0x00000010ff6c7819 */ /* 0x020fc8000001169b */
[----:B------:R-:W-:Y:S01]  /*3120*/  PRMT R108, RZ, 0x5410, R108 ;  /* 0x00005410ff6c7816 */ /* 0x000fe2000000006c */
[----:B------:R-:W-:Y:S05]  /*3130*/  BRA `(.L_x_1061) ;  /* 0x0000006000007947 */ /* 0x000fea0003800000 */
.L_x_1060:
[----:B------:R-:W-:Y:S01]  /*3140*/  FFMA.FTZ R108, R122, R112, R113 ;  /* 0x000000707a6c7223 */ /* 0x000fe20000010071 */
[----:B-----5:R-:W-:-:S03]  /*3150*/  @P3 SHF.R.U32.HI R109, RZ, 0x10, R155 ;  /* 0x00000010ff6d3819 */ /* 0x020fc6000001169b */
[----:B------:R-:W-:Y:S01]  /*3160*/  FADD.FTZ R108, R141, -R108 ;  /* 0x8000006c8d6c7221 */ /* 0x000fe20000010000 */
[----:B------:R-:W-:-:S03]  /*3170*/  @P3 PRMT R109, RZ, 0x5410, R109 ;  /* 0x00005410ff6d3816 */ /* 0x000fc6000000006d */
[----:B------:R-:W-:-:S04]  /*3180*/  FMUL.FTZ R108, R45, R108 ;  /* 0x0000006c2d6c7220 */ /* 0x000fc80000410000 */
[----:B------:R-:W-:Y:S02]  /*3190*/  @P3 FADD.FTZ R108, R108, R109 ;  /* 0x0000006d6c6c3221 */ /* 0x000fe40000010000 */
.L_x_1061:
[----:B------:R-:W-:Y:S05]  /*31a0*/  BSYNC B0 ;  /* 0x0000000000007941 */ /* 0x000fea0003800000 */
.L_x_1059:
[----:B------:R-:W-:Y:S01]  /*31b0*/  @P0 F2FP.BF16.PACK_AB R109, RZ, R108 ;  /* 0x0000006cff6d023e */ /* 0x000fe200000010ff */
[----:B------:R-:W-:Y:S01]  /*31c0*/  BSSY B0, `(.L_x_1062) ;  /* 0x000000e000007945 */ /* 0x000fe20003800000 */
[----:B------:R-:W-:Y:S02]  /*31d0*/  IADD3 R114, R167, 0x100, RZ ;  /* 0x00000100a7727810 */ /* 0x000fe40007ffe0ff */
        /* <DEDUP_REMOVED lines=12> */
.L_x_1063:
[----:B------:R-:W-:Y:S05]  /*32a0*/  BSYNC B0 ;  /* 0x0000000000007941 */ /* 0x000fea0003800000 */
.L_x_1062:
        /* <DEDUP_REMOVED lines=9> */
.L_x_1064:
[----:B------:R-:W-:Y:S01]  /*3340*/  BSSY B0, `(.L_x_1065) ;  /* 0x000000b000007945 */ /* 0x000fe20003800000 */
[----:B------:R-:W-:Y:S05]  /*3350*/  @!P2 BRA `(.L_x_1066) ;  /* 0x000000900000a947 */ /* 0x000fea0003800000 */
[----:B0-----:R-:W-:Y:S01]  /*3360*/  LOP3.LUT R108, R182, 0xffff, RZ, 0xc0, !PT ;  /* 0x0000ffffb66c7812 */ /* 0x001fe200078ec0ff */
        /* <DEDUP_REMOVED lines=8> */
.L_x_1066:
[----:B------:R-:W-:Y:S05]  /*33f0*/  BSYNC B0 ;  /* 0x0000000000007941 */ /* 0x000fea0003800000 */
.L_x_1065:
[----:B------:R-:W-:Y:S01]  /*3400*/  BSSY B0, `(.L_x_1067) ;  /* 0x000000b000007945 */ /* 0x000fe20003800000 */
[----:B------:R-:W-:Y:S05]  /*3410*/  @!P2 BRA `(.L_x_1068) ;  /* 0x000000900000a947 */ /* 0x000fea0003800000 */
[----:B0-----:R-:W-:-:S05]  /*3420*/  MOV R109, 0x8 ;  /* 0x00000008006d7802 */ /* 0x001fca0000000f00 */
        /* <DEDUP_REMOVED lines=8> */
.L_x_1068:
[----:B------:R-:W-:Y:S05]  /*34b0*/  BSYNC B0 ;  /* 0x0000000000007941 */ /* 0x000fea0003800000 */
.L_x_1067:
[----:B------:R-:W-:Y:S01]  /*34c0*/  BSSY B0, `(.L_x_1069) ;  /* 0x000000b000007945 */ /* 0x000fe20003800000 */
[----:B------:R-:W-:Y:S05]  /*34d0*/  @P1 BRA `(.L_x_1070) ;  /* 0x0000004000001947 */ /* 0x000fea0003800000 */
[----:B0-----:R-:W-:Y:S01]  /*34e0*/  IMAD.MOV.U32 R108, RZ, RZ, RZ ;  /* 0x000000ffff6c7224 */ /* 0x001fe200078e00ff */
[----:B------:R-:W-:Y:S05]  /*34f0*/  @!P3 BRA `(.L_x_1071) ;  /* 0x000000700000b947 */ /* 0x000fea0003800000 */
[----:B-----5:R-:W-:Y:S01]  /*3500*/  PRMT R108, RZ, 0x5410, R156 ;  /* 0x00005410ff6c7816 */ /* 0x020fe2000000009c */
[----:B------:R-:W-:Y:S05]  /*3510*/  BRA `(.L_x_1071) ;  /* 0x0000005000007947 */ /* 0x000fea0003800000 */
.L_x_1070:
[----:B0-----:R-:W-:-:S04]  /*3520*/  FFMA.FTZ R109, R123, R112, R113 ;  /* 0x000000707b6d7223 */ /* 0x001fc80000010071 */
[----:B------:R-:W-:Y:S01]  /*3530*/  FADD.FTZ R108, R144, -R109 ;  /* 0x8000006d906c7221 */ /* 0x000fe20000010000 */
[----:B-----5:R-:W-:-:S03]  /*3540*/  @P3 PRMT R109, RZ, 0x5410, R156 ;  /* 0x00005410ff6d3816 */ /* 0x020fc6000000009c */
[----:B------:R-:W-:-:S04]  /*3550*/  FMUL.FTZ R108, R45, R108 ;  /* 0x0000006c2d6c7220 */ /* 0x000fc80000410000 */
[----:B------:R-:W-:Y:S02]  /*3560*/  @P3 FADD.FTZ R108, R108, R109 ;  /* 0x0000006d6c6c3221 */ /* 0x000fe40000010000 */
.L_x_1071:
[----:B------:R-:W-:Y:S05]  /*3570*/  BSYNC B0 ;  /* 0x0000000000007941 */ /* 0x000fea0003800000 */
.L_x_1069:
        /* <DEDUP_REMOVED lines=14> */
.L_x_1073:
[----:B------:R-:W-:Y:S05]  /*3660*/  BSYNC B0 ;  /* 0x0000000000007941 */ /* 0x000fea0003800000 */
.L_x_1072:
        /* <DEDUP_REMOVED lines=8> */
.L_x_1075:
[----:B------:R-:W-:Y:S01]  /*36f0*/  FFMA.FTZ R108, R124, R112, R113 ;  /* 0x000000707c6c7223 */ /* 0x000fe20000010071 */
[----:B-----5:R-:W-:-:S03]  /*3700*/  @P3 SHF.R.U64 R109, R156, 0x10, R157 ;  /* 0x000000109c6d3819 */ /* 0x020fc6000000129d */
[----:B------:R-:W-:Y:S01]  /*3710*/  FADD.FTZ R108, R143, -R108 ;  /* 0x8000006c8f6c7221 */ /* 0x000fe20000010000 */
[----:B------:R-:W-:-:S03]  /*3720*/  @P3 PRMT R109, RZ, 0x5410, R109 ;  /* 0x00005410ff6d3816 */ /* 0x000fc6000000006d */
[----:B------:R-:W-:-:S04]  /*3730*/  FMUL.FTZ R108, R45, R108 ;  /* 0x0000006c2d6c7220 */ /* 0x000fc80000410000 */
[----:B------:R-:W-:Y:S02]  /*3740*/  @P3 FADD.FTZ R108, R108, R109 ;  /* 0x0000006d6c6c3221 */ /* 0x000fe40000010000 */
.L_x_1076:
[----:B------:R-:W-:Y:S05]  /*3750*/  BSYNC B0 ;  /* 0x0000000000007941 */ /* 0x000fea0003800000 */
.L_x_1074:
        /* <DEDUP_REMOVED lines=13> */
.L_x_1078:
[----:B------:R-:W-:Y:S05]  /*3830*/  BSYNC B0 ;  /* 0x0000000000007941 */ /* 0x000fea0003800000 */
.L_x_1077:
[----:B------:R-:W-:Y:S01]  /*3840*/  BSSY B0, `(.L_x_1079) ;  /* 0x000000c000007945 */ /* 0x000fe20003800000 */
[----:B------:R-:W-:Y:S01]  /*3850*/  @P0 PRMT R183, R111, 0x7610, R183 ;  /* 0x000076106fb70816 */ /* 0x000fe200000000b7 */
[----:B------:R-:W-:Y:S05]  /*3860*/  @P1 BRA `(.L_x_1080) ;  /* 0x0000004000001947 */ /* 0x000fea0003800000 */
[----:B------:R-:W-:Y:S01]  /*3870*/  IMAD.MOV.U32 R108, RZ, RZ, RZ ;  /* 0x000000ffff6c7224 */ /* 0x000fe200078e00ff */
[----:B------:R-:W-:Y:S05]  /*3880*/  @!P3 BRA `(.L_x_1081) ;  /* 0x000000700000b947 */ /* 0x000fea0003800000 */
[----:B-----5:R-:W-:Y:S01]  /*3890*/  PRMT R108, RZ, 0x5410, R157 ;  /* 0x00005410ff6c7816 */ /* 0x020fe2000000009d */
[----:B------:R-:W-:Y:S05]  /*38a0*/  BRA `(.L_x_1081) ;  /* 0x0000005000007947 */ /* 0x000fea0003800000 */
.L_x_1080:
[----:B------:R-:W-:-:S04]  /*38b0*/  FFMA.FTZ R109, R125, R112, R113 ;  /* 0x000000707d6d7223 */ /* 0x000fc80000010071 */
[----:B------:R-:W-:Y:S01]  /*38c0*/  FADD.FTZ R108, R146, -R109 ;  /* 0x8000006d926c7221 */ /* 0x000fe20000010000 */
[----:B-----5:R-:W-:-:S03]  /*38d0*/  @P3 PRMT R109, RZ, 0x5410, R157 ;  /* 0x00005410ff6d3816 */ /* 0x020fc6000000009d */
[----:B------:R-:W-:-:S04]  /*38e0*/  FMUL.FTZ R108, R45, R108 ;  /* 0x0000006c2d6c7220 */ /* 0x000fc80000410000 */
[----:B------:R-:W-:Y:S02]  /*38f0*/  @P3 FADD.FTZ R108, R108, R109 ;  /* 0x0000006d6c6c3221 */ /* 0x000fe40000010000 */
.L_x_1081:
[----:B------:R-:W-:Y:S05]  /*3900*/  BSYNC B0 ;  /* 0x0000000000007941 */ /* 0x000fea0003800000 */
.L_x_1079:
[----:B------:R-:W-:Y:S01]  /*3910*/  BSSY B0, `(.L_x_1082) ;  /* 0x000000e000007945 */ /* 0x000fe20003800000 */
        /* <DEDUP_REMOVED lines=13> */
.L_x_1083:
[----:B------:R-:W-:Y:S05]  /*39f0*/  BSYNC B0 ;  /* 0x0000000000007941 */ /* 0x000fea0003800000 */
.L_x_1082:
        /* <DEDUP_REMOVED lines=8> */
.L_x_1085:
[----:B------:R-:W-:Y:S01]  /*3a80*/  FFMA.FTZ R108, R126, R112, R113 ;  /* 0x000000707e6c7223 */ /* 0x000fe20000010071 */
[----:B-----5:R-:W-:-:S03]  /*3a90*/  @P3 SHF.R.U32.HI R109, RZ, 0x10, R157 ;  /* 0x00000010ff6d3819 */ /* 0x020fc6000001169d */
[----:B------:R-:W-:Y:S01]  /*3aa0*/  FADD.FTZ R108, R145, -R108 ;  /* 0x8000006c916c7221 */ /* 0x000fe20000010000 */
[----:B------:R-:W-:-:S03]  /*3ab0*/  @P3 PRMT R109, RZ, 0x5410, R109 ;  /* 0x00005410ff6d3816 */ /* 0x000fc6000000006d */
[----:B------:R-:W-:-:S04]  /*3ac0*/  FMUL.FTZ R108, R45, R108 ;  /* 0x0000006c2d6c7220 */ /* 0x000fc80000410000 */
[----:B------:R-:W-:Y:S02]  /*3ad0*/  @P3 FADD.FTZ R108, R108, R109 ;  /* 0x0000006d6c6c3221 */ /* 0x000fe40000010000 */
.L_x_1086:
[----:B------:R-:W-:Y:S05]  /*3ae0*/  BSYNC B0 ;  /* 0x0000000000007941 */ /* 0x000fea0003800000 */
.L_x_1084:
        /* <DEDUP_REMOVED lines=15> */
.L_x_1088:
[----:B------:R-:W-:Y:S05]  /*3be0*/  BSYNC B0 ;  /* 0x0000000000007941 */ /* 0x000fea0003800000 */
.L_x_1087:
        /* <DEDUP_REMOVED lines=9> */
.L_x_1089:
        /* <DEDUP_REMOVED lines=10> */
.L_x_1091:
[----:B------:R-:W-:Y:S05]  /*3d20*/  BSYNC B0 ;  /* 0x0000000000007941 */ /* 0x000fea0003800000 */
.L_x_1090:
        /* <DEDUP_REMOVED lines=11> */
.L_x_1093:
[----:B------:R-:W-:Y:S05]  /*3de0*/  BSYNC B0 ;  /* 0x0000000000007941 */ /* 0x000fea0003800000 */
.L_x_1092:
[----:B------:R-:W-:Y:S01]  /*3df0*/  BSSY B0, `(.L_x_1094) ;  /* 0x000000b000007945 */ /* 0x000fe20003800000 */
[----:B------:R-:W-:Y:S05]  /*3e00*/  @P1 BRA `(.L_x_1095) ;  /* 0x0000004000001947 */ /* 0x000fea0003800000 */
[----:B0-----:R-:W-:Y:S01]  /*3e10*/  MOV R108, RZ ;  /* 0x000000ff006c7202 */ /* 0x001fe20000000f00 */
[----:B------:R-:W-:Y:S05]  /*3e20*/  @!P3 BRA `(.L_x_1096) ;  /* 0x000000700000b947 */ /* 0x000fea0003800000 */
[----:B-----5:R-:W-:Y:S01]  /*3e30*/  PRMT R108, RZ, 0x5410, R158 ;  /* 0x00005410ff6c7816 */ /* 0x020fe2000000009e */
[----:B------:R-:W-:Y:S05]  /*3e40*/  BRA `(.L_x_1096) ;  /* 0x0000005000007947 */ /* 0x000fea0003800000 */
.L_x_1095:
[----:B0-----:R-:W-:-:S04]  /*3e50*/  FFMA.FTZ R109, R127, R112, R113 ;  /* 0x000000707f6d7223 */ /* 0x001fc80000010071 */
[----:B------:R-:W-:Y:S01]  /*3e60*/  FADD.FTZ R108, R148, -R109 ;  /* 0x8000006d946c7221 */ /* 0x000fe20000010000 */
[----:B-----5:R-:W-:-:S03]  /*3e70*/  @P3 PRMT R109, RZ, 0x5410, R158 ;  /* 0x00005410ff6d3816 */ /* 0x020fc6000000009e */
[----:B------:R-:W-:-:S04]  /*3e80*/  FMUL.FTZ R108, R45, R108 ;  /* 0x0000006c2d6c7220 */ /* 0x000fc80000410000 */
[----:B------:R-:W-:Y:S02]  /*3e90*/  @P3 FADD.FTZ R108, R108, R109 ;  /* 0x0000006d6c6c3221 */ /* 0x000fe40000010000 */
.L_x_1096:
[----:B------:R-:W-:Y:S05]  /*3ea0*/  BSYNC B0 ;  /* 0x0000000000007941 */ /* 0x000fea0003800000 */
.L_x_1094:
        /* <DEDUP_REMOVED lines=14> */
.L_x_1098:
[----:B------:R-:W-:Y:S05]  /*3f90*/  BSYNC B0 ;  /* 0x0000000000007941 */ /* 0x000fea0003800000 */
.L_x_1097:
[----:B------:R-:W-:Y:S01]  /*3fa0*/  BSSY B0, `(.L_x_1099) ;  /* 0x000000e000007945 */ /* 0x000fe20003800000 */
[----:B------:R-:W-:Y:S01]  /*3fb0*/  @P0 PRMT R181, R110, 0x7610, R181 ;  /* 0x000076106eb50816 */ /* 0x000fe200000000b5 */
[----:B------:R-:W-:Y:S05]  /*3fc0*/  @P1 BRA `(.L_x_1100) ;  /* 0x0000005000001947 */ /* 0x000fea0003800000 */
[----:B------:R-:W-:Y:S01]  /*3fd0*/  HFMA2.MMA R108, -RZ, RZ, 0, 0 ;  /* 0x00000000ff6c7435 */ /* 0x000fe200000001ff */
[----:B------:R-:W-:Y:S05]  /*3fe0*/  @!P3 BRA `(.L_x_1101) ;  /* 0x000000900000b947 */ /* 0x000fea0003800000 */
[----:B-----5:R-:W-:-:S04]  /*3ff0*/  SHF.R.U64 R108, R158, 0x10, R159 ;  /* 0x000000109e6c7819 */ /* 0x020fc8000000129f */
[----:B------:R-:W-:Y:S01]  /*4000*/  PRMT R108, RZ, 0x5410, R108 ;  /* 0x00005410ff6c7816 */ /* 0x000fe2000000006c */
[----:B------:R-:W-:Y:S05]  /*4010*/  BRA `(.L_x_1101) ;  /* 0x0000006000007947 */ /* 0x000fea0003800000 */
.L_x_1100:
[----:B------:R-:W-:Y:S01]  /*4020*/  FFMA.FTZ R108, R128, R112, R113 ;  /* 0x00000070806c7223 */ /* 0x000fe20000010071 */
[----:B-----5:R-:W-:-:S03]  /*4030*/  @P3 SHF.R.U64 R109, R158, 0x10, R159 ;  /* 0x000000109e6d3819 */ /* 0x020fc6000000129f */
[----:B------:R-:W-:Y:S01]  /*4040*/  FADD.FTZ R108, R147, -R108 ;  /* 0x8000006c936c7221 */ /* 0x000fe20000010000 */
[----:B------:R-:W-:-:S03]  /*4050*/  @P3 PRMT R109, RZ, 0x5410, R109 ;  /* 0x00005410ff6d3816 */ /* 0x000fc6000000006d */
[----:B------:R-:W-:-:S04]  /*4060*/  FMUL.FTZ R108, R45, R108 ;  /* 0x0000006c2d6c7220 */ /* 0x000fc80000410000 */
[----:B------:R-:W-:Y:S02]  /*4070*/  @P3 FADD.FTZ R108, R108, R109 ;  /* 0x0000006d6c6c3221 */ /* 0x000fe40000010000 */
.L_x_1101:
[----:B------:R-:W-:Y:S05]  /*4080*/  BSYNC B0 ;  /* 0x0000000000007941 */ /* 0x000fea0003800000 */
.L_x_1099:
        /* <DEDUP_REMOVED lines=13> */
.L_x_1103:
[----:B------:R-:W-:Y:S05]  /*4160*/  BSYNC B0 ;  /* 0x0000000000007941 */ /* 0x000fea0003800000 */
.L_x_1102:
[----:B------:R-:W-:Y:S01]  /*4170*/  BSSY B0, `(.L_x_1104) ;  /* 0x000000c000007945 */ /* 0x000fe20003800000 */
[----:B------:R-:W-:Y:S01]  /*4180*/  @P0 PRMT R183, R111, 0x7610, R183 ;  /* 0x000076106fb70816 */ /* 0x000fe200000000b7 */
[----:B------:R-:W-:Y:S05]  /*4190*/  @P1 BRA `(.L_x_1105) ;  /* 0x0000004000001947 */ /* 0x000fea0003800000 */
[----:B------:R-:W-:Y:S01]  /*41a0*/  IMAD.MOV.U32 R108, RZ, RZ, RZ ;  /* 0x000000ffff6c7224 */ /* 0x000fe200078e00ff */
[----:B------:R-:W-:Y:S05]  /*41b0*/  @!P3 BRA `(.L_x_1106) ;  /* 0x000000700000b947 */ /* 0x000fea0003800000 */
[----:B-----5:R-:W-:Y:S01]  /*41c0*/  PRMT R108, RZ, 0x5410, R159 ;  /* 0x00005410ff6c7816 */ /* 0x020fe2000000009f */
[----:B------:R-:W-:Y:S05]  /*41d0*/  BRA `(.L_x_1106) ;  /* 0x0000005000007947 */ /* 0x000fea0003800000 */
.L_x_1105:
[----:B------:R-:W-:-:S04]  /*41e0*/  FFMA.FTZ R109, R129, R112, R113 ;  /* 0x00000070816d7223 */ /* 0x000fc80000010071 */
[----:B------:R-:W-:Y:S01]  /*41f0*/  FADD.FTZ R108, R150, -R109 ;  /* 0x8000006d966c7221 */ /* 0x000fe20000010000 */
[----:B-----5:R-:W-:-:S03]  /*4200*/  @P3 PRMT R109, RZ, 0x5410, R159 ;  /* 0x00005410ff6d3816 */ /* 0x020fc6000000009f */
[----:B------:R-:W-:-:S04]  /*4210*/  FMUL.FTZ R108, R45, R108 ;  /* 0x0000006c2d6c7220 */ /* 0x000fc80000410000 */
[----:B------:R-:W-:Y:S02]  /*4220*/  @P3 FADD.FTZ R108, R108, R109 ;  /* 0x0000006d6c6c3221 */ /* 0x000fe40000010000 */
.L_x_1106:
[----:B------:R-:W-:Y:S05]  /*4230*/  BSYNC B0 ;  /* 0x0000000000007941 */ /* 0x000fea0003800000 */
.L_x_1104:
        /* <DEDUP_REMOVED lines=14> */
.L_x_1108:
[----:B------:R-:W-:Y:S05]  /*4320*/  BSYNC B0 ;  /* 0x0000000000007941 */ /* 0x000fea0003800000 */
.L_x_1107:
        /* <DEDUP_REMOVED lines=8> */
.L_x_1110:
[----:B------:R-:W-:Y:S01]  /*43b0*/  FFMA.FTZ R108, R130, R112, R113 ;  /* 0x00000070826c7223 */ /* 0x000fe20000010071 */
[----:B-----5:R-:W-:-:S03]  /*43c0*/  @P3 SHF.R.U32.HI R109, RZ, 0x10, R159 ;  /* 0x00000010ff6d3819 */ /* 0x020fc6000001169f */
[----:B------:R-:W-:Y:S01]  /*43d0*/  FADD.FTZ R108, R149, -R108 ;  /* 0x8000006c956c7221 */ /* 0x000fe20000010000 */
[----:B------:R-:W-:-:S03]  /*43e0*/  @P3 PRMT R109, RZ, 0x5410, R109 ;  /* 0x00005410ff6d3816 */ /* 0x000fc6000000006d */
[----:B------:R-:W-:-:S04]  /*43f0*/  FMUL.FTZ R108, R45, R108 ;  /* 0x0000006c2d6c7220 */ /* 0x000fc80000410000 */
[----:B------:R-:W-:Y:S02]  /*4400*/  @P3 FADD.FTZ R108, R108, R109 ;  /* 0x0000006d6c6c3221 */ /* 0x000fe40000010000 */
.L_x_1111:
[----:B------:R-:W-:Y:S05]  /*4410*/  BSYNC B0 ;  /* 0x0000000000007941 */ /* 0x000fea0003800000 */
.L_x_1109:
        /* <DEDUP_REMOVED lines=15> */
.L_x_1113:
[----:B------:R-:W-:Y:S05]  /*4510*/  BSYNC B0 ;  /* 0x0000000000007941 */ /* 0x000fea0003800000 */
.L_x_1112:
        /* <DEDUP_REMOVED lines=9> */
.L_x_1114:
        /* <DEDUP_REMOVED lines=10> */
.L_x_1116:
[----:B------:R-:W-:Y:S05]  /*4650*/  BSYNC B0 ;  /* 0x0000000000007941 */ /* 0x000fea0003800000 */
.L_x_1115:
        /* <DEDUP_REMOVED lines=11> */
.L_x_1118:
[----:B------:R-:W-:Y:S05]  /*4710*/  BSYNC B0 ;  /* 0x0000000000007941 */ /* 0x000fea0003800000 */
.L_x_1117:
[----:B------:R-:W-:Y:S01]  /*4720*/  BSSY B0, `(.L_x_1119) ;  /* 0x000000b000007945 */ /* 0x000fe20003800000 */
[----:B------:R-:W-:Y:S05]  /*4730*/  @P1 BRA `(.L_x_1120) ;  /* 0x0000004000001947 */ /* 0x000fea0003800000 */
[----:B0-----:R-:W-:Y:S01]  /*4740*/  IMAD.MOV.U32 R108, RZ, RZ, RZ ;  /* 0x000000ffff6c7224 */ /* 0x001fe200078e00ff */
[----:B------:R-:W-:Y:S05]  /*4750*/  @!P3 BRA `(.L_x_1121) ;  /* 0x000000700000b947 */ /* 0x000fea0003800000 */
[----:B-----5:R-:W-:Y:S01]  /*4760*/  PRMT R108, RZ, 0x5410, R160 ;  /* 0x00005410ff6c7816 */ /* 0x020fe200000000a0 */
[----:B------:R-:W-:Y:S05]  /*4770*/  BRA `(.L_x_1121) ;  /* 0x0000005000007947 */ /* 0x000fea0003800000 */
.L_x_1120:
[----:B0-----:R-:W-:-:S04]  /*4780*/  FFMA.FTZ R109, R131, R112, R113 ;  /* 0x00000070836d7223 */ /* 0x001fc80000010071 */
[----:B------:R-:W-:Y:S01]  /*4790*/  FADD.FTZ R108, R170, -R109 ;  /* 0x8000006daa6c7221 */ /* 0x000fe20000010000 */
[----:B-----5:R-:W-:-:S03]  /*47a0*/  @P3 PRMT R109, RZ, 0x5410, R160 ;  /* 0x00005410ff6d3816 */ /* 0x020fc600000000a0 */
[----:B------:R-:W-:-:S04]  /*47b0*/  FMUL.FTZ R108, R45, R108 ;  /* 0x0000006c2d6c7220 */ /* 0x000fc80000410000 */
[----:B------:R-:W-:Y:S02]  /*47c0*/  @P3 FADD.FTZ R108, R108, R109 ;  /* 0x0000006d6c6c3221 */ /* 0x000fe40000010000 */
.L_x_1121:
[----:B------:R-:W-:Y:S05]  /*47d0*/  BSYNC B0 ;  /* 0x0000000000007941 */ /* 0x000fea0003800000 */
.L_x_1119:
        /* <DEDUP_REMOVED lines=14> */
.L_x_1123:
[----:B------:R-:W-:Y:S05]  /*48c0*/  BSYNC B0 ;  /* 0x0000000000007941 */ /* 0x000fea0003800000 */
.L_x_1122:
        /* <DEDUP_REMOVED lines=8> */
.L_x_1125:
[----:B------:R-:W-:Y:S01]  /*4950*/  FFMA.FTZ R108, R132, R112, R113 ;  /* 0x00000070846c7223 */ /* 0x000fe20000010071 */
[----:B-----5:R-:W-:-:S03]  /*4960*/  @P3 SHF.R.U64 R109, R160, 0x10, R161 ;  /* 0x00000010a06d3819 */ /* 0x020fc600000012a1 */
[----:B------:R-:W-:Y:S01]  /*4970*/  FADD.FTZ R108, R151, -R108 ;  /* 0x8000006c976c7221 */ /* 0x000fe20000010000 */
[----:B------:R-:W-:-:S03]  /*4980*/  @P3 PRMT R109, RZ, 0x5410, R109 ;  /* 0x00005410ff6d3816 */ /* 0x000fc6000000006d */
[----:B------:R-:W-:-:S04]  /*4990*/  FMUL.FTZ R108, R45, R108 ;  /* 0x0000006c2d6c7220 */ /* 0x000fc80000410000 */
[----:B------:R-:W-:Y:S02]  /*49a0*/  @P3 FADD.FTZ R108, R108, R109 ;  /* 0x0000006d6c6c3221 */ /* 0x000fe40000010000 */
.L_x_1126:
[----:B------:R-:W-:Y:S05]  /*49b0*/  BSYNC B0 ;  /* 0x0000000000007941 */ /* 0x000fea0003800000 */
.L_x_1124:
        /* <DEDUP_REMOVED lines=13> */
.L_x_1128:
[----:B------:R-:W-:Y:S05]  /*4a90*/  BSYNC B0 ;  /* 0x0000000000007941 */ /* 0x000fea0003800000 */
.L_x_1127:
[----:B------:R-:W-:Y:S01]  /*4aa0*/  BSSY B0, `(.L_x_1129) ;  /* 0x000000c000007945 */ /* 0x000fe20003800000 */
[----:B------:R-:W-:Y:S01]  /*4ab0*/  @P0 PRMT R183, R111, 0x7610, R183 ;  /* 0x000076106fb70816 */ /* 0x000fe200000000b7 */
[----:B------:R-:W-:Y:S05]  /*4ac0*/  @P1 BRA `(.L_x_1130) ;  /* 0x0000004000001947 */ /* 0x000fea0003800000 */
[----:B------:R-:W-:Y:S01]  /*4ad0*/  HFMA2.MMA R108, -RZ, RZ, 0, 0 ;  /* 0x00000000ff6c7435 */ /* 0x000fe200000001ff */
[----:B------:R-:W-:Y:S05]  /*4ae0*/  @!P3 BRA `(.L_x_1131) ;  /* 0x000000700000b947 */ /* 0x000fea0003800000 */
[----:B-----5:R-:W-:Y:S01]  /*4af0*/  PRMT R108, RZ, 0x5410, R161 ;  /* 0x00005410ff6c7816 */ /* 0x020fe200000000a1 */
[----:B------:R-:W-:Y:S05]  /*4b00*/  BRA `(.L_x_1131) ;  /* 0x0000005000007947 */ /* 0x000fea0003800000 */
.L_x_1130:
[----:B------:R-:W-:-:S04]  /*4b10*/  FFMA.FTZ R109, R133, R112, R113 ;  /* 0x00000070856d7223 */ /* 0x000fc80000010071 */
[----:B------:R-:W-:Y:S01]  /*4b20*/  FADD.FTZ R108, R172, -R109 ;  /* 0x8000006dac6c7221 */ /* 0x000fe20000010000 */
[----:B-----5:R-:W-:-:S03]  /*4b30*/  @P3 PRMT R109, RZ, 0x5410, R161 ;  /* 0x00005410ff6d3816 */ /* 0x020fc600000000a1 */
[----:B------:R-:W-:-:S04]  /*4b40*/  FMUL.FTZ R108, R45, R108 ;  /* 0x0000006c2d6c7220 */ /* 0x000fc80000410000 */
[----:B------:R-:W-:Y:S02]  /*4b50*/  @P3 FADD.FTZ R108, R108, R109 ;  /* 0x0000006d6c6c3221 */ /* 0x000fe40000010000 */
.L_x_1131:
[----:B------:R-:W-:Y:S05]  /*4b60*/  BSYNC B0 ;  /* 0x0000000000007941 */ /* 0x000fea0003800000 */
.L_x_1129:
        /* <DEDUP_REMOVED lines=14> */
.L_x_1133:
[----:B------:R-:W-:Y:S05]  /*4c50*/  BSYNC B0 ;  /* 0x0000000000007941 */ /* 0x000fea0003800000 */
.L_x_1132:
[----:B------:R-:W-:Y:S01]  /*4c60*/  BSSY B0, `(.L_x_1134) ;  /* 0x000000e000007945 */ /* 0x000fe20003800000 */
[----:B------:R-:W-:Y:S01]  /*4c70*/  @P0 PRMT R173, R110, 0x7610, R173 ;  /* 0x000076106ead0816 */ /* 0x000fe200000000ad */
[----:B------:R-:W-:Y:S05]  /*4c80*/  @P1 BRA `(.L_x_1135) ;  /* 0x0000005000001947 */ /* 0x000fea0003800000 */
[----:B------:R-:W-:Y:S01]  /*4c90*/  MOV R45, RZ ;  /* 0x000000ff002d7202 */ /* 0x000fe20000000f00 */
[----:B------:R-:W-:Y:S05]  /*4ca0*/  @!P3 BRA `(.L_x_1136) ;  /* 0x000000900000b947 */ /* 0x000fea0003800000 */
[----:B-----5:R-:W-:-:S04]  /*4cb0*/  SHF.R.U32.HI R45, RZ, 0x10, R161 ;  /* 0x00000010ff2d7819 */ /* 0x020fc800000116a1 */
[----:B------:R-:W-:Y:S01]  /*4cc0*/  PRMT R45, RZ, 0x5410, R45 ;  /* 0x00005410ff2d7816 */ /* 0x000fe2000000002d */
[----:B------:R-:W-:Y:S05]  /*4cd0*/  BRA `(.L_x_1136) ;  /* 0x0000006000007947 */ /* 0x000fea0003800000 */
.L_x_1135:
[----:B------:R-:W-:Y:S01]  /*4ce0*/  FFMA.FTZ R112, R134, R112, R113 ;  /* 0x0000007086707223 */ /* 0x000fe20000010071 */
[----:B-----5:R-:W-:-:S03]  /*4cf0*/  @P3 SHF.R.U32.HI R108, RZ, 0x10, R161 ;  /* 0x00000010ff6c3819 */ /* 0x020fc600000116a1 */
[----:B------:R-:W-:Y:S01]  /*4d00*/  FADD.FTZ R112, R171, -R112 ;  /* 0x80000070ab707221 */ /* 0x000fe20000010000 */
[----:B------:R-:W-:-:S03]  /*4d10*/  @P3 PRMT R108, RZ, 0x5410, R108 ;  /* 0x00005410ff6c3816 */ /* 0x000fc6000000006c */
[----:B------:R-:W-:-:S04]  /*4d20*/  FMUL.FTZ R45, R45, R112 ;  /* 0x000000702d2d7220 */ /* 0x000fc80000410000 */
[----:B------:R-:W-:Y:S02]  /*4d30*/  @P3 FADD.FTZ R45, R45, R108 ;  /* 0x0000006c2d2d3221 */ /* 0x000fe40000010000 */
.L_x_1136:
[----:B------:R-:W-:Y:S05]  /*4d40*/  BSYNC B0 ;  /* 0x0000000000007941 */ /* 0x000fea0003800000 */
.L_x_1134:
[----:B------:R-:W-:Y:S01]  /*4d50*/  @P0 F2FP.BF16.PACK_AB R108, RZ, R45 ;  /* 0x0000002dff6c023e */ /* 0x000fe200000010ff */
[----:B------:R-:W-:Y:S03]  /*4d60*/  BSSY B0, `(.L_x_1137) ;  /* 0x000000e000007945 */ /* 0x000fe60003800000 */
[----:B------:R-:W-:Y:S01]  /*4d70*/  @P0 PRMT R180, R108, 0x7610, R180 ;  /* 0x000076106cb40816 */ /* 0x000fe200000000b4 */
[----:B------:R-:W-:Y:S05]  /*4d80*/  @!P2 BRA `(.L_x_1138) ;  /* 0x000000b00000a947 */ /* 0x000fea0003800000 */
[----:B-----5:R-:W-:Y:S01]  /*4d90*/  LOP3.LUT P1, RZ, R168, 0xff000000, RZ, 0xc0, !PT ;  /* 0xff000000a8ff7812 */ /* 0x020fe2000782c0ff */
[----:B------:R-:W-:Y:S02]  /*4da0*/  FMUL.FTZ R45, R45, c[0x0][0x1ec] ;  /* 0x00007b002d2d7a20 */ /* 0x000fe40000410000 */
[----:B------:R-:W-:Y:S02]  /*4db0*/  IMAD.MOV.U32 R108, RZ, RZ, RZ ;  /* 0x000000ffff6c7224 */ /* 0x000fe400078e00ff */
[----:B------:R-:W-:-:S02]  /*4dc0*/  FMUL.FTZ R45, R45, c[0x0][0x1e8] ;  /* 0x00007a002d2d7a20 */ /* 0x000fc40000410000 */
[----:B------:R-:W-:-:S06]  /*4dd0*/  IMAD.MOV.U32 R110, RZ, RZ, RZ ;  /* 0x000000ffff6e7224 */ /* 0x000fcc00078e00ff */
[----:B------:R-:W-:Y:S01]  /*4de0*/  @P1 FMUL.FTZ R108, R44, R45 ;  /* 0x0000002d2c6c1220 */ /* 0x000fe20000410000 */
[----:B------:R-:W-:-:S04]  /*4df0*/  @P1 PRMT R189, RZ, 0x7610, R189 ;  /* 0x00007610ffbd1816 */ /* 0x000fc800000000bd */
[----:B------:R-:W-:Y:S01]  /*4e00*/  F2FP.BF16.PACK_AB R108, RZ, R108 ;  /* 0x0000006cff6c723e */ /* 0x000fe200000010ff */
[----:B------:R-:W-:-:S03]  /*4e10*/  @P1 FMUL.FTZ R110, R189, R45 ;  /* 0x0000002dbd6e1220 */ /* 0x000fc60000410000 */
[----:B------:R-:W-:Y:S01]  /*4e20*/  PRMT R178, R108, 0x7610, R178 ;  /* 0x000076106cb27816 */ /* 0x000fe200000000b2 */
[----:B------:R-:W-:Y:S02]  /*4e30*/  FADD.FTZ R59, R59, R110 ;  /* 0x0000006e3b3b7221 */ /* 0x000fe40000010000 */
.L_x_1138:
[----:B------:R-:W-:Y:S05]  /*4e40*/  BSYNC B0 ;  /* 0x0000000000007941 */ /* 0x000fea0003800000 */
.L_x_1137:
[----:B------:R-:W-:Y:S05]  /*4e50*/  @!P0 BRA `(.L_x_1139) ;  /* 0x0000009000008947 */ /* 0x000fea0003800000 */
[----:B------:R-:W-:Y:S01]  /*4e60*/  LOP3.LUT R108, R183, 0xffff, RZ, 0xc0, !PT ;  /* 0x0000ffffb76c7812 */ /* 0x000fe200078ec0ff */
        /* <DEDUP_REMOVED lines=8> */
.L_x_1139:
[----:B------:R-:W-:Y:S01]  /*4ef0*/  BSSY B0, `(.L_x_1140) ;  /* 0x000000a000007945 */ /* 0x000fe20003800000 */
        /* <DEDUP_REMOVED lines=9> */
.L_x_1141:
[----:B------:R-:W-:Y:S05]  /*4f90*/  BSYNC B0 ;  /* 0x0000000000007941 */ /* 0x000fea0003800000 */
.L_x_1140:
[----:B------:R-:W-:Y:S02]  /*4fa0*/  IADD3 R2, R2, c[0x0][0x160], RZ ;  /* 0x0000580002027a10 */ /* 0x000fe40007ffe0ff */
[----:B------:R-:W-:Y:S02]  /*4fb0*/  LOP3.LUT P1, RZ, R24, 0xff, RZ, 0xc0, !PT ;  /* 0x000000ff18ff7812 */ /* 0x000fe4000782c0ff */
[----:B------:R-:W-:Y:S02]  /*4fc0*/  ISETP.GE.AND P0, PT, R2, c[0x0][0x164], PT ;  /* 0x0000590002007a0c */ /* 0x000fe40003f06270 */
[----:B------:R-:W-:-:S11]  /*4fd0*/  SEL R24, RZ, 0x1, P1 ;  /* 0x00000001ff187807 */ /* 0x000fd60000800000 */
[----:B0----5:R-:W-:Y:S01]  /*4fe0*/  @P0 CALL.REL.NOINC `(.L_x_1013) ;  /* 0x0000001000000944 */ /* 0x021fe20003c00000 */
[----:B------:R-:W-:Y:S05]  /*4ff0*/  BRA `(.L_x_1142) ;  /* 0xffffb92000007947 */ /* 0x000fea000383ffff */
.L_x_1013:
        /* <DEDUP_REMOVED lines=25> */
.L_x_1017:
[----:B------:R-:W-:Y:S01]  /*5190*/  MOV R113, R175 ;  /* 0x000000af00717202 */ /* 0x000fe20000000f00 */
[----:B------:R-:W-:Y:S01]  /*51a0*/  IMAD.MOV.U32 R164, RZ, RZ, 0x10 ;  /* 0x00000010ffa47424 */ /* 0x000fe200078e00ff */
[----:B------:R-:W-:Y:S01]  /*51b0*/  MOV R176, 0xffffffff ;  /* 0xffffffff00b07802 */ /* 0x000fe20000000f00 */
[----:B------:R-:W-:Y:S01]  /*51c0*/  IMAD.MOV.U32 R165, RZ, RZ, 0x1f ;  /* 0x0000001fffa57424 */ /* 0x000fe200078e00ff */
[----:B------:R-:W-:-:S02]  /*51d0*/  MOV R108, 0x51f0 ;  /* 0x000051f0006c7802 */ /* 0x000fc40000000f00 */
[----:B-----5:R-:W-:Y:S05]  /*51e0*/  CALL.REL.NOINC `($__internal_19_$__cuda_sm70_shflsync_down_p) ;  /* 0x0000045000007944 */ /* 0x020fea0003c00000 */
[----:B-1----:R-:W-:Y:S01]  /*51f0*/  IMAD.MOV.U32 R112, RZ, RZ, R165 ;  /* 0x000000ffff707224 */ /* 0x002fe200078e00a5 */
[----:B0-----:R-:W-:Y:S05]  /*5200*/  BRA `(.L_x_1143) ;  /* 0xffffcc2000007947 */ /* 0x001fea000383ffff */
.L_x_1018:
[----:B------:R-:W-:Y:S01]  /*5210*/  HFMA2.MMA R164, -RZ, RZ, 0, 9.5367431640625e-07 ;  /* 0x00000010ffa47435 */ /* 0x000fe200000001ff */
[----:B------:R-:W-:Y:S01]  /*5220*/  IMAD.MOV.U32 R113, RZ, RZ, R162 ;  /* 0x000000ffff717224 */ /* 0x000fe200078e00a2 */
[----:B------:R-:W-:Y:S01]  /*5230*/  MOV R108, 0x5270 ;  /* 0x00005270006c7802 */ /* 0x000fe20000000f00 */
[----:B------:R-:W-:-:S02]  /*5240*/  IMAD.MOV.U32 R165, RZ, RZ, 0x1f ;  /* 0x0000001fffa57424 */ /* 0x000fc400078e00ff */
[----:B------:R-:W-:Y:S02]  /*5250*/  IMAD.MOV.U32 R176, RZ, RZ, -0x1 ;  /* 0xffffffffffb07424 */ /* 0x000fe400078e00ff */
[----:B01---5:R-:W-:Y:S05]  /*5260*/  CALL.REL.NOINC `($__internal_19_$__cuda_sm70_shflsync_down_p) ;  /* 0x000003d000007944 */ /* 0x023fea0003c00000 */
[----:B------:R-:W-:Y:S01]  /*5270*/  FADD.FTZ R112, R112, R175 ;  /* 0x000000af70707221 */ /* 0x000fe20000010000 */
[----:B0-----:R-:W-:Y:S01]  /*5280*/  MOV R164, 0x8 ;  /* 0x0000000800a47802 */ /* 0x001fe20000000f00 */
[----:B-1----:R-:W-:Y:S01]  /*5290*/  FADD.FTZ R162, R162, R165 ;  /* 0x000000a5a2a27221 */ /* 0x002fe20000010000 */
[----:B------:R-:W-:Y:S01]  /*52a0*/  MOV R108, 0x52f0 ;  /* 0x000052f0006c7802 */ /* 0x000fe20000000f00 */
[----:B------:R-:W-:Y:S01]  /*52b0*/  IMAD.MOV.U32 R165, RZ, RZ, 0x1f ;  /* 0x0000001fffa57424 */ /* 0x000fe200078e00ff */
[----:B------:R-:W-:Y:S01]  /*52c0*/  MOV R113, R112 ;  /* 0x0000007000717202 */ /* 0x000fe20000000f00 */
[----:B------:R-:W-:Y:S02]  /*52d0*/  IMAD.MOV.U32 R176, RZ, RZ, -0x1 ;  /* 0xffffffffffb07424 */ /* 0x000fe400078e00ff */
[----:B------:R-:W-:Y:S05]  /*52e0*/  CALL.REL.NOINC `($__internal_19_$__cuda_sm70_shflsync_down_p) ;  /* 0x0000035000007944 */ /* 0x000fea0003c00000 */
[----:B0-----:R-:W-:Y:S01]  /*52f0*/  HFMA2.MMA R164, -RZ, RZ, 0, 4.76837158203125e-07 ;  /* 0x00000008ffa47435 */ /* 0x001fe200000001ff */
[----:B-1----:R-:W-:Y:S01]  /*5300*/  IMAD.MOV.U32 R111, RZ, RZ, R165 ;  /* 0x000000ffff6f7224 */ /* 0x002fe200078e00a5 */
[----:B------:R-:W-:Y:S01]  /*5310*/  MOV R108, 0x5360 ;  /* 0x00005360006c7802 */ /* 0x000fe20000000f00 */
[----:B------:R-:W-:Y:S02]  /*5320*/  IMAD.MOV.U32 R113, RZ, RZ, R162 ;  /* 0x000000ffff717224 */ /* 0x000fe400078e00a2 */
[----:B------:R-:W-:-:S02]  /*5330*/  IMAD.MOV.U32 R165, RZ, RZ, 0x1f ;  /* 0x0000001fffa57424 */ /* 0x000fc400078e00ff */
[----:B------:R-:W-:Y:S02]  /*5340*/  IMAD.MOV.U32 R176, RZ, RZ, -0x1 ;  /* 0xffffffffffb07424 */ /* 0x000fe400078e00ff */
[----:B------:R-:W-:Y:S05]  /*5350*/  CALL.REL.NOINC `($__internal_19_$__cuda_sm70_shflsync_down_p) ;  /* 0x000002e000007944 */ /* 0x000fea0003c00000 */
        /* <DEDUP_REMOVED lines=8> */
[----:B0-----:R-:W-:Y:S01]  /*53e0*/  HFMA2.MMA R164, -RZ, RZ, 0, 2.384185791015625e-07 ;  /* 0x00000004ffa47435 */ /* 0x001fe200000001ff */
        /* <DEDUP_REMOVED lines=14> */
[----:B0-----:R-:W-:Y:S01]  /*54d0*/  HFMA2.MMA R164, -RZ, RZ, 0, 1.1920928955078125e-07 ;  /* 0x00000002ffa47435 */ /* 0x001fe200000001ff */
        /* <DEDUP_REMOVED lines=14> */
[----:B0-----:R-:W-:Y:S01]  /*55c0*/  HFMA2.MMA R164, -RZ, RZ, 0, 5.9604644775390625e-08 ;  /* 0x00000001ffa47435 */ /* 0x001fe200000001ff */
[----:B-1----:R-:W-:Y:S01]  /*55d0*/  IMAD.MOV.U32 R115, RZ, RZ, R165 ;  /* 0x000000ffff737224 */ /* 0x002fe200078e00a5 */
[----:B------:R-:W-:Y:S01]  /*55e0*/  MOV R108, 0x5630 ;  /* 0x00005630006c7802 */ /* 0x000fe20000000f00 */
[----:B------:R-:W-:Y:S02]  /*55f0*/  IMAD.MOV.U32 R113, RZ, RZ, R162 ;  /* 0x000000ffff717224 */ /* 0x000fe400078e00a2 */
[----:B------:R-:W-:-:S02]  /*5600*/  IMAD.MOV.U32 R165, RZ, RZ, 0x1f ;  /* 0x0000001fffa57424 */ /* 0x000fc400078e00ff */
[----:B------:R-:W-:Y:S02]  /*5610*/  IMAD.MOV.U32 R176, RZ, RZ, -0x1 ;  /* 0xffffffffffb07424 */ /* 0x000fe400078e00ff */
[----:B------:R-:W-:Y:S05]  /*5620*/  CALL.REL.NOINC `($__internal_19_$__cuda_sm70_shflsync_down_p) ;  /* 0x0000001000007944 */ /* 0x000fea0003c00000 */
[----:B01----:R-:W-:Y:S05]  /*5630*/  BRA `(.L_x_1144) ;  /* 0xffffc91000007947 */ /* 0x003fea000383ffff */
        .weak           $__internal_19_$__cuda_sm70_shflsync_down_p
        .type           $__internal_19_$__cuda_sm70_shflsync_down_p,@function
        .size           $__internal_19_$__cuda_sm70_shflsync_down_p,(.L_x_9763 - $__internal_19_$__cuda_sm70_shflsync_down_p)
$__internal_19_$__cuda_sm70_shflsync_down_p:
[----:B------:R-:W-:Y:S01]  /*5640*/  MOV R109, 0x0 ;  /* 0x00000000006d7802 */ /* 0x000fe20000000f00 */
[----:B------:R-:W-:Y:S04]  /*5650*/  WARPSYNC R176 ;  /* 0x000000b000007348 */ /* 0x000fe80003800000 */
[----:B------:R0:W1:Y:S01]  /*5660*/  SHFL.DOWN PT, R165, R113, R164, R165 ;  /* 0x080000a471a57389 */ /* 0x00006200000e00a5 */
[----:B------:R-:W-:Y:S05]  /*5670*/  RET.REL.NODEC R108 `(_ZN10layer_norm13ln_bwd_kernelINS_13Kernel_traitsI13__nv_bfloat16S2_S2_S2_fjLj2560ELj1ELj1ELj4ELj8ENS_18Kernel_traits_baseILj2560ES2_S2_S2_S2_fjLj128EEEEELb1ELb1ELb1ELb1EEEvNS_9BwdParamsE) ;  /* 0xffffa9806c007950 */ /* 0x000fea0003c3ffff */
.L_x_1145:
        /* <DEDUP_REMOVED lines=16> */
.L_x_9763:


//--------------------- .text._ZN10layer_norm13ln_bwd_kernelINS_13Kernel_traitsI6__halfS2_S2_S2_fjLj2560ELj1ELj1ELj4ELj8ENS_18Kernel_traits_baseILj2560ES2_S2_S2_S2_fjLj128EEEEELb0ELb0ELb0ELb0EEEvNS_9BwdParamsE --------------------------
	.section	.text._ZN10layer_norm13ln_bwd_kernelINS_13Kernel_traitsI6__halfS2_S2_S2_fjLj2560ELj1ELj1ELj4ELj8ENS_18Kernel_traits_baseILj2560ES2_S2_S2_S2_fjLj128EEEEELb0ELb0ELb0ELb0EEEvNS_9BwdParamsE,"ax",@progbits
	.sectioninfo	@"SHI_REGISTERS=136"
	.align	128
        .global         _ZN10layer_norm13ln_bwd_kernelINS_13Kernel_traitsI6__halfS2_S2_S2_fjLj2560ELj1ELj1ELj4ELj8ENS_18Kernel_traits_baseILj2560ES2_S2_S2_S2_fjLj128EEEEELb0ELb0ELb0ELb0EEEvNS_9BwdParamsE
        .type           _ZN10layer_norm13ln_bwd_kernelINS_13Kernel_traitsI6__halfS2_S2_S2_fjLj2560ELj1ELj1ELj4ELj8ENS_18Kernel_traits_baseILj2560ES2_S2_S2_S2_fjLj128EEEEELb0ELb0ELb0ELb0EEEvNS_9BwdParamsE,@function
        .size           _ZN10layer_norm13ln_bwd_kernelINS_13Kernel_traitsI6__halfS2_S2_S2_fjLj2560ELj1ELj1ELj4ELj8ENS_18Kernel_traits_baseILj2560ES2_S2_S2_S2_fjLj128EEEEELb0ELb0ELb0ELb0EEEvNS_9BwdParamsE,(.L_x_9764 - _ZN10layer_norm13ln_bwd_kernelINS_13Kernel_traitsI6__halfS2_S2_S2_fjLj2560ELj1ELj1ELj4ELj8ENS_18Kernel_traits_baseILj2560ES2_S2_S2_S2_fjLj128EEEEELb0ELb0ELb0ELb0EEEvNS_9BwdParamsE)
        .other          _ZN10layer_norm13ln_bwd_kernelINS_13Kernel_traitsI6__halfS2_S2_S2_fjLj2560ELj1ELj1ELj4ELj8ENS_18Kernel_traits_baseILj2560ES2_S2_S2_S2_fjLj128EEEEELb0ELb0ELb0ELb0EEEvNS_9BwdParamsE,@"STO_CUDA_ENTRY STV_DEFAULT"
_ZN10layer_norm13ln_bwd_kernelINS_13Kernel_traitsI6__halfS2_S2_S2_fjLj2560ELj1ELj1ELj4ELj8ENS_18Kernel_traits_baseILj2560ES2_S2_S2_S2_fjLj128EEEEELb0ELb0ELb0ELb0EEEvNS_9BwdParamsE:
.text._ZN10layer_norm13ln_bwd_kernelINS_13Kernel_traitsI6__halfS2_S2_S2_fjLj2560ELj1ELj1ELj4ELj8ENS_18Kernel_traits_baseILj2560ES2_S2_S2_S2_fjLj128EEEEELb0ELb0ELb0ELb0EEEvNS_9BwdParamsE:
[----:B------:R-:W-:Y:S02]  /*0000*/  MOV R1, c[0x0][0x28] ;  /* 0x00000a0000017a02 */ /* 0x000fe40000000f00 */
[----:B------:R-:W0:Y:S01]  /*0010*/  S2R R26, SR_TID.X ;  /* 0x00000000001a7919 */ /* 0x000e220000002100 */
[----:B------:R-:W-:Y:S01]  /*0020*/  MOV R0, c[0x0][0x168] ;  /* 0x00005a0000007a02 */ /* 0x000fe20000000f00 */
[----:B------:R-:W-:-:S03]  /*0030*/  ULDC.64 UR4, c[0x0][0x118] ;  /* 0x0000460000047ab9 */ /* 0x000fc60000000a00 */
        /* <DEDUP_REMOVED lines=11> */
[----:B------:R-:W-:Y:S02]  /*00f0*/  @P3 MOV R17, 0x8 ;  /* 0x0000000800113802 */ /* 0x000fe40000000f00 */
        /* <DEDUP_REMOVED lines=41> */
[----:B0----5:R-:W-:Y:S01]  /*0390*/  MOV R24, R4 ;  /* 0x0000000400187202 */ /* 0x021fe20000000f00 */
[----:B------:R-:W-:Y:S01]  /*03a0*/  IMAD.MOV.U32 R16, RZ, RZ, R8 ;  /* 0x000000ffff107224 */ /* 0x000fe200078e0008 */
[--C-:B------:R-:W-:Y:S01]  /*03b0*/  SHF.R.U64 R23, R4, 0x10, R5.reuse ;  /* 0x0000001004177819 */ /* 0x100fe20000001205 */
[----:B------:R-:W-:Y:S01]  /*03c0*/  IMAD.MOV.U32 R27, RZ, RZ, 0x1 ;  /* 0x00000001ff1b7424 */ /* 0x000fe200078e00ff */
[----:B------:R-:W-:Y:S01]  /*03d0*/  MOV R22, R5 ;  /* 0x0000000500167202 */ /* 0x000fe20000000f00 */
[----:B------:R-:W-:Y:S01]  /*03e0*/  HFMA2.MMA R69, -RZ, RZ, 0, 0 ;  /* 0x00000000ff457435 */ /* 0x000fe200000001ff */
[----:B------:R-:W-:Y:S01]  /*03f0*/  SHF.R.U32.HI R21, RZ, 0x10, R5 ;  /* 0x00000010ff157819 */ /* 0x000fe20000011605 */
[----:B------:R-:W-:Y:S01]  /*0400*/  HADD2.F32 R24, -RZ, R24.H0_H0 ;  /* 0x20000018ff187230 */ /* 0x000fe20000004100 */
[----:B------:R-:W-:Y:S01]  /*0410*/  MOV R20, R6 ;  /* 0x0000000600147202 */ /* 0x000fe20000000f00 */
[----:B------:R-:W-:Y:S01]  /*0420*/  HADD2.F32 R23, -RZ, R23.H0_H0 ;  /* 0x20000017ff177230 */ /* 0x000fe20000004100 */
[--C-:B------:R-:W-:Y:S01]  /*0430*/  SHF.R.U64 R19, R6, 0x10, R7.reuse ;  /* 0x0000001006137819 */ /* 0x100fe20000001207 */
[----:B------:R-:W-:Y:S01]  /*0440*/  HADD2.F32 R22, -RZ, R22.H0_H0 ;  /* 0x20000016ff167230 */ /* 0x000fe20000004100 */
[----:B------:R-:W-:Y:S01]  /*0450*/  MOV R18, R7 ;  /* 0x0000000700127202 */ /* 0x000fe20000000f00 */
[----:B------:R-:W-:Y:S01]  /*0460*/  HADD2.F32 R21, -RZ, R21.H0_H0 ;  /* 0x20000015ff157230 */ /* 0x000fe20000004100 */
[----:B------:R-:W-:Y:S01]  /*0470*/  SHF.R.U32.HI R17, RZ, 0x10, R7 ;  /* 0x00000010ff117819 */ /* 0x000fe20000011607 */
[----:B------:R-:W-:Y:S01]  /*0480*/  HADD2.F32 R20, -RZ, R20.H0_H0 ;  /* 0x20000014ff147230 */ /* 0x000fe20000004100 */
[--C-:B------:R-:W-:Y:S01]  /*0490*/  SHF.R.U64 R4, R8, 0x10, R9.reuse ;  /* 0x0000001008047819 */ /* 0x100fe20000001209 */
[----:B------:R-:W-:Y:S01]  /*04a0*/  HADD2.F32 R19, -RZ, R19.H0_H0 ;  /* 0x20000013ff137230 */ /* 0x000fe20000004100 */
[----:B------:R-:W-:Y:S01]  /*04b0*/  MOV R0, R9 ;  /* 0x0000000900007202 */ /* 0x000fe20000000f00 */
[----:B------:R-:W-:Y:S01]  /*04c0*/  HADD2.F32 R18, -RZ, R18.H0_H0 ;  /* 0x20000012ff127230 */ /* 0x000fe20000004100 */
        /* <DEDUP_REMOVED lines=18> */
[----:B------:R-:W-:Y:S01]  /*05f0*/  PRMT R4, R27, 0x7610, R4 ;  /* 0x000076101b047816 */ /* 0x000fe20000000004 */
[----:B------:R-:W-:-:S02]  /*0600*/  HADD2.F32 R8, -RZ, R8.H0_H0 ;  /* 0x20000008ff087230 */ /* 0x000fc40000004100 */
[----:B------:R-:W-:Y:S02]  /*0610*/  HADD2.F32 R7, -RZ, R7.H0_H0 ;  /* 0x20000007ff077230 */ /* 0x000fe40000004100 */
[----:B------:R-:W-:Y:S02]  /*0620*/  HADD2.F32 R6, -RZ, R6.H0_H0 ;  /* 0x20000006ff067230 */ /* 0x000fe40000004100 */
[----:B------:R-:W-:Y:S02]  /*0630*/  HADD2.F32 R5, -RZ, R5.H0_H0 ;  /* 0x20000005ff057230 */ /* 0x000fe40000004100 */
.L_x_1174:
[----:B------:R-:W-:Y:S02]  /*0640*/  ISETP.NE.U32.AND P0, PT, RZ, c[0x0][0x1c0], PT ;  /* 0x00007000ff007a0c */ /* 0x000fe40003f05070 */
[----:B------:R-:W-:Y:S02]  /*0650*/  MOV R76, 0x4 ;  /* 0x00000004004c7802 */ /* 0x000fe40000000f00 */
[----:B------:R-:W-:Y:S02]  /*0660*/  ISETP.NE.AND.EX P0, PT, RZ, c[0x0][0x1c4], PT, P0 ;  /* 0x00007100ff007a0c */ /* 0x000fe40003f05300 */
[----:B------:R-:W-:Y:S01]  /*0670*/  SHF.R.S32.HI R0, RZ, 0x1f, R25 ;  /* 0x0000001fff007819 */ /* 0x000fe20000011419 */
[----:B------:R-:W-:-:S10]  /*0680*/  IMAD.WIDE R74, R25, R76, c[0x0][0x1a0] ;  /* 0x00006800194a7625 */ /* 0x000fd400078e024c */
[C---:B------:R-:W-:Y:S01]  /*0690*/  @P0 LEA R72, P1, R25.reuse, c[0x0][0x1c0], 0x1 ;  /* 0x0000700019480a11 */ /* 0x040fe200078208ff */
[C---:B------:R-:W-:Y:S01]  /*06a0*/  IMAD.WIDE R76, R25.reuse, R76, c[0x0][0x1a8] ;  /* 0x00006a00194c7625 */ /* 0x040fe200078e024c */
[----:B------:R-:W2:Y:S02]  /*06b0*/  LDG.E R74, [R74.64] ;  /* 0x000000044a4a7981 */ /* 0x000ea4000c1e1900 */
[C---:B------:R-:W-:Y:S02]  /*06c0*/  @P0 LEA.HI.X R73, R25.reuse, c[0x0][0x1c4], R0, 0x1, P1 ;  /* 0x0000710019490a11 */ /* 0x040fe400008f0c00 */
[----:B------:R0:W5:Y:S04]  /*06d0*/  LDG.E R3, [R76.64] ;  /* 0x000000044c037981 */ /* 0x000168000c1e1900 */
[----:B------:R-:W3:Y:S01]  /*06e0*/  @P0 LDG.E.U16 R72, [R72.64] ;  /* 0x0000000448480981 */ /* 0x000ee2000c1e1500 */
[----:B------:R-:W-:-:S05]  /*06f0*/  IMAD R0, R25, c[0x0][0x168], RZ ;  /* 0x00005a0019007a24 */ /* 0x000fca00078e02ff */
[----:B------:R-:W-:Y:S01]  /*0700*/  SHF.R.S32.HI R79, RZ, 0x1f, R0 ;  /* 0x0000001fff4f7819 */ /* 0x000fe20000011400 */
[----:B------:R-:W-:-:S03]  /*0710*/  ULDC.U8 UR6, c[0x0][0x1f0] ;  /* 0x00007c0000067ab9 */ /* 0x000fc60000000000 */
[----:B------:R-:W-:Y:S02]  /*0720*/  LEA.HI R0, R79, R0, RZ, 0x2 ;  /* 0x000000004f007211 */ /* 0x000fe400078f10ff */
[----:B------:R-:W-:Y:S01]  /*0730*/  LOP3.LUT R79, R26, 0x7f, RZ, 0xc0, !PT ;  /* 0x0000007f1a4f7812 */ /* 0x000fe200078ec0ff */
[----:B------:R-:W-:Y:S01]  /*0740*/  BSSY B0, `(.L_x_1147) ;  /* 0x000003f000007945 */ /* 0x000fe20003800000 */
[----:B------:R-:W-:Y:S02]  /*0750*/  ISETP.NE.AND P1, PT, RZ, UR6, PT ;  /* 0x00000006ff007c0c */ /* 0x000fe4000bf25270 */
[----:B------:R-:W-:Y:S02]  /*0760*/  LEA.HI.SX32 R0, R0, R79, 0x1e ;  /* 0x0000004f00007211 */ /* 0x000fe400078ff2ff */
[----:B------:R-:W-:Y:S01]  /*0770*/  MOV R2, 0x3f800000 ;  /* 0x3f80000000027802 */ /* 0x000fe20000000f00 */
[----:B------:R-:W-:Y:S01]  /*0780*/  CS2R R78, SRZ ;  /* 0x00000000004e7805 */ /* 0x000fe2000001ff00 */
[----:B------:R-:W-:-:S02]  /*0790*/  MOV R117, R0 ;  /* 0x0000000000757202 */ /* 0x000fc40000000f00 */
[----:B--2---:R-:W-:Y:S01]  /*07a0*/  FSEL R116, R74, RZ, !P1 ;  /* 0x000000ff4a747208 */ /* 0x004fe20004800000 */
[----:B---3--:R-:W-:Y:S01]  /*07b0*/  @P0 HADD2.F32 R2, -RZ, R72.H0_H0 ;  /* 0x20000048ff020230 */ /* 0x008fe20000004100 */
        /* <DEDUP_REMOVED lines=14> */
[----:B------:R-:W-:Y:S02]  /*08a0*/  SHF.R.U64 R81, R74, 0x10, R75 ;  /* 0x000000104a517819 */ /* 0x000fe4000000124b */
[----:B------:R-:W-:Y:S01]  /*08b0*/  MOV R78, R75 ;  /* 0x0000004b004e7202 */ /* 0x000fe20000000f00 */
[----:B---3--:R-:W-:Y:S01]  /*08c0*/  HADD2.F32 R79, -RZ, R73.H0_H0 ;  /* 0x20000049ff4f7230 */ /* 0x008fe20000004100 */
[----:B------:R-:W-:Y:S02]  /*08d0*/  SHF.R.U64 R74, R72, 0x10, R73 ;  /* 0x00000010484a7819 */ /* 0x000fe40000001249 */
[----:B------:R-:W-:Y:S01]  /*08e0*/  SHF.R.U32.HI R80, RZ, 0x10, R75 ;  /* 0x00000010ff507819 */ /* 0x000fe2000001164b */
[----:B------:R-:W-:Y:S01]  /*08f0*/  HADD2.F32 R75, -RZ, R72.H0_H0 ;  /* 0x20000048ff4b7230 */ /* 0x000fe20000004100 */
[----:B------:R-:W-:Y:S01]  /*0900*/  SHF.R.U32.HI R84, RZ, 0x10, R73 ;  /* 0x00000010ff547819 */ /* 0x000fe20000011649 */
[----:B------:R-:W-:-:S02]  /*0910*/  HADD2.F32 R73, -RZ, R31.H0_H0 ;  /* 0x2000001fff497230 */ /* 0x000fc40000004100 */
[----:B------:R-:W-:Y:S01]  /*0920*/  HADD2.F32 R31, -RZ, R74.H0_H0 ;  /* 0x2000004aff1f7230 */ /* 0x000fe20000004100 */
[----:B------:R-:W-:Y:S01]  /*0930*/  FADD.FTZ R72, -R116, R75 ;  /* 0x0000004b74487221 */ /* 0x000fe20000010100 */
[----:B0-----:R-:W-:Y:S01]  /*0940*/  HADD2.F32 R76, -RZ, R80.H0_H0 ;  /* 0x20000050ff4c7230 */ /* 0x001fe20000004100 */
[----:B------:R-:W-:Y:S01]  /*0950*/  FMUL.FTZ R82, R24, R73 ;  /* 0x0000004918527220 */ /* 0x000fe20000410000 */
[----:B------:R-:W-:Y:S01]  /*0960*/  HADD2.F32 R74, -RZ, R81.H0_H0 ;  /* 0x20000051ff4a7230 */ /* 0x000fe20000004100 */
[C---:B------:R-:W-:Y:S01]  /*0970*/  FADD.FTZ R80, -R116.reuse, R31 ;  /* 0x0000001f74507221 */ /* 0x040fe20000010100 */
[----:B------:R-:W-:Y:S01]  /*0980*/  HADD2.F32 R75, -RZ, R78.H0_H0 ;  /* 0x2000004eff4b7230 */ /* 0x000fe20000004100 */
[----:B-----5:R-:W-:Y:S01]  /*0990*/  FMUL.FTZ R31, R3, R72 ;  /* 0x00000048031f7220 */ /* 0x020fe20000410000 */
[----:B------:R-:W-:Y:S01]  /*09a0*/  HADD2.F32 R77, -RZ, R84.H0_H0 ;  /* 0x20000054ff4d7230 */ /* 0x000fe20000004100 */
[----:B------:R-:W-:Y:S02]  /*09b0*/  FADD.FTZ R72, -R116, R79 ;  /* 0x0000004f74487221 */ /* 0x000fe40000010100 */
[----:B------:R-:W-:-:S02]  /*09c0*/  FADD.FTZ R48, R48, R73 ;  /* 0x0000004930307221 */ /* 0x000fc40000010000 */
[----:B------:R-:W-:Y:S02]  /*09d0*/  FFMA.FTZ R68, R31, R73, R68 ;  /* 0x000000491f447223 */ /* 0x000fe40000010044 */
[C---:B------:R-:W-:Y:S02]  /*09e0*/  FMUL.FTZ R81, R3.reuse, R72 ;  /* 0x0000004803517220 */ /* 0x040fe40000410000 */
[----:B------:R-:W-:Y:S02]  /*09f0*/  FMUL.FTZ R80, R3, R80 ;  /* 0x0000005003507220 */ /* 0x000fe40000410000 */
[----:B------:R-:W-:Y:S02]  /*0a00*/  FMUL.FTZ R83, R23, R74 ;  /* 0x0000004a17537220 */ /* 0x000fe40000410000 */
[----:B------:R-:W-:Y:S02]  /*0a10*/  FADD.FTZ R72, RZ, R82 ;  /* 0x00000052ff487221 */ /* 0x000fe40000010000 */
[----:B------:R-:W-:-:S02]  /*0a20*/  FFMA.FTZ R73, R31, R82, RZ ;  /* 0x000000521f497223 */ /* 0x000fc400000100ff */
[----:B------:R-:W-:Y:S02]  /*0a30*/  FADD.FTZ R50, R50, R75 ;  /* 0x0000004b32327221 */ /* 0x000fe40000010000 */
[-C--:B------:R-:W-:Y:S02]  /*0a40*/  FFMA.FTZ R70, R81, R75.reuse, R70 ;  /* 0x0000004b51467223 */ /* 0x080fe40000010046 */
[----:B------:R-:W-:Y:S02]  /*0a50*/  FMUL.FTZ R84, R22, R75 ;  /* 0x0000004b16547220 */ /* 0x000fe40000410000 */
[----:B------:R-:W-:Y:S02]  /*0a60*/  FADD.FTZ R86, -R116, R77 ;  /* 0x0000004d74567221 */ /* 0x000fe40000010100 */
        /* <DEDUP_REMOVED lines=12> */
.L_x_1148:
[----:B0-----:R-:W-:Y:S05]  /*0b30*/  BSYNC B0 ;  /* 0x0000000000007941 */ /* 0x001fea0003800000 */
.L_x_1147:
        /* <DEDUP_REMOVED lines=14> */
[----:B--2---:R-:W-:Y:S01]  /*0c20*/  SHF.R.U32.HI R92, RZ, 0x10, R73 ;  /* 0x00000010ff5c7819 */ /* 0x004fe20000011649 */
[----:B------:R-:W-:Y:S01]  /*0c30*/  HADD2.F32 R89, -RZ, R73.H0_H0 ;  /* 0x20000049ff597230 */ /* 0x000fe20000004100 */
[----:B---3--:R-:W-:Y:S02]  /*0c40*/  MOV R87, R74 ;  /* 0x0000004a00577202 */ /* 0x008fe40000000f00 */
[----:B------:R-:W-:Y:S02]  /*0c50*/  SHF.R.U64 R91, R74, 0x10, R75 ;  /* 0x000000104a5b7819 */ /* 0x000fe4000000124b */
[----:B------:R-:W-:Y:S02]  /*0c60*/  SHF.R.U64 R74, R72, 0x10, R73 ;  /* 0x00000010484a7819 */ /* 0x000fe40000001249 */
[----:B------:R-:W-:-:S02]  /*0c70*/  MOV R88, R75 ;  /* 0x0000004b00587202 */ /* 0x000fc40000000f00 */
[----:B------:R-:W-:Y:S01]  /*0c80*/  SHF.R.U32.HI R90, RZ, 0x10, R75 ;  /* 0x00000010ff5a7819 */ /* 0x000fe2000001164b */
[----:B------:R-:W-:Y:S02]  /*0c90*/  HADD2.F32 R75, -RZ, R72.H0_H0 ;  /* 0x20000048ff4b7230 */ /* 0x000fe40000004100 */
[----:B------:R-:W-:Y:S02]  /*0ca0*/  HADD2.F32 R73, -RZ, R87.H0_H0 ;  /* 0x20000057ff497230 */ /* 0x000fe40000004100 */
[----:B------:R-:W-:Y:S01]  /*0cb0*/  HADD2.F32 R87, -RZ, R74.H0_H0 ;  /* 0x2000004aff577230 */ /* 0x000fe20000004100 */
[----:B------:R-:W-:Y:S01]  /*0cc0*/  FADD.FTZ R72, -R116, R75 ;  /* 0x0000004b74487221 */ /* 0x000fe20000010100 */
[----:B------:R-:W-:-:S03]  /*0cd0*/  HADD2.F32 R75, -RZ, R88.H0_H0 ;  /* 0x20000058ff4b7230 */ /* 0x000fc60000004100 */
[C---:B------:R-:W-:Y:S02]  /*0ce0*/  FADD.FTZ R88, -R116.reuse, R87 ;  /* 0x0000005774587221 */ /* 0x040fe40000010100 */
[----:B-----5:R-:W-:Y:S01]  /*0cf0*/  FMUL.FTZ R87, R3, R72 ;  /* 0x0000004803577220 */ /* 0x020fe20000410000 */
[----:B------:R-:W-:Y:S01]  /*0d00*/  HADD2.F32 R74, -RZ, R91.H0_H0 ;  /* 0x2000005bff4a7230 */ /* 0x000fe20000004100 */
[----:B------:R-:W-:Y:S01]  /*0d10*/  FADD.FTZ R72, -R116, R89 ;  /* 0x0000005974487221 */ /* 0x000fe20000010100 */
[----:B0-----:R-:W-:Y:S01]  /*0d20*/  HADD2.F32 R76, -RZ, R90.H0_H0 ;  /* 0x2000005aff4c7230 */ /* 0x001fe20000004100 */
[-C--:B------:R-:W-:Y:S02]  /*0d30*/  FMUL.FTZ R90, R20, R73.reuse ;  /* 0x00000049145a7220 */ /* 0x080fe40000410000 */
[----:B------:R-:W-:Y:S02]  /*0d40*/  FADD.FTZ R44, R44, R73 ;  /* 0x000000492c2c7221 */ /* 0x000fe40000010000 */
[----:B------:R-:W-:Y:S01]  /*0d50*/  FFMA.FTZ R64, R87, R73, R64 ;  /* 0x0000004957407223 */ /* 0x000fe20000010040 */
[----:B------:R-:W-:Y:S01]  /*0d60*/  HADD2.F32 R73, -RZ, R92.H0_H0 ;  /* 0x2000005cff497230 */ /* 0x000fe20000004100 */
[----:B------:R-:W-:-:S02]  /*0d70*/  FMUL.FTZ R89, R3, R72 ;  /* 0x0000004803597220 */ /* 0x000fc40000410000 */
[----:B------:R-:W-:Y:S02]  /*0d80*/  FMUL.FTZ R88, R3, R88 ;  /* 0x0000005803587220 */ /* 0x000fe40000410000 */
[----:B------:R-:W-:Y:S02]  /*0d90*/  FMUL.FTZ R91, R19, R74 ;  /* 0x0000004a135b7220 */ /* 0x000fe40000410000 */
[----:B------:R-:W-:Y:S02]  /*0da0*/  FADD.FTZ R72, R79, R90 ;  /* 0x0000005a4f487221 */ /* 0x000fe40000010000 */
[----:B------:R-:W-:Y:S02]  /*0db0*/  FFMA.FTZ R78, R87, R90, R78 ;  /* 0x0000005a574e7223 */ /* 0x000fe4000001004e */
        /* <DEDUP_REMOVED lines=16> */
.L_x_1150:
[----:B------:R-:W-:Y:S05]  /*0ec0*/  BSYNC B0 ;  /* 0x0000000000007941 */ /* 0x000fea0003800000 */
.L_x_1149:
        /* <DEDUP_REMOVED lines=16> */
[----:B---3--:R-:W-:Y:S01]  /*0fd0*/  IMAD.MOV.U32 R95, RZ, RZ, R74 ;  /* 0x000000ffff5f7224 */ /* 0x008fe200078e004a */
        /* <DEDUP_REMOVED lines=39> */
.L_x_1152:
[----:B------:R-:W-:Y:S05]  /*1250*/  BSYNC B0 ;  /* 0x0000000000007941 */ /* 0x000fea0003800000 */
.L_x_1151:
        /* <DEDUP_REMOVED lines=56> */
.L_x_1154:
[----:B------:R-:W-:Y:S05]  /*15e0*/  BSYNC B0 ;  /* 0x0000000000007941 */ /* 0x000fea0003800000 */
.L_x_1153:
        /* <DEDUP_REMOVED lines=13> */
[--C-:B--2---:R-:W-:Y:S01]  /*16c0*/  SHF.R.U64 R123, R72, 0x10, R73.reuse ;  /* 0x00000010487b7819 */ /* 0x104fe20000001249 */
[----:B------:R-:W-:Y:S01]  /*16d0*/  HADD2.F32 R117, -RZ, R72.H0_H0 ;  /* 0x20000048ff757230 */ /* 0x000fe20000004100 */
[----:B------:R-:W-:Y:S01]  /*16e0*/  SHF.R.U32.HI R127, RZ, 0x10, R73 ;  /* 0x00000010ff7f7819 */ /* 0x000fe20000011649 */
[----:B------:R-:W-:Y:S01]  /*16f0*/  HADD2.F32 R125, -RZ, R73.H0_H0 ;  /* 0x20000049ff7d7230 */ /* 0x000fe20000004100 */
[----:B---3--:R-:W-:Y:S01]  /*1700*/  IMAD.MOV.U32 R72, RZ, RZ, R74 ;  /* 0x000000ffff487224 */ /* 0x008fe200078e004a */
[----:B------:R-:W-:Y:S01]  /*1710*/  HADD2.F32 R123, -RZ, R123.H0_H0 ;  /* 0x2000007bff7b7230 */ /* 0x000fe20000004100 */
[----:B------:R-:W-:Y:S01]  /*1720*/  SHF.R.U64 R128, R74, 0x10, R75 ;  /* 0x000000104a807819 */ /* 0x000fe2000000124b */
[C---:B------:R-:W-:Y:S01]  /*1730*/  FADD.FTZ R74, -R116.reuse, R117 ;  /* 0x00000075744a7221 */ /* 0x040fe20000010100 */
[----:B------:R-:W-:Y:S01]  /*1740*/  MOV R73, R75 ;  /* 0x0000004b00497202 */ /* 0x000fe20000000f00 */
[----:B------:R-:W-:Y:S01]  /*1750*/  HADD2.F32 R127, -RZ, R127.H0_H0 ;  /* 0x2000007fff7f7230 */ /* 0x000fe20000004100 */
[----:B------:R-:W-:Y:S01]  /*1760*/  SHF.R.U32.HI R126, RZ, 0x10, R75 ;  /* 0x00000010ff7e7819 */ /* 0x000fe2000001164b */
[C---:B------:R-:W-:Y:S01]  /*1770*/  FADD.FTZ R124, -R116.reuse, R123 ;  /* 0x0000007b747c7221 */ /* 0x040fe20000010100 */
[----:B------:R-:W-:Y:S01]  /*1780*/  HADD2.F32 R75, -RZ, R72.H0_H0 ;  /* 0x20000048ff4b7230 */ /* 0x000fe20000004100 */
[C---:B-----5:R-:W-:Y:S01]  /*1790*/  FMUL.FTZ R123, R3.reuse, R74 ;  /* 0x0000004a037b7220 */ /* 0x060fe20000410000 */
[----:B------:R-:W-:Y:S01]  /*17a0*/  HADD2.F32 R72, -RZ, R128.H0_H0 ;  /* 0x20000080ff487230 */ /* 0x000fe20000004100 */
[----:B0-----:R-:W-:Y:S01]  /*17b0*/  FADD.FTZ R76, -R116, R125 ;  /* 0x0000007d744c7221 */ /* 0x001fe20000010100 */
[----:B------:R-:W-:Y:S01]  /*17c0*/  HADD2.F32 R74, -RZ, R126.H0_H0 ;  /* 0x2000007eff4a7230 */ /* 0x000fe20000004100 */
[----:B------:R-:W-:Y:S01]  /*17d0*/  FMUL.FTZ R124, R3, R124 ;  /* 0x0000007c037c7220 */ /* 0x000fe20000410000 */
[----:B------:R-:W-:Y:S01]  /*17e0*/  HADD2.F32 R73, -RZ, R73.H0_H0 ;  /* 0x20000049ff497230 */ /* 0x000fe20000004100 */
[----:B------:R-:W-:-:S02]  /*17f0*/  FMUL.FTZ R126, R8, R75 ;  /* 0x0000004b087e7220 */ /* 0x000fc40000410000 */
[----:B------:R-:W-:Y:S02]  /*1800*/  FADD.FTZ R130, -R116, R127 ;  /* 0x0000007f74827221 */ /* 0x000fe40000010100 */
        /* <DEDUP_REMOVED lines=21> */
.L_x_1156:
[----:B------:R-:W-:Y:S05]  /*1960*/  BSYNC B0 ;  /* 0x0000000000007941 */ /* 0x000fea0003800000 */
.L_x_1155:
[----:B------:R-:W-:Y:S02]  /*1970*/  LOP3.LUT P1, RZ, R4, 0xff, RZ, 0xc0, !PT ;  /* 0x000000ff04ff7812 */ /* 0x000fe4000782c0ff */
[----:B------:R-:W-:Y:S02]  /*1980*/  SHF.R.U32.HI R74, RZ, 0x5, R26 ;  /* 0x00000005ff4a7819 */ /* 0x000fe4000001161a */
[----:B------:R-:W-:-:S02]  /*1990*/  LOP3.LUT P0, RZ, R26, 0x1f, RZ, 0xc0, !PT ;  /* 0x0000001f1aff7812 */ /* 0x000fc4000780c0ff */
[----:B------:R-:W-:-:S07]  /*19a0*/  LOP3.LUT R131, R74, 0x7fffffc, RZ, 0xc0, !PT ;  /* 0x07fffffc4a837812 */ /* 0x000fce00078ec0ff */
[----:B------:R-:W-:Y:S01]  /*19b0*/  @!P1 IADD3 R131, R131, 0x4, RZ ;  /* 0x0000000483839810 */ /* 0x000fe20007ffe0ff */
[----:B------:R-:W-:Y:S05]  /*19c0*/  BRA.DIV ~URZ, `(.L_x_1157) ;  /* 0x000019d27f007947 */ /* 0x000fea000b800000 */
[----:B------:R0:W1:Y:S02]  /*19d0*/  SHFL.DOWN PT, R76, R79, 0x10, 0x1f ;  /* 0x0a001f004f4c7f89 */ /* 0x00006400000e0000 */
.L_x_1175:
        /* <DEDUP_REMOVED lines=18> */
.L_x_1176:
[----:B------:R-:W-:Y:S01]  /*1b00*/  @!P0 LOP3.LUT R74, R74, 0x3, RZ, 0xc0, !PT ;  /* 0x000000034a4a8812 */ /* 0x000fe200078ec0ff */
[----:B01----:R-:W-:Y:S01]  /*1b10*/  FADD.FTZ R117, R132, R117 ;  /* 0x0000007584757221 */ /* 0x003fe20000010000 */
[----:B------:R-:W-:Y:S01]  /*1b20*/  ULDC.U8 UR6, c[0x0][0x1f0] ;  /* 0x00007c0000067ab9 */ /* 0x000fe20000000000 */
[----:B--2---:R-:W-:Y:S01]  /*1b30*/  FADD.FTZ R116, R79, R78 ;  /* 0x0000004e4f747221 */ /* 0x004fe20000010000 */
        /* <DEDUP_REMOVED lines=26> */
[----:B------:R-:W-:-:S03]  /*1ce0*/  ISETP.NE.AND.EX P0, PT, RZ, c[0x0][0x25c], PT, P0 ;  /* 0x00009700ff007a0c */ /* 0x000fc60003f05300 */
[----:B-----5:R-:W-:Y:S02]  /*1cf0*/  FMUL.FTZ R75, R3, R72 ;  /* 0x00000048034b7220 */ /* 0x020fe40000410000 */
[----:B------:R-:W-:-:S04]  /*1d00*/  FADD.FTZ R72, R84, -R73 ;  /* 0x8000004954487221 */ /* 0x000fc80000010000 */
[----:B------:R-:W-:Y:S02]  /*1d10*/  FMUL.FTZ R77, R3, R72 ;  /* 0x00000048034d7220 */ /* 0x000fe40000410000 */
[----:B------:R-:W-:Y:S02]  /*1d20*/  @P1 SHF.R.U64 R74, R110, 0x10, R111 ;  /* 0x000000106e4a1819 */ /* 0x000fe4000000126f */
[----:B------:R-:W-:-:S03]  /*1d30*/  @P1 MOV R73, R111 ;  /* 0x0000006f00491202 */ /* 0x000fc60000000f00 */
[----:B------:R-:W-:Y:S02]  /*1d40*/  @P1 HADD2.F32 R74, -RZ, R74.H0_H0 ;  /* 0x2000004aff4a1230 */ /* 0x000fe40000004100 */
[----:B------:R-:W-:Y:S01]  /*1d50*/  @P1 HADD2.F32 R72, -RZ, R73.H0_H0 ;  /* 0x20000049ff481230 */ /* 0x000fe20000004100 */
[----:B------:R-:W-:Y:S02]  /*1d60*/  @P1 SHF.R.U32.HI R73, RZ, 0x10, R111 ;  /* 0x00000010ff491819 */ /* 0x000fe4000001166f */
[----:B------:R-:W-:Y:S02]  /*1d70*/  @P1 FADD.FTZ R75, R75, R74 ;  /* 0x0000004a4b4b1221 */ /* 0x000fe40000010000 */
[----:B------:R-:W-:Y:S02]  /*1d80*/  FFMA.FTZ R74, R86, R116, R117 ;  /* 0x00000074564a7223 */ /* 0x000fe40000010075 */
[----:B------:R-:W-:Y:S01]  /*1d90*/  @P1 FADD.FTZ R77, R77, R72 ;  /* 0x000000484d4d1221 */ /* 0x000fe20000010000 */
[----:B------:R-:W-:Y:S01]  /*1da0*/  @P1 HADD2.F32 R72, -RZ, R73.H0_H0 ;  /* 0x20000049ff481230 */ /* 0x000fe20000004100 */
[----:B------:R-:W-:-:S02]  /*1db0*/  FADD.FTZ R74, R85, -R74 ;  /* 0x8000004a554a7221 */ /* 0x000fc40000010000 */
[----:B------:R-:W-:Y:S01]  /*1dc0*/  FFMA.FTZ R73, R31, R116, R117 ;  /* 0x000000741f497223 */ /* 0x000fe20000010075 */
[----:B------:R-:W-:Y:S01]  /*1dd0*/  @P0 F2FP.PACK_AB R133, RZ, R77 ;  /* 0x0000004dff85023e */ /* 0x000fe200000000ff */
[----:B------:R-:W-:Y:S01]  /*1de0*/  FMUL.FTZ R79, R3, R74 ;  /* 0x0000004a034f7220 */ /* 0x000fe20000410000 */
[----:B------:R-:W-:Y:S01]  /*1df0*/  @P1 MOV R74, R110 ;  /* 0x0000006e004a1202 */ /* 0x000fe20000000f00 */
[-C--:B------:R-:W-:Y:S01]  /*1e00*/  FMUL.FTZ R76, R75, R2.reuse ;  /* 0x000000024b4c7220 */ /* 0x080fe20000410000 */
[----:B------:R-:W-:Y:S01]  /*1e10*/  @P0 F2FP.PACK_AB R75, RZ, R75 ;  /* 0x0000004bff4b023e */ /* 0x000fe200000000ff */
[----:B------:R-:W-:Y:S01]  /*1e20*/  @P1 FADD.FTZ R79, R79, R72 ;  /* 0x000000484f4f1221 */ /* 0x000fe20000010000 */
[----:B------:R-:W-:Y:S01]  /*1e30*/  @P0 PRMT R29, R133, 0x7610, R29 ;  /* 0x00007610851d0816 */ /* 0x000fe2000000001d */
[----:B------:R-:W-:Y:S01]  /*1e40*/  FADD.FTZ R72, R82, -R73 ;  /* 0x8000004952487221 */ /* 0x000fe20000010000 */
[----:B------:R-:W-:Y:S01]  /*1e50*/  @P1 HADD2.F32 R74, -RZ, R74.H0_H0 ;  /* 0x2000004aff4a1230 */ /* 0x000fe20000004100 */
[----:B------:R0:W1:Y:S01]  /*1e60*/  F2F.F16.F32 R132, R76 ;  /* 0x0000004c00847304 */ /* 0x0000620000200800 */
[----:B------:R-:W-:Y:S01]  /*1e70*/  FMUL.FTZ R78, R77, R2 ;  /* 0x000000024d4e7220 */ /* 0x000fe20000410000 */
[----:B------:R-:W-:Y:S01]  /*1e80*/  @P0 PRMT R28, R75, 0x7610, R28 ;  /* 0x000076104b1c0816 */ /* 0x000fe2000000001c */
[----:B------:R-:W-:-:S02]  /*1e90*/  FMUL.FTZ R73, R3, R72 ;  /* 0x0000004803497220 */ /* 0x000fc40000410000 */
[----:B------:R-:W-:Y:S02]  /*1ea0*/  IMAD.MOV.U32 R77, RZ, RZ, 0x8 ;  /* 0x00000008ff4d7424 */ /* 0x000fe400078e00ff */
[----:B------:R-:W-:Y:S01]  /*1eb0*/  @P1 FADD.FTZ R73, R73, R74 ;  /* 0x0000004a49491221 */ /* 0x000fe20000010000 */
[----:B------:R-:W-:Y:S01]  /*1ec0*/  ISETP.NE.U32.AND P1, PT, RZ, c[0x0][0x258], PT ;  /* 0x00009600ff007a0c */ /* 0x000fe20003f25070 */
[-C--:B0-----:R-:W-:Y:S01]  /*1ed0*/  FMUL.FTZ R76, R79, R2.reuse ;  /* 0x000000024f4c7220 */ /* 0x081fe20000410000 */
[----:B------:R-:W-:Y:S01]  /*1ee0*/  F2F.F16.F32 R78, R78 ;  /* 0x0000004e004e7304 */ /* 0x000fe20000200800 */
[----:B------:R-:W-:Y:S01]  /*1ef0*/  FMUL.FTZ R74, R73, R2 ;  /* 0x00000002494a7220 */ /* 0x000fe20000410000 */
[----:B------:R-:W-:Y:S02]  /*1f00*/  ISETP.NE.AND.EX P1, PT, RZ, c[0x0][0x25c], PT, P1 ;  /* 0x00009700ff007a0c */ /* 0x000fe40003f25310 */
[----:B------:R-:W-:Y:S02]  /*1f10*/  @P0 F2FP.PACK_AB R73, RZ, R73 ;  /* 0x00000049ff49023e */ /* 0x000fe400000000ff */
[----:B------:R-:W-:-:S02]  /*1f20*/  @P0 F2FP.PACK_AB R79, RZ, R79 ;  /* 0x0000004fff4f023e */ /* 0x000fc400000000ff */
[----:B------:R-:W0:Y:S01]  /*1f30*/  F2F.F16.F32 R76, R76 ;  /* 0x0000004c004c7304 */ /* 0x000e220000200800 */
[----:B------:R-:W-:Y:S01]  /*1f40*/  @P0 PRMT R27, R73, 0x7610, R27 ;  /* 0x00007610491b0816 */ /* 0x000fe2000000001b */
[----:B-1----:R-:W-:Y:S01]  /*1f50*/  IMAD.WIDE.U32 R72, R132, 0x10000, RZ ;  /* 0x0001000084487825 */ /* 0x002fe200078e00ff */
[----:B------:R-:W-:-:S05]  /*1f60*/  @P0 PRMT R30, R79, 0x7610, R30 ;  /* 0x000076104f1e0816 */ /* 0x000fca000000001e */
[----:B------:R-:W1:Y:S01]  /*1f70*/  F2F.F16.F32 R131, R74 ;  /* 0x0000004a00837304 */ /* 0x000e620000200800 */
[----:B0-----:R-:W-:Y:S01]  /*1f80*/  SHF.L.U32 R75, R76, 0x10, RZ ;  /* 0x000000104c4b7819 */ /* 0x001fe200000006ff */
[----:B------:R-:W-:-:S03]  /*1f90*/  IMAD.WIDE.U32 R76, R0, R77, c[0x0][0x248] ;  /* 0x00009200004c7625 */ /* 0x000fc600078e004d */
[----:B------:R-:W-:Y:S02]  /*1fa0*/  LOP3.LUT R73, R73, R75, R78, 0xfe, !PT ;  /* 0x0000004b49497212 */ /* 0x000fe400078efe4e */
[----:B-1----:R-:W-:Y:S01]  /*1fb0*/  LOP3.LUT R72, R72, R131, RZ, 0xfc, !PT ;  /* 0x0000008348487212 */ /* 0x002fe200078efcff */
        /* <DEDUP_REMOVED lines=9> */
.L_x_1161:
[----:B------:R1:W-:Y:S01]  /*2050*/  STG.E.64 [R76.64], R72 ;  /* 0x000000484c007986 */ /* 0x0003e2000c101b04 */
[----:B------:R-:W-:-:S03]  /*2060*/  IADD3 R0, R0, 0x80, RZ ;  /* 0x0000008000007810 */ /* 0x000fc60007ffe0ff */
.L_x_1160:
[----:B------:R-:W-:Y:S05]  /*2070*/  BSYNC B0 ;  /* 0x0000000000007941 */ /* 0x000fea0003800000 */
.L_x_1159:
        /* <DEDUP_REMOVED lines=8> */
[----:B------:R-:W-:-:S03]  /*2100*/  ISETP.NE.AND.EX P1, PT, RZ, c[0x0][0x25c], PT, P1 ;  /* 0x00009700ff007a0c */ /* 0x000fc60003f25310 */
[----:B0----5:R-:W-:Y:S02]  /*2110*/  FMUL.FTZ R75, R3, R72 ;  /* 0x00000048034b7220 */ /* 0x021fe40000410000 */
        /* <DEDUP_REMOVED lines=24> */
[----:B------:R-:W-:Y:S01]  /*22a0*/  HFMA2.MMA R77, -RZ, RZ, 0, 4.76837158203125e-07 ;  /* 0x00000008ff4d7435 */ /* 0x000fe200000001ff */
[----:B------:R-:W-:Y:S01]  /*22b0*/  FMUL.FTZ R73, R3, R72 ;  /* 0x0000004803497220 */ /* 0x000fe20000410000 */
[----:B------:R-:W-:-:S03]  /*22c0*/  @P1 PRMT R28, R75, 0x7610, R28 ;  /* 0x000076104b1c1816 */ /* 0x000fc6000000001c */
[----:B------:R-:W-:Y:S01]  /*22d0*/  @P0 FADD.FTZ R73, R73, R74 ;  /* 0x0000004a49490221 */ /* 0x000fe20000010000 */
[----:B------:R-:W-:Y:S01]  /*22e0*/  ISETP.NE.U32.AND P0, PT, RZ, c[0x0][0x258], PT ;  /* 0x00009600ff007a0c */ /* 0x000fe20003f05070 */
[-C--:B0-----:R-:W-:Y:S01]  /*22f0*/  FMUL.FTZ R76, R79, R2.reuse ;  /* 0x000000024f4c7220 */ /* 0x081fe20000410000 */
[----:B------:R-:W-:Y:S01]  /*2300*/  F2F.F16.F32 R78, R78 ;  /* 0x0000004e004e7304 */ /* 0x000fe20000200800 */
[----:B------:R-:W-:Y:S01]  /*2310*/  FMUL.FTZ R74, R73, R2 ;  /* 0x00000002494a7220 */ /* 0x000fe20000410000 */
[----:B------:R-:W-:Y:S02]  /*2320*/  ISETP.NE.AND.EX P0, PT, RZ, c[0x0][0x25c], PT, P0 ;  /* 0x00009700ff007a0c */ /* 0x000fe40003f05300 */
[----:B------:R-:W-:Y:S02]  /*2330*/  @P1 F2FP.PACK_AB R73, RZ, R73 ;  /* 0x00000049ff49123e */ /* 0x000fe400000000ff */
[----:B------:R-:W-:Y:S02]  /*2340*/  @P1 F2FP.PACK_AB R79, RZ, R79 ;  /* 0x0000004fff4f123e */ /* 0x000fe400000000ff */
[----:B------:R-:W0:Y:S01]  /*2350*/  F2F.F16.F32 R76, R76 ;  /* 0x0000004c004c7304 */ /* 0x000e220000200800 */
[----:B------:R-:W-:Y:S01]  /*2360*/  @P1 PRMT R27, R73, 0x7610, R27 ;  /* 0x00007610491b1816 */ /* 0x000fe2000000001b */
[----:B-1----:R-:W-:Y:S01]  /*2370*/  IMAD.WIDE.U32 R72, R132, 0x10000, RZ ;  /* 0x0001000084487825 */ /* 0x002fe200078e00ff */
[----:B------:R-:W-:-:S05]  /*2380*/  @P1 PRMT R30, R79, 0x7610, R30 ;  /* 0x000076104f1e1816 */ /* 0x000fca000000001e */
[----:B------:R1:W2:Y:S01]  /*2390*/  F2F.F16.F32 R131, R74 ;  /* 0x0000004a00837304 */ /* 0x0002a20000200800 */
[----:B0-----:R-:W-:-:S04]  /*23a0*/  SHF.L.U32 R75, R76, 0x10, RZ ;  /* 0x000000104c4b7819 */ /* 0x001fc800000006ff */
[----:B------:R-:W-:Y:S01]  /*23b0*/  LOP3.LUT R73, R73, R75, R78, 0xfe, !PT ;  /* 0x0000004b49497212 */ /* 0x000fe200078efe4e */
[----:B-1----:R-:W-:Y:S01]  /*23c0*/  IMAD.WIDE.U32 R74, R0, R77, c[0x0][0x248] ;  /* 0x00009200004a7625 */ /* 0x002fe200078e004d */
[----:B--2---:R-:W-:Y:S01]  /*23d0*/  LOP3.LUT R72, R72, R131, RZ, 0xfc, !PT ;  /* 0x0000008348487212 */ /* 0x004fe200078efcff */
        /* <DEDUP_REMOVED lines=9> */
.L_x_1164:
[----:B------:R1:W-:Y:S01]  /*2470*/  STG.E.64 [R74.64], R72 ;  /* 0x000000484a007986 */ /* 0x0003e2000c101b04 */
[----:B------:R-:W-:-:S03]  /*2480*/  IADD3 R0, R0, 0x80, RZ ;  /* 0x0000008000007810 */ /* 0x000fc60007ffe0ff */
.L_x_1163:
[----:B------:R-:W-:Y:S05]  /*2490*/  BSYNC B0 ;  /* 0x0000000000007941 */ /* 0x000fea0003800000 */
.L_x_1162:
        /* <DEDUP_REMOVED lines=63> */
.L_x_1167:
[----:B------:R1:W-:Y:S01]  /*2890*/  STG.E.64 [R74.64], R72 ;  /* 0x000000484a007986 */ /* 0x0003e2000c101b04 */
[----:B------:R-:W-:-:S03]  /*28a0*/  IADD3 R0, R0, 0x80, RZ ;  /* 0x0000008000007810 */ /* 0x000fc60007ffe0ff */
.L_x_1166:
[----:B------:R-:W-:Y:S05]  /*28b0*/  BSYNC B0 ;  /* 0x0000000000007941 */ /* 0x000fea0003800000 */
.L_x_1165:
        /* <DEDUP_REMOVED lines=12> */
[--C-:B------:R-:W-:Y:S01]  /*2980*/  @P0 SHF.R.U64 R74, R104, 0x10, R105.reuse ;  /* 0x00000010684a0819 */ /* 0x100fe20000001269 */
[----:B------:R-:W-:-:S04]  /*2990*/  @P0 IMAD.MOV.U32 R73, RZ, RZ, R105 ;  /* 0x000000ffff490224 */ /* 0x000fc800078e0069 */
        /* <DEDUP_REMOVED lines=49> */
.L_x_1170:
[----:B------:R1:W-:Y:S01]  /*2cb0*/  STG.E.64 [R74.64], R72 ;  /* 0x000000484a007986 */ /* 0x0003e2000c101b04 */
[----:B------:R-:W-:-:S03]  /*2cc0*/  IADD3 R0, R0, 0x80, RZ ;  /* 0x0000008000007810 */ /* 0x000fc60007ffe0ff */
.L_x_1169:
[----:B------:R-:W-:Y:S05]  /*2cd0*/  BSYNC B0 ;  /* 0x0000000000007941 */ /* 0x000fea0003800000 */
.L_x_1168:
        /* <DEDUP_REMOVED lines=22> */
[----:B------:R-:W-:Y:S02]  /*2e40*/  FFMA.FTZ R117, R123, R116, R117 ;  /* 0x000000747b757223 */ /* 0x000fe40000010075 */
[----:B------:R-:W-:Y:S02]  /*2e50*/  FMUL.FTZ R79, R3, R74 ;  /* 0x0000004a034f7220 */ /* 0x000fe40000410000 */
[----:B------:R-:W-:Y:S02]  /*2e60*/  @P0 IMAD.MOV.U32 R73, RZ, RZ, R102 ;  /* 0x000000ffff490224 */ /* 0x000fe400078e0066 */
[----:B------:R-:W-:Y:S02]  /*2e70*/  @P0 FADD.FTZ R79, R79, R72 ;  /* 0x000000484f4f0221 */ /* 0x000fe40000010000 */
[----:B------:R-:W-:Y:S01]  /*2e80*/  FADD.FTZ R72, R126, -R117 ;  /* 0x800000757e487221 */ /* 0x000fe20000010000 */
[----:B------:R-:W-:Y:S01]  /*2e90*/  @P0 HADD2.F32 R74, -RZ, R73.H0_H0 ;  /* 0x20000049ff4a0230 */ /* 0x000fe20000004100 */
[----:B------:R-:W-:Y:S01]  /*2ea0*/  FMUL.FTZ R76, R75, R2 ;  /* 0x000000024b4c7220 */ /* 0x000fe20000410000 */
[----:B------:R-:W-:Y:S01]  /*2eb0*/  @P1 F2FP.PACK_AB R75, RZ, R75 ;  /* 0x0000004bff4b123e */ /* 0x000fe200000000ff */
[----:B------:R-:W-:-:S02]  /*2ec0*/  FMUL.FTZ R3, R3, R72 ;  /* 0x0000004803037220 */ /* 0x000fc40000410000 */
[-C--:B------:R-:W-:Y:S01]  /*2ed0*/  FMUL.FTZ R73, R79, R2.reuse ;  /* 0x000000024f497220 */ /* 0x080fe20000410000 */
[----:B------:R-:W-:Y:S01]  /*2ee0*/  @P1 PRMT R28, R75, 0x7610, R28 ;  /* 0x000076104b1c1816 */ /* 0x000fe2000000001c */
[----:B------:R-:W-:Y:S01]  /*2ef0*/  @P0 FADD.FTZ R3, R3, R74 ;  /* 0x0000004a03030221 */ /* 0x000fe20000010000 */
[----:B------:R-:W0:Y:S01]  /*2f00*/  F2F.F16.F32 R76, R76 ;  /* 0x0000004c004c7304 */ /* 0x000e220000200800 */
[-C--:B------:R-:W-:Y:S01]  /*2f10*/  FMUL.FTZ R78, R77, R2.reuse ;  /* 0x000000024d4e7220 */ /* 0x080fe20000410000 */
[----:B------:R-:W-:Y:S01]  /*2f20*/  ISETP.NE.U32.AND P0, PT, RZ, c[0x0][0x258], PT ;  /* 0x00009600ff007a0c */ /* 0x000fe20003f05070 */
[----:B------:R-:W-:Y:S01]  /*2f30*/  FMUL.FTZ R72, R3, R2 ;  /* 0x0000000203487220 */ /* 0x000fe20000410000 */
[----:B------:R-:W-:Y:S01]  /*2f40*/  @P1 F2FP.PACK_AB R3, RZ, R3 ;  /* 0x00000003ff03123e */ /* 0x000fe200000000ff */
[----:B------:R-:W-:Y:S01]  /*2f50*/  HFMA2.MMA R75, -RZ, RZ, 0, 4.76837158203125e-07 ;  /* 0x00000008ff4b7435 */ /* 0x000fe200000001ff */
[----:B------:R-:W-:Y:S02]  /*2f60*/  ISETP.NE.AND.EX P0, PT, RZ, c[0x0][0x25c], PT, P0 ;  /* 0x00009700ff007a0c */ /* 0x000fe40003f05300 */
[----:B------:R-:W1:Y:S01]  /*2f70*/  F2F.F16.F32 R73, R73 ;  /* 0x0000004900497304 */ /* 0x000e620000200800 */
[----:B------:R-:W-:-:S02]  /*2f80*/  @P1 PRMT R27, R3, 0x7610, R27 ;  /* 0x00007610031b1816 */ /* 0x000fc4000000001b */
[----:B------:R-:W-:Y:S02]  /*2f90*/  @P1 F2FP.PACK_AB R77, RZ, R77 ;  /* 0x0000004dff4d123e */ /* 0x000fe400000000ff */
[----:B------:R-:W-:Y:S02]  /*2fa0*/  @P1 F2FP.PACK_AB R79, RZ, R79 ;  /* 0x0000004fff4f123e */ /* 0x000fe400000000ff */
[----:B------:R-:W-:Y:S01]  /*2fb0*/  @P1 PRMT R29, R77, 0x7610, R29 ;  /* 0x000076104d1d1816 */ /* 0x000fe2000000001d */
[----:B------:R-:W2:Y:S01]  /*2fc0*/  F2F.F16.F32 R78, R78 ;  /* 0x0000004e004e7304 */ /* 0x000ea20000200800 */
[----:B0-----:R-:W-:Y:S01]  /*2fd0*/  IMAD.WIDE.U32 R2, R76, 0x10000, RZ ;  /* 0x000100004c027825 */ /* 0x001fe200078e00ff */
[----:B------:R-:W-:-:S03]  /*2fe0*/  @P1 PRMT R30, R79, 0x7610, R30 ;  /* 0x000076104f1e1816 */ /* 0x000fc6000000001e */
[----:B------:R-:W-:-:S03]  /*2ff0*/  IMAD.WIDE.U32 R74, R0, R75, c[0x0][0x248] ;  /* 0x00009200004a7625 */ /* 0x000fc600078e004b */
[----:B------:R-:W0:Y:S01]  /*3000*/  F2F.F16.F32 R117, R72 ;  /* 0x0000004800757304 */ /* 0x000e220000200800 */
[----:B-1----:R-:W-:-:S04]  /*3010*/  SHF.L.U32 R73, R73, 0x10, RZ ;  /* 0x0000001049497819 */ /* 0x002fc800000006ff */
[----:B--2---:R-:W-:Y:S02]  /*3020*/  LOP3.LUT R73, R3, R73, R78, 0xfe, !PT ;  /* 0x0000004903497212 */ /* 0x004fe400078efe4e */
[----:B0-----:R-:W-:Y:S01]  /*3030*/  LOP3.LUT R72, R2, R117, RZ, 0xfc, !PT ;  /* 0x0000007502487212 */ /* 0x001fe200078efcff */
        /* <DEDUP_REMOVED lines=9> */
.L_x_1173:
[----:B------:R1:W-:Y:S02]  /*30d0*/  STG.E.64 [R74.64], R72 ;  /* 0x000000484a007986 */ /* 0x0003e4000c101b04 */
.L_x_1172:
[----:B------:R-:W-:Y:S05]  /*30e0*/  BSYNC B0 ;  /* 0x0000000000007941 */ /* 0x000fea0003800000 */
.L_x_1171:
[----:B------:R-:W-:Y:S02]  /*30f0*/  IADD3 R25, R25, c[0x0][0x160], RZ ;  /* 0x0000580019197a10 */ /* 0x000fe40007ffe0ff */
[----:B------:R-:W-:Y:S02]  /*3100*/  LOP3.LUT P1, RZ, R4, 0xff, RZ, 0xc0, !PT ;  /* 0x000000ff04ff7812 */ /* 0x000fe4000782c0ff */
[----:B------:R-:W-:Y:S02]  /*3110*/  ISETP.GE.AND P0, PT, R25, c[0x0][0x164], PT ;  /* 0x0000590019007a0c */ /* 0x000fe40003f06270 */
[----:B------:R-:W-:-:S11]  /*3120*/  SEL R4, RZ, 0x1, P1 ;  /* 0x00000001ff047807 */ /* 0x000fd60000800000 */
[----:B01---5:R-:W-:Y:S01]  /*3130*/  @P0 CALL.REL.NOINC `(.L_x_1146) ;  /* 0x0000001000000944 */ /* 0x023fe20003c00000 */
[----:B------:R-:W-:Y:S05]  /*3140*/  BRA `(.L_x_1174) ;  /* 0xffffd4f000007947 */ /* 0x000fea000383ffff */
.L_x_1146:
[----:B0-----:R-:W0:Y:S01]  /*3150*/  S2UR UR6, SR_CTAID.X ;  /* 0x00000000000679c3 */ /* 0x001e220000002500 */
[----:B------:R-:W0:Y:S01]  /*3160*/  S2R R2, SR_TID.X ;  /* 0x0000000000027919 */ /* 0x000e220000002100 */
[----:B-----5:R-:W-:Y:S01]  /*3170*/  @P2 MOV R5, 0x10 ;  /* 0x0000001000052802 */ /* 0x020fe20000000f00 */
[----:B------:R-:W-:Y:S01]  /*3180*/  @P4 IMAD.MOV.U32 R13, RZ, RZ, 0x10 ;  /* 0x00000010ff0d4424 */ /* 0x000fe200078e00ff */
[----:B------:R-:W-:Y:S02]  /*3190*/  @P3 MOV R9, 0x10 ;  /* 0x0000001000093802 */ /* 0x000fe40000000f00 */
        /* <DEDUP_REMOVED lines=32> */
.L_x_1157:
[----:B------:R-:W-:Y:S01]  /*33a0*/  HFMA2.MMA R132, -RZ, RZ, 0, 9.5367431640625e-07 ;  /* 0x00000010ff847435 */ /* 0x000fe200000001ff */
[----:B------:R-:W-:Y:S01]  /*33b0*/  MOV R77, R79 ;  /* 0x0000004f004d7202 */ /* 0x000fe20000000f00 */
[----:B------:R-:W-:Y:S01]  /*33c0*/  IMAD.MOV.U32 R133, RZ, RZ, -0x1 ;  /* 0xffffffffff857424 */ /* 0x000fe200078e00ff */
[----:B------:R-:W-:Y:S02]  /*33d0*/  MOV R116, 0x1f ;  /* 0x0000001f00747802 */ /* 0x000fe40000000f00 */
[----:B------:R-:W-:-:S02]  /*33e0*/  MOV R72, 0x3400 ;  /* 0x0000340000487802 */ /* 0x000fc40000000f00 */
[----:B-----5:R-:W-:Y:S05]  /*33f0*/  CALL.REL.NOINC `($__internal_20_$__cuda_sm70_shflsync_down_p) ;  /* 0x0000045000007944 */ /* 0x020fea0003c00000 */
[----:B-1----:R-:W-:Y:S01]  /*3400*/  MOV R76, R132 ;  /* 0x00000084004c7202 */ /* 0x002fe20000000f00 */
[----:B0-----:R-:W-:Y:S05]  /*3410*/  BRA `(.L_x_1175) ;  /* 0xffffe5c000007947 */ /* 0x001fea000383ffff */
.L_x_1158:
[----:B------:R-:W-:Y:S01]  /*3420*/  HFMA2.MMA R132, -RZ, RZ, 0, 9.5367431640625e-07 ;  /* 0x00000010ff847435 */ /* 0x000fe200000001ff */
[----:B------:R-:W-:-:S02]  /*3430*/  MOV R77, R78 ;  /* 0x0000004e004d7202 */ /* 0x000fc40000000f00 */
[----:B------:R-:W-:Y:S02]  /*3440*/  MOV R116, 0x1f ;  /* 0x0000001f00747802 */ /* 0x000fe40000000f00 */
[----:B------:R-:W-:Y:S02]  /*3450*/  MOV R133, 0xffffffff ;  /* 0xffffffff00857802 */ /* 0x000fe40000000f00 */
[----:B------:R-:W-:Y:S02]  /*3460*/  MOV R72, 0x3480 ;  /* 0x0000348000487802 */ /* 0x000fe40000000f00 */
[----:B01---5:R-:W-:Y:S05]  /*3470*/  CALL.REL.NOINC `($__internal_20_$__cuda_sm70_shflsync_down_p) ;  /* 0x000003d000007944 */ /* 0x023fea0003c00000 */
[----:B------:R-:W-:Y:S01]  /*3480*/  FADD.FTZ R76, R76, R79 ;  /* 0x0000004f4c4c7221 */ /* 0x000fe20000010000 */
[----:B0-----:R-:W-:Y:S01]  /*3490*/  HFMA2.MMA R116, -RZ, RZ, 0, 1.847743988037109375e-06 ;  /* 0x0000001fff747435 */ /* 0x001fe200000001ff */
[----:B-1----:R-:W-:Y:S01]  /*34a0*/  FADD.FTZ R79, R78, R132 ;  /* 0x000000844e4f7221 */ /* 0x002fe20000010000 */
[----:B------:R-:W-:Y:S01]  /*34b0*/  MOV R133, 0xffffffff ;  /* 0xffffffff00857802 */ /* 0x000fe20000000f00 */
[----:B------:R-:W-:Y:S01]  /*34c0*/  IMAD.MOV.U32 R132, RZ, RZ, 0x8 ;  /* 0x00000008ff847424 */ /* 0x000fe200078e00ff */
[----:B------:R-:W-:Y:S02]  /*34d0*/  MOV R77, R76 ;  /* 0x0000004c004d7202 */ /* 0x000fe40000000f00 */
[----:B------:R-:W-:-:S02]  /*34e0*/  MOV R72, 0x3500 ;  /* 0x0000350000487802 */ /* 0x000fc40000000f00 */
[----:B------:R-:W-:Y:S05]  /*34f0*/  CALL.REL.NOINC `($__internal_20_$__cuda_sm70_shflsync_down_p) ;  /* 0x0000035000007944 */ /* 0x000fea0003c00000 */
[----:B0-----:R-:W-:Y:S01]  /*3500*/  HFMA2.MMA R116, -RZ, RZ, 0, 1.847743988037109375e-06 ;  /* 0x0000001fff747435 */ /* 0x001fe200000001ff */
[----:B-1----:R-:W-:Y:S01]  /*3510*/  MOV R75, R132 ;  /* 0x00000084004b7202 */ /* 0x002fe20000000f00 */
[----:B------:R-:W-:Y:S01]  /*3520*/  IMAD.MOV.U32 R132, RZ, RZ, 0x8 ;  /* 0x00000008ff847424 */ /* 0x000fe200078e00ff */
[----:B------:R-:W-:-:S02]  /*3530*/  MOV R77, R79 ;  /* 0x0000004f004d7202 */ /* 0x000fc40000000f00 */
[----:B------:R-:W-:Y:S02]  /*3540*/  MOV R133, 0xffffffff ;  /* 0xffffffff00857802 */ /* 0x000fe40000000f00 */
[----:B------:R-:W-:Y:S02]  /*3550*/  MOV R72, 0x3570 ;  /* 0x0000357000487802 */ /* 0x000fe40000000f00 */
[----:B------:R-:W-:Y:S05]  /*3560*/  CALL.REL.NOINC `($__internal_20_$__cuda_sm70_shflsync_down_p) ;  /* 0x000002e000007944 */ /* 0x000fea0003c00000 */
[----:B------:R-:W-:Y:S01]  /*3570*/  FADD.FTZ R76, R75, R76 ;  /* 0x0000004c4b4c7221 */ /* 0x000fe20000010000 */
[----:B0-----:R-:W-:Y:S01]  /*3580*/  MOV R116, 0x1f ;  /* 0x0000001f00747802 */ /* 0x001fe20000000f00 */
[----:B-1----:R-:W-:Y:S01]  /*3590*/  FADD.FTZ R79, R79, R132 ;  /* 0x000000844f4f7221 */ /* 0x002fe20000010000 */
[----:B------:R-:W-:Y:S01]  /*35a0*/  HFMA2.MMA R132, -RZ, RZ, 0, 2.384185791015625e-07 ;  /* 0x00000004ff847435 */ /* 0x000fe200000001ff */
[----:B------:R-:W-:Y:S01]  /*35b0*/  MOV R133, 0xffffffff ;  /* 0xffffffff00857802 */ /* 0x000fe20000000f00 */
[----:B------:R-:W-:Y:S01]  /*35c0*/  IMAD.MOV.U32 R77, RZ, RZ, R76 ;  /* 0x000000ffff4d7224 */ /* 0x000fe200078e004c */
[----:B------:R-:W-:-:S03]  /*35d0*/  MOV R72, 0x35f0 ;  /* 0x000035f000487802 */ /* 0x000fc60000000f00 */
[----:B------:R-:W-:Y:S05]  /*35e0*/  CALL.REL.NOINC `($__internal_20_$__cuda_sm70_shflsync_down_p) ;  /* 0x0000026000007944 */ /* 0x000fea0003c00000 */
[----:B-1----:R-:W-:Y:S01]  /*35f0*/  MOV R75, R132 ;  /* 0x00000084004b7202 */ /* 0x002fe20000000f00 */
[----:B------:R-:W-:Y:S01]  /*3600*/  HFMA2.MMA R132, -RZ, RZ, 0, 2.384185791015625e-07 ;  /* 0x00000004ff847435 */ /* 0x000fe200000001ff */
[----:B0-----:R-:W-:-:S02]  /*3610*/  MOV R77, R79 ;  /* 0x0000004f004d7202 */ /* 0x001fc40000000f00 */
[----:B------:R-:W-:Y:S02]  /*3620*/  MOV R116, 0x1f ;  /* 0x0000001f00747802 */ /* 0x000fe40000000f00 */
[----:B------:R-:W-:Y:S02]  /*3630*/  MOV R133, 0xffffffff ;  /* 0xffffffff00857802 */ /* 0x000fe40000000f00 */
[----:B------:R-:W-:Y:S02]  /*3640*/  MOV R72, 0x3660 ;  /* 0x0000366000487802 */ /* 0x000fe40000000f00 */
[----:B------:R-:W-:Y:S05]  /*3650*/  CALL.REL.NOINC `($__internal_20_$__cuda_sm70_shflsync_down_p) ;  /* 0x000001f000007944 */ /* 0x000fea0003c00000 */
        /* <DEDUP_REMOVED lines=18> */
[----:B------:R-:W-:Y:S01]  /*3780*/  HFMA2.MMA R132, -RZ, RZ, 0, 5.9604644775390625e-08 ;  /* 0x00000001ff847435 */ /* 0x000fe200000001ff */
[----:B------:R-:W-:Y:S01]  /*3790*/  MOV R133, 0xffffffff ;  /* 0xffffffff00857802 */ /* 0x000fe20000000f00 */
[----:B------:R-:W-:Y:S01]  /*37a0*/  IMAD.MOV.U32 R77, RZ, RZ, R78 ;  /* 0x000000ffff4d7224 */ /* 0x000fe200078e004e */
[----:B------:R-:W-:-:S03]  /*37b0*/  MOV R72, 0x37d0 ;  /* 0x000037d000487802 */ /* 0x000fc60000000f00 */
[----:B------:R-:W-:Y:S05]  /*37c0*/  CALL.REL.NOINC `($__internal_20_$__cuda_sm70_shflsync_down_p) ;  /* 0x0000008000007944 */ /* 0x000fea0003c00000 */
[----:B-1----:R-:W-:Y:S01]  /*37d0*/  MOV R79, R132 ;  /* 0x00000084004f7202 */ /* 0x002fe20000000f00 */
[----:B------:R-:W-:Y:S01]  /*37e0*/  HFMA2.MMA R132, -RZ, RZ, 0, 5.9604644775390625e-08 ;  /* 0x00000001ff847435 */ /* 0x000fe200000001ff */
[----:B0-----:R-:W-:-:S02]  /*37f0*/  MOV R77, R117 ;  /* 0x00000075004d7202 */ /* 0x001fc40000000f00 */
[----:B------:R-:W-:Y:S02]  /*3800*/  MOV R116, 0x1f ;  /* 0x0000001f00747802 */ /* 0x000fe40000000f00 */
[----:B------:R-:W-:Y:S02]  /*3810*/  MOV R133, 0xffffffff ;  /* 0xffffffff00857802 */ /* 0x000fe40000000f00 */
[----:B------:R-:W-:Y:S02]  /*3820*/  MOV R72, 0x3840 ;  /* 0x0000384000487802 */ /* 0x000fe40000000f00 */
[----:B------:R-:W-:Y:S05]  /*3830*/  CALL.REL.NOINC `($__internal_20_$__cuda_sm70_shflsync_down_p) ;  /* 0x0000001000007944 */ /* 0x000fea0003c00000 */
[----:B01----:R-:W-:Y:S05]  /*3840*/  BRA `(.L_x_1176) ;  /* 0xffffe2b000007947 */ /* 0x003fea000383ffff */
        .weak           $__internal_20_$__cuda_sm70_shflsync_down_p
        .type           $__internal_20_$__cuda_sm70_shflsync_down_p,@function
        .size           $__internal_20_$__cuda_sm70_shflsync_down_p,(.L_x_9764 - $__internal_20_$__cuda_sm70_shflsync_down_p)
$__internal_20_$__cuda_sm70_shflsync_down_p:
[----:B------:R-:W-:Y:S01]  /*3850*/  HFMA2.MMA R73, -RZ, RZ, 0, 0 ;  /* 0x00000000ff497435 */ /* 0x000fe200000001ff */
[----:B------:R-:W-:Y:S04]  /*3860*/  WARPSYNC R133 ;  /* 0x0000008500007348 */ /* 0x000fe80003800000 */
[----:B------:R0:W1:Y:S01]  /*3870*/  SHFL.DOWN PT, R132, R77, R132, R116 ;  /* 0x080000844d847389 */ /* 0x00006200000e0074 */
[----:B------:R-:W-:Y:S05]  /*3880*/  RET.REL.NODEC R72 `(_ZN10layer_norm13ln_bwd_kernelINS_13Kernel_traitsI6__halfS2_S2_S2_fjLj2560ELj1ELj1ELj4ELj8ENS_18Kernel_traits_baseILj2560ES2_S2_S2_S2_fjLj128EEEEELb0ELb0ELb0ELb0EEEvNS_9BwdParamsE) ;  /* 0xffffc77048007950 */ /* 0x000fea0003c3ffff */
.L_x_1177:
        /* <DEDUP_REMOVED lines=15> */
.L_x_9764:


//--------------------- .text._ZN10layer_norm13ln_bwd_kernelINS_13Kernel_traitsI6__halfS2_S2_S2_fjLj2560ELj1ELj1ELj4ELj8ENS_18Kernel_traits_baseILj2560ES2_S2_S2_S2_fjLj128EEEEELb0ELb0ELb0ELb1EEEvNS_9BwdParamsE --------------------------
	.section	.text._ZN10layer_norm13ln_bwd_kernelINS_13Kernel_traitsI6__halfS2_S2_S2_fjLj2560ELj1ELj1ELj4ELj8ENS_18Kernel_traits_baseILj2560ES2_S2_S2_S2_fjLj128EEEEELb0ELb0ELb0ELb1EEEvNS_9BwdParamsE,"ax",@progbits
	.sectioninfo	@"SHI_REGISTERS=146"
	.align	128
        .global         _ZN10layer_norm13ln_bwd_kernelINS_13Kernel_traitsI6__halfS2_S2_S2_fjLj2560ELj1ELj1ELj4ELj8ENS_18Kernel_traits_baseILj2560ES2_S2_S2_S2_fjLj128EEEEELb0ELb0ELb0ELb1EEEvNS_9BwdParamsE
        .type           _ZN10layer_norm13ln_bwd_kernelINS_13Kernel_traitsI6__halfS2_S2_S2_fjLj2560ELj1ELj1ELj4ELj8ENS_18Kernel_traits_baseILj2560ES2_S2_S2_S2_fjLj128EEEEELb0ELb0ELb0ELb1EEEvNS_9BwdParamsE,@function
        .size           _ZN10layer_norm13ln_bwd_kernelINS_13Kernel_traitsI6__halfS2_S2_S2_fjLj2560ELj1ELj1ELj4ELj8ENS_18Kernel_traits_baseILj2560ES2_S2_S2_S2_fjLj128EEEEELb0ELb0ELb0ELb1EEEvNS_9BwdParamsE,(.L_x_9765 - _ZN10layer_norm13ln_bwd_kernelINS_13Kernel_traitsI6__halfS2_S2_S2_fjLj2560ELj1ELj1ELj4ELj8ENS_18Kernel_traits_baseILj2560ES2_S2_S2_S2_fjLj128EEEEELb0ELb0ELb0ELb1EEEvNS_9BwdParamsE)
        .other          _ZN10layer_norm13ln_bwd_kernelINS_13Kernel_traitsI6__halfS2_S2_S2_fjLj2560ELj1ELj1ELj4ELj8ENS_18Kernel_traits_baseILj2560ES2_S2_S2_S2_fjLj128EEEEELb0ELb0ELb0ELb1EEEvNS_9BwdParamsE,@"STO_CUDA_ENTRY STV_DEFAULT"
_ZN10layer_norm13ln_bwd_kernelINS_13Kernel_traitsI6__halfS2_S2_S2_fjLj2560ELj1ELj1ELj4ELj8ENS_18Kernel_traits_baseILj2560ES2_S2_S2_S2_fjLj128EEEEELb0ELb0ELb0ELb1EEEvNS_9BwdParamsE:
.text._ZN10layer_norm13ln_bwd_kernelINS_13Kernel_traitsI6__halfS2_S2_S2_fjLj2560ELj1ELj1ELj4ELj8ENS_18Kernel_traits_baseILj2560ES2_S2_S2_S2_fjLj128EEEEELb0ELb0ELb0ELb1EEEvNS_9BwdParamsE:
        /* <DEDUP_REMOVED lines=28> */
.L_x_1178:
        /* <DEDUP_REMOVED lines=9> */
[----:B------:R-:W-:Y:S01]  /*0250*/  HFMA2.MMA R116, -RZ, RZ, 0, 5.9604644775390625e-08 ;  /* 0x00000001ff747435 */ /* 0x000fe200000001ff */
[----:B------:R-:W-:Y:S01]  /*0260*/  MOV R76, RZ ;  /* 0x000000ff004c7202 */ /* 0x000fe20000000f00 */
[----:B------:R-:W-:Y:S01]  /*0270*/  HFMA2.MMA R95, -RZ, RZ, 0, 0 ;  /* 0x00000000ff5f7435 */ /* 0x000fe200000001ff */
[----:B------:R-:W-:Y:S01]  /*0280*/  CS2R R74, SRZ ;  /* 0x00000000004a7805 */ /* 0x000fe2000001ff00 */
[----:B------:R-:W-:Y:S01]  /*0290*/  HFMA2.MMA R96, -RZ, RZ, 0, 0 ;  /* 0x00000000ff607435 */ /* 0x000fe200000001ff */
        /* <DEDUP_REMOVED lines=18> */
[--C-:B--2---:R-:W-:Y:S01]  /*03c0*/  SHF.R.U64 R97, R4, 0x10, R5.reuse ;  /* 0x0000001004617819 */ /* 0x104fe20000001205 */
[----:B------:R-:W-:Y:S01]  /*03d0*/  HADD2.F32 R85, -RZ, R4.H0_H0 ;  /* 0x20000004ff557230 */ /* 0x000fe20000004100 */
[----:B------:R-:W-:Y:S01]  /*03e0*/  SHF.R.U32.HI R98, RZ, 0x10, R5 ;  /* 0x00000010ff627819 */ /* 0x000fe20000011605 */
[----:B------:R-:W-:Y:S01]  /*03f0*/  HADD2.F32 R86, -RZ, R5.H0_H0 ;  /* 0x20000005ff567230 */ /* 0x000fe20000004100 */
[--C-:B---3--:R-:W-:Y:S01]  /*0400*/  SHF.R.U64 R99, R6, 0x10, R7.reuse ;  /* 0x0000001006637819 */ /* 0x108fe20000001207 */
[----:B------:R-:W-:Y:S01]  /*0410*/  HADD2.F32 R87, -RZ, R6.H0_H0 ;  /* 0x20000006ff577230 */ /* 0x000fe20000004100 */
[----:B------:R-:W-:Y:S01]  /*0420*/  SHF.R.U32.HI R100, RZ, 0x10, R7 ;  /* 0x00000010ff647819 */ /* 0x000fe20000011607 */
[----:B------:R-:W-:Y:S01]  /*0430*/  HADD2.F32 R88, -RZ, R7.H0_H0 ;  /* 0x20000007ff587230 */ /* 0x000fe20000004100 */
[--C-:B----4-:R-:W-:Y:S01]  /*0440*/  SHF.R.U64 R101, R8, 0x10, R9.reuse ;  /* 0x0000001008657819 */ /* 0x110fe20000001209 */
[----:B------:R-:W-:Y:S01]  /*0450*/  HADD2.F32 R89, -RZ, R8.H0_H0 ;  /* 0x20000008ff597230 */ /* 0x000fe20000004100 */
[----:B------:R-:W-:Y:S01]  /*0460*/  SHF.R.U32.HI R102, RZ, 0x10, R9 ;  /* 0x00000010ff667819 */ /* 0x000fe20000011609 */
[----:B------:R-:W-:Y:S01]  /*0470*/  HADD2.F32 R90, -RZ, R9.H0_H0 ;  /* 0x20000009ff5a7230 */ /* 0x000fe20000004100 */
[--C-:B-----5:R-:W-:Y:S01]  /*0480*/  SHF.R.U64 R103, R10, 0x10, R11.reuse ;  /* 0x000000100a677819 */ /* 0x120fe2000000120b */
[----:B------:R-:W-:Y:S01]  /*0490*/  HADD2.F32 R91, -RZ, R10.H0_H0 ;  /* 0x2000000aff5b7230 */ /* 0x000fe20000004100 */
[----:B------:R-:W-:Y:S01]  /*04a0*/  SHF.R.U32.HI R104, RZ, 0x10, R11 ;  /* 0x00000010ff687819 */ /* 0x000fe2000001160b */
[----:B------:R-:W-:Y:S01]  /*04b0*/  HADD2.F32 R92, -RZ, R11.H0_H0 ;  /* 0x2000000bff5c7230 */ /* 0x000fe20000004100 */
[--C-:B------:R-:W-:Y:S01]  /*04c0*/  SHF.R.U64 R105, R12, 0x10, R13.reuse ;  /* 0x000000100c697819 */ /* 0x100fe2000000120d */
[----:B------:R-:W-:Y:S01]  /*04d0*/  HADD2.F32 R93, -RZ, R12.H0_H0 ;  /* 0x2000000cff5d7230 */ /* 0x000fe20000004100 */
[----:B------:R-:W-:Y:S01]  /*04e0*/  SHF.R.U32.HI R106, RZ, 0x10, R13 ;  /* 0x00000010ff6a7819 */ /* 0x000fe2000001160d */
[----:B------:R-:W-:-:S02]  /*04f0*/  HADD2.F32 R94, -RZ, R13.H0_H0 ;  /* 0x2000000dff5e7230 */ /* 0x000fc40000004100 */
[----:B------:R-:W-:Y:S02]  /*0500*/  HADD2.F32 R97, -RZ, R97.H0_H0 ;  /* 0x20000061ff617230 */ /* 0x000fe40000004100 */
[----:B------:R-:W-:Y:S02]  /*0510*/  HADD2.F32 R98, -RZ, R98.H0_H0 ;  /* 0x20000062ff627230 */ /* 0x000fe40000004100 */
[----:B------:R-:W-:Y:S02]  /*0520*/  HADD2.F32 R99, -RZ, R99.H0_H0 ;  /* 0x20000063ff637230 */ /* 0x000fe40000004100 */
[----:B------:R-:W-:Y:S02]  /*0530*/  HADD2.F32 R100, -RZ, R100.H0_H0 ;  /* 0x20000064ff647230 */ /* 0x000fe40000004100 */
[----:B------:R-:W-:Y:S02]  /*0540*/  HADD2.F32 R101, -RZ, R101.H0_H0 ;  /* 0x20000065ff657230 */ /* 0x000fe40000004100 */
[----:B------:R-:W-:-:S02]  /*0550*/  HADD2.F32 R102, -RZ, R102.H0_H0 ;  /* 0x20000066ff667230 */ /* 0x000fc40000004100 */
[----:B------:R-:W-:Y:S02]  /*0560*/  HADD2.F32 R103, -RZ, R103.H0_H0 ;  /* 0x20000067ff677230 */ /* 0x000fe40000004100 */
[----:B------:R-:W-:Y:S02]  /*0570*/  HADD2.F32 R104, -RZ, R104.H0_H0 ;  /* 0x20000068ff687230 */ /* 0x000fe40000004100 */
[----:B------:R-:W-:Y:S02]  /*0580*/  HADD2.F32 R105, -RZ, R105.H0_H0 ;  /* 0x20000069ff697230 */ /* 0x000fe40000004100 */
[----:B------:R-:W-:Y:S02]  /*0590*/  HADD2.F32 R106, -RZ, R106.H0_H0 ;  /* 0x2000006aff6a7230 */ /* 0x000fe40000004100 */
.L_x_1188:
[----:B------:R-:W-:Y:S01]  /*05a0*/  ISETP.NE.U32.AND P0, PT, RZ, c[0x0][0x1c0], PT ;  /* 0x00007000ff007a0c */ /* 0x000fe20003f05070 */
[----:B------:R-:W-:Y:S01]  /*05b0*/  IMAD R4, R84, c[0x0][0x168], RZ ;  /* 0x00005a0054047a24 */ /* 0x000fe200078e02ff */
[----:B------:R-:W-:Y:S02]  /*05c0*/  LOP3.LUT R6, R77, 0x7f, RZ, 0xc0, !PT ;  /* 0x0000007f4d067812 */ /* 0x000fe400078ec0ff */
[----:B------:R-:W-:-:S02]  /*05d0*/  ISETP.NE.AND.EX P0, PT, RZ, c[0x0][0x1c4], PT, P0 ;  /* 0x00007100ff007a0c */ /* 0x000fc40003f05300 */
[----:B------:R-:W-:Y:S02]  /*05e0*/  SHF.R.S32.HI R5, RZ, 0x1f, R4 ;  /* 0x0000001fff057819 */ /* 0x000fe40000011404 */
[----:B------:R-:W-:Y:S02]  /*05f0*/  SHF.R.S32.HI R7, RZ, 0x1f, R84 ;  /* 0x0000001fff077819 */ /* 0x000fe40000011454 */
[----:B------:R-:W-:Y:S02]  /*0600*/  LEA.HI R5, R5, R4, RZ, 0x2 ;  /* 0x0000000405057211 */ /* 0x000fe400078f10ff */
[----:B------:R-:W-:Y:S02]  /*0610*/  MOV R40, 0x8 ;  /* 0x0000000800287802 */ /* 0x000fe40000000f00 */
[----:B------:R-:W-:-:S03]  /*0620*/  LEA.HI.SX32 R107, R5, R6, 0x1e ;  /* 0x00000006056b7211 */ /* 0x000fc600078ff2ff */
[C---:B------:R-:W-:Y:S02]  /*0630*/  @P0 LEA R22, P1, R84.reuse, c[0x0][0x1c0], 0x1 ;  /* 0x0000700054160a11 */ /* 0x040fe400078208ff */
[C---:B------:R-:W-:Y:S01]  /*0640*/  IADD3 R108, R107.reuse, 0x80, RZ ;  /* 0x000000806b6c7810 */ /* 0x040fe20007ffe0ff */
[CC--:B------:R-:W-:Y:S01]  /*0650*/  IMAD.WIDE.U32 R4, R107.reuse, R40.reuse, c[0x0][0x208] ;  /* 0x000082006b047625 */ /* 0x0c0fe200078e0028 */
[----:B------:R-:W-:Y:S02]  /*0660*/  @P0 LEA.HI.X R23, R84, c[0x0][0x1c4], R7, 0x1, P1 ;  /* 0x0000710054170a11 */ /* 0x000fe400008f0c07 */
[----:B------:R-:W-:Y:S01]  /*0670*/  MOV R45, 0x4 ;  /* 0x00000004002d7802 */ /* 0x000fe20000000f00 */
[----:B------:R-:W-:Y:S02]  /*0680*/  IMAD.WIDE.U32 R6, R108, R40, c[0x0][0x208] ;  /* 0x000082006c067625 */ /* 0x000fe400078e0028 */
[----:B------:R0:W2:Y:S01]  /*0690*/  @P0 LDG.E.U16 R117, [R22.64] ;  /* 0x0000000416750981 */ /* 0x0000a2000c1e1500 */
[----:B------:R-:W-:-:S02]  /*06a0*/  IADD3 R109, R107, 0x100, RZ ;  /* 0x000001006b6d7810 */ /* 0x000fc40007ffe0ff */
[C---:B------:R-:W-:Y:S01]  /*06b0*/  IADD3 R111, R107.reuse, 0x200, RZ ;  /* 0x000002006b6f7810 */ /* 0x040fe20007ffe0ff */
[----:B------:R-:W3:Y:S01]  /*06c0*/  LDG.E.64 R4, [R4.64] ;  /* 0x0000000404047981 */ /* 0x000ee2000c1e1b00 */
[C---:B------:R-:W-:Y:S01]  /*06d0*/  IADD3 R110, R107.reuse, 0x180, RZ ;  /* 0x000001806b6e7810 */ /* 0x040fe20007ffe0ff */
[----:B------:R-:W-:Y:S02]  /*06e0*/  IMAD.WIDE R42, R84, R45, c[0x0][0x1a0] ;  /* 0x00006800542a7625 */ /* 0x000fe400078e022d */
[----:B------:R-:W4:Y:S02]  /*06f0*/  LDG.E.64 R6, [R6.64] ;  /* 0x0000000406067981 */ /* 0x000f24000c1e1b00 */
[-C--:B0-----:R-:W-:Y:S02]  /*0700*/  IMAD.WIDE.U32 R22, R107, R40.reuse, c[0x0][0x188] ;  /* 0x000062006b167625 */ /* 0x081fe400078e0028 */
        /* <DEDUP_REMOVED lines=14> */
[----:B------:R-:W4:Y:S02]  /*07f0*/  LDG.E.64 R28, [R28.64] ;  /* 0x000000041c1c7981 */ /* 0x000f24000c1e1b00 */
[----:B------:R-:W-:Y:S02]  /*0800*/  IMAD.WIDE.U32 R8, R109, R40, c[0x0][0x208] ;  /* 0x000082006d087625 */ /* 0x000fe400078e0028 */
[----:B------:R1:W4:Y:S04]  /*0810*/  LDG.E R44, [R44.64] ;  /* 0x000000042c2c7981 */ /* 0x000328000c1e1900 */
[----:B------:R-:W4:Y:S01]  /*0820*/  LDG.E.64 R8, [R8.64] ;  /* 0x0000000408087981 */ /* 0x000f22000c1e1b00 */
[----:B------:R-:W-:-:S04]  /*0830*/  ISETP.NE.U32.AND P1, PT, RZ, c[0x0][0x218], PT ;  /* 0x00008600ff007a0c */ /* 0x000fc80003f25070 */
[----:B------:R-:W-:Y:S01]  /*0840*/  ISETP.NE.AND.EX P1, PT, RZ, c[0x0][0x21c], PT, P1 ;  /* 0x00008700ff007a0c */ /* 0x000fe20003f25310 */
[----:B------:R-:W-:Y:S01]  /*0850*/  ULDC.U8 UR6, c[0x0][0x1f0] ;  /* 0x00007c0000067ab9 */ /* 0x000fe20000000000 */
[----:B0-----:R-:W-:-:S11]  /*0860*/  MOV R42, 0x3f800000 ;  /* 0x3f800000002a7802 */ /* 0x001fd60000000f00 */
[----:B------:R-:W-:-:S05]  /*0870*/  @P1 IMAD.WIDE.U32 R32, R107, R40, c[0x0][0x218] ;  /* 0x000086006b201625 */ /* 0x000fca00078e0028 */
[----:B------:R0:W5:Y:S01]  /*0880*/  @P1 LDG.E.64 R2, [R32.64] ;  /* 0x0000000420021981 */ /* 0x000162000c1e1b00 */
[----:B------:R-:W-:-:S04]  /*0890*/  @P1 IMAD.WIDE.U32 R34, R108, R40, c[0x0][0x218] ;  /* 0x000086006c221625 */ /* 0x000fc800078e0028 */
[-C--:B------:R-:W-:Y:S01]  /*08a0*/  @P1 IMAD.WIDE.U32 R36, R109, R40.reuse, c[0x0][0x218] ;  /* 0x000086006d241625 */ /* 0x080fe200078e0028 */
[----:B------:R0:W5:Y:S03]  /*08b0*/  @P1 LDG.E.64 R12, [R34.64] ;  /* 0x00000004220c1981 */ /* 0x000166000c1e1b00 */
[-C--:B------:R-:W-:Y:S01]  /*08c0*/  @P1 IMAD.WIDE.U32 R38, R110, R40.reuse, c[0x0][0x218] ;  /* 0x000086006e261625 */ /* 0x080fe200078e0028 */
[----:B------:R0:W5:Y:S03]  /*08d0*/  @P1 LDG.E.64 R14, [R36.64] ;  /* 0x00000004240e1981 */ /* 0x000166000c1e1b00 */
[----:B------:R-:W-:Y:S01]  /*08e0*/  @P1 IMAD.WIDE.U32 R40, R111, R40, c[0x0][0x218] ;  /* 0x000086006f281625 */ /* 0x000fe200078e0028 */
[----:B------:R0:W5:Y:S04]  /*08f0*/  @P1 LDG.E.64 R16, [R38.64] ;  /* 0x0000000426101981 */ /* 0x000168000c1e1b00 */
[----:B------:R0:W5:Y:S01]  /*0900*/  @P1 LDG.E.64 R18, [R40.64] ;  /* 0x0000000428121981 */ /* 0x000162000c1e1b00 */
[----:B------:R-:W-:Y:S01]  /*0910*/  LOP3.LUT P3, RZ, R77, 0x1f, RZ, 0xc0, !PT ;  /* 0x0000001f4dff7812 */ /* 0x000fe2000786c0ff */
[----:B--2---:R-:W-:Y:S01]  /*0920*/  @P0 HADD2.F32 R42, -RZ, R117.H0_H0 ;  /* 0x20000075ff2a0230 */ /* 0x004fe20000004100 */
[----:B------:R-:W-:-:S02]  /*0930*/  ISETP.NE.AND P0, PT, RZ, UR6, PT ;  /* 0x00000006ff007c0c */ /* 0x000fc4000bf05270 */
[--C-:B---3--:R-:W-:Y:S02]  /*0940*/  SHF.R.U64 R122, R4, 0x10, R5.reuse ;  /* 0x00000010047a7819 */ /* 0x108fe40000001205 */
[----:B------:R-:W-:Y:S02]  /*0950*/  MOV R118, R5 ;  /* 0x0000000500767202 */ /* 0x000fe40000000f00 */
[----:B------:R-:W-:Y:S02]  /*0960*/  SHF.R.U32.HI R120, RZ, 0x10, R5 ;  /* 0x00000010ff787819 */ /* 0x000fe40000011605 */
[--C-:B----4-:R-:W-:Y:S02]  /*0970*/  SHF.R.U64 R43, R6, 0x10, R7.reuse ;  /* 0x00000010062b7819 */ /* 0x110fe40000001207 */
[----:B0-----:R-:W-:Y:S02]  /*0980*/  MOV R33, R7 ;  /* 0x0000000700217202 */ /* 0x001fe40000000f00 */
[----:B-1----:R-:W-:-:S02]  /*0990*/  SHF.R.U32.HI R45, RZ, 0x10, R7 ;  /* 0x00000010ff2d7819 */ /* 0x002fc40000011607 */
[--C-:B------:R-:W-:Y:S02]  /*09a0*/  SHF.R.U64 R5, R22, 0x10, R23.reuse ;  /* 0x0000001016057819 */ /* 0x100fe40000001217 */
[----:B------:R-:W-:Y:S01]  /*09b0*/  SHF.R.U32.HI R7, RZ, 0x10, R23 ;  /* 0x00000010ff077819 */ /* 0x000fe20000011617 */
[----:B------:R-:W-:Y:S01]  /*09c0*/  HADD2.F32 R23, -RZ, R23.H0_H0 ;  /* 0x20000017ff177230 */ /* 0x000fe20000004100 */
[----:B------:R-:W-:Y:S01]  /*09d0*/  FSEL R128, R127, RZ, !P0 ;  /* 0x000000ff7f807208 */ /* 0x000fe20004000000 */
[----:B------:R-:W-:Y:S01]  /*09e0*/  HADD2.F32 R5, -RZ, R5.H0_H0 ;  /* 0x20000005ff057230 */ /* 0x000fe20000004100 */
[----:B------:R-:W-:Y:S01]  /*09f0*/  SHF.R.U64 R126, R24, 0x10, R25 ;  /* 0x00000010187e7819 */ /* 0x000fe20000001219 */
[----:B------:R-:W-:Y:S01]  /*0a00*/  HADD2.F32 R7, -RZ, R7.H0_H0 ;  /* 0x20000007ff077230 */ /* 0x000fe20000004100 */
[----:B------:R-:W-:Y:S01]  /*0a10*/  SHF.R.U64 R133, R26, 0x10, R27 ;  /* 0x000000101a857819 */ /* 0x000fe2000000121b */
[----:B------:R-:W-:Y:S02]  /*0a20*/  HADD2.F32 R22, -RZ, R22.H0_H0 ;  /* 0x20000016ff167230 */ /* 0x000fe40000004100 */
[----:B------:R-:W-:Y:S01]  /*0a30*/  HADD2.F32 R121, -RZ, R26.H0_H0 ;  /* 0x2000001aff797230 */ /* 0x000fe20000004100 */
[----:B------:R-:W-:Y:S01]  /*0a40*/  SHF.R.U32.HI R26, RZ, 0x10, R31 ;  /* 0x00000010ff1a7819 */ /* 0x000fe2000001161f */
[----:B------:R-:W-:Y:S01]  /*0a50*/  HADD2.F32 R131, -RZ, R25.H0_H0 ;  /* 0x20000019ff837230 */ /* 0x000fe20000004100 */
[----:B------:R-:W-:-:S02]  /*0a60*/  MOV R124, R4 ;  /* 0x00000004007c7202 */ /* 0x000fc40000000f00 */
[----:B------:R-:W-:Y:S02]  /*0a70*/  MOV R40, R10 ;  /* 0x0000000a00287202 */ /* 0x000fe40000000f00 */
[----:B------:R-:W-:Y:S02]  /*0a80*/  SHF.R.U64 R36, R10, 0x10, R11 ;  /* 0x000000100a247819 */ /* 0x000fe4000000120b */
[----:B------:R-:W-:Y:S02]  /*0a90*/  MOV R34, R20 ;  /* 0x0000001400227202 */ /* 0x000fe40000000f00 */
[----:B------:R-:W-:Y:S01]  /*0aa0*/  SHF.R.U32.HI R135, RZ, 0x10, R25 ;  /* 0x00000010ff877819 */ /* 0x000fe20000011619 */
[----:B------:R-:W-:Y:S01]  /*0ab0*/  FADD.FTZ R25, -R128, R23 ;  /* 0x0000001780197221 */ /* 0x000fe20000010100 */
[--C-:B------:R-:W-:Y:S01]  /*0ac0*/  SHF.R.U64 R20, R20, 0x10, R21.reuse ;  /* 0x0000001014147819 */ /* 0x100fe20000001215 */
[----:B------:R-:W-:Y:S01]  /*0ad0*/  HADD2.F32 R119, -RZ, R24.H0_H0 ;  /* 0x20000018ff777230 */ /* 0x000fe20000004100 */
[----:B------:R-:W-:Y:S01]  /*0ae0*/  MOV R4, R21 ;  /* 0x0000001500047202 */ /* 0x000fe20000000f00 */
[----:B------:R-:W-:Y:S01]  /*0af0*/  HADD2.F32 R35, -RZ, R29.H0_H0 ;  /* 0x2000001dff237230 */ /* 0x000fe20000004100 */
[----:B------:R-:W-:Y:S01]  /*0b00*/  SHF.R.U32.HI R10, RZ, 0x10, R21 ;  /* 0x00000010ff0a7819 */ /* 0x000fe20000011615 */
[----:B------:R-:W-:Y:S01]  /*0b10*/  FADD.FTZ R23, -R128, R5 ;  /* 0x0000000580177221 */ /* 0x000fe20000010100 */
[----:B------:R-:W-:Y:S01]  /*0b20*/  SHF.R.U64 R39, R28, 0x10, R29 ;  /* 0x000000101c277819 */ /* 0x000fe2000000121d */
[C---:B------:R-:W-:Y:S01]  /*0b30*/  FADD.FTZ R129, -R128.reuse, R7 ;  /* 0x0000000780817221 */ /* 0x040fe20000010100 */
[----:B------:R-:W-:Y:S01]  /*0b40*/  SHF.R.U32.HI R21, RZ, 0x10, R29 ;  /* 0x00000010ff157819 */ /* 0x000fe2000001161d */
[----:B------:R-:W-:Y:S01]  /*0b50*/  FADD.FTZ R29, -R128, R22 ;  /* 0x00000016801d7221 */ /* 0x000fe20000010100 */
[----:B------:R-:W-:Y:S01]  /*0b60*/  HADD2.F32 R5, -RZ, R126.H0_H0 ;  /* 0x2000007eff057230 */ /* 0x000fe20000004100 */
[----:B------:R-:W-:Y:S01]  /*0b70*/  MOV R117, R6 ;  /* 0x0000000600757202 */ /* 0x000fe20000000f00 */
[----:B------:R-:W-:Y:S01]  /*0b80*/  HADD2.F32 R22, -RZ, R26.H0_H0 ;  /* 0x2000001aff167230 */ /* 0x000fe20000004100 */
[C---:B------:R-:W-:Y:S01]  /*0b90*/  FMUL.FTZ R26, R44.reuse, R25 ;  /* 0x000000192c1a7220 */ /* 0x040fe20000410000 */
[----:B------:R-:W-:Y:S01]  /*0ba0*/  HADD2.F32 R28, -RZ, R28.H0_H0 ;  /* 0x2000001cff1c7230 */ /* 0x000fe20000004100 */
[----:B------:R-:W-:Y:S01]  /*0bb0*/  FMUL.FTZ R25, R44, R129 ;  /* 0x000000812c197220 */ /* 0x000fe20000410000 */
[----:B------:R-:W-:-:S02]  /*0bc0*/  HADD2.F32 R124, -RZ, R124.H0_H0 ;  /* 0x2000007cff7c7230 */ /* 0x000fc40000004100 */
[----:B------:R-:W-:Y:S01]  /*0bd0*/  HADD2.F32 R120, -RZ, R120.H0_H0 ;  /* 0x20000078ff787230 */ /* 0x000fe20000004100 */
[----:B------:R-:W-:Y:S01]  /*0be0*/  MOV R32, R8 ;  /* 0x0000000800207202 */ /* 0x000fe20000000f00 */
[----:B------:R-:W-:Y:S01]  /*0bf0*/  FADD.FTZ R119, -R128, R119 ;  /* 0x0000007780777221 */ /* 0x000fe20000010100 */
[----:B------:R-:W-:Y:S01]  /*0c00*/  SHF.R.U32.HI R125, RZ, 0x10, R27 ;  /* 0x00000010ff7d7819 */ /* 0x000fe2000001161b */
[----:B------:R-:W-:Y:S01]  /*0c10*/  HADD2.F32 R24, -RZ, R31.H0_H0 ;  /* 0x2000001fff187230 */ /* 0x000fe20000004100 */
[----:B------:R-:W-:Y:S01]  /*0c20*/  SHF.R.U64 R8, R8, 0x10, R9 ;  /* 0x0000001008087819 */ /* 0x000fe20000001209 */
[----:B------:R-:W-:Y:S01]  /*0c30*/  HADD2.F32 R135, -RZ, R135.H0_H0 ;  /* 0x20000087ff877230 */ /* 0x000fe20000004100 */
[----:B------:R-:W-:Y:S01]  /*0c40*/  MOV R6, R9 ;  /* 0x0000000900067202 */ /* 0x000fe20000000f00 */
[C---:B------:R-:W-:Y:S01]  /*0c50*/  FADD.FTZ R141, -R128.reuse, R5 ;  /* 0x00000005808d7221 */ /* 0x040fe20000010100 */
[----:B------:R-:W-:Y:S01]  /*0c60*/  SHF.R.U32.HI R38, RZ, 0x10, R9 ;  /* 0x00000010ff267819 */ /* 0x000fe20000011609 */
[----:B------:R-:W-:Y:S01]  /*0c70*/  HADD2.F32 R123, -RZ, R27.H0_H0 ;  /* 0x2000001bff7b7230 */ /* 0x000fe20000004100 */
[----:B------:R-:W-:Y:S01]  /*0c80*/  MOV R37, R11 ;  /* 0x0000000b00257202 */ /* 0x000fe20000000f00 */
[----:B------:R-:W-:Y:S01]  /*0c90*/  FADD.FTZ R5, -R128, R22 ;  /* 0x0000001680057221 */ /* 0x000fe20000010100 */
[----:B------:R-:W-:Y:S01]  /*0ca0*/  SHF.R.U32.HI R41, RZ, 0x10, R11 ;  /* 0x00000010ff297819 */ /* 0x000fe2000001160b */
[----:B------:R-:W-:Y:S01]  /*0cb0*/  HADD2.F32 R11, -RZ, R30.H0_H0 ;  /* 0x2000001eff0b7230 */ /* 0x000fe20000004100 */
[----:B------:R-:W-:Y:S01]  /*0cc0*/  SHF.R.U64 R9, R30, 0x10, R31 ;  /* 0x000000101e097819 */ /* 0x000fe2000000121f */
[----:B------:R-:W-:Y:S01]  /*0cd0*/  HADD2.F32 R122, -RZ, R122.H0_H0 ;  /* 0x2000007aff7a7230 */ /* 0x000fe20000004100 */
[----:B------:R-:W-:Y:S01]  /*0ce0*/  FADD.FTZ R31, -R128, R28 ;  /* 0x0000001c801f7221 */ /* 0x000fe20000010100 */
[----:B------:R-:W-:Y:S01]  /*0cf0*/  HADD2.F32 R30, -RZ, R117.H0_H0 ;  /* 0x20000075ff1e7230 */ /* 0x000fe20000004100 */
[----:B------:R-:W-:Y:S01]  /*0d00*/  FMUL.FTZ R27, R85, R124 ;  /* 0x0000007c551b7220 */ /* 0x000fe20000410000 */
[----:B------:R-:W-:Y:S01]  /*0d10*/  HADD2.F32 R127, -RZ, R118.H0_H0 ;  /* 0x20000076ff7f7230 */ /* 0x000fe20000004100 */
[----:B------:R-:W-:-:S02]  /*0d20*/  FADD.FTZ R79, R120, R79 ;  /* 0x0000004f784f7221 */ /* 0x000fc40000010000 */
[-C--:B------:R-:W-:Y:S02]  /*0d30*/  FFMA.FTZ R78, R25, R120.reuse, R78 ;  /* 0x00000078194e7223 */ /* 0x080fe4000001004e */
[----:B------:R-:W-:Y:S01]  /*0d40*/  FMUL.FTZ R22, R98, R120 ;  /* 0x0000007862167220 */ /* 0x000fe20000410000 */
[----:B------:R-:W-:Y:S01]  /*0d50*/  HADD2.F32 R120, -RZ, R43.H0_H0 ;  /* 0x2000002bff787230 */ /* 0x000fe20000004100 */
[C---:B------:R-:W-:Y:S01]  /*0d60*/  FMUL.FTZ R29, R44.reuse, R29 ;  /* 0x0000001d2c1d7220 */ /* 0x040fe20000410000 */
[----:B------:R-:W-:Y:S01]  /*0d70*/  HADD2.F32 R125, -RZ, R125.H0_H0 ;  /* 0x2000007dff7d7230 */ /* 0x000fe20000004100 */
[C---:B------:R-:W-:Y:S02]  /*0d80*/  FMUL.FTZ R28, R44.reuse, R23 ;  /* 0x000000172c1c7220 */ /* 0x040fe40000410000 */
[----:B------:R-:W-:Y:S01]  /*0d90*/  FMUL.FTZ R117, R44, R119 ;  /* 0x000000772c757220 */ /* 0x000fe20000410000 */
[----:B------:R-:W-:Y:S01]  /*0da0*/  HADD2.F32 R133, -RZ, R133.H0_H0 ;  /* 0x20000085ff857230 */ /* 0x000fe20000004100 */
[----:B------:R-:W-:Y:S01]  /*0db0*/  FADD.FTZ R131, -R128, R131 ;  /* 0x0000008380837221 */ /* 0x000fe20000010100 */
[----:B------:R-:W-:Y:S01]  /*0dc0*/  HADD2.F32 R137, -RZ, R37.H0_H0 ;  /* 0x20000025ff897230 */ /* 0x000fe20000004100 */
[----:B------:R-:W-:-:S02]  /*0dd0*/  FMUL.FTZ R119, R44, R141 ;  /* 0x0000008d2c777220 */ /* 0x000fc40000410000 */
[C---:B------:R-:W-:Y:S02]  /*0de0*/  FADD.FTZ R7, -R128.reuse, R24 ;  /* 0x0000001880077221 */ /* 0x040fe40000010100 */
[----:B------:R-:W-:Y:S01]  /*0df0*/  FADD.FTZ R135, -R128, R135 ;  /* 0x0000008780877221 */ /* 0x000fe20000010100 */
[----:B------:R-:W-:Y:S01]  /*0e00*/  HADD2.F32 R43, -RZ, R33.H0_H0 ;  /* 0x20000021ff2b7230 */ /* 0x000fe20000004100 */
[-C--:B------:R-:W-:Y:S01]  /*0e10*/  FMUL.FTZ R24, R97, R122.reuse ;  /* 0x0000007a61187220 */ /* 0x080fe20000410000 */
[----:B------:R-:W-:Y:S01]  /*0e20*/  HADD2.F32 R126, -RZ, R38.H0_H0 ;  /* 0x20000026ff7e7230 */ /* 0x000fe20000004100 */
[----:B------:R-:W-:Y:S02]  /*0e30*/  FADD.FTZ R37, RZ, R27 ;  /* 0x0000001bff257221 */ /* 0x000fe40000010000 */
[----:B------:R-:W-:Y:S02]  /*0e40*/  FADD.FTZ R82, R122, R82 ;  /* 0x000000527a527221 */ /* 0x000fe40000010000 */
[----:B------:R-:W-:Y:S01]  /*0e50*/  FFMA.FTZ R83, R28, R122, R83 ;  /* 0x0000007a1c537223 */ /* 0x000fe20000010053 */
[----:B------:R-:W-:Y:S01]  /*0e60*/  HADD2.F32 R122, -RZ, R45.H0_H0 ;  /* 0x2000002dff7a7230 */ /* 0x000fe20000004100 */
[----:B------:R-:W-:-:S02]  /*0e70*/  FFMA.FTZ R139, R29, R27, RZ ;  /* 0x0000001b1d8b7223 */ /* 0x000fc400000100ff */
[----:B------:R-:W-:Y:S02]  /*0e80*/  FADD.FTZ R80, R127, R80 ;  /* 0x000000507f507221 */ /* 0x000fe40000010000 */
[-C--:B------:R-:W-:Y:S02]  /*0e90*/  FFMA.FTZ R81, R26, R127.reuse, R81 ;  /* 0x0000007f1a517223 */ /* 0x080fe40000010051 */
[----:B------:R-:W-:Y:S01]  /*0ea0*/  FMUL.FTZ R23, R86, R127 ;  /* 0x0000007f56177220 */ /* 0x000fe20000410000 */
[----:B------:R-:W-:Y:S01]  /*0eb0*/  HADD2.F32 R127, -RZ, R4.H0_H0 ;  /* 0x20000004ff7f7230 */ /* 0x000fe20000004100 */
[----:B------:R-:W-:Y:S02]  /*0ec0*/  FADD.FTZ R61, R120, R61 ;  /* 0x0000003d783d7221 */ /* 0x000fe40000010000 */
[----:B------:R-:W-:Y:S02]  /*0ed0*/  FMUL.FTZ R118, R44, R131 ;  /* 0x000000832c767220 */ /* 0x000fe40000410000 */
[----:B------:R-:W-:-:S02]  /*0ee0*/  FFMA.FTZ R0, R119, R120, R0 ;  /* 0x0000007877007223 */ /* 0x000fc40000010000 */
[----:B------:R-:W-:Y:S02]  /*0ef0*/  FMUL.FTZ R38, R99, R120 ;  /* 0x0000007863267220 */ /* 0x000fe40000410000 */
[----:B------:R-:W-:Y:S02]  /*0f00*/  FADD.FTZ R125, -R128, R125 ;  /* 0x0000007d807d7221 */ /* 0x000fe40000010100 */
[----:B------:R-:W-:Y:S01]  /*0f10*/  FMUL.FTZ R120, R44, R135 ;  /* 0x000000872c787220 */ /* 0x000fe20000410000 */
[----:B------:R-:W-:Y:S01]  /*0f20*/  HADD2.F32 R39, -RZ, R39.H0_H0 ;  /* 0x20000027ff277230 */ /* 0x000fe20000004100 */
[----:B------:R-:W-:Y:S01]  /*0f30*/  FADD.FTZ R133, -R128, R133 ;  /* 0x0000008580857221 */ /* 0x000fe20000010100 */
[----:B------:R-:W-:Y:S01]  /*0f40*/  HADD2.F32 R21, -RZ, R21.H0_H0 ;  /* 0x20000015ff157230 */ /* 0x000fe20000004100 */
[----:B------:R-:W-:Y:S01]  /*0f50*/  FADD.FTZ R4, R37, R24 ;  /* 0x0000001825047221 */ /* 0x000fe20000010000 */
[----:B------:R-:W-:Y:S01]  /*0f60*/  HADD2.F32 R9, -RZ, R9.H0_H0 ;  /* 0x20000009ff097230 */ /* 0x000fe20000004100 */
[----:B------:R-:W-:Y:S01]  /*0f70*/  FFMA.FTZ R139, R28, R24, R139 ;  /* 0x000000181c8b7223 */ /* 0x000fe2000001008b */
[----:B------:R-:W-:Y:S01]  /*0f80*/  HADD2.F32 R8, -RZ, R8.H0_H0 ;  /* 0x20000008ff087230 */ /* 0x000fe20000004100 */
        /* <DEDUP_REMOVED lines=8> */
[C---:B------:R-:W-:Y:S02]  /*1010*/  FMUL.FTZ R124, R44.reuse, R125 ;  /* 0x0000007d2c7c7220 */ /* 0x040fe40000410000 */
[----:B------:R-:W-:Y:S02]  /*1020*/  FMUL.FTZ R122, R44, R133 ;  /* 0x000000852c7a7220 */ /* 0x000fe40000410000 */
[----:B------:R-:W-:Y:S02]  /*1030*/  FADD.FTZ R125, R4, R23 ;  /* 0x00000017047d7221 */ /* 0x000fe40000010000 */
[----:B------:R-:W-:Y:S02]  /*1040*/  FFMA.FTZ R139, R26, R23, R139 ;  /* 0x000000171a8b7223 */ /* 0x000fe4000001008b */
[----:B------:R-:W-:-:S02]  /*1050*/  FADD.FTZ R121, -R128, R121 ;  /* 0x0000007980797221 */ /* 0x000fc40000010100 */
[C---:B------:R-:W-:Y:S02]  /*1060*/  FADD.FTZ R123, -R128.reuse, R123 ;  /* 0x0000007b807b7221 */ /* 0x040fe40000010100 */
[C---:B------:R-:W-:Y:S02]  /*1070*/  FADD.FTZ R35, -R128.reuse, R35 ;  /* 0x0000002380237221 */ /* 0x040fe40000010100 */
[C---:B------:R-:W-:Y:S02]  /*1080*/  FADD.FTZ R11, -R128.reuse, R11 ;  /* 0x0000000b800b7221 */ /* 0x040fe40000010100 */
[C---:B------:R-:W-:Y:S02]  /*1090*/  FADD.FTZ R39, -R128.reuse, R39 ;  /* 0x0000002780277221 */ /* 0x040fe40000010100 */
[C---:B------:R-:W-:Y:S02]  /*10a0*/  FADD.FTZ R21, -R128.reuse, R21 ;  /* 0x0000001580157221 */ /* 0x040fe40000010100 */
[----:B------:R-:W-:Y:S01]  /*10b0*/  FADD.FTZ R9, -R128, R9 ;  /* 0x0000000980097221 */ /* 0x000fe20000010100 */
[----:B------:R-:W-:Y:S01]  /*10c0*/  HADD2.F32 R128, -RZ, R40.H0_H0 ;  /* 0x20000028ff807230 */ /* 0x000fe20000004100 */
[----:B------:R-:W-:-:S02]  /*10d0*/  FMUL.FTZ R33, R87, R30 ;  /* 0x0000001e57217220 */ /* 0x000fc40000410000 */
        /* <DEDUP_REMOVED lines=8> */
[----:B------:R-:W-:Y:S01]  /*1160*/  FFMA.FTZ R4, R119, R38, R4 ;  /* 0x0000002677047223 */ /* 0x000fe20000010004 */
[----:B------:R-:W-:Y:S01]  /*1170*/  HADD2.F32 R32, -RZ, R32.H0_H0 ;  /* 0x20000020ff207230 */ /* 0x000fe20000004100 */
[----:B------:R-:W-:Y:S01]  /*1180*/  FADD.FTZ R8, R8, R45 ;  /* 0x0000002d08087221 */ /* 0x000fe20000010000 */
[----:B------:R-:W-:Y:S01]  /*1190*/  HADD2.F32 R143, -RZ, R6.H0_H0 ;  /* 0x20000006ff8f7230 */ /* 0x000fe20000004100 */
[----:B------:R-:W-:Y:S01]  /*11a0*/  FFMA.FTZ R4, R118, R45, R4 ;  /* 0x0000002d76047223 */ /* 0x000fe20000010004 */
[----:B------:R-:W-:Y:S01]  /*11b0*/  HADD2.F32 R6, -RZ, R41.H0_H0 ;  /* 0x20000029ff067230 */ /* 0x000fe20000004100 */
[----:B------:R-:W-:-:S02]  /*11c0*/  FMUL.FTZ R41, R89, R32 ;  /* 0x0000002059297220 */ /* 0x000fc40000410000 */
[----:B------:R-:W-:Y:S02]  /*11d0*/  FADD.FTZ R8, R8, R43 ;  /* 0x0000002b08087221 */ /* 0x000fe40000010000 */
[----:B------:R-:W-:Y:S02]  /*11e0*/  FMUL.FTZ R121, R44, R121 ;  /* 0x000000792c797220 */ /* 0x000fe40000410000 */
[----:B------:R-:W-:Y:S02]  /*11f0*/  FFMA.FTZ R4, R120, R43, R4 ;  /* 0x0000002b78047223 */ /* 0x000fe40000010004 */
[----:B------:R-:W-:Y:S02]  /*1200*/  FADD.FTZ R67, R126, R67 ;  /* 0x000000437e437221 */ /* 0x000fe40000010000 */
[-C--:B------:R-:W-:Y:S02]  /*1210*/  FFMA.FTZ R51, R124, R126.reuse, R51 ;  /* 0x0000007e7c337223 */ /* 0x080fe40000010033 */
[----:B------:R-:W-:-:S02]  /*1220*/  FMUL.FTZ R37, R102, R126 ;  /* 0x0000007e66257220 */ /* 0x000fc40000410000 */
[C---:B------:R-:W-:Y:S02]  /*1230*/  FMUL.FTZ R131, R44.reuse, R35 ;  /* 0x000000232c837220 */ /* 0x040fe40000410000 */
[----:B------:R-:W-:Y:S02]  /*1240*/  FMUL.FTZ R126, R44, R39 ;  /* 0x000000272c7e7220 */ /* 0x000fe40000410000 */
[----:B------:R-:W-:Y:S02]  /*1250*/  FADD.FTZ R35, R8, R41 ;  /* 0x0000002908237221 */ /* 0x000fe40000010000 */
[C---:B------:R-:W-:Y:S02]  /*1260*/  FFMA.FTZ R39, R121.reuse, R41, R4 ;  /* 0x0000002979277223 */ /* 0x040fe40000010004 */
[----:B------:R-:W-:Y:S02]  /*1270*/  FADD.FTZ R66, R32, R66 ;  /* 0x0000004220427221 */ /* 0x000fe40000010000 */
[----:B------:R-:W-:-:S02]  /*1280*/  FFMA.FTZ R50, R121, R32, R50 ;  /* 0x0000002079327223 */ /* 0x000fc40000010032 */
[----:B------:R-:W-:Y:S02]  /*1290*/  FMUL.FTZ R32, R90, R143 ;  /* 0x0000008f5a207220 */ /* 0x000fe40000410000 */
[----:B------:R-:W-:Y:S02]  /*12a0*/  FADD.FTZ R35, R35, R40 ;  /* 0x0000002823237221 */ /* 0x000fe40000010000 */
[----:B------:R-:W-:Y:S02]  /*12b0*/  FMUL.FTZ R123, R44, R123 ;  /* 0x0000007b2c7b7220 */ /* 0x000fe40000410000 */
[----:B------:R-:W-:Y:S02]  /*12c0*/  FFMA.FTZ R39, R122, R40, R39 ;  /* 0x000000287a277223 */ /* 0x000fe40000010027 */
[----:B------:R-:W-:Y:S02]  /*12d0*/  FMUL.FTZ R133, R44, R21 ;  /* 0x000000152c857220 */ /* 0x000fe40000410000 */
[----:B------:R-:W-:-:S02]  /*12e0*/  FADD.FTZ R4, R35, R32 ;  /* 0x0000002023047221 */ /* 0x000fc40000010000 */
[----:B------:R-:W-:Y:S01]  /*12f0*/  FFMA.FTZ R39, R123, R32, R39 ;  /* 0x000000207b277223 */ /* 0x000fe20000010027 */
[----:B------:R-:W-:Y:S01]  /*1300*/  HADD2.F32 R36, -RZ, R36.H0_H0 ;  /* 0x20000024ff247230 */ /* 0x000fe20000004100 */
[----:B------:R-:W-:Y:S01]  /*1310*/  FMUL.FTZ R125, R44, R31 ;  /* 0x0000001f2c7d7220 */ /* 0x000fe20000410000 */
[----:B------:R-:W-:Y:S01]  /*1320*/  HADD2.F32 R129, -RZ, R34.H0_H0 ;  /* 0x20000022ff817230 */ /* 0x000fe20000004100 */
[----:B------:R-:W-:Y:S02]  /*1330*/  FMUL.FTZ R31, R91, R128 ;  /* 0x000000805b1f7220 */ /* 0x000fe40000410000 */
[----:B------:R-:W-:Y:S02]  /*1340*/  FADD.FTZ R71, R6, R71 ;  /* 0x0000004706477221 */ /* 0x000fe40000010000 */
[-C--:B------:R-:W-:Y:S02]  /*1350*/  FFMA.FTZ R55, R133, R6.reuse, R55 ;  /* 0x0000000685377223 */ /* 0x080fe40000010037 */
        /* <DEDUP_REMOVED lines=15> */
[----:B------:R-:W-:Y:S01]  /*1450*/  FFMA.FTZ R21, R131, R36, R21 ;  /* 0x0000002483157223 */ /* 0x000fe20000010015 */
[----:B------:R-:W-:Y:S01]  /*1460*/  HADD2.F32 R20, -RZ, R20.H0_H0 ;  /* 0x20000014ff147230 */ /* 0x000fe20000004100 */
        /* <DEDUP_REMOVED lines=9> */
[----:B------:R-:W-:Y:S02]  /*1500*/  FMUL.FTZ R129, R44, R9 ;  /* 0x000000092c817220 */ /* 0x000fe40000410000 */
[----:B------:R-:W-:Y:S02]  /*1510*/  FMUL.FTZ R128, R105, R20 ;  /* 0x0000001469807220 */ /* 0x000fe40000410000 */
[----:B------:R-:W-:Y:S01]  /*1520*/  FFMA.FTZ R4, R130, R35, R21 ;  /* 0x0000002382047223 */ /* 0x000fe20000010015 */
[----:B------:R-:W-:Y:S01]  /*1530*/  HADD2.F32 R10, -RZ, R10.H0_H0 ;  /* 0x2000000aff0a7230 */ /* 0x000fe20000004100 */
        /* <DEDUP_REMOVED lines=18> */
[----:B------:R-:W-:Y:S01]  /*1660*/  FFMA.FTZ R11, R134, R39, R4 ;  /* 0x00000027860b7223 */ /* 0x000fe20000010004 */
[----:B------:R-:W-:Y:S05]  /*1670*/  BRA.DIV ~URZ, `(.L_x_1180) ;  /* 0x000017a27f007947 */ /* 0x000fea000b800000 */
[----:B------:R0:W1:Y:S02]  /*1680*/  SHFL.DOWN PT, R6, R9, 0x10, 0x1f ;  /* 0x0a001f0009067f89 */ /* 0x00006400000e0000 */
.L_x_1189:
        /* <DEDUP_REMOVED lines=18> */
.L_x_1190:
        /* <DEDUP_REMOVED lines=22> */
[----:B------:R-:W-:Y:S01]  /*1910*/  FADD.FTZ R4, R7, R4 ;  /* 0x0000000407047221 */ /* 0x000fe20000010000 */
[----:B-----5:R-:W-:Y:S01]  /*1920*/  @P1 MOV R7, R2 ;  /* 0x0000000200071202 */ /* 0x020fe20000000f00 */
[----:B0-----:R-:W-:Y:S02]  /*1930*/  FADD.FTZ R137, R137, R8 ;  /* 0x0000000889897221 */ /* 0x001fe40000010000 */
[----:B------:R-:W-:Y:S02]  /*1940*/  FADD.FTZ R4, R4, R9 ;  /* 0x0000000904047221 */ /* 0x000fe40000010000 */
[----:B------:R-:W-:-:S02]  /*1950*/  FADD.FTZ R10, R10, R137 ;  /* 0x000000890a0a7221 */ /* 0x000fc40000010000 */
[----:B------:R-:W-:Y:S02]  /*1960*/  FADD.FTZ R4, R11, R4 ;  /* 0x000000040b047221 */ /* 0x000fe40000010000 */
[----:B------:R-:W-:Y:S02]  /*1970*/  FMUL.FTZ R10, R10, c[0x0][0x1e0] ;  /* 0x000078000a0a7a20 */ /* 0x000fe40000410000 */
[----:B------:R-:W-:-:S03]  /*1980*/  FMUL.FTZ R5, R4, c[0x0][0x1e0] ;  /* 0x0000780004057a20 */ /* 0x000fc60000410000 */
[----:B------:R-:W-:Y:S02]  /*1990*/  FSEL R20, R10, RZ, !P0 ;  /* 0x000000ff0a147208 */ /* 0x000fe40004000000 */
[----:B------:R-:W-:-:S03]  /*19a0*/  ISETP.NE.U32.AND P0, PT, RZ, c[0x0][0x258], PT ;  /* 0x00009600ff007a0c */ /* 0x000fc60003f05070 */
[-CC-:B------:R-:W-:Y:S01]  /*19b0*/  FFMA.FTZ R26, R26, R5.reuse, R20.reuse ;  /* 0x000000051a1a7223 */ /* 0x180fe20000010014 */
[----:B------:R-:W-:Y:S01]  /*19c0*/  ISETP.NE.AND.EX P0, PT, RZ, c[0x0][0x25c], PT, P0 ;  /* 0x00009700ff007a0c */ /* 0x000fe20003f05300 */
[-CC-:B------:R-:W-:Y:S02]  /*19d0*/  FFMA.FTZ R8, R117, R5.reuse, R20.reuse ;  /* 0x0000000575087223 */ /* 0x180fe40000010014 */
[----:B------:R-:W-:Y:S02]  /*19e0*/  FFMA.FTZ R10, R121, R5, R20 ;  /* 0x00000005790a7223 */ /* 0x000fe40000010014 */
[----:B------:R-:W-:Y:S01]  /*19f0*/  FADD.FTZ R11, R23, -R26 ;  /* 0x8000001a170b7221 */ /* 0x000fe20000010000 */
[----:B------:R-:W-:Y:S01]  /*1a00*/  @P1 MOV R26, R17 ;  /* 0x00000011001a1202 */ /* 0x000fe20000000f00 */
[----:B------:R-:W-:Y:S01]  /*1a10*/  FADD.FTZ R23, R33, -R8 ;  /* 0x8000000821177221 */ /* 0x000fe20000010000 */
[----:B------:R-:W-:Y:S01]  /*1a20*/  @P1 MOV R8, R3 ;  /* 0x0000000300081202 */ /* 0x000fe20000000f00 */
[----:B------:R-:W-:Y:S01]  /*1a30*/  FADD.FTZ R41, R41, -R10 ;  /* 0x8000000a29297221 */ /* 0x000fe20000010000 */
[----:B------:R-:W-:Y:S01]  /*1a40*/  @P1 MOV R10, R12 ;  /* 0x0000000c000a1202 */ /* 0x000fe20000000f00 */
[-CC-:B------:R-:W-:Y:S01]  /*1a50*/  FFMA.FTZ R25, R25, R5.reuse, R20.reuse ;  /* 0x0000000519197223 */ /* 0x180fe20000010014 */
[----:B------:R-:W-:Y:S01]  /*1a60*/  @P1 HADD2.F32 R26, -RZ, R26.H0_H0 ;  /* 0x2000001aff1a1230 */ /* 0x000fe20000004100 */
[-CC-:B------:R-:W-:Y:S01]  /*1a70*/  FFMA.FTZ R4, R29, R5.reuse, R20.reuse ;  /* 0x000000051d047223 */ /* 0x180fe20000010014 */
[----:B------:R-:W-:Y:S01]  /*1a80*/  @P1 HADD2.F32 R8, -RZ, R8.H0_H0 ;  /* 0x20000008ff081230 */ /* 0x000fe20000004100 */
[-CC-:B------:R-:W-:Y:S01]  /*1a90*/  FFMA.FTZ R119, R119, R5.reuse, R20.reuse ;  /* 0x0000000577777223 */ /* 0x180fe20000010014 */
[----:B------:R-:W-:Y:S01]  /*1aa0*/  @P1 HADD2.F32 R10, -RZ, R10.H0_H0 ;  /* 0x2000000aff0a1230 */ /* 0x000fe20000004100 */
[-CC-:B------:R-:W-:Y:S01]  /*1ab0*/  FFMA.FTZ R9, R28, R5.reuse, R20.reuse ;  /* 0x000000051c097223 */ /* 0x180fe20000010014 */
[----:B------:R-:W-:Y:S01]  /*1ac0*/  @P1 SHF.R.U32.HI R28, RZ, 0x10, R17 ;  /* 0x00000010ff1c1819 */ /* 0x000fe20000011611 */
[----:B------:R-:W-:-:S02]  /*1ad0*/  FFMA.FTZ R118, R118, R5, R20 ;  /* 0x0000000576767223 */ /* 0x000fc40000010014 */
[-CC-:B------:R-:W-:Y:S02]  /*1ae0*/  FFMA.FTZ R120, R120, R5.reuse, R20.reuse ;  /* 0x0000000578787223 */ /* 0x180fe40000010014 */
[-CC-:B------:R-:W-:Y:S01]  /*1af0*/  FFMA.FTZ R21, R122, R5.reuse, R20.reuse ;  /* 0x000000057a157223 */ /* 0x180fe20000010014 */
[----:B------:R-:W-:Y:S01]  /*1b00*/  @P1 HADD2.F32 R28, -RZ, R28.H0_H0 ;  /* 0x2000001cff1c1230 */ /* 0x000fe20000004100 */
        /* <DEDUP_REMOVED lines=9> */
[----:B------:R-:W-:Y:S01]  /*1ba0*/  FFMA.FTZ R134, R134, R5, R20 ;  /* 0x0000000586867223 */ /* 0x000fe20000010014 */
[----:B------:R-:W-:Y:S01]  /*1bb0*/  @P1 SHF.R.U32.HI R20, RZ, 0x10, R3 ;  /* 0x00000010ff141819 */ /* 0x000fe20000011603 */
[----:B------:R-:W-:Y:S01]  /*1bc0*/  FADD.FTZ R25, R22, -R25 ;  /* 0x8000001916197221 */ /* 0x000fe20000010000 */
[----:B------:R-:W-:Y:S01]  /*1bd0*/  @P1 SHF.R.U64 R22, R12, 0x10, R13 ;  /* 0x000000100c161819 */ /* 0x000fe2000000120d */
[----:B------:R-:W-:-:S02]  /*1be0*/  FMUL.FTZ R11, R44, R11 ;  /* 0x0000000b2c0b7220 */ /* 0x000fc40000410000 */
[----:B------:R-:W-:Y:S02]  /*1bf0*/  FMUL.FTZ R23, R44, R23 ;  /* 0x000000172c177220 */ /* 0x000fe40000410000 */
[----:B------:R-:W-:Y:S01]  /*1c00*/  FADD.FTZ R5, R27, -R4 ;  /* 0x800000041b057221 */ /* 0x000fe20000010000 */
[----:B------:R-:W-:Y:S01]  /*1c10*/  @P1 HADD2.F32 R4, -RZ, R7.H0_H0 ;  /* 0x20000007ff041230 */ /* 0x000fe20000004100 */
[----:B------:R-:W-:Y:S01]  /*1c20*/  FADD.FTZ R119, R38, -R119 ;  /* 0x8000007726777221 */ /* 0x000fe20000010000 */
[----:B------:R-:W-:Y:S01]  /*1c30*/  @P1 SHF.R.U64 R7, R2, 0x10, R3 ;  /* 0x0000001002071819 */ /* 0x000fe20000001203 */
[----:B------:R-:W-:Y:S02]  /*1c40*/  FADD.FTZ R27, R45, -R118 ;  /* 0x800000762d1b7221 */ /* 0x000fe40000010000 */
[----:B------:R-:W-:Y:S02]  /*1c50*/  FADD.FTZ R45, R40, -R21 ;  /* 0x80000015282d7221 */ /* 0x000fe40000010000 */
[----:B------:R-:W-:Y:S01]  /*1c60*/  @P1 FADD.FTZ R11, R11, R8 ;  /* 0x000000080b0b1221 */ /* 0x000fe20000010000 */
[----:B------:R-:W-:Y:S01]  /*1c70*/  @P1 HADD2.F32 R8, -RZ, R20.H0_H0 ;  /* 0x20000014ff081230 */ /* 0x000fe20000004100 */
[----:B------:R-:W-:Y:S01]  /*1c80*/  @P1 FADD.FTZ R23, R23, R10 ;  /* 0x0000000a17171221 */ /* 0x000fe20000010000 */
[----:B------:R-:W-:Y:S01]  /*1c90*/  @P1 HADD2.F32 R10, -RZ, R22.H0_H0 ;  /* 0x20000016ff0a1230 */ /* 0x000fe20000004100 */
[C---:B------:R-:W-:Y:S01]  /*1ca0*/  FMUL.FTZ R21, R44.reuse, R25 ;  /* 0x000000192c157220 */ /* 0x040fe20000410000 */
[----:B------:R-:W-:Y:S01]  /*1cb0*/  @P1 MOV R20, R13 ;  /* 0x0000000d00141202 */ /* 0x000fe20000000f00 */
[C---:B------:R-:W-:Y:S01]  /*1cc0*/  FMUL.FTZ R25, R44.reuse, R119 ;  /* 0x000000772c197220 */ /* 0x040fe20000410000 */
[----:B------:R-:W-:Y:S01]  /*1cd0*/  @P1 SHF.R.U32.HI R22, RZ, 0x10, R13 ;  /* 0x00000010ff161819 */ /* 0x000fe2000001160d */
[----:B------:R-:W-:-:S02]  /*1ce0*/  FMUL.FTZ R27, R44, R27 ;  /* 0x0000001b2c1b7220 */ /* 0x000fc40000410000 */
[----:B------:R-:W-:Y:S01]  /*1cf0*/  @P1 FADD.FTZ R25, R25, R10 ;  /* 0x0000000a19191221 */ /* 0x000fe20000010000 */
[----:B------:R-:W-:Y:S01]  /*1d00*/  @P1 HADD2.F32 R10, -RZ, R20.H0_H0 ;  /* 0x20000014ff0a1230 */ /* 0x000fe20000004100 */
[----:B------:R-:W-:Y:S01]  /*1d10*/  FADD.FTZ R43, R43, -R120 ;  /* 0x800000782b2b7221 */ /* 0x000fe20000010000 */
[----:B------:R-:W-:Y:S01]  /*1d20*/  @P1 MOV R20, R14 ;  /* 0x0000000e00141202 */ /* 0x000fe20000000f00 */
[----:B------:R-:W-:Y:S02]  /*1d30*/  FADD.FTZ R125, R31, -R6 ;  /* 0x800000061f7d7221 */ /* 0x000fe40000010000 */
[----:B------:R-:W-:Y:S01]  /*1d40*/  @P1 FADD.FTZ R27, R27, R10 ;  /* 0x0000000a1b1b1221 */ /* 0x000fe20000010000 */
[----:B------:R-:W-:Y:S01]  /*1d50*/  @P1 HADD2.F32 R10, -RZ, R22.H0_H0 ;  /* 0x20000016ff0a1230 */ /* 0x000fe20000004100 */
[----:B------:R-:W-:Y:S01]  /*1d60*/  FMUL.FTZ R31, R44, R43 ;  /* 0x0000002b2c1f7220 */ /* 0x000fe20000410000 */
[----:B------:R-:W-:Y:S01]  /*1d70*/  @P1 MOV R22, R15 ;  /* 0x0000000f00161202 */ /* 0x000fe20000000f00 */
[----:B------:R-:W-:-:S02]  /*1d80*/  FADD.FTZ R43, R35, -R130 ;  /* 0x80000082232b7221 */ /* 0x000fc40000010000 */
[----:B------:R-:W-:Y:S01]  /*1d90*/  @P1 FADD.FTZ R31, R31, R10 ;  /* 0x0000000a1f1f1221 */ /* 0x000fe20000010000 */
[----:B------:R-:W-:Y:S01]  /*1da0*/  @P1 HADD2.F32 R10, -RZ, R20.H0_H0 ;  /* 0x20000014ff0a1230 */ /* 0x000fe20000004100 */
[----:B------:R-:W-:Y:S01]  /*1db0*/  @P1 SHF.R.U64 R20, R14, 0x10, R15 ;  /* 0x000000100e141819 */ /* 0x000fe2000000120f */
[----:B------:R-:W-:Y:S01]  /*1dc0*/  FADD.FTZ R9, R24, -R9 ;  /* 0x8000000918097221 */ /* 0x000fe20000010000 */
[----:B------:R-:W-:Y:S01]  /*1dd0*/  @P1 SHF.R.U32.HI R24, RZ, 0x10, R15 ;  /* 0x00000010ff181819 */ /* 0x000fe2000001160f */
[----:B------:R-:W-:Y:S02]  /*1de0*/  FMUL.FTZ R35, R44, R45 ;  /* 0x0000002d2c237220 */ /* 0x000fe40000410000 */
[----:B------:R-:W-:Y:S01]  /*1df0*/  @P1 HADD2.F32 R20, -RZ, R20.H0_H0 ;  /* 0x20000014ff141230 */ /* 0x000fe20000004100 */
[----:B------:R-:W-:Y:S02]  /*1e00*/  FADD.FTZ R123, R32, -R123 ;  /* 0x8000007b207b7221 */ /* 0x000fe40000010000 */
[----:B------:R-:W-:-:S02]  /*1e10*/  FMUL.FTZ R5, R44, R5 ;  /* 0x000000052c057220 */ /* 0x000fc40000410000 */
[----:B------:R-:W-:Y:S01]  /*1e20*/  @P1 FADD.FTZ R35, R35, R20 ;  /* 0x0000001423231221 */ /* 0x000fe20000010000 */
[----:B------:R-:W-:Y:S01]  /*1e30*/  @P1 HADD2.F32 R20, -RZ, R22.H0_H0 ;  /* 0x20000016ff141230 */ /* 0x000fe20000004100 */
[----:B------:R-:W-:Y:S01]  /*1e40*/  FADD.FTZ R37, R37, -R124 ;  /* 0x8000007c25257221 */ /* 0x000fe20000010000 */
[----:B------:R-:W-:Y:S01]  /*1e50*/  @P1 HADD2.F32 R22, -RZ, R24.H0_H0 ;  /* 0x20000018ff161230 */ /* 0x000fe20000004100 */
[----:B------:R-:W-:Y:S01]  /*1e60*/  @P1 MOV R24, R16 ;  /* 0x0000001000181202 */ /* 0x000fe20000000f00 */
[----:B------:R-:W-:Y:S02]  /*1e70*/  FMUL.FTZ R117, R44, R123 ;  /* 0x0000007b2c757220 */ /* 0x000fe40000410000 */
[----:B------:R-:W-:Y:S01]  /*1e80*/  @P1 FADD.FTZ R5, R5, R4 ;  /* 0x0000000405051221 */ /* 0x000fe20000010000 */
[----:B------:R-:W-:Y:S01]  /*1e90*/  @P1 HADD2.F32 R4, -RZ, R7.H0_H0 ;  /* 0x20000007ff041230 */ /* 0x000fe20000004100 */
[----:B------:R-:W-:Y:S01]  /*1ea0*/  @P1 FADD.FTZ R21, R21, R8 ;  /* 0x0000000815151221 */ /* 0x000fe20000010000 */
[----:B------:R-:W-:Y:S01]  /*1eb0*/  @P1 HADD2.F32 R24, -RZ, R24.H0_H0 ;  /* 0x20000018ff181230 */ /* 0x000fe20000004100 */
[----:B------:R-:W-:Y:S01]  /*1ec0*/  FADD.FTZ R135, R30, -R29 ;  /* 0x8000001d1e877221 */ /* 0x000fe20000010000 */
[----:B------:R-:W-:Y:S01]  /*1ed0*/  @P1 SHF.R.U64 R30, R16, 0x10, R17 ;  /* 0x00000010101e1819 */ /* 0x000fe20000001211 */
[----:B------:R-:W-:-:S02]  /*1ee0*/  FMUL.FTZ R7, R44, R9 ;  /* 0x000000092c077220 */ /* 0x000fc40000410000 */
[C---:B------:R-:W-:Y:S02]  /*1ef0*/  FMUL.FTZ R121, R44.reuse, R37 ;  /* 0x000000252c797220 */ /* 0x040fe40000410000 */
[----:B------:R-:W-:Y:S02]  /*1f00*/  FMUL.FTZ R45, R44, R125 ;  /* 0x0000007d2c2d7220 */ /* 0x000fe40000410000 */
[----:B------:R-:W-:Y:S02]  /*1f10*/  @P1 FADD.FTZ R117, R117, R20 ;  /* 0x0000001475751221 */ /* 0x000fe40000010000 */
[-C--:B------:R-:W-:Y:S01]  /*1f20*/  FMUL.FTZ R8, R21, R42.reuse ;  /* 0x0000002a15087220 */ /* 0x080fe20000410000 */
[----:B------:R-:W-:Y:S01]  /*1f30*/  @P0 F2FP.PACK_AB R21, RZ, R21 ;  /* 0x00000015ff15023e */ /* 0x000fe200000000ff */
[----:B------:R-:W-:Y:S02]  /*1f40*/  FADD.FTZ R133, R34, -R133 ;  /* 0x8000008522857221 */ /* 0x000fe40000010000 */
[----:B------:R-:W-:Y:S01]  /*1f50*/  @P1 FADD.FTZ R7, R7, R4 ;  /* 0x0000000407071221 */ /* 0x000fe20000010000 */
[----:B------:R0:W-:Y:S01]  /*1f60*/  F2F.F16.F32 R6, R8 ;  /* 0x0000000800067304 */ /* 0x0001e20000200800 */
[----:B------:R-:W-:Y:S01]  /*1f70*/  FMUL.FTZ R29, R44, R41 ;  /* 0x000000292c1d7220 */ /* 0x000fe20000410000 */
[----:B------:R-:W-:Y:S01]  /*1f80*/  @P0 PRMT R115, R21, 0x7610, R115 ;  /* 0x0000761015730816 */ /* 0x000fe20000000073 */
[----:B------:R-:W-:-:S02]  /*1f90*/  FMUL.FTZ R20, R35, R42 ;  /* 0x0000002a23147220 */ /* 0x000fc40000410000 */
[----:B------:R-:W-:Y:S02]  /*1fa0*/  @P1 FADD.FTZ R121, R121, R22 ;  /* 0x0000001679791221 */ /* 0x000fe40000010000 */
[----:B------:R-:W-:Y:S01]  /*1fb0*/  @P1 FADD.FTZ R45, R45, R24 ;  /* 0x000000182d2d1221 */ /* 0x000fe20000010000 */
[----:B------:R-:W-:Y:S01]  /*1fc0*/  @P1 HADD2.F32 R24, -RZ, R30.H0_H0 ;  /* 0x2000001eff181230 */ /* 0x000fe20000004100 */
[----:B------:R-:W-:Y:S01]  /*1fd0*/  FMUL.FTZ R22, R117, R42 ;  /* 0x0000002a75167220 */ /* 0x000fe20000410000 */
[----:B------:R1:W-:Y:S01]  /*1fe0*/  F2F.F16.F32 R32, R20 ;  /* 0x0000001400207304 */ /* 0x0003e20000200800 */
[----:B------:R-:W-:Y:S01]  /*1ff0*/  FADD.FTZ R41, R127, -R132 ;  /* 0x800000847f297221 */ /* 0x000fe20000010000 */
[----:B------:R-:W-:Y:S01]  /*2000*/  @P1 SHF.R.U32.HI R30, RZ, 0x10, R19 ;  /* 0x00000010ff1e1819 */ /* 0x000fe20000011613 */
[----:B------:R-:W-:Y:S02]  /*2010*/  FMUL.FTZ R123, R44, R135 ;  /* 0x000000872c7b7220 */ /* 0x000fe40000410000 */
[----:B------:R-:W-:-:S02]  /*2020*/  FADD.FTZ R137, R36, -R131 ;  /* 0x8000008324897221 */ /* 0x000fc40000010000 */
[----:B------:R-:W-:Y:S01]  /*2030*/  FMUL.FTZ R127, R44, R133 ;  /* 0x000000852c7f7220 */ /* 0x000fe20000410000 */
[----:B------:R2:W-:Y:S01]  /*2040*/  F2F.F16.F32 R34, R22 ;  /* 0x0000001600227304 */ /* 0x0005e20000200800 */
[-C--:B------:R-:W-:Y:S01]  /*2050*/  FMUL.FTZ R4, R7, R42.reuse ;  /* 0x0000002a07047220 */ /* 0x080fe20000410000 */
[----:B------:R-:W-:Y:S01]  /*2060*/  @P0 F2FP.PACK_AB R7, RZ, R7 ;  /* 0x00000007ff07023e */ /* 0x000fe200000000ff */
[-C--:B0-----:R-:W-:Y:S02]  /*2070*/  FMUL.FTZ R8, R25, R42.reuse ;  /* 0x0000002a19087220 */ /* 0x081fe40000410000 */
[----:B------:R-:W-:Y:S01]  /*2080*/  @P1 FADD.FTZ R29, R29, R10 ;  /* 0x0000000a1d1d1221 */ /* 0x000fe20000010000 */
[----:B------:R-:W-:Y:S01]  /*2090*/  @P0 PRMT R113, R7, 0x7610, R113 ;  /* 0x0000761007710816 */ /* 0x000fe20000000071 */
[-C--:B------:R-:W-:Y:S01]  /*20a0*/  FMUL.FTZ R10, R31, R42.reuse ;  /* 0x0000002a1f0a7220 */ /* 0x080fe20000410000 */
[----:B------:R-:W0:Y:S01]  /*20b0*/  F2F.F16.F32 R4, R4 ;  /* 0x0000000400047304 */ /* 0x000e220000200800 */
[----:B-1----:R-:W-:-:S02]  /*20c0*/  FMUL.FTZ R20, R121, R42 ;  /* 0x0000002a79147220 */ /* 0x002fc40000410000 */
[----:B------:R-:W-:Y:S01]  /*20d0*/  @P1 FADD.FTZ R123, R123, R24 ;  /* 0x000000187b7b1221 */ /* 0x000fe20000010000 */
[----:B------:R-:W-:Y:S01]  /*20e0*/  @P1 MOV R24, R18 ;  /* 0x0000001200181202 */ /* 0x000fe20000000f00 */
[-C--:B--2---:R-:W-:Y:S02]  /*20f0*/  FMUL.FTZ R22, R45, R42.reuse ;  /* 0x0000002a2d167220 */ /* 0x084fe40000410000 */
[----:B------:R-:W-:Y:S01]  /*2100*/  FMUL.FTZ R125, R44, R137 ;  /* 0x000000892c7d7220 */ /* 0x000fe20000410000 */
[----:B------:R1:W-:Y:S01]  /*2110*/  F2F.F16.F32 R36, R20 ;  /* 0x0000001400247304 */ /* 0x0003e20000200800 */
[----:B------:R-:W-:Y:S01]  /*2120*/  @P1 FADD.FTZ R127, R127, R28 ;  /* 0x0000001c7f7f1221 */ /* 0x000fe20000010000 */
[----:B------:R-:W-:Y:S01]  /*2130*/  @P1 HADD2.F32 R24, -RZ, R24.H0_H0 ;  /* 0x20000018ff181230 */ /* 0x000fe20000004100 */
[----:B------:R-:W-:Y:S01]  /*2140*/  FADD.FTZ R139, R128, -R129 ;  /* 0x80000081808b7221 */ /* 0x000fe20000010000 */
[----:B------:R-:W-:Y:S01]  /*2150*/  @P1 MOV R28, R19 ;  /* 0x00000013001c1202 */ /* 0x000fe20000000f00 */
[-C--:B------:R-:W-:Y:S01]  /*2160*/  FMUL.FTZ R9, R5, R42.reuse ;  /* 0x0000002a05097220 */ /* 0x080fe20000410000 */
[----:B------:R-:W-:Y:S01]  /*2170*/  @P0 F2FP.PACK_AB R5, RZ, R5 ;  /* 0x00000005ff05023e */ /* 0x000fe200000000ff */
[-C--:B------:R-:W-:Y:S01]  /*2180*/  FMUL.FTZ R33, R11, R42.reuse ;  /* 0x0000002a0b217220 */ /* 0x080fe20000410000 */
[----:B------:R-:W2:Y:S01]  /*2190*/  F2F.F16.F32 R8, R8 ;  /* 0x0000000800087304 */ /* 0x000ea20000200800 */
[-C--:B------:R-:W-:Y:S01]  /*21a0*/  FMUL.FTZ R129, R27, R42.reuse ;  /* 0x0000002a1b817220 */ /* 0x080fe20000410000 */
[----:B------:R-:W-:Y:S01]  /*21b0*/  @P0 PRMT R112, R5, 0x7610, R112 ;  /* 0x0000761005700816 */ /* 0x000fe20000000070 */
[-C--:B------:R-:W-:Y:S01]  /*21c0*/  FMUL.FTZ R119, R23, R42.reuse ;  /* 0x0000002a17777220 */ /* 0x080fe20000410000 */
[----:B------:R-:W-:Y:S01]  /*21d0*/  @P1 HADD2.F32 R28, -RZ, R28.H0_H0 ;  /* 0x2000001cff1c1230 */ /* 0x000fe20000004100 */
[----:B-1----:R-:W-:-:S02]  /*21e0*/  FMUL.FTZ R20, R123, R42 ;  /* 0x0000002a7b147220 */ /* 0x002fc40000410000 */
[----:B------:R-:W-:Y:S01]  /*21f0*/  @P1 FADD.FTZ R125, R125, R26 ;  /* 0x0000001a7d7d1221 */ /* 0x000fe20000010000 */
[----:B------:R1:W-:Y:S01]  /*2200*/  F2F.F16.F32 R133, R22 ;  /* 0x0000001600857304 */ /* 0x0003e20000200800 */
[----:B------:R-:W-:Y:S01]  /*2210*/  FMUL.FTZ R37, R44, R43 ;  /* 0x0000002b2c257220 */ /* 0x000fe20000410000 */
[----:B------:R-:W-:Y:S01]  /*2220*/  @P1 SHF.R.U64 R26, R18, 0x10, R19 ;  /* 0x00000010121a1819 */ /* 0x000fe20000001213 */
[----:B------:R-:W-:Y:S02]  /*2230*/  FADD.FTZ R141, R39, -R134 ;  /* 0x80000086278d7221 */ /* 0x000fe40000010000 */
[-C--:B------:R-:W-:Y:S02]  /*2240*/  FMUL.FTZ R131, R29, R42.reuse ;  /* 0x0000002a1d837220 */ /* 0x080fe40000410000 */
[----:B------:R-:W-:Y:S01]  /*2250*/  @P1 FADD.FTZ R37, R37, R24 ;  /* 0x0000001825251221 */ /* 0x000fe20000010000 */
[----:B------:R-:W3:Y:S01]  /*2260*/  F2F.F16.F32 R10, R10 ;  /* 0x0000000a000a7304 */ /* 0x000ee20000200800 */
[----:B-1----:R-:W-:Y:S01]  /*2270*/  FMUL.FTZ R22, R127, R42 ;  /* 0x0000002a7f167220 */ /* 0x002fe20000410000 */
[----:B------:R-:W-:Y:S01]  /*2280*/  @P1 HADD2.F32 R24, -RZ, R30.H0_H0 ;  /* 0x2000001eff181230 */ /* 0x000fe20000004100 */
[----:B------:R-:W-:Y:S01]  /*2290*/  FMUL.FTZ R43, R44, R141 ;  /* 0x0000008d2c2b7220 */ /* 0x000fe20000410000 */
[----:B------:R-:W-:Y:S01]  /*22a0*/  @P1 HADD2.F32 R26, -RZ, R26.H0_H0 ;  /* 0x2000001aff1a1230 */ /* 0x000fe20000004100 */
[----:B0-----:R-:W-:-:S03]  /*22b0*/  IMAD.WIDE.U32 R4, R4, 0x10000, RZ ;  /* 0x0001000004047825 */ /* 0x001fc600078e00ff */
[----:B------:R0:W-:Y:S01]  /*22c0*/  F2F.F16.F32 R38, R20 ;  /* 0x0000001400267304 */ /* 0x0001e20000200800 */
[----:B------:R-:W-:Y:S01]  /*22d0*/  @P1 FADD.FTZ R43, R43, R24 ;  /* 0x000000182b2b1221 */ /* 0x000fe20000010000 */
[----:B------:R-:W-:Y:S01]  /*22e0*/  @P0 F2FP.PACK_AB R24, RZ, R11 ;  /* 0x0000000bff18023e */ /* 0x000fe200000000ff */
[----:B------:R-:W-:Y:S01]  /*22f0*/  FMUL.FTZ R39, R44, R139 ;  /* 0x0000008b2c277220 */ /* 0x000fe20000410000 */
[----:B------:R-:W-:Y:S01]  /*2300*/  SHF.L.U32 R11, R6, 0x10, RZ ;  /* 0x00000010060b7819 */ /* 0x000fe200000006ff */
[----:B--2---:R-:W-:Y:S01]  /*2310*/  IMAD.WIDE.U32 R6, R8, 0x10000, RZ ;  /* 0x0001000008067825 */ /* 0x004fe200078e00ff */
[----:B------:R-:W-:Y:S02]  /*2320*/  @P0 PRMT R114, R24, 0x7610, R114 ;  /* 0x0000761018720816 */ /* 0x000fe40000000072 */
[----:B------:R-:W1:Y:S01]  /*2330*/  F2F.F16.F32 R9, R9 ;  /* 0x0000000900097304 */ /* 0x000e620000200800 */
[----:B0-----:R-:W-:Y:S01]  /*2340*/  FMUL.FTZ R20, R125, R42 ;  /* 0x0000002a7d147220 */ /* 0x001fe20000410000 */
[----:B---3--:R-:W-:Y:S01]  /*2350*/  SHF.L.U32 R10, R10, 0x10, RZ ;  /* 0x000000100a0a7819 */ /* 0x008fe200000006ff */
[----:B------:R-:W-:Y:S01]  /*2360*/  FMUL.FTZ R41, R44, R41 ;  /* 0x000000292c297220 */ /* 0x000fe20000410000 */
[----:B------:R-:W-:Y:S01]  /*2370*/  @P0 F2FP.PACK_AB R24, RZ, R23 ;  /* 0x00000017ff18023e */ /* 0x000fe200000000ff */
[----:B------:R-:W-:-:S02]  /*2380*/  @P1 FADD.FTZ R39, R39, R26 ;  /* 0x0000001a27271221 */ /* 0x000fc40000010000 */
[----:B------:R-:W-:Y:S01]  /*2390*/  @P1 FADD.FTZ R41, R41, R28 ;  /* 0x0000001c29291221 */ /* 0x000fe20000010000 */
[----:B------:R-:W0:Y:S08]  /*23a0*/  F2F.F16.F32 R33, R33 ;  /* 0x0000002100217304 */ /* 0x000e300000200800 */
[----:B------:R-:W2:Y:S01]  /*23b0*/  F2F.F16.F32 R129, R129 ;  /* 0x0000008100817304 */ /* 0x000ea20000200800 */
[----:B-1----:R-:W-:Y:S01]  /*23c0*/  LOP3.LUT R4, R4, R9, RZ, 0xfc, !PT ;  /* 0x0000000904047212 */ /* 0x002fe200078efcff */
[----:B------:R-:W-:-:S06]  /*23d0*/  IMAD.WIDE.U32 R8, R32, 0x10000, RZ ;  /* 0x0001000020087825 */ /* 0x000fcc00078e00ff */
[----:B------:R-:W1:Y:S01]  /*23e0*/  F2F.F16.F32 R119, R119 ;  /* 0x0000007700777304 */ /* 0x000e620000200800 */
[----:B0-----:R-:W-:Y:S02]  /*23f0*/  LOP3.LUT R5, R5, R11, R33, 0xfe, !PT ;  /* 0x0000000b05057212 */ /* 0x001fe400078efe21 */
[----:B------:R-:W-:-:S04]  /*2400*/  SHF.L.U32 R33, R36, 0x10, RZ ;  /* 0x0000001024217819 */ /* 0x000fc800000006ff */
[----:B------:R-:W-:Y:S01]  /*2410*/  LOP3.LUT R9, R9, R33, R34, 0xfe, !PT ;  /* 0x0000002109097212 */ /* 0x000fe200078efe22 */
[----:B------:R-:W0:Y:S01]  /*2420*/  F2F.F16.F32 R22, R22 ;  /* 0x0000001600167304 */ /* 0x000e220000200800 */
[----:B--2---:R-:W-:Y:S01]  /*2430*/  LOP3.LUT R7, R7, R10, R129, 0xfe, !PT ;  /* 0x0000000a07077212 */ /* 0x004fe200078efe81 */
[----:B------:R-:W-:-:S05]  /*2440*/  IMAD.WIDE.U32 R10, R38, 0x10000, RZ ;  /* 0x00010000260a7825 */ /* 0x000fca00078e00ff */
[----:B------:R-:W-:Y:S01]  /*2450*/  LOP3.LUT R10, R10, R133, RZ, 0xfc, !PT ;  /* 0x000000850a0a7212 */ /* 0x000fe200078efcff */
[----:B------:R-:W2:Y:S01]  /*2460*/  F2F.F16.F32 R131, R131 ;  /* 0x0000008300837304 */ /* 0x000ea20000200800 */
[----:B-1----:R-:W-:-:S07]  /*2470*/  LOP3.LUT R6, R6, R119, RZ, 0xfc, !PT ;  /* 0x0000007706067212 */ /* 0x002fce00078efcff */
[----:B------:R-:W1:Y:S01]  /*2480*/  F2F.F16.F32 R20, R20 ;  /* 0x0000001400147304 */ /* 0x000e620000200800 */
[----:B0-----:R-:W-:Y:S02]  /*2490*/  SHF.L.U32 R119, R22, 0x10, RZ ;  /* 0x0000001016777819 */ /* 0x001fe400000006ff */
[----:B--2---:R-:W-:Y:S02]  /*24a0*/  LOP3.LUT R8, R8, R131, RZ, 0xfc, !PT ;  /* 0x0000008308087212 */ /* 0x004fe400078efcff */
[----:B-1----:R-:W-:Y:S01]  /*24b0*/  LOP3.LUT R11, R11, R119, R20, 0xfe, !PT ;  /* 0x000000770b0b7212 */ /* 0x002fe200078efe14 */
        /* <DEDUP_REMOVED lines=9> */
.L_x_1182:
[----:B------:R-:W-:Y:S02]  /*2550*/  @P0 PRMT R112, R24, 0x7610, R112 ;  /* 0x0000761018700816 */ /* 0x000fe40000000070 */
[----:B------:R-:W-:Y:S02]  /*2560*/  MOV R24, 0x8 ;  /* 0x0000000800187802 */ /* 0x000fe40000000f00 */
[C---:B0-----:R-:W-:Y:S02]  /*2570*/  IADD3 R21, R107.reuse, 0x80, RZ ;  /* 0x000000806b157810 */ /* 0x041fe40007ffe0ff */
[----:B------:R-:W-:Y:S01]  /*2580*/  @P0 F2FP.PACK_AB R25, RZ, R25 ;  /* 0x00000019ff19023e */ /* 0x000fe200000000ff */
[----:B------:R-:W-:Y:S01]  /*2590*/  IMAD.WIDE.U32 R22, R107, R24, c[0x0][0x248] ;  /* 0x000092006b167625 */ /* 0x000fe200078e0018 */
[----:B------:R-:W-:Y:S02]  /*25a0*/  @P0 F2FP.PACK_AB R27, RZ, R27 ;  /* 0x0000001bff1b023e */ /* 0x000fe400000000ff */
[----:B------:R-:W-:Y:S01]  /*25b0*/  @P0 F2FP.PACK_AB R31, RZ, R31 ;  /* 0x0000001fff1f023e */ /* 0x000fe200000000ff */
        /* <DEDUP_REMOVED lines=13> */
.L_x_1183:
[----:B------:R1:W-:Y:S01]  /*2690*/  STG.E.64 [R20.64], R6 ;  /* 0x0000000614007986 */ /* 0x0003e2000c101b04 */
[-C--:B0-----:R-:W-:Y:S01]  /*26a0*/  FMUL.FTZ R22, R37, R42.reuse ;  /* 0x0000002a25167220 */ /* 0x081fe20000410000 */
[----:B------:R-:W-:Y:S01]  /*26b0*/  IADD3 R5, R107, 0x100, RZ ;  /* 0x000001006b057810 */ /* 0x000fe20007ffe0ff */
[----:B------:R-:W-:Y:S01]  /*26c0*/  FMUL.FTZ R23, R39, R42 ;  /* 0x0000002a27177220 */ /* 0x000fe20000410000 */
[----:B------:R-:W-:Y:S01]  /*26d0*/  @P0 F2FP.PACK_AB R29, RZ, R29 ;  /* 0x0000001dff1d023e */ /* 0x000fe200000000ff */
[----:B------:R1:W0:Y:S01]  /*26e0*/  F2F.F16.F32 R25, R22 ;  /* 0x0000001600197304 */ /* 0x0002220000200800 */
[----:B------:R-:W-:Y:S01]  /*26f0*/  @P0 F2FP.PACK_AB R35, RZ, R35 ;  /* 0x00000023ff23023e */ /* 0x000fe200000000ff */
[----:B------:R-:W-:Y:S01]  /*2700*/  IMAD.WIDE.U32 R4, R24, R5, c[0x0][0x248] ;  /* 0x0000920018047625 */ /* 0x000fe200078e0005 */
[----:B------:R-:W-:Y:S02]  /*2710*/  @P0 F2FP.PACK_AB R117, RZ, R117 ;  /* 0x00000075ff75023e */ /* 0x000fe400000000ff */
[----:B------:R-:W-:-:S02]  /*2720*/  @P0 F2FP.PACK_AB R121, RZ, R121 ;  /* 0x00000079ff79023e */ /* 0x000fc400000000ff */
        /* <DEDUP_REMOVED lines=12> */
.L_x_1184:
[----:B-1----:R1:W-:Y:S01]  /*27f0*/  STG.E.64 [R4.64], R8 ;  /* 0x0000000804007986 */ /* 0x0023e2000c101b04 */
[----:B------:R-:W2:Y:S01]  /*2800*/  F2F.F16.F32 R23, R23 ;  /* 0x0000001700177304 */ /* 0x000ea20000200800 */
[----:B------:R-:W-:Y:S02]  /*2810*/  IADD3 R7, R107, 0x180, RZ ;  /* 0x000001806b077810 */ /* 0x000fe40007ffe0ff */
[----:B------:R-:W-:Y:S02]  /*2820*/  @P0 F2FP.PACK_AB R45, RZ, R45 ;  /* 0x0000002dff2d023e */ /* 0x000fe400000000ff */
        /* <DEDUP_REMOVED lines=16> */
.L_x_1185:
[----:B-12---:R1:W-:Y:S01]  /*2930*/  STG.E.64 [R6.64], R10 ;  /* 0x0000000a06007986 */ /* 0x0063e2000c101b04 */
[-C--:B------:R-:W-:Y:S01]  /*2940*/  FMUL.FTZ R4, R41, R42.reuse ;  /* 0x0000002a29047220 */ /* 0x080fe20000410000 */
[----:B------:R-:W-:Y:S01]  /*2950*/  @P0 F2FP.PACK_AB R37, RZ, R37 ;  /* 0x00000025ff25023e */ /* 0x000fe200000000ff */
[----:B------:R-:W-:Y:S01]  /*2960*/  FMUL.FTZ R42, R43, R42 ;  /* 0x0000002a2b2a7220 */ /* 0x000fe20000410000 */
[----:B------:R-:W-:Y:S01]  /*2970*/  @P0 F2FP.PACK_AB R39, RZ, R39 ;  /* 0x00000027ff27023e */ /* 0x000fe200000000ff */
[----:B------:R1:W2:Y:S01]  /*2980*/  F2F.F16.F32 R8, R4 ;  /* 0x0000000400087304 */ /* 0x0002a20000200800 */
[----:B------:R-:W-:Y:S02]  /*2990*/  @P0 F2FP.PACK_AB R41, RZ, R41 ;  /* 0x00000029ff29023e */ /* 0x000fe400000000ff */
[----:B------:R-:W-:Y:S02]  /*29a0*/  @P0 F2FP.PACK_AB R43, RZ, R43 ;  /* 0x0000002bff2b023e */ /* 0x000fe400000000ff */
[----:B------:R-:W-:-:S02]  /*29b0*/  @P0 PRMT R112, R37, 0x7610, R112 ;  /* 0x0000761025700816 */ /* 0x000fc40000000070 */
[----:B------:R-:W-:Y:S01]  /*29c0*/  @P0 PRMT R113, R39, 0x7610, R113 ;  /* 0x0000761027710816 */ /* 0x000fe20000000071 */
[----:B------:R-:W3:Y:S01]  /*29d0*/  F2F.F16.F32 R42, R42 ;  /* 0x0000002a002a7304 */ /* 0x000ee20000200800 */
        /* <DEDUP_REMOVED lines=10> */
.L_x_1186:
        /* <DEDUP_REMOVED lines=12> */
.L_x_1187:
        /* <DEDUP_REMOVED lines=27> */
.L_x_1179:
[----:B------:R-:W0:Y:S01]  /*2cf0*/  S2UR UR6, SR_CTAID.X ;  /* 0x00000000000679c3 */ /* 0x000e220000002500 */
[----:B------:R-:W-:Y:S01]  /*2d00*/  HFMA2.MMA R17, -RZ, RZ, 0, 9.5367431640625e-07 ;  /* 0x00000010ff117435 */ /* 0x000fe200000001ff */
[C---:B0-----:R-:W-:Y:S02]  /*2d10*/  LEA.HI R0, R77.reuse, UR6, RZ, 0x19 ;  /* 0x000000064d007c11 */ /* 0x041fe4000f8fc8ff */
[----:B------:R-:W-:-:S03]  /*2d20*/  LOP3.LUT R77, R77, 0x7f, RZ, 0xc0, !PT ;  /* 0x0000007f4d4d7812 */ /* 0x000fc600078ec0ff */
        /* <DEDUP_REMOVED lines=15> */
.L_x_1180:
[----:B------:R-:W-:Y:S01]  /*2e20*/  HFMA2.MMA R8, -RZ, RZ, 0, 9.5367431640625e-07 ;  /* 0x00000010ff087435 */ /* 0x000fe200000001ff */
[----:B------:R-:W-:-:S02]  /*2e30*/  MOV R7, R9 ;  /* 0x0000000900077202 */ /* 0x000fc40000000f00 */
[----:B------:R-:W-:Y:S02]  /*2e40*/  MOV R10, 0x1f ;  /* 0x0000001f000a7802 */ /* 0x000fe40000000f00 */
[----:B------:R-:W-:Y:S02]  /*2e50*/  MOV R21, 0xffffffff ;  /* 0xffffffff00157802 */ /* 0x000fe40000000f00 */
[----:B------:R-:W-:Y:S02]  /*2e60*/  MOV R4, 0x2e80 ;  /* 0x00002e8000047802 */ /* 0x000fe40000000f00 */
[----:B-----5:R-:W-:Y:S05]  /*2e70*/  CALL.REL.NOINC `($__internal_21_$__cuda_sm70_shflsync_down_p) ;  /* 0x0000046000007944 */ /* 0x020fea0003c00000 */
[----:B-1----:R-:W-:Y:S01]  /*2e80*/  MOV R6, R7 ;  /* 0x0000000700067202 */ /* 0x002fe20000000f00 */
[----:B0-----:R-:W-:Y:S05]  /*2e90*/  BRA `(.L_x_1189) ;  /* 0xffffe7f000007947 */ /* 0x001fea000383ffff */
.L_x_1181:
[----:B------:R-:W-:Y:S01]  /*2ea0*/  HFMA2.MMA R8, -RZ, RZ, 0, 9.5367431640625e-07 ;  /* 0x00000010ff087435 */ /* 0x000fe200000001ff */
[----:B------:R-:W-:Y:S02]  /*2eb0*/  MOV R7, R11 ;  /* 0x0000000b00077202 */ /* 0x000fe40000000f00 */
[----:B------:R-:W-:Y:S02]  /*2ec0*/  MOV R10, 0x1f ;  /* 0x0000001f000a7802 */ /* 0x000fe40000000f00 */
[----:B------:R-:W-:-:S02]  /*2ed0*/  MOV R21, 0xffffffff ;  /* 0xffffffff00157802 */ /* 0x000fc40000000f00 */
[----:B------:R-:W-:Y:S02]  /*2ee0*/  MOV R4, 0x2f00 ;  /* 0x00002f0000047802 */ /* 0x000fe40000000f00 */
[----:B01---5:R-:W-:Y:S05]  /*2ef0*/  CALL.REL.NOINC `($__internal_21_$__cuda_sm70_shflsync_down_p) ;  /* 0x000003e000007944 */ /* 0x023fea0003c00000 */
[----:B------:R-:W-:Y:S01]  /*2f00*/  FADD.FTZ R9, R9, R6 ;  /* 0x0000000609097221 */ /* 0x000fe20000010000 */
[----:B0-----:R-:W-:Y:S01]  /*2f10*/  HFMA2.MMA R8, -RZ, RZ, 0, 4.76837158203125e-07 ;  /* 0x00000008ff087435 */ /* 0x001fe200000001ff */
[----:B-1----:R-:W-:Y:S01]  /*2f20*/  FADD.FTZ R20, R11, R7 ;  /* 0x000000070b147221 */ /* 0x002fe20000010000 */
[----:B------:R-:W-:Y:S02]  /*2f30*/  MOV R10, 0x1f ;  /* 0x0000001f000a7802 */ /* 0x000fe40000000f00 */
[----:B------:R-:W-:Y:S02]  /*2f40*/  MOV R21, 0xffffffff ;  /* 0xffffffff00157802 */ /* 0x000fe40000000f00 */
[----:B------:R-:W-:Y:S02]  /*2f50*/  MOV R7, R9 ;  /* 0x0000000900077202 */ /* 0x000fe40000000f00 */
[----:B------:R-:W-:Y:S02]  /*2f60*/  MOV R4, 0x2f80 ;  /* 0x00002f8000047802 */ /* 0x000fe40000000f00 */
[----:B------:R-:W-:Y:S05]  /*2f70*/  CALL.REL.NOINC `($__internal_21_$__cuda_sm70_shflsync_down_p) ;  /* 0x0000036000007944 */ /* 0x000fea0003c00000 */
[----:B0-----:R-:W-:Y:S01]  /*2f80*/  HFMA2.MMA R8, -RZ, RZ, 0, 4.76837158203125e-07 ;  /* 0x00000008ff087435 */ /* 0x001fe200000001ff */
[----:B-1----:R-:W-:-:S02]  /*2f90*/  MOV R6, R7 ;  /* 0x0000000700067202 */ /* 0x002fc40000000f00 */
[----:B------:R-:W-:Y:S02]  /*2fa0*/  MOV R7, R20 ;  /* 0x0000001400077202 */ /* 0x000fe40000000f00 */
[----:B------:R-:W-:Y:S02]  /*2fb0*/  MOV R10, 0x1f ;  /* 0x0000001f000a7802 */ /* 0x000fe40000000f00 */
[----:B------:R-:W-:Y:S02]  /*2fc0*/  MOV R21, 0xffffffff ;  /* 0xffffffff00157802 */ /* 0x000fe40000000f00 */
[----:B------:R-:W-:Y:S02]  /*2fd0*/  MOV R4, 0x2ff0 ;  /* 0x00002ff000047802 */ /* 0x000fe40000000f00 */
[----:B------:R-:W-:Y:S05]  /*2fe0*/  CALL.REL.NOINC `($__internal_21_$__cuda_sm70_shflsync_down_p) ;  /* 0x000002f000007944 */ /* 0x000fea0003c00000 */
[----:B------:R-:W-:Y:S01]  /*2ff0*/  FADD.FTZ R9, R6, R9 ;  /* 0x0000000906097221 */ /* 0x000fe20000010000 */
[----:B0-----:R-:W-:Y:S01]  /*3000*/  HFMA2.MMA R8, -RZ, RZ, 0, 2.384185791015625e-07 ;  /* 0x00000004ff087435 */ /* 0x001fe200000001ff */
[----:B-1----:R-:W-:Y:S01]  /*3010*/  FADD.FTZ R20, R20, R7 ;  /* 0x0000000714147221 */ /* 0x002fe20000010000 */
[----:B------:R-:W-:Y:S02]  /*3020*/  MOV R10, 0x1f ;  /* 0x0000001f000a7802 */ /* 0x000fe40000000f00 */
[----:B------:R-:W-:-:S02]  /*3030*/  MOV R21, 0xffffffff ;  /* 0xffffffff00157802 */ /* 0x000fc40000000f00 */
[----:B------:R-:W-:Y:S02]  /*3040*/  MOV R7, R9 ;  /* 0x0000000900077202 */ /* 0x000fe40000000f00 */
[----:B------:R-:W-:Y:S02]  /*3050*/  MOV R4, 0x3070 ;  /* 0x0000307000047802 */ /* 0x000fe40000000f00 */
[----:B------:R-:W-:Y:S05]  /*3060*/  CALL.REL.NOINC `($__internal_21_$__cuda_sm70_shflsync_down_p) ;  /* 0x0000027000007944 */ /* 0x000fea0003c00000 */
[----:B0-----:R-:W-:Y:S01]  /*3070*/  HFMA2.MMA R8, -RZ, RZ, 0, 2.384185791015625e-07 ;  /* 0x00000004ff087435 */ /* 0x001fe200000001ff */
[----:B-1----:R-:W-:Y:S02]  /*3080*/  MOV R6, R7 ;  /* 0x0000000700067202 */ /* 0x002fe40000000f00 */
[----:B------:R-:W-:Y:S02]  /*3090*/  MOV R7, R20 ;  /* 0x0000001400077202 */ /* 0x000fe40000000f00 */
[----:B------:R-:W-:Y:S02]  /*30a0*/  MOV R10, 0x1f ;  /* 0x0000001f000a7802 */ /* 0x000fe40000000f00 */
[----:B------:R-:W-:Y:S02]  /*30b0*/  MOV R21, 0xffffffff ;  /* 0xffffffff00157802 */ /* 0x000fe40000000f00 */
[----:B------:R-:W-:-:S02]  /*30c0*/  MOV R4, 0x30e0 ;  /* 0x000030e000047802 */ /* 0x000fc40000000f00 */
[----:B------:R-:W-:Y:S05]  /*30d0*/  CALL.REL.NOINC `($__internal_21_$__cuda_sm70_shflsync_down_p) ;  /* 0x0000020000007944 */ /* 0x000fea0003c00000 */
[----:B------:R-:W-:Y:S01]  /*30e0*/  FADD.FTZ R9, R6, R9 ;  /* 0x0000000906097221 */ /* 0x000fe20000010000 */
[----:B0-----:R-:W-:Y:S01]  /*30f0*/  HFMA2.MMA R8, -RZ, RZ, 0, 1.1920928955078125e-07 ;  /* 0x00000002ff087435 */ /* 0x001fe200000001ff */
[----:B-1----:R-:W-:Y:S01]  /*3100*/  FADD.FTZ R20, R20, R7 ;  /* 0x0000000714147221 */ /* 0x002fe20000010000 */
[----:B------:R-:W-:-:S02]  /*3110*/  MOV R10, 0x1f ;  /* 0x0000001f000a7802 */ /* 0x000fc40000000f00 */
[----:B------:R-:W-:Y:S02]  /*3120*/  MOV R21, 0xffffffff ;  /* 0xffffffff00157802 */ /* 0x000fe40000000f00 */
[----:B------:R-:W-:Y:S02]  /*3130*/  MOV R7, R9 ;  /* 0x0000000900077202 */ /* 0x000fe40000000f00 */
[----:B------:R-:W-:Y:S02]  /*3140*/  MOV R4, 0x3160 ;  /* 0x0000316000047802 */ /* 0x000fe40000000f00 */
[----:B------:R-:W-:Y:S05]  /*3150*/  CALL.REL.NOINC `($__internal_21_$__cuda_sm70_shflsync_down_p) ;  /* 0x0000018000007944 */ /* 0x000fea0003c00000 */
[----:B0-----:R-:W-:Y:S01]  /*3160*/  HFMA2.MMA R8, -RZ, RZ, 0, 1.1920928955078125e-07 ;  /* 0x00000002ff087435 */ /* 0x001fe200000001ff */
[----:B-1----:R-:W-:Y:S02]  /*3170*/  MOV R6, R7 ;  /* 0x0000000700067202 */ /* 0x002fe40000000f00 */
[----:B------:R-:W-:Y:S02]  /*3180*/  MOV R7, R20 ;  /* 0x0000001400077202 */ /* 0x000fe40000000f00 */
[----:B------:R-:W-:Y:S02]  /*3190*/  MOV R10, 0x1f ;  /* 0x0000001f000a7802 */ /* 0x000fe40000000f00 */
[----:B------:R-:W-:-:S02]  /*31a0*/  MOV R21, 0xffffffff ;  /* 0xffffffff00157802 */ /* 0x000fc40000000f00 */
[----:B------:R-:W-:Y:S02]  /*31b0*/  MOV R4, 0x31d0 ;  /* 0x000031d000047802 */ /* 0x000fe40000000f00 */
[----:B------:R-:W-:Y:S05]  /*31c0*/  CALL.REL.NOINC `($__internal_21_$__cuda_sm70_shflsync_down_p) ;  /* 0x0000011000007944 */ /* 0x000fea0003c00000 */
[----:B------:R-:W-:Y:S01]  /*31d0*/  FADD.FTZ R9, R6, R9 ;  /* 0x0000000906097221 */ /* 0x000fe20000010000 */
[----:B0-----:R-:W-:Y:S01]  /*31e0*/  HFMA2.MMA R8, -RZ, RZ, 0, 5.9604644775390625e-08 ;  /* 0x00000001ff087435 */ /* 0x001fe200000001ff */
[----:B-1----:R-:W-:Y:S01]  /*31f0*/  FADD.FTZ R11, R20, R7 ;  /* 0x00000007140b7221 */ /* 0x002fe20000010000 */
[----:B------:R-:W-:Y:S02]  /*3200*/  MOV R10, 0x1f ;  /* 0x0000001f000a7802 */ /* 0x000fe40000000f00 */
[----:B------:R-:W-:Y:S02]  /*3210*/  MOV R21, 0xffffffff ;  /* 0xffffffff00157802 */ /* 0x000fe40000000f00 */
[----:B------:R-:W-:Y:S02]  /*3220*/  MOV R7, R9 ;  /* 0x0000000900077202 */ /* 0x000fe40000000f00 */
[----:B------:R-:W-:Y:S02]  /*3230*/  MOV R4, 0x3250 ;  /* 0x0000325000047802 */ /* 0x000fe40000000f00 */
[----:B------:R-:W-:Y:S05]  /*3240*/  CALL.REL.NOINC `($__internal_21_$__cuda_sm70_shflsync_down_p) ;  /* 0x0000009000007944 */ /* 0x000fea0003c00000 */
[----:B0-----:R-:W-:Y:S01]  /*3250*/  HFMA2.MMA R8, -RZ, RZ, 0, 5.9604644775390625e-08 ;  /* 0x00000001ff087435 */ /* 0x001fe200000001ff */
[----:B-1----:R-:W-:-:S02]  /*3260*/  MOV R20, R7 ;  /* 0x0000000700147202 */ /* 0x002fc40000000f00 */
[----:B------:R-:W-:Y:S02]  /*3270*/  MOV R7, R11 ;  /* 0x0000000b00077202 */ /* 0x000fe40000000f00 */
[----:B------:R-:W-:Y:S02]  /*3280*/  MOV R10, 0x1f ;  /* 0x0000001f000a7802 */ /* 0x000fe40000000f00 */
[----:B------:R-:W-:Y:S02]  /*3290*/  MOV R21, 0xffffffff ;  /* 0xffffffff00157802 */ /* 0x000fe40000000f00 */
[----:B------:R-:W-:Y:S02]  /*32a0*/  MOV R4, 0x32c0 ;  /* 0x000032c000047802 */ /* 0x000fe40000000f00 */
[----:B------:R-:W-:Y:S05]  /*32b0*/  CALL.REL.NOINC `($__internal_21_$__cuda_sm70_shflsync_down_p) ;  /* 0x0000002000007944 */ /* 0x000fea0003c00000 */
[----:B-1----:R-:W-:Y:S01]  /*32c0*/  MOV R4, R7 ;  /* 0x0000000700047202 */ /* 0x002fe20000000f00 */
[----:B0-----:R-:W-:Y:S05]  /*32d0*/  BRA `(.L_x_1190) ;  /* 0xffffe4d000007947 */ /* 0x001fea000383ffff */
        .weak           $__internal_21_$__cuda_sm70_shflsync_down_p
        .type           $__internal_21_$__cuda_sm70_shflsync_down_p,@function
        .size           $__internal_21_$__cuda_sm70_shflsync_down_p,(.L_x_9765 - $__internal_21_$__cuda_sm70_shflsync_down_p)
$__internal_21_$__cuda_sm70_shflsync_down_p:
[----:B------:R-:W-:Y:S01]  /*32e0*/  HFMA2.MMA R5, -RZ, RZ, 0, 0 ;  /* 0x00000000ff057435 */ /* 0x000fe200000001ff */
[----:B------:R-:W-:Y:S04]  /*32f0*/  WARPSYNC R21 ;  /* 0x0000001500007348 */ /* 0x000fe80003800000 */
[----:B------:R0:W1:Y:S01]  /*3300*/  SHFL.DOWN PT, R7, R7, R8, R10 ;  /* 0x0800000807077389 */ /* 0x00006200000e000a */
[----:B------:R-:W-:Y:S05]  /*3310*/  RET.REL.NODEC R4 `(_ZN10layer_norm13ln_bwd_kernelINS_13Kernel_traitsI6__halfS2_S2_S2_fjLj2560ELj1ELj1ELj4ELj8ENS_18Kernel_traits_baseILj2560ES2_S2_S2_S2_fjLj128EEEEELb0ELb0ELb0ELb1EEEvNS_9BwdParamsE) ;  /* 0xffffcce004007950 */ /* 0x000fea0003c3ffff */
.L_x_1191:
        /* <DEDUP_REMOVED lines=14> */
.L_x_9765:


//--------------------- .text._ZN10layer_norm13ln_bwd_kernelINS_13Kernel_traitsI6__halfS2_S2_S2_fjLj2560ELj1ELj1ELj4ELj8ENS_18Kernel_traits_baseILj2560ES2_S2_S2_S2_fjLj128EEEEELb0ELb0ELb1ELb0EEEvNS_9BwdParamsE --------------------------
	.section	.text._ZN10layer_norm13ln_bwd_kernelINS_13Kernel_traitsI6__halfS2_S2_S2_fjLj2560ELj1ELj1ELj4ELj8ENS_18Kernel_traits_baseILj2560ES2_S2_S2_S2_fjLj128EEEEELb0ELb0ELb1ELb0EEEvNS_9BwdParamsE,"ax",@progbits
	.sectioninfo	@"SHI_REGISTERS=144"
	.align	128
        .global         _ZN10layer_norm13ln_bwd_kernelINS_13Kernel_traitsI6__halfS2_S2_S2_fjLj2560ELj1ELj1ELj4ELj8ENS_18Kernel_traits_baseILj2560ES2_S2_S2_S2_fjLj128EEEEELb0ELb0ELb1ELb0EEEvNS_9BwdParamsE
        .type           _ZN10layer_norm13ln_bwd_kernelINS_13Kernel_traitsI6__halfS2_S2_S2_fjLj2560ELj1ELj1ELj4ELj8ENS_18Kernel_traits_baseILj2560ES2_S2_S2_S2_fjLj128EEEEELb0ELb0ELb1ELb0EEEvNS_9BwdParamsE,@function
        .size           _ZN10layer_norm13ln_bwd_kernelINS_13Kernel_traitsI6__halfS2_S2_S2_fjLj2560ELj1ELj1ELj4ELj8ENS_18Kernel_traits_baseILj2560ES2_S2_S2_S2_fjLj128EEEEELb0ELb0ELb1ELb0EEEvNS_9BwdParamsE,(.L_x_9766 - _ZN10layer_norm13ln_bwd_kernelINS_13Kernel_traitsI6__halfS2_S2_S2_fjLj2560ELj1ELj1ELj4ELj8ENS_18Kernel_traits_baseILj2560ES2_S2_S2_S2_fjLj128EEEEELb0ELb0ELb1ELb0EEEvNS_9BwdParamsE)
        .other          _ZN10layer_norm13ln_bwd_kernelINS_13Kernel_traitsI6__halfS2_S2_S2_fjLj2560ELj1ELj1ELj4ELj8ENS_18Kernel_traits_baseILj2560ES2_S2_S2_S2_fjLj128EEEEELb0ELb0ELb1ELb0EEEvNS_9BwdParamsE,@"STO_CUDA_ENTRY STV_DEFAULT"
_ZN10layer_norm13ln_bwd_kernelINS_13Kernel_traitsI6__halfS2_S2_S2_fjLj2560ELj1ELj1ELj4ELj8ENS_18Kernel_traits_baseILj2560ES2_S2_S2_S2_fjLj128EEEEELb0ELb0ELb1ELb0EEEvNS_9BwdParamsE:
.text._ZN10layer_norm13ln_bwd_kernelINS_13Kernel_traitsI6__halfS2_S2_S2_fjLj2560ELj1ELj1ELj4ELj8ENS_18Kernel_traits_baseILj2560ES2_S2_S2_S2_fjLj128EEEEELb0ELb0ELb1ELb0EEEvNS_9BwdParamsE:
[----:B------:R-:W-:Y:S02]  /*0000*/  MOV R1, c[0x0][0x28] ;  /* 0x00000a0000017a02 */ /* 0x000fe40000000f00 */
        /* <DEDUP_REMOVED lines=15> */
[----:B------:R-:W-:Y:S02]  /*0100*/  P2R R0, PR, RZ, 0x8 ;  /* 0x00000008ff007803 */ /* 0x000fe40000000000 */
[----:B------:R-:W-:Y:S01]  /*0110*/  @P4 MOV R3, 0x8 ;  /* 0x0000000800034802 */ /* 0x000fe20000000f00 */
[----:B------:R-:W-:Y:S01]  /*0120*/  @P3 IMAD.MOV.U32 R17, RZ, RZ, 0x8 ;  /* 0x00000008ff113424 */ /* 0x000fe200078e00ff */
[----:B------:R-:W-:Y:S02]  /*0130*/  P2R R0, PR, RZ, 0x4 ;  /* 0x00000004ff007803 */ /* 0x000fe40000000000 */
        /* <DEDUP_REMOVED lines=43> */
[----:B------:R-:W-:Y:S01]  /*03f0*/  IMAD.MOV.U32 R19, RZ, RZ, R6 ;  /* 0x000000ffff137224 */ /* 0x000fe200078e0006 */
[----:B------:R-:W-:Y:S01]  /*0400*/  MOV R21, R5 ;  /* 0x0000000500157202 */ /* 0x000fe20000000f00 */
[----:B------:R-:W-:Y:S01]  /*0410*/  IMAD.MOV.U32 R0, RZ, RZ, R8 ;  /* 0x000000ffff007224 */ /* 0x000fe200078e0008 */
[----:B------:R-:W-:Y:S01]  /*0420*/  SHF.R.U32.HI R20, RZ, 0x10, R5 ;  /* 0x00000010ff147819 */ /* 0x000fe20000011605 */
[----:B------:R-:W-:Y:S01]  /*0430*/  IMAD.MOV.U32 R2, RZ, RZ, R10 ;  /* 0x000000ffff027224 */ /* 0x000fe200078e000a */
[--C-:B------:R-:W-:Y:S01]  /*0440*/  SHF.R.U64 R18, R6, 0x10, R7.reuse ;  /* 0x0000001006127819 */ /* 0x100fe20000001207 */
[----:B------:R-:W-:Y:S01]  /*0450*/  IMAD.MOV.U32 R28, RZ, RZ, 0x1 ;  /* 0x00000001ff1c7424 */ /* 0x000fe200078e00ff */
[----:B------:R-:W-:Y:S01]  /*0460*/  MOV R17, R7 ;  /* 0x0000000700117202 */ /* 0x000fe20000000f00 */
[----:B------:R-:W-:Y:S01]  /*0470*/  HFMA2.MMA R69, -RZ, RZ, 0, 0 ;  /* 0x00000000ff457435 */ /* 0x000fe200000001ff */
[----:B------:R-:W-:Y:S01]  /*0480*/  SHF.R.U32.HI R16, RZ, 0x10, R7 ;  /* 0x00000010ff107819 */ /* 0x000fe20000011607 */
[----:B------:R-:W-:Y:S01]  /*0490*/  IMAD.MOV.U32 R7, RZ, RZ, R14 ;  /* 0x000000ffff077224 */ /* 0x000fe200078e000e */
        /* <DEDUP_REMOVED lines=29> */
[----:B0-----:R-:W-:Y:S02]  /*0670*/  HADD2.F32 R4, -RZ, R4.H0_H0 ;  /* 0x20000004ff047230 */ /* 0x001fe40000004100 */
.L_x_1301:
[----:B------:R-:W-:-:S04]  /*0680*/  IMAD.MOV.U32 R136, RZ, RZ, 0x4 ;  /* 0x00000004ff887424 */ /* 0x000fc800078e00ff */
        /* <DEDUP_REMOVED lines=11> */
[----:B------:R-:W-:Y:S02]  /*0740*/  LEA.HI R0, R77, R0, RZ, 0x2 ;  /* 0x000000004d007211 */ /* 0x000fe400078f10ff */
[----:B------:R-:W-:Y:S02]  /*0750*/  MOV R79, 0x8 ;  /* 0x00000008004f7802 */ /* 0x000fe40000000f00 */
[----:B------:R-:W-:Y:S01]  /*0760*/  LEA.HI.SX32 R0, R0, R140, 0x1e ;  /* 0x0000008c00007211 */ /* 0x000fe200078ff2ff */
[----:B------:R-:W-:Y:S04]  /*0770*/  BSSY B0, `(.L_x_1193) ;  /* 0x0000156000007945 */ /* 0x000fe80003800000 */
        /* <DEDUP_REMOVED lines=11> */
.L_x_1197:
[----:B------:R-:W-:Y:S02]  /*0830*/  IADD3 R72, R0, 0x80, RZ ;  /* 0x0000008000487810 */ /* 0x000fe40007ffe0ff */
.L_x_1196:
[----:B------:R-:W-:Y:S05]  /*0840*/  BSYNC B1 ;  /* 0x0000000000017941 */ /* 0x000fea0003800000 */
.L_x_1195:
        /* <DEDUP_REMOVED lines=8> */
.L_x_1200:
[----:B------:R-:W-:Y:S02]  /*08d0*/  IADD3 R72, R72, 0x80, RZ ;  /* 0x0000008048487810 */ /* 0x000fe40007ffe0ff */
.L_x_1199:
[----:B------:R-:W-:Y:S05]  /*08e0*/  BSYNC B1 ;  /* 0x0000000000017941 */ /* 0x000fea0003800000 */
.L_x_1198:
[----:B------:R-:W-:Y:S01]  /*08f0*/  BSSY B1, `(.L_x_1201) ;  /* 0x0000008000017945 */ /* 0x000fe20003800000 */
[----:B------:R-:W-:Y:S05]  /*0900*/  @!P0 BRA `(.L_x_1202) ;  /* 0x0000006000008947 */ /* 0x000fea0003800000 */
[----:B------:R-:W-:-:S04]  /*0910*/  ISETP.NE.U32.AND P3, PT, RZ, c[0x0][0x218], PT ;  /* 0x00008600ff007a0c */ /* 0x000fc80003f65070 */
[----:B------:R-:W-:-:S13]  /*0920*/  ISETP.NE.AND.EX P3, PT, RZ, c[0x0][0x21c], PT, P3 ;  /* 0x00008700ff007a0c */ /* 0x000fda0003f65330 */
[----:B------:R-:W-:Y:S05]  /*0930*/  @!P3 BRA `(.L_x_1203) ;  /* 0x000000200000b947 */ /* 0x000fea0003800000 */
[----:B------:R-:W-:-:S06]  /*0940*/  IMAD.WIDE.U32 R106, R72, R79, c[0x0][0x218] ;  /* 0x00008600486a7625 */ /* 0x000fcc00078e004f */
[----:B------:R-:W5:Y:S02]  /*0950*/  LDG.E.64 R106, [R106.64] ;  /* 0x000000046a6a7981 */ /* 0x000f64000c1e1b00 */
.L_x_1203:
[----:B------:R-:W-:Y:S02]  /*0960*/  IADD3 R72, R72, 0x80, RZ ;  /* 0x0000008048487810 */ /* 0x000fe40007ffe0ff */
.L_x_1202:
[----:B------:R-:W-:Y:S05]  /*0970*/  BSYNC B1 ;  /* 0x0000000000017941 */ /* 0x000fea0003800000 */
.L_x_1201:
[----:B------:R-:W-:Y:S01]  /*0980*/  BSSY B1, `(.L_x_1204) ;  /* 0x0000008000017945 */ /* 0x000fe20003800000 */
[----:B------:R-:W-:Y:S05]  /*0990*/  @!P1 BRA `(.L_x_1205) ;  /* 0x0000006000009947 */ /* 0x000fea0003800000 */
[----:B------:R-:W-:-:S04]  /*09a0*/  ISETP.NE.U32.AND P3, PT, RZ, c[0x0][0x218], PT ;  /* 0x00008600ff007a0c */ /* 0x000fc80003f65070 */
[----:B------:R-:W-:-:S13]  /*09b0*/  ISETP.NE.AND.EX P3, PT, RZ, c[0x0][0x21c], PT, P3 ;  /* 0x00008700ff007a0c */ /* 0x000fda0003f65330 */
[----:B------:R-:W-:Y:S05]  /*09c0*/  @!P3 BRA `(.L_x_1206) ;  /* 0x000000200000b947 */ /* 0x000fea0003800000 */
[----:B------:R-:W-:-:S06]  /*09d0*/  IMAD.WIDE.U32 R104, R72, R79, c[0x0][0x218] ;  /* 0x0000860048687625 */ /* 0x000fcc00078e004f */
[----:B------:R-:W5:Y:S02]  /*09e0*/  LDG.E.64 R104, [R104.64] ;  /* 0x0000000468687981 */ /* 0x000f64000c1e1b00 */
.L_x_1206:
[----:B------:R-:W-:Y:S02]  /*09f0*/  IADD3 R72, R72, 0x80, RZ ;  /* 0x0000008048487810 */ /* 0x000fe40007ffe0ff */
.L_x_1205:
[----:B------:R-:W-:Y:S05]  /*0a00*/  BSYNC B1 ;  /* 0x0000000000017941 */ /* 0x000fea0003800000 */
.L_x_1204:
[----:B------:R-:W-:Y:S01]  /*0a10*/  ISETP.NE.U32.AND P3, PT, RZ, c[0x0][0x218], PT ;  /* 0x00008600ff007a0c */ /* 0x000fe20003f65070 */
[----:B------:R-:W-:Y:S01]  /*0a20*/  IMAD.MOV.U32 R78, RZ, RZ, RZ ;  /* 0x000000ffff4e7224 */ /* 0x000fe200078e00ff */
[----:B------:R-:W-:Y:S02]  /*0a30*/  MOV R117, RZ ;  /* 0x000000ff00757202 */ /* 0x000fe40000000f00 */
[----:B------:R-:W-:-:S04]  /*0a40*/  ISETP.NE.AND.EX P3, PT, RZ, c[0x0][0x21c], PT, P3 ;  /* 0x00008700ff007a0c */ /* 0x000fc80003f65330 */
[----:B------:R-:W-:-:S13]  /*0a50*/  ISETP.LT.U32.OR P3, PT, R26, 0x280, !P3 ;  /* 0x000002801a00780c */ /* 0x000fda0005f61470 */
[----:B------:R-:W-:Y:S05]  /*0a60*/  @P3 BRA `(.L_x_1207) ;  /* 0x0000126000003947 */ /* 0x000fea0003800000 */
[----:B------:R-:W-:-:S06]  /*0a70*/  IMAD.WIDE.U32 R102, R72, R79, c[0x0][0x218] ;  /* 0x0000860048667625 */ /* 0x000fcc00078e004f */
[----:B------:R-:W5:Y:S01]  /*0a80*/  LDG.E.64 R102, [R102.64] ;  /* 0x0000000466667981 */ /* 0x000f62000c1e1b00 */
[----:B------:R-:W-:Y:S05]  /*0a90*/  BRA `(.L_x_1207) ;  /* 0x0000123000007947 */ /* 0x000fea0003800000 */
.L_x_1194:
[----:B-1----:R-:W-:Y:S01]  /*0aa0*/  IADD3 R72, R76, -0x1, RZ ;  /* 0xffffffff4c487810 */ /* 0x002fe20007ffe0ff */
[----:B------:R-:W-:Y:S01]  /*0ab0*/  BSSY B1, `(.L_x_1208) ;  /* 0x000003f000017945 */ /* 0x000fe20003800000 */
[----:B------:R-:W-:Y:S01]  /*0ac0*/  LOP3.LUT P3, RZ, R26, 0xffffff80, RZ, 0xc0, !PT ;  /* 0xffffff801aff7812 */ /* 0x000fe2000786c0ff */
[----:B------:R-:W-:Y:S01]  /*0ad0*/  HFMA2.MMA R117, -RZ, RZ, 0, 0 ;  /* 0x00000000ff757435 */ /* 0x000fe200000001ff */
[----:B------:R-:W-:Y:S01]  /*0ae0*/  IMAD.MOV.U32 R78, RZ, RZ, RZ ;  /* 0x000000ffff4e7224 */ /* 0x000fe200078e00ff */
[----:B------:R-:W-:Y:S01]  /*0af0*/  MOV R138, R0 ;  /* 0x00000000008a7202 */ /* 0x000fe20000000f00 */
[----:B------:R-:W-:-:S05]  /*0b00*/  IMAD R72, R72, c[0x0][0x168], RZ ;  /* 0x00005a0048487a24 */ /* 0x000fca00078e02ff */
        /* <DEDUP_REMOVED lines=13> */
[----:B-----5:R-:W-:Y:S02]  /*0be0*/  FSEL R78, R116, RZ, !P3 ;  /* 0x000000ff744e7208 */ /* 0x020fe40005800000 */
[----:B------:R-:W-:Y:S02]  /*0bf0*/  IADD3 R140, R140, 0x80, RZ ;  /* 0x000000808c8c7810 */ /* 0x000fe40007ffe0ff */
        /* <DEDUP_REMOVED lines=9> */
[C---:B0-----:R-:W-:Y:S01]  /*0c90*/  FADD.FTZ R75, -R78.reuse, R89 ;  /* 0x000000594e4b7221 */ /* 0x041fe20000010100 */
[----:B------:R-:W-:Y:S01]  /*0ca0*/  HADD2.F32 R72, -RZ, R72.H0_H0 ;  /* 0x20000048ff487230 */ /* 0x000fe20000004100 */
[----:B------:R-:W-:Y:S01]  /*0cb0*/  FADD.FTZ R87, -R78, R87 ;  /* 0x000000574e577221 */ /* 0x000fe20000010100 */
[----:B------:R-:W-:Y:S01]  /*0cc0*/  HADD2.F32 R89, -RZ, R76.H0_H0 ;  /* 0x2000004cff597230 */ /* 0x000fe20000004100 */
[C---:B------:R-:W-:Y:S01]  /*0cd0*/  FMUL.FTZ R85, R2.reuse, R85 ;  /* 0x0000005502557220 */ /* 0x040fe20000410000 */
[----:B------:R-:W-:Y:S01]  /*0ce0*/  HADD2.F32 R73, -RZ, R73.H0_H0 ;  /* 0x20000049ff497230 */ /* 0x000fe20000004100 */
[C---:B------:R-:W-:Y:S01]  /*0cf0*/  FMUL.FTZ R84, R2.reuse, R87 ;  /* 0x0000005702547220 */ /* 0x040fe20000410000 */
[----:B------:R-:W-:Y:S01]  /*0d00*/  HADD2.F32 R91, -RZ, R91.H0_H0 ;  /* 0x2000005bff5b7230 */ /* 0x000fe20000004100 */
[----:B------:R-:W-:Y:S01]  /*0d10*/  FMUL.FTZ R87, R2, R75 ;  /* 0x0000004b02577220 */ /* 0x000fe20000410000 */
[----:B------:R-:W-:Y:S01]  /*0d20*/  SHF.R.U32.HI R74, RZ, 0x10, R77 ;  /* 0x00000010ff4a7819 */ /* 0x000fe2000001164d */
[----:B------:R-:W-:-:S02]  /*0d30*/  FMUL.FTZ R86, R23, R72 ;  /* 0x0000004817567220 */ /* 0x000fc40000410000 */
[----:B------:R-:W-:Y:S02]  /*0d40*/  FADD.FTZ R48, R48, R72 ;  /* 0x0000004830307221 */ /* 0x000fe40000010000 */
[----:B------:R-:W-:Y:S01]  /*0d50*/  FFMA.FTZ R68, R85, R72, R68 ;  /* 0x0000004855447223 */ /* 0x000fe20000010044 */
[----:B------:R-:W-:Y:S01]  /*0d60*/  HADD2.F32 R74, -RZ, R74.H0_H0 ;  /* 0x2000004aff4a7230 */ /* 0x000fe20000004100 */
[----:B------:R-:W-:Y:S02]  /*0d70*/  FADD.FTZ R49, R49, R89 ;  /* 0x0000005931317221 */ /* 0x000fe40000010000 */
[----:B------:R-:W-:Y:S02]  /*0d80*/  FFMA.FTZ R69, R84, R89, R69 ;  /* 0x0000005954457223 */ /* 0x000fe40000010045 */
[----:B------:R-:W-:Y:S02]  /*0d90*/  FADD.FTZ R50, R50, R73 ;  /* 0x0000004932327221 */ /* 0x000fe40000010000 */
[----:B------:R-:W-:-:S02]  /*0da0*/  FFMA.FTZ R70, R87, R73, R70 ;  /* 0x0000004957467223 */ /* 0x000fc40000010046 */
[----:B------:R-:W-:Y:S02]  /*0db0*/  FMUL.FTZ R88, R21, R73 ;  /* 0x0000004915587220 */ /* 0x000fe40000410000 */
[----:B------:R-:W-:Y:S02]  /*0dc0*/  FMUL.FTZ R89, R22, R89 ;  /* 0x0000005916597220 */ /* 0x000fe40000410000 */
[----:B------:R-:W-:Y:S02]  /*0dd0*/  FADD.FTZ R72, RZ, R86 ;  /* 0x00000056ff487221 */ /* 0x000fe40000010000 */
[----:B------:R-:W-:Y:S02]  /*0de0*/  FFMA.FTZ R73, R85, R86, RZ ;  /* 0x0000005655497223 */ /* 0x000fe400000100ff */
[----:B------:R-:W-:Y:S02]  /*0df0*/  FADD.FTZ R91, -R78, R91 ;  /* 0x0000005b4e5b7221 */ /* 0x000fe40000010100 */
        /* <DEDUP_REMOVED lines=10> */
.L_x_1209:
[----:B------:R-:W-:Y:S05]  /*0ea0*/  BSYNC B1 ;  /* 0x0000000000017941 */ /* 0x000fea0003800000 */
.L_x_1208:
        /* <DEDUP_REMOVED lines=20> */
[--C-:B------:R-:W-:Y:S01]  /*0ff0*/  SHF.R.U64 R97, R74, 0x10, R75.reuse ;  /* 0x000000104a617819 */ /* 0x100fe2000000124b */
[----:B------:R-:W-:Y:S01]  /*1000*/  HADD2.F32 R74, -RZ, R95.H0_H0 ;  /* 0x2000005fff4a7230 */ /* 0x000fe20000004100 */
[----:B------:R-:W-:Y:S01]  /*1010*/  MOV R73, R75 ;  /* 0x0000004b00497202 */ /* 0x000fe20000000f00 */
[----:B0-----:R-:W-:Y:S01]  /*1020*/  HADD2.F32 R76, -RZ, R93.H0_H0 ;  /* 0x2000005dff4c7230 */ /* 0x001fe20000004100 */
[----:B------:R-:W-:Y:S01]  /*1030*/  SHF.R.U32.HI R99, RZ, 0x10, R75 ;  /* 0x00000010ff637819 */ /* 0x000fe2000001164b */
[C---:B------:R-:W-:Y:S01]  /*1040*/  FADD.FTZ R93, -R137.reuse, R92 ;  /* 0x0000005c895d7221 */ /* 0x040fe20000010100 */
[----:B------:R-:W-:Y:S01]  /*1050*/  HADD2.F32 R72, -RZ, R72.H0_H0 ;  /* 0x20000048ff487230 */ /* 0x000fe20000004100 */
[C---:B------:R-:W-:Y:S01]  /*1060*/  FADD.FTZ R75, -R137.reuse, R74 ;  /* 0x0000004a894b7221 */ /* 0x040fe20000010100 */
[----:B------:R-:W-:Y:S01]  /*1070*/  HADD2.F32 R97, -RZ, R97.H0_H0 ;  /* 0x20000061ff617230 */ /* 0x000fe20000004100 */
[----:B------:R-:W-:Y:S01]  /*1080*/  FADD.FTZ R95, -R137, R94 ;  /* 0x0000005e895f7221 */ /* 0x000fe20000010100 */
[----:B------:R-:W-:Y:S01]  /*1090*/  HADD2.F32 R73, -RZ, R73.H0_H0 ;  /* 0x20000049ff497230 */ /* 0x000fe20000004100 */
[C---:B------:R-:W-:Y:S01]  /*10a0*/  FMUL.FTZ R93, R2.reuse, R93 ;  /* 0x0000005d025d7220 */ /* 0x040fe20000410000 */
[----:B------:R-:W-:Y:S01]  /*10b0*/  HADD2.F32 R99, -RZ, R99.H0_H0 ;  /* 0x20000063ff637230 */ /* 0x000fe20000004100 */
[----:B------:R-:W-:-:S02]  /*10c0*/  FMUL.FTZ R92, R2, R75 ;  /* 0x0000004b025c7220 */ /* 0x000fc40000410000 */
[-C--:B------:R-:W-:Y:S02]  /*10d0*/  FMUL.FTZ R94, R19, R72.reuse ;  /* 0x00000048135e7220 */ /* 0x080fe40000410000 */
[----:B------:R-:W-:Y:S02]  /*10e0*/  FADD.FTZ R77, -R137, R76 ;  /* 0x0000004c894d7221 */ /* 0x000fe40000010100 */
[----:B------:R-:W-:Y:S02]  /*10f0*/  FADD.FTZ R44, R44, R72 ;  /* 0x000000482c2c7221 */ /* 0x000fe40000010000 */
        /* <DEDUP_REMOVED lines=20> */
.L_x_1211:
[----:B------:R-:W-:Y:S05]  /*1240*/  BSYNC B1 ;  /* 0x0000000000017941 */ /* 0x000fea0003800000 */
.L_x_1210:
        /* <DEDUP_REMOVED lines=21> */
[----:B0-----:R-:W-:Y:S01]  /*13a0*/  HADD2.F32 R75, -RZ, R101.H0_H0 ;  /* 0x20000065ff4b7230 */ /* 0x001fe20000004100 */
[C---:B------:R-:W-:Y:S01]  /*13b0*/  FADD.FTZ R101, -R112.reuse, R113 ;  /* 0x0000007170657221 */ /* 0x040fe20000010100 */
[----:B------:R-:W-:Y:S01]  /*13c0*/  HADD2.F32 R72, -RZ, R72.H0_H0 ;  /* 0x20000048ff487230 */ /* 0x000fe20000004100 */
[C---:B------:R-:W-:Y:S01]  /*13d0*/  FADD.FTZ R137, -R112.reuse, R137 ;  /* 0x0000008970897221 */ /* 0x040fe20000010100 */
[----:B------:R-:W-:Y:S01]  /*13e0*/  MOV R73, R77 ;  /* 0x0000004d00497202 */ /* 0x000fe20000000f00 */
[----:B------:R-:W-:Y:S01]  /*13f0*/  HADD2.F32 R115, -RZ, R115.H0_H0 ;  /* 0x20000073ff737230 */ /* 0x000fe20000004100 */
[C---:B------:R-:W-:Y:S01]  /*1400*/  FADD.FTZ R113, -R112.reuse, R139 ;  /* 0x0000008b70717221 */ /* 0x040fe20000010100 */
[----:B------:R-:W-:Y:S01]  /*1410*/  SHF.R.U32.HI R119, RZ, 0x10, R77 ;  /* 0x00000010ff777819 */ /* 0x000fe2000001164d */
[----:B------:R-:W-:Y:S01]  /*1420*/  FADD.FTZ R75, -R112, R75 ;  /* 0x0000004b704b7221 */ /* 0x000fe20000010100 */
[----:B------:R-:W-:Y:S01]  /*1430*/  HADD2.F32 R73, -RZ, R73.H0_H0 ;  /* 0x20000049ff497230 */ /* 0x000fe20000004100 */
[----:B------:R-:W-:-:S02]  /*1440*/  FMUL.FTZ R101, R2, R101 ;  /* 0x0000006502657220 */ /* 0x000fc40000410000 */
[----:B------:R-:W-:Y:S01]  /*1450*/  FMUL.FTZ R100, R2, R137 ;  /* 0x0000008902647220 */ /* 0x000fe20000410000 */
[----:B------:R-:W-:Y:S01]  /*1460*/  HADD2.F32 R119, -RZ, R119.H0_H0 ;  /* 0x20000077ff777230 */ /* 0x000fe20000004100 */
[-C--:B------:R-:W-:Y:S02]  /*1470*/  FMUL.FTZ R112, R15, R72.reuse ;  /* 0x000000480f707220 */ /* 0x080fe40000410000 */
        /* <DEDUP_REMOVED lines=21> */
.L_x_1213:
[----:B------:R-:W-:Y:S05]  /*15d0*/  BSYNC B1 ;  /* 0x0000000000017941 */ /* 0x000fea0003800000 */
.L_x_1212:
        /* <DEDUP_REMOVED lines=56> */
.L_x_1215:
[----:B------:R-:W-:Y:S05]  /*1960*/  BSYNC B1 ;  /* 0x0000000000017941 */ /* 0x000fea0003800000 */
.L_x_1214:
        /* <DEDUP_REMOVED lines=13> */
[----:B------:R-:W-:Y:S01]  /*1a40*/  HADD2.F32 R76, -RZ, R72.H0_H0 ;  /* 0x20000048ff4c7230 */ /* 0x000fe20000004100 */
[----:B------:R-:W-:Y:S01]  /*1a50*/  SHF.R.U32.HI R116, RZ, 0x10, R73 ;  /* 0x00000010ff747819 */ /* 0x000fe20000011649 */
[----:B------:R-:W-:Y:S01]  /*1a60*/  HADD2.F32 R79, -RZ, R73.H0_H0 ;  /* 0x20000049ff4f7230 */ /* 0x000fe20000004100 */
[----:B---3--:R-:W-:Y:S01]  /*1a70*/  IMAD.MOV.U32 R72, RZ, RZ, R140 ;  /* 0x000000ffff487224 */ /* 0x008fe200078e008c */
[----:B------:R-:W-:Y:S01]  /*1a80*/  HADD2.F32 R77, -RZ, R77.H0_H0 ;  /* 0x2000004dff4d7230 */ /* 0x000fe20000004100 */
[--C-:B------:R-:W-:Y:S01]  /*1a90*/  SHF.R.U64 R131, R140, 0x10, R141.reuse ;  /* 0x000000108c837819 */ /* 0x100fe2000000128d */
[C---:B------:R-:W-:Y:S01]  /*1aa0*/  FADD.FTZ R129, -R135.reuse, R76 ;  /* 0x0000004c87817221 */ /* 0x040fe20000010100 */
[----:B------:R-:W-:Y:S01]  /*1ab0*/  SHF.R.U32.HI R128, RZ, 0x10, R141 ;  /* 0x00000010ff807819 */ /* 0x000fe2000001168d */
[----:B------:R-:W-:Y:S01]  /*1ac0*/  HADD2.F32 R72, -RZ, R72.H0_H0 ;  /* 0x20000048ff487230 */ /* 0x000fe20000004100 */
[C---:B------:R-:W-:Y:S01]  /*1ad0*/  FADD.FTZ R77, -R135.reuse, R77 ;  /* 0x0000004d874d7221 */ /* 0x040fe20000010100 */
[----:B------:R-:W-:Y:S01]  /*1ae0*/  MOV R73, R141 ;  /* 0x0000008d00497202 */ /* 0x000fe20000000f00 */
[----:B------:R-:W-:Y:S01]  /*1af0*/  HADD2.F32 R131, -RZ, R131.H0_H0 ;  /* 0x20000083ff837230 */ /* 0x000fe20000004100 */
[----:B------:R-:W-:Y:S01]  /*1b00*/  FADD.FTZ R79, -R135, R79 ;  /* 0x0000004f874f7221 */ /* 0x000fe20000010100 */
[----:B0-----:R-:W-:Y:S01]  /*1b10*/  HADD2.F32 R74, -RZ, R128.H0_H0 ;  /* 0x20000080ff4a7230 */ /* 0x001fe20000004100 */
[C---:B------:R-:W-:Y:S01]  /*1b20*/  FMUL.FTZ R129, R2.reuse, R129 ;  /* 0x0000008102817220 */ /* 0x040fe20000410000 */
[----:B------:R-:W-:Y:S01]  /*1b30*/  HADD2.F32 R73, -RZ, R73.H0_H0 ;  /* 0x20000049ff497230 */ /* 0x000fe20000004100 */
[----:B------:R-:W-:Y:S01]  /*1b40*/  FMUL.FTZ R128, R2, R77 ;  /* 0x0000004d02807220 */ /* 0x000fe20000410000 */
[----:B------:R-:W-:Y:S01]  /*1b50*/  HADD2.F32 R116, -RZ, R116.H0_H0 ;  /* 0x20000074ff747230 */ /* 0x000fe20000004100 */
        /* <DEDUP_REMOVED lines=10> */
[-C--:B------:R-:W-:Y:S02]  /*1c00*/  FFMA.FTZ R54, R133, R73.reuse, R54 ;  /* 0x0000004985367223 */ /* 0x080fe40000010036 */
[----:B------:R-:W-:Y:S02]  /*1c10*/  FMUL.FTZ R132, R5, R73 ;  /* 0x0000004905847220 */ /* 0x000fe40000410000 */
[----:B------:R-:W-:-:S02]  /*1c20*/  FADD.FTZ R135, -R135, R116 ;  /* 0x0000007487877221 */ /* 0x000fc40000010100 */
        /* <DEDUP_REMOVED lines=10> */
.L_x_1207:
[----:B------:R-:W-:Y:S05]  /*1cd0*/  BSYNC B0 ;  /* 0x0000000000007941 */ /* 0x000fea0003800000 */
.L_x_1193:
[----:B------:R-:W-:Y:S02]  /*1ce0*/  LOP3.LUT P3, RZ, R3, 0xff, RZ, 0xc0, !PT ;  /* 0x000000ff03ff7812 */ /* 0x000fe4000786c0ff */
[----:B0-----:R-:W-:-:S04]  /*1cf0*/  SHF.R.U32.HI R74, RZ, 0x5, R27 ;  /* 0x00000005ff4a7819 */ /* 0x001fc8000001161b */
[----:B------:R-:W-:-:S07]  /*1d00*/  LOP3.LUT R137, R74, 0x7fffffc, RZ, 0xc0, !PT ;  /* 0x07fffffc4a897812 */ /* 0x000fce00078ec0ff */
[----:B------:R-:W-:Y:S02]  /*1d10*/  @!P3 IADD3 R137, R137, 0x4, RZ ;  /* 0x000000048989b810 */ /* 0x000fe40007ffe0ff */
[----:B------:R-:W-:Y:S01]  /*1d20*/  LOP3.LUT P3, RZ, R27, 0x1f, RZ, 0xc0, !PT ;  /* 0x0000001f1bff7812 */ /* 0x000fe2000786c0ff */
[----:B------:R-:W-:Y:S10]  /*1d30*/  BRA.DIV ~URZ, `(.L_x_1216) ;  /* 0x000027427f007947 */ /* 0x000ff4000b800000 */
[----:B------:R0:W1:Y:S02]  /*1d40*/  SHFL.DOWN PT, R76, R117, 0x10, 0x1f ;  /* 0x0a001f00754c7f89 */ /* 0x00006400000e0000 */
.L_x_1302:
        /* <DEDUP_REMOVED lines=18> */
.L_x_1303:
[----:B------:R-:W-:Y:S01]  /*1e70*/  @!P3 LOP3.LUT R74, R74, 0x3, RZ, 0xc0, !PT ;  /* 0x000000034a4ab812 */ /* 0x000fe200078ec0ff */
[----:B01----:R-:W-:Y:S01]  /*1e80*/  FADD.FTZ R117, R138, R117 ;  /* 0x000000758a757221 */ /* 0x003fe20000010000 */
[----:B------:R-:W-:Y:S01]  /*1e90*/  WARPSYNC 0xffffffff ;  /* 0xffffffff00007948 */ /* 0x000fe20003800000 */
[----:B--2---:R-:W-:Y:S01]  /*1ea0*/  FADD.FTZ R116, R79, R78 ;  /* 0x0000004e4f747221 */ /* 0x004fe20000010000 */
[----:B------:R-:W-:Y:S01]  /*1eb0*/  LOP3.LUT P4, RZ, R26, 0xffffff80, RZ, 0xc0, !PT ;  /* 0xffffff801aff7812 */ /* 0x000fe2000788c0ff */
[----:B------:R-:W-:Y:S01]  /*1ec0*/  @!P3 IMAD.IADD R138, R137, 0x1, R74 ;  /* 0x00000001898ab824 */ /* 0x000fe200078e024a */
[----:B------:R-:W-:Y:S04]  /*1ed0*/  BSSY B0, `(.L_x_1218) ;  /* 0x0000082000007945 */ /* 0x000fe80003800000 */
        /* <DEDUP_REMOVED lines=10> */
[----:B------:R-:W-:Y:S01]  /*1f80*/  FADD.FTZ R72, R72, R77 ;  /* 0x0000004d48487221 */ /* 0x000fe20000010000 */
[----:B------:R-:W-:Y:S01]  /*1f90*/  HFMA2.MMA R77, -RZ, RZ, 0, 0 ;  /* 0x00000000ff4d7435 */ /* 0x000fe200000001ff */
        /* <DEDUP_REMOVED lines=21> */
[----:B------:R-:W-:Y:S01]  /*20f0*/  HADD2.F32 R73, -RZ, R110.H0_H0 ;  /* 0x2000006eff497230 */ /* 0x000fe20000004100 */
[----:B------:R-:W-:Y:S05]  /*2100*/  BRA `(.L_x_1222) ;  /* 0x0000009000007947 */ /* 0x000fea0003800000 */
.L_x_1221:
[----:B------:R-:W-:Y:S01]  /*2110*/  ULDC.64 UR6, c[0x0][0x218] ;  /* 0x0000860000067ab9 */ /* 0x000fe20000000a00 */
[----:B------:R-:W-:Y:S01]  /*2120*/  FFMA.FTZ R73, R85, R79, R76 ;  /* 0x0000004f55497223 */ /* 0x000fe2000001004c */
[----:B------:R-:W-:-:S03]  /*2130*/  UISETP.NE.U32.AND UP0, UPT, URZ, UR6, UPT ;  /* 0x000000063f00728c */ /* 0x000fc6000bf05070 */
[----:B------:R-:W-:Y:S01]  /*2140*/  FADD.FTZ R73, R86, -R73 ;  /* 0x8000004956497221 */ /* 0x000fe20000010000 */
[----:B------:R-:W-:-:S03]  /*2150*/  UISETP.NE.AND.EX UP0, UPT, URZ, UR7, UPT, UP0 ;  /* 0x000000073f00728c */ /* 0x000fc6000bf05300 */
[----:B------:R-:W-:-:S03]  /*2160*/  FMUL.FTZ R73, R2, R73 ;  /* 0x0000004902497220 */ /* 0x000fc60000410000 */
[----:B------:R-:W-:-:S13]  /*2170*/  PLOP3.LUT P4, PT, PT, PT, UP0, 0x80, 0x0 ;  /* 0x000000000000781c */ /* 0x000fda0003f8f008 */
[----:B------:R-:W-:-:S05]  /*2180*/  @P4 HADD2.F32 R72, -RZ, R110.H0_H0 ;  /* 0x2000006eff484230 */ /* 0x000fca0000004100 */
[----:B------:R-:W-:Y:S02]  /*2190*/  @P4 FADD.FTZ R73, R73, R72 ;  /* 0x0000004849494221 */ /* 0x000fe40000010000 */
.L_x_1222:
[----:B------:R-:W-:Y:S05]  /*21a0*/  BSYNC B1 ;  /* 0x0000000000017941 */ /* 0x000fea0003800000 */
.L_x_1220:
[----:B------:R-:W-:Y:S01]  /*21b0*/  ISETP.NE.U32.AND P5, PT, RZ, c[0x0][0x258], PT ;  /* 0x00009600ff007a0c */ /* 0x000fe20003fa5070 */
[----:B------:R-:W-:Y:S01]  /*21c0*/  @P3 FMUL.FTZ R72, R73, c[0x0][0x1ec] ;  /* 0x00007b0049483a20 */ /* 0x000fe20000410000 */
[----:B------:R-:W-:Y:S02]  /*21d0*/  BSSY B1, `(.L_x_1223) ;  /* 0x0000012000017945 */ /* 0x000fe40003800000 */
[----:B------:R-:W-:Y:S02]  /*21e0*/  ISETP.NE.AND.EX P5, PT, RZ, c[0x0][0x25c], PT, P5 ;  /* 0x00009700ff007a0c */ /* 0x000fe40003fa5350 */
[----:B------:R-:W-:-:S04]  /*21f0*/  @P3 F2FP.PACK_AB R72, RZ, R72 ;  /* 0x00000048ff48323e */ /* 0x000fc800000000ff */
[----:B------:R-:W-:-:S07]  /*2200*/  @P3 PRMT R28, R72, 0x7610, R28 ;  /* 0x00007610481c3816 */ /* 0x000fce000000001c */
[----:B------:R-:W-:-:S04]  /*2210*/  @P5 F2FP.PACK_AB R73, RZ, R73 ;  /* 0x00000049ff49523e */ /* 0x000fc800000000ff */
[----:B------:R-:W-:Y:S01]  /*2220*/  @P5 PRMT R29, R73, 0x7610, R29 ;  /* 0x00007610491d5816 */ /* 0x000fe2000000001d */
[----:B------:R-:W-:Y:S05]  /*2230*/  @P2 BRA `(.L_x_1224) ;  /* 0x0000005000002947 */ /* 0x000fea0003800000 */
[----:B------:R-:W-:Y:S01]  /*2240*/  MOV R73, RZ ;  /* 0x000000ff00497202 */ /* 0x000fe20000000f00 */
[----:B------:R-:W-:Y:S05]  /*2250*/  @!P4 BRA `(.L_x_1225) ;  /* 0x000000900000c947 */ /* 0x000fea0003800000 */
[----:B------:R-:W-:-:S05]  /*2260*/  SHF.R.U64 R73, R110, 0x10, R111 ;  /* 0x000000106e497819 */ /* 0x000fca000000126f */
[----:B------:R-:W-:Y:S01]  /*2270*/  HADD2.F32 R73, -RZ, R73.H0_H0 ;  /* 0x20000049ff497230 */ /* 0x000fe20000004100 */
[----:B------:R-:W-:Y:S05]  /*2280*/  BRA `(.L_x_1225) ;  /* 0x0000006000007947 */ /* 0x000fea0003800000 */
.L_x_1224:
[----:B------:R-:W-:Y:S01]  /*2290*/  FFMA.FTZ R72, R84, R79, R76 ;  /* 0x0000004f54487223 */ /* 0x000fe2000001004c */
[----:B------:R-:W-:-:S03]  /*22a0*/  @P4 SHF.R.U64 R74, R110, 0x10, R111 ;  /* 0x000000106e4a4819 */ /* 0x000fc6000000126f */
[----:B------:R-:W-:Y:S02]  /*22b0*/  FADD.FTZ R73, R89, -R72 ;  /* 0x8000004859497221 */ /* 0x000fe40000010000 */
[----:B------:R-:W-:Y:S02]  /*22c0*/  @P4 HADD2.F32 R74, -RZ, R74.H0_H0 ;  /* 0x2000004aff4a4230 */ /* 0x000fe40000004100 */
[----:B------:R-:W-:-:S04]  /*22d0*/  FMUL.FTZ R73, R2, R73 ;  /* 0x0000004902497220 */ /* 0x000fc80000410000 */
[----:B------:R-:W-:Y:S02]  /*22e0*/  @P4 FADD.FTZ R73, R73, R74 ;  /* 0x0000004a49494221 */ /* 0x000fe40000010000 */
.L_x_1225:
[----:B------:R-:W-:Y:S05]  /*22f0*/  BSYNC B1 ;  /* 0x0000000000017941 */ /* 0x000fea0003800000 */
.L_x_1223:
[----:B------:R-:W-:Y:S01]  /*2300*/  @P3 FMUL.FTZ R72, R73, c[0x0][0x1ec] ;  /* 0x00007b0049483a20 */ /* 0x000fe20000410000 */
[----:B------:R-:W-:Y:S01]  /*2310*/  @P5 F2FP.PACK_AB R73, RZ, R73 ;  /* 0x00000049ff49523e */ /* 0x000fe200000000ff */
[----:B------:R-:W-:Y:S03]  /*2320*/  BSSY B1, `(.L_x_1226) ;  /* 0x000000e000017945 */ /* 0x000fe60003800000 */
[----:B------:R-:W-:Y:S02]  /*2330*/  @P3 F2FP.PACK_AB R72, RZ, R72 ;  /* 0x00000048ff48323e */ /* 0x000fe400000000ff */
[----:B------:R-:W-:Y:S02]  /*2340*/  @P5 PRMT R30, R73, 0x7610, R30 ;  /* 0x00007610491e5816 */ /* 0x000fe4000000001e */
[----:B------:R-:W-:Y:S01]  /*2350*/  @P3 PRMT R31, R72, 0x7610, R31 ;  /* 0x00007610481f3816 */ /* 0x000fe2000000001f */
[----:B------:R-:W-:Y:S05]  /*2360*/  @P2 BRA `(.L_x_1227) ;  /* 0x0000004000002947 */ /* 0x000fea0003800000 */
[----:B------:R-:W-:Y:S01]  /*2370*/  IMAD.MOV.U32 R73, RZ, RZ, RZ ;  /* 0x000000ffff497224 */ /* 0x000fe200078e00ff */
[----:B------:R-:W-:Y:S05]  /*2380*/  @!P4 BRA `(.L_x_1228) ;  /* 0x000000700000c947 */ /* 0x000fea0003800000 */
[----:B------:R-:W-:Y:S01]  /*2390*/  HADD2.F32 R73, -RZ, R111.H0_H0 ;  /* 0x2000006fff497230 */ /* 0x000fe20000004100 */
[----:B------:R-:W-:Y:S05]  /*23a0*/  BRA `(.L_x_1228) ;  /* 0x0000005000007947 */ /* 0x000fea0003800000 */
.L_x_1227:
[----:B------:R-:W-:Y:S01]  /*23b0*/  FFMA.FTZ R73, R87, R79, R76 ;  /* 0x0000004f57497223 */ /* 0x000fe2000001004c */
[----:B------:R-:W-:-:S03]  /*23c0*/  @P4 HADD2.F32 R72, -RZ, R111.H0_H0 ;  /* 0x2000006fff484230 */ /* 0x000fc60000004100 */
[----:B------:R-:W-:-:S04]  /*23d0*/  FADD.FTZ R73, R88, -R73 ;  /* 0x8000004958497221 */ /* 0x000fc80000010000 */
[----:B------:R-:W-:-:S04]  /*23e0*/  FMUL.FTZ R73, R2, R73 ;  /* 0x0000004902497220 */ /* 0x000fc80000410000 */
[----:B------:R-:W-:Y:S02]  /*23f0*/  @P4 FADD.FTZ R73, R73, R72 ;  /* 0x0000004849494221 */ /* 0x000fe40000010000 */
.L_x_1228:
[----:B------:R-:W-:Y:S05]  /*2400*/  BSYNC B1 ;  /* 0x0000000000017941 */ /* 0x000fea0003800000 */
.L_x_1226:
[----:B------:R-:W-:Y:S01]  /*2410*/  @P3 FMUL.FTZ R72, R73, c[0x0][0x1ec] ;  /* 0x00007b0049483a20 */ /* 0x000fe20000410000 */
[----:B------:R-:W-:Y:S01]  /*2420*/  @P5 F2FP.PACK_AB R73, RZ, R73 ;  /* 0x00000049ff49523e */ /* 0x000fe200000000ff */
[----:B------:R-:W-:Y:S03]  /*2430*/  BSSY B1, `(.L_x_1229) ;  /* 0x0000010000017945 */ /* 0x000fe60003800000 */
[----:B------:R-:W-:Y:S02]  /*2440*/  @P3 F2FP.PACK_AB R72, RZ, R72 ;  /* 0x00000048ff48323e */ /* 0x000fe400000000ff */
[----:B------:R-:W-:Y:S02]  /*2450*/  @P5 PRMT R80, R73, 0x7610, R80 ;  /* 0x0000761049505816 */ /* 0x000fe40000000050 */
[----:B------:R-:W-:Y:S01]  /*2460*/  @P3 PRMT R81, R72, 0x7610, R81 ;  /* 0x0000761048513816 */ /* 0x000fe20000000051 */
[----:B------:R-:W-:Y:S05]  /*2470*/  @P2 BRA `(.L_x_1230) ;  /* 0x0000005000002947 */ /* 0x000fea0003800000 */
[----:B------:R-:W-:Y:S01]  /*2480*/  HFMA2.MMA R73, -RZ, RZ, 0, 0 ;  /* 0x00000000ff497435 */ /* 0x000fe200000001ff */
[----:B------:R-:W-:Y:S05]  /*2490*/  @!P4 BRA `(.L_x_1231) ;  /* 0x000000900000c947 */ /* 0x000fea0003800000 */
[----:B------:R-:W-:-:S05]  /*24a0*/  SHF.R.U32.HI R73, RZ, 0x10, R111 ;  /* 0x00000010ff497819 */ /* 0x000fca000001166f */
[----:B------:R-:W-:Y:S01]  /*24b0*/  HADD2.F32 R73, -RZ, R73.H0_H0 ;  /* 0x20000049ff497230 */ /* 0x000fe20000004100 */
[----:B------:R-:W-:Y:S05]  /*24c0*/  BRA `(.L_x_1231) ;  /* 0x0000006000007947 */ /* 0x000fea0003800000 */
.L_x_1230:
[----:B------:R-:W-:Y:S01]  /*24d0*/  FFMA.FTZ R72, R90, R79, R76 ;  /* 0x0000004f5a487223 */ /* 0x000fe2000001004c */
[----:B------:R-:W-:-:S03]  /*24e0*/  @P4 SHF.R.U32.HI R74, RZ, 0x10, R111 ;  /* 0x00000010ff4a4819 */ /* 0x000fc6000001166f */
[----:B------:R-:W-:Y:S02]  /*24f0*/  FADD.FTZ R73, R91, -R72 ;  /* 0x800000485b497221 */ /* 0x000fe40000010000 */
[----:B------:R-:W-:Y:S02]  /*2500*/  @P4 HADD2.F32 R74, -RZ, R74.H0_H0 ;  /* 0x2000004aff4a4230 */ /* 0x000fe40000004100 */
[----:B------:R-:W-:-:S04]  /*2510*/  FMUL.FTZ R73, R2, R73 ;  /* 0x0000004902497220 */ /* 0x000fc80000410000 */
[----:B------:R-:W-:Y:S02]  /*2520*/  @P4 FADD.FTZ R73, R73, R74 ;  /* 0x0000004a49494221 */ /* 0x000fe40000010000 */
.L_x_1231:
[----:B------:R-:W-:Y:S05]  /*2530*/  BSYNC B1 ;  /* 0x0000000000017941 */ /* 0x000fea0003800000 */
.L_x_1229:
[----:B------:R-:W-:Y:S01]  /*2540*/  @P3 FMUL.FTZ R72, R73, c[0x0][0x1ec] ;  /* 0x00007b0049483a20 */ /* 0x000fe20000410000 */
[----:B------:R-:W-:-:S04]  /*2550*/  @P5 F2FP.PACK_AB R73, RZ, R73 ;  /* 0x00000049ff49523e */ /* 0x000fc800000000ff */
[----:B------:R-:W-:Y:S02]  /*2560*/  @P3 F2FP.PACK_AB R72, RZ, R72 ;  /* 0x00000048ff48323e */ /* 0x000fe400000000ff */
        /* <DEDUP_REMOVED lines=11> */
.L_x_1232:
        /* <DEDUP_REMOVED lines=10> */
.L_x_1234:
[----:B------:R-:W-:Y:S05]  /*26c0*/  BSYNC B1 ;  /* 0x0000000000017941 */ /* 0x000fea0003800000 */
.L_x_1233:
[----:B------:R-:W-:Y:S02]  /*26d0*/  IADD3 R0, R0, 0x80, RZ ;  /* 0x0000008000007810 */ /* 0x000fe40007ffe0ff */
[----:B------:R-:W-:Y:S02]  /*26e0*/  IADD3 R77, R77, 0x80, RZ ;  /* 0x000000804d4d7810 */ /* 0x000fe40007ffe0ff */
.L_x_1219:
[----:B------:R-:W-:Y:S05]  /*26f0*/  BSYNC B0 ;  /* 0x0000000000007941 */ /* 0x000fea0003800000 */
.L_x_1218:
        /* <DEDUP_REMOVED lines=11> */
[----:B------:R-:W-:Y:S01]  /*27b0*/  HADD2.F32 R73, -RZ, R108.H0_H0 ;  /* 0x2000006cff497230 */ /* 0x000fe20000004100 */
[----:B------:R-:W-:Y:S05]  /*27c0*/  BRA `(.L_x_1239) ;  /* 0x0000009000007947 */ /* 0x000fea0003800000 */
.L_x_1238:
[----:B------:R-:W-:Y:S01]  /*27d0*/  ULDC.64 UR6, c[0x0][0x218] ;  /* 0x0000860000067ab9 */ /* 0x000fe20000000a00 */
[----:B0-----:R-:W-:Y:S01]  /*27e0*/  FFMA.FTZ R73, R93, R79, R76 ;  /* 0x0000004f5d497223 */ /* 0x001fe2000001004c */
[----:B------:R-:W-:-:S03]  /*27f0*/  UISETP.NE.U32.AND UP0, UPT, URZ, UR6, UPT ;  /* 0x000000063f00728c */ /* 0x000fc6000bf05070 */
[----:B------:R-:W-:Y:S01]  /*2800*/  FADD.FTZ R73, R94, -R73 ;  /* 0x800000495e497221 */ /* 0x000fe20000010000 */
[----:B------:R-:W-:-:S03]  /*2810*/  UISETP.NE.AND.EX UP0, UPT, URZ, UR7, UPT, UP0 ;  /* 0x000000073f00728c */ /* 0x000fc6000bf05300 */
[----:B------:R-:W-:-:S03]  /*2820*/  FMUL.FTZ R73, R2, R73 ;  /* 0x0000004902497220 */ /* 0x000fc60000410000 */
[----:B------:R-:W-:-:S13]  /*2830*/  PLOP3.LUT P4, PT, PT, PT, UP0, 0x80, 0x0 ;  /* 0x000000000000781c */ /* 0x000fda0003f8f008 */
[----:B------:R-:W-:-:S05]  /*2840*/  @P4 HADD2.F32 R72, -RZ, R108.H0_H0 ;  /* 0x2000006cff484230 */ /* 0x000fca0000004100 */
[----:B------:R-:W-:Y:S02]  /*2850*/  @P4 FADD.FTZ R73, R73, R72 ;  /* 0x0000004849494221 */ /* 0x000fe40000010000 */
.L_x_1239:
[----:B------:R-:W-:Y:S05]  /*2860*/  BSYNC B1 ;  /* 0x0000000000017941 */ /* 0x000fea0003800000 */
.L_x_1237:
        /* <DEDUP_REMOVED lines=9> */
[----:B------:R-:W-:Y:S01]  /*2900*/  HFMA2.MMA R73, -RZ, RZ, 0, 0 ;  /* 0x00000000ff497435 */ /* 0x000fe200000001ff */
[----:B------:R-:W-:Y:S05]  /*2910*/  @!P4 BRA `(.L_x_1242) ;  /* 0x000000900000c947 */ /* 0x000fea0003800000 */
[----:B------:R-:W-:-:S05]  /*2920*/  SHF.R.U64 R73, R108, 0x10, R109 ;  /* 0x000000106c497819 */ /* 0x000fca000000126d */
[----:B------:R-:W-:Y:S01]  /*2930*/  HADD2.F32 R73, -RZ, R73.H0_H0 ;  /* 0x20000049ff497230 */ /* 0x000fe20000004100 */
[----:B------:R-:W-:Y:S05]  /*2940*/  BRA `(.L_x_1242) ;  /* 0x0000006000007947 */ /* 0x000fea0003800000 */
.L_x_1241:
[----:B------:R-:W-:Y:S01]  /*2950*/  FFMA.FTZ R72, R92, R79, R76 ;  /* 0x0000004f5c487223 */ /* 0x000fe2000001004c */
[----:B------:R-:W-:-:S03]  /*2960*/  @P4 SHF.R.U64 R74, R108, 0x10, R109 ;  /* 0x000000106c4a4819 */ /* 0x000fc6000000126d */
[----:B------:R-:W-:Y:S02]  /*2970*/  FADD.FTZ R73, R97, -R72 ;  /* 0x8000004861497221 */ /* 0x000fe40000010000 */
[----:B------:R-:W-:Y:S02]  /*2980*/  @P4 HADD2.F32 R74, -RZ, R74.H0_H0 ;  /* 0x2000004aff4a4230 */ /* 0x000fe40000004100 */
[----:B------:R-:W-:-:S04]  /*2990*/  FMUL.FTZ R73, R2, R73 ;  /* 0x0000004902497220 */ /* 0x000fc80000410000 */
[----:B------:R-:W-:Y:S02]  /*29a0*/  @P4 FADD.FTZ R73, R73, R74 ;  /* 0x0000004a49494221 */ /* 0x000fe40000010000 */
.L_x_1242:
[----:B------:R-:W-:Y:S05]  /*29b0*/  BSYNC B1 ;  /* 0x0000000000017941 */ /* 0x000fea0003800000 */
.L_x_1240:
        /* <DEDUP_REMOVED lines=11> */
.L_x_1244:
[----:B------:R-:W-:Y:S01]  /*2a70*/  FFMA.FTZ R73, R95, R79, R76 ;  /* 0x0000004f5f497223 */ /* 0x000fe2000001004c */
[----:B------:R-:W-:-:S03]  /*2a80*/  @P4 HADD2.F32 R72, -RZ, R109.H0_H0 ;  /* 0x2000006dff484230 */ /* 0x000fc60000004100 */
[----:B------:R-:W-:-:S04]  /*2a90*/  FADD.FTZ R73, R96, -R73 ;  /* 0x8000004960497221 */ /* 0x000fc80000010000 */
[----:B------:R-:W-:-:S04]  /*2aa0*/  FMUL.FTZ R73, R2, R73 ;  /* 0x0000004902497220 */ /* 0x000fc80000410000 */
[----:B------:R-:W-:Y:S02]  /*2ab0*/  @P4 FADD.FTZ R73, R73, R72 ;  /* 0x0000004849494221 */ /* 0x000fe40000010000 */
.L_x_1245:
[----:B------:R-:W-:Y:S05]  /*2ac0*/  BSYNC B1 ;  /* 0x0000000000017941 */ /* 0x000fea0003800000 */
.L_x_1243:
[----:B------:R-:W-:Y:S01]  /*2ad0*/  @P3 FMUL.FTZ R72, R73, c[0x0][0x1ec] ;  /* 0x00007b0049483a20 */ /* 0x000fe20000410000 */
[----:B------:R-:W-:Y:S01]  /*2ae0*/  @P5 F2FP.PACK_AB R73, RZ, R73 ;  /* 0x00000049ff49523e */ /* 0x000fe200000000ff */
[----:B------:R-:W-:Y:S03]  /*2af0*/  BSSY B1, `(.L_x_1246) ;  /* 0x0000010000017945 */ /* 0x000fe60003800000 */
[----:B------:R-:W-:Y:S02]  /*2b00*/  @P3 F2FP.PACK_AB R72, RZ, R72 ;  /* 0x00000048ff48323e */ /* 0x000fe400000000ff */
[----:B------:R-:W-:Y:S02]  /*2b10*/  @P5 PRMT R80, R73, 0x7610, R80 ;  /* 0x0000761049505816 */ /* 0x000fe40000000050 */
[----:B------:R-:W-:Y:S01]  /*2b20*/  @P3 PRMT R81, R72, 0x7610, R81 ;  /* 0x0000761048513816 */ /* 0x000fe20000000051 */
[----:B------:R-:W-:Y:S05]  /*2b30*/  @P2 BRA `(.L_x_1247) ;  /* 0x0000005000002947 */ /* 0x000fea0003800000 */
[----:B------:R-:W-:Y:S01]  /*2b40*/  MOV R73, RZ ;  /* 0x000000ff00497202 */ /* 0x000fe20000000f00 */
[----:B------:R-:W-:Y:S05]  /*2b50*/  @!P4 BRA `(.L_x_1248) ;  /* 0x000000900000c947 */ /* 0x000fea0003800000 */
[----:B------:R-:W-:-:S05]  /*2b60*/  SHF.R.U32.HI R73, RZ, 0x10, R109 ;  /* 0x00000010ff497819 */ /* 0x000fca000001166d */
[----:B------:R-:W-:Y:S01]  /*2b70*/  HADD2.F32 R73, -RZ, R73.H0_H0 ;  /* 0x20000049ff497230 */ /* 0x000fe20000004100 */
[----:B------:R-:W-:Y:S05]  /*2b80*/  BRA `(.L_x_1248) ;  /* 0x0000006000007947 */ /* 0x000fea0003800000 */
.L_x_1247:
[----:B------:R-:W-:Y:S01]  /*2b90*/  FFMA.FTZ R72, R98, R79, R76 ;  /* 0x0000004f62487223 */ /* 0x000fe2000001004c */
[----:B------:R-:W-:-:S03]  /*2ba0*/  @P4 SHF.R.U32.HI R74, RZ, 0x10, R109 ;  /* 0x00000010ff4a4819 */ /* 0x000fc6000001166d */
[----:B------:R-:W-:Y:S02]  /*2bb0*/  FADD.FTZ R73, R99, -R72 ;  /* 0x8000004863497221 */ /* 0x000fe40000010000 */
[----:B------:R-:W-:Y:S02]  /*2bc0*/  @P4 HADD2.F32 R74, -RZ, R74.H0_H0 ;  /* 0x2000004aff4a4230 */ /* 0x000fe40000004100 */
[----:B------:R-:W-:-:S04]  /*2bd0*/  FMUL.FTZ R73, R2, R73 ;  /* 0x0000004902497220 */ /* 0x000fc80000410000 */
[----:B------:R-:W-:Y:S02]  /*2be0*/  @P4 FADD.FTZ R73, R73, R74 ;  /* 0x0000004a49494221 */ /* 0x000fe40000010000 */
.L_x_1248:
[----:B------:R-:W-:Y:S05]  /*2bf0*/  BSYNC B1 ;  /* 0x0000000000017941 */ /* 0x000fea0003800000 */
.L_x_1246:
        /* <DEDUP_REMOVED lines=14> */
.L_x_1249:
        /* <DEDUP_REMOVED lines=10> */
.L_x_1251:
[----:B------:R-:W-:Y:S05]  /*2d80*/  BSYNC B1 ;  /* 0x0000000000017941 */ /* 0x000fea0003800000 */
.L_x_1250:
[----:B------:R-:W-:Y:S02]  /*2d90*/  IADD3 R0, R0, 0x80, RZ ;  /* 0x0000008000007810 */ /* 0x000fe40007ffe0ff */
[----:B------:R-:W-:Y:S02]  /*2da0*/  IADD3 R77, R77, 0x80, RZ ;  /* 0x000000804d4d7810 */ /* 0x000fe40007ffe0ff */
.L_x_1236:
[----:B------:R-:W-:Y:S05]  /*2db0*/  BSYNC B0 ;  /* 0x0000000000007941 */ /* 0x000fea0003800000 */
.L_x_1235:
        /* <DEDUP_REMOVED lines=12> */
.L_x_1255:
        /* <DEDUP_REMOVED lines=9> */
.L_x_1256:
[----:B------:R-:W-:Y:S05]  /*2f10*/  BSYNC B1 ;  /* 0x0000000000017941 */ /* 0x000fea0003800000 */
.L_x_1254:
        /* <DEDUP_REMOVED lines=14> */
.L_x_1258:
[----:B------:R-:W-:Y:S01]  /*3000*/  FFMA.FTZ R72, R100, R79, R76 ;  /* 0x0000004f64487223 */ /* 0x000fe2000001004c */
[----:B------:R-:W-:-:S03]  /*3010*/  @P4 SHF.R.U64 R74, R106, 0x10, R107 ;  /* 0x000000106a4a4819 */ /* 0x000fc6000000126b */
[----:B------:R-:W-:Y:S02]  /*3020*/  FADD.FTZ R73, R115, -R72 ;  /* 0x8000004873497221 */ /* 0x000fe40000010000 */
[----:B------:R-:W-:Y:S02]  /*3030*/  @P4 HADD2.F32 R74, -RZ, R74.H0_H0 ;  /* 0x2000004aff4a4230 */ /* 0x000fe40000004100 */
[----:B------:R-:W-:-:S04]  /*3040*/  FMUL.FTZ R73, R2, R73 ;  /* 0x0000004902497220 */ /* 0x000fc80000410000 */
[----:B------:R-:W-:Y:S02]  /*3050*/  @P4 FADD.FTZ R73, R73, R74 ;  /* 0x0000004a49494221 */ /* 0x000fe40000010000 */
.L_x_1259:
[----:B------:R-:W-:Y:S05]  /*3060*/  BSYNC B1 ;  /* 0x0000000000017941 */ /* 0x000fea0003800000 */
.L_x_1257:
        /* <DEDUP_REMOVED lines=11> */
.L_x_1261:
[----:B------:R-:W-:Y:S01]  /*3120*/  FFMA.FTZ R73, R113, R79, R76 ;  /* 0x0000004f71497223 */ /* 0x000fe2000001004c */
[----:B------:R-:W-:-:S03]  /*3130*/  @P4 HADD2.F32 R72, -RZ, R107.H0_H0 ;  /* 0x2000006bff484230 */ /* 0x000fc60000004100 */
[----:B------:R-:W-:-:S04]  /*3140*/  FADD.FTZ R73, R114, -R73 ;  /* 0x8000004972497221 */ /* 0x000fc80000010000 */
[----:B------:R-:W-:-:S04]  /*3150*/  FMUL.FTZ R73, R2, R73 ;  /* 0x0000004902497220 */ /* 0x000fc80000410000 */
[----:B------:R-:W-:Y:S02]  /*3160*/  @P4 FADD.FTZ R73, R73, R72 ;  /* 0x0000004849494221 */ /* 0x000fe40000010000 */
.L_x_1262:
[----:B------:R-:W-:Y:S05]  /*3170*/  BSYNC B1 ;  /* 0x0000000000017941 */ /* 0x000fea0003800000 */
.L_x_1260:
        /* <DEDUP_REMOVED lines=12> */
.L_x_1264:
[----:B------:R-:W-:Y:S01]  /*3240*/  FFMA.FTZ R72, R118, R79, R76 ;  /* 0x0000004f76487223 */ /* 0x000fe2000001004c */
[----:B------:R-:W-:-:S03]  /*3250*/  @P4 SHF.R.U32.HI R74, RZ, 0x10, R107 ;  /* 0x00000010ff4a4819 */ /* 0x000fc6000001166b */
[----:B------:R-:W-:Y:S02]  /*3260*/  FADD.FTZ R73, R119, -R72 ;  /* 0x8000004877497221 */ /* 0x000fe40000010000 */
[----:B------:R-:W-:Y:S02]  /*3270*/  @P4 HADD2.F32 R74, -RZ, R74.H0_H0 ;  /* 0x2000004aff4a4230 */ /* 0x000fe40000004100 */
[----:B------:R-:W-:-:S04]  /*3280*/  FMUL.FTZ R73, R2, R73 ;  /* 0x0000004902497220 */ /* 0x000fc80000410000 */
[----:B------:R-:W-:Y:S02]  /*3290*/  @P4 FADD.FTZ R73, R73, R74 ;  /* 0x0000004a49494221 */ /* 0x000fe40000010000 */
.L_x_1265:
[----:B------:R-:W-:Y:S05]  /*32a0*/  BSYNC B1 ;  /* 0x0000000000017941 */ /* 0x000fea0003800000 */
.L_x_1263:
        /* <DEDUP_REMOVED lines=14> */
.L_x_1266:
        /* <DEDUP_REMOVED lines=10> */
.L_x_1268:
[----:B------:R-:W-:Y:S05]  /*3430*/  BSYNC B1 ;  /* 0x0000000000017941 */ /* 0x000fea0003800000 */
.L_x_1267:
[----:B------:R-:W-:Y:S02]  /*3440*/  IADD3 R0, R0, 0x80, RZ ;  /* 0x0000008000007810 */ /* 0x000fe40007ffe0ff */
[----:B------:R-:W-:Y:S02]  /*3450*/  IADD3 R77, R77, 0x80, RZ ;  /* 0x000000804d4d7810 */ /* 0x000fe40007ffe0ff */
.L_x_1253:
[----:B------:R-:W-:Y:S05]  /*3460*/  BSYNC B0 ;  /* 0x0000000000007941 */ /* 0x000fea0003800000 */
.L_x_1252:
        /* <DEDUP_REMOVED lines=12> */
.L_x_1272:
        /* <DEDUP_REMOVED lines=9> */
.L_x_1273:
[----:B------:R-:W-:Y:S05]  /*35c0*/  BSYNC B1 ;  /* 0x0000000000017941 */ /* 0x000fea0003800000 */
.L_x_1271:
        /* <DEDUP_REMOVED lines=14> */
.L_x_1275:
[----:B------:R-:W-:Y:S01]  /*36b0*/  FFMA.FTZ R72, R120, R79, R76 ;  /* 0x0000004f78487223 */ /* 0x000fe2000001004c */
[----:B------:R-:W-:-:S03]  /*36c0*/  @P4 SHF.R.U64 R74, R104, 0x10, R105 ;  /* 0x00000010684a4819 */ /* 0x000fc60000001269 */
[----:B------:R-:W-:Y:S02]  /*36d0*/  FADD.FTZ R73, R125, -R72 ;  /* 0x800000487d497221 */ /* 0x000fe40000010000 */
[----:B------:R-:W-:Y:S02]  /*36e0*/  @P4 HADD2.F32 R74, -RZ, R74.H0_H0 ;  /* 0x2000004aff4a4230 */ /* 0x000fe40000004100 */
[----:B------:R-:W-:-:S04]  /*36f0*/  FMUL.FTZ R73, R2, R73 ;  /* 0x0000004902497220 */ /* 0x000fc80000410000 */
[----:B------:R-:W-:Y:S02]  /*3700*/  @P4 FADD.FTZ R73, R73, R74 ;  /* 0x0000004a49494221 */ /* 0x000fe40000010000 */
.L_x_1276:
[----:B------:R-:W-:Y:S05]  /*3710*/  BSYNC B1 ;  /* 0x0000000000017941 */ /* 0x000fea0003800000 */
.L_x_1274:
        /* <DEDUP_REMOVED lines=11> */
.L_x_1278:
[----:B------:R-:W-:Y:S01]  /*37d0*/  FFMA.FTZ R73, R123, R79, R76 ;  /* 0x0000004f7b497223 */ /* 0x000fe2000001004c */
[----:B------:R-:W-:-:S03]  /*37e0*/  @P4 HADD2.F32 R72, -RZ, R105.H0_H0 ;  /* 0x20000069ff484230 */ /* 0x000fc60000004100 */
[----:B------:R-:W-:-:S04]  /*37f0*/  FADD.FTZ R73, R124, -R73 ;  /* 0x800000497c497221 */ /* 0x000fc80000010000 */
[----:B------:R-:W-:-:S04]  /*3800*/  FMUL.FTZ R73, R2, R73 ;  /* 0x0000004902497220 */ /* 0x000fc80000410000 */
[----:B------:R-:W-:Y:S02]  /*3810*/  @P4 FADD.FTZ R73, R73, R72 ;  /* 0x0000004849494221 */ /* 0x000fe40000010000 */
.L_x_1279:
[----:B------:R-:W-:Y:S05]  /*3820*/  BSYNC B1 ;  /* 0x0000000000017941 */ /* 0x000fea0003800000 */
.L_x_1277:
        /* <DEDUP_REMOVED lines=12> */
.L_x_1281:
[----:B------:R-:W-:Y:S01]  /*38f0*/  FFMA.FTZ R72, R126, R79, R76 ;  /* 0x0000004f7e487223 */ /* 0x000fe2000001004c */
[----:B------:R-:W-:-:S03]  /*3900*/  @P4 SHF.R.U32.HI R74, RZ, 0x10, R105 ;  /* 0x00000010ff4a4819 */ /* 0x000fc60000011669 */
[----:B------:R-:W-:Y:S02]  /*3910*/  FADD.FTZ R73, R127, -R72 ;  /* 0x800000487f497221 */ /* 0x000fe40000010000 */
[----:B------:R-:W-:Y:S02]  /*3920*/  @P4 HADD2.F32 R74, -RZ, R74.H0_H0 ;  /* 0x2000004aff4a4230 */ /* 0x000fe40000004100 */
[----:B------:R-:W-:-:S04]  /*3930*/  FMUL.FTZ R73, R2, R73 ;  /* 0x0000004902497220 */ /* 0x000fc80000410000 */
[----:B------:R-:W-:Y:S02]  /*3940*/  @P4 FADD.FTZ R73, R73, R74 ;  /* 0x0000004a49494221 */ /* 0x000fe40000010000 */
.L_x_1282:
[----:B------:R-:W-:Y:S05]  /*3950*/  BSYNC B1 ;  /* 0x0000000000017941 */ /* 0x000fea0003800000 */
.L_x_1280:
        /* <DEDUP_REMOVED lines=14> */
.L_x_1283:
        /* <DEDUP_REMOVED lines=10> */
.L_x_1285:
[----:B------:R-:W-:Y:S05]  /*3ae0*/  BSYNC B1 ;  /* 0x0000000000017941 */ /* 0x000fea0003800000 */
.L_x_1284:
[----:B------:R-:W-:Y:S02]  /*3af0*/  IADD3 R0, R0, 0x80, RZ ;  /* 0x0000008000007810 */ /* 0x000fe40007ffe0ff */
[----:B------:R-:W-:Y:S02]  /*3b00*/  IADD3 R77, R77, 0x80, RZ ;  /* 0x000000804d4d7810 */ /* 0x000fe40007ffe0ff */
.L_x_1270:
[----:B------:R-:W-:Y:S05]  /*3b10*/  BSYNC B0 ;  /* 0x0000000000007941 */ /* 0x000fea0003800000 */
.L_x_1269:
        /* <DEDUP_REMOVED lines=13> */
.L_x_1289:
        /* <DEDUP_REMOVED lines=9> */
.L_x_1290:
[----:B------:R-:W-:Y:S05]  /*3c80*/  BSYNC B1 ;  /* 0x0000000000017941 */ /* 0x000fea0003800000 */
.L_x_1288:
        /* <DEDUP_REMOVED lines=14> */
.L_x_1292:
[----:B------:R-:W-:Y:S01]  /*3d70*/  FFMA.FTZ R72, R128, R79, R76 ;  /* 0x0000004f80487223 */ /* 0x000fe2000001004c */
[----:B------:R-:W-:-:S03]  /*3d80*/  @P4 SHF.R.U64 R74, R102, 0x10, R103 ;  /* 0x00000010664a4819 */ /* 0x000fc60000001267 */
[----:B------:R-:W-:Y:S02]  /*3d90*/  FADD.FTZ R73, R131, -R72 ;  /* 0x8000004883497221 */ /* 0x000fe40000010000 */
[----:B------:R-:W-:Y:S02]  /*3da0*/  @P4 HADD2.F32 R74, -RZ, R74.H0_H0 ;  /* 0x2000004aff4a4230 */ /* 0x000fe40000004100 */
[----:B------:R-:W-:-:S04]  /*3db0*/  FMUL.FTZ R73, R2, R73 ;  /* 0x0000004902497220 */ /* 0x000fc80000410000 */
[----:B------:R-:W-:Y:S02]  /*3dc0*/  @P4 FADD.FTZ R73, R73, R74 ;  /* 0x0000004a49494221 */ /* 0x000fe40000010000 */
.L_x_1293:
[----:B------:R-:W-:Y:S05]  /*3dd0*/  BSYNC B1 ;  /* 0x0000000000017941 */ /* 0x000fea0003800000 */
.L_x_1291:
        /* <DEDUP_REMOVED lines=11> */
.L_x_1295:
[----:B------:R-:W-:Y:S01]  /*3e90*/  FFMA.FTZ R73, R133, R79, R76 ;  /* 0x0000004f85497223 */ /* 0x000fe2000001004c */
[----:B------:R-:W-:-:S03]  /*3ea0*/  @P4 HADD2.F32 R72, -RZ, R103.H0_H0 ;  /* 0x20000067ff484230 */ /* 0x000fc60000004100 */
[----:B------:R-:W-:-:S04]  /*3eb0*/  FADD.FTZ R73, R132, -R73 ;  /* 0x8000004984497221 */ /* 0x000fc80000010000 */
[----:B------:R-:W-:-:S04]  /*3ec0*/  FMUL.FTZ R73, R2, R73 ;  /* 0x0000004902497220 */ /* 0x000fc80000410000 */
[----:B------:R-:W-:Y:S02]  /*3ed0*/  @P4 FADD.FTZ R73, R73, R72 ;  /* 0x0000004849494221 */ /* 0x000fe40000010000 */
.L_x_1296:
[----:B------:R-:W-:Y:S05]  /*3ee0*/  BSYNC B1 ;  /* 0x0000000000017941 */ /* 0x000fea0003800000 */
.L_x_1294:
        /* <DEDUP_REMOVED lines=12> */
.L_x_1298:
[----:B------:R-:W-:Y:S01]  /*3fb0*/  FFMA.FTZ R79, R135, R79, R76 ;  /* 0x0000004f874f7223 */ /* 0x000fe2000001004c */
[----:B------:R-:W-:-:S03]  /*3fc0*/  @P4 SHF.R.U32.HI R72, RZ, 0x10, R103 ;  /* 0x00000010ff484819 */ /* 0x000fc60000011667 */
[----:B------:R-:W-:Y:S02]  /*3fd0*/  FADD.FTZ R79, R134, -R79 ;  /* 0x8000004f864f7221 */ /* 0x000fe40000010000 */
[----:B------:R-:W-:Y:S02]  /*3fe0*/  @P4 HADD2.F32 R73, -RZ, R72.H0_H0 ;  /* 0x20000048ff494230 */ /* 0x000fe40000004100 */
[----:B------:R-:W-:-:S04]  /*3ff0*/  FMUL.FTZ R2, R2, R79 ;  /* 0x0000004f02027220 */ /* 0x000fc80000410000 */
[----:B------:R-:W-:Y:S02]  /*4000*/  @P4 FADD.FTZ R2, R2, R73 ;  /* 0x0000004902024221 */ /* 0x000fe40000010000 */
.L_x_1299:
[----:B------:R-:W-:Y:S05]  /*4010*/  BSYNC B1 ;  /* 0x0000000000017941 */ /* 0x000fea0003800000 */
.L_x_1297:
[----:B------:R-:W-:Y:S01]  /*4020*/  @P3 FMUL.FTZ R72, R2, c[0x0][0x1ec] ;  /* 0x00007b0002483a20 */ /* 0x000fe20000410000 */
[----:B------:R-:W-:-:S04]  /*4030*/  @P5 F2FP.PACK_AB R2, RZ, R2 ;  /* 0x00000002ff02523e */ /* 0x000fc800000000ff */
[----:B------:R-:W-:Y:S02]  /*4040*/  @P3 F2FP.PACK_AB R76, RZ, R72 ;  /* 0x00000048ff4c323e */ /* 0x000fe400000000ff */
        /* <DEDUP_REMOVED lines=10> */
.L_x_1300:
        /* <DEDUP_REMOVED lines=10> */
.L_x_1287:
[----:B------:R-:W-:Y:S05]  /*4190*/  BSYNC B0 ;  /* 0x0000000000007941 */ /* 0x000fea0003800000 */
.L_x_1286:
[----:B------:R-:W-:Y:S02]  /*41a0*/  IADD3 R25, R25, c[0x0][0x160], RZ ;  /* 0x0000580019197a10 */ /* 0x000fe40007ffe0ff */
[----:B------:R-:W-:Y:S02]  /*41b0*/  LOP3.LUT P3, RZ, R3, 0xff, RZ, 0xc0, !PT ;  /* 0x000000ff03ff7812 */ /* 0x000fe4000786c0ff */
[----:B------:R-:W-:Y:S02]  /*41c0*/  ISETP.GE.AND P2, PT, R25, c[0x0][0x164], PT ;  /* 0x0000590019007a0c */ /* 0x000fe40003f46270 */
[----:B------:R-:W-:-:S11]  /*41d0*/  SEL R3, RZ, 0x1, P3 ;  /* 0x00000001ff037807 */ /* 0x000fd60001800000 */
[----:B0-----:R-:W-:Y:S01]  /*41e0*/  @P2 CALL.REL.NOINC `(.L_x_1192) ;  /* 0x0000001000002944 */ /* 0x001fe20003c00000 */
[----:B------:R-:W-:Y:S05]  /*41f0*/  BRA `(.L_x_1301) ;  /* 0xffffc48000007947 */ /* 0x000fea000383ffff */
.L_x_1192:
[----:B-1----:R-:W0:Y:S01]  /*4200*/  S2UR UR6, SR_CTAID.X ;  /* 0x00000000000679c3 */ /* 0x002e220000002500 */
[----:B------:R-:W0:Y:S01]  /*4210*/  S2R R2, SR_TID.X ;  /* 0x0000000000027919 */ /* 0x000e220000002100 */
[C---:B------:R-:W-:Y:S01]  /*4220*/  LOP3.LUT P3, RZ, R26.reuse, 0xffffff80, RZ, 0xc0, !PT ;  /* 0xffffff801aff7812 */ /* 0x040fe2000786c0ff */
[----:B------:R-:W-:Y:S01]  /*4230*/  @P0 IMAD.MOV.U32 R13, RZ, RZ, 0x10 ;  /* 0x00000010ff0d0424 */ /* 0x000fe200078e00ff */
[----:B------:R-:W-:Y:S02]  /*4240*/  ISETP.GE.U32.AND P2, PT, R26, 0x100, PT ;  /* 0x000001001a00780c */ /* 0x000fe40003f46070 */
[----:B------:R-:W-:-:S09]  /*4250*/  @P1 MOV R17, 0x10 ;  /* 0x0000001000111802 */ /* 0x000fd20000000f00 */
[----:B-----5:R-:W-:Y:S02]  /*4260*/  @P3 IMAD.MOV.U32 R5, RZ, RZ, 0x10 ;  /* 0x00000010ff053424 */ /* 0x020fe400078e00ff */
        /* <DEDUP_REMOVED lines=33> */
.L_x_1216:
[----:B-----5:R-:W-:Y:S01]  /*4480*/  HFMA2.MMA R116, -RZ, RZ, 0, 1.847743988037109375e-06 ;  /* 0x0000001fff747435 */ /* 0x020fe200000001ff */
[----:B------:R-:W-:Y:S01]  /*4490*/  MOV R77, R117 ;  /* 0x00000075004d7202 */ /* 0x000fe20000000f00 */
[----:B------:R-:W-:Y:S01]  /*44a0*/  IMAD.MOV.U32 R138, RZ, RZ, 0x10 ;  /* 0x00000010ff8a7424 */ /* 0x000fe200078e00ff */
[----:B------:R-:W-:Y:S01]  /*44b0*/  MOV R72, 0x44e0 ;  /* 0x000044e000487802 */ /* 0x000fe20000000f00 */
[----:B------:R-:W-:-:S02]  /*44c0*/  IMAD.MOV.U32 R139, RZ, RZ, -0x1 ;  /* 0xffffffffff8b7424 */ /* 0x000fc400078e00ff */
[----:B------:R-:W-:Y:S05]  /*44d0*/  CALL.REL.NOINC `($__internal_22_$__cuda_sm70_shflsync_down_p) ;  /* 0x0000045000007944 */ /* 0x000fea0003c00000 */
[----:B-1----:R-:W-:Y:S01]  /*44e0*/  MOV R76, R138 ;  /* 0x0000008a004c7202 */ /* 0x002fe20000000f00 */
[----:B0-----:R-:W-:Y:S05]  /*44f0*/  BRA `(.L_x_1302) ;  /* 0xffffd85000007947 */ /* 0x001fea000383ffff */
.L_x_1217:
[----:B------:R-:W-:Y:S01]  /*4500*/  HFMA2.MMA R138, -RZ, RZ, 0, 9.5367431640625e-07 ;  /* 0x00000010ff8a7435 */ /* 0x000fe200000001ff */
[----:B------:R-:W-:Y:S01]  /*4510*/  IMAD.MOV.U32 R77, RZ, RZ, R78 ;  /* 0x000000ffff4d7224 */ /* 0x000fe200078e004e */
[----:B------:R-:W-:Y:S01]  /*4520*/  MOV R139, 0xffffffff ;  /* 0xffffffff008b7802 */ /* 0x000fe20000000f00 */
[----:B-----5:R-:W-:Y:S01]  /*4530*/  IMAD.MOV.U32 R116, RZ, RZ, 0x1f ;  /* 0x0000001fff747424 */ /* 0x020fe200078e00ff */
[----:B------:R-:W-:-:S02]  /*4540*/  MOV R72, 0x4560 ;  /* 0x0000456000487802 */ /* 0x000fc40000000f00 */
[----:B01----:R-:W-:Y:S05]  /*4550*/  CALL.REL.NOINC `($__internal_22_$__cuda_sm70_shflsync_down_p) ;  /* 0x000003d000007944 */ /* 0x003fea0003c00000 */
[----:B------:R-:W-:Y:S01]  /*4560*/  FADD.FTZ R76, R76, R117 ;  /* 0x000000754c4c7221 */ /* 0x000fe20000010000 */
[----:B0-----:R-:W-:Y:S01]  /*4570*/  MOV R139, 0xffffffff ;  /* 0xffffffff008b7802 */ /* 0x001fe20000000f00 */
[----:B-1----:R-:W-:Y:S01]  /*4580*/  FADD.FTZ R79, R78, R138 ;  /* 0x0000008a4e4f7221 */ /* 0x002fe20000010000 */
[----:B------:R-:W-:Y:S01]  /*4590*/  HFMA2.MMA R138, -RZ, RZ, 0, 4.76837158203125e-07 ;  /* 0x00000008ff8a7435 */ /* 0x000fe200000001ff */
[----:B------:R-:W-:Y:S01]  /*45a0*/  IMAD.MOV.U32 R116, RZ, RZ, 0x1f ;  /* 0x0000001fff747424 */ /* 0x000fe200078e00ff */
[----:B------:R-:W-:-:S02]  /*45b0*/  MOV R77, R76 ;  /* 0x0000004c004d7202 */ /* 0x000fc40000000f00 */
[----:B------:R-:W-:Y:S02]  /*45c0*/  MOV R72, 0x45e0 ;  /* 0x000045e000487802 */ /* 0x000fe40000000f00 */
[----:B------:R-:W-:Y:S05]  /*45d0*/  CALL.REL.NOINC `($__internal_22_$__cuda_sm70_shflsync_down_p) ;  /* 0x0000035000007944 */ /* 0x000fea0003c00000 */
[----:B-1----:R-:W-:Y:S01]  /*45e0*/  IMAD.MOV.U32 R75, RZ, RZ, R138 ;  /* 0x000000ffff4b7224 */ /* 0x002fe200078e008a */
[----:B------:R-:W-:Y:S01]  /*45f0*/  HFMA2.MMA R138, -RZ, RZ, 0, 4.76837158203125e-07 ;  /* 0x00000008ff8a7435 */ /* 0x000fe200000001ff */
[----:B0-----:R-:W-:Y:S01]  /*4600*/  MOV R77, R79 ;  /* 0x0000004f004d7202 */ /* 0x001fe20000000f00 */
[----:B------:R-:W-:Y:S01]  /*4610*/  IMAD.MOV.U32 R116, RZ, RZ, 0x1f ;  /* 0x0000001fff747424 */ /* 0x000fe200078e00ff */
[----:B------:R-:W-:Y:S02]  /*4620*/  MOV R139, 0xffffffff ;  /* 0xffffffff008b7802 */ /* 0x000fe40000000f00 */
[----:B------:R-:W-:Y:S02]  /*4630*/  MOV R72, 0x4650 ;  /* 0x0000465000487802 */ /* 0x000fe40000000f00 */
[----:B------:R-:W-:Y:S05]  /*4640*/  CALL.REL.NOINC `($__internal_22_$__cuda_sm70_shflsync_down_p) ;  /* 0x000002e000007944 */ /* 0x000fea0003c00000 */
[----:B------:R-:W-:Y:S01]  /*4650*/  FADD.FTZ R76, R75, R76 ;  /* 0x0000004c4b4c7221 */ /* 0x000fe20000010000 */
[----:B0-----:R-:W-:Y:S01]  /*4660*/  MOV R139, 0xffffffff ;  /* 0xffffffff008b7802 */ /* 0x001fe20000000f00 */
[----:B-1----:R-:W-:Y:S01]  /*4670*/  FADD.FTZ R79, R79, R138 ;  /* 0x0000008a4f4f7221 */ /* 0x002fe20000010000 */
[----:B------:R-:W-:Y:S01]  /*4680*/  HFMA2.MMA R138, -RZ, RZ, 0, 2.384185791015625e-07 ;  /* 0x00000004ff8a7435 */ /* 0x000fe200000001ff */
[----:B------:R-:W-:Y:S01]  /*4690*/  IMAD.MOV.U32 R116, RZ, RZ, 0x1f ;  /* 0x0000001fff747424 */ /* 0x000fe200078e00ff */
[----:B------:R-:W-:-:S02]  /*46a0*/  MOV R77, R76 ;  /* 0x0000004c004d7202 */ /* 0x000fc40000000f00 */
[----:B------:R-:W-:Y:S02]  /*46b0*/  MOV R72, 0x46d0 ;  /* 0x000046d000487802 */ /* 0x000fe40000000f00 */
[----:B------:R-:W-:Y:S05]  /*46c0*/  CALL.REL.NOINC `($__internal_22_$__cuda_sm70_shflsync_down_p) ;  /* 0x0000026000007944 */ /* 0x000fea0003c00000 */
[----:B-1----:R-:W-:Y:S01]  /*46d0*/  IMAD.MOV.U32 R75, RZ, RZ, R138 ;  /* 0x000000ffff4b7224 */ /* 0x002fe200078e008a */
[----:B------:R-:W-:Y:S01]  /*46e0*/  HFMA2.MMA R138, -RZ, RZ, 0, 2.384185791015625e-07 ;  /* 0x00000004ff8a7435 */ /* 0x000fe200000001ff */
        /* <DEDUP_REMOVED lines=8> */
[----:B------:R-:W-:Y:S01]  /*4770*/  HFMA2.MMA R138, -RZ, RZ, 0, 1.1920928955078125e-07 ;  /* 0x00000002ff8a7435 */ /* 0x000fe200000001ff */
[----:B------:R-:W-:Y:S01]  /*4780*/  IMAD.MOV.U32 R116, RZ, RZ, 0x1f ;  /* 0x0000001fff747424 */ /* 0x000fe200078e00ff */
[----:B------:R-:W-:-:S02]  /*4790*/  MOV R77, R76 ;  /* 0x0000004c004d7202 */ /* 0x000fc40000000f00 */
[----:B------:R-:W-:Y:S02]  /*47a0*/  MOV R72, 0x47c0 ;  /* 0x000047c000487802 */ /* 0x000fe40000000f00 */
[----:B------:R-:W-:Y:S05]  /*47b0*/  CALL.REL.NOINC `($__internal_22_$__cuda_sm70_shflsync_down_p) ;  /* 0x0000017000007944 */ /* 0x000fea0003c00000 */
[----:B-1----:R-:W-:Y:S01]  /*47c0*/  IMAD.MOV.U32 R75, RZ, RZ, R138 ;  /* 0x000000ffff4b7224 */ /* 0x002fe200078e008a */
[----:B------:R-:W-:Y:S01]  /*47d0*/  HFMA2.MMA R138, -RZ, RZ, 0, 1.1920928955078125e-07 ;  /* 0x00000002ff8a7435 */ /* 0x000fe200000001ff */
        /* <DEDUP_REMOVED lines=8> */
[----:B------:R-:W-:Y:S01]  /*4860*/  HFMA2.MMA R138, -RZ, RZ, 0, 5.9604644775390625e-08 ;  /* 0x00000001ff8a7435 */ /* 0x000fe200000001ff */
[----:B------:R-:W-:Y:S01]  /*4870*/  IMAD.MOV.U32 R116, RZ, RZ, 0x1f ;  /* 0x0000001fff747424 */ /* 0x000fe200078e00ff */
[----:B------:R-:W-:-:S02]  /*4880*/  MOV R77, R78 ;  /* 0x0000004e004d7202 */ /* 0x000fc40000000f00 */
[----:B------:R-:W-:Y:S02]  /*4890*/  MOV R72, 0x48b0 ;  /* 0x000048b000487802 */ /* 0x000fe40000000f00 */
[----:B------:R-:W-:Y:S05]  /*48a0*/  CALL.REL.NOINC `($__internal_22_$__cuda_sm70_shflsync_down_p) ;  /* 0x0000008000007944 */ /* 0x000fea0003c00000 */
[----:B-1----:R-:W-:Y:S01]  /*48b0*/  IMAD.MOV.U32 R79, RZ, RZ, R138 ;  /* 0x000000ffff4f7224 */ /* 0x002fe200078e008a */
[----:B------:R-:W-:Y:S01]  /*48c0*/  HFMA2.MMA R138, -RZ, RZ, 0, 5.9604644775390625e-08 ;  /* 0x00000001ff8a7435 */ /* 0x000fe200000001ff */
[----:B0-----:R-:W-:Y:S01]  /*48d0*/  MOV R77, R117 ;  /* 0x00000075004d7202 */ /* 0x001fe20000000f00 */
[----:B------:R-:W-:Y:S01]  /*48e0*/  IMAD.MOV.U32 R116, RZ, RZ, 0x1f ;  /* 0x0000001fff747424 */ /* 0x000fe200078e00ff */
[----:B------:R-:W-:Y:S02]  /*48f0*/  MOV R139, 0xffffffff ;  /* 0xffffffff008b7802 */ /* 0x000fe40000000f00 */
[----:B------:R-:W-:Y:S02]  /*4900*/  MOV R72, 0x4920 ;  /* 0x0000492000487802 */ /* 0x000fe40000000f00 */
[----:B------:R-:W-:Y:S05]  /*4910*/  CALL.REL.NOINC `($__internal_22_$__cuda_sm70_shflsync_down_p) ;  /* 0x0000001000007944 */ /* 0x000fea0003c00000 */
[----:B01----:R-:W-:Y:S05]  /*4920*/  BRA `(.L_x_1303) ;  /* 0xffffd54000007947 */ /* 0x003fea000383ffff */
        .weak           $__internal_22_$__cuda_sm70_shflsync_down_p
        .type           $__internal_22_$__cuda_sm70_shflsync_down_p,@function
        .size           $__internal_22_$__cuda_sm70_shflsync_down_p,(.L_x_9766 - $__internal_22_$__cuda_sm70_shflsync_down_p)
$__internal_22_$__cuda_sm70_shflsync_down_p:
[----:B------:R-:W-:Y:S01]  /*4930*/  HFMA2.MMA R73, -RZ, RZ, 0, 0 ;  /* 0x00000000ff497435 */ /* 0x000fe200000001ff */
[----:B------:R-:W-:Y:S04]  /*4940*/  WARPSYNC R139 ;  /* 0x0000008b00007348 */ /* 0x000fe80003800000 */
[----:B------:R0:W1:Y:S01]  /*4950*/  SHFL.DOWN PT, R138, R77, R138, R116 ;  /* 0x0800008a4d8a7389 */ /* 0x00006200000e0074 */
[----:B------:R-:W-:Y:S05]  /*4960*/  RET.REL.NODEC R72 `(_ZN10layer_norm13ln_bwd_kernelINS_13Kernel_traitsI6__halfS2_S2_S2_fjLj2560ELj1ELj1ELj4ELj8ENS_18Kernel_traits_baseILj2560ES2_S2_S2_S2_fjLj128EEEEELb0ELb0ELb1ELb0EEEvNS_9BwdParamsE) ;  /* 0xffffb69048007950 */ /* 0x000fea0003c3ffff */
.L_x_1304:
        /* <DEDUP_REMOVED lines=9> */
.L_x_9766:


//--------------------- .text._ZN10layer_norm13ln_bwd_kernelINS_13Kernel_traitsI6__halfS2_S2_S2_fjLj2560ELj1ELj1ELj4ELj8ENS_18Kernel_traits_baseILj2560ES2_S2_S2_S2_fjLj128EEEEELb0ELb0ELb1ELb1EEEvNS_9BwdParamsE --------------------------
	.section	.text._ZN10layer_norm13ln_bwd_kernelINS_13Kernel_traitsI6__halfS2_S2_S2_fjLj2560ELj1ELj1ELj4ELj8ENS_18Kernel_traits_baseILj2560ES2_S2_S2_S2_fjLj128EEEEELb0ELb0ELb1ELb1EEEvNS_9BwdParamsE,"ax",@progbits
	.sectioninfo	@"SHI_REGISTERS=151"
	.align	128
        .global         _ZN10layer_norm13ln_bwd_kernelINS_13Kernel_traitsI6__halfS2_S2_S2_fjLj2560ELj1ELj1ELj4ELj8ENS_18Kernel_traits_baseILj2560ES2_S2_S2_S2_fjLj128EEEEELb0ELb0ELb1ELb1EEEvNS_9BwdParamsE
        .type           _ZN10layer_norm13ln_bwd_kernelINS_13Kernel_traitsI6__halfS2_S2_S2_fjLj2560ELj1ELj1ELj4ELj8ENS_18Kernel_traits_baseILj2560ES2_S2_S2_S2_fjLj128EEEEELb0ELb0ELb1ELb1EEEvNS_9BwdParamsE,@function
        .size           _ZN10layer_norm13ln_bwd_kernelINS_13Kernel_traitsI6__halfS2_S2_S2_fjLj2560ELj1ELj1ELj4ELj8ENS_18Kernel_traits_baseILj2560ES2_S2_S2_S2_fjLj128EEEEELb0ELb0ELb1ELb1EEEvNS_9BwdParamsE,(.L_x_9767 - _ZN10layer_norm13ln_bwd_kernelINS_13Kernel_traitsI6__halfS2_S2_S2_fjLj2560ELj1ELj1ELj4ELj8ENS_18Kernel_traits_baseILj2560ES2_S2_S2_S2_fjLj128EEEEELb0ELb0ELb1ELb1EEEvNS_9BwdParamsE)
        .other          _ZN10layer_norm13ln_bwd_kernelINS_13Kernel_traitsI6__halfS2_S2_S2_fjLj2560ELj1ELj1ELj4ELj8ENS_18Kernel_traits_baseILj2560ES2_S2_S2_S2_fjLj128EEEEELb0ELb0ELb1ELb1EEEvNS_9BwdParamsE,@"STO_CUDA_ENTRY STV_DEFAULT"
_ZN10layer_norm13ln_bwd_kernelINS_13Kernel_traitsI6__halfS2_S2_S2_fjLj2560ELj1ELj1ELj4ELj8ENS_18Kernel_traits_baseILj2560ES2_S2_S2_S2_fjLj128EEEEELb0ELb0ELb1ELb1EEEvNS_9BwdParamsE:
.text._ZN10layer_norm13ln_bwd_kernelINS_13Kernel_traitsI6__halfS2_S2_S2_fjLj2560ELj1ELj1ELj4ELj8ENS_18Kernel_traits_baseILj2560ES2_S2_S2_S2_fjLj128EEEEELb0ELb0ELb1ELb1EEEvNS_9BwdParamsE:
        /* <DEDUP_REMOVED lines=28> */
.L_x_1305:
[----:B------:R-:W-:-:S04]  /*01c0*/  SHF.L.U32 R3, R0, 0x3, RZ ;  /* 0x0000000300037819 */ /* 0x000fc800000006ff */
[----:B------:R-:W-:-:S04]  /*01d0*/  LOP3.LUT R3, R3, 0x3f8, RZ, 0xc0, !PT ;  /* 0x000003f803037812 */ /* 0x000fc800078ec0ff */
[----:B------:R-:W-:-:S04]  /*01e0*/  IADD3 R8, P0, R3, c[0x0][0x1b0], RZ ;  /* 0x00006c0003087a10 */ /* 0x000fc80007f1e0ff */
[----:B------:R-:W-:-:S05]  /*01f0*/  IADD3.X R9, RZ, c[0x0][0x1b4], RZ, P0, !PT ;  /* 0x00006d00ff097a10 */ /* 0x000fca00007fe4ff */
[----:B------:R-:W2:Y:S04]  /*0200*/  LDG.E.64 R4, [R8.64] ;  /* 0x0000000408047981 */ /* 0x000ea8000c1e1b00 */
[----:B------:R-:W3:Y:S04]  /*0210*/  LDG.E.64 R6, [R8.64+0x400] ;  /* 0x0004000408067981 */ /* 0x000ee8000c1e1b00 */
[----:B------:R-:W4:Y:S04]  /*0220*/  LDG.E.64 R10, [R8.64+0x800] ;  /* 0x00080004080a7981 */ /* 0x000f28000c1e1b00 */
        /* <DEDUP_REMOVED lines=34> */
[----:B0-----:R-:W-:Y:S01]  /*0450*/  HADD2.F32 R8, -RZ, R11.H0_H0 ;  /* 0x2000000bff087230 */ /* 0x001fe20000004100 */
[--C-:B-----5:R-:W-:Y:S01]  /*0460*/  SHF.R.U64 R21, R12, 0x10, R13.reuse ;  /* 0x000000100c157819 */ /* 0x120fe2000000120d */
[----:B------:R-:W-:Y:S01]  /*0470*/  HADD2.F32 R10, -RZ, R13.H0_H0 ;  /* 0x2000000dff0a7230 */ /* 0x000fe20000004100 */
[----:B------:R-:W-:Y:S01]  /*0480*/  SHF.R.U32.HI R22, RZ, 0x10, R13 ;  /* 0x00000010ff167819 */ /* 0x000fe2000001160d */
[----:B------:R-:W-:Y:S01]  /*0490*/  HADD2.F32 R9, -RZ, R12.H0_H0 ;  /* 0x2000000cff097230 */ /* 0x000fe20000004100 */
[----:B------:R-:W0:Y:S01]  /*04a0*/  LDC.U8 R13, c[0x0][0x1f0] ;  /* 0x00007c00ff0d7b82 */ /* 0x000e220000000000 */
        /* <DEDUP_REMOVED lines=14> */
.L_x_1387:
[----:B------:R-:W-:-:S05]  /*0590*/  MOV R139, 0x4 ;  /* 0x00000004008b7802 */ /* 0x000fca0000000f00 */
[----:B------:R-:W-:-:S05]  /*05a0*/  IMAD.WIDE R76, R2, R139, c[0x0][0x1d8] ;  /* 0x00007600024c7625 */ /* 0x000fca00078e028b */
[----:B------:R0:W2:Y:S01]  /*05b0*/  LDG.E R78, [R76.64] ;  /* 0x000000044c4e7981 */ /* 0x0000a2000c1e1900 */
[C---:B------:R-:W-:Y:S01]  /*05c0*/  IMAD R26, R2.reuse, c[0x0][0x168], RZ ;  /* 0x00005a00021a7a24 */ /* 0x040fe200078e02ff */
[----:B------:R-:W-:Y:S01]  /*05d0*/  MOV R117, 0x8 ;  /* 0x0000000800757802 */ /* 0x000fe20000000f00 */
        /* <DEDUP_REMOVED lines=31> */
.L_x_1308:
        /* <DEDUP_REMOVED lines=9> */
[-C--:B------:R-:W-:Y:S01]  /*0860*/  IMAD.WIDE.U32 R28, R28, R117.reuse, c[0x0][0x208] ;  /* 0x000082001c1c7625 */ /* 0x080fe200078e0075 */
[----:B------:R-:W-:Y:S01]  /*0870*/  IADD3 R30, R30, 0x200, RZ ;  /* 0x000002001e1e7810 */ /* 0x000fe20007ffe0ff */
[----:B------:R-:W2:Y:S01]  /*0880*/  LDG.E.64 R92, [R92.64] ;  /* 0x000000045c5c7981 */ /* 0x000ea2000c1e1b00 */
[C---:B------:R-:W-:Y:S01]  /*0890*/  IADD3 R100, R26.reuse, 0x180, RZ ;  /* 0x000001801a647810 */ /* 0x040fe20007ffe0ff */
[-C--:B------:R-:W-:Y:S02]  /*08a0*/  IMAD.WIDE.U32 R78, R26, R117.reuse, c[0x0][0x188] ;  /* 0x000062001a4e7625 */ /* 0x080fe400078e0075 */
[----:B------:R-:W3:Y:S02]  /*08b0*/  LDG.E.64 R28, [R28.64] ;  /* 0x000000041c1c7981 */ /* 0x000ee4000c1e1b00 */
[----:B------:R-:W-:-:S02]  /*08c0*/  IMAD.WIDE.U32 R90, R90, R117, c[0x0][0x208] ;  /* 0x000082005a5a7625 */ /* 0x000fc400078e0075 */
[----:B------:R-:W4:Y:S02]  /*08d0*/  LDG.E.64 R78, [R78.64] ;  /* 0x000000044e4e7981 */ /* 0x000f24000c1e1b00 */
[-C--:B------:R-:W-:Y:S02]  /*08e0*/  IMAD.WIDE.U32 R30, R30, R117.reuse, c[0x0][0x208] ;  /* 0x000082001e1e7625 */ /* 0x080fe400078e0075 */
[----:B------:R-:W2:Y:S02]  /*08f0*/  LDG.E.64 R90, [R90.64] ;  /* 0x000000045a5a7981 */ /* 0x000ea4000c1e1b00 */
[----:B------:R-:W-:Y:S02]  /*0900*/  IMAD.WIDE.U32 R80, R136, R117, c[0x0][0x188] ;  /* 0x0000620088507625 */ /* 0x000fe400078e0075 */
[----:B------:R-:W2:Y:S02]  /*0910*/  LDG.E.64 R30, [R30.64] ;  /* 0x000000041e1e7981 */ /* 0x000ea4000c1e1b00 */
[----:B------:R-:W-:-:S02]  /*0920*/  IMAD.WIDE R94, R2, R139, c[0x0][0x1a0] ;  /* 0x00006800025e7625 */ /* 0x000fc400078e028b */
[----:B------:R-:W2:Y:S02]  /*0930*/  LDG.E.64 R80, [R80.64] ;  /* 0x0000000450507981 */ /* 0x000ea4000c1e1b00 */
[-C--:B------:R-:W-:Y:S02]  /*0940*/  IMAD.WIDE.U32 R82, R135, R117.reuse, c[0x0][0x188] ;  /* 0x0000620087527625 */ /* 0x080fe400078e0075 */
[----:B------:R-:W2:Y:S02]  /*0950*/  LDG.E R27, [R94.64] ;  /* 0x000000045e1b7981 */ /* 0x000ea4000c1e1900 */
[-C--:B------:R-:W-:Y:S02]  /*0960*/  IMAD.WIDE.U32 R86, R100, R117.reuse, c[0x0][0x188] ;  /* 0x0000620064567625 */ /* 0x080fe400078e0075 */
[----:B------:R-:W2:Y:S02]  /*0970*/  LDG.E.64 R82, [R82.64] ;  /* 0x0000000452527981 */ /* 0x000ea4000c1e1b00 */
[----:B------:R-:W-:-:S02]  /*0980*/  IMAD.WIDE.U32 R84, R84, R117, c[0x0][0x208] ;  /* 0x0000820054547625 */ /* 0x000fc400078e0075 */
[----:B------:R-:W2:Y:S01]  /*0990*/  LDG.E.64 R86, [R86.64] ;  /* 0x0000000456567981 */ /* 0x000ea2000c1e1b00 */
[----:B------:R-:W-:-:S03]  /*09a0*/  IADD3 R112, R26, 0x200, RZ ;  /* 0x000002001a707810 */ /* 0x000fc60007ffe0ff */
[----:B------:R-:W2:Y:S02]  /*09b0*/  LDG.E.64 R84, [R84.64] ;  /* 0x0000000454547981 */ /* 0x000ea4000c1e1b00 */
[----:B------:R-:W-:-:S06]  /*09c0*/  IMAD.WIDE.U32 R88, R112, R117, c[0x0][0x188] ;  /* 0x0000620070587625 */ /* 0x000fcc00078e0075 */
[----:B------:R-:W2:Y:S01]  /*09d0*/  LDG.E.64 R88, [R88.64] ;  /* 0x0000000458587981 */ /* 0x000ea2000c1e1b00 */
        /* <DEDUP_REMOVED lines=10> */
[----:B---3--:R-:W-:Y:S02]  /*0a80*/  MOV R114, R28 ;  /* 0x0000001c00727202 */ /* 0x008fe40000000f00 */
[--C-:B0-----:R-:W-:Y:S02]  /*0a90*/  SHF.R.U64 R101, R28, 0x10, R29.reuse ;  /* 0x000000101c657819 */ /* 0x101fe4000000121d */
[----:B------:R-:W-:Y:S02]  /*0aa0*/  MOV R115, R29 ;  /* 0x0000001d00737202 */ /* 0x000fe40000000f00 */
[----:B------:R-:W-:Y:S02]  /*0ab0*/  SHF.R.U32.HI R117, RZ, 0x10, R29 ;  /* 0x00000010ff757819 */ /* 0x000fe4000001161d */
[--C-:B----4-:R-:W-:Y:S01]  /*0ac0*/  SHF.R.U64 R28, R78, 0x10, R79.reuse ;  /* 0x000000104e1c7819 */ /* 0x110fe2000000124f */
[----:B--2---:R-:W-:Y:S01]  /*0ad0*/  IMAD.MOV.U32 R99, RZ, RZ, R90 ;  /* 0x000000ffff637224 */ /* 0x004fe200078e005a */
[----:B------:R-:W-:Y:S01]  /*0ae0*/  SHF.R.U32.HI R29, RZ, 0x10, R79 ;  /* 0x00000010ff1d7819 */ /* 0x000fe2000001164f */
[----:B------:R-:W-:Y:S01]  /*0af0*/  HADD2.F32 R79, -RZ, R79.H0_H0 ;  /* 0x2000004fff4f7230 */ /* 0x000fe20000004100 */
[----:B------:R-:W-:-:S02]  /*0b00*/  SHF.R.U64 R98, R90, 0x10, R91 ;  /* 0x000000105a627819 */ /* 0x000fc4000000125b */
[----:B------:R-:W-:Y:S02]  /*0b10*/  MOV R116, R30 ;  /* 0x0000001e00747202 */ /* 0x000fe40000000f00 */
[----:B------:R-:W-:Y:S02]  /*0b20*/  SHF.R.U64 R112, R30, 0x10, R31 ;  /* 0x000000101e707819 */ /* 0x000fe4000000121f */
[----:B------:R-:W-:Y:S02]  /*0b30*/  SHF.R.U32.HI R90, RZ, 0x10, R81 ;  /* 0x00000010ff5a7819 */ /* 0x000fe40000011651 */
[----:B------:R-:W-:Y:S01]  /*0b40*/  FSEL R148, R27, RZ, !P0 ;  /* 0x000000ff1b947208 */ /* 0x000fe20004000000 */
[----:B------:R-:W-:Y:S02]  /*0b50*/  HADD2.F32 R27, -RZ, R28.H0_H0 ;  /* 0x2000001cff1b7230 */ /* 0x000fe40000004100 */
[----:B------:R-:W-:Y:S01]  /*0b60*/  HADD2.F32 R30, -RZ, R82.H0_H0 ;  /* 0x20000052ff1e7230 */ /* 0x000fe20000004100 */
[----:B------:R-:W-:Y:S01]  /*0b70*/  MOV R94, R92 ;  /* 0x0000005c005e7202 */ /* 0x000fe20000000f00 */
[----:B------:R-:W-:Y:S01]  /*0b80*/  FADD.FTZ R28, -R148, R79 ;  /* 0x0000004f941c7221 */ /* 0x000fe20000010100 */
[----:B------:R-:W-:-:S02]  /*0b90*/  SHF.R.U64 R96, R92, 0x10, R93 ;  /* 0x000000105c607819 */ /* 0x000fc4000000125d */
[----:B------:R-:W-:Y:S01]  /*0ba0*/  SHF.R.U64 R121, R86, 0x10, R87 ;  /* 0x0000001056797819 */ /* 0x000fe20000001257 */
[----:B------:R-:W-:Y:S01]  /*0bb0*/  HADD2.F32 R78, -RZ, R78.H0_H0 ;  /* 0x2000004eff4e7230 */ /* 0x000fe20000004100 */
[----:B------:R-:W-:Y:S01]  /*0bc0*/  MOV R77, R31 ;  /* 0x0000001f004d7202 */ /* 0x000fe20000000f00 */
[----:B------:R-:W-:Y:S01]  /*0bd0*/  HADD2.F32 R79, -RZ, R90.H0_H0 ;  /* 0x2000005aff4f7230 */ /* 0x000fe20000004100 */
[----:B------:R-:W-:Y:S02]  /*0be0*/  MOV R72, R84 ;  /* 0x0000005400487202 */ /* 0x000fe40000000f00 */
[----:B------:R-:W-:Y:S02]  /*0bf0*/  SHF.R.U64 R73, R84, 0x10, R85 ;  /* 0x0000001054497819 */ /* 0x000fe40000001255 */
[----:B------:R-:W-:Y:S01]  /*0c00*/  SHF.R.U32.HI R113, RZ, 0x10, R31 ;  /* 0x00000010ff717819 */ /* 0x000fe2000001161f */
[----:B------:R-:W-:Y:S01]  /*0c10*/  FADD.FTZ R90, -R148, R30 ;  /* 0x0000001e945a7221 */ /* 0x000fe20000010100 */
[----:B------:R-:W-:Y:S01]  /*0c20*/  SHF.R.U64 R31, R80, 0x10, R81 ;  /* 0x00000010501f7819 */ /* 0x000fe20000001251 */
[----:B------:R-:W-:Y:S01]  /*0c30*/  HADD2.F32 R80, -RZ, R80.H0_H0 ;  /* 0x20000050ff507230 */ /* 0x000fe20000004100 */
[----:B------:R-:W-:-:S02]  /*0c40*/  SHF.R.U64 R92, R82, 0x10, R83 ;  /* 0x00000010525c7819 */ /* 0x000fc40000001253 */
[----:B------:R-:W-:Y:S01]  /*0c50*/  SHF.R.U32.HI R84, RZ, 0x10, R83 ;  /* 0x00000010ff547819 */ /* 0x000fe20000011653 */
[----:B------:R-:W-:Y:S01]  /*0c60*/  HADD2.F32 R83, -RZ, R83.H0_H0 ;  /* 0x20000053ff537230 */ /* 0x000fe20000004100 */
[C---:B------:R-:W-:Y:S01]  /*0c70*/  FADD.FTZ R30, -R148.reuse, R27 ;  /* 0x0000001b941e7221 */ /* 0x040fe20000010100 */
[----:B------:R-:W-:Y:S01]  /*0c80*/  HADD2.F32 R29, -RZ, R29.H0_H0 ;  /* 0x2000001dff1d7230 */ /* 0x000fe20000004100 */
[----:B------:R-:W-:Y:S01]  /*0c90*/  SHF.R.U32.HI R119, RZ, 0x10, R87 ;  /* 0x00000010ff777819 */ /* 0x000fe20000011657 */
[----:B------:R-:W-:Y:S01]  /*0ca0*/  HADD2.F32 R27, -RZ, R121.H0_H0 ;  /* 0x20000079ff1b7230 */ /* 0x000fe20000004100 */
[C---:B------:R-:W-:Y:S01]  /*0cb0*/  FADD.FTZ R78, -R148.reuse, R78 ;  /* 0x0000004e944e7221 */ /* 0x040fe20000010100 */
[----:B------:R-:W-:Y:S01]  /*0cc0*/  HADD2.F32 R31, -RZ, R31.H0_H0 ;  /* 0x2000001fff1f7230 */ /* 0x000fe20000004100 */
[C---:B------:R-:W-:Y:S02]  /*0cd0*/  FADD.FTZ R82, -R148.reuse, R80 ;  /* 0x0000005094527221 */ /* 0x040fe40000010100 */
[C---:B------:R-:W-:Y:S01]  /*0ce0*/  FADD.FTZ R118, -R148.reuse, R83 ;  /* 0x0000005394767221 */ /* 0x040fe20000010100 */
[----:B------:R-:W-:Y:S01]  /*0cf0*/  HADD2.F32 R83, -RZ, R84.H0_H0 ;  /* 0x20000054ff537230 */ /* 0x000fe20000004100 */
[C---:B------:R-:W-:Y:S01]  /*0d00*/  FADD.FTZ R80, -R148.reuse, R29 ;  /* 0x0000001d94507221 */ /* 0x040fe20000010100 */
[----:B------:R-:W-:Y:S01]  /*0d10*/  HADD2.F32 R29, -RZ, R119.H0_H0 ;  /* 0x20000077ff1d7230 */ /* 0x000fe20000004100 */
[----:B------:R-:W-:Y:S01]  /*0d20*/  FADD.FTZ R124, -R148, R27 ;  /* 0x0000001b947c7221 */ /* 0x000fe20000010100 */
[----:B------:R-:W-:Y:S01]  /*0d30*/  MOV R76, R91 ;  /* 0x0000005b004c7202 */ /* 0x000fe20000000f00 */
[----:B-----5:R-:W-:Y:S01]  /*0d40*/  FMUL.FTZ R27, R25, R78 ;  /* 0x0000004e191b7220 */ /* 0x020fe20000410000 */
[----:B-1----:R-:W-:Y:S01]  /*0d50*/  SHF.R.U32.HI R74, RZ, 0x10, R91 ;  /* 0x00000010ff4a7819 */ /* 0x002fe2000001165b */
[----:B------:R-:W-:Y:S01]  /*0d60*/  HADD2.F32 R78, -RZ, R94.H0_H0 ;  /* 0x2000005eff4e7230 */ /* 0x000fe20000004100 */
[----:B------:R-:W-:Y:S01]  /*0d70*/  SHF.R.U64 R97, R88, 0x10, R89 ;  /* 0x0000001058617819 */ /* 0x000fe20000001259 */
[----:B------:R-:W-:Y:S01]  /*0d80*/  HADD2.F32 R91, -RZ, R88.H0_H0 ;  /* 0x20000058ff5b7230 */ /* 0x000fe20000004100 */
[C---:B------:R-:W-:Y:S01]  /*0d90*/  FADD.FTZ R84, -R148.reuse, R31 ;  /* 0x0000001f94547221 */ /* 0x040fe20000010100 */
[----:B------:R-:W-:Y:S01]  /*0da0*/  MOV R95, R93 ;  /* 0x0000005d005f7202 */ /* 0x000fe20000000f00 */
[C---:B------:R-:W-:Y:S01]  /*0db0*/  FADD.FTZ R88, -R148.reuse, R79 ;  /* 0x0000004f94587221 */ /* 0x040fe20000010100 */
[----:B------:R-:W-:Y:S01]  /*0dc0*/  SHF.R.U32.HI R93, RZ, 0x10, R93 ;  /* 0x00000010ff5d7819 */ /* 0x000fe2000001165d */
[----:B------:R-:W-:-:S02]  /*0dd0*/  FADD.FTZ R120, -R148, R83 ;  /* 0x0000005394787221 */ /* 0x000fc40000010100 */
[C---:B------:R-:W-:Y:S02]  /*0de0*/  FADD.FTZ R140, -R148.reuse, R29 ;  /* 0x0000001d948c7221 */ /* 0x040fe40000010100 */
[C---:B------:R-:W-:Y:S01]  /*0df0*/  FMUL.FTZ R83, R25.reuse, R118 ;  /* 0x0000007619537220 */ /* 0x040fe20000410000 */
[----:B------:R-:W-:Y:S01]  /*0e00*/  HADD2.F32 R118, -RZ, R96.H0_H0 ;  /* 0x20000060ff767230 */ /* 0x000fe20000004100 */
[C---:B------:R-:W-:Y:S02]  /*0e10*/  FMUL.FTZ R29, R25.reuse, R82 ;  /* 0x00000052191d7220 */ /* 0x040fe40000410000 */
[----:B------:R-:W-:Y:S02]  /*0e20*/  FMUL.FTZ R82, R25, R84 ;  /* 0x0000005419527220 */ /* 0x000fe40000410000 */
[----:B------:R-:W-:Y:S01]  /*0e30*/  FMUL.FTZ R96, R3, R78 ;  /* 0x0000004e03607220 */ /* 0x000fe20000410000 */
[----:B------:R-:W-:Y:S01]  /*0e40*/  HADD2.F32 R81, -RZ, R81.H0_H0 ;  /* 0x20000051ff517230 */ /* 0x000fe20000004100 */
[C---:B------:R-:W-:Y:S01]  /*0e50*/  FMUL.FTZ R84, R25.reuse, R88 ;  /* 0x0000005819547220 */ /* 0x040fe20000410000 */
[----:B------:R-:W-:Y:S01]  /*0e60*/  HADD2.F32 R31, -RZ, R97.H0_H0 ;  /* 0x20000061ff1f7230 */ /* 0x000fe20000004100 */
[C---:B------:R-:W-:Y:S01]  /*0e70*/  FMUL.FTZ R88, R25.reuse, R120 ;  /* 0x0000007819587220 */ /* 0x040fe20000410000 */
[----:B------:R-:W-:Y:S01]  /*0e80*/  HADD2.F32 R95, -RZ, R95.H0_H0 ;  /* 0x2000005fff5f7230 */ /* 0x000fe20000004100 */
[C---:B------:R-:W-:Y:S01]  /*0e90*/  FMUL.FTZ R28, R25.reuse, R28 ;  /* 0x0000001c191c7220 */ /* 0x040fe20000410000 */
[----:B------:R-:W-:Y:S01]  /*0ea0*/  HADD2.F32 R97, -RZ, R93.H0_H0 ;  /* 0x2000005dff617230 */ /* 0x000fe20000004100 */
[----:B------:R-:W-:Y:S01]  /*0eb0*/  FMUL.FTZ R30, R25, R30 ;  /* 0x0000001e191e7220 */ /* 0x000fe20000410000 */
[----:B------:R-:W-:Y:S01]  /*0ec0*/  HADD2.F32 R79, -RZ, R76.H0_H0 ;  /* 0x2000004cff4f7230 */ /* 0x000fe20000004100 */
[----:B------:R-:W-:Y:S01]  /*0ed0*/  FMUL.FTZ R93, R15, R118 ;  /* 0x000000760f5d7220 */ /* 0x000fe20000410000 */
[----:B------:R-:W-:Y:S01]  /*0ee0*/  HADD2.F32 R120, -RZ, R73.H0_H0 ;  /* 0x20000049ff787230 */ /* 0x000fe20000004100 */
[----:B------:R-:W-:Y:S01]  /*0ef0*/  FADD.FTZ R76, RZ, R96 ;  /* 0x00000060ff4c7221 */ /* 0x000fe20000010000 */
[----:B------:R-:W-:Y:S01]  /*0f00*/  MOV R75, R85 ;  /* 0x00000055004b7202 */ /* 0x000fe20000000f00 */
[----:B------:R-:W-:Y:S01]  /*0f10*/  FFMA.FTZ R73, R27, R96, RZ ;  /* 0x000000601b497223 */ /* 0x000fe200000100ff */
[----:B------:R-:W-:Y:S01]  /*0f20*/  SHF.R.U32.HI R100, RZ, 0x10, R85 ;  /* 0x00000010ff647819 */ /* 0x000fe20000011655 */
[----:B------:R-:W-:Y:S01]  /*0f30*/  HADD2.F32 R85, -RZ, R86.H0_H0 ;  /* 0x20000056ff557230 */ /* 0x000fe20000004100 */
[----:B------:R-:W-:-:S02]  /*0f40*/  FADD.FTZ R86, -R148, R81 ;  /* 0x0000005194567221 */ /* 0x000fc40000010100 */
[----:B------:R-:W-:Y:S02]  /*0f50*/  FMUL.FTZ R80, R25, R80 ;  /* 0x0000005019507220 */ /* 0x000fe40000410000 */
[----:B------:R-:W-:Y:S02]  /*0f60*/  FADD.FTZ R54, R54, R95 ;  /* 0x0000005f36367221 */ /* 0x000fe40000010000 */
[-C--:B------:R-:W-:Y:S02]  /*0f70*/  FFMA.FTZ R34, R28, R95.reuse, R34 ;  /* 0x0000005f1c227223 */ /* 0x080fe40000010022 */
[----:B------:R-:W-:Y:S02]  /*0f80*/  FMUL.FTZ R95, R4, R95 ;  /* 0x0000005f045f7220 */ /* 0x000fe40000410000 */
[----:B------:R-:W-:Y:S02]  /*0f90*/  FADD.FTZ R76, R76, R93 ;  /* 0x0000005d4c4c7221 */ /* 0x000fe40000010000 */
[----:B------:R-:W-:Y:S01]  /*0fa0*/  FFMA.FTZ R73, R30, R93, R73 ;  /* 0x0000005d1e497223 */ /* 0x000fe20000010049 */
        /* <DEDUP_REMOVED lines=9> */
[----:B------:R-:W-:-:S02]  /*1040*/  FADD.FTZ R52, R52, R78 ;  /* 0x0000004e34347221 */ /* 0x000fc40000010000 */
[----:B------:R-:W-:Y:S01]  /*1050*/  FFMA.FTZ R32, R27, R78, R32 ;  /* 0x0000004e1b207223 */ /* 0x000fe20000010020 */
[----:B------:R-:W-:Y:S01]  /*1060*/  HADD2.F32 R78, -RZ, R98.H0_H0 ;  /* 0x20000062ff4e7230 */ /* 0x000fe20000004100 */
[----:B------:R-:W-:Y:S02]  /*1070*/  FADD.FTZ R50, R50, R79 ;  /* 0x0000004f32327221 */ /* 0x000fe40000010000 */
[-C--:B------:R-:W-:Y:S02]  /*1080*/  FFMA.FTZ R70, R31, R79.reuse, R70 ;  /* 0x0000004f1f467223 */ /* 0x080fe40000010046 */
[----:B------:R-:W-:Y:S02]  /*1090*/  FMUL.FTZ R100, R6, R79 ;  /* 0x0000004f06647220 */ /* 0x000fe40000410000 */
[----:B------:R-:W-:Y:S02]  /*10a0*/  FMUL.FTZ R98, R5, R99 ;  /* 0x0000006305627220 */ /* 0x000fe40000410000 */
[----:B------:R-:W-:-:S02]  /*10b0*/  FADD.FTZ R79, R76, R97 ;  /* 0x000000614c4f7221 */ /* 0x000fc40000010000 */
[----:B------:R-:W-:Y:S01]  /*10c0*/  FFMA.FTZ R73, R80, R97, R73 ;  /* 0x0000006150497223 */ /* 0x000fe20000010049 */
[----:B------:R-:W-:Y:S01]  /*10d0*/  HADD2.F32 R75, -RZ, R75.H0_H0 ;  /* 0x2000004bff4b7230 */ /* 0x000fe20000004100 */
[----:B------:R-:W-:Y:S01]  /*10e0*/  FADD.FTZ R122, -R148, R85 ;  /* 0x00000055947a7221 */ /* 0x000fe20000010100 */
[----:B------:R-:W-:Y:S01]  /*10f0*/  HADD2.F32 R81, -RZ, R92.H0_H0 ;  /* 0x2000005cff517230 */ /* 0x000fe20000004100 */
[----:B------:R-:W-:Y:S02]  /*1100*/  FADD.FTZ R48, R48, R99 ;  /* 0x0000006330307221 */ /* 0x000fe40000010000 */
[----:B------:R-:W-:Y:S02]  /*1110*/  FFMA.FTZ R68, R29, R99, R68 ;  /* 0x000000631d447223 */ /* 0x000fe40000010044 */
[----:B------:R-:W-:Y:S02]  /*1120*/  FMUL.FTZ R99, R17, R78 ;  /* 0x0000004e11637220 */ /* 0x000fe40000410000 */
[----:B------:R-:W-:-:S02]  /*1130*/  FADD.FTZ R76, R79, R98 ;  /* 0x000000624f4c7221 */ /* 0x000fc40000010000 */
[----:B------:R-:W-:Y:S02]  /*1140*/  FFMA.FTZ R73, R29, R98, R73 ;  /* 0x000000621d497223 */ /* 0x000fe40000010049 */
[----:B------:R-:W-:Y:S01]  /*1150*/  FMUL.FTZ R85, R25, R122 ;  /* 0x0000007a19557220 */ /* 0x000fe20000410000 */
[----:B------:R-:W-:Y:S01]  /*1160*/  HADD2.F32 R122, -RZ, R114.H0_H0 ;  /* 0x20000072ff7a7230 */ /* 0x000fe20000004100 */
[----:B------:R-:W-:Y:S02]  /*1170*/  FADD.FTZ R53, R53, R118 ;  /* 0x0000007635357221 */ /* 0x000fe40000010000 */
[----:B------:R-:W-:Y:S01]  /*1180*/  FFMA.FTZ R33, R30, R118, R33 ;  /* 0x000000761e217223 */ /* 0x000fe20000010021 */
[----:B------:R-:W-:Y:S01]  /*1190*/  HADD2.F32 R118, -RZ, R74.H0_H0 ;  /* 0x2000004aff767230 */ /* 0x000fe20000004100 */
[----:B------:R-:W-:Y:S02]  /*11a0*/  FADD.FTZ R46, R46, R75 ;  /* 0x0000004b2e2e7221 */ /* 0x000fe40000010000 */
[----:B------:R-:W-:-:S02]  /*11b0*/  FFMA.FTZ R66, R83, R75, R66 ;  /* 0x0000004b53427223 */ /* 0x000fc40000010042 */
[----:B------:R-:W-:Y:S02]  /*11c0*/  FMUL.FTZ R114, R8, R75 ;  /* 0x0000004b08727220 */ /* 0x000fe40000410000 */
[----:B------:R-:W-:Y:S02]  /*11d0*/  FADD.FTZ R92, -R148, R81 ;  /* 0x00000051945c7221 */ /* 0x000fe40000010100 */
[----:B------:R-:W-:Y:S02]  /*11e0*/  FADD.FTZ R75, R76, R99 ;  /* 0x000000634c4b7221 */ /* 0x000fe40000010000 */
[----:B------:R-:W-:Y:S02]  /*11f0*/  FFMA.FTZ R73, R82, R99, R73 ;  /* 0x0000006352497223 */ /* 0x000fe40000010049 */
[C---:B------:R-:W-:Y:S01]  /*1200*/  FMUL.FTZ R81, R25.reuse, R90 ;  /* 0x0000005a19517220 */ /* 0x040fe20000410000 */
[----:B------:R-:W-:Y:S01]  /*1210*/  HADD2.F32 R119, -RZ, R72.H0_H0 ;  /* 0x20000048ff777230 */ /* 0x000fe20000004100 */
[----:B------:R-:W-:Y:S01]  /*1220*/  FMUL.FTZ R90, R25, R124 ;  /* 0x0000007c195a7220 */ /* 0x000fe20000410000 */
[----:B------:R-:W-:Y:S01]  /*1230*/  HADD2.F32 R124, -RZ, R101.H0_H0 ;  /* 0x20000065ff7c7230 */ /* 0x000fe20000004100 */
[----:B------:R-:W-:-:S02]  /*1240*/  FMUL.FTZ R101, R18, R118 ;  /* 0x0000007612657220 */ /* 0x000fc40000410000 */
[----:B------:R-:W-:Y:S02]  /*1250*/  FADD.FTZ R76, R75, R100 ;  /* 0x000000644b4c7221 */ /* 0x000fe40000010000 */
[----:B------:R-:W-:Y:S01]  /*1260*/  FFMA.FTZ R73, R31, R100, R73 ;  /* 0x000000641f497223 */ /* 0x000fe20000010049 */
[----:B------:R-:W-:Y:S01]  /*1270*/  HADD2.F32 R74, -RZ, R112.H0_H0 ;  /* 0x20000070ff4a7230 */ /* 0x000fe20000004100 */
[----:B------:R-:W-:Y:S02]  /*1280*/  FMUL.FTZ R112, R7, R119 ;  /* 0x0000007707707220 */ /* 0x000fe40000410000 */
[----:B------:R-:W-:Y:S02]  /*1290*/  FADD.FTZ R75, R76, R101 ;  /* 0x000000654c4b7221 */ /* 0x000fe40000010000 */
[----:B------:R-:W-:Y:S01]  /*12a0*/  FFMA.FTZ R73, R84, R101, R73 ;  /* 0x0000006554497223 */ /* 0x000fe20000010049 */
[----:B------:R-:W-:Y:S01]  /*12b0*/  HADD2.F32 R72, -RZ, R113.H0_H0 ;  /* 0x20000071ff487230 */ /* 0x000fe20000004100 */
[----:B------:R-:W-:-:S02]  /*12c0*/  FMUL.FTZ R86, R25, R92 ;  /* 0x0000005c19567220 */ /* 0x000fc40000410000 */
[----:B------:R-:W-:Y:S02]  /*12d0*/  FMUL.FTZ R113, R19, R120 ;  /* 0x0000007813717220 */ /* 0x000fe40000410000 */
[----:B------:R-:W-:Y:S02]  /*12e0*/  FADD.FTZ R76, R75, R112 ;  /* 0x000000704b4c7221 */ /* 0x000fe40000010000 */
[----:B------:R-:W-:Y:S02]  /*12f0*/  FFMA.FTZ R73, R81, R112, R73 ;  /* 0x0000007051497223 */ /* 0x000fe40000010049 */
[----:B------:R-:W-:Y:S02]  /*1300*/  FADD.FTZ R75, R76, R113 ;  /* 0x000000714c4b7221 */ /* 0x000fe40000010000 */
[----:B------:R-:W-:Y:S01]  /*1310*/  FFMA.FTZ R73, R86, R113, R73 ;  /* 0x0000007156497223 */ /* 0x000fe20000010049 */
[----:B------:R-:W-:Y:S01]  /*1320*/  HADD2.F32 R123, -RZ, R115.H0_H0 ;  /* 0x20000073ff7b7230 */ /* 0x000fe20000004100 */
[----:B------:R-:W-:-:S02]  /*1330*/  FMUL.FTZ R115, R20, R121 ;  /* 0x0000007914737220 */ /* 0x000fc40000410000 */
[----:B------:R-:W-:Y:S02]  /*1340*/  FADD.FTZ R76, R75, R114 ;  /* 0x000000724b4c7221 */ /* 0x000fe40000010000 */
[----:B------:R-:W-:Y:S01]  /*1350*/  FFMA.FTZ R73, R83, R114, R73 ;  /* 0x0000007253497223 */ /* 0x000fe20000010049 */
[----:B------:R-:W-:Y:S01]  /*1360*/  HADD2.F32 R87, -RZ, R87.H0_H0 ;  /* 0x20000057ff577230 */ /* 0x000fe20000004100 */
[----:B------:R-:W-:Y:S02]  /*1370*/  FADD.FTZ R51, R51, R118 ;  /* 0x0000007633337221 */ /* 0x000fe40000010000 */
[----:B------:R-:W-:Y:S02]  /*1380*/  FFMA.FTZ R71, R84, R118, R71 ;  /* 0x0000007654477223 */ /* 0x000fe40000010047 */
[----:B------:R-:W-:Y:S02]  /*1390*/  FMUL.FTZ R118, R9, R122 ;  /* 0x0000007a09767220 */ /* 0x000fe40000410000 */
[----:B------:R-:W-:-:S02]  /*13a0*/  FADD.FTZ R75, R76, R115 ;  /* 0x000000734c4b7221 */ /* 0x000fc40000010000 */
[----:B------:R-:W-:Y:S02]  /*13b0*/  FFMA.FTZ R73, R88, R115, R73 ;  /* 0x0000007358497223 */ /* 0x000fe40000010049 */
[----:B------:R-:W-:Y:S02]  /*13c0*/  FADD.FTZ R44, R44, R119 ;  /* 0x000000772c2c7221 */ /* 0x000fe40000010000 */
[----:B------:R-:W-:Y:S02]  /*13d0*/  FFMA.FTZ R64, R81, R119, R64 ;  /* 0x0000007751407223 */ /* 0x000fe40000010040 */
[----:B------:R-:W-:Y:S02]  /*13e0*/  FADD.FTZ R138, -R148, R87 ;  /* 0x00000057948a7221 */ /* 0x000fe40000010100 */
[----:B------:R-:W-:Y:S02]  /*13f0*/  FMUL.FTZ R119, R21, R124 ;  /* 0x0000007c15777220 */ /* 0x000fe40000410000 */
[----:B------:R-:W-:-:S02]  /*1400*/  FADD.FTZ R76, R75, R118 ;  /* 0x000000764b4c7221 */ /* 0x000fc40000010000 */
[----:B------:R-:W-:Y:S01]  /*1410*/  FFMA.FTZ R73, R85, R118, R73 ;  /* 0x0000007655497223 */ /* 0x000fe20000010049 */
[----:B------:R-:W-:Y:S01]  /*1420*/  HADD2.F32 R117, -RZ, R117.H0_H0 ;  /* 0x20000075ff757230 */ /* 0x000fe20000004100 */
[----:B------:R-:W-:Y:S02]  /*1430*/  FADD.FTZ R45, R45, R120 ;  /* 0x000000782d2d7221 */ /* 0x000fe40000010000 */
[----:B------:R-:W-:Y:S01]  /*1440*/  FFMA.FTZ R65, R86, R120, R65 ;  /* 0x0000007856417223 */ /* 0x000fe20000010041 */
[----:B------:R-:W-:Y:S01]  /*1450*/  SHF.R.U32.HI R126, RZ, 0x10, R89 ;  /* 0x00000010ff7e7819 */ /* 0x000fe20000011659 */
[----:B------:R-:W-:Y:S02]  /*1460*/  FMUL.FTZ R87, R25, R138 ;  /* 0x0000008a19577220 */ /* 0x000fe40000410000 */
[----:B------:R-:W-:Y:S02]  /*1470*/  FMUL.FTZ R120, R10, R123 ;  /* 0x0000007b0a787220 */ /* 0x000fe40000410000 */
[----:B------:R-:W-:-:S02]  /*1480*/  FADD.FTZ R75, R76, R119 ;  /* 0x000000774c4b7221 */ /* 0x000fc40000010000 */
[----:B------:R-:W-:Y:S01]  /*1490*/  FFMA.FTZ R73, R90, R119, R73 ;  /* 0x000000775a497223 */ /* 0x000fe20000010049 */
[----:B------:R-:W-:Y:S01]  /*14a0*/  HADD2.F32 R89, -RZ, R89.H0_H0 ;  /* 0x20000059ff597230 */ /* 0x000fe20000004100 */
[----:B------:R-:W-:Y:S01]  /*14b0*/  FADD.FTZ R47, R47, R121 ;  /* 0x000000792f2f7221 */ /* 0x000fe20000010000 */
[----:B------:R-:W-:Y:S01]  /*14c0*/  HADD2.F32 R116, -RZ, R116.H0_H0 ;  /* 0x20000074ff747230 */ /* 0x000fe20000004100 */
[----:B------:R-:W-:Y:S02]  /*14d0*/  FFMA.FTZ R67, R88, R121, R67 ;  /* 0x0000007958437223 */ /* 0x000fe40000010043 */
[----:B------:R-:W-:Y:S02]  /*14e0*/  FADD.FTZ R142, -R148, R91 ;  /* 0x0000005b948e7221 */ /* 0x000fe40000010100 */
[----:B------:R-:W-:Y:S02]  /*14f0*/  FMUL.FTZ R92, R25, R140 ;  /* 0x0000008c195c7220 */ /* 0x000fe40000410000 */
[----:B------:R-:W-:-:S02]  /*1500*/  FMUL.FTZ R121, R22, R117 ;  /* 0x0000007516797220 */ /* 0x000fc40000410000 */
[----:B------:R-:W-:Y:S02]  /*1510*/  FADD.FTZ R76, R75, R120 ;  /* 0x000000784b4c7221 */ /* 0x000fe40000010000 */
[----:B------:R-:W-:Y:S02]  /*1520*/  FFMA.FTZ R73, R87, R120, R73 ;  /* 0x0000007857497223 */ /* 0x000fe40000010049 */
[----:B------:R-:W-:Y:S02]  /*1530*/  FADD.FTZ R146, -R148, R89 ;  /* 0x0000005994927221 */ /* 0x000fe40000010100 */
[----:B------:R-:W-:Y:S02]  /*1540*/  FMUL.FTZ R94, R25, R144 ;  /* 0x00000090195e7220 */ /* 0x000fe40000410000 */
[----:B------:R-:W-:Y:S02]  /*1550*/  FADD.FTZ R40, R40, R122 ;  /* 0x0000007a28287221 */ /* 0x000fe40000010000 */
[----:B------:R-:W-:-:S02]  /*1560*/  FFMA.FTZ R60, R85, R122, R60 ;  /* 0x0000007a553c7223 */ /* 0x000fc4000001003c */
[----:B------:R-:W-:Y:S02]  /*1570*/  FMUL.FTZ R89, R25, R142 ;  /* 0x0000008e19597220 */ /* 0x000fe40000410000 */
[----:B------:R-:W-:Y:S02]  /*1580*/  FMUL.FTZ R122, R11, R116 ;  /* 0x000000740b7a7220 */ /* 0x000fe40000410000 */
[----:B------:R-:W-:Y:S02]  /*1590*/  FADD.FTZ R75, R76, R121 ;  /* 0x000000794c4b7221 */ /* 0x000fe40000010000 */
[----:B------:R-:W-:Y:S01]  /*15a0*/  FFMA.FTZ R73, R92, R121, R73 ;  /* 0x000000795c497223 */ /* 0x000fe20000010049 */
[----:B------:R-:W-:Y:S01]  /*15b0*/  HADD2.F32 R126, -RZ, R126.H0_H0 ;  /* 0x2000007eff7e7230 */ /* 0x000fe20000004100 */
[----:B------:R-:W-:Y:S01]  /*15c0*/  FADD.FTZ R42, R42, R123 ;  /* 0x0000007b2a2a7221 */ /* 0x000fe20000010000 */
[----:B------:R-:W-:Y:S01]  /*15d0*/  HADD2.F32 R77, -RZ, R77.H0_H0 ;  /* 0x2000004dff4d7230 */ /* 0x000fe20000004100 */
        /* <DEDUP_REMOVED lines=8> */
[----:B------:R-:W-:Y:S02]  /*1660*/  FADD.FTZ R126, -R148, R126 ;  /* 0x0000007e947e7221 */ /* 0x000fe40000010100 */
[----:B------:R-:W-:Y:S02]  /*1670*/  FMUL.FTZ R91, R25, R146 ;  /* 0x00000092195b7220 */ /* 0x000fe40000410000 */
        /* <DEDUP_REMOVED lines=19> */
.L_x_1309:
[----:B0-----:R-:W-:Y:S05]  /*17b0*/  BSYNC B0 ;  /* 0x0000000000007941 */ /* 0x001fea0003800000 */
.L_x_1307:
[----:B------:R-:W-:Y:S02]  /*17c0*/  LOP3.LUT P2, RZ, R14, 0xff, RZ, 0xc0, !PT ;  /* 0x000000ff0eff7812 */ /* 0x000fe4000784c0ff */
[----:B------:R-:W-:Y:S02]  /*17d0*/  SHF.R.U32.HI R74, RZ, 0x5, R0 ;  /* 0x00000005ff4a7819 */ /* 0x000fe40000011600 */
[----:B------:R-:W-:-:S02]  /*17e0*/  LOP3.LUT P0, RZ, R0, 0x1f, RZ, 0xc0, !PT ;  /* 0x0000001f00ff7812 */ /* 0x000fc4000780c0ff */
[----:B------:R-:W-:-:S07]  /*17f0*/  LOP3.LUT R138, R74, 0x7fffffc, RZ, 0xc0, !PT ;  /* 0x07fffffc4a8a7812 */ /* 0x000fce00078ec0ff */
[----:B------:R-:W-:Y:S01]  /*1800*/  @!P2 IADD3 R138, R138, 0x4, RZ ;  /* 0x000000048a8aa810 */ /* 0x000fe20007ffe0ff */
[----:B------:R-:W-:Y:S05]  /*1810*/  BRA.DIV ~URZ, `(.L_x_1310) ;  /* 0x000022527f007947 */ /* 0x000fea000b800000 */
[----:B------:R0:W1:Y:S02]  /*1820*/  SHFL.DOWN PT, R75, R78, 0x10, 0x1f ;  /* 0x0a001f004e4b7f89 */ /* 0x00006400000e0000 */
.L_x_1388:
        /* <DEDUP_REMOVED lines=18> */
.L_x_1389:
        /* <DEDUP_REMOVED lines=22> */
[----:B------:R-:W-:Y:S01]  /*1ab0*/  HFMA2.MMA R76, -RZ, RZ, 0, 0 ;  /* 0x00000000ff4c7435 */ /* 0x000fe200000001ff */
[----:B------:R-:W-:-:S02]  /*1ac0*/  FADD.FTZ R72, R72, R77 ;  /* 0x0000004d48487221 */ /* 0x000fc40000010000 */
[----:B------:R-:W-:Y:S02]  /*1ad0*/  FADD.FTZ R78, R78, R137 ;  /* 0x000000894e4e7221 */ /* 0x000fe40000010000 */
[----:B------:R-:W-:Y:S01]  /*1ae0*/  FADD.FTZ R72, R79, R72 ;  /* 0x000000484f487221 */ /* 0x000fe20000010000 */
[----:B------:R-:W-:Y:S01]  /*1af0*/  @P2 LEA.HI.SX32 R76, R73, R74, 0x1e ;  /* 0x0000004a494c2211 */ /* 0x000fe200078ff2ff */
[----:B------:R-:W-:Y:S02]  /*1b00*/  FMUL.FTZ R78, R78, c[0x0][0x1e0] ;  /* 0x000078004e4e7a20 */ /* 0x000fe40000410000 */
[----:B------:R-:W-:-:S03]  /*1b10*/  FMUL.FTZ R77, R72, c[0x0][0x1e0] ;  /* 0x00007800484d7a20 */ /* 0x000fc60000410000 */
[----:B------:R-:W-:Y:S01]  /*1b20*/  FSEL R78, R78, RZ, !P0 ;  /* 0x000000ff4e4e7208 */ /* 0x000fe20004000000 */
[----:B------:R-:W-:Y:S05]  /*1b30*/  @P1 BRA `(.L_x_1313) ;  /* 0x0000008000001947 */ /* 0x000fea0003800000 */
[----:B------:R-:W-:Y:S01]  /*1b40*/  ULDC.64 UR6, c[0x0][0x218] ;  /* 0x0000860000067ab9 */ /* 0x000fe20000000a00 */
[----:B------:R-:W-:Y:S01]  /*1b50*/  MOV R72, RZ ;  /* 0x000000ff00487202 */ /* 0x000fe20000000f00 */
[----:B------:R-:W-:-:S04]  /*1b60*/  UISETP.NE.U32.AND UP0, UPT, URZ, UR6, UPT ;  /* 0x000000063f00728c */ /* 0x000fc8000bf05070 */
[----:B------:R-:W-:-:S06]  /*1b70*/  UISETP.NE.AND.EX UP0, UPT, URZ, UR7, UPT, UP0 ;  /* 0x000000073f00728c */ /* 0x000fcc000bf05300 */
[----:B------:R-:W-:-:S13]  /*1b80*/  PLOP3.LUT P3, PT, PT, PT, UP0, 0x80, 0x0 ;  /* 0x000000000000781c */ /* 0x000fda0003f6f008 */
[----:B------:R-:W-:Y:S05]  /*1b90*/  @!P3 BRA `(.L_x_1314) ;  /* 0x000000b00000b947 */ /* 0x000fea0003800000 */
[----:B------:R-:W-:Y:S01]  /*1ba0*/  HADD2.F32 R72, -RZ, R110.H0_H0 ;  /* 0x2000006eff487230 */ /* 0x000fe20000004100 */
[----:B------:R-:W-:Y:S05]  /*1bb0*/  BRA `(.L_x_1314) ;  /* 0x0000009000007947 */ /* 0x000fea0003800000 */
.L_x_1313:
        /* <DEDUP_REMOVED lines=9> */
.L_x_1314:
[----:B------:R-:W-:Y:S05]  /*1c50*/  BSYNC B0 ;  /* 0x0000000000007941 */ /* 0x000fea0003800000 */
.L_x_1312:
        /* <DEDUP_REMOVED lines=14> */
.L_x_1316:
[----:B------:R-:W-:Y:S01]  /*1d40*/  FFMA.FTZ R72, R30, R77, R78 ;  /* 0x0000004d1e487223 */ /* 0x000fe2000001004e */
[----:B------:R-:W-:-:S03]  /*1d50*/  @P3 SHF.R.U64 R73, R110, 0x10, R111 ;  /* 0x000000106e493819 */ /* 0x000fc6000000126f */
[----:B------:R-:W-:Y:S02]  /*1d60*/  FADD.FTZ R72, R93, -R72 ;  /* 0x800000485d487221 */ /* 0x000fe40000010000 */
[----:B------:R-:W-:Y:S02]  /*1d70*/  @P3 HADD2.F32 R73, -RZ, R73.H0_H0 ;  /* 0x20000049ff493230 */ /* 0x000fe40000004100 */
[----:B------:R-:W-:-:S04]  /*1d80*/  FMUL.FTZ R72, R25, R72 ;  /* 0x0000004819487220 */ /* 0x000fc80000410000 */
[----:B------:R-:W-:Y:S02]  /*1d90*/  @P3 FADD.FTZ R72, R72, R73 ;  /* 0x0000004948483221 */ /* 0x000fe40000010000 */
.L_x_1317:
[----:B------:R-:W-:Y:S05]  /*1da0*/  BSYNC B0 ;  /* 0x0000000000007941 */ /* 0x000fea0003800000 */
.L_x_1315:
        /* <DEDUP_REMOVED lines=9> */
[----:B------:R-:W-:Y:S01]  /*1e40*/  HADD2.F32 R72, -RZ, R111.H0_H0 ;  /* 0x2000006fff487230 */ /* 0x000fe20000004100 */
[----:B------:R-:W-:Y:S05]  /*1e50*/  BRA `(.L_x_1320) ;  /* 0x0000005000007947 */ /* 0x000fea0003800000 */
.L_x_1319:
[----:B------:R-:W-:Y:S01]  /*1e60*/  FFMA.FTZ R72, R28, R77, R78 ;  /* 0x0000004d1c487223 */ /* 0x000fe2000001004e */
[----:B------:R-:W-:-:S03]  /*1e70*/  @P3 HADD2.F32 R73, -RZ, R111.H0_H0 ;  /* 0x2000006fff493230 */ /* 0x000fc60000004100 */
[----:B------:R-:W-:-:S04]  /*1e80*/  FADD.FTZ R72, R95, -R72 ;  /* 0x800000485f487221 */ /* 0x000fc80000010000 */
[----:B------:R-:W-:-:S04]  /*1e90*/  FMUL.FTZ R72, R25, R72 ;  /* 0x0000004819487220 */ /* 0x000fc80000410000 */
[----:B------:R-:W-:Y:S02]  /*1ea0*/  @P3 FADD.FTZ R72, R72, R73 ;  /* 0x0000004948483221 */ /* 0x000fe40000010000 */
.L_x_1320:
[----:B------:R-:W-:Y:S05]  /*1eb0*/  BSYNC B0 ;  /* 0x0000000000007941 */ /* 0x000fea0003800000 */
.L_x_1318:
        /* <DEDUP_REMOVED lines=12> */
.L_x_1322:
[----:B------:R-:W-:Y:S01]  /*1f80*/  FFMA.FTZ R72, R80, R77, R78 ;  /* 0x0000004d50487223 */ /* 0x000fe2000001004e */
[----:B------:R-:W-:-:S03]  /*1f90*/  @P3 SHF.R.U32.HI R73, RZ, 0x10, R111 ;  /* 0x00000010ff493819 */ /* 0x000fc6000001166f */
[----:B------:R-:W-:Y:S02]  /*1fa0*/  FADD.FTZ R72, R97, -R72 ;  /* 0x8000004861487221 */ /* 0x000fe40000010000 */
[----:B------:R-:W-:Y:S02]  /*1fb0*/  @P3 HADD2.F32 R73, -RZ, R73.H0_H0 ;  /* 0x20000049ff493230 */ /* 0x000fe40000004100 */
[----:B------:R-:W-:-:S04]  /*1fc0*/  FMUL.FTZ R72, R25, R72 ;  /* 0x0000004819487220 */ /* 0x000fc80000410000 */
[----:B------:R-:W-:Y:S02]  /*1fd0*/  @P3 FADD.FTZ R72, R72, R73 ;  /* 0x0000004948483221 */ /* 0x000fe40000010000 */
.L_x_1323:
[----:B------:R-:W-:Y:S05]  /*1fe0*/  BSYNC B0 ;  /* 0x0000000000007941 */ /* 0x000fea0003800000 */
.L_x_1321:
[----:B------:R-:W-:Y:S01]  /*1ff0*/  @P2 FMUL.FTZ R73, R72, c[0x0][0x1ec] ;  /* 0x00007b0048492a20 */ /* 0x000fe20000410000 */
[----:B------:R-:W-:-:S04]  /*2000*/  @P0 F2FP.PACK_AB R72, RZ, R72 ;  /* 0x00000048ff48023e */ /* 0x000fc800000000ff */
[----:B------:R-:W-:Y:S02]  /*2010*/  @P2 F2FP.PACK_AB R73, RZ, R73 ;  /* 0x00000049ff49223e */ /* 0x000fe400000000ff */
        /* <DEDUP_REMOVED lines=11> */
.L_x_1324:
        /* <DEDUP_REMOVED lines=10> */
.L_x_1326:
[----:B------:R-:W-:Y:S05]  /*2170*/  BSYNC B0 ;  /* 0x0000000000007941 */ /* 0x000fea0003800000 */
.L_x_1325:
[----:B------:R-:W-:Y:S01]  /*2180*/  BSSY B0, `(.L_x_1327) ;  /* 0x000000b000007945 */ /* 0x000fe20003800000 */
[----:B------:R-:W-:Y:S05]  /*2190*/  @P1 BRA `(.L_x_1328) ;  /* 0x0000004000001947 */ /* 0x000fea0003800000 */
[----:B0-----:R-:W-:Y:S01]  /*21a0*/  IMAD.MOV.U32 R72, RZ, RZ, RZ ;  /* 0x000000ffff487224 */ /* 0x001fe200078e00ff */
[----:B------:R-:W-:Y:S05]  /*21b0*/  @!P3 BRA `(.L_x_1329) ;  /* 0x000000700000b947 */ /* 0x000fea0003800000 */
[----:B------:R-:W-:Y:S01]  /*21c0*/  HADD2.F32 R72, -RZ, R108.H0_H0 ;  /* 0x2000006cff487230 */ /* 0x000fe20000004100 */
[----:B------:R-:W-:Y:S05]  /*21d0*/  BRA `(.L_x_1329) ;  /* 0x0000005000007947 */ /* 0x000fea0003800000 */
.L_x_1328:
[----:B0-----:R-:W-:-:S04]  /*21e0*/  FFMA.FTZ R73, R29, R77, R78 ;  /* 0x0000004d1d497223 */ /* 0x001fc8000001004e */
[----:B------:R-:W-:Y:S01]  /*21f0*/  FADD.FTZ R72, R98, -R73 ;  /* 0x8000004962487221 */ /* 0x000fe20000010000 */
[----:B------:R-:W-:-:S03]  /*2200*/  @P3 HADD2.F32 R73, -RZ, R108.H0_H0 ;  /* 0x2000006cff493230 */ /* 0x000fc60000004100 */
[----:B------:R-:W-:-:S04]  /*2210*/  FMUL.FTZ R72, R25, R72 ;  /* 0x0000004819487220 */ /* 0x000fc80000410000 */
[----:B------:R-:W-:Y:S02]  /*2220*/  @P3 FADD.FTZ R72, R72, R73 ;  /* 0x0000004948483221 */ /* 0x000fe40000010000 */
.L_x_1329:
[----:B------:R-:W-:Y:S05]  /*2230*/  BSYNC B0 ;  /* 0x0000000000007941 */ /* 0x000fea0003800000 */
.L_x_1327:
        /* <DEDUP_REMOVED lines=9> */
[----:B------:R-:W-:-:S05]  /*22d0*/  SHF.R.U64 R72, R108, 0x10, R109 ;  /* 0x000000106c487819 */ /* 0x000fca000000126d */
[----:B------:R-:W-:Y:S01]  /*22e0*/  HADD2.F32 R72, -RZ, R72.H0_H0 ;  /* 0x20000048ff487230 */ /* 0x000fe20000004100 */
[----:B------:R-:W-:Y:S05]  /*22f0*/  BRA `(.L_x_1332) ;  /* 0x0000006000007947 */ /* 0x000fea0003800000 */
.L_x_1331:
[----:B------:R-:W-:Y:S01]  /*2300*/  FFMA.FTZ R72, R82, R77, R78 ;  /* 0x0000004d52487223 */ /* 0x000fe2000001004e */
[----:B------:R-:W-:-:S03]  /*2310*/  @P3 SHF.R.U64 R73, R108, 0x10, R109 ;  /* 0x000000106c493819 */ /* 0x000fc6000000126d */
[----:B------:R-:W-:Y:S02]  /*2320*/  FADD.FTZ R72, R99, -R72 ;  /* 0x8000004863487221 */ /* 0x000fe40000010000 */
[----:B------:R-:W-:Y:S02]  /*2330*/  @P3 HADD2.F32 R73, -RZ, R73.H0_H0 ;  /* 0x20000049ff493230 */ /* 0x000fe40000004100 */
[----:B------:R-:W-:-:S04]  /*2340*/  FMUL.FTZ R72, R25, R72 ;  /* 0x0000004819487220 */ /* 0x000fc80000410000 */
[----:B------:R-:W-:Y:S02]  /*2350*/  @P3 FADD.FTZ R72, R72, R73 ;  /* 0x0000004948483221 */ /* 0x000fe40000010000 */
.L_x_1332:
[----:B------:R-:W-:Y:S05]  /*2360*/  BSYNC B0 ;  /* 0x0000000000007941 */ /* 0x000fea0003800000 */
.L_x_1330:
        /* <DEDUP_REMOVED lines=9> */
[----:B------:R-:W-:Y:S01]  /*2400*/  HADD2.F32 R72, -RZ, R109.H0_H0 ;  /* 0x2000006dff487230 */ /* 0x000fe20000004100 */
[----:B------:R-:W-:Y:S05]  /*2410*/  BRA `(.L_x_1335) ;  /* 0x0000005000007947 */ /* 0x000fea0003800000 */
.L_x_1334:
[----:B------:R-:W-:-:S04]  /*2420*/  FFMA.FTZ R73, R31, R77, R78 ;  /* 0x0000004d1f497223 */ /* 0x000fc8000001004e */
[----:B------:R-:W-:Y:S01]  /*2430*/  FADD.FTZ R72, R100, -R73 ;  /* 0x8000004964487221 */ /* 0x000fe20000010000 */
[----:B------:R-:W-:-:S03]  /*2440*/  @P3 HADD2.F32 R73, -RZ, R109.H0_H0 ;  /* 0x2000006dff493230 */ /* 0x000fc60000004100 */
[----:B------:R-:W-:-:S04]  /*2450*/  FMUL.FTZ R72, R25, R72 ;  /* 0x0000004819487220 */ /* 0x000fc80000410000 */
[----:B------:R-:W-:Y:S02]  /*2460*/  @P3 FADD.FTZ R72, R72, R73 ;  /* 0x0000004948483221 */ /* 0x000fe40000010000 */
.L_x_1335:
[----:B------:R-:W-:Y:S05]  /*2470*/  BSYNC B0 ;  /* 0x0000000000007941 */ /* 0x000fea0003800000 */
.L_x_1333:
        /* <DEDUP_REMOVED lines=12> */
.L_x_1337:
[----:B------:R-:W-:Y:S01]  /*2540*/  FFMA.FTZ R72, R84, R77, R78 ;  /* 0x0000004d54487223 */ /* 0x000fe2000001004e */
[----:B------:R-:W-:-:S03]  /*2550*/  @P3 SHF.R.U32.HI R73, RZ, 0x10, R109 ;  /* 0x00000010ff493819 */ /* 0x000fc6000001166d */
[----:B------:R-:W-:Y:S02]  /*2560*/  FADD.FTZ R72, R101, -R72 ;  /* 0x8000004865487221 */ /* 0x000fe40000010000 */
[----:B------:R-:W-:Y:S02]  /*2570*/  @P3 HADD2.F32 R73, -RZ, R73.H0_H0 ;  /* 0x20000049ff493230 */ /* 0x000fe40000004100 */
[----:B------:R-:W-:-:S04]  /*2580*/  FMUL.FTZ R72, R25, R72 ;  /* 0x0000004819487220 */ /* 0x000fc80000410000 */
[----:B------:R-:W-:Y:S02]  /*2590*/  @P3 FADD.FTZ R72, R72, R73 ;  /* 0x0000004948483221 */ /* 0x000fe40000010000 */
.L_x_1338:
[----:B------:R-:W-:Y:S05]  /*25a0*/  BSYNC B0 ;  /* 0x0000000000007941 */ /* 0x000fea0003800000 */
.L_x_1336:
[----:B------:R-:W-:Y:S01]  /*25b0*/  @P2 FMUL.FTZ R73, R72, c[0x0][0x1ec] ;  /* 0x00007b0048492a20 */ /* 0x000fe20000410000 */
[----:B------:R-:W-:-:S04]  /*25c0*/  @P0 F2FP.PACK_AB R72, RZ, R72 ;  /* 0x00000048ff48023e */ /* 0x000fc800000000ff */
[----:B------:R-:W-:Y:S02]  /*25d0*/  @P2 F2FP.PACK_AB R73, RZ, R73 ;  /* 0x00000049ff49223e */ /* 0x000fe400000000ff */
        /* <DEDUP_REMOVED lines=11> */
.L_x_1339:
[----:B------:R-:W-:Y:S01]  /*2690*/  BSSY B0, `(.L_x_1340) ;  /* 0x000000b000007945 */ /* 0x000fe20003800000 */
[----:B------:R-:W-:Y:S05]  /*26a0*/  @!P2 BRA `(.L_x_1341) ;  /* 0x000000900000a947 */ /* 0x000fea0003800000 */
[----:B0-----:R-:W-:Y:S01]  /*26b0*/  LOP3.LUT R72, R130, 0xffff, RZ, 0xc0, !PT ;  /* 0x0000ffff82487812 */ /* 0x001fe200078ec0ff */
[----:B------:R-:W-:Y:S01]  /*26c0*/  HFMA2.MMA R79, -RZ, RZ, 0, 4.76837158203125e-07 ;  /* 0x00000008ff4f7435 */ /* 0x000fe200000001ff */
[----:B------:R-:W-:Y:S02]  /*26d0*/  PRMT R75, R132, 0x5410, R133 ;  /* 0x00005410844b7816 */ /* 0x000fe40000000085 */
[----:B------:R-:W-:Y:S01]  /*26e0*/  IADD3 R74, R76, 0x80, RZ ;  /* 0x000000804c4a7810 */ /* 0x000fe20007ffe0ff */
[----:B------:R-:W-:-:S05]  /*26f0*/  IMAD.WIDE.U32 R72, R72, 0x10000, RZ ;  /* 0x0001000048487825 */ /* 0x000fca00078e00ff */
[----:B------:R-:W-:Y:S01]  /*2700*/  LOP3.LUT R73, R75, R73, RZ, 0xfc, !PT ;  /* 0x000000494b497212 */ /* 0x000fe200078efcff */
[----:B------:R-:W-:Y:S01]  /*2710*/  IMAD.WIDE.U32 R74, R74, R79, c[0x0][0x248] ;  /* 0x000092004a4a7625 */ /* 0x000fe200078e004f */
[----:B------:R-:W-:-:S05]  /*2720*/  LOP3.LUT R72, R72, 0xffff, R127, 0xf8, !PT ;  /* 0x0000ffff48487812 */ /* 0x000fca00078ef87f */
[----:B------:R0:W-:Y:S02]  /*2730*/  STG.E.64 [R74.64], R72 ;  /* 0x000000484a007986 */ /* 0x0001e4000c101b04 */
.L_x_1341:
[----:B------:R-:W-:Y:S05]  /*2740*/  BSYNC B0 ;  /* 0x0000000000007941 */ /* 0x000fea0003800000 */
.L_x_1340:
[----:B------:R-:W-:Y:S01]  /*2750*/  BSSY B0, `(.L_x_1342) ;  /* 0x000000b000007945 */ /* 0x000fe20003800000 */
[----:B------:R-:W-:Y:S05]  /*2760*/  @P1 BRA `(.L_x_1343) ;  /* 0x0000004000001947 */ /* 0x000fea0003800000 */
[----:B0-----:R-:W-:Y:S01]  /*2770*/  MOV R72, RZ ;  /* 0x000000ff00487202 */ /* 0x001fe20000000f00 */
[----:B------:R-:W-:Y:S05]  /*2780*/  @!P3 BRA `(.L_x_1344) ;  /* 0x000000700000b947 */ /* 0x000fea0003800000 */
[----:B------:R-:W-:Y:S01]  /*2790*/  HADD2.F32 R72, -RZ, R106.H0_H0 ;  /* 0x2000006aff487230 */ /* 0x000fe20000004100 */
[----:B------:R-:W-:Y:S05]  /*27a0*/  BRA `(.L_x_1344) ;  /* 0x0000005000007947 */ /* 0x000fea0003800000 */
.L_x_1343:
[----:B0-----:R-:W-:-:S04]  /*27b0*/  FFMA.FTZ R73, R81, R77, R78 ;  /* 0x0000004d51497223 */ /* 0x001fc8000001004e */
[----:B------:R-:W-:Y:S01]  /*27c0*/  FADD.FTZ R72, R112, -R73 ;  /* 0x8000004970487221 */ /* 0x000fe20000010000 */
[----:B------:R-:W-:-:S03]  /*27d0*/  @P3 HADD2.F32 R73, -RZ, R106.H0_H0 ;  /* 0x2000006aff493230 */ /* 0x000fc60000004100 */
[----:B------:R-:W-:-:S04]  /*27e0*/  FMUL.FTZ R72, R25, R72 ;  /* 0x0000004819487220 */ /* 0x000fc80000410000 */
[----:B------:R-:W-:Y:S02]  /*27f0*/  @P3 FADD.FTZ R72, R72, R73 ;  /* 0x0000004948483221 */ /* 0x000fe40000010000 */
.L_x_1344:
[----:B------:R-:W-:Y:S05]  /*2800*/  BSYNC B0 ;  /* 0x0000000000007941 */ /* 0x000fea0003800000 */
.L_x_1342:
        /* <DEDUP_REMOVED lines=12> */
.L_x_1346:
[----:B------:R-:W-:Y:S01]  /*28d0*/  FFMA.FTZ R72, R86, R77, R78 ;  /* 0x0000004d56487223 */ /* 0x000fe2000001004e */
[----:B------:R-:W-:-:S03]  /*28e0*/  @P3 SHF.R.U64 R73, R106, 0x10, R107 ;  /* 0x000000106a493819 */ /* 0x000fc6000000126b */
[----:B------:R-:W-:Y:S02]  /*28f0*/  FADD.FTZ R72, R113, -R72 ;  /* 0x8000004871487221 */ /* 0x000fe40000010000 */
[----:B------:R-:W-:Y:S02]  /*2900*/  @P3 HADD2.F32 R73, -RZ, R73.H0_H0 ;  /* 0x20000049ff493230 */ /* 0x000fe40000004100 */
[----:B------:R-:W-:-:S04]  /*2910*/  FMUL.FTZ R72, R25, R72 ;  /* 0x0000004819487220 */ /* 0x000fc80000410000 */
[----:B------:R-:W-:Y:S02]  /*2920*/  @P3 FADD.FTZ R72, R72, R73 ;  /* 0x0000004948483221 */ /* 0x000fe40000010000 */
.L_x_1347:
[----:B------:R-:W-:Y:S05]  /*2930*/  BSYNC B0 ;  /* 0x0000000000007941 */ /* 0x000fea0003800000 */
.L_x_1345:
        /* <DEDUP_REMOVED lines=11> */
.L_x_1349:
[----:B------:R-:W-:-:S04]  /*29f0*/  FFMA.FTZ R73, R83, R77, R78 ;  /* 0x0000004d53497223 */ /* 0x000fc8000001004e */
[----:B------:R-:W-:Y:S01]  /*2a00*/  FADD.FTZ R72, R114, -R73 ;  /* 0x8000004972487221 */ /* 0x000fe20000010000 */
[----:B------:R-:W-:-:S03]  /*2a10*/  @P3 HADD2.F32 R73, -RZ, R107.H0_H0 ;  /* 0x2000006bff493230 */ /* 0x000fc60000004100 */
[----:B------:R-:W-:-:S04]  /*2a20*/  FMUL.FTZ R72, R25, R72 ;  /* 0x0000004819487220 */ /* 0x000fc80000410000 */
[----:B------:R-:W-:Y:S02]  /*2a30*/  @P3 FADD.FTZ R72, R72, R73 ;  /* 0x0000004948483221 */ /* 0x000fe40000010000 */
.L_x_1350:
[----:B------:R-:W-:Y:S05]  /*2a40*/  BSYNC B0 ;  /* 0x0000000000007941 */ /* 0x000fea0003800000 */
.L_x_1348:
        /* <DEDUP_REMOVED lines=9> */
[----:B------:R-:W-:-:S05]  /*2ae0*/  SHF.R.U32.HI R72, RZ, 0x10, R107 ;  /* 0x00000010ff487819 */ /* 0x000fca000001166b */
[----:B------:R-:W-:Y:S01]  /*2af0*/  HADD2.F32 R72, -RZ, R72.H0_H0 ;  /* 0x20000048ff487230 */ /* 0x000fe20000004100 */
[----:B------:R-:W-:Y:S05]  /*2b00*/  BRA `(.L_x_1353) ;  /* 0x0000006000007947 */ /* 0x000fea0003800000 */
.L_x_1352:
[----:B------:R-:W-:Y:S01]  /*2b10*/  FFMA.FTZ R72, R88, R77, R78 ;  /* 0x0000004d58487223 */ /* 0x000fe2000001004e */
[----:B------:R-:W-:-:S03]  /*2b20*/  @P3 SHF.R.U32.HI R73, RZ, 0x10, R107 ;  /* 0x00000010ff493819 */ /* 0x000fc6000001166b */
[----:B------:R-:W-:Y:S02]  /*2b30*/  FADD.FTZ R72, R115, -R72 ;  /* 0x8000004873487221 */ /* 0x000fe40000010000 */
[----:B------:R-:W-:Y:S02]  /*2b40*/  @P3 HADD2.F32 R73, -RZ, R73.H0_H0 ;  /* 0x20000049ff493230 */ /* 0x000fe40000004100 */
[----:B------:R-:W-:-:S04]  /*2b50*/  FMUL.FTZ R72, R25, R72 ;  /* 0x0000004819487220 */ /* 0x000fc80000410000 */
[----:B------:R-:W-:Y:S02]  /*2b60*/  @P3 FADD.FTZ R72, R72, R73 ;  /* 0x0000004948483221 */ /* 0x000fe40000010000 */
.L_x_1353:
[----:B------:R-:W-:Y:S05]  /*2b70*/  BSYNC B0 ;  /* 0x0000000000007941 */ /* 0x000fea0003800000 */
.L_x_1351:
        /* <DEDUP_REMOVED lines=14> */
.L_x_1354:
        /* <DEDUP_REMOVED lines=11> */
.L_x_1356:
[----:B------:R-:W-:Y:S05]  /*2d10*/  BSYNC B0 ;  /* 0x0000000000007941 */ /* 0x000fea0003800000 */
.L_x_1355:
[----:B------:R-:W-:Y:S01]  /*2d20*/  BSSY B0, `(.L_x_1357) ;  /* 0x000000b000007945 */ /* 0x000fe20003800000 */
[----:B------:R-:W-:Y:S05]  /*2d30*/  @P1 BRA `(.L_x_1358) ;  /* 0x0000004000001947 */ /* 0x000fea0003800000 */
[----:B0-----:R-:W-:Y:S01]  /*2d40*/  HFMA2.MMA R72, -RZ, RZ, 0, 0 ;  /* 0x00000000ff487435 */ /* 0x001fe200000001ff */
[----:B------:R-:W-:Y:S05]  /*2d50*/  @!P3 BRA `(.L_x_1359) ;  /* 0x000000700000b947 */ /* 0x000fea0003800000 */
[----:B------:R-:W-:Y:S01]  /*2d60*/  HADD2.F32 R72, -RZ, R104.H0_H0 ;  /* 0x20000068ff487230 */ /* 0x000fe20000004100 */
[----:B------:R-:W-:Y:S05]  /*2d70*/  BRA `(.L_x_1359) ;  /* 0x0000005000007947 */ /* 0x000fea0003800000 */
.L_x_1358:
[----:B0-----:R-:W-:-:S04]  /*2d80*/  FFMA.FTZ R73, R85, R77, R78 ;  /* 0x0000004d55497223 */ /* 0x001fc8000001004e */
[----:B------:R-:W-:Y:S01]  /*2d90*/  FADD.FTZ R72, R118, -R73 ;  /* 0x8000004976487221 */ /* 0x000fe20000010000 */
[----:B------:R-:W-:-:S03]  /*2da0*/  @P3 HADD2.F32 R73, -RZ, R104.H0_H0 ;  /* 0x20000068ff493230 */ /* 0x000fc60000004100 */
[----:B------:R-:W-:-:S04]  /*2db0*/  FMUL.FTZ R72, R25, R72 ;  /* 0x0000004819487220 */ /* 0x000fc80000410000 */
[----:B------:R-:W-:Y:S02]  /*2dc0*/  @P3 FADD.FTZ R72, R72, R73 ;  /* 0x0000004948483221 */ /* 0x000fe40000010000 */
.L_x_1359:
[----:B------:R-:W-:Y:S05]  /*2dd0*/  BSYNC B0 ;  /* 0x0000000000007941 */ /* 0x000fea0003800000 */
.L_x_1357:
        /* <DEDUP_REMOVED lines=9> */
[----:B------:R-:W-:-:S05]  /*2e70*/  SHF.R.U64 R72, R104, 0x10, R105 ;  /* 0x0000001068487819 */ /* 0x000fca0000001269 */
[----:B------:R-:W-:Y:S01]  /*2e80*/  HADD2.F32 R72, -RZ, R72.H0_H0 ;  /* 0x20000048ff487230 */ /* 0x000fe20000004100 */
[----:B------:R-:W-:Y:S05]  /*2e90*/  BRA `(.L_x_1362) ;  /* 0x0000006000007947 */ /* 0x000fea0003800000 */
.L_x_1361:
[----:B------:R-:W-:Y:S01]  /*2ea0*/  FFMA.FTZ R72, R90, R77, R78 ;  /* 0x0000004d5a487223 */ /* 0x000fe2000001004e */
[----:B------:R-:W-:-:S03]  /*2eb0*/  @P3 SHF.R.U64 R73, R104, 0x10, R105 ;  /* 0x0000001068493819 */ /* 0x000fc60000001269 */
[----:B------:R-:W-:Y:S02]  /*2ec0*/  FADD.FTZ R72, R119, -R72 ;  /* 0x8000004877487221 */ /* 0x000fe40000010000 */
[----:B------:R-:W-:Y:S02]  /*2ed0*/  @P3 HADD2.F32 R73, -RZ, R73.H0_H0 ;  /* 0x20000049ff493230 */ /* 0x000fe40000004100 */
[----:B------:R-:W-:-:S04]  /*2ee0*/  FMUL.FTZ R72, R25, R72 ;  /* 0x0000004819487220 */ /* 0x000fc80000410000 */
[----:B------:R-:W-:Y:S02]  /*2ef0*/  @P3 FADD.FTZ R72, R72, R73 ;  /* 0x0000004948483221 */ /* 0x000fe40000010000 */
.L_x_1362:
[----:B------:R-:W-:Y:S05]  /*2f00*/  BSYNC B0 ;  /* 0x0000000000007941 */ /* 0x000fea0003800000 */
.L_x_1360:
        /* <DEDUP_REMOVED lines=11> */
.L_x_1364:
[----:B------:R-:W-:-:S04]  /*2fc0*/  FFMA.FTZ R73, R87, R77, R78 ;  /* 0x0000004d57497223 */ /* 0x000fc8000001004e */
[----:B------:R-:W-:Y:S01]  /*2fd0*/  FADD.FTZ R72, R120, -R73 ;  /* 0x8000004978487221 */ /* 0x000fe20000010000 */
[----:B------:R-:W-:-:S03]  /*2fe0*/  @P3 HADD2.F32 R73, -RZ, R105.H0_H0 ;  /* 0x20000069ff493230 */ /* 0x000fc60000004100 */
[----:B------:R-:W-:-:S04]  /*2ff0*/  FMUL.FTZ R72, R25, R72 ;  /* 0x0000004819487220 */ /* 0x000fc80000410000 */
[----:B------:R-:W-:Y:S02]  /*3000*/  @P3 FADD.FTZ R72, R72, R73 ;  /* 0x0000004948483221 */ /* 0x000fe40000010000 */
.L_x_1365:
[----:B------:R-:W-:Y:S05]  /*3010*/  BSYNC B0 ;  /* 0x0000000000007941 */ /* 0x000fea0003800000 */
.L_x_1363:
        /* <DEDUP_REMOVED lines=12> */
.L_x_1367:
[----:B------:R-:W-:Y:S01]  /*30e0*/  FFMA.FTZ R72, R92, R77, R78 ;  /* 0x0000004d5c487223 */ /* 0x000fe2000001004e */
[----:B------:R-:W-:-:S03]  /*30f0*/  @P3 SHF.R.U32.HI R73, RZ, 0x10, R105 ;  /* 0x00000010ff493819 */ /* 0x000fc60000011669 */
[----:B------:R-:W-:Y:S02]  /*3100*/  FADD.FTZ R72, R121, -R72 ;  /* 0x8000004879487221 */ /* 0x000fe40000010000 */
[----:B------:R-:W-:Y:S02]  /*3110*/  @P3 HADD2.F32 R73, -RZ, R73.H0_H0 ;  /* 0x20000049ff493230 */ /* 0x000fe40000004100 */
[----:B------:R-:W-:-:S04]  /*3120*/  FMUL.FTZ R72, R25, R72 ;  /* 0x0000004819487220 */ /* 0x000fc80000410000 */
[----:B------:R-:W-:Y:S02]  /*3130*/  @P3 FADD.FTZ R72, R72, R73 ;  /* 0x0000004948483221 */ /* 0x000fe40000010000 */
.L_x_1368:
[----:B------:R-:W-:Y:S05]  /*3140*/  BSYNC B0 ;  /* 0x0000000000007941 */ /* 0x000fea0003800000 */
.L_x_1366:
        /* <DEDUP_REMOVED lines=15> */
.L_x_1369:
        /* <DEDUP_REMOVED lines=11> */
.L_x_1371:
[----:B------:R-:W-:Y:S05]  /*32f0*/  BSYNC B0 ;  /* 0x0000000000007941 */ /* 0x000fea0003800000 */
.L_x_1370:
[----:B------:R-:W-:Y:S01]  /*3300*/  BSSY B0, `(.L_x_1372) ;  /* 0x000000b000007945 */ /* 0x000fe20003800000 */
[----:B------:R-:W-:Y:S05]  /*3310*/  @P1 BRA `(.L_x_1373) ;  /* 0x0000004000001947 */ /* 0x000fea0003800000 */
[----:B0-----:R-:W-:Y:S01]  /*3320*/  IMAD.MOV.U32 R72, RZ, RZ, RZ ;  /* 0x000000ffff487224 */ /* 0x001fe200078e00ff */
[----:B------:R-:W-:Y:S05]  /*3330*/  @!P3 BRA `(.L_x_1374) ;  /* 0x000000700000b947 */ /* 0x000fea0003800000 */
[----:B------:R-:W-:Y:S01]  /*3340*/  HADD2.F32 R72, -RZ, R102.H0_H0 ;  /* 0x20000066ff487230 */ /* 0x000fe20000004100 */
[----:B------:R-:W-:Y:S05]  /*3350*/  BRA `(.L_x_1374) ;  /* 0x0000005000007947 */ /* 0x000fea0003800000 */
.L_x_1373:
[----:B0-----:R-:W-:-:S04]  /*3360*/  FFMA.FTZ R73, R89, R77, R78 ;  /* 0x0000004d59497223 */ /* 0x001fc8000001004e */
[----:B------:R-:W-:Y:S01]  /*3370*/  FADD.FTZ R72, R122, -R73 ;  /* 0x800000497a487221 */ /* 0x000fe20000010000 */
[----:B------:R-:W-:-:S03]  /*3380*/  @P3 HADD2.F32 R73, -RZ, R102.H0_H0 ;  /* 0x20000066ff493230 */ /* 0x000fc60000004100 */
[----:B------:R-:W-:-:S04]  /*3390*/  FMUL.FTZ R72, R25, R72 ;  /* 0x0000004819487220 */ /* 0x000fc80000410000 */
[----:B------:R-:W-:Y:S02]  /*33a0*/  @P3 FADD.FTZ R72, R72, R73 ;  /* 0x0000004948483221 */ /* 0x000fe40000010000 */
.L_x_1374:
[----:B------:R-:W-:Y:S05]  /*33b0*/  BSYNC B0 ;  /* 0x0000000000007941 */ /* 0x000fea0003800000 */
.L_x_1372:
        /* <DEDUP_REMOVED lines=12> */
.L_x_1376:
[----:B------:R-:W-:Y:S01]  /*3480*/  FFMA.FTZ R72, R94, R77, R78 ;  /* 0x0000004d5e487223 */ /* 0x000fe2000001004e */
[----:B------:R-:W-:-:S03]  /*3490*/  @P3 SHF.R.U64 R73, R102, 0x10, R103 ;  /* 0x0000001066493819 */ /* 0x000fc60000001267 */
[----:B------:R-:W-:Y:S02]  /*34a0*/  FADD.FTZ R72, R123, -R72 ;  /* 0x800000487b487221 */ /* 0x000fe40000010000 */
[----:B------:R-:W-:Y:S02]  /*34b0*/  @P3 HADD2.F32 R73, -RZ, R73.H0_H0 ;  /* 0x20000049ff493230 */ /* 0x000fe40000004100 */
[----:B------:R-:W-:-:S04]  /*34c0*/  FMUL.FTZ R72, R25, R72 ;  /* 0x0000004819487220 */ /* 0x000fc80000410000 */
[----:B------:R-:W-:Y:S02]  /*34d0*/  @P3 FADD.FTZ R72, R72, R73 ;  /* 0x0000004948483221 */ /* 0x000fe40000010000 */
.L_x_1377:
[----:B------:R-:W-:Y:S05]  /*34e0*/  BSYNC B0 ;  /* 0x0000000000007941 */ /* 0x000fea0003800000 */
.L_x_1375:
        /* <DEDUP_REMOVED lines=11> */
.L_x_1379:
[----:B------:R-:W-:-:S04]  /*35a0*/  FFMA.FTZ R73, R91, R77, R78 ;  /* 0x0000004d5b497223 */ /* 0x000fc8000001004e */
[----:B------:R-:W-:Y:S01]  /*35b0*/  FADD.FTZ R72, R124, -R73 ;  /* 0x800000497c487221 */ /* 0x000fe20000010000 */
[----:B------:R-:W-:-:S03]  /*35c0*/  @P3 HADD2.F32 R73, -RZ, R103.H0_H0 ;  /* 0x20000067ff493230 */ /* 0x000fc60000004100 */
[----:B------:R-:W-:-:S04]  /*35d0*/  FMUL.FTZ R72, R25, R72 ;  /* 0x0000004819487220 */ /* 0x000fc80000410000 */
[----:B------:R-:W-:Y:S02]  /*35e0*/  @P3 FADD.FTZ R72, R72, R73 ;  /* 0x0000004948483221 */ /* 0x000fe40000010000 */
.L_x_1380:
[----:B------:R-:W-:Y:S05]  /*35f0*/  BSYNC B0 ;  /* 0x0000000000007941 */ /* 0x000fea0003800000 */
.L_x_1378:
        /* <DEDUP_REMOVED lines=12> */
.L_x_1382:
[----:B------:R-:W-:Y:S01]  /*36c0*/  FFMA.FTZ R78, R126, R77, R78 ;  /* 0x0000004d7e4e7223 */ /* 0x000fe2000001004e */
[----:B------:R-:W-:-:S03]  /*36d0*/  @P3 SHF.R.U32.HI R72, RZ, 0x10, R103 ;  /* 0x00000010ff483819 */ /* 0x000fc60000011667 */
[----:B------:R-:W-:Y:S02]  /*36e0*/  FADD.FTZ R78, R125, -R78 ;  /* 0x8000004e7d4e7221 */ /* 0x000fe40000010000 */
[----:B------:R-:W-:Y:S02]  /*36f0*/  @P3 HADD2.F32 R72, -RZ, R72.H0_H0 ;  /* 0x20000048ff483230 */ /* 0x000fe40000004100 */
[----:B------:R-:W-:-:S04]  /*3700*/  FMUL.FTZ R25, R25, R78 ;  /* 0x0000004e19197220 */ /* 0x000fc80000410000 */
[----:B------:R-:W-:Y:S02]  /*3710*/  @P3 FADD.FTZ R25, R25, R72 ;  /* 0x0000004819193221 */ /* 0x000fe40000010000 */
.L_x_1383:
[----:B------:R-:W-:Y:S05]  /*3720*/  BSYNC B0 ;  /* 0x0000000000007941 */ /* 0x000fea0003800000 */
.L_x_1381:
[----:B------:R-:W-:Y:S01]  /*3730*/  @P2 FMUL.FTZ R72, R25, c[0x0][0x1ec] ;  /* 0x00007b0019482a20 */ /* 0x000fe20000410000 */
[----:B------:R-:W-:-:S04]  /*3740*/  @P0 F2FP.PACK_AB R25, RZ, R25 ;  /* 0x00000019ff19023e */ /* 0x000fc800000000ff */
[----:B------:R-:W-:Y:S02]  /*3750*/  @P2 F2FP.PACK_AB R77, RZ, R72 ;  /* 0x00000048ff4d223e */ /* 0x000fe400000000ff */
[----:B------:R-:W-:Y:S01]  /*3760*/  @P0 PRMT R134, R25, 0x7610, R134 ;  /* 0x0000761019860816 */ /* 0x000fe20000000086 */
[----:B------:R-:W-:Y:S05]  /*3770*/  @!P0 BRA `(.L_x_1384) ;  /* 0x0000009000008947 */ /* 0x000fea0003800000 */
[----:B------:R-:W-:Y:S02]  /*3780*/  LOP3.LUT R72, R129, 0xffff, RZ, 0xc0, !PT ;  /* 0x0000ffff81487812 */ /* 0x000fe400078ec0ff */
        /* <DEDUP_REMOVED lines=8> */
.L_x_1384:
        /* <DEDUP_REMOVED lines=12> */
.L_x_1386:
[----:B------:R-:W-:Y:S05]  /*38d0*/  BSYNC B0 ;  /* 0x0000000000007941 */ /* 0x000fea0003800000 */
.L_x_1385:
[----:B------:R-:W-:Y:S02]  /*38e0*/  IADD3 R2, R2, c[0x0][0x160], RZ ;  /* 0x0000580002027a10 */ /* 0x000fe40007ffe0ff */
[----:B------:R-:W-:Y:S02]  /*38f0*/  LOP3.LUT P1, RZ, R14, 0xff, RZ, 0xc0, !PT ;  /* 0x000000ff0eff7812 */ /* 0x000fe4000782c0ff */
[----:B------:R-:W-:Y:S02]  /*3900*/  ISETP.GE.AND P0, PT, R2, c[0x0][0x164], PT ;  /* 0x0000590002007a0c */ /* 0x000fe40003f06270 */
[----:B------:R-:W-:-:S11]  /*3910*/  SEL R14, RZ, 0x1, P1 ;  /* 0x00000001ff0e7807 */ /* 0x000fd60000800000 */
[----:B0-----:R-:W-:Y:S01]  /*3920*/  @P0 CALL.REL.NOINC `(.L_x_1306) ;  /* 0x0000001000000944 */ /* 0x001fe20003c00000 */
[----:B------:R-:W-:Y:S05]  /*3930*/  BRA `(.L_x_1387) ;  /* 0xffffcc5000007947 */ /* 0x000fea000383ffff */
.L_x_1306:
[----:B------:R-:W0:Y:S01]  /*3940*/  S2UR UR6, SR_CTAID.X ;  /* 0x00000000000679c3 */ /* 0x000e220000002500 */
[C---:B------:R-:W-:Y:S02]  /*3950*/  LOP3.LUT R3, R0.reuse, 0x7f, RZ, 0xc0, !PT ;  /* 0x0000007f00037812 */ /* 0x040fe400078ec0ff */
[----:B------:R-:W-:Y:S02]  /*3960*/  MOV R5, 0x10 ;  /* 0x0000001000057802 */ /* 0x000fe40000000f00 */
        /* <DEDUP_REMOVED lines=16> */
.L_x_1310:
[----:B------:R-:W-:Y:S01]  /*3a70*/  HFMA2.MMA R117, -RZ, RZ, 0, 9.5367431640625e-07 ;  /* 0x00000010ff757435 */ /* 0x000fe200000001ff */
[----:B------:R-:W-:Y:S01]  /*3a80*/  MOV R76, R78 ;  /* 0x0000004e004c7202 */ /* 0x000fe20000000f00 */
[----:B------:R-:W-:Y:S01]  /*3a90*/  IMAD.MOV.U32 R139, RZ, RZ, 0x1f ;  /* 0x0000001fff8b7424 */ /* 0x000fe200078e00ff */
[----:B------:R-:W-:-:S02]  /*3aa0*/  MOV R140, 0xffffffff ;  /* 0xffffffff008c7802 */ /* 0x000fc40000000f00 */
[----:B------:R-:W-:Y:S02]  /*3ab0*/  MOV R72, 0x3ad0 ;  /* 0x00003ad000487802 */ /* 0x000fe40000000f00 */
[----:B-----5:R-:W-:Y:S05]  /*3ac0*/  CALL.REL.NOINC `($__internal_23_$__cuda_sm70_shflsync_down_p) ;  /* 0x0000046000007944 */ /* 0x020fea0003c00000 */
[----:B-1----:R-:W-:Y:S01]  /*3ad0*/  MOV R75, R76 ;  /* 0x0000004c004b7202 */ /* 0x002fe20000000f00 */
[----:B0-----:R-:W-:Y:S05]  /*3ae0*/  BRA `(.L_x_1388) ;  /* 0xffffdd4000007947 */ /* 0x001fea000383ffff */
.L_x_1311:
[----:B------:R-:W-:Y:S01]  /*3af0*/  HFMA2.MMA R117, -RZ, RZ, 0, 9.5367431640625e-07 ;  /* 0x00000010ff757435 */ /* 0x000fe200000001ff */
[----:B------:R-:W-:Y:S02]  /*3b00*/  MOV R76, R79 ;  /* 0x0000004f004c7202 */ /* 0x000fe40000000f00 */
[----:B------:R-:W-:Y:S02]  /*3b10*/  MOV R139, 0x1f ;  /* 0x0000001f008b7802 */ /* 0x000fe40000000f00 */
[----:B------:R-:W-:Y:S02]  /*3b20*/  MOV R140, 0xffffffff ;  /* 0xffffffff008c7802 */ /* 0x000fe40000000f00 */
[----:B------:R-:W-:Y:S02]  /*3b30*/  MOV R72, 0x3b50 ;  /* 0x00003b5000487802 */ /* 0x000fe40000000f00 */
[----:B01---5:R-:W-:Y:S05]  /*3b40*/  CALL.REL.NOINC `($__internal_23_$__cuda_sm70_shflsync_down_p) ;  /* 0x000003e000007944 */ /* 0x023fea0003c00000 */
[----:B------:R-:W-:Y:S01]  /*3b50*/  FADD.FTZ R78, R75, R78 ;  /* 0x0000004e4b4e7221 */ /* 0x000fe20000010000 */
[----:B0-----:R-:W-:Y:S01]  /*3b60*/  HFMA2.MMA R117, -RZ, RZ, 0, 4.76837158203125e-07 ;  /* 0x00000008ff757435 */ /* 0x001fe200000001ff */
[----:B-1----:R-:W-:Y:S01]  /*3b70*/  FADD.FTZ R79, R79, R76 ;  /* 0x0000004c4f4f7221 */ /* 0x002fe20000010000 */
[----:B------:R-:W-:Y:S01]  /*3b80*/  MOV R139, 0x1f ;  /* 0x0000001f008b7802 */ /* 0x000fe20000000f00 */
[----:B------:R-:W-:Y:S01]  /*3b90*/  IMAD.MOV.U32 R140, RZ, RZ, -0x1 ;  /* 0xffffffffff8c7424 */ /* 0x000fe200078e00ff */
[----:B------:R-:W-:-:S02]  /*3ba0*/  MOV R76, R78 ;  /* 0x0000004e004c7202 */ /* 0x000fc40000000f00 */
[----:B------:R-:W-:Y:S02]  /*3bb0*/  MOV R72, 0x3bd0 ;  /* 0x00003bd000487802 */ /* 0x000fe40000000f00 */
[----:B------:R-:W-:Y:S05]  /*3bc0*/  CALL.REL.NOINC `($__internal_23_$__cuda_sm70_shflsync_down_p) ;  /* 0x0000036000007944 */ /* 0x000fea0003c00000 */
[----:B0-----:R-:W-:Y:S01]  /*3bd0*/  HFMA2.MMA R117, -RZ, RZ, 0, 4.76837158203125e-07 ;  /* 0x00000008ff757435 */ /* 0x001fe200000001ff */
[----:B-1----:R-:W-:Y:S02]  /*3be0*/  MOV R75, R76 ;  /* 0x0000004c004b7202 */ /* 0x002fe40000000f00 */
[----:B------:R-:W-:Y:S02]  /*3bf0*/  MOV R76, R79 ;  /* 0x0000004f004c7202 */ /* 0x000fe40000000f00 */
[----:B------:R-:W-:Y:S02]  /*3c00*/  MOV R139, 0x1f ;  /* 0x0000001f008b7802 */ /* 0x000fe40000000f00 */
[----:B------:R-:W-:Y:S02]  /*3c10*/  MOV R140, 0xffffffff ;  /* 0xffffffff008c7802 */ /* 0x000fe40000000f00 */
[----:B------:R-:W-:Y:S02]  /*3c20*/  MOV R72, 0x3c40 ;  /* 0x00003c4000487802 */ /* 0x000fe40000000f00 */
[----:B------:R-:W-:Y:S05]  /*3c30*/  CALL.REL.NOINC `($__internal_23_$__cuda_sm70_shflsync_down_p) ;  /* 0x000002f000007944 */ /* 0x000fea0003c00000 */
[----:B------:R-:W-:Y:S01]  /*3c40*/  FADD.FTZ R78, R75, R78 ;  /* 0x0000004e4b4e7221 */ /* 0x000fe20000010000 */
[----:B0-----:R-:W-:Y:S01]  /*3c50*/  HFMA2.MMA R117, -RZ, RZ, 0, 2.384185791015625e-07 ;  /* 0x00000004ff757435 */ /* 0x001fe200000001ff */
[----:B-1----:R-:W-:Y:S01]  /*3c60*/  FADD.FTZ R79, R79, R76 ;  /* 0x0000004c4f4f7221 */ /* 0x002fe20000010000 */
[----:B------:R-:W-:Y:S01]  /*3c70*/  MOV R139, 0x1f ;  /* 0x0000001f008b7802 */ /* 0x000fe20000000f00 */
[----:B------:R-:W-:Y:S01]  /*3c80*/  IMAD.MOV.U32 R140, RZ, RZ, -0x1 ;  /* 0xffffffffff8c7424 */ /* 0x000fe200078e00ff */
[----:B------:R-:W-:-:S02]  /*3c90*/  MOV R76, R78 ;  /* 0x0000004e004c7202 */ /* 0x000fc40000000f00 */
[----:B------:R-:W-:Y:S02]  /*3ca0*/  MOV R72, 0x3cc0 ;  /* 0x00003cc000487802 */ /* 0x000fe40000000f00 */
[----:B------:R-:W-:Y:S05]  /*3cb0*/  CALL.REL.NOINC `($__internal_23_$__cuda_sm70_shflsync_down_p) ;  /* 0x0000027000007944 */ /* 0x000fea0003c00000 */
[----:B0-----:R-:W-:Y:S01]  /*3cc0*/  HFMA2.MMA R117, -RZ, RZ, 0, 2.384185791015625e-07 ;  /* 0x00000004ff757435 */ /* 0x001fe200000001ff */
[----:B-1----:R-:W-:Y:S02]  /*3cd0*/  MOV R75, R76 ;  /* 0x0000004c004b7202 */ /* 0x002fe40000000f00 */
[----:B------:R-:W-:Y:S02]  /*3ce0*/  MOV R76, R79 ;  /* 0x0000004f004c7202 */ /* 0x000fe40000000f00 */
[----:B------:R-:W-:Y:S02]  /*3cf0*/  MOV R139, 0x1f ;  /* 0x0000001f008b7802 */ /* 0x000fe40000000f00 */
[----:B------:R-:W-:Y:S02]  /*3d00*/  MOV R140, 0xffffffff ;  /* 0xffffffff008c7802 */ /* 0x000fe40000000f00 */
[----:B------:R-:W-:Y:S02]  /*3d10*/  MOV R72, 0x3d30 ;  /* 0x00003d3000487802 */ /* 0x000fe40000000f00 */
[----:B------:R-:W-:Y:S05]  /*3d20*/  CALL.REL.NOINC `($__internal_23_$__cuda_sm70_shflsync_down_p) ;  /* 0x0000020000007944 */ /* 0x000fea0003c00000 */
[----:B------:R-:W-:Y:S01]  /*3d30*/  FADD.FTZ R78, R75, R78 ;  /* 0x0000004e4b4e7221 */ /* 0x000fe20000010000 */
[----:B0-----:R-:W-:Y:S01]  /*3d40*/  HFMA2.MMA R117, -RZ, RZ, 0, 1.1920928955078125e-07 ;  /* 0x00000002ff757435 */ /* 0x001fe200000001ff */
[----:B-1----:R-:W-:Y:S01]  /*3d50*/  FADD.FTZ R79, R79, R76 ;  /* 0x0000004c4f4f7221 */ /* 0x002fe20000010000 */
[----:B------:R-:W-:Y:S01]  /*3d60*/  MOV R139, 0x1f ;  /* 0x0000001f008b7802 */ /* 0x000fe20000000f00 */
[----:B------:R-:W-:Y:S01]  /*3d70*/  IMAD.MOV.U32 R140, RZ, RZ, -0x1 ;  /* 0xffffffffff8c7424 */ /* 0x000fe200078e00ff */
[----:B------:R-:W-:-:S02]  /*3d80*/  MOV R76, R78 ;  /* 0x0000004e004c7202 */ /* 0x000fc40000000f00 */
[----:B------:R-:W-:Y:S02]  /*3d90*/  MOV R72, 0x3db0 ;  /* 0x00003db000487802 */ /* 0x000fe40000000f00 */
[----:B------:R-:W-:Y:S05]  /*3da0*/  CALL.REL.NOINC `($__internal_23_$__cuda_sm70_shflsync_down_p) ;  /* 0x0000018000007944 */ /* 0x000fea0003c00000 */
[----:B0-----:R-:W-:Y:S01]  /*3db0*/  HFMA2.MMA R117, -RZ, RZ, 0, 1.1920928955078125e-07 ;  /* 0x00000002ff757435 */ /* 0x001fe200000001ff */
[----:B-1----:R-:W-:Y:S02]  /*3dc0*/  MOV R75, R76 ;  /* 0x0000004c004b7202 */ /* 0x002fe40000000f00 */
[----:B------:R-:W-:Y:S02]  /*3dd0*/  MOV R76, R79 ;  /* 0x0000004f004c7202 */ /* 0x000fe40000000f00 */
[----:B------:R-:W-:Y:S02]  /*3de0*/  MOV R139, 0x1f ;  /* 0x0000001f008b7802 */ /* 0x000fe40000000f00 */
[----:B------:R-:W-:Y:S02]  /*3df0*/  MOV R140, 0xffffffff ;  /* 0xffffffff008c7802 */ /* 0x000fe40000000f00 */
[----:B------:R-:W-:Y:S02]  /*3e00*/  MOV R72, 0x3e20 ;  /* 0x00003e2000487802 */ /* 0x000fe40000000f00 */
[----:B------:R-:W-:Y:S05]  /*3e10*/  CALL.REL.NOINC `($__internal_23_$__cuda_sm70_shflsync_down_p) ;  /* 0x0000011000007944 */ /* 0x000fea0003c00000 */
[----:B------:R-:W-:Y:S01]  /*3e20*/  FADD.FTZ R77, R75, R78 ;  /* 0x0000004e4b4d7221 */ /* 0x000fe20000010000 */
[----:B0-----:R-:W-:Y:S01]  /*3e30*/  HFMA2.MMA R117, -RZ, RZ, 0, 5.9604644775390625e-08 ;  /* 0x00000001ff757435 */ /* 0x001fe200000001ff */
[----:B-1----:R-:W-:Y:S01]  /*3e40*/  FADD.FTZ R79, R79, R76 ;  /* 0x0000004c4f4f7221 */ /* 0x002fe20000010000 */
[----:B------:R-:W-:Y:S01]  /*3e50*/  MOV R139, 0x1f ;  /* 0x0000001f008b7802 */ /* 0x000fe20000000f00 */
[----:B------:R-:W-:Y:S01]  /*3e60*/  IMAD.MOV.U32 R140, RZ, RZ, -0x1 ;  /* 0xffffffffff8c7424 */ /* 0x000fe200078e00ff */
[----:B------:R-:W-:-:S02]  /*3e70*/  MOV R76, R77 ;  /* 0x0000004d004c7202 */ /* 0x000fc40000000f00 */
[----:B------:R-:W-:Y:S02]  /*3e80*/  MOV R72, 0x3ea0 ;  /* 0x00003ea000487802 */ /* 0x000fe40000000f00 */
[----:B------:R-:W-:Y:S05]  /*3e90*/  CALL.REL.NOINC `($__internal_23_$__cuda_sm70_shflsync_down_p) ;  /* 0x0000009000007944 */ /* 0x000fea0003c00000 */
[----:B0-----:R-:W-:Y:S01]  /*3ea0*/  HFMA2.MMA R117, -RZ, RZ, 0, 5.9604644775390625e-08 ;  /* 0x00000001ff757435 */ /* 0x001fe200000001ff */
[----:B-1----:R-:W-:Y:S02]  /*3eb0*/  MOV R116, R76 ;  /* 0x0000004c00747202 */ /* 0x002fe40000000f00 */
[----:B------:R-:W-:Y:S02]  /*3ec0*/  MOV R76, R79 ;  /* 0x0000004f004c7202 */ /* 0x000fe40000000f00 */
[----:B------:R-:W-:Y:S02]  /*3ed0*/  MOV R139, 0x1f ;  /* 0x0000001f008b7802 */ /* 0x000fe40000000f00 */
[----:B------:R-:W-:Y:S02]  /*3ee0*/  MOV R140, 0xffffffff ;  /* 0xffffffff008c7802 */ /* 0x000fe40000000f00 */
[----:B------:R-:W-:Y:S02]  /*3ef0*/  MOV R72, 0x3f10 ;  /* 0x00003f1000487802 */ /* 0x000fe40000000f00 */
[----:B------:R-:W-:Y:S05]  /*3f00*/  CALL.REL.NOINC `($__internal_23_$__cuda_sm70_shflsync_down_p) ;  /* 0x0000002000007944 */ /* 0x000fea0003c00000 */
[----:B-1----:R-:W-:Y:S01]  /*3f10*/  MOV R72, R76 ;  /* 0x0000004c00487202 */ /* 0x002fe20000000f00 */
[----:B0-----:R-:W-:Y:S05]  /*3f20*/  BRA `(.L_x_1389) ;  /* 0xffffda2000007947 */ /* 0x001fea000383ffff */
        .weak           $__internal_23_$__cuda_sm70_shflsync_down_p
        .type           $__internal_23_$__cuda_sm70_shflsync_down_p,@function
        .size           $__internal_23_$__cuda_sm70_shflsync_down_p,(.L_x_9767 - $__internal_23_$__cuda_sm70_shflsync_down_p)
$__internal_23_$__cuda_sm70_shflsync_down_p:
[----:B------:R-:W-:Y:S01]  /*3f30*/  HFMA2.MMA R73, -RZ, RZ, 0, 0 ;  /* 0x00000000ff497435 */ /* 0x000fe200000001ff */
[----:B------:R-:W-:Y:S04]  /*3f40*/  WARPSYNC R140 ;  /* 0x0000008c00007348 */ /* 0x000fe80003800000 */
[----:B------:R0:W1:Y:S01]  /*3f50*/  SHFL.DOWN PT, R76, R76, R117, R139 ;  /* 0x080000754c4c7389 */ /* 0x00006200000e008b */
[----:B------:R-:W-:Y:S05]  /*3f60*/  RET.REL.NODEC R72 `(_ZN10layer_norm13ln_bwd_kernelINS_13Kernel_traitsI6__halfS2_S2_S2_fjLj2560ELj1ELj1ELj4ELj8ENS_18Kernel_traits_baseILj2560ES2_S2_S2_S2_fjLj128EEEEELb0ELb0ELb1ELb1EEEvNS_9BwdParamsE) ;  /* 0xffffc09048007950 */ /* 0x000fea0003c3ffff */
.L_x_1390:
        /* <DEDUP_REMOVED lines=9> */
.L_x_9767:


//--------------------- .text._ZN10layer_norm13ln_bwd_kernelINS_13Kernel_traitsI6__halfS2_S2_S2_fjLj2560ELj1ELj1ELj4ELj8ENS_18Kernel_traits_baseILj2560ES2_S2_S2_S2_fjLj128EEEEELb0ELb1ELb0ELb0EEEvNS_9BwdParamsE --------------------------
	.section	.text._ZN10layer_norm13ln_bwd_kernelINS_13Kernel_traitsI6__halfS2_S2_S2_fjLj2560ELj1ELj1ELj4ELj8ENS_18Kernel_traits_baseILj2560ES2_S2_S2_S2_fjLj128EEEEELb0ELb1ELb0ELb0EEEvNS_9BwdParamsE,"ax",@progbits
	.sectioninfo	@"SHI_REGISTERS=183"
	.align	128
        .global         _ZN10layer_norm13ln_bwd_kernelINS_13Kernel_traitsI6__halfS2_S2_S2_fjLj2560ELj1ELj1ELj4ELj8ENS_18Kernel_traits_baseILj2560ES2_S2_S2_S2_fjLj128EEEEELb0ELb1ELb0ELb0EEEvNS_9BwdParamsE
        .type           _ZN10layer_norm13ln_bwd_kernelINS_13Kernel_traitsI6__halfS2_S2_S2_fjLj2560ELj1ELj1ELj4ELj8ENS_18Kernel_traits_baseILj2560ES2_S2_S2_S2_fjLj128EEEEELb0ELb1ELb0ELb0EEEvNS_9BwdParamsE,@function
        .size           _ZN10layer_norm13ln_bwd_kernelINS_13Kernel_traitsI6__halfS2_S2_S2_fjLj2560ELj1ELj1ELj4ELj8ENS_18Kernel_traits_baseILj2560ES2_S2_S2_S2_fjLj128EEEEELb0ELb1ELb0ELb0EEEvNS_9BwdParamsE,(.L_x_9768 - _ZN10layer_norm13ln_bwd_kernelINS_13Kernel_traitsI6__halfS2_S2_S2_fjLj2560ELj1ELj1ELj4ELj8ENS_18Kernel_traits_baseILj2560ES2_S2_S2_S2_fjLj128EEEEELb0ELb1ELb0ELb0EEEvNS_9BwdParamsE)
        .other          _ZN10layer_norm13ln_bwd_kernelINS_13Kernel_traitsI6__halfS2_S2_S2_fjLj2560ELj1ELj1ELj4ELj8ENS_18Kernel_traits_baseILj2560ES2_S2_S2_S2_fjLj128EEEEELb0ELb1ELb0ELb0EEEvNS_9BwdParamsE,@"STO_CUDA_ENTRY STV_DEFAULT"
_ZN10layer_norm13ln_bwd_kernelINS_13Kernel_traitsI6__halfS2_S2_S2_fjLj2560ELj1ELj1ELj4ELj8ENS_18Kernel_traits_baseILj2560ES2_S2_S2_S2_fjLj128EEEEELb0ELb1ELb0ELb0EEEvNS_9BwdParamsE:
.text._ZN10layer_norm13ln_bwd_kernelINS_13Kernel_traitsI6__halfS2_S2_S2_fjLj2560ELj1ELj1ELj4ELj8ENS_18Kernel_traits_baseILj2560ES2_S2_S2_S2_fjLj128EEEEELb0ELb1ELb0ELb0EEEvNS_9BwdParamsE:
        /* <DEDUP_REMOVED lines=16> */
[----:B------:R-:W-:Y:S02]  /*0100*/  @P2 MOV R13, 0x8 ;  /* 0x00000008000d2802 */ /* 0x000fe40000000f00 */
[----:B------:R-:W-:Y:S01]  /*0110*/  @P3 MOV R17, 0x8 ;  /* 0x0000000800113802 */ /* 0x000fe20000000f00 */
[----:B------:R-:W-:Y:S01]  /*0120*/  @P1 IMAD.WIDE.U32 R2, R8, R5, c[0x0][0x1b0] ;  /* 0x00006c0008021625 */ /* 0x000fe200078e0005 */
[----:B------:R-:W-:-:S03]  /*0130*/  @P4 MOV R21, 0x8 ;  /* 0x0000000800154802 */ /* 0x000fc60000000f00 */
[C---:B------:R-:W-:Y:S01]  /*0140*/  @P1 IMAD.WIDE.U32 R4, R8.reuse, R5, c[0x0][0x1c8] ;  /* 0x0000720008041625 */ /* 0x040fe200078e0005 */
[----:B------:R1:W5:Y:S01]  /*0150*/  @P1 LDG.E.64 R64, [R2.64] ;  /* 0x0000000402401981 */ /* 0x000362000c1e1b00 */
[----:B------:R-:W-:Y:S02]  /*0160*/  @P1 LOP3.LUT R8, R8, 0x80, RZ, 0xfc, !PT ;  /* 0x0000008008081812 */ /* 0x000fe400078efcff */
[----:B0-----:R-:W-:Y:S01]  /*0170*/  LEA.HI R0, R169, UR6, RZ, 0x19 ;  /* 0x00000006a9007c11 */ /* 0x001fe2000f8fc8ff */
[----:B------:R0:W5:Y:S02]  /*0180*/  @P1 LDG.E.64 R66, [R4.64] ;  /* 0x0000000404421981 */ /* 0x000164000c1e1b00 */
        /* <DEDUP_REMOVED lines=9> */
[----:B------:R4:W5:Y:S01]  /*0220*/  @P3 LDG.E.64 R72, [R14.64] ;  /* 0x000000040e483981 */ /* 0x000962000c1e1b00 */
[----:B------:R-:W-:-:S03]  /*0230*/  @P5 MOV R9, 0x8 ;  /* 0x0000000800095802 */ /* 0x000fc60000000f00 */
        /* <DEDUP_REMOVED lines=42> */
[--C-:B------:R-:W-:Y:S01]  /*04e0*/  SHF.R.U64 R3, R64, 0x10, R65.reuse ;  /* 0x0000001040037819 */ /* 0x100fe20000001241 */
[----:B------:R-:W-:Y:S01]  /*04f0*/  IMAD.MOV.U32 R98, RZ, RZ, R80 ;  /* 0x000000ffff627224 */ /* 0x000fe200078e0050 */
[----:B------:R-:W-:Y:S01]  /*0500*/  MOV R84, R65 ;  /* 0x0000004100547202 */ /* 0x000fe20000000f00 */
[----:B------:R-:W-:Y:S01]  /*0510*/  IMAD.MOV.U32 R114, RZ, RZ, R78 ;  /* 0x000000ffff727224 */ /* 0x000fe200078e004e */
[----:B------:R-:W-:Y:S01]  /*0520*/  SHF.R.U32.HI R85, RZ, 0x10, R65 ;  /* 0x00000010ff557819 */ /* 0x000fe20000011641 */
[----:B------:R-:W-:Y:S01]  /*0530*/  HFMA2.MMA R122, -RZ, RZ, 0, 5.9604644775390625e-08 ;  /* 0x00000001ff7a7435 */ /* 0x000fe200000001ff */
        /* <DEDUP_REMOVED lines=68> */
[----:B------:R-:W-:Y:S01]  /*0980*/  MOV R61, RZ ;  /* 0x000000ff003d7202 */ /* 0x000fe20000000f00 */
[----:B------:R-:W-:-:S02]  /*0990*/  HADD2.F32 R116, -RZ, R116.H0_H0 ;  /* 0x20000074ff747230 */ /* 0x000fc40000004100 */
[----:B------:R-:W-:Y:S02]  /*09a0*/  HADD2.F32 R117, -RZ, R117.H0_H0 ;  /* 0x20000075ff757230 */ /* 0x000fe40000004100 */
[----:B------:R-:W-:Y:S02]  /*09b0*/  HADD2.F32 R118, -RZ, R118.H0_H0 ;  /* 0x20000076ff767230 */ /* 0x000fe40000004100 */
[----:B------:R-:W-:Y:S02]  /*09c0*/  HADD2.F32 R119, -RZ, R119.H0_H0 ;  /* 0x20000077ff777230 */ /* 0x000fe40000004100 */
[----:B------:R-:W-:Y:S02]  /*09d0*/  HADD2.F32 R120, -RZ, R120.H0_H0 ;  /* 0x20000078ff787230 */ /* 0x000fe40000004100 */
[----:B------:R-:W-:Y:S02]  /*09e0*/  HADD2.F32 R121, -RZ, R121.H0_H0 ;  /* 0x20000079ff797230 */ /* 0x000fe40000004100 */
.L_x_1419:
[----:B------:R-:W-:Y:S02]  /*09f0*/  ISETP.NE.U32.AND P0, PT, RZ, c[0x0][0x1c0], PT ;  /* 0x00007000ff007a0c */ /* 0x000fe40003f05070 */
[----:B------:R-:W-:-:S02]  /*0a00*/  SHF.R.S32.HI R65, RZ, 0x1f, R0 ;  /* 0x0000001fff417819 */ /* 0x000fc40000011400 */
[----:B------:R-:W-:Y:S02]  /*0a10*/  ISETP.NE.AND.EX P0, PT, RZ, c[0x0][0x1c4], PT, P0 ;  /* 0x00007100ff007a0c */ /* 0x000fe40003f05300 */
[----:B------:R-:W-:-:S11]  /*0a20*/  MOV R69, 0x4 ;  /* 0x0000000400457802 */ /* 0x000fd60000000f00 */
        /* <DEDUP_REMOVED lines=12> */
[----:B------:R-:W-:Y:S02]  /*0af0*/  LEA.HI R71, R71, R70, RZ, 0x2 ;  /* 0x0000004647477211 */ /* 0x000fe400078f10ff */
[----:B------:R-:W-:Y:S02]  /*0b00*/  LOP3.LUT R70, R169, 0x7f, RZ, 0xc0, !PT ;  /* 0x0000007fa9467812 */ /* 0x000fe400078ec0ff */
[----:B------:R-:W-:Y:S02]  /*0b10*/  MOV R170, 0x3f800000 ;  /* 0x3f80000000aa7802 */ /* 0x000fe40000000f00 */
[----:B------:R-:W-:-:S02]  /*0b20*/  LEA.HI.SX32 R167, R71, R70, 0x1e ;  /* 0x0000004647a77211 */ /* 0x000fc400078ff2ff */
[----:B------:R-:W-:-:S03]  /*0b30*/  CS2R R70, SRZ ;  /* 0x0000000000467805 */ /* 0x000fc6000001ff00 */
[----:B0-----:R-:W-:Y:S01]  /*0b40*/  IMAD.MOV.U32 R69, RZ, RZ, R167 ;  /* 0x000000ffff457224 */ /* 0x001fe200078e00a7 */
[----:B--2---:R-:W-:Y:S01]  /*0b50*/  @P0 HADD2.F32 R170, -RZ, R66.H0_H0 ;  /* 0x20000042ffaa0230 */ /* 0x004fe20000004100 */
[----:B---3--:R-:W-:Y:S01]  /*0b60*/  FSEL R68, R64, RZ, !P6 ;  /* 0x000000ff40447208 */ /* 0x008fe20007000000 */
        /* <DEDUP_REMOVED lines=12> */
[----:B--2---:R-:W-:Y:S02]  /*0c30*/  SHF.R.U32.HI R128, RZ, 0x10, R65 ;  /* 0x00000010ff807819 */ /* 0x004fe40000011641 */
[----:B---3--:R-:W-:Y:S02]  /*0c40*/  MOV R69, R66 ;  /* 0x0000004200457202 */ /* 0x008fe40000000f00 */
[----:B------:R-:W-:Y:S02]  /*0c50*/  SHF.R.U64 R124, R66, 0x10, R67 ;  /* 0x00000010427c7819 */ /* 0x000fe40000001243 */
[----:B------:R-:W-:Y:S01]  /*0c60*/  SHF.R.U64 R66, R64, 0x10, R65 ;  /* 0x0000001040427819 */ /* 0x000fe20000001241 */
[----:B------:R-:W-:Y:S01]  /*0c70*/  HADD2.F32 R81, -RZ, R65.H0_H0 ;  /* 0x20000041ff517230 */ /* 0x000fe20000004100 */
[----:B------:R-:W-:Y:S02]  /*0c80*/  MOV R80, R67 ;  /* 0x0000004300507202 */ /* 0x000fe40000000f00 */
[----:B------:R-:W-:Y:S01]  /*0c90*/  SHF.R.U32.HI R123, RZ, 0x10, R67 ;  /* 0x00000010ff7b7819 */ /* 0x000fe20000011643 */
[----:B------:R-:W-:-:S02]  /*0ca0*/  HADD2.F32 R65, -RZ, R66.H0_H0 ;  /* 0x20000042ff417230 */ /* 0x000fc40000004100 */
[----:B------:R-:W-:Y:S02]  /*0cb0*/  HADD2.F32 R67, -RZ, R64.H0_H0 ;  /* 0x20000040ff437230 */ /* 0x000fe40000004100 */
[----:B------:R-:W-:Y:S01]  /*0cc0*/  HADD2.F32 R69, -RZ, R69.H0_H0 ;  /* 0x20000045ff457230 */ /* 0x000fe20000004100 */
[C---:B------:R-:W-:Y:S02]  /*0cd0*/  FADD.FTZ R65, -R68.reuse, R65 ;  /* 0x0000004144417221 */ /* 0x040fe40000010100 */
[----:B------:R-:W-:Y:S01]  /*0ce0*/  FADD.FTZ R67, -R68, R67 ;  /* 0x0000004344437221 */ /* 0x000fe20000010100 */
[----:B------:R-:W-:Y:S01]  /*0cf0*/  HADD2.F32 R64, -RZ, R124.H0_H0 ;  /* 0x2000007cff407230 */ /* 0x000fe20000004100 */
[C---:B-----5:R-:W-:Y:S01]  /*0d00*/  FMUL.FTZ R124, R168.reuse, R65 ;  /* 0x00000041a87c7220 */ /* 0x060fe20000410000 */
[----:B------:R-:W-:Y:S01]  /*0d10*/  HADD2.F32 R66, -RZ, R123.H0_H0 ;  /* 0x2000007bff427230 */ /* 0x000fe20000004100 */
[----:B------:R-:W-:Y:S02]  /*0d20*/  FMUL.FTZ R123, R168, R67 ;  /* 0x00000043a87b7220 */ /* 0x000fe40000410000 */
[----:B------:R-:W-:Y:S01]  /*0d30*/  FMUL.FTZ R126, R82, R69 ;  /* 0x00000045527e7220 */ /* 0x000fe20000410000 */
[----:B------:R-:W-:Y:S01]  /*0d40*/  HADD2.F32 R67, -RZ, R128.H0_H0 ;  /* 0x20000080ff437230 */ /* 0x000fe20000004100 */
[----:B------:R-:W-:Y:S01]  /*0d50*/  FADD.FTZ R41, R41, R64 ;  /* 0x0000004029297221 */ /* 0x000fe20000010000 */
[----:B0-----:R-:W-:Y:S01]  /*0d60*/  HADD2.F32 R71, -RZ, R80.H0_H0 ;  /* 0x20000050ff477230 */ /* 0x001fe20000004100 */
[----:B------:R-:W-:-:S02]  /*0d70*/  FFMA.FTZ R61, R124, R64, R61 ;  /* 0x000000407c3d7223 */ /* 0x000fc4000001003d */
[----:B------:R-:W-:Y:S02]  /*0d80*/  FMUL.FTZ R127, R83, R64 ;  /* 0x00000040537f7220 */ /* 0x000fe40000410000 */
[----:B------:R-:W-:Y:S02]  /*0d90*/  FADD.FTZ R81, -R68, R81 ;  /* 0x0000005144517221 */ /* 0x000fe40000010100 */
[----:B------:R-:W-:Y:S02]  /*0da0*/  FADD.FTZ R64, RZ, R126 ;  /* 0x0000007eff407221 */ /* 0x000fe40000010000 */
[C---:B------:R-:W-:Y:S02]  /*0db0*/  FFMA.FTZ R65, R123.reuse, R126, RZ ;  /* 0x0000007e7b417223 */ /* 0x040fe400000100ff */
[----:B------:R-:W-:Y:S02]  /*0dc0*/  FADD.FTZ R40, R40, R69 ;  /* 0x0000004528287221 */ /* 0x000fe40000010000 */
[----:B------:R-:W-:-:S02]  /*0dd0*/  FFMA.FTZ R60, R123, R69, R60 ;  /* 0x000000457b3c7223 */ /* 0x000fc4000001003c */
[----:B------:R-:W-:Y:S02]  /*0de0*/  FADD.FTZ R69, -R68, R67 ;  /* 0x0000004344457221 */ /* 0x000fe40000010100 */
        /* <DEDUP_REMOVED lines=8> */
[----:B------:R-:W-:Y:S01]  /*0e70*/  IADD3 R69, R167, 0x80, RZ ;  /* 0x00000080a7457810 */ /* 0x000fe20007ffe0ff */
[----:B------:R-:W-:Y:S02]  /*0e80*/  FADD.FTZ R42, R42, R71 ;  /* 0x000000472a2a7221 */ /* 0x000fe40000010000 */
[----:B------:R-:W-:Y:S02]  /*0e90*/  FFMA.FTZ R62, R125, R71, R62 ;  /* 0x000000477d3e7223 */ /* 0x000fe4000001003e */
[----:B------:R-:W-:-:S02]  /*0ea0*/  FADD.FTZ R43, R43, R66 ;  /* 0x000000422b2b7221 */ /* 0x000fc40000010000 */
[----:B------:R-:W-:Y:S02]  /*0eb0*/  FFMA.FTZ R63, R130, R66, R63 ;  /* 0x00000042823f7223 */ /* 0x000fe4000001003f */
[----:B------:R-:W-:Y:S02]  /*0ec0*/  FADD.FTZ R71, R64, R129 ;  /* 0x0000008140477221 */ /* 0x000fe40000010000 */
[----:B------:R-:W-:Y:S02]  /*0ed0*/  FFMA.FTZ R70, R130, R129, R65 ;  /* 0x0000008182467223 */ /* 0x000fe40000010041 */
.L_x_1393:
[----:B------:R-:W-:Y:S05]  /*0ee0*/  BSYNC B0 ;  /* 0x0000000000007941 */ /* 0x000fea0003800000 */
.L_x_1392:
        /* <DEDUP_REMOVED lines=18> */
[----:B------:R-:W-:Y:S01]  /*1010*/  SHF.R.U64 R64, R66, 0x10, R67 ;  /* 0x0000001042407819 */ /* 0x000fe20000001243 */
[----:B------:R-:W-:Y:S01]  /*1020*/  HADD2.F32 R67, -RZ, R131.H0_H0 ;  /* 0x20000083ff437230 */ /* 0x000fe20000004100 */
[----:B------:R-:W-:-:S02]  /*1030*/  MOV R132, R65 ;  /* 0x0000004100847202 */ /* 0x000fc40000000f00 */
[----:B------:R-:W-:Y:S01]  /*1040*/  SHF.R.U32.HI R134, RZ, 0x10, R65 ;  /* 0x00000010ff867819 */ /* 0x000fe20000011641 */
[----:B------:R-:W-:Y:S02]  /*1050*/  HADD2.F32 R131, -RZ, R64.H0_H0 ;  /* 0x20000040ff837230 */ /* 0x000fe40000004100 */
[----:B------:R-:W-:-:S03]  /*1060*/  HADD2.F32 R65, -RZ, R66.H0_H0 ;  /* 0x20000042ff417230 */ /* 0x000fc60000004100 */
[C---:B0-----:R-:W-:Y:S02]  /*1070*/  FADD.FTZ R81, -R68.reuse, R131 ;  /* 0x0000008344517221 */ /* 0x041fe40000010100 */
[----:B------:R-:W-:Y:S01]  /*1080*/  FADD.FTZ R65, -R68, R65 ;  /* 0x0000004144417221 */ /* 0x000fe20000010100 */
[----:B------:R-:W-:Y:S02]  /*1090*/  HADD2.F32 R64, -RZ, R135.H0_H0 ;  /* 0x20000087ff407230 */ /* 0x000fe40000004100 */
[----:B------:R-:W-:Y:S01]  /*10a0*/  HADD2.F32 R137, -RZ, R132.H0_H0 ;  /* 0x20000084ff897230 */ /* 0x000fe20000004100 */
[C---:B-----5:R-:W-:Y:S01]  /*10b0*/  FMUL.FTZ R132, R168.reuse, R81 ;  /* 0x00000051a8847220 */ /* 0x060fe20000410000 */
[----:B------:R-:W-:Y:S01]  /*10c0*/  HADD2.F32 R66, -RZ, R134.H0_H0 ;  /* 0x20000086ff427230 */ /* 0x000fe20000004100 */
[----:B------:R-:W-:Y:S02]  /*10d0*/  FMUL.FTZ R131, R168, R65 ;  /* 0x00000041a8837220 */ /* 0x000fe40000410000 */
[----:B------:R-:W-:Y:S01]  /*10e0*/  FMUL.FTZ R134, R86, R67 ;  /* 0x0000004356867220 */ /* 0x000fe20000410000 */
[----:B------:R-:W-:Y:S01]  /*10f0*/  HADD2.F32 R65, -RZ, R136.H0_H0 ;  /* 0x20000088ff417230 */ /* 0x000fe20000004100 */
[----:B------:R-:W-:-:S02]  /*1100*/  FADD.FTZ R133, -R68, R133 ;  /* 0x0000008544857221 */ /* 0x000fc40000010100 */
[----:B------:R-:W-:Y:S02]  /*1110*/  FADD.FTZ R37, R37, R64 ;  /* 0x0000004025257221 */ /* 0x000fe40000010000 */
[-C--:B------:R-:W-:Y:S02]  /*1120*/  FFMA.FTZ R57, R132, R64.reuse, R57 ;  /* 0x0000004084397223 */ /* 0x080fe40000010039 */
[----:B------:R-:W-:Y:S02]  /*1130*/  FMUL.FTZ R135, R87, R64 ;  /* 0x0000004057877220 */ /* 0x000fe40000410000 */
[----:B------:R-:W-:Y:S02]  /*1140*/  FADD.FTZ R64, R71, R134 ;  /* 0x0000008647407221 */ /* 0x000fe40000010000 */
[----:B------:R-:W-:Y:S02]  /*1150*/  FFMA.FTZ R70, R131, R134, R70 ;  /* 0x0000008683467223 */ /* 0x000fe40000010046 */
[----:B------:R-:W-:-:S02]  /*1160*/  FADD.FTZ R36, R36, R67 ;  /* 0x0000004324247221 */ /* 0x000fc40000010000 */
[----:B------:R-:W-:Y:S02]  /*1170*/  FFMA.FTZ R56, R131, R67, R56 ;  /* 0x0000004383387223 */ /* 0x000fe40000010038 */
[----:B------:R-:W-:Y:S02]  /*1180*/  FMUL.FTZ R133, R168, R133 ;  /* 0x00000085a8857220 */ /* 0x000fe40000410000 */
[----:B------:R-:W-:Y:S02]  /*1190*/  FADD.FTZ R67, -R68, R65 ;  /* 0x0000004144437221 */ /* 0x000fe40000010100 */
        /* <DEDUP_REMOVED lines=13> */
.L_x_1395:
[----:B------:R-:W-:Y:S05]  /*1270*/  BSYNC B0 ;  /* 0x0000000000007941 */ /* 0x000fea0003800000 */
.L_x_1394:
        /* <DEDUP_REMOVED lines=56> */
.L_x_1397:
[----:B------:R-:W-:Y:S05]  /*1600*/  BSYNC B0 ;  /* 0x0000000000007941 */ /* 0x000fea0003800000 */
.L_x_1396:
        /* <DEDUP_REMOVED lines=56> */
.L_x_1399:
[----:B------:R-:W-:Y:S05]  /*1990*/  BSYNC B0 ;  /* 0x0000000000007941 */ /* 0x000fea0003800000 */
.L_x_1398:
        /* <DEDUP_REMOVED lines=17> */
[----:B---3--:R-:W-:Y:S01]  /*1ab0*/  MOV R66, R64 ;  /* 0x0000004000427202 */ /* 0x008fe20000000f00 */
[----:B------:R-:W-:Y:S01]  /*1ac0*/  HADD2.F32 R155, -RZ, R155.H0_H0 ;  /* 0x2000009bff9b7230 */ /* 0x000fe20000004100 */
[----:B------:R-:W-:Y:S01]  /*1ad0*/  SHF.R.U64 R64, R64, 0x10, R65 ;  /* 0x0000001040407819 */ /* 0x000fe20000001241 */
[C---:B------:R-:W-:Y:S01]  /*1ae0*/  FADD.FTZ R69, -R68.reuse, R69 ;  /* 0x0000004544457221 */ /* 0x040fe20000010100 */
[----:B------:R-:W-:Y:S01]  /*1af0*/  SHF.R.U32.HI R156, RZ, 0x10, R65 ;  /* 0x00000010ff9c7819 */ /* 0x000fe20000011641 */
[C---:B------:R-:W-:Y:S01]  /*1b00*/  FADD.FTZ R159, -R68.reuse, R157 ;  /* 0x0000009d449f7221 */ /* 0x040fe20000010100 */
[----:B------:R-:W-:Y:S01]  /*1b10*/  MOV R67, R65 ;  /* 0x0000004100437202 */ /* 0x000fe20000000f00 */
[----:B0-----:R-:W-:Y:S01]  /*1b20*/  FADD.FTZ R81, -R68, R155 ;  /* 0x0000009b44517221 */ /* 0x001fe20000010100 */
[----:B------:R-:W-:Y:S01]  /*1b30*/  HADD2.F32 R65, -RZ, R66.H0_H0 ;  /* 0x20000042ff417230 */ /* 0x000fe20000004100 */
[C---:B-----5:R-:W-:Y:S01]  /*1b40*/  FMUL.FTZ R155, R168.reuse, R69 ;  /* 0x00000045a89b7220 */ /* 0x060fe20000410000 */
[----:B------:R-:W-:Y:S01]  /*1b50*/  HADD2.F32 R64, -RZ, R64.H0_H0 ;  /* 0x20000040ff407230 */ /* 0x000fe20000004100 */
[C---:B------:R-:W-:Y:S01]  /*1b60*/  FMUL.FTZ R159, R168.reuse, R159 ;  /* 0x0000009fa89f7220 */ /* 0x040fe20000410000 */
[----:B------:R-:W-:Y:S01]  /*1b70*/  HADD2.F32 R66, -RZ, R156.H0_H0 ;  /* 0x2000009cff427230 */ /* 0x000fe20000004100 */
[----:B------:R-:W-:Y:S01]  /*1b80*/  FMUL.FTZ R156, R168, R81 ;  /* 0x00000051a89c7220 */ /* 0x000fe20000410000 */
[----:B------:R-:W-:Y:S01]  /*1b90*/  HADD2.F32 R161, -RZ, R161.H0_H0 ;  /* 0x200000a1ffa17230 */ /* 0x000fe20000004100 */
[----:B------:R-:W-:Y:S01]  /*1ba0*/  FMUL.FTZ R158, R98, R65 ;  /* 0x00000041629e7220 */ /* 0x000fe20000410000 */
[----:B------:R-:W-:Y:S01]  /*1bb0*/  HADD2.F32 R67, -RZ, R67.H0_H0 ;  /* 0x20000043ff437230 */ /* 0x000fe20000004100 */
[----:B------:R-:W-:-:S02]  /*1bc0*/  FADD.FTZ R25, R25, R64 ;  /* 0x0000004019197221 */ /* 0x000fc40000010000 */
[-C--:B------:R-:W-:Y:S02]  /*1bd0*/  FFMA.FTZ R45, R156, R64.reuse, R45 ;  /* 0x000000409c2d7223 */ /* 0x080fe4000001002d */
[----:B------:R-:W-:Y:S02]  /*1be0*/  FMUL.FTZ R157, R99, R64 ;  /* 0x00000040639d7220 */ /* 0x000fe40000410000 */
[----:B------:R-:W-:Y:S02]  /*1bf0*/  FADD.FTZ R64, R71, R158 ;  /* 0x0000009e47407221 */ /* 0x000fe40000010000 */
[C---:B------:R-:W-:Y:S02]  /*1c00*/  FFMA.FTZ R70, R155.reuse, R158, R70 ;  /* 0x0000009e9b467223 */ /* 0x040fe40000010046 */
[----:B------:R-:W-:Y:S02]  /*1c10*/  FADD.FTZ R24, R24, R65 ;  /* 0x0000004118187221 */ /* 0x000fe40000010000 */
[----:B------:R-:W-:-:S02]  /*1c20*/  FFMA.FTZ R44, R155, R65, R44 ;  /* 0x000000419b2c7223 */ /* 0x000fc4000001002c */
[----:B------:R-:W-:Y:S02]  /*1c30*/  FADD.FTZ R171, -R68, R161 ;  /* 0x000000a144ab7221 */ /* 0x000fe40000010100 */
[----:B------:R-:W-:Y:S02]  /*1c40*/  FMUL.FTZ R160, R100, R67 ;  /* 0x0000004364a07220 */ /* 0x000fe40000410000 */
[----:B------:R-:W-:Y:S02]  /*1c50*/  FADD.FTZ R65, R64, R157 ;  /* 0x0000009d40417221 */ /* 0x000fe40000010000 */
[----:B------:R-:W-:Y:S02]  /*1c60*/  FFMA.FTZ R70, R156, R157, R70 ;  /* 0x0000009d9c467223 */ /* 0x000fe40000010046 */
[----:B------:R-:W-:Y:S02]  /*1c70*/  FMUL.FTZ R161, R101, R66 ;  /* 0x0000004265a17220 */ /* 0x000fe40000410000 */
[----:B------:R-:W-:-:S02]  /*1c80*/  FMUL.FTZ R162, R168, R171 ;  /* 0x000000aba8a27220 */ /* 0x000fc40000410000 */
[----:B------:R-:W-:Y:S02]  /*1c90*/  FADD.FTZ R64, R65, R160 ;  /* 0x000000a041407221 */ /* 0x000fe40000010000 */
[C---:B------:R-:W-:Y:S02]  /*1ca0*/  FFMA.FTZ R70, R159.reuse, R160, R70 ;  /* 0x000000a09f467223 */ /* 0x040fe40000010046 */
[----:B------:R-:W-:Y:S02]  /*1cb0*/  FADD.FTZ R26, R26, R67 ;  /* 0x000000431a1a7221 */ /* 0x000fe40000010000 */
[----:B------:R-:W-:Y:S02]  /*1cc0*/  FFMA.FTZ R46, R159, R67, R46 ;  /* 0x000000439f2e7223 */ /* 0x000fe4000001002e */
[----:B------:R-:W-:Y:S02]  /*1cd0*/  FADD.FTZ R27, R27, R66 ;  /* 0x000000421b1b7221 */ /* 0x000fe40000010000 */
[----:B------:R-:W-:-:S02]  /*1ce0*/  FFMA.FTZ R47, R162, R66, R47 ;  /* 0x00000042a22f7223 */ /* 0x000fc4000001002f */
[----:B------:R-:W-:Y:S02]  /*1cf0*/  FADD.FTZ R71, R64, R161 ;  /* 0x000000a140477221 */ /* 0x000fe40000010000 */
[----:B------:R-:W-:Y:S02]  /*1d00*/  FFMA.FTZ R70, R162, R161, R70 ;  /* 0x000000a1a2467223 */ /* 0x000fe40000010046 */
.L_x_1401:
[----:B------:R-:W-:Y:S05]  /*1d10*/  BSYNC B0 ;  /* 0x0000000000007941 */ /* 0x000fea0003800000 */
.L_x_1400:
[----:B------:R-:W-:Y:S02]  /*1d20*/  LOP3.LUT P6, RZ, R122, 0xff, RZ, 0xc0, !PT ;  /* 0x000000ff7aff7812 */ /* 0x000fe400078cc0ff */
[----:B------:R-:W-:Y:S02]  /*1d30*/  SHF.R.U32.HI R66, RZ, 0x5, R169 ;  /* 0x00000005ff427819 */ /* 0x000fe400000116a9 */
[----:B------:R-:W-:Y:S02]  /*1d40*/  LOP3.LUT P0, RZ, R169, 0x1f, RZ, 0xc0, !PT ;  /* 0x0000001fa9ff7812 */ /* 0x000fe4000780c0ff */
[----:B------:R-:W-:-:S07]  /*1d50*/  LOP3.LUT R172, R66, 0x7fffffc, RZ, 0xc0, !PT ;  /* 0x07fffffc42ac7812 */ /* 0x000fce00078ec0ff */
[----:B------:R-:W-:Y:S01]  /*1d60*/  @!P6 IADD3 R172, R172, 0x4, RZ ;  /* 0x00000004acace810 */ /* 0x000fe20007ffe0ff */
[----:B------:R-:W-:Y:S05]  /*1d70*/  BRA.DIV ~URZ, `(.L_x_1402) ;  /* 0x00001fa27f007947 */ /* 0x000fea000b800000 */
[----:B------:R0:W1:Y:S02]  /*1d80*/  SHFL.DOWN PT, R68, R71, 0x10, 0x1f ;  /* 0x0a001f0047447f89 */ /* 0x00006400000e0000 */
.L_x_1420:
        /* <DEDUP_REMOVED lines=18> */
.L_x_1421:
[----:B------:R-:W-:Y:S01]  /*1eb0*/  @!P0 LOP3.LUT R65, R66, 0x3, RZ, 0xc0, !PT ;  /* 0x0000000342418812 */ /* 0x000fe200078ec0ff */
[----:B--2---:R-:W-:Y:S01]  /*1ec0*/  FADD.FTZ R80, R71, R70 ;  /* 0x0000004647507221 */ /* 0x004fe20000010000 */
[----:B------:R-:W-:Y:S01]  /*1ed0*/  ULDC.U8 UR6, c[0x0][0x1f0] ;  /* 0x00007c0000067ab9 */ /* 0x000fe20000000000 */
[----:B01----:R-:W-:Y:S01]  /*1ee0*/  FADD.FTZ R81, R174, R81 ;  /* 0x00000051ae517221 */ /* 0x003fe20000010000 */
        /* <DEDUP_REMOVED lines=20> */
[----:B------:R-:W-:-:S10]  /*2030*/  HFMA2.MMA R180, -RZ, RZ, 0, 4.76837158203125e-07 ;  /* 0x00000008ffb47435 */ /* 0x000fd400000001ff */
[----:B------:R-:W-:-:S06]  /*2040*/  IMAD.WIDE.U32 R64, R167, R180, c[0x0][0x170] ;  /* 0x00005c00a7407625 */ /* 0x000fcc00078e00b4 */
[----:B------:R-:W5:Y:S01]  /*2050*/  LDG.E.64 R64, [R64.64] ;  /* 0x0000000440407981 */ /* 0x000f62000c1e1b00 */
[----:B------:R-:W-:Y:S01]  /*2060*/  ISETP.NE.U32.AND P0, PT, RZ, c[0x0][0x218], PT ;  /* 0x00008600ff007a0c */ /* 0x000fe20003f05070 */
[-CC-:B------:R-:W-:Y:S02]  /*2070*/  FFMA.FTZ R66, R124, R171.reuse, R172.reuse ;  /* 0x000000ab7c427223 */ /* 0x180fe400000100ac */
[----:B------:R-:W-:Y:S01]  /*2080*/  FFMA.FTZ R71, R125, R171, R172 ;  /* 0x000000ab7d477223 */ /* 0x000fe200000100ac */
[----:B------:R-:W-:Y:S01]  /*2090*/  ISETP.NE.AND.EX P6, PT, RZ, c[0x0][0x21c], PT, P0 ;  /* 0x00008700ff007a0c */ /* 0x000fe20003fc5300 */
[----:B------:R-:W-:Y:S01]  /*20a0*/  FADD.FTZ R67, R127, -R66 ;  /* 0x800000427f437221 */ /* 0x000fe20000010000 */
[----:B------:R-:W-:Y:S01]  /*20b0*/  ISETP.NE.U32.AND P0, PT, RZ, c[0x0][0x258], PT ;  /* 0x00009600ff007a0c */ /* 0x000fe20003f05070 */
[----:B------:R-:W-:Y:S02]  /*20c0*/  FADD.FTZ R71, R128, -R71 ;  /* 0x8000004780477221 */ /* 0x000fe40000010000 */
[----:B-----5:R-:W-:Y:S01]  /*20d0*/  FMUL.FTZ R69, R168, R67 ;  /* 0x00000043a8457220 */ /* 0x020fe20000410000 */
[----:B------:R-:W-:Y:S01]  /*20e0*/  ISETP.NE.AND.EX P0, PT, RZ, c[0x0][0x25c], PT, P0 ;  /* 0x00009700ff007a0c */ /* 0x000fe20003f05300 */
[----:B------:R-:W-:-:S02]  /*20f0*/  FFMA.FTZ R68, R130, R171, R172 ;  /* 0x000000ab82447223 */ /* 0x000fc400000100ac */
[----:B------:R-:W-:Y:S02]  /*2100*/  FMUL.FTZ R71, R168, R71 ;  /* 0x00000047a8477220 */ /* 0x000fe40000410000 */
[----:B------:R-:W-:Y:S02]  /*2110*/  FADD.FTZ R81, R129, -R68 ;  /* 0x8000004481517221 */ /* 0x000fe40000010000 */
[--C-:B------:R-:W-:Y:S02]  /*2120*/  @P6 SHF.R.U64 R66, R72, 0x10, R73.reuse ;  /* 0x0000001048426819 */ /* 0x100fe40000001249 */
[----:B------:R-:W-:Y:S01]  /*2130*/  @P6 MOV R67, R73 ;  /* 0x0000004900436202 */ /* 0x000fe20000000f00 */
[----:B------:R-:W-:Y:S01]  /*2140*/  FMUL.FTZ R81, R168, R81 ;  /* 0x00000051a8517220 */ /* 0x000fe20000410000 */
[----:B------:R-:W-:Y:S01]  /*2150*/  @P6 SHF.R.U32.HI R70, RZ, 0x10, R73 ;  /* 0x00000010ff466819 */ /* 0x000fe20000011649 */
[----:B------:R-:W-:-:S04]  /*2160*/  @P6 HADD2.F32 R66, -RZ, R66.H0_H0 ;  /* 0x20000042ff426230 */ /* 0x000fc80000004100 */
[----:B------:R-:W-:Y:S01]  /*2170*/  @P6 HADD2.F32 R70, -RZ, R70.H0_H0 ;  /* 0x20000046ff466230 */ /* 0x000fe20000004100 */
[----:B------:R-:W-:Y:S01]  /*2180*/  @P6 FADD.FTZ R69, R69, R66 ;  /* 0x0000004245456221 */ /* 0x000fe20000010000 */
[----:B------:R-:W-:Y:S01]  /*2190*/  @P6 HADD2.F32 R66, -RZ, R67.H0_H0 ;  /* 0x20000043ff426230 */ /* 0x000fe20000004100 */
[----:B------:R-:W-:Y:S02]  /*21a0*/  FFMA.FTZ R67, R123, R171, R172 ;  /* 0x000000ab7b437223 */ /* 0x000fe400000100ac */
[----:B------:R-:W-:Y:S01]  /*21b0*/  @P6 FADD.FTZ R81, R81, R70 ;  /* 0x0000004651516221 */ /* 0x000fe20000010000 */
[----:B------:R-:W-:Y:S01]  /*21c0*/  @P0 F2FP.PACK_AB R179, RZ, R69 ;  /* 0x00000045ffb3023e */ /* 0x000fe200000000ff */
[----:B------:R-:W-:Y:S01]  /*21d0*/  @P6 FADD.FTZ R71, R71, R66 ;  /* 0x0000004247476221 */ /* 0x000fe20000010000 */
[----:B------:R-:W-:Y:S01]  /*21e0*/  @P6 MOV R66, R72 ;  /* 0x0000004800426202 */ /* 0x000fe20000000f00 */
[----:B------:R-:W-:Y:S01]  /*21f0*/  FADD.FTZ R67, R126, -R67 ;  /* 0x800000437e437221 */ /* 0x000fe20000010000 */
[----:B------:R-:W-:Y:S01]  /*2200*/  @P0 PRMT R164, R179, 0x7610, R164 ;  /* 0x00007610b3a40816 */ /* 0x000fe200000000a4 */
[----:B------:R-:W-:Y:S01]  /*2210*/  FMUL.FTZ R176, R81, R170 ;  /* 0x000000aa51b07220 */ /* 0x000fe20000410000 */
[----:B------:R-:W-:Y:S01]  /*2220*/  @P0 F2FP.PACK_AB R81, RZ, R81 ;  /* 0x00000051ff51023e */ /* 0x000fe200000000ff */
[----:B------:R-:W-:Y:S01]  /*2230*/  @P6 HADD2.F32 R66, -RZ, R66.H0_H0 ;  /* 0x20000042ff426230 */ /* 0x000fe20000004100 */
[----:B------:R-:W-:-:S02]  /*2240*/  FMUL.FTZ R67, R168, R67 ;  /* 0x00000043a8437220 */ /* 0x000fc40000410000 */
[-C--:B------:R-:W-:Y:S01]  /*2250*/  FMUL.FTZ R174, R69, R170.reuse ;  /* 0x000000aa45ae7220 */ /* 0x080fe20000410000 */
[----:B------:R-:W-:Y:S01]  /*2260*/  @P0 PRMT R166, R81, 0x7610, R166 ;  /* 0x0000761051a60816 */ /* 0x000fe200000000a6 */
[----:B------:R-:W-:Y:S02]  /*2270*/  @P6 FADD.FTZ R67, R67, R66 ;  /* 0x0000004243436221 */ /* 0x000fe40000010000 */
[----:B------:R-:W-:Y:S01]  /*2280*/  FMUL.FTZ R175, R71, R170 ;  /* 0x000000aa47af7220 */ /* 0x000fe20000410000 */
[----:B------:R-:W-:Y:S01]  /*2290*/  @P0 F2FP.PACK_AB R71, RZ, R71 ;  /* 0x00000047ff47023e */ /* 0x000fe200000000ff */
[----:B------:R-:W-:Y:S02]  /*22a0*/  FMUL.FTZ R80, R105, R176 ;  /* 0x000000b069507220 */ /* 0x000fe40000410000 */
[----:B------:R-:W-:Y:S01]  /*22b0*/  FMUL.FTZ R68, R103, R174 ;  /* 0x000000ae67447220 */ /* 0x000fe20000410000 */
[----:B------:R-:W-:Y:S01]  /*22c0*/  @P0 PRMT R165, R71, 0x7610, R165 ;  /* 0x0000761047a50816 */ /* 0x000fe200000000a5 */
[----:B------:R-:W-:Y:S01]  /*22d0*/  FMUL.FTZ R173, R67, R170 ;  /* 0x000000aa43ad7220 */ /* 0x000fe20000410000 */
[----:B------:R-:W-:Y:S01]  /*22e0*/  @P0 F2FP.PACK_AB R67, RZ, R67 ;  /* 0x00000043ff43023e */ /* 0x000fe200000000ff */
[----:B------:R-:W-:Y:S01]  /*22f0*/  FMUL.FTZ R70, R104, R175 ;  /* 0x000000af68467220 */ /* 0x000fe20000410000 */
[----:B------:R0:W1:Y:S02]  /*2300*/  F2F.F16.F32 R178, R68 ;  /* 0x0000004400b27304 */ /* 0x0000640000200800 */
[----:B------:R-:W-:-:S06]  /*2310*/  @P0 PRMT R163, R67, 0x7610, R163 ;  /* 0x0000761043a30816 */ /* 0x000fcc00000000a3 */
[----:B------:R-:W2:Y:S01]  /*2320*/  F2F.F16.F32 R80, R80 ;  /* 0x0000005000507304 */ /* 0x000ea20000200800 */
[----:B0-----:R-:W-:-:S07]  /*2330*/  FMUL.FTZ R68, R102, R173 ;  /* 0x000000ad66447220 */ /* 0x001fce0000410000 */
[----:B------:R-:W0:Y:S01]  /*2340*/  F2F.F16.F32 R70, R70 ;  /* 0x0000004600467304 */ /* 0x000e220000200800 */
[----:B-1----:R-:W-:-:S07]  /*2350*/  IMAD.WIDE.U32 R66, R178, 0x10000, RZ ;  /* 0x00010000b2427825 */ /* 0x002fce00078e00ff */
[----:B------:R1:W3:Y:S01]  /*2360*/  F2F.F16.F32 R177, R68 ;  /* 0x0000004400b17304 */ /* 0x0002e20000200800 */
[----:B--2---:R-:W-:-:S04]  /*2370*/  SHF.L.U32 R69, R80, 0x10, RZ ;  /* 0x0000001050457819 */ /* 0x004fc800000006ff */
[----:B0-----:R-:W-:Y:S01]  /*2380*/  LOP3.LUT R67, R67, R69, R70, 0xfe, !PT ;  /* 0x0000004543437212 */ /* 0x001fe200078efe46 */
[----:B-1----:R-:W-:Y:S01]  /*2390*/  IMAD.WIDE.U32 R68, R167, R180, c[0x0][0x248] ;  /* 0x00009200a7447625 */ /* 0x002fe200078e00b4 */
        /* <DEDUP_REMOVED lines=9> */
.L_x_1406:
[----:B------:R1:W-:Y:S01]  /*2430*/  STG.E.64 [R68.64], R66 ;  /* 0x0000004244007986 */ /* 0x0003e2000c101b04 */
[----:B0-----:R-:W-:Y:S02]  /*2440*/  MOV R70, R64 ;  /* 0x0000004000467202 */ /* 0x001fe40000000f00 */
[--C-:B------:R-:W-:Y:S02]  /*2450*/  SHF.R.U64 R64, R64, 0x10, R65.reuse ;  /* 0x0000001040407819 */ /* 0x100fe40000001241 */
[----:B------:R-:W-:Y:S02]  /*2460*/  MOV R71, R65 ;  /* 0x0000004100477202 */ /* 0x000fe40000000f00 */
[----:B------:R-:W-:Y:S01]  /*2470*/  SHF.R.U32.HI R80, RZ, 0x10, R65 ;  /* 0x00000010ff507819 */ /* 0x000fe20000011641 */
[----:B------:R-:W-:Y:S01]  /*2480*/  HADD2.F32 R65, -RZ, R70.H0_H0 ;  /* 0x20000046ff417230 */ /* 0x000fe20000004100 */
[----:B------:R-:W-:Y:S01]  /*2490*/  IADD3 R167, R167, 0x80, RZ ;  /* 0x00000080a7a77810 */ /* 0x000fe20007ffe0ff */
[----:B------:R-:W-:-:S02]  /*24a0*/  HADD2.F32 R64, -RZ, R64.H0_H0 ;  /* 0x20000040ff407230 */ /* 0x000fc40000004100 */
[----:B------:R-:W-:Y:S01]  /*24b0*/  HADD2.F32 R71, -RZ, R71.H0_H0 ;  /* 0x20000047ff477230 */ /* 0x000fe20000004100 */
[----:B------:R-:W-:Y:S01]  /*24c0*/  FFMA.FTZ R20, R65, R173, R20 ;  /* 0x000000ad41147223 */ /* 0x000fe20000010014 */
[----:B------:R-:W-:Y:S01]  /*24d0*/  HADD2.F32 R70, -RZ, R80.H0_H0 ;  /* 0x20000050ff467230 */ /* 0x000fe20000004100 */
[----:B------:R-:W-:Y:S02]  /*24e0*/  FFMA.FTZ R21, R64, R174, R21 ;  /* 0x000000ae40157223 */ /* 0x000fe40000010015 */
[----:B------:R-:W-:Y:S02]  /*24f0*/  FFMA.FTZ R22, R71, R175, R22 ;  /* 0x000000af47167223 */ /* 0x000fe40000010016 */
[----:B------:R-:W-:Y:S02]  /*2500*/  FFMA.FTZ R23, R70, R176, R23 ;  /* 0x000000b046177223 */ /* 0x000fe40000010017 */
.L_x_1405:
[----:B-1----:R-:W-:Y:S05]  /*2510*/  BSYNC B0 ;  /* 0x0000000000007941 */ /* 0x002fea0003800000 */
.L_x_1404:
[----:B------:R-:W-:Y:S01]  /*2520*/  BSSY B0, `(.L_x_1407) ;  /* 0x0000052000007945 */ /* 0x000fe20003800000 */
[----:B------:R-:W-:Y:S05]  /*2530*/  @!P2 BRA `(.L_x_1408) ;  /* 0x000005000000a947 */ /* 0x000fea0003800000 */
[----:B------:R-:W-:-:S10]  /*2540*/  HFMA2.MMA R64, -RZ, RZ, 0, 4.76837158203125e-07 ;  /* 0x00000008ff407435 */ /* 0x000fd400000001ff */
        /* <DEDUP_REMOVED lines=10> */
[----:B------:R-:W-:-:S04]  /*25f0*/  FFMA.FTZ R67, R131, R171, R172 ;  /* 0x000000ab83437223 */ /* 0x000fc800000100ac */
[--C-:B------:R-:W-:Y:S01]  /*2600*/  @P0 IMAD.MOV.U32 R68, RZ, RZ, R3.reuse ;  /* 0x000000ffff440224 */ /* 0x100fe200078e0003 */
[----:B------:R-:W-:Y:S01]  /*2610*/  @P0 SHF.R.U64 R66, R2, 0x10, R3 ;  /* 0x0000001002420819 */ /* 0x000fe20000001203 */
[----:B------:R-:W-:Y:S01]  /*2620*/  FADD.FTZ R67, R134, -R67 ;  /* 0x8000004386437221 */ /* 0x000fe20000010000 */
[----:B------:R-:W-:Y:S02]  /*2630*/  @P0 SHF.R.U32.HI R70, RZ, 0x10, R3 ;  /* 0x00000010ff460819 */ /* 0x000fe40000011603 */
[----:B------:R-:W-:Y:S01]  /*2640*/  @P0 HADD2.F32 R68, -RZ, R68.H0_H0 ;  /* 0x20000044ff440230 */ /* 0x000fe20000004100 */
[----:B------:R-:W-:Y:S01]  /*2650*/  FMUL.FTZ R67, R168, R67 ;  /* 0x00000043a8437220 */ /* 0x000fe20000410000 */
[----:B------:R-:W-:Y:S02]  /*2660*/  @P0 HADD2.F32 R66, -RZ, R66.H0_H0 ;  /* 0x20000042ff420230 */ /* 0x000fe40000004100 */
[----:B------:R-:W-:Y:S01]  /*2670*/  @P0 HADD2.F32 R70, -RZ, R70.H0_H0 ;  /* 0x20000046ff460230 */ /* 0x000fe20000004100 */
[----:B------:R-:W-:-:S02]  /*2680*/  @P0 FADD.FTZ R71, R71, R68 ;  /* 0x0000004447470221 */ /* 0x000fc40000010000 */
[----:B------:R-:W-:Y:S02]  /*2690*/  FFMA.FTZ R68, R138, R171, R172 ;  /* 0x000000ab8a447223 */ /* 0x000fe400000100ac */
[----:B------:R-:W-:Y:S01]  /*26a0*/  @P0 FADD.FTZ R69, R69, R66 ;  /* 0x0000004245450221 */ /* 0x000fe20000010000 */
[----:B------:R-:W-:Y:S01]  /*26b0*/  @P0 MOV R66, R2 ;  /* 0x0000000200420202 */ /* 0x000fe20000000f00 */
[----:B------:R-:W-:Y:S02]  /*26c0*/  FADD.FTZ R81, R137, -R68 ;  /* 0x8000004489517221 */ /* 0x000fe40000010000 */
[----:B------:R-:W-:Y:S02]  /*26d0*/  FMUL.FTZ R174, R69, R170 ;  /* 0x000000aa45ae7220 */ /* 0x000fe40000410000 */
[----:B------:R-:W-:Y:S01]  /*26e0*/  FMUL.FTZ R81, R168, R81 ;  /* 0x00000051a8517220 */ /* 0x000fe20000410000 */
[----:B------:R-:W-:Y:S01]  /*26f0*/  @P0 HADD2.F32 R66, -RZ, R66.H0_H0 ;  /* 0x20000042ff420230 */ /* 0x000fe20000004100 */
[----:B------:R-:W-:-:S02]  /*2700*/  FMUL.FTZ R68, R107, R174 ;  /* 0x000000ae6b447220 */ /* 0x000fc40000410000 */
[----:B------:R-:W-:Y:S02]  /*2710*/  @P0 FADD.FTZ R81, R81, R70 ;  /* 0x0000004651510221 */ /* 0x000fe40000010000 */
[----:B------:R-:W-:Y:S01]  /*2720*/  @P0 FADD.FTZ R67, R67, R66 ;  /* 0x0000004243430221 */ /* 0x000fe20000010000 */
[----:B------:R-:W-:Y:S01]  /*2730*/  ISETP.NE.U32.AND P0, PT, RZ, c[0x0][0x258], PT ;  /* 0x00009600ff007a0c */ /* 0x000fe20003f05070 */
[-C--:B------:R-:W-:Y:S01]  /*2740*/  FMUL.FTZ R176, R81, R170.reuse ;  /* 0x000000aa51b07220 */ /* 0x080fe20000410000 */
[----:B------:R-:W0:Y:S01]  /*2750*/  F2F.F16.F32 R68, R68 ;  /* 0x0000004400447304 */ /* 0x000e220000200800 */
[----:B------:R-:W-:Y:S01]  /*2760*/  FMUL.FTZ R177, R71, R170 ;  /* 0x000000aa47b17220 */ /* 0x000fe20000410000 */
[----:B------:R-:W-:Y:S01]  /*2770*/  ISETP.NE.AND.EX P0, PT, RZ, c[0x0][0x25c], PT, P0 ;  /* 0x00009700ff007a0c */ /* 0x000fe20003f05300 */
[----:B------:R-:W-:Y:S02]  /*2780*/  FMUL.FTZ R80, R109, R176 ;  /* 0x000000b06d507220 */ /* 0x000fe40000410000 */
[----:B------:R-:W-:-:S02]  /*2790*/  FMUL.FTZ R175, R67, R170 ;  /* 0x000000aa43af7220 */ /* 0x000fc40000410000 */
[----:B------:R-:W-:Y:S02]  /*27a0*/  FMUL.FTZ R66, R108, R177 ;  /* 0x000000b16c427220 */ /* 0x000fe40000410000 */
[----:B------:R-:W1:Y:S01]  /*27b0*/  F2F.F16.F32 R80, R80 ;  /* 0x0000005000507304 */ /* 0x000e620000200800 */
[----:B------:R-:W-:-:S05]  /*27c0*/  FMUL.FTZ R70, R106, R175 ;  /* 0x000000af6a467220 */ /* 0x000fca0000410000 */
[----:B------:R-:W-:Y:S02]  /*27d0*/  @P0 F2FP.PACK_AB R67, RZ, R67 ;  /* 0x00000043ff43023e */ /* 0x000fe400000000ff */
[----:B------:R3:W4:Y:S01]  /*27e0*/  F2F.F16.F32 R178, R66 ;  /* 0x0000004200b27304 */ /* 0x0007220000200800 */
[----:B------:R-:W-:Y:S02]  /*27f0*/  @P0 F2FP.PACK_AB R69, RZ, R69 ;  /* 0x00000045ff45023e */ /* 0x000fe400000000ff */
[----:B------:R-:W-:Y:S02]  /*2800*/  @P0 PRMT R163, R67, 0x7610, R163 ;  /* 0x0000761043a30816 */ /* 0x000fe400000000a3 */
[----:B------:R-:W-:Y:S01]  /*2810*/  @P0 PRMT R164, R69, 0x7610, R164 ;  /* 0x0000761045a40816 */ /* 0x000fe200000000a4 */
[----:B0-----:R-:W-:Y:S01]  /*2820*/  IMAD.WIDE.U32 R68, R68, 0x10000, RZ ;  /* 0x0001000044447825 */ /* 0x001fe200078e00ff */
[----:B------:R-:W-:Y:S01]  /*2830*/  @P0 F2FP.PACK_AB R67, RZ, R71 ;  /* 0x00000047ff43023e */ /* 0x000fe200000000ff */
[----:B------:R-:W0:Y:S01]  /*2840*/  F2F.F16.F32 R173, R70 ;  /* 0x0000004600ad7304 */ /* 0x000e220000200800 */
[----:B-1----:R-:W-:-:S02]  /*2850*/  SHF.L.U32 R71, R80, 0x10, RZ ;  /* 0x0000001050477819 */ /* 0x002fc400000006ff */
[----:B------:R-:W-:Y:S02]  /*2860*/  @P0 F2FP.PACK_AB R81, RZ, R81 ;  /* 0x00000051ff51023e */ /* 0x000fe400000000ff */
[----:B---3--:R-:W-:Y:S02]  /*2870*/  LEA R66, P6, R167, c[0x0][0x248], 0x3 ;  /* 0x00009200a7427a11 */ /* 0x008fe400078c18ff */
[----:B------:R-:W-:Y:S02]  /*2880*/  @P0 PRMT R165, R67, 0x7610, R165 ;  /* 0x0000761043a50816 */ /* 0x000fe400000000a5 */
[----:B----4-:R-:W-:Y:S02]  /*2890*/  LOP3.LUT R69, R69, R71, R178, 0xfe, !PT ;  /* 0x0000004745457212 */ /* 0x010fe400078efeb2 */
[----:B------:R-:W-:Y:S02]  /*28a0*/  @P0 PRMT R166, R81, 0x7610, R166 ;  /* 0x0000761051a60816 */ /* 0x000fe400000000a6 */
[----:B------:R-:W-:-:S02]  /*28b0*/  LEA.HI.X R67, R167, c[0x0][0x24c], RZ, 0x3, P6 ;  /* 0x00009300a7437a11 */ /* 0x000fc400030f1cff */
[----:B0-----:R-:W-:Y:S02]  /*28c0*/  LOP3.LUT R68, R68, R173, RZ, 0xfc, !PT ;  /* 0x000000ad44447212 */ /* 0x001fe400078efcff */
[----:B--2---:R-:W-:Y:S02]  /*28d0*/  MOV R173, R64 ;  /* 0x0000004000ad7202 */ /* 0x004fe40000000f00 */
[----:B------:R-:W-:Y:S01]  /*28e0*/  SHF.R.U64 R178, R64, 0x10, R65 ;  /* 0x0000001040b27819 */ /* 0x000fe20000001241 */
        /* <DEDUP_REMOVED lines=9> */
.L_x_1409:
[----:B------:R1:W-:Y:S01]  /*2980*/  STG.E.64 [R66.64], R68 ;  /* 0x0000004442007986 */ /* 0x0003e2000c101b04 */
[----:B0-----:R-:W-:Y:S01]  /*2990*/  MOV R70, R65 ;  /* 0x0000004100467202 */ /* 0x001fe20000000f00 */
[----:B------:R-:W-:Y:S01]  /*29a0*/  HADD2.F32 R173, -RZ, R173.H0_H0 ;  /* 0x200000adffad7230 */ /* 0x000fe20000004100 */
[----:B------:R-:W-:Y:S01]  /*29b0*/  SHF.R.U32.HI R71, RZ, 0x10, R65 ;  /* 0x00000010ff477819 */ /* 0x000fe20000011641 */
[----:B------:R-:W-:Y:S01]  /*29c0*/  HADD2.F32 R64, -RZ, R178.H0_H0 ;  /* 0x200000b2ff407230 */ /* 0x000fe20000004100 */
[----:B------:R-:W-:Y:S01]  /*29d0*/  IADD3 R167, R167, 0x80, RZ ;  /* 0x00000080a7a77810 */ /* 0x000fe20007ffe0ff */
[----:B------:R-:W-:Y:S01]  /*29e0*/  HADD2.F32 R65, -RZ, R70.H0_H0 ;  /* 0x20000046ff417230 */ /* 0x000fe20000004100 */
[----:B------:R-:W-:Y:S01]  /*29f0*/  FFMA.FTZ R16, R173, R175, R16 ;  /* 0x000000afad107223 */ /* 0x000fe20000010010 */
[----:B------:R-:W-:Y:S01]  /*2a00*/  HADD2.F32 R70, -RZ, R71.H0_H0 ;  /* 0x20000047ff467230 */ /* 0x000fe20000004100 */
[----:B------:R-:W-:Y:S02]  /*2a10*/  FFMA.FTZ R17, R64, R174, R17 ;  /* 0x000000ae40117223 */ /* 0x000fe40000010011 */
[----:B------:R-:W-:-:S02]  /*2a20*/  FFMA.FTZ R18, R65, R177, R18 ;  /* 0x000000b141127223 */ /* 0x000fc40000010012 */
[----:B------:R-:W-:Y:S02]  /*2a30*/  FFMA.FTZ R19, R70, R176, R19 ;  /* 0x000000b046137223 */ /* 0x000fe40000010013 */
.L_x_1408:
[----:B------:R-:W-:Y:S05]  /*2a40*/  BSYNC B0 ;  /* 0x0000000000007941 */ /* 0x000fea0003800000 */
.L_x_1407:
[----:B------:R-:W-:Y:S01]  /*2a50*/  BSSY B0, `(.L_x_1410) ;  /* 0x0000052000007945 */ /* 0x000fe20003800000 */
[----:B------:R-:W-:Y:S05]  /*2a60*/  @!P3 BRA `(.L_x_1411) ;  /* 0x000005000000b947 */ /* 0x000fea0003800000 */
[----:B------:R-:W-:-:S10]  /*2a70*/  HFMA2.MMA R64, -RZ, RZ, 0, 4.76837158203125e-07 ;  /* 0x00000008ff407435 */ /* 0x000fd400000001ff */
[----:B------:R-:W-:-:S06]  /*2a80*/  IMAD.WIDE.U32 R64, R167, R64, c[0x0][0x170] ;  /* 0x00005c00a7407625 */ /* 0x000fcc00078e0040 */
[----:B------:R-:W2:Y:S01]  /*2a90*/  LDG.E.64 R64, [R64.64] ;  /* 0x0000000440407981 */ /* 0x000ea2000c1e1b00 */
[----:B------:R-:W-:Y:S01]  /*2aa0*/  ISETP.NE.U32.AND P0, PT, RZ, c[0x0][0x218], PT ;  /* 0x00008600ff007a0c */ /* 0x000fe20003f05070 */
[-CC-:B-1----:R-:W-:Y:S02]  /*2ab0*/  FFMA.FTZ R69, R141, R171.reuse, R172.reuse ;  /* 0x000000ab8d457223 */ /* 0x182fe400000100ac */
[----:B------:R-:W-:Y:S01]  /*2ac0*/  FFMA.FTZ R66, R140, R171, R172 ;  /* 0x000000ab8c427223 */ /* 0x000fe200000100ac */
[----:B------:R-:W-:Y:S01]  /*2ad0*/  ISETP.NE.AND.EX P0, PT, RZ, c[0x0][0x21c], PT, P0 ;  /* 0x00008700ff007a0c */ /* 0x000fe20003f05300 */
[----:B------:R-:W-:Y:S02]  /*2ae0*/  FADD.FTZ R71, R144, -R69 ;  /* 0x8000004590477221 */ /* 0x000fe40000010000 */
[----:B------:R-:W-:Y:S02]  /*2af0*/  FADD.FTZ R67, R143, -R66 ;  /* 0x800000428f437221 */ /* 0x000fe40000010000 */
[----:B-----5:R-:W-:-:S02]  /*2b00*/  FMUL.FTZ R71, R168, R71 ;  /* 0x00000047a8477220 */ /* 0x020fc40000410000 */
[----:B------:R-:W-:Y:S02]  /*2b10*/  FMUL.FTZ R69, R168, R67 ;  /* 0x00000043a8457220 */ /* 0x000fe40000410000 */
[----:B------:R-:W-:-:S04]  /*2b20*/  FFMA.FTZ R67, R139, R171, R172 ;  /* 0x000000ab8b437223 */ /* 0x000fc800000100ac */
[----:B------:R-:W-:Y:S01]  /*2b30*/  @P0 MOV R68, R75 ;  /* 0x0000004b00440202 */ /* 0x000fe20000000f00 */
[----:B------:R-:W-:Y:S01]  /*2b40*/  FADD.FTZ R67, R142, -R67 ;  /* 0x800000438e437221 */ /* 0x000fe20000010000 */
[--C-:B------:R-:W-:Y:S02]  /*2b50*/  @P0 SHF.R.U64 R66, R74, 0x10, R75.reuse ;  /* 0x000000104a420819 */ /* 0x100fe4000000124b */
[----:B------:R-:W-:Y:S01]  /*2b60*/  @P0 SHF.R.U32.HI R70, RZ, 0x10, R75 ;  /* 0x00000010ff460819 */ /* 0x000fe2000001164b */
        /* <DEDUP_REMOVED lines=33> */
[----:B------:R-:W-:Y:S01]  /*2d80*/  @P0 F2FP.PACK_AB R81, RZ, R81 ;  /* 0x00000051ff51023e */ /* 0x000fe200000000ff */
[----:B-1----:R-:W-:Y:S01]  /*2d90*/  IMAD.U32 R71, R80, 0x10000, RZ ;  /* 0x0001000050477824 */ /* 0x002fe200078e00ff */
[----:B---3--:R-:W-:-:S02]  /*2da0*/  LEA R66, P6, R167, c[0x0][0x248], 0x3 ;  /* 0x00009200a7427a11 */ /* 0x008fc400078c18ff */
[----:B------:R-:W-:Y:S02]  /*2db0*/  @P0 PRMT R165, R67, 0x7610, R165 ;  /* 0x0000761043a50816 */ /* 0x000fe400000000a5 */
[----:B------:R-:W-:Y:S02]  /*2dc0*/  @P0 PRMT R166, R81, 0x7610, R166 ;  /* 0x0000761051a60816 */ /* 0x000fe400000000a6 */
[----:B----4-:R-:W-:Y:S02]  /*2dd0*/  LOP3.LUT R69, R69, R71, R178, 0xfe, !PT ;  /* 0x0000004745457212 */ /* 0x010fe400078efeb2 */
[----:B------:R-:W-:Y:S02]  /*2de0*/  LEA.HI.X R67, R167, c[0x0][0x24c], RZ, 0x3, P6 ;  /* 0x00009300a7437a11 */ /* 0x000fe400030f1cff */
[----:B0-----:R-:W-:Y:S02]  /*2df0*/  LOP3.LUT R68, R68, R173, RZ, 0xfc, !PT ;  /* 0x000000ad44447212 */ /* 0x001fe400078efcff */
[----:B--2---:R-:W-:-:S02]  /*2e00*/  MOV R173, R64 ;  /* 0x0000004000ad7202 */ /* 0x004fc40000000f00 */
        /* <DEDUP_REMOVED lines=10> */
.L_x_1412:
        /* <DEDUP_REMOVED lines=12> */
.L_x_1411:
[----:B------:R-:W-:Y:S05]  /*2f70*/  BSYNC B0 ;  /* 0x0000000000007941 */ /* 0x000fea0003800000 */
.L_x_1410:
        /* <DEDUP_REMOVED lines=70> */
.L_x_1415:
[----:B------:R1:W-:Y:S01]  /*33e0*/  STG.E.64 [R66.64], R68 ;  /* 0x0000004442007986 */ /* 0x0003e2000c101b04 */
[--C-:B0-----:R-:W-:Y:S01]  /*33f0*/  IMAD.MOV.U32 R70, RZ, RZ, R65.reuse ;  /* 0x000000ffff467224 */ /* 0x101fe200078e0041 */
[----:B------:R-:W-:Y:S01]  /*3400*/  SHF.R.U32.HI R71, RZ, 0x10, R65 ;  /* 0x00000010ff477819 */ /* 0x000fe20000011641 */
[----:B------:R-:W-:Y:S01]  /*3410*/  HADD2.F32 R173, -RZ, R173.H0_H0 ;  /* 0x200000adffad7230 */ /* 0x000fe20000004100 */
[----:B------:R-:W-:Y:S01]  /*3420*/  IADD3 R167, R167, 0x80, RZ ;  /* 0x00000080a7a77810 */ /* 0x000fe20007ffe0ff */
[----:B------:R-:W-:Y:S02]  /*3430*/  HADD2.F32 R64, -RZ, R178.H0_H0 ;  /* 0x200000b2ff407230 */ /* 0x000fe40000004100 */
[----:B------:R-:W-:Y:S01]  /*3440*/  HADD2.F32 R65, -RZ, R70.H0_H0 ;  /* 0x20000046ff417230 */ /* 0x000fe20000004100 */
[----:B------:R-:W-:Y:S01]  /*3450*/  FFMA.FTZ R8, R173, R175, R8 ;  /* 0x000000afad087223 */ /* 0x000fe20000010008 */
[----:B------:R-:W-:Y:S01]  /*3460*/  HADD2.F32 R70, -RZ, R71.H0_H0 ;  /* 0x20000047ff467230 */ /* 0x000fe20000004100 */
[----:B------:R-:W-:-:S02]  /*3470*/  FFMA.FTZ R9, R64, R174, R9 ;  /* 0x000000ae40097223 */ /* 0x000fc40000010009 */
[----:B------:R-:W-:Y:S02]  /*3480*/  FFMA.FTZ R10, R65, R177, R10 ;  /* 0x000000b1410a7223 */ /* 0x000fe4000001000a */
[----:B------:R-:W-:Y:S02]  /*3490*/  FFMA.FTZ R11, R70, R176, R11 ;  /* 0x000000b0460b7223 */ /* 0x000fe4000001000b */
.L_x_1414:
[----:B-1----:R-:W-:Y:S05]  /*34a0*/  BSYNC B0 ;  /* 0x0000000000007941 */ /* 0x002fea0003800000 */
.L_x_1413:
[----:B------:R-:W-:Y:S01]  /*34b0*/  BSSY B0, `(.L_x_1416) ;  /* 0x0000051000007945 */ /* 0x000fe20003800000 */
[----:B------:R-:W-:Y:S05]  /*34c0*/  @!P5 BRA `(.L_x_1417) ;  /* 0x000004f00000d947 */ /* 0x000fea0003800000 */
[----:B------:R-:W-:-:S10]  /*34d0*/  HFMA2.MMA R64, -RZ, RZ, 0, 4.76837158203125e-07 ;  /* 0x00000008ff407435 */ /* 0x000fd400000001ff */
        /* <DEDUP_REMOVED lines=11> */
[----:B------:R-:W-:Y:S02]  /*3590*/  FADD.FTZ R69, R160, -R69 ;  /* 0x80000045a0457221 */ /* 0x000fe40000010000 */
[----:B------:R-:W-:Y:S02]  /*35a0*/  FADD.FTZ R71, R161, -R70 ;  /* 0x80000046a1477221 */ /* 0x000fe40000010000 */
[----:B------:R-:W-:Y:S02]  /*35b0*/  FMUL.FTZ R69, R168, R69 ;  /* 0x00000045a8457220 */ /* 0x000fe40000410000 */
[--C-:B------:R-:W-:Y:S01]  /*35c0*/  @P0 SHF.R.U64 R68, R78, 0x10, R79.reuse ;  /* 0x000000104e440819 */ /* 0x100fe2000000124f */
[----:B------:R-:W-:Y:S01]  /*35d0*/  FFMA.FTZ R171, R155, R171, R172 ;  /* 0x000000ab9bab7223 */ /* 0x000fe200000100ac */
[----:B------:R-:W-:Y:S01]  /*35e0*/  @P0 SHF.R.U32.HI R70, RZ, 0x10, R79 ;  /* 0x00000010ff460819 */ /* 0x000fe2000001164f */
[----:B------:R-:W-:Y:S02]  /*35f0*/  FMUL.FTZ R81, R168, R71 ;  /* 0x00000047a8517220 */ /* 0x000fe40000410000 */
[----:B------:R-:W-:Y:S01]  /*3600*/  @P0 HADD2.F32 R66, -RZ, R68.H0_H0 ;  /* 0x20000044ff420230 */ /* 0x000fe20000004100 */
[----:B------:R-:W-:Y:S01]  /*3610*/  @P0 MOV R68, R79 ;  /* 0x0000004f00440202 */ /* 0x000fe20000000f00 */
[----:B------:R-:W-:Y:S01]  /*3620*/  @P0 HADD2.F32 R70, -RZ, R70.H0_H0 ;  /* 0x20000046ff460230 */ /* 0x000fe20000004100 */
[----:B------:R-:W-:-:S02]  /*3630*/  FADD.FTZ R171, R158, -R171 ;  /* 0x800000ab9eab7221 */ /* 0x000fc40000010000 */
[----:B------:R-:W-:Y:S01]  /*3640*/  @P0 FADD.FTZ R67, R67, R66 ;  /* 0x0000004243430221 */ /* 0x000fe20000010000 */
[----:B------:R-:W-:Y:S01]  /*3650*/  @P0 HADD2.F32 R66, -RZ, R68.H0_H0 ;  /* 0x20000044ff420230 */ /* 0x000fe20000004100 */
[----:B------:R-:W-:Y:S02]  /*3660*/  @P0 FADD.FTZ R81, R81, R70 ;  /* 0x0000004651510221 */ /* 0x000fe40000010000 */
[----:B------:R-:W-:Y:S01]  /*3670*/  FMUL.FTZ R174, R67, R170 ;  /* 0x000000aa43ae7220 */ /* 0x000fe20000410000 */
[----:B------:R-:W-:Y:S01]  /*3680*/  @P6 F2FP.PACK_AB R67, RZ, R67 ;  /* 0x00000043ff43623e */ /* 0x000fe200000000ff */
[----:B------:R-:W-:Y:S01]  /*3690*/  @P0 FADD.FTZ R69, R69, R66 ;  /* 0x0000004245450221 */ /* 0x000fe20000010000 */
[----:B------:R-:W-:Y:S01]  /*36a0*/  @P0 MOV R66, R78 ;  /* 0x0000004e00420202 */ /* 0x000fe20000000f00 */
[----:B------:R-:W-:Y:S01]  /*36b0*/  FMUL.FTZ R171, R168, R171 ;  /* 0x000000aba8ab7220 */ /* 0x000fe20000410000 */
[----:B------:R-:W-:Y:S01]  /*36c0*/  @P6 PRMT R164, R67, 0x7610, R164 ;  /* 0x0000761043a46816 */ /* 0x000fe200000000a4 */
[----:B------:R-:W-:Y:S01]  /*36d0*/  FMUL.FTZ R168, R81, R170 ;  /* 0x000000aa51a87220 */ /* 0x000fe20000410000 */
[----:B------:R-:W-:Y:S01]  /*36e0*/  @P6 F2FP.PACK_AB R80, RZ, R69 ;  /* 0x00000045ff50623e */ /* 0x000fe200000000ff */
[----:B------:R-:W-:Y:S01]  /*36f0*/  @P0 HADD2.F32 R66, -RZ, R66.H0_H0 ;  /* 0x20000042ff420230 */ /* 0x000fe20000004100 */
[----:B------:R-:W-:Y:S01]  /*3700*/  FMUL.FTZ R68, R119, R174 ;  /* 0x000000ae77447220 */ /* 0x000fe20000410000 */
[----:B------:R-:W-:Y:S01]  /*3710*/  @P6 F2FP.PACK_AB R81, RZ, R81 ;  /* 0x00000051ff51623e */ /* 0x000fe200000000ff */
[----:B------:R-:W-:Y:S01]  /*3720*/  FMUL.FTZ R175, R69, R170 ;  /* 0x000000aa45af7220 */ /* 0x000fe20000410000 */
[----:B------:R-:W-:Y:S01]  /*3730*/  @P6 PRMT R165, R80, 0x7610, R165 ;  /* 0x0000761050a56816 */ /* 0x000fe200000000a5 */
[----:B------:R-:W-:Y:S01]  /*3740*/  @P0 FADD.FTZ R171, R171, R66 ;  /* 0x00000042abab0221 */ /* 0x000fe20000010000 */
[----:B------:R-:W-:Y:S01]  /*3750*/  @P6 PRMT R166, R81, 0x7610, R166 ;  /* 0x0000761051a66816 */ /* 0x000fe200000000a6 */
[----:B------:R-:W-:Y:S01]  /*3760*/  FMUL.FTZ R66, R121, R168 ;  /* 0x000000a879427220 */ /* 0x000fe20000410000 */
[----:B------:R-:W0:Y:S01]  /*3770*/  F2F.F16.F32 R68, R68 ;  /* 0x0000004400447304 */ /* 0x000e220000200800 */
[----:B------:R-:W-:Y:S01]  /*3780*/  FMUL.FTZ R173, R171, R170 ;  /* 0x000000aaabad7220 */ /* 0x000fe20000410000 */
[----:B------:R-:W-:Y:S01]  /*3790*/  @P6 F2FP.PACK_AB R171, RZ, R171 ;  /* 0x000000abffab623e */ /* 0x000fe200000000ff */
[----:B------:R-:W-:-:S02]  /*37a0*/  FMUL.FTZ R71, R120, R175 ;  /* 0x000000af78477220 */ /* 0x000fc40000410000 */
[----:B------:R-:W-:Y:S01]  /*37b0*/  FMUL.FTZ R70, R118, R173 ;  /* 0x000000ad76467220 */ /* 0x000fe20000410000 */
[----:B------:R-:W-:Y:S02]  /*37c0*/  @P6 PRMT R163, R171, 0x7610, R163 ;  /* 0x00007610aba36816 */ /* 0x000fe400000000a3 */
[----:B------:R-:W1:Y:S08]  /*37d0*/  F2F.F16.F32 R66, R66 ;  /* 0x0000004200427304 */ /* 0x000e700000200800 */
[----:B------:R-:W2:Y:S01]  /*37e0*/  F2F.F16.F32 R71, R71 ;  /* 0x0000004700477304 */ /* 0x000ea20000200800 */
[----:B0-----:R-:W-:-:S07]  /*37f0*/  IMAD.WIDE.U32 R68, R68, 0x10000, RZ ;  /* 0x0001000044447825 */ /* 0x001fce00078e00ff */
[----:B------:R-:W0:Y:S01]  /*3800*/  F2F.F16.F32 R177, R70 ;  /* 0x0000004600b17304 */ /* 0x000e220000200800 */
[----:B-1----:R-:W-:Y:S02]  /*3810*/  SHF.L.U32 R67, R66, 0x10, RZ ;  /* 0x0000001042437819 */ /* 0x002fe400000006ff */
[----:B------:R-:W-:Y:S02]  /*3820*/  LEA R66, P0, R167, c[0x0][0x248], 0x3 ;  /* 0x00009200a7427a11 */ /* 0x000fe400078018ff */
[----:B--2---:R-:W-:Y:S02]  /*3830*/  LOP3.LUT R69, R69, R67, R71, 0xfe, !PT ;  /* 0x0000004345457212 */ /* 0x004fe400078efe47 */
[----:B------:R-:W-:Y:S02]  /*3840*/  LEA.HI.X R67, R167, c[0x0][0x24c], RZ, 0x3, P0 ;  /* 0x00009300a7437a11 */ /* 0x000fe400000f1cff */
[----:B0-----:R-:W-:Y:S01]  /*3850*/  LOP3.LUT R68, R68, R177, RZ, 0xfc, !PT ;  /* 0x000000b144447212 */ /* 0x001fe200078efcff */
[----:B------:R-:W-:Y:S05]  /*3860*/  @!P6 BRA `(.L_x_1418) ;  /* 0x000000800000e947 */ /* 0x000fea0003800000 */
[----:B------:R-:W-:Y:S02]  /*3870*/  LOP3.LUT R80, R164, 0xffff, RZ, 0xc0, !PT ;  /* 0x0000ffffa4507812 */ /* 0x000fe400078ec0ff */
[----:B------:R-:W-:-:S02]  /*3880*/  LEA R70, P0, R167, c[0x0][0x258], 0x3 ;  /* 0x00009600a7467a11 */ /* 0x000fc400078018ff */
[----:B------:R-:W-:Y:S01]  /*3890*/  PRMT R171, R165, 0x5410, R166 ;  /* 0x00005410a5ab7816 */ /* 0x000fe200000000a6 */
[----:B------:R-:W-:Y:S01]  /*38a0*/  IMAD.WIDE.U32 R80, R80, 0x10000, RZ ;  /* 0x0001000050507825 */ /* 0x000fe200078e00ff */
[----:B------:R-:W-:-:S04]  /*38b0*/  LEA.HI.X R71, R167, c[0x0][0x25c], RZ, 0x3, P0 ;  /* 0x00009700a7477a11 */ /* 0x000fc800000f1cff */
[----:B------:R-:W-:Y:S02]  /*38c0*/  LOP3.LUT R81, R171, R81, RZ, 0xfc, !PT ;  /* 0x00000051ab517212 */ /* 0x000fe400078efcff */
[----:B------:R-:W-:-:S05]  /*38d0*/  LOP3.LUT R80, R80, 0xffff, R163, 0xf8, !PT ;  /* 0x0000ffff50507812 */ /* 0x000fca00078ef8a3 */
[----:B------:R0:W-:Y:S02]  /*38e0*/  STG.E.64 [R70.64], R80 ;  /* 0x0000005046007986 */ /* 0x0001e4000c101b04 */
.L_x_1418:
[----:B------:R1:W-:Y:S01]  /*38f0*/  STG.E.64 [R66.64], R68 ;  /* 0x0000004442007986 */ /* 0x0003e2000c101b04 */
[----:B0-----:R-:W-:Y:S02]  /*3900*/  MOV R70, R64 ;  /* 0x0000004000467202 */ /* 0x001fe40000000f00 */
[--C-:B------:R-:W-:Y:S02]  /*3910*/  SHF.R.U64 R64, R64, 0x10, R65.reuse ;  /* 0x0000001040407819 */ /* 0x100fe40000001241 */
[----:B------:R-:W-:Y:S02]  /*3920*/  MOV R71, R65 ;  /* 0x0000004100477202 */ /* 0x000fe40000000f00 */
[----:B------:R-:W-:Y:S01]  /*3930*/  SHF.R.U32.HI R80, RZ, 0x10, R65 ;  /* 0x00000010ff507819 */ /* 0x000fe20000011641 */
[----:B------:R-:W-:Y:S02]  /*3940*/  HADD2.F32 R65, -RZ, R70.H0_H0 ;  /* 0x20000046ff417230 */ /* 0x000fe40000004100 */
[----:B------:R-:W-:-:S02]  /*3950*/  HADD2.F32 R64, -RZ, R64.H0_H0 ;  /* 0x20000040ff407230 */ /* 0x000fc40000004100 */
[----:B------:R-:W-:Y:S01]  /*3960*/  HADD2.F32 R71, -RZ, R71.H0_H0 ;  /* 0x20000047ff477230 */ /* 0x000fe20000004100 */
[----:B------:R-:W-:Y:S01]  /*3970*/  FFMA.FTZ R4, R65, R173, R4 ;  /* 0x000000ad41047223 */ /* 0x000fe20000010004 */
[----:B------:R-:W-:Y:S01]  /*3980*/  HADD2.F32 R70, -RZ, R80.H0_H0 ;  /* 0x20000050ff467230 */ /* 0x000fe20000004100 */
[----:B------:R-:W-:Y:S02]  /*3990*/  FFMA.FTZ R5, R64, R174, R5 ;  /* 0x000000ae40057223 */ /* 0x000fe40000010005 */
[----:B------:R-:W-:Y:S02]  /*39a0*/  FFMA.FTZ R6, R71, R175, R6 ;  /* 0x000000af47067223 */ /* 0x000fe40000010006 */
[----:B------:R-:W-:Y:S02]  /*39b0*/  FFMA.FTZ R7, R70, R168, R7 ;  /* 0x000000a846077223 */ /* 0x000fe40000010007 */
.L_x_1417:
[----:B-1----:R-:W-:Y:S05]  /*39c0*/  BSYNC B0 ;  /* 0x0000000000007941 */ /* 0x002fea0003800000 */
.L_x_1416:
[----:B------:R-:W-:Y:S02]  /*39d0*/  IADD3 R0, R0, c[0x0][0x160], RZ ;  /* 0x0000580000007a10 */ /* 0x000fe40007ffe0ff */
[----:B------:R-:W-:Y:S02]  /*39e0*/  LOP3.LUT P6, RZ, R122, 0xff, RZ, 0xc0, !PT ;  /* 0x000000ff7aff7812 */ /* 0x000fe400078cc0ff */
[----:B------:R-:W-:-:S02]  /*39f0*/  ISETP.GE.AND P0, PT, R0, c[0x0][0x164], PT ;  /* 0x0000590000007a0c */ /* 0x000fc40003f06270 */
[----:B------:R-:W-:-:S11]  /*3a00*/  SEL R122, RZ, 0x1, P6 ;  /* 0x00000001ff7a7807 */ /* 0x000fd60003000000 */
[----:B-----5:R-:W-:Y:S01]  /*3a10*/  @P0 CALL.REL.NOINC `(.L_x_1391) ;  /* 0x0000001000000944 */ /* 0x020fe20003c00000 */
[----:B------:R-:W-:Y:S05]  /*3a20*/  BRA `(.L_x_1419) ;  /* 0xffffcfc000007947 */ /* 0x000fea000383ffff */
.L_x_1391:
[----:B-1----:R-:W0:Y:S01]  /*3a30*/  S2UR UR6, SR_CTAID.X ;  /* 0x00000000000679c3 */ /* 0x002e220000002500 */
        /* <DEDUP_REMOVED lines=46> */
.L_x_1402:
[----:B------:R-:W-:Y:S01]  /*3d20*/  HFMA2.MMA R174, -RZ, RZ, 0, 9.5367431640625e-07 ;  /* 0x00000010ffae7435 */ /* 0x000fe200000001ff */
[----:B------:R-:W-:-:S02]  /*3d30*/  MOV R69, R71 ;  /* 0x0000004700457202 */ /* 0x000fc40000000f00 */
[----:B------:R-:W-:Y:S02]  /*3d40*/  MOV R80, 0x1f ;  /* 0x0000001f00507802 */ /* 0x000fe40000000f00 */
[----:B------:R-:W-:Y:S02]  /*3d50*/  MOV R171, 0xffffffff ;  /* 0xffffffff00ab7802 */ /* 0x000fe40000000f00 */
[----:B------:R-:W-:Y:S02]  /*3d60*/  MOV R64, 0x3d80 ;  /* 0x00003d8000407802 */ /* 0x000fe40000000f00 */
[----:B-----5:R-:W-:Y:S05]  /*3d70*/  CALL.REL.NOINC `($__internal_24_$__cuda_sm70_shflsync_down_p) ;  /* 0x0000045000007944 */ /* 0x020fea0003c00000 */
[----:B-1----:R-:W-:Y:S01]  /*3d80*/  IMAD.MOV.U32 R68, RZ, RZ, R174 ;  /* 0x000000ffff447224 */ /* 0x002fe200078e00ae */
[----:B0-----:R-:W-:Y:S05]  /*3d90*/  BRA `(.L_x_1420) ;  /* 0xffffdff000007947 */ /* 0x001fea000383ffff */
.L_x_1403:
[----:B------:R-:W-:Y:S01]  /*3da0*/  HFMA2.MMA R174, -RZ, RZ, 0, 9.5367431640625e-07 ;  /* 0x00000010ffae7435 */ /* 0x000fe200000001ff */
[----:B------:R-:W-:Y:S02]  /*3db0*/  MOV R69, R70 ;  /* 0x0000004600457202 */ /* 0x000fe40000000f00 */
[----:B------:R-:W-:Y:S02]  /*3dc0*/  MOV R80, 0x1f ;  /* 0x0000001f00507802 */ /* 0x000fe40000000f00 */
[----:B------:R-:W-:-:S02]  /*3dd0*/  MOV R171, 0xffffffff ;  /* 0xffffffff00ab7802 */ /* 0x000fc40000000f00 */
[----:B------:R-:W-:Y:S02]  /*3de0*/  MOV R64, 0x3e00 ;  /* 0x00003e0000407802 */ /* 0x000fe40000000f00 */
[----:B01---5:R-:W-:Y:S05]  /*3df0*/  CALL.REL.NOINC `($__internal_24_$__cuda_sm70_shflsync_down_p) ;  /* 0x000003d000007944 */ /* 0x023fea0003c00000 */
[----:B------:R-:W-:Y:S01]  /*3e00*/  FADD.FTZ R68, R68, R71 ;  /* 0x0000004744447221 */ /* 0x000fe20000010000 */
[----:B0-----:R-:W-:Y:S01]  /*3e10*/  MOV R80, 0x1f ;  /* 0x0000001f00507802 */ /* 0x001fe20000000f00 */
[----:B-1----:R-:W-:Y:S01]  /*3e20*/  FADD.FTZ R71, R70, R174 ;  /* 0x000000ae46477221 */ /* 0x002fe20000010000 */
[----:B------:R-:W-:Y:S01]  /*3e30*/  HFMA2.MMA R174, -RZ, RZ, 0, 4.76837158203125e-07 ;  /* 0x00000008ffae7435 */ /* 0x000fe200000001ff */
[----:B------:R-:W-:Y:S01]  /*3e40*/  MOV R171, 0xffffffff ;  /* 0xffffffff00ab7802 */ /* 0x000fe20000000f00 */
[----:B------:R-:W-:Y:S01]  /*3e50*/  IMAD.MOV.U32 R69, RZ, RZ, R68 ;  /* 0x000000ffff457224 */ /* 0x000fe200078e0044 */
[----:B------:R-:W-:-:S03]  /*3e60*/  MOV R64, 0x3e80 ;  /* 0x00003e8000407802 */ /* 0x000fc60000000f00 */
[----:B------:R-:W-:Y:S05]  /*3e70*/  CALL.REL.NOINC `($__internal_24_$__cuda_sm70_shflsync_down_p) ;  /* 0x0000035000007944 */ /* 0x000fea0003c00000 */
[----:B-1----:R-:W-:Y:S01]  /*3e80*/  MOV R67, R174 ;  /* 0x000000ae00437202 */ /* 0x002fe20000000f00 */
[----:B------:R-:W-:Y:S01]  /*3e90*/  HFMA2.MMA R174, -RZ, RZ, 0, 4.76837158203125e-07 ;  /* 0x00000008ffae7435 */ /* 0x000fe200000001ff */
[----:B0-----:R-:W-:Y:S02]  /*3ea0*/  MOV R69, R71 ;  /* 0x0000004700457202 */ /* 0x001fe40000000f00 */
[----:B------:R-:W-:-:S02]  /*3eb0*/  MOV R80, 0x1f ;  /* 0x0000001f00507802 */ /* 0x000fc40000000f00 */
[----:B------:R-:W-:Y:S02]  /*3ec0*/  MOV R171, 0xffffffff ;  /* 0xffffffff00ab7802 */ /* 0x000fe40000000f00 */
[----:B------:R-:W-:Y:S02]  /*3ed0*/  MOV R64, 0x3ef0 ;  /* 0x00003ef000407802 */ /* 0x000fe40000000f00 */
[----:B------:R-:W-:Y:S05]  /*3ee0*/  CALL.REL.NOINC `($__internal_24_$__cuda_sm70_shflsync_down_p) ;  /* 0x000002e000007944 */ /* 0x000fea0003c00000 */
[----:B------:R-:W-:Y:S01]  /*3ef0*/  FADD.FTZ R68, R67, R68 ;  /* 0x0000004443447221 */ /* 0x000fe20000010000 */
[----:B0-----:R-:W-:Y:S01]  /*3f00*/  MOV R80, 0x1f ;  /* 0x0000001f00507802 */ /* 0x001fe20000000f00 */
[----:B-1----:R-:W-:Y:S01]  /*3f10*/  FADD.FTZ R71, R71, R174 ;  /* 0x000000ae47477221 */ /* 0x002fe20000010000 */
[----:B------:R-:W-:Y:S01]  /*3f20*/  HFMA2.MMA R174, -RZ, RZ, 0, 2.384185791015625e-07 ;  /* 0x00000004ffae7435 */ /* 0x000fe200000001ff */
[----:B------:R-:W-:Y:S01]  /*3f30*/  IMAD.MOV.U32 R171, RZ, RZ, -0x1 ;  /* 0xffffffffffab7424 */ /* 0x000fe200078e00ff */
[----:B------:R-:W-:Y:S02]  /*3f40*/  MOV R69, R68 ;  /* 0x0000004400457202 */ /* 0x000fe40000000f00 */
[----:B------:R-:W-:Y:S02]  /*3f50*/  MOV R64, 0x3f70 ;  /* 0x00003f7000407802 */ /* 0x000fe40000000f00 */
[----:B------:R-:W-:Y:S05]  /*3f60*/  CALL.REL.NOINC `($__internal_24_$__cuda_sm70_shflsync_down_p) ;  /* 0x0000026000007944 */ /* 0x000fea0003c00000 */
[----:B-1----:R-:W-:Y:S01]  /*3f70*/  MOV R67, R174 ;  /* 0x000000ae00437202 */ /* 0x002fe20000000f00 */
[----:B------:R-:W-:Y:S01]  /*3f80*/  HFMA2.MMA R174, -RZ, RZ, 0, 2.384185791015625e-07 ;  /* 0x00000004ffae7435 */ /* 0x000fe200000001ff */
[----:B0-----:R-:W-:-:S02]  /*3f90*/  MOV R69, R71 ;  /* 0x0000004700457202 */ /* 0x001fc40000000f00 */
[----:B------:R-:W-:Y:S02]  /*3fa0*/  MOV R80, 0x1f ;  /* 0x0000001f00507802 */ /* 0x000fe40000000f00 */
[----:B------:R-:W-:Y:S02]  /*3fb0*/  MOV R171, 0xffffffff ;  /* 0xffffffff00ab7802 */ /* 0x000fe40000000f00 */
[----:B------:R-:W-:Y:S02]  /*3fc0*/  MOV R64, 0x3fe0 ;  /* 0x00003fe000407802 */ /* 0x000fe40000000f00 */
[----:B------:R-:W-:Y:S05]  /*3fd0*/  CALL.REL.NOINC `($__internal_24_$__cuda_sm70_shflsync_down_p) ;  /* 0x000001f000007944 */ /* 0x000fea0003c00000 */
[----:B------:R-:W-:Y:S01]  /*3fe0*/  FADD.FTZ R68, R67, R68 ;  /* 0x0000004443447221 */ /* 0x000fe20000010000 */
[----:B0-----:R-:W-:Y:S01]  /*3ff0*/  MOV R171, 0xffffffff ;  /* 0xffffffff00ab7802 */ /* 0x001fe20000000f00 */
[----:B-1----:R-:W-:Y:S01]  /*4000*/  FADD.FTZ R71, R71, R174 ;  /* 0x000000ae47477221 */ /* 0x002fe20000010000 */
[----:B------:R-:W-:Y:S01]  /*4010*/  HFMA2.MMA R174, -RZ, RZ, 0, 1.1920928955078125e-07 ;  /* 0x00000002ffae7435 */ /* 0x000fe200000001ff */
[----:B------:R-:W-:Y:S01]  /*4020*/  IMAD.MOV.U32 R80, RZ, RZ, 0x1f ;  /* 0x0000001fff507424 */ /* 0x000fe200078e00ff */
[----:B------:R-:W-:Y:S02]  /*4030*/  MOV R69, R68 ;  /* 0x0000004400457202 */ /* 0x000fe40000000f00 */
[----:B------:R-:W-:-:S02]  /*4040*/  MOV R64, 0x4060 ;  /* 0x0000406000407802 */ /* 0x000fc40000000f00 */
[----:B------:R-:W-:Y:S05]  /*4050*/  CALL.REL.NOINC `($__internal_24_$__cuda_sm70_shflsync_down_p) ;  /* 0x0000017000007944 */ /* 0x000fea0003c00000 */
[----:B-1----:R-:W-:Y:S01]  /*4060*/  MOV R67, R174 ;  /* 0x000000ae00437202 */ /* 0x002fe20000000f00 */
[----:B------:R-:W-:Y:S01]  /*4070*/  HFMA2.MMA R174, -RZ, RZ, 0, 1.1920928955078125e-07 ;  /* 0x00000002ffae7435 */ /* 0x000fe200000001ff */
        /* <DEDUP_REMOVED lines=8> */
[----:B------:R-:W-:Y:S01]  /*4100*/  HFMA2.MMA R174, -RZ, RZ, 0, 5.9604644775390625e-08 ;  /* 0x00000001ffae7435 */ /* 0x000fe200000001ff */
[----:B------:R-:W-:Y:S01]  /*4110*/  IMAD.MOV.U32 R80, RZ, RZ, 0x1f ;  /* 0x0000001fff507424 */ /* 0x000fe200078e00ff */
[----:B------:R-:W-:Y:S02]  /*4120*/  MOV R69, R70 ;  /* 0x0000004600457202 */ /* 0x000fe40000000f00 */
[----:B------:R-:W-:-:S02]  /*4130*/  MOV R64, 0x4150 ;  /* 0x0000415000407802 */ /* 0x000fc40000000f00 */
[----:B------:R-:W-:Y:S05]  /*4140*/  CALL.REL.NOINC `($__internal_24_$__cuda_sm70_shflsync_down_p) ;  /* 0x0000008000007944 */ /* 0x000fea0003c00000 */
[----:B-1----:R-:W-:Y:S01]  /*4150*/  MOV R71, R174 ;  /* 0x000000ae00477202 */ /* 0x002fe20000000f00 */
[----:B------:R-:W-:Y:S01]  /*4160*/  HFMA2.MMA R174, -RZ, RZ, 0, 5.9604644775390625e-08 ;  /* 0x00000001ffae7435 */ /* 0x000fe200000001ff */
[----:B0-----:R-:W-:-:S02]  /*4170*/  MOV R69, R81 ;  /* 0x0000005100457202 */ /* 0x001fc40000000f00 */
[----:B------:R-:W-:Y:S02]  /*4180*/  MOV R80, 0x1f ;  /* 0x0000001f00507802 */ /* 0x000fe40000000f00 */
[----:B------:R-:W-:Y:S02]  /*4190*/  MOV R171, 0xffffffff ;  /* 0xffffffff00ab7802 */ /* 0x000fe40000000f00 */
[----:B------:R-:W-:Y:S02]  /*41a0*/  MOV R64, 0x41c0 ;  /* 0x000041c000407802 */ /* 0x000fe40000000f00 */
[----:B------:R-:W-:Y:S05]  /*41b0*/  CALL.REL.NOINC `($__internal_24_$__cuda_sm70_shflsync_down_p) ;  /* 0x0000001000007944 */ /* 0x000fea0003c00000 */
[----:B01----:R-:W-:Y:S05]  /*41c0*/  BRA `(.L_x_1421) ;  /* 0xffffdce000007947 */ /* 0x003fea000383ffff */
        .weak           $__internal_24_$__cuda_sm70_shflsync_down_p
        .type           $__internal_24_$__cuda_sm70_shflsync_down_p,@function
        .size           $__internal_24_$__cuda_sm70_shflsync_down_p,(.L_x_9768 - $__internal_24_$__cuda_sm70_shflsync_down_p)
$__internal_24_$__cuda_sm70_shflsync_down_p:
[----:B------:R-:W-:Y:S01]  /*41d0*/  HFMA2.MMA R65, -RZ, RZ, 0, 0 ;  /* 0x00000000ff417435 */ /* 0x000fe200000001ff */
[----:B------:R-:W-:Y:S04]  /*41e0*/  WARPSYNC R171 ;  /* 0x000000ab00007348 */ /* 0x000fe80003800000 */
[----:B------:R0:W1:Y:S01]  /*41f0*/  SHFL.DOWN PT, R174, R69, R174, R80 ;  /* 0x080000ae45ae7389 */ /* 0x00006200000e0050 */
[----:B------:R-:W-:Y:S05]  /*4200*/  RET.REL.NODEC R64 `(_ZN10layer_norm13ln_bwd_kernelINS_13Kernel_traitsI6__halfS2_S2_S2_fjLj2560ELj1ELj1ELj4ELj8ENS_18Kernel_traits_baseILj2560ES2_S2_S2_S2_fjLj128EEEEELb0ELb1ELb0ELb0EEEvNS_9BwdParamsE) ;  /* 0xffffbdf040007950 */ /* 0x000fea0003c3ffff */
.L_x_1422:
        /* <DEDUP_REMOVED lines=15> */
.L_x_9768:


//--------------------- .text._ZN10layer_norm13ln_bwd_kernelINS_13Kernel_traitsI6__halfS2_S2_S2_fjLj2560ELj1ELj1ELj4ELj8ENS_18Kernel_traits_baseILj2560ES2_S2_S2_S2_fjLj128EEEEELb0ELb1ELb0ELb1EEEvNS_9BwdParamsE --------------------------
	.section	.text._ZN10layer_norm13ln_bwd_kernelINS_13Kernel_traitsI6__halfS2_S2_S2_fjLj2560ELj1ELj1ELj4ELj8ENS_18Kernel_traits_baseILj2560ES2_S2_S2_S2_fjLj128EEEEELb0ELb1ELb0ELb1EEEvNS_9BwdParamsE,"ax",@progbits
	.sectioninfo	@"SHI_REGISTERS=196"
	.align	128
        .global         _ZN10layer_norm13ln_bwd_kernelINS_13Kernel_traitsI6__halfS2_S2_S2_fjLj2560ELj1ELj1ELj4ELj8ENS_18Kernel_traits_baseILj2560ES2_S2_S2_S2_fjLj128EEEEELb0ELb1ELb0ELb1EEEvNS_9BwdParamsE
        .type           _ZN10layer_norm13ln_bwd_kernelINS_13Kernel_traitsI6__halfS2_S2_S2_fjLj2560ELj1ELj1ELj4ELj8ENS_18Kernel_traits_baseILj2560ES2_S2_S2_S2_fjLj128EEEEELb0ELb1ELb0ELb1EEEvNS_9BwdParamsE,@function
        .size           _ZN10layer_norm13ln_bwd_kernelINS_13Kernel_traitsI6__halfS2_S2_S2_fjLj2560ELj1ELj1ELj4ELj8ENS_18Kernel_traits_baseILj2560ES2_S2_S2_S2_fjLj128EEEEELb0ELb1ELb0ELb1EEEvNS_9BwdParamsE,(.L_x_9769 - _ZN10layer_norm13ln_bwd_kernelINS_13Kernel_traitsI6__halfS2_S2_S2_fjLj2560ELj1ELj1ELj4ELj8ENS_18Kernel_traits_baseILj2560ES2_S2_S2_S2_fjLj128EEEEELb0ELb1ELb0ELb1EEEvNS_9BwdParamsE)
        .other          _ZN10layer_norm13ln_bwd_kernelINS_13Kernel_traitsI6__halfS2_S2_S2_fjLj2560ELj1ELj1ELj4ELj8ENS_18Kernel_traits_baseILj2560ES2_S2_S2_S2_fjLj128EEEEELb0ELb1ELb0ELb1EEEvNS_9BwdParamsE,@"STO_CUDA_ENTRY STV_DEFAULT"
_ZN10layer_norm13ln_bwd_kernelINS_13Kernel_traitsI6__halfS2_S2_S2_fjLj2560ELj1ELj1ELj4ELj8ENS_18Kernel_traits_baseILj2560ES2_S2_S2_S2_fjLj128EEEEELb0ELb1ELb0ELb1EEEvNS_9BwdParamsE:
.text._ZN10layer_norm13ln_bwd_kernelINS_13Kernel_traitsI6__halfS2_S2_S2_fjLj2560ELj1ELj1ELj4ELj8ENS_18Kernel_traits_baseILj2560ES2_S2_S2_S2_fjLj128EEEEELb0ELb1ELb0ELb1EEEvNS_9BwdParamsE:
        /* <DEDUP_REMOVED lines=38> */
.L_x_1423:
[----:B------:R-:W-:-:S04]  /*0260*/  SHF.L.U32 R0, R147, 0x3, RZ ;  /* 0x0000000393007819 */ /* 0x000fc800000006ff */
[----:B------:R-:W-:-:S04]  /*0270*/  LOP3.LUT R0, R0, 0x3f8, RZ, 0xc0, !PT ;  /* 0x000003f800007812 */ /* 0x000fc800078ec0ff */
[----:B------:R-:W-:-:S04]  /*0280*/  IADD3 R2, P0, R0, c[0x0][0x1b0], RZ ;  /* 0x00006c0000027a10 */ /* 0x000fc80007f1e0ff */
[----:B------:R-:W-:Y:S02]  /*0290*/  IADD3.X R3, RZ, c[0x0][0x1b4], RZ, P0, !PT ;  /* 0x00006d00ff037a10 */ /* 0x000fe400007fe4ff */
[----:B------:R-:W-:-:S03]  /*02a0*/  IADD3 R4, P0, R0, c[0x0][0x1c8], RZ ;  /* 0x0000720000047a10 */ /* 0x000fc60007f1e0ff */
[----:B------:R-:W2:Y:S01]  /*02b0*/  LDG.E.64 R6, [R2.64] ;  /* 0x0000000402067981 */ /* 0x000ea2000c1e1b00 */
[----:B------:R-:W-:-:S03]  /*02c0*/  IADD3.X R5, RZ, c[0x0][0x1cc], RZ, P0, !PT ;  /* 0x00007300ff057a10 */ /* 0x000fc600007fe4ff */
        /* <DEDUP_REMOVED lines=100> */
.L_x_1429:
[----:B------:R-:W-:Y:S01]  /*0910*/  ISETP.NE.U32.AND P0, PT, RZ, c[0x0][0x1c0], PT ;  /* 0x00007000ff007a0c */ /* 0x000fe20003f05070 */
[----:B------:R-:W-:Y:S01]  /*0920*/  IMAD R0, R146, c[0x0][0x168], RZ ;  /* 0x00005a0092007a24 */ /* 0x000fe200078e02ff */
[----:B------:R-:W-:Y:S02]  /*0930*/  LOP3.LUT R4, R147, 0x7f, RZ, 0xc0, !PT ;  /* 0x0000007f93047812 */ /* 0x000fe400078ec0ff */
[----:B------:R-:W-:Y:S02]  /*0940*/  ISETP.NE.AND.EX P0, PT, RZ, c[0x0][0x1c4], PT, P0 ;  /* 0x00007100ff007a0c */ /* 0x000fe40003f05300 */
[----:B------:R-:W-:Y:S02]  /*0950*/  SHF.R.S32.HI R5, RZ, 0x1f, R0 ;  /* 0x0000001fff057819 */ /* 0x000fe40000011400 */
[----:B------:R-:W-:-:S02]  /*0960*/  SHF.R.S32.HI R7, RZ, 0x1f, R146 ;  /* 0x0000001fff077819 */ /* 0x000fc40000011492 */
[----:B------:R-:W-:Y:S02]  /*0970*/  LEA.HI R5, R5, R0, RZ, 0x2 ;  /* 0x0000000005057211 */ /* 0x000fe400078f10ff */
[----:B------:R-:W-:Y:S02]  /*0980*/  MOV R41, 0x8 ;  /* 0x0000000800297802 */ /* 0x000fe40000000f00 */
[----:B------:R-:W-:-:S03]  /*0990*/  LEA.HI.SX32 R153, R5, R4, 0x1e ;  /* 0x0000000405997211 */ /* 0x000fc600078ff2ff */
[C---:B------:R-:W-:Y:S02]  /*09a0*/  @P0 LEA R22, P1, R146.reuse, c[0x0][0x1c0], 0x1 ;  /* 0x0000700092160a11 */ /* 0x040fe400078208ff */
[C---:B------:R-:W-:Y:S01]  /*09b0*/  IMAD.WIDE.U32 R4, R153.reuse, R41, c[0x0][0x208] ;  /* 0x0000820099047625 */ /* 0x040fe200078e0029 */
[C---:B------:R-:W-:Y:S02]  /*09c0*/  IADD3 R0, R153.reuse, 0x200, RZ ;  /* 0x0000020099007810 */ /* 0x040fe40007ffe0ff */
[----:B------:R-:W-:Y:S02]  /*09d0*/  @P0 LEA.HI.X R23, R146, c[0x0][0x1c4], R7, 0x1, P1 ;  /* 0x0000710092170a11 */ /* 0x000fe400008f0c07 */
[----:B------:R-:W-:Y:S01]  /*09e0*/  MOV R45, 0x4 ;  /* 0x00000004002d7802 */ /* 0x000fe20000000f00 */
[----:B------:R-:W2:Y:S01]  /*09f0*/  LDG.E.64 R4, [R4.64] ;  /* 0x0000000404047981 */ /* 0x000ea2000c1e1b00 */
[----:B------:R-:W-:-:S03]  /*0a00*/  IADD3 R155, R153, 0x80, RZ ;  /* 0x00000080999b7810 */ /* 0x000fc60007ffe0ff */
[----:B------:R0:W3:Y:S01]  /*0a10*/  @P0 LDG.E.U16 R157, [R22.64] ;  /* 0x00000004169d0981 */ /* 0x0000e2000c1e1500 */
[C---:B------:R-:W-:Y:S02]  /*0a20*/  IADD3 R154, R153.reuse, 0x100, RZ ;  /* 0x00000100999a7810 */ /* 0x040fe40007ffe0ff */
[----:B------:R-:W-:Y:S01]  /*0a30*/  IADD3 R152, R153, 0x180, RZ ;  /* 0x0000018099987810 */ /* 0x000fe20007ffe0ff */
[----:B------:R-:W-:-:S04]  /*0a40*/  IMAD.WIDE.U32 R20, R0, R41, c[0x0][0x208] ;  /* 0x0000820000147625 */ /* 0x000fc800078e0029 */
[----:B------:R-:W-:Y:S02]  /*0a50*/  IMAD.WIDE R42, R146, R45, c[0x0][0x1a0] ;  /* 0x00006800922a7625 */ /* 0x000fe400078e022d */
[----:B------:R-:W4:Y:S02]  /*0a60*/  LDG.E.64 R20, [R20.64] ;  /* 0x0000000414147981 */ /* 0x000f24000c1e1b00 */
[-C--:B0-----:R-:W-:Y:S02]  /*0a70*/  IMAD.WIDE.U32 R22, R153, R41.reuse, c[0x0][0x188] ;  /* 0x0000620099167625 */ /* 0x081fe400078e0029 */
        /* <DEDUP_REMOVED lines=19> */
[----:B------:R-:W-:Y:S01]  /*0bb0*/  ISETP.NE.AND.EX P1, PT, RZ, c[0x0][0x21c], PT, P1 ;  /* 0x00008700ff007a0c */ /* 0x000fe20003f25310 */
[----:B------:R-:W-:Y:S01]  /*0bc0*/  ULDC.U8 UR6, c[0x0][0x1f0] ;  /* 0x00007c0000067ab9 */ /* 0x000fe20000000000 */
[----:B0-----:R-:W-:Y:S02]  /*0bd0*/  MOV R42, 0x3f800000 ;  /* 0x3f800000002a7802 */ /* 0x001fe40000000f00 */
[----:B------:R-:W-:-:S09]  /*0be0*/  LOP3.LUT P2, RZ, R156, 0xff, RZ, 0xc0, !PT ;  /* 0x000000ff9cff7812 */ /* 0x000fd2000784c0ff */
[----:B------:R-:W-:-:S04]  /*0bf0*/  @P1 IMAD.WIDE.U32 R34, R155, R41, c[0x0][0x218] ;  /* 0x000086009b221625 */ /* 0x000fc800078e0029 */
[-C--:B------:R-:W-:Y:S01]  /*0c00*/  @P1 IMAD.WIDE.U32 R38, R152, R41.reuse, c[0x0][0x218] ;  /* 0x0000860098261625 */ /* 0x080fe200078e0029 */
[----:B------:R0:W5:Y:S03]  /*0c10*/  @P1 LDG.E.64 R12, [R34.64] ;  /* 0x00000004220c1981 */ /* 0x000166000c1e1b00 */
[-C--:B------:R-:W-:Y:S01]  /*0c20*/  @P1 IMAD.WIDE.U32 R32, R153, R41.reuse, c[0x0][0x218] ;  /* 0x0000860099201625 */ /* 0x080fe200078e0029 */
[----:B------:R0:W5:Y:S03]  /*0c30*/  @P1 LDG.E.64 R16, [R38.64] ;  /* 0x0000000426101981 */ /* 0x000166000c1e1b00 */
[-C--:B------:R-:W-:Y:S01]  /*0c40*/  @P1 IMAD.WIDE.U32 R36, R154, R41.reuse, c[0x0][0x218] ;  /* 0x000086009a241625 */ /* 0x080fe200078e0029 */
[----:B------:R0:W5:Y:S03]  /*0c50*/  @P1 LDG.E.64 R2, [R32.64] ;  /* 0x0000000420021981 */ /* 0x000166000c1e1b00 */
[----:B------:R-:W-:Y:S01]  /*0c60*/  @P1 IMAD.WIDE.U32 R40, R0, R41, c[0x0][0x218] ;  /* 0x0000860000281625 */ /* 0x000fe200078e0029 */
[----:B------:R0:W5:Y:S04]  /*0c70*/  @P1 LDG.E.64 R14, [R36.64] ;  /* 0x00000004240e1981 */ /* 0x000168000c1e1b00 */
[----:B------:R0:W5:Y:S01]  /*0c80*/  @P1 LDG.E.64 R18, [R40.64] ;  /* 0x0000000428121981 */ /* 0x000162000c1e1b00 */
[----:B------:R-:W-:-:S02]  /*0c90*/  LOP3.LUT P3, RZ, R147, 0x1f, RZ, 0xc0, !PT ;  /* 0x0000001f93ff7812 */ /* 0x000fc4000786c0ff */
[----:B--2---:R-:W-:Y:S02]  /*0ca0*/  MOV R43, R4 ;  /* 0x00000004002b7202 */ /* 0x004fe40000000f00 */
[--C-:B------:R-:W-:Y:S01]  /*0cb0*/  SHF.R.U64 R170, R4, 0x10, R5.reuse ;  /* 0x0000001004aa7819 */ /* 0x100fe20000001205 */
[----:B---3--:R-:W-:Y:S01]  /*0cc0*/  @P0 HADD2.F32 R42, -RZ, R157.H0_H0 ;  /* 0x2000009dff2a0230 */ /* 0x008fe20000004100 */
[----:B------:R-:W-:Y:S02]  /*0cd0*/  ISETP.NE.AND P0, PT, RZ, UR6, PT ;  /* 0x00000006ff007c0c */ /* 0x000fe4000bf05270 */
[----:B------:R-:W-:Y:S02]  /*0ce0*/  MOV R156, R5 ;  /* 0x00000005009c7202 */ /* 0x000fe40000000f00 */
[----:B------:R-:W-:Y:S02]  /*0cf0*/  SHF.R.U32.HI R168, RZ, 0x10, R5 ;  /* 0x00000010ffa87819 */ /* 0x000fe40000011605 */
[----:B----4-:R-:W-:-:S02]  /*0d00*/  SHF.R.U64 R161, R20, 0x10, R21 ;  /* 0x0000001014a17819 */ /* 0x010fc40000001215 */
[----:B------:R-:W-:Y:S02]  /*0d10*/  MOV R160, R21 ;  /* 0x0000001500a07202 */ /* 0x000fe40000000f00 */
[----:B------:R-:W-:Y:S02]  /*0d20*/  FSEL R183, R159, RZ, !P0 ;  /* 0x000000ff9fb77208 */ /* 0x000fe40004000000 */
[--C-:B------:R-:W-:Y:S02]  /*0d30*/  SHF.R.U64 R4, R22, 0x10, R23.reuse ;  /* 0x0000001016047819 */ /* 0x100fe40000001217 */
[----:B------:R-:W-:Y:S01]  /*0d40*/  SHF.R.U32.HI R5, RZ, 0x10, R23 ;  /* 0x00000010ff057819 */ /* 0x000fe20000011617 */
[----:B------:R-:W-:Y:S01]  /*0d50*/  HADD2.F32 R23, -RZ, R23.H0_H0 ;  /* 0x20000017ff177230 */ /* 0x000fe20000004100 */
[----:B------:R-:W-:Y:S01]  /*0d60*/  SHF.R.U32.HI R181, RZ, 0x10, R21 ;  /* 0x00000010ffb57819 */ /* 0x000fe20000011615 */
[----:B------:R-:W-:Y:S01]  /*0d70*/  HADD2.F32 R4, -RZ, R4.H0_H0 ;  /* 0x20000004ff047230 */ /* 0x000fe20000004100 */
[----:B------:R-:W-:Y:S01]  /*0d80*/  SHF.R.U64 R21, R24, 0x10, R25 ;  /* 0x0000001018157819 */ /* 0x000fe20000001219 */
[----:B------:R-:W-:Y:S01]  /*0d90*/  HADD2.F32 R22, -RZ, R22.H0_H0 ;  /* 0x20000016ff167230 */ /* 0x000fe20000004100 */
[----:B------:R-:W-:Y:S01]  /*0da0*/  SHF.R.U64 R166, R8, 0x10, R9 ;  /* 0x0000001008a67819 */ /* 0x000fe20000001209 */
[----:B------:R-:W-:Y:S01]  /*0db0*/  HADD2.F32 R5, -RZ, R5.H0_H0 ;  /* 0x20000005ff057230 */ /* 0x000fe20000004100 */
[----:B0-----:R-:W-:-:S02]  /*0dc0*/  MOV R38, R9 ;  /* 0x0000000900267202 */ /* 0x001fc40000000f00 */
[----:B------:R-:W-:Y:S01]  /*0dd0*/  SHF.R.U32.HI R162, RZ, 0x10, R9 ;  /* 0x00000010ffa27819 */ /* 0x000fe20000011609 */
[C---:B------:R-:W-:Y:S01]  /*0de0*/  FADD.FTZ R9, -R183.reuse, R23 ;  /* 0x00000017b7097221 */ /* 0x040fe20000010100 */
[----:B------:R-:W-:Y:S01]  /*0df0*/  SHF.R.U32.HI R35, RZ, 0x10, R29 ;  /* 0x00000010ff237819 */ /* 0x000fe2000001161d */
[----:B------:R-:W-:Y:S01]  /*0e00*/  FADD.FTZ R23, -R183, R4 ;  /* 0x00000004b7177221 */ /* 0x000fe20000010100 */
[--C-:B------:R-:W-:Y:S02]  /*0e10*/  SHF.R.U64 R34, R30, 0x10, R31.reuse ;  /* 0x000000101e227819 */ /* 0x100fe4000000121f */
[----:B-1----:R-:W-:Y:S01]  /*0e20*/  SHF.R.U32.HI R45, RZ, 0x10, R31 ;  /* 0x00000010ff2d7819 */ /* 0x002fe2000001161f */
[----:B------:R-:W-:Y:S01]  /*0e30*/  HADD2.F32 R31, -RZ, R31.H0_H0 ;  /* 0x2000001fff1f7230 */ /* 0x000fe20000004100 */
[----:B------:R-:W-:Y:S01]  /*0e40*/  SHF.R.U64 R164, R6, 0x10, R7 ;  /* 0x0000001006a47819 */ /* 0x000fe20000001207 */
[----:B------:R-:W-:Y:S01]  /*0e50*/  HADD2.F32 R4, -RZ, R21.H0_H0 ;  /* 0x20000015ff047230 */ /* 0x000fe20000004100 */
[----:B------:R-:W-:-:S02]  /*0e60*/  MOV R33, R7 ;  /* 0x0000000700217202 */ /* 0x000fc40000000f00 */
[----:B------:R-:W-:Y:S01]  /*0e70*/  SHF.R.U32.HI R163, RZ, 0x10, R7 ;  /* 0x00000010ffa37819 */ /* 0x000fe20000011607 */
[----:B------:R-:W-:Y:S01]  /*0e80*/  FADD.FTZ R7, -R183, R22 ;  /* 0x00000016b7077221 */ /* 0x000fe20000010100 */
[----:B------:R-:W-:Y:S01]  /*0e90*/  MOV R32, R6 ;  /* 0x0000000600207202 */ /* 0x000fe20000000f00 */
[----:B------:R-:W-:Y:S01]  /*0ea0*/  HADD2.F32 R22, -RZ, R35.H0_H0 ;  /* 0x20000023ff167230 */ /* 0x000fe20000004100 */
[----:B------:R-:W-:Y:S02]  /*0eb0*/  MOV R36, R8 ;  /* 0x0000000800247202 */ /* 0x000fe40000000f00 */
[----:B------:R-:W-:Y:S02]  /*0ec0*/  MOV R40, R10 ;  /* 0x0000000a00287202 */ /* 0x000fe40000000f00 */
[----:B------:R-:W-:Y:S01]  /*0ed0*/  SHF.R.U64 R172, R10, 0x10, R11 ;  /* 0x000000100aac7819 */ /* 0x000fe2000000120b */
[----:B------:R-:W-:Y:S01]  /*0ee0*/  HADD2.F32 R10, -RZ, R27.H0_H0 ;  /* 0x2000001bff0a7230 */ /* 0x000fe20000004100 */
[----:B------:R-:W-:-:S02]  /*0ef0*/  SHF.R.U32.HI R6, RZ, 0x10, R25 ;  /* 0x00000010ff067819 */ /* 0x000fc40000011619 */
[--C-:B------:R-:W-:Y:S01]  /*0f00*/  SHF.R.U64 R8, R26, 0x10, R27.reuse ;  /* 0x000000101a087819 */ /* 0x100fe2000000121b */
[----:B------:R-:W-:Y:S01]  /*0f10*/  HADD2.F32 R26, -RZ, R26.H0_H0 ;  /* 0x2000001aff1a7230 */ /* 0x000fe20000004100 */
[----:B------:R-:W-:Y:S01]  /*0f20*/  SHF.R.U32.HI R37, RZ, 0x10, R27 ;  /* 0x00000010ff257819 */ /* 0x000fe2000001161b */
[C---:B------:R-:W-:Y:S01]  /*0f30*/  FADD.FTZ R27, -R183.reuse, R5 ;  /* 0x00000005b71b7221 */ /* 0x040fe20000010100 */
[----:B------:R-:W-:Y:S01]  /*0f40*/  HADD2.F32 R25, -RZ, R25.H0_H0 ;  /* 0x20000019ff197230 */ /* 0x000fe20000004100 */
[C---:B------:R-:W-:Y:S01]  /*0f50*/  FADD.FTZ R5, -R183.reuse, R31 ;  /* 0x0000001fb7057221 */ /* 0x040fe20000010100 */
[----:B------:R-:W-:Y:S01]  /*0f60*/  MOV R158, R20 ;  /* 0x00000014009e7202 */ /* 0x000fe20000000f00 */
[C---:B------:R-:W-:Y:S01]  /*0f70*/  FADD.FTZ R31, -R183.reuse, R4 ;  /* 0x00000004b71f7221 */ /* 0x040fe20000010100 */
[----:B------:R-:W-:Y:S01]  /*0f80*/  HADD2.F32 R4, -RZ, R43.H0_H0 ;  /* 0x2000002bff047230 */ /* 0x000fe20000004100 */
[----:B------:R-:W-:Y:S01]  /*0f90*/  SHF.R.U64 R20, R28, 0x10, R29 ;  /* 0x000000101c147819 */ /* 0x000fe2000000121d */
[----:B------:R-:W-:Y:S01]  /*0fa0*/  HADD2.F32 R24, -RZ, R24.H0_H0 ;  /* 0x20000018ff187230 */ /* 0x000fe20000004100 */
[C---:B------:R-:W-:Y:S01]  /*0fb0*/  FADD.FTZ R173, -R183.reuse, R22 ;  /* 0x00000016b7ad7221 */ /* 0x040fe20000010100 */
[----:B------:R-:W-:Y:S01]  /*0fc0*/  HADD2.F32 R6, -RZ, R6.H0_H0 ;  /* 0x20000006ff067230 */ /* 0x000fe20000004100 */
[C---:B------:R-:W-:Y:S01]  /*0fd0*/  FADD.FTZ R39, -R183.reuse, R26 ;  /* 0x0000001ab7277221 */ /* 0x040fe20000010100 */
[----:B------:R-:W-:Y:S01]  /*0fe0*/  HADD2.F32 R28, -RZ, R28.H0_H0 ;  /* 0x2000001cff1c7230 */ /* 0x000fe20000004100 */
[C---:B------:R-:W-:Y:S01]  /*0ff0*/  FMUL.FTZ R22, R44.reuse, R7 ;  /* 0x000000072c167220 */ /* 0x040fe20000410000 */
[----:B------:R-:W-:Y:S01]  /*1000*/  HADD2.F32 R26, -RZ, R170.H0_H0 ;  /* 0x200000aaff1a7230 */ /* 0x000fe20000004100 */
[----:B------:R-:W-:Y:S01]  /*1010*/  FADD.FTZ R21, -R183, R25 ;  /* 0x00000019b7157221 */ /* 0x000fe20000010100 */
[----:B------:R-:W-:Y:S01]  /*1020*/  HADD2.F32 R7, -RZ, R168.H0_H0 ;  /* 0x200000a8ff077230 */ /* 0x000fe20000004100 */
[C---:B------:R-:W-:Y:S01]  /*1030*/  FMUL.FTZ R23, R44.reuse, R23 ;  /* 0x000000172c177220 */ /* 0x040fe20000410000 */
[----:B------:R-:W-:Y:S01]  /*1040*/  MOV R157, R11 ;  /* 0x0000000b009d7202 */ /* 0x000fe20000000f00 */
[----:B------:R-:W-:Y:S01]  /*1050*/  FMUL.FTZ R27, R44, R27 ;  /* 0x0000001b2c1b7220 */ /* 0x000fe20000410000 */
[----:B------:R-:W-:Y:S01]  /*1060*/  SHF.R.U32.HI R175, RZ, 0x10, R11 ;  /* 0x00000010ffaf7819 */ /* 0x000fe2000001160b */
[----:B------:R-:W-:Y:S01]  /*1070*/  HADD2.F32 R8, -RZ, R8.H0_H0 ;  /* 0x20000008ff087230 */ /* 0x000fe20000004100 */
[----:B------:R-:W-:Y:S01]  /*1080*/  FMUL.FTZ R25, R145, R4 ;  /* 0x0000000491197220 */ /* 0x000fe20000410000 */
[----:B------:R-:W-:Y:S01]  /*1090*/  HADD2.F32 R29, -RZ, R29.H0_H0 ;  /* 0x2000001dff1d7230 */ /* 0x000fe20000004100 */
[C---:B------:R-:W-:Y:S01]  /*10a0*/  FADD.FTZ R11, -R183.reuse, R24 ;  /* 0x00000018b70b7221 */ /* 0x040fe20000010100 */
[----:B------:R-:W-:Y:S01]  /*10b0*/  HADD2.F32 R24, -RZ, R34.H0_H0 ;  /* 0x20000022ff187230 */ /* 0x000fe20000004100 */
[C---:B------:R-:W-:Y:S01]  /*10c0*/  FADD.FTZ R35, -R183.reuse, R6 ;  /* 0x00000006b7237221 */ /* 0x040fe20000010100 */
[----:B------:R-:W-:Y:S01]  /*10d0*/  HADD2.F32 R6, -RZ, R36.H0_H0 ;  /* 0x20000024ff067230 */ /* 0x000fe20000004100 */
[----:B------:R-:W-:Y:S01]  /*10e0*/  FADD.FTZ R167, -R183, R28 ;  /* 0x0000001cb7a77221 */ /* 0x000fe20000010100 */
[----:B------:R-:W-:Y:S01]  /*10f0*/  HADD2.F32 R156, -RZ, R156.H0_H0 ;  /* 0x2000009cff9c7230 */ /* 0x000fe20000004100 */
[----:B------:R-:W-:-:S02]  /*1100*/  FADD.FTZ R87, R4, R87 ;  /* 0x0000005704577221 */ /* 0x000fc40000010000 */
[----:B------:R-:W-:Y:S02]  /*1110*/  FFMA.FTZ R67, R22, R4, R67 ;  /* 0x0000000416437223 */ /* 0x000fe40000010043 */
[----:B------:R-:W-:Y:S02]  /*1120*/  FADD.FTZ R86, R26, R86 ;  /* 0x000000561a567221 */ /* 0x000fe40000010000 */
[----:B------:R-:W-:Y:S02]  /*1130*/  FFMA.FTZ R66, R23, R26, R66 ;  /* 0x0000001a17427223 */ /* 0x000fe40000010042 */
[----:B------:R-:W-:Y:S02]  /*1140*/  FADD.FTZ R88, R7, R88 ;  /* 0x0000005807587221 */ /* 0x000fe40000010000 */
[-C--:B------:R-:W-:Y:S02]  /*1150*/  FFMA.FTZ R68, R27, R7.reuse, R68 ;  /* 0x000000071b447223 */ /* 0x080fe40000010044 */
[----:B------:R-:W-:-:S02]  /*1160*/  FMUL.FTZ R28, R64, R7 ;  /* 0x00000007401c7220 */ /* 0x000fc40000410000 */
[----:B------:R-:W-:Y:S02]  /*1170*/  FMUL.FTZ R36, R44, R39 ;  /* 0x000000272c247220 */ /* 0x000fe40000410000 */
[----:B------:R-:W-:Y:S02]  /*1180*/  FMUL.FTZ R26, R65, R26 ;  /* 0x0000001a411a7220 */ /* 0x000fe40000410000 */
[----:B------:R-:W-:Y:S02]  /*1190*/  FADD.FTZ R7, RZ, R25 ;  /* 0x00000019ff077221 */ /* 0x000fe40000010000 */
[----:B------:R-:W-:Y:S02]  /*11a0*/  FFMA.FTZ R4, R22, R25, RZ ;  /* 0x0000001916047223 */ /* 0x000fe400000100ff */
[C---:B------:R-:W-:Y:S01]  /*11b0*/  FADD.FTZ R159, -R183.reuse, R8 ;  /* 0x00000008b79f7221 */ /* 0x040fe20000010100 */
[----:B------:R-:W-:Y:S01]  /*11c0*/  HADD2.F32 R8, -RZ, R161.H0_H0 ;  /* 0x200000a1ff087230 */ /* 0x000fe20000004100 */
[C---:B------:R-:W-:Y:S01]  /*11d0*/  FADD.FTZ R171, -R183.reuse, R29 ;  /* 0x0000001db7ab7221 */ /* 0x040fe20000010100 */
[----:B------:R-:W-:Y:S01]  /*11e0*/  HADD2.F32 R30, -RZ, R30.H0_H0 ;  /* 0x2000001eff1e7230 */ /* 0x000fe20000004100 */
[----:B------:R-:W-:-:S02]  /*11f0*/  FADD.FTZ R179, -R183, R24 ;  /* 0x00000018b7b37221 */ /* 0x000fc40000010100 */
[----:B------:R-:W-:Y:S02]  /*1200*/  FADD.FTZ R95, R6, R95 ;  /* 0x0000005f065f7221 */ /* 0x000fe40000010000 */
[-C--:B------:R-:W-:Y:S02]  /*1210*/  FFMA.FTZ R75, R36, R6.reuse, R75 ;  /* 0x00000006244b7223 */ /* 0x080fe4000001004b */
[----:B------:R-:W-:Y:S02]  /*1220*/  FMUL.FTZ R161, R141, R6 ;  /* 0x000000068da17220 */ /* 0x000fe40000410000 */
[----:B------:R-:W-:Y:S02]  /*1230*/  FMUL.FTZ R24, R44, R9 ;  /* 0x000000092c187220 */ /* 0x000fe40000410000 */
[----:B------:R-:W-:Y:S02]  /*1240*/  FMUL.FTZ R29, R144, R156 ;  /* 0x0000009c901d7220 */ /* 0x000fe40000410000 */
[----:B------:R-:W-:-:S02]  /*1250*/  FADD.FTZ R6, R7, R26 ;  /* 0x0000001a07067221 */ /* 0x000fc40000010000 */
[----:B------:R-:W-:Y:S01]  /*1260*/  FFMA.FTZ R4, R23, R26, R4 ;  /* 0x0000001a17047223 */ /* 0x000fe20000010004 */
[----:B------:R-:W-:Y:S01]  /*1270*/  HADD2.F32 R32, -RZ, R32.H0_H0 ;  /* 0x20000020ff207230 */ /* 0x000fe20000004100 */
[----:B------:R-:W-:Y:S02]  /*1280*/  FADD.FTZ R7, R6, R29 ;  /* 0x0000001d06077221 */ /* 0x000fe40000010000 */
[----:B------:R-:W-:Y:S01]  /*1290*/  FFMA.FTZ R4, R24, R29, R4 ;  /* 0x0000001d18047223 */ /* 0x000fe20000010004 */
[----:B------:R-:W-:Y:S01]  /*12a0*/  HADD2.F32 R34, -RZ, R164.H0_H0 ;  /* 0x200000a4ff227230 */ /* 0x000fe20000004100 */
[C---:B------:R-:W-:Y:S01]  /*12b0*/  FADD.FTZ R41, -R183.reuse, R10 ;  /* 0x0000000ab7297221 */ /* 0x040fe20000010100 */
[----:B------:R-:W-:Y:S01]  /*12c0*/  HADD2.F32 R10, -RZ, R37.H0_H0 ;  /* 0x20000025ff0a7230 */ /* 0x000fe20000004100 */
[----:B------:R-:W-:Y:S01]  /*12d0*/  FADD.FTZ R177, -R183, R30 ;  /* 0x0000001eb7b17221 */ /* 0x000fe20000010100 */
[----:B------:R-:W-:Y:S01]  /*12e0*/  HADD2.F32 R37, -RZ, R33.H0_H0 ;  /* 0x20000021ff257230 */ /* 0x000fe20000004100 */
[----:B------:R-:W-:-:S02]  /*12f0*/  FMUL.FTZ R30, R44, R11 ;  /* 0x0000000b2c1e7220 */ /* 0x000fc40000410000 */
[----:B------:R-:W-:Y:S02]  /*1300*/  FMUL.FTZ R31, R44, R31 ;  /* 0x0000001f2c1f7220 */ /* 0x000fe40000410000 */
[----:B------:R-:W-:Y:S02]  /*1310*/  FMUL.FTZ R33, R143, R32 ;  /* 0x000000208f217220 */ /* 0x000fe40000410000 */
[----:B------:R-:W-:Y:S02]  /*1320*/  FADD.FTZ R6, R7, R28 ;  /* 0x0000001c07067221 */ /* 0x000fe40000010000 */
[----:B------:R-:W-:Y:S02]  /*1330*/  FFMA.FTZ R4, R27, R28, R4 ;  /* 0x0000001c1b047223 */ /* 0x000fe40000010004 */
[----:B------:R-:W-:Y:S02]  /*1340*/  FADD.FTZ R91, R32, R91 ;  /* 0x0000005b205b7221 */ /* 0x000fe40000010000 */
[----:B------:R-:W-:-:S02]  /*1350*/  FFMA.FTZ R71, R30, R32, R71 ;  /* 0x000000201e477223 */ /* 0x000fc40000010047 */
[----:B------:R-:W-:Y:S02]  /*1360*/  FADD.FTZ R90, R34, R90 ;  /* 0x0000005a225a7221 */ /* 0x000fe40000010000 */
[----:B------:R-:W-:Y:S02]  /*1370*/  FMUL.FTZ R32, R44, R21 ;  /* 0x000000152c207220 */ /* 0x000fe40000410000 */
[-C--:B------:R-:W-:Y:S02]  /*1380*/  FFMA.FTZ R70, R31, R34.reuse, R70 ;  /* 0x000000221f467223 */ /* 0x080fe40000010046 */
[----:B------:R-:W-:Y:S02]  /*1390*/  FMUL.FTZ R34, R63, R34 ;  /* 0x000000223f227220 */ /* 0x000fe40000410000 */
[----:B------:R-:W-:Y:S02]  /*13a0*/  FADD.FTZ R7, R6, R33 ;  /* 0x0000002106077221 */ /* 0x000fe40000010000 */
[----:B------:R-:W-:Y:S01]  /*13b0*/  FFMA.FTZ R4, R30, R33, R4 ;  /* 0x000000211e047223 */ /* 0x000fe20000010004 */
[----:B------:R-:W-:Y:S01]  /*13c0*/  HADD2.F32 R9, -RZ, R163.H0_H0 ;  /* 0x200000a3ff097230 */ /* 0x000fe20000004100 */
[----:B------:R-:W-:-:S02]  /*13d0*/  FADD.FTZ R93, R37, R93 ;  /* 0x0000005d255d7221 */ /* 0x000fc40000010000 */
[-C--:B------:R-:W-:Y:S02]  /*13e0*/  FFMA.FTZ R73, R32, R37.reuse, R73 ;  /* 0x0000002520497223 */ /* 0x080fe40000010049 */
[----:B------:R-:W-:Y:S02]  /*13f0*/  FMUL.FTZ R37, R142, R37 ;  /* 0x000000258e257220 */ /* 0x000fe40000410000 */
[----:B------:R-:W-:Y:S02]  /*1400*/  FADD.FTZ R6, R7, R34 ;  /* 0x0000002207067221 */ /* 0x000fe40000010000 */
[----:B------:R-:W-:Y:S01]  /*1410*/  FFMA.FTZ R4, R31, R34, R4 ;  /* 0x000000221f047223 */ /* 0x000fe20000010004 */
[----:B------:R-:W-:Y:S01]  /*1420*/  HADD2.F32 R43, -RZ, R162.H0_H0 ;  /* 0x200000a2ff2b7230 */ /* 0x000fe20000004100 */
[----:B------:R-:W-:Y:S02]  /*1430*/  FMUL.FTZ R35, R44, R35 ;  /* 0x000000232c237220 */ /* 0x000fe40000410000 */
        /* <DEDUP_REMOVED lines=14> */
[----:B------:R-:W-:Y:S02]  /*1520*/  FADD.FTZ R165, -R183, R10 ;  /* 0x0000000ab7a57221 */ /* 0x000fe40000010100 */
[----:B------:R-:W-:-:S02]  /*1530*/  FMUL.FTZ R164, R44, R41 ;  /* 0x000000292ca47220 */ /* 0x000fc40000410000 */
[----:B------:R-:W-:Y:S02]  /*1540*/  FMUL.FTZ R163, R140, R38 ;  /* 0x000000268ca37220 */ /* 0x000fe40000410000 */
[----:B------:R-:W-:Y:S02]  /*1550*/  FADD.FTZ R6, R7, R166 ;  /* 0x000000a607067221 */ /* 0x000fe40000010000 */
[----:B------:R-:W-:Y:S01]  /*1560*/  FFMA.FTZ R4, R159, R166, R4 ;  /* 0x000000a69f047223 */ /* 0x000fe20000010004 */
[----:B------:R-:W-:Y:S01]  /*1570*/  HADD2.F32 R40, -RZ, R40.H0_H0 ;  /* 0x20000028ff287230 */ /* 0x000fe20000004100 */
[----:B------:R-:W-:Y:S02]  /*1580*/  FADD.FTZ R169, -R183, R20 ;  /* 0x00000014b7a97221 */ /* 0x000fe40000010100 */
[----:B------:R-:W-:Y:S02]  /*1590*/  FMUL.FTZ R165, R44, R165 ;  /* 0x000000a52ca57220 */ /* 0x000fe40000410000 */
[----:B------:R-:W-:-:S02]  /*15a0*/  FMUL.FTZ R168, R60, R43 ;  /* 0x0000002b3ca87220 */ /* 0x000fc40000410000 */
[----:B------:R-:W-:Y:S02]  /*15b0*/  FADD.FTZ R7, R6, R163 ;  /* 0x000000a306077221 */ /* 0x000fe40000010000 */
[----:B------:R-:W-:Y:S01]  /*15c0*/  FFMA.FTZ R4, R164, R163, R4 ;  /* 0x000000a3a4047223 */ /* 0x000fe20000010004 */
[----:B------:R-:W-:Y:S01]  /*15d0*/  HADD2.F32 R172, -RZ, R172.H0_H0 ;  /* 0x200000acffac7230 */ /* 0x000fe20000004100 */
[C---:B------:R-:W-:Y:S02]  /*15e0*/  FMUL.FTZ R170, R44.reuse, R167 ;  /* 0x000000a72caa7220 */ /* 0x040fe40000410000 */
[----:B------:R-:W-:Y:S02]  /*15f0*/  FMUL.FTZ R169, R44, R169 ;  /* 0x000000a92ca97220 */ /* 0x000fe40000410000 */
[----:B------:R-:W-:Y:S02]  /*1600*/  FMUL.FTZ R167, R139, R40 ;  /* 0x000000288ba77220 */ /* 0x000fe40000410000 */
[----:B------:R-:W-:-:S02]  /*1610*/  FADD.FTZ R6, R7, R168 ;  /* 0x000000a807067221 */ /* 0x000fc40000010000 */
[----:B------:R-:W-:Y:S01]  /*1620*/  FFMA.FTZ R4, R165, R168, R4 ;  /* 0x000000a8a5047223 */ /* 0x000fe20000010004 */
[----:B------:R-:W-:Y:S01]  /*1630*/  HADD2.F32 R157, -RZ, R157.H0_H0 ;  /* 0x2000009dff9d7230 */ /* 0x000fe20000004100 */
[----:B------:R-:W-:Y:S02]  /*1640*/  FADD.FTZ R98, R172, R98 ;  /* 0x00000062ac627221 */ /* 0x000fe40000010000 */
[-C--:B------:R-:W-:Y:S02]  /*1650*/  FFMA.FTZ R78, R169, R172.reuse, R78 ;  /* 0x000000aca94e7223 */ /* 0x080fe4000001004e */
[----:B------:R-:W-:Y:S02]  /*1660*/  FMUL.FTZ R172, R59, R172 ;  /* 0x000000ac3bac7220 */ /* 0x000fe40000410000 */
[----:B------:R-:W-:Y:S02]  /*1670*/  FADD.FTZ R7, R6, R167 ;  /* 0x000000a706077221 */ /* 0x000fe40000010000 */
[----:B------:R-:W-:Y:S01]  /*1680*/  FFMA.FTZ R4, R170, R167, R4 ;  /* 0x000000a7aa047223 */ /* 0x000fe20000010004 */
[----:B------:R-:W-:Y:S01]  /*1690*/  HADD2.F32 R175, -RZ, R175.H0_H0 ;  /* 0x200000afffaf7230 */ /* 0x000fe20000004100 */
[----:B------:R-:W-:-:S02]  /*16a0*/  FMUL.FTZ R174, R44, R171 ;  /* 0x000000ab2cae7220 */ /* 0x000fc40000410000 */
[----:B------:R-:W-:Y:S02]  /*16b0*/  FMUL.FTZ R171, R138, R157 ;  /* 0x0000009d8aab7220 */ /* 0x000fe40000410000 */
[----:B------:R-:W-:Y:S02]  /*16c0*/  FADD.FTZ R6, R7, R172 ;  /* 0x000000ac07067221 */ /* 0x000fe40000010000 */
[----:B------:R-:W-:Y:S01]  /*16d0*/  FFMA.FTZ R4, R169, R172, R4 ;  /* 0x000000aca9047223 */ /* 0x000fe20000010004 */
[----:B------:R-:W-:Y:S01]  /*16e0*/  HADD2.F32 R158, -RZ, R158.H0_H0 ;  /* 0x2000009eff9e7230 */ /* 0x000fe20000004100 */
[----:B------:R-:W-:Y:S02]  /*16f0*/  FMUL.FTZ R173, R44, R173 ;  /* 0x000000ad2cad7220 */ /* 0x000fe40000410000 */
        /* <DEDUP_REMOVED lines=13> */
[----:B------:R-:W-:Y:S02]  /*17d0*/  FADD.FTZ R103, R158, R103 ;  /* 0x000000679e677221 */ /* 0x000fe40000010000 */
[----:B------:R-:W-:Y:S02]  /*17e0*/  FFMA.FTZ R83, R156, R158, R83 ;  /* 0x0000009e9c537223 */ /* 0x000fe40000010053 */
[----:B------:R-:W-:-:S02]  /*17f0*/  FMUL.FTZ R40, R44, R5 ;  /* 0x000000052c287220 */ /* 0x000fc40000410000 */
[----:B------:R-:W-:Y:S02]  /*1800*/  FMUL.FTZ R39, R44, R179 ;  /* 0x000000b32c277220 */ /* 0x000fe40000410000 */
[----:B------:R-:W-:Y:S02]  /*1810*/  FMUL.FTZ R158, R57, R8 ;  /* 0x00000008399e7220 */ /* 0x000fe40000410000 */
[----:B------:R-:W-:Y:S02]  /*1820*/  FADD.FTZ R5, R6, R41 ;  /* 0x0000002906057221 */ /* 0x000fe40000010000 */
[----:B------:R-:W-:Y:S01]  /*1830*/  FFMA.FTZ R4, R156, R41, R4 ;  /* 0x000000299c047223 */ /* 0x000fe20000010004 */
[----:B------:R-:W-:Y:S01]  /*1840*/  HADD2.F32 R181, -RZ, R181.H0_H0 ;  /* 0x200000b5ffb57230 */ /* 0x000fe20000004100 */
        /* <DEDUP_REMOVED lines=28> */
.L_x_1430:
        /* <DEDUP_REMOVED lines=18> */
.L_x_1431:
        /* <DEDUP_REMOVED lines=14> */
[----:B------:R1:W-:Y:S04]  /*1c10*/  @!P3 STS.64 [R157.X8+0x2800], R20 ;  /* 0x002800149d00b388 */ /* 0x0003e80000008a00 */
[----:B------:R-:W-:Y:S01]  /*1c20*/  BAR.SYNC.DEFER_BLOCKING 0x0 ;  /* 0x0000000000007b1d */ /* 0x000fe20000010000 */
[----:B-1---5:R-:W-:-:S05]  /*1c30*/  @P1 MOV R20, R14 ;  /* 0x0000000e00141202 */ /* 0x022fca0000000f00 */
[----:B------:R-:W-:Y:S01]  /*1c40*/  @P1 HADD2.F32 R20, -RZ, R20.H0_H0 ;  /* 0x20000014ff141230 */ /* 0x000fe20000004100 */
[----:B------:R-:W1:Y:S04]  /*1c50*/  LDS.128 R4, [R160+0x2800] ;  /* 0x00280000a0047984 */ /* 0x000e680000000c00 */
[----:B0-----:R-:W0:Y:S01]  /*1c60*/  LDS.128 R8, [R160+0x2810] ;  /* 0x00281000a0087984 */ /* 0x001e220000000c00 */
[----:B-1----:R-:W-:Y:S02]  /*1c70*/  FADD.FTZ R175, RZ, R4 ;  /* 0x00000004ffaf7221 */ /* 0x002fe40000010000 */
[----:B------:R-:W-:Y:S02]  /*1c80*/  FADD.FTZ R4, RZ, R5 ;  /* 0x00000005ff047221 */ /* 0x000fe40000010000 */
[----:B------:R-:W-:Y:S01]  /*1c90*/  FADD.FTZ R175, R6, R175 ;  /* 0x000000af06af7221 */ /* 0x000fe20000010000 */
[----:B------:R-:W-:Y:S01]  /*1ca0*/  @P1 SHF.R.U64 R6, R2, 0x10, R3 ;  /* 0x0000001002061819 */ /* 0x000fe20000001203 */
[----:B------:R-:W-:Y:S01]  /*1cb0*/  FADD.FTZ R4, R7, R4 ;  /* 0x0000000407047221 */ /* 0x000fe20000010000 */
[----:B------:R-:W-:Y:S01]  /*1cc0*/  @P1 MOV R7, R12 ;  /* 0x0000000c00071202 */ /* 0x000fe20000000f00 */
[----:B0-----:R-:W-:-:S02]  /*1cd0*/  FADD.FTZ R175, R175, R8 ;  /* 0x00000008afaf7221 */ /* 0x001fc40000010000 */
[----:B------:R-:W-:Y:S01]  /*1ce0*/  FADD.FTZ R4, R4, R9 ;  /* 0x0000000904047221 */ /* 0x000fe20000010000 */
[----:B------:R-:W-:Y:S01]  /*1cf0*/  @P1 HADD2.F32 R6, -RZ, R6.H0_H0 ;  /* 0x20000006ff061230 */ /* 0x000fe20000004100 */
[----:B------:R-:W-:Y:S01]  /*1d00*/  FADD.FTZ R10, R10, R175 ;  /* 0x000000af0a0a7221 */ /* 0x000fe20000010000 */
[----:B------:R-:W-:Y:S01]  /*1d10*/  @P1 HADD2.F32 R8, -RZ, R7.H0_H0 ;  /* 0x20000007ff081230 */ /* 0x000fe20000004100 */
[----:B------:R-:W-:Y:S01]  /*1d20*/  FADD.FTZ R4, R11, R4 ;  /* 0x000000040b047221 */ /* 0x000fe20000010000 */
[----:B------:R-:W-:Y:S01]  /*1d30*/  @P1 MOV R7, R13 ;  /* 0x0000000d00071202 */ /* 0x000fe20000000f00 */
[----:B------:R-:W-:Y:S02]  /*1d40*/  FMUL.FTZ R10, R10, c[0x0][0x1e0] ;  /* 0x000078000a0a7a20 */ /* 0x000fe40000410000 */
[----:B------:R-:W-:Y:S01]  /*1d50*/  FMUL.FTZ R160, R4, c[0x0][0x1e0] ;  /* 0x0000780004a07a20 */ /* 0x000fe20000410000 */
[----:B------:R-:W-:Y:S02]  /*1d60*/  @P1 MOV R4, R2 ;  /* 0x0000000200041202 */ /* 0x000fe40000000f00 */
[----:B------:R-:W-:-:S02]  /*1d70*/  FSEL R157, R10, RZ, !P0 ;  /* 0x000000ff0a9d7208 */ /* 0x000fc40004000000 */
[----:B------:R-:W-:Y:S01]  /*1d80*/  @P1 SHF.R.U64 R10, R12, 0x10, R13 ;  /* 0x000000100c0a1819 */ /* 0x000fe2000000120d */
[----:B------:R-:W-:Y:S01]  /*1d90*/  @P1 HADD2.F32 R4, -RZ, R4.H0_H0 ;  /* 0x20000004ff041230 */ /* 0x000fe20000004100 */
[----:B------:R-:W-:Y:S01]  /*1da0*/  ISETP.NE.U32.AND P0, PT, RZ, c[0x0][0x258], PT ;  /* 0x00009600ff007a0c */ /* 0x000fe20003f05070 */
[-CC-:B------:R-:W-:Y:S02]  /*1db0*/  FFMA.FTZ R22, R22, R160.reuse, R157.reuse ;  /* 0x000000a016167223 */ /* 0x180fe4000001009d */
[-C--:B------:R-:W-:Y:S01]  /*1dc0*/  FFMA.FTZ R23, R23, R160.reuse, R157 ;  /* 0x000000a017177223 */ /* 0x080fe2000001009d */
[----:B------:R-:W-:Y:S01]  /*1dd0*/  @P1 HADD2.F32 R10, -RZ, R10.H0_H0 ;  /* 0x2000000aff0a1230 */ /* 0x000fe20000004100 */
[----:B------:R-:W-:Y:S01]  /*1de0*/  FADD.FTZ R25, R25, -R22 ;  /* 0x8000001619197221 */ /* 0x000fe20000010000 */
[----:B------:R-:W-:Y:S01]  /*1df0*/  @P1 SHF.R.U64 R22, R14, 0x10, R15 ;  /* 0x000000100e161819 */ /* 0x000fe2000000120f */
[----:B------:R-:W-:Y:S01]  /*1e00*/  FFMA.FTZ R5, R169, R160, R157 ;  /* 0x000000a0a9057223 */ /* 0x000fe2000001009d */
[----:B------:R-:W-:Y:S01]  /*1e10*/  ISETP.NE.AND.EX P0, PT, RZ, c[0x0][0x25c], PT, P0 ;  /* 0x00009700ff007a0c */ /* 0x000fe20003f05300 */
[----:B------:R-:W-:-:S02]  /*1e20*/  FADD.FTZ R23, R26, -R23 ;  /* 0x800000171a177221 */ /* 0x000fc40000010000 */
[-CC-:B------:R-:W-:Y:S02]  /*1e30*/  FFMA.FTZ R30, R30, R160.reuse, R157.reuse ;  /* 0x000000a01e1e7223 */ /* 0x180fe4000001009d */
[----:B------:R-:W-:Y:S02]  /*1e40*/  FFMA.FTZ R31, R31, R160, R157 ;  /* 0x000000a01f1f7223 */ /* 0x000fe4000001009d */
[----:B------:R-:W-:Y:S02]  /*1e50*/  FMUL.FTZ R25, R44, R25 ;  /* 0x000000192c197220 */ /* 0x000fe40000410000 */
[----:B------:R-:W-:Y:S02]  /*1e60*/  FADD.FTZ R185, R172, -R5 ;  /* 0x80000005acb97221 */ /* 0x000fe40000010000 */
[----:B------:R-:W-:Y:S02]  /*1e70*/  FADD.FTZ R33, R33, -R30 ;  /* 0x8000001e21217221 */ /* 0x000fe40000010000 */
[----:B------:R-:W-:-:S02]  /*1e80*/  FADD.FTZ R31, R34, -R31 ;  /* 0x8000001f221f7221 */ /* 0x000fc40000010000 */
[----:B------:R-:W-:Y:S02]  /*1e90*/  FMUL.FTZ R5, R44, R23 ;  /* 0x000000172c057220 */ /* 0x000fe40000410000 */
[-CC-:B------:R-:W-:Y:S02]  /*1ea0*/  FFMA.FTZ R24, R24, R160.reuse, R157.reuse ;  /* 0x000000a018187223 */ /* 0x180fe4000001009d */
[-CC-:B------:R-:W-:Y:S02]  /*1eb0*/  FFMA.FTZ R32, R32, R160.reuse, R157.reuse ;  /* 0x000000a020207223 */ /* 0x180fe4000001009d */
[----:B------:R-:W-:Y:S01]  /*1ec0*/  @P1 FADD.FTZ R25, R25, R4 ;  /* 0x0000000419191221 */ /* 0x000fe20000010000 */
[----:B------:R-:W-:Y:S01]  /*1ed0*/  @P1 MOV R4, R3 ;  /* 0x0000000300041202 */ /* 0x000fe20000000f00 */
[----:B------:R-:W-:Y:S02]  /*1ee0*/  FFMA.FTZ R27, R27, R160, R157 ;  /* 0x000000a01b1b7223 */ /* 0x000fe4000001009d */
[----:B------:R-:W-:Y:S01]  /*1ef0*/  @P1 FADD.FTZ R5, R5, R6 ;  /* 0x0000000605051221 */ /* 0x000fe20000010000 */
[----:B------:R-:W-:Y:S01]  /*1f00*/  @P1 SHF.R.U32.HI R6, RZ, 0x10, R3 ;  /* 0x00000010ff061819 */ /* 0x000fe20000011603 */
[C---:B------:R-:W-:Y:S01]  /*1f10*/  FMUL.FTZ R33, R44.reuse, R33 ;  /* 0x000000212c217220 */ /* 0x040fe20000410000 */
[----:B------:R-:W-:Y:S01]  /*1f20*/  @P1 HADD2.F32 R4, -RZ, R4.H0_H0 ;  /* 0x20000004ff041230 */ /* 0x000fe20000004100 */
[----:B------:R-:W-:-:S02]  /*1f30*/  FMUL.FTZ R31, R44, R31 ;  /* 0x0000001f2c1f7220 */ /* 0x000fc40000410000 */
[----:B------:R-:W-:Y:S01]  /*1f40*/  FADD.FTZ R29, R29, -R24 ;  /* 0x800000181d1d7221 */ /* 0x000fe20000010000 */
[----:B------:R-:W-:Y:S01]  /*1f50*/  @P1 HADD2.F32 R6, -RZ, R6.H0_H0 ;  /* 0x20000006ff061230 */ /* 0x000fe20000004100 */
[----:B------:R-:W-:Y:S02]  /*1f60*/  FADD.FTZ R37, R37, -R32 ;  /* 0x8000002025257221 */ /* 0x000fe40000010000 */
[----:B------:R-:W-:Y:S02]  /*1f70*/  FADD.FTZ R27, R28, -R27 ;  /* 0x8000001b1c1b7221 */ /* 0x000fe40000010000 */
[-CC-:B------:R-:W-:Y:S02]  /*1f80*/  FFMA.FTZ R35, R35, R160.reuse, R157.reuse ;  /* 0x000000a023237223 */ /* 0x180fe4000001009d */
[----:B------:R-:W-:Y:S02]  /*1f90*/  FFMA.FTZ R159, R159, R160, R157 ;  /* 0x000000a09f9f7223 */ /* 0x000fe4000001009d */
[----:B------:R-:W-:Y:S01]  /*1fa0*/  @P1 FADD.FTZ R33, R33, R8 ;  /* 0x0000000821211221 */ /* 0x000fe20000010000 */
[----:B------:R-:W-:Y:S01]  /*1fb0*/  @P1 HADD2.F32 R8, -RZ, R7.H0_H0 ;  /* 0x20000007ff081230 */ /* 0x000fe20000004100 */
[----:B------:R-:W-:Y:S01]  /*1fc0*/  @P1 FADD.FTZ R31, R31, R10 ;  /* 0x0000000a1f1f1221 */ /* 0x000fe20000010000 */
[----:B------:R-:W-:Y:S01]  /*1fd0*/  @P1 SHF.R.U32.HI R10, RZ, 0x10, R13 ;  /* 0x00000010ff0a1819 */ /* 0x000fe2000001160d */
[C---:B------:R-:W-:Y:S01]  /*1fe0*/  FMUL.FTZ R29, R44.reuse, R29 ;  /* 0x0000001d2c1d7220 */ /* 0x040fe20000410000 */
[----:B------:R-:W-:Y:S01]  /*1ff0*/  @P1 MOV R7, R15 ;  /* 0x0000000f00071202 */ /* 0x000fe20000000f00 */
[----:B------:R-:W-:-:S02]  /*2000*/  FMUL.FTZ R37, R44, R37 ;  /* 0x000000252c257220 */ /* 0x000fc40000410000 */
[----:B------:R-:W-:Y:S01]  /*2010*/  FADD.FTZ R35, R162, -R35 ;  /* 0x80000023a2237221 */ /* 0x000fe20000010000 */
[----:B------:R-:W-:Y:S01]  /*2020*/  @P1 HADD2.F32 R10, -RZ, R10.H0_H0 ;  /* 0x2000000aff0a1230 */ /* 0x000fe20000004100 */
[----:B------:R-:W-:Y:S02]  /*2030*/  FMUL.FTZ R27, R44, R27 ;  /* 0x0000001b2c1b7220 */ /* 0x000fe40000410000 */
[-C--:B------:R-:W-:Y:S02]  /*2040*/  FFMA.FTZ R36, R36, R160.reuse, R157 ;  /* 0x000000a024247223 */ /* 0x080fe4000001009d */
[----:B------:R-:W-:Y:S02]  /*2050*/  FADD.FTZ R21, R166, -R159 ;  /* 0x8000009fa6157221 */ /* 0x000fe40000010000 */
[----:B------:R-:W-:Y:S02]  /*2060*/  @P1 FADD.FTZ R29, R29, R4 ;  /* 0x000000041d1d1221 */ /* 0x000fe40000010000 */
[----:B------:R-:W-:-:S02]  /*2070*/  FFMA.FTZ R164, R164, R160, R157 ;  /* 0x000000a0a4a47223 */ /* 0x000fc4000001009d */
[----:B------:R-:W-:Y:S01]  /*2080*/  FMUL.FTZ R159, R5, R42 ;  /* 0x0000002a059f7220 */ /* 0x000fe20000410000 */
[----:B------:R-:W-:Y:S01]  /*2090*/  @P0 F2FP.PACK_AB R5, RZ, R5 ;  /* 0x00000005ff05023e */ /* 0x000fe200000000ff */
[----:B------:R-:W-:Y:S01]  /*20a0*/  @P1 FADD.FTZ R37, R37, R8 ;  /* 0x0000000825251221 */ /* 0x000fe20000010000 */
[----:B------:R-:W-:Y:S01]  /*20b0*/  @P1 HADD2.F32 R8, -RZ, R22.H0_H0 ;  /* 0x20000016ff081230 */ /* 0x000fe20000004100 */
[----:B------:R-:W-:Y:S01]  /*20c0*/  @P1 FADD.FTZ R27, R27, R6 ;  /* 0x000000061b1b1221 */ /* 0x000fe20000010000 */
[----:B------:R-:W-:Y:S01]  /*20d0*/  @P0 PRMT R148, R5, 0x7610, R148 ;  /* 0x0000761005940816 */ /* 0x000fe20000000094 */
[C---:B------:R-:W-:Y:S02]  /*20e0*/  FMUL.FTZ R35, R44.reuse, R35 ;  /* 0x000000232c237220 */ /* 0x040fe40000410000 */
[----:B------:R-:W-:Y:S02]  /*20f0*/  FADD.FTZ R9, R161, -R36 ;  /* 0x80000024a1097221 */ /* 0x000fe40000010000 */
[----:B------:R-:W-:-:S02]  /*2100*/  FMUL.FTZ R179, R44, R21 ;  /* 0x000000152cb37220 */ /* 0x000fc40000410000 */
[----:B------:R-:W-:Y:S02]  /*2110*/  FMUL.FTZ R161, R29, R42 ;  /* 0x0000002a1da17220 */ /* 0x000fe40000410000 */
[----:B------:R-:W-:Y:S02]  /*2120*/  FFMA.FTZ R165, R165, R160, R157 ;  /* 0x000000a0a5a57223 */ /* 0x000fe4000001009d */
[----:B------:R-:W-:Y:S02]  /*2130*/  FADD.FTZ R175, R163, -R164 ;  /* 0x800000a4a3af7221 */ /* 0x000fe40000010000 */
[----:B------:R-:W-:Y:S02]  /*2140*/  FMUL.FTZ R4, R55, R159 ;  /* 0x0000009f37047220 */ /* 0x000fe40000410000 */
[-C--:B------:R-:W-:Y:S02]  /*2150*/  FMUL.FTZ R163, R27, R42.reuse ;  /* 0x0000002a1ba37220 */ /* 0x080fe40000410000 */
[----:B------:R-:W-:Y:S01]  /*2160*/  @P1 FADD.FTZ R35, R35, R10 ;  /* 0x0000000a23231221 */ /* 0x000fe20000010000 */
[----:B------:R-:W-:Y:S01]  /*2170*/  @P1 SHF.R.U32.HI R10, RZ, 0x10, R15 ;  /* 0x00000010ff0a1819 */ /* 0x000fe2000001160f */
[----:B------:R-:W-:Y:S01]  /*2180*/  @P1 FADD.FTZ R179, R179, R8 ;  /* 0x00000008b3b31221 */ /* 0x000fe20000010000 */
[----:B------:R-:W-:Y:S01]  /*2190*/  @P1 HADD2.F32 R8, -RZ, R7.H0_H0 ;  /* 0x20000007ff081230 */ /* 0x000fe20000004100 */
[----:B------:R-:W-:Y:S01]  /*21a0*/  FMUL.FTZ R6, R134, R161 ;  /* 0x000000a186067220 */ /* 0x000fe20000410000 */
[----:B------:R0:W-:Y:S01]  /*21b0*/  F2F.F16.F32 R24, R4 ;  /* 0x0000000400187304 */ /* 0x0001e20000200800 */
[----:B------:R-:W-:Y:S01]  /*21c0*/  FADD.FTZ R177, R168, -R165 ;  /* 0x800000a5a8b17221 */ /* 0x000fe20000010000 */
[----:B------:R-:W-:Y:S01]  /*21d0*/  @P1 HADD2.F32 R10, -RZ, R10.H0_H0 ;  /* 0x2000000aff0a1230 */ /* 0x000fe20000004100 */
[----:B------:R-:W-:Y:S01]  /*21e0*/  FMUL.FTZ R164, R33, R42 ;  /* 0x0000002a21a47220 */ /* 0x000fe20000410000 */
[----:B------:R-:W-:Y:S01]  /*21f0*/  @P1 MOV R7, R17 ;  /* 0x0000001100071202 */ /* 0x000fe20000000f00 */
[----:B------:R-:W-:Y:S01]  /*2200*/  FMUL.FTZ R181, R44, R175 ;  /* 0x000000af2cb57220 */ /* 0x000fe20000410000 */
[----:B------:R-:W-:Y:S01]  /*2210*/  @P0 F2FP.PACK_AB R33, RZ, R33 ;  /* 0x00000021ff21023e */ /* 0x000fe200000000ff */
[----:B------:R-:W-:Y:S01]  /*2220*/  FFMA.FTZ R170, R170, R160, R157 ;  /* 0x000000a0aaaa7223 */ /* 0x000fe2000001009d */
[----:B------:R1:W-:Y:S01]  /*2230*/  F2F.F16.F32 R26, R6 ;  /* 0x00000006001a7304 */ /* 0x0003e20000200800 */
[----:B0-----:R-:W-:-:S02]  /*2240*/  FMUL.FTZ R4, R54, R163 ;  /* 0x000000a336047220 */ /* 0x001fc40000410000 */
[C---:B------:R-:W-:Y:S01]  /*2250*/  FMUL.FTZ R23, R44.reuse, R9 ;  /* 0x000000092c177220 */ /* 0x040fe20000410000 */
[----:B------:R-:W-:Y:S01]  /*2260*/  @P1 MOV R9, R16 ;  /* 0x0000001000091202 */ /* 0x000fe20000000f00 */
[----:B------:R-:W-:Y:S01]  /*2270*/  FMUL.FTZ R165, R31, R42 ;  /* 0x0000002a1fa57220 */ /* 0x000fe20000410000 */
[----:B------:R-:W-:Y:S01]  /*2280*/  @P0 F2FP.PACK_AB R31, RZ, R31 ;  /* 0x0000001fff1f023e */ /* 0x000fe200000000ff */
[----:B------:R-:W-:Y:S01]  /*2290*/  FMUL.FTZ R183, R44, R177 ;  /* 0x000000b12cb77220 */ /* 0x000fe20000410000 */
[----:B------:R0:W2:Y:S01]  /*22a0*/  F2F.F16.F32 R28, R4 ;  /* 0x00000004001c7304 */ /* 0x0000a20000200800 */
[----:B-1----:R-:W-:Y:S02]  /*22b0*/  FMUL.FTZ R6, R133, R164 ;  /* 0x000000a485067220 */ /* 0x002fe40000410000 */
[----:B------:R-:W-:Y:S01]  /*22c0*/  @P1 FADD.FTZ R181, R181, R8 ;  /* 0x00000008b5b51221 */ /* 0x000fe20000010000 */
[----:B------:R-:W-:Y:S01]  /*22d0*/  @P1 SHF.R.U64 R8, R16, 0x10, R17 ;  /* 0x0000001010081819 */ /* 0x000fe20000001211 */
[----:B------:R-:W-:Y:S01]  /*22e0*/  FMUL.FTZ R166, R37, R42 ;  /* 0x0000002a25a67220 */ /* 0x000fe20000410000 */
[----:B------:R-:W-:Y:S01]  /*22f0*/  @P0 F2FP.PACK_AB R37, RZ, R37 ;  /* 0x00000025ff25023e */ /* 0x000fe200000000ff */
[----:B------:R-:W-:Y:S01]  /*2300*/  FADD.FTZ R169, R167, -R170 ;  /* 0x800000aaa7a97221 */ /* 0x000fe20000010000 */
[----:B------:R1:W-:Y:S01]  /*2310*/  F2F.F16.F32 R191, R6 ;  /* 0x0000000600bf7304 */ /* 0x0003e20000200800 */
[----:B------:R-:W-:Y:S01]  /*2320*/  @P1 FADD.FTZ R23, R23, R20 ;  /* 0x0000001417171221 */ /* 0x000fe20000010000 */
[----:B------:R-:W-:Y:S01]  /*2330*/  @P1 HADD2.F32 R8, -RZ, R8.H0_H0 ;  /* 0x20000008ff081230 */ /* 0x000fe20000004100 */
[----:B0-----:R-:W-:Y:S01]  /*2340*/  FMUL.FTZ R4, R53, R165 ;  /* 0x000000a535047220 */ /* 0x001fe20000410000 */
[----:B------:R-:W-:Y:S01]  /*2350*/  @P1 HADD2.F32 R20, -RZ, R9.H0_H0 ;  /* 0x20000009ff141230 */ /* 0x000fe20000004100 */
[----:B------:R-:W-:-:S02]  /*2360*/  FFMA.FTZ R173, R173, R160, R157 ;  /* 0x000000a0adad7223 */ /* 0x000fc4000001009d */
[----:B------:R-:W-:Y:S01]  /*2370*/  FMUL.FTZ R167, R35, R42 ;  /* 0x0000002a23a77220 */ /* 0x000fe20000410000 */
[----:B------:R0:W3:Y:S01]  /*2380*/  F2F.F16.F32 R21, R4 ;  /* 0x0000000400157304 */ /* 0x0000e20000200800 */
[----:B------:R-:W-:Y:S01]  /*2390*/  @P1 FADD.FTZ R183, R183, R10 ;  /* 0x0000000ab7b71221 */ /* 0x000fe20000010000 */
[----:B------:R-:W-:Y:S01]  /*23a0*/  @P1 SHF.R.U32.HI R10, RZ, 0x10, R17 ;  /* 0x00000010ff0a1819 */ /* 0x000fe20000011611 */
[----:B------:R-:W-:Y:S02]  /*23b0*/  FFMA.FTZ R174, R174, R160, R157 ;  /* 0x000000a0aeae7223 */ /* 0x000fe4000001009d */
[----:B-1----:R-:W-:Y:S02]  /*23c0*/  FMUL.FTZ R6, R132, R166 ;  /* 0x000000a684067220 */ /* 0x002fe40000410000 */
[----:B------:R-:W-:Y:S01]  /*23d0*/  FMUL.FTZ R168, R23, R42 ;  /* 0x0000002a17a87220 */ /* 0x000fe20000410000 */
[----:B------:R-:W-:Y:S01]  /*23e0*/  @P1 HADD2.F32 R10, -RZ, R10.H0_H0 ;  /* 0x2000000aff0a1230 */ /* 0x000fe20000004100 */
[----:B------:R-:W-:Y:S01]  /*23f0*/  FADD.FTZ R173, R176, -R173 ;  /* 0x800000adb0ad7221 */ /* 0x000fe20000010000 */
[----:B------:R1:W-:Y:S01]  /*2400*/  F2F.F16.F32 R30, R6 ;  /* 0x00000006001e7304 */ /* 0x0003e20000200800 */
[----:B0-----:R-:W-:-:S02]  /*2410*/  FMUL.FTZ R4, R52, R167 ;  /* 0x000000a734047220 */ /* 0x001fc40000410000 */
[C---:B------:R-:W-:Y:S02]  /*2420*/  FMUL.FTZ R177, R44.reuse, R169 ;  /* 0x000000a92cb17220 */ /* 0x040fe40000410000 */
[C---:B------:R-:W-:Y:S02]  /*2430*/  FMUL.FTZ R185, R44.reuse, R185 ;  /* 0x000000b92cb97220 */ /* 0x040fe40000410000 */
[----:B------:R-:W-:Y:S01]  /*2440*/  FMUL.FTZ R169, R179, R42 ;  /* 0x0000002ab3a97220 */ /* 0x000fe20000410000 */
[----:B------:R0:W4:Y:S01]  /*2450*/  F2F.F16.F32 R32, R4 ;  /* 0x0000000400207304 */ /* 0x0001220000200800 */
[----:B------:R-:W-:Y:S01]  /*2460*/  FADD.FTZ R187, R171, -R174 ;  /* 0x800000aeabbb7221 */ /* 0x000fe20000010000 */
[----:B------:R-:W-:Y:S01]  /*2470*/  HFMA2.MMA R174, -RZ, RZ, 0, 4.76837158203125e-07 ;  /* 0x00000008ffae7435 */ /* 0x000fe200000001ff */
[----:B-1----:R-:W-:Y:S01]  /*2480*/  FMUL.FTZ R6, R131, R168 ;  /* 0x000000a883067220 */ /* 0x002fe20000410000 */
[----:B------:R-:W-:Y:S01]  /*2490*/  @P0 F2FP.PACK_AB R179, RZ, R179 ;  /* 0x000000b3ffb3023e */ /* 0x000fe200000000ff */
[----:B------:R-:W-:Y:S01]  /*24a0*/  FMUL.FTZ R171, R181, R42 ;  /* 0x0000002ab5ab7220 */ /* 0x000fe20000410000 */
[----:B------:R-:W-:Y:S01]  /*24b0*/  @P0 F2FP.PACK_AB R181, RZ, R181 ;  /* 0x000000b5ffb5023e */ /* 0x000fe200000000ff */
[----:B------:R-:W-:Y:S01]  /*24c0*/  @P1 FADD.FTZ R185, R185, R8 ;  /* 0x00000008b9b91221 */ /* 0x000fe20000010000 */
[----:B------:R-:W-:Y:S01]  /*24d0*/  @P1 HADD2.F32 R8, -RZ, R7.H0_H0 ;  /* 0x20000007ff081230 */ /* 0x000fe20000004100 */
[C---:B------:R-:W-:Y:S01]  /*24e0*/  FMUL.FTZ R189, R44.reuse, R173 ;  /* 0x000000ad2cbd7220 */ /* 0x040fe20000410000 */
[----:B------:R1:W-:Y:S01]  /*24f0*/  F2F.F16.F32 R193, R6 ;  /* 0x0000000600c17304 */ /* 0x0003e20000200800 */
[----:B0-----:R-:W-:Y:S01]  /*2500*/  FMUL.FTZ R4, R51, R169 ;  /* 0x000000a933047220 */ /* 0x001fe20000410000 */
[----:B------:R-:W-:Y:S01]  /*2510*/  @P0 F2FP.PACK_AB R7, RZ, R29 ;  /* 0x0000001dff07023e */ /* 0x000fe200000000ff */
[----:B------:R-:W-:-:S02]  /*2520*/  FMUL.FTZ R187, R44, R187 ;  /* 0x000000bb2cbb7220 */ /* 0x000fc40000410000 */
[-C--:B------:R-:W-:Y:S01]  /*2530*/  FMUL.FTZ R170, R183, R42.reuse ;  /* 0x0000002ab7aa7220 */ /* 0x080fe20000410000 */
[----:B------:R-:W-:Y:S01]  /*2540*/  @P0 PRMT R150, R7, 0x7610, R150 ;  /* 0x0000761007960816 */ /* 0x000fe20000000096 */
[----:B------:R-:W-:Y:S01]  /*2550*/  FMUL.FTZ R162, R25, R42 ;  /* 0x0000002a19a27220 */ /* 0x000fe20000410000 */
[----:B------:R-:W-:Y:S01]  /*2560*/  @P0 F2FP.PACK_AB R25, RZ, R25 ;  /* 0x00000019ff19023e */ /* 0x000fe200000000ff */
[----:B------:R-:W-:Y:S01]  /*2570*/  @P1 FADD.FTZ R177, R177, R20 ;  /* 0x00000014b1b11221 */ /* 0x000fe20000010000 */
[----:B------:R-:W-:Y:S01]  /*2580*/  @P0 F2FP.PACK_AB R183, RZ, R183 ;  /* 0x000000b7ffb7023e */ /* 0x000fe200000000ff */
[----:B-1----:R-:W-:Y:S01]  /*2590*/  FMUL.FTZ R6, R130, R171 ;  /* 0x000000ab82067220 */ /* 0x002fe20000410000 */
[----:B------:R0:W-:Y:S01]  /*25a0*/  F2F.F16.F32 R20, R4 ;  /* 0x0000000400147304 */ /* 0x0001e20000200800 */
[----:B------:R-:W-:Y:S01]  /*25b0*/  @P1 FADD.FTZ R189, R189, R10 ;  /* 0x0000000abdbd1221 */ /* 0x000fe20000010000 */
[----:B------:R-:W-:Y:S01]  /*25c0*/  @P0 LOP3.LUT R10, R148, 0xffff, RZ, 0xc0, !PT ;  /* 0x0000ffff940a0812 */ /* 0x000fe200078ec0ff */
[----:B------:R-:W-:Y:S01]  /*25d0*/  @P1 FADD.FTZ R187, R187, R8 ;  /* 0x00000008bbbb1221 */ /* 0x000fe20000010000 */
[----:B------:R-:W-:Y:S01]  /*25e0*/  @P0 PRMT R148, R31, 0x7610, R148 ;  /* 0x000076101f940816 */ /* 0x000fe20000000094 */
[----:B------:R-:W-:Y:S01]  /*25f0*/  FMUL.FTZ R11, R135, R162 ;  /* 0x000000a2870b7220 */ /* 0x000fe20000410000 */
[----:B------:R-:W-:Y:S01]  /*2600*/  @P0 PRMT R149, R25, 0x7610, R149 ;  /* 0x0000761019950816 */ /* 0x000fe20000000095 */
[----:B------:R-:W-:Y:S01]  /*2610*/  FMUL.FTZ R172, R185, R42 ;  /* 0x0000002ab9ac7220 */ /* 0x000fe20000410000 */
[----:B------:R1:W-:Y:S01]  /*2620*/  F2F.F16.F32 R34, R6 ;  /* 0x0000000600227304 */ /* 0x0003e20000200800 */
[----:B0-----:R-:W-:Y:S01]  /*2630*/  FMUL.FTZ R4, R50, R170 ;  /* 0x000000aa32047220 */ /* 0x001fe20000410000 */
[----:B--2---:R-:W-:Y:S01]  /*2640*/  SHF.L.U32 R25, R28, 0x10, RZ ;  /* 0x000000101c197819 */ /* 0x004fe200000006ff */
[-C--:B------:R-:W-:Y:S01]  /*2650*/  FMUL.FTZ R173, R189, R42.reuse ;  /* 0x0000002abdad7220 */ /* 0x080fe20000410000 */
[----:B------:R-:W-:Y:S01]  /*2660*/  @P0 F2FP.PACK_AB R185, RZ, R185 ;  /* 0x000000b9ffb9023e */ /* 0x000fe200000000ff */
[----:B------:R-:W-:Y:S01]  /*2670*/  FMUL.FTZ R175, R187, R42 ;  /* 0x0000002abbaf7220 */ /* 0x000fe20000410000 */
[----:B------:R-:W-:Y:S01]  /*2680*/  @P0 F2FP.PACK_AB R187, RZ, R187 ;  /* 0x000000bbffbb023e */ /* 0x000fe200000000ff */
[----:B------:R-:W-:Y:S01]  /*2690*/  FMUL.FTZ R5, R49, R172 ;  /* 0x000000ac31057220 */ /* 0x000fe20000410000 */
[----:B------:R0:W2:Y:S01]  /*26a0*/  F2F.F16.F32 R29, R4 ;  /* 0x00000004001d7304 */ /* 0x0000a20000200800 */
[----:B-1----:R-:W-:Y:S01]  /*26b0*/  @P0 F2FP.PACK_AB R6, RZ, R27 ;  /* 0x0000001bff06023e */ /* 0x002fe200000000ff */
[----:B------:R-:W-:Y:S01]  /*26c0*/  FMUL.FTZ R22, R128, R175 ;  /* 0x000000af80167220 */ /* 0x000fe20000410000 */
[----:B------:R-:W-:Y:S01]  /*26d0*/  @P0 F2FP.PACK_AB R189, RZ, R189 ;  /* 0x000000bdffbd023e */ /* 0x000fe200000000ff */
[----:B------:R-:W-:Y:S01]  /*26e0*/  IMAD.WIDE.U32 R8, R24, 0x10000, RZ ;  /* 0x0001000018087825 */ /* 0x000fe200078e00ff */
[----:B------:R-:W-:-:S02]  /*26f0*/  @P0 PRMT R151, R6, 0x7610, R151 ;  /* 0x0000761006970816 */ /* 0x000fc40000000097 */
[----:B------:R-:W-:Y:S01]  /*2700*/  @P0 F2FP.PACK_AB R6, RZ, R35 ;  /* 0x00000023ff06023e */ /* 0x000fe200000000ff */
[----:B------:R-:W1:Y:S01]  /*2710*/  F2F.F16.F32 R11, R11 ;  /* 0x0000000b000b7304 */ /* 0x000e620000200800 */
[----:B0-----:R-:W-:Y:S01]  /*2720*/  FMUL.FTZ R4, R48, R173 ;  /* 0x000000ad30047220 */ /* 0x001fe20000410000 */
[--C-:B------:R-:W-:Y:S02]  /*2730*/  @P0 PRMT R31, R150, 0x5410, R151.reuse ;  /* 0x00005410961f0816 */ /* 0x100fe40000000097 */
[----:B------:R-:W-:Y:S01]  /*2740*/  @P0 PRMT R151, R6, 0x7610, R151 ;  /* 0x0000761006970816 */ /* 0x000fe20000000097 */
[----:B---3--:R-:W-:Y:S01]  /*2750*/  IMAD.WIDE.U32 R6, R21, 0x10000, RZ ;  /* 0x0001000015067825 */ /* 0x008fe200078e00ff */
[----:B----4-:R-:W-:Y:S02]  /*2760*/  SHF.L.U32 R21, R32, 0x10, RZ ;  /* 0x0000001020157819 */ /* 0x010fe400000006ff */
[----:B------:R-:W0:Y:S01]  /*2770*/  F2F.F16.F32 R27, R5 ;  /* 0x00000005001b7304 */ /* 0x000e220000200800 */
[----:B------:R-:W-:-:S02]  /*2780*/  LOP3.LUT R25, R9, R25, R26, 0xfe, !PT ;  /* 0x0000001909197212 */ /* 0x000fc400078efe1a */
[----:B------:R-:W-:Y:S02]  /*2790*/  LOP3.LUT R21, R7, R21, R30, 0xfe, !PT ;  /* 0x0000001507157212 */ /* 0x000fe400078efe1e */
[----:B--2---:R-:W-:Y:S02]  /*27a0*/  SHF.L.U32 R9, R29, 0x10, RZ ;  /* 0x000000101d097819 */ /* 0x004fe400000006ff */
[----:B------:R-:W-:Y:S01]  /*27b0*/  @P0 PRMT R150, R37, 0x7610, R150 ;  /* 0x0000761025960816 */ /* 0x000fe20000000096 */
[----:B------:R2:W3:Y:S01]  /*27c0*/  F2F.F16.F32 R35, R4 ;  /* 0x0000000400237304 */ /* 0x0004e20000200800 */
[----:B-1----:R-:W-:-:S07]  /*27d0*/  LOP3.LUT R24, R8, R11, RZ, 0xfc, !PT ;  /* 0x0000000b08187212 */ /* 0x002fce00078efcff */
[----:B------:R-:W1:Y:S01]  /*27e0*/  F2F.F16.F32 R22, R22 ;  /* 0x0000001600167304 */ /* 0x000e620000200800 */
[----:B--2---:R-:W-:Y:S01]  /*27f0*/  IMAD.WIDE.U32 R4, R20, 0x10000, RZ ;  /* 0x0001000014047825 */ /* 0x004fe200078e00ff */
[----:B------:R-:W-:-:S03]  /*2800*/  LOP3.LUT R20, R6, R191, RZ, 0xfc, !PT ;  /* 0x000000bf06147212 */ /* 0x000fc600078efcff */
[----:B------:R-:W-:Y:S01]  /*2810*/  @P0 IMAD.WIDE.U32 R6, R10, 0x10000, RZ ;  /* 0x000100000a060825 */ /* 0x000fe200078e00ff */
[----:B------:R-:W-:Y:S02]  /*2820*/  LOP3.LUT R9, R5, R9, R34, 0xfe, !PT ;  /* 0x0000000905097212 */ /* 0x000fe400078efe22 */
[----:B------:R-:W-:Y:S01]  /*2830*/  LOP3.LUT R8, R4, R193, RZ, 0xfc, !PT ;  /* 0x000000c104087212 */ /* 0x000fe200078efcff */
[----:B0-----:R-:W-:Y:S01]  /*2840*/  IMAD.WIDE.U32 R4, R27, 0x10000, RZ ;  /* 0x000100001b047825 */ /* 0x001fe200078e00ff */
[----:B------:R-:W-:Y:S02]  /*2850*/  @P0 LOP3.LUT R30, R6, 0xffff, R149, 0xf8, !PT ;  /* 0x0000ffff061e0812 */ /* 0x000fe400078ef895 */
[----:B------:R-:W-:Y:S02]  /*2860*/  @P0 LOP3.LUT R6, R148, 0xffff, RZ, 0xc0, !PT ;  /* 0x0000ffff94060812 */ /* 0x000fe400078ec0ff */
[----:B---3--:R-:W-:Y:S02]  /*2870*/  SHF.L.U32 R11, R35, 0x10, RZ ;  /* 0x00000010230b7819 */ /* 0x008fe400000006ff */
[----:B------:R-:W-:Y:S01]  /*2880*/  @P0 LOP3.LUT R31, R31, R7, RZ, 0xfc, !PT ;  /* 0x000000071f1f0212 */ /* 0x000fe200078efcff */
[----:B------:R-:W-:Y:S01]  /*2890*/  @P0 IMAD.WIDE.U32 R6, R6, 0x10000, RZ ;  /* 0x0001000006060825 */ /* 0x000fe200078e00ff */
[----:B-1----:R-:W-:-:S02]  /*28a0*/  LOP3.LUT R5, R5, R11, R22, 0xfe, !PT ;  /* 0x0000000b05057212 */ /* 0x002fc400078efe16 */
[----:B------:R-:W-:Y:S02]  /*28b0*/  @P0 PRMT R149, R33, 0x7610, R149 ;  /* 0x0000761021950816 */ /* 0x000fe40000000095 */
[----:B------:R-:W-:Y:S02]  /*28c0*/  @P0 PRMT R11, R150, 0x5410, R151 ;  /* 0x00005410960b0816 */ /* 0x000fe40000000097 */
[----:B------:R-:W-:Y:S02]  /*28d0*/  @P0 F2FP.PACK_AB R10, RZ, R23 ;  /* 0x00000017ff0a023e */ /* 0x000fe400000000ff */
[----:B------:R-:W-:Y:S02]  /*28e0*/  @P0 LOP3.LUT R23, R11, R7, RZ, 0xfc, !PT ;  /* 0x000000070b170212 */ /* 0x000fe400078efcff */
[--C-:B------:R-:W-:Y:S01]  /*28f0*/  @P0 LOP3.LUT R22, R6, 0xffff, R149.reuse, 0xf8, !PT ;  /* 0x0000ffff06160812 */ /* 0x100fe200078ef895 */
[----:B------:R-:W-:Y:S01]  /*2900*/  IMAD.WIDE.U32 R6, R153, R174, c[0x0][0x170] ;  /* 0x00005c0099067625 */ /* 0x000fe200078e00ae */
[----:B------:R-:W-:-:S02]  /*2910*/  @P0 PRMT R149, R10, 0x7610, R149 ;  /* 0x000076100a950816 */ /* 0x000fc40000000095 */
[C---:B------:R-:W-:Y:S01]  /*2920*/  IADD3 R29, R153.reuse, 0x80, RZ ;  /* 0x00000080991d7810 */ /* 0x040fe20007ffe0ff */
[-C--:B------:R-:W-:Y:S01]  /*2930*/  @P0 IMAD.WIDE.U32 R36, R153, R174.reuse, c[0x0][0x258] ;  /* 0x0000960099240625 */ /* 0x080fe200078e00ae */
[----:B------:R-:W-:Y:S01]  /*2940*/  @P0 PRMT R148, R179, 0x7610, R148 ;  /* 0x00007610b3940816 */ /* 0x000fe20000000094 */
[----:B------:R-:W2:Y:S01]  /*2950*/  LDG.E.64 R6, [R6.64] ;  /* 0x0000000406067981 */ /* 0x000ea2000c1e1b00 */
[----:B------:R-:W-:Y:S01]  /*2960*/  @P0 PRMT R150, R181, 0x7610, R150 ;  /* 0x00007610b5960816 */ /* 0x000fe20000000096 */
[----:B------:R-:W-:Y:S01]  /*2970*/  IMAD.WIDE.U32 R32, R153, R174, c[0x0][0x248] ;  /* 0x0000920099207625 */ /* 0x000fe200078e00ae */
[----:B------:R-:W-:-:S03]  /*2980*/  @P0 PRMT R151, R183, 0x7610, R151 ;  /* 0x00007610b7970816 */ /* 0x000fc60000000097 */
[-C--:B------:R-:W-:Y:S01]  /*2990*/  IMAD.WIDE.U32 R10, R155, R174.reuse, c[0x0][0x170] ;  /* 0x00005c009b0a7625 */ /* 0x080fe200078e00ae */
[----:B------:R0:W-:Y:S01]  /*29a0*/  @P0 STG.E.64 [R36.64], R30 ;  /* 0x0000001e24000986 */ /* 0x0001e2000c101b04 */
[----:B------:R-:W-:Y:S02]  /*29b0*/  LEA R28, P3, R29, c[0x0][0x248], 0x3 ;  /* 0x000092001d1c7a11 */ /* 0x000fe400078618ff */
[----:B------:R-:W-:Y:S01]  /*29c0*/  IADD3 R179, R153, 0x100, RZ ;  /* 0x0000010099b37810 */ /* 0x000fe20007ffe0ff */
[----:B------:R1:W-:Y:S01]  /*29d0*/  STG.E.64 [R32.64], R24 ;  /* 0x0000001820007986 */ /* 0x0003e2000c101b04 */
[----:B------:R-:W-:Y:S01]  /*29e0*/  @P0 LOP3.LUT R26, R148, 0xffff, RZ, 0xc0, !PT ;  /* 0x0000ffff941a0812 */ /* 0x000fe200078ec0ff */
[-C--:B------:R-:W-:Y:S01]  /*29f0*/  @P0 IMAD.WIDE.U32 R34, R155, R174.reuse, c[0x0][0x258] ;  /* 0x000096009b220625 */ /* 0x080fe200078e00ae */
[----:B------:R-:W-:Y:S01]  /*2a00*/  LEA.HI.X R29, R29, c[0x0][0x24c], RZ, 0x3, P3 ;  /* 0x000093001d1d7a11 */ /* 0x000fe200018f1cff */
[----:B------:R-:W3:Y:S01]  /*2a10*/  LDG.E.64 R10, [R10.64] ;  /* 0x000000040a0a7981 */ /* 0x000ee2000c1e1b00 */
[----:B------:R-:W-:Y:S01]  /*2a20*/  @P0 PRMT R181, R150, 0x5410, R151 ;  /* 0x0000541096b50816 */ /* 0x000fe20000000097 */
[----:B0-----:R-:W-:Y:S01]  /*2a30*/  @P0 IMAD.WIDE.U32 R36, R154, R174, c[0x0][0x258] ;  /* 0x000096009a240625 */ /* 0x001fe200078e00ae */
[----:B------:R-:W-:-:S03]  /*2a40*/  @P0 PRMT R148, R185, 0x7610, R148 ;  /* 0x00007610b9940816 */ /* 0x000fc60000000094 */
[----:B------:R-:W-:Y:S02]  /*2a50*/  FMUL.FTZ R154, R177, R42 ;  /* 0x0000002ab19a7220 */ /* 0x000fe40000410000 */
[----:B------:R-:W-:Y:S01]  /*2a60*/  IMAD.WIDE.U32 R30, R179, R174, c[0x0][0x170] ;  /* 0x00005c00b31e7625 */ /* 0x000fe200078e00ae */
[----:B------:R0:W-:Y:S03]  /*2a70*/  @P0 STG.E.64 [R34.64], R22 ;  /* 0x0000001622000986 */ /* 0x0001e6000c101b04 */
[----:B------:R-:W-:Y:S02]  /*2a80*/  FMUL.FTZ R155, R129, R154 ;  /* 0x0000009a819b7220 */ /* 0x000fe40000410000 */
[----:B------:R-:W-:Y:S01]  /*2a90*/  @P0 IMAD.WIDE.U32 R26, R26, 0x10000, RZ ;  /* 0x000100001a1a0825 */ /* 0x000fe200078e00ff */
[----:B------:R4:W-:Y:S01]  /*2aa0*/  STG.E.64 [R28.64], R20 ;  /* 0x000000141c007986 */ /* 0x0009e2000c101b04 */
[----:B-1----:R-:W-:-:S02]  /*2ab0*/  LEA R32, P3, R179, c[0x0][0x248], 0x3 ;  /* 0x00009200b3207a11 */ /* 0x002fc400078618ff */
[----:B------:R-:W1:Y:S01]  /*2ac0*/  F2F.F16.F32 R155, R155 ;  /* 0x0000009b009b7304 */ /* 0x000e620000200800 */
[----:B------:R1:W3:Y:S01]  /*2ad0*/  LDG.E.64 R24, [R30.64] ;  /* 0x000000041e187981 */ /* 0x0002e2000c1e1b00 */
[----:B------:R-:W-:Y:S02]  /*2ae0*/  @P0 LOP3.LUT R27, R181, R27, RZ, 0xfc, !PT ;  /* 0x0000001bb51b0212 */ /* 0x000fe400078efcff */
[----:B------:R-:W-:Y:S02]  /*2af0*/  IADD3 R181, R153, 0x180, RZ ;  /* 0x0000018099b57810 */ /* 0x000fe40007ffe0ff */
[----:B------:R-:W-:Y:S02]  /*2b00*/  @P0 LOP3.LUT R26, R26, 0xffff, R149, 0xf8, !PT ;  /* 0x0000ffff1a1a0812 */ /* 0x000fe400078ef895 */
[----:B------:R-:W-:Y:S01]  /*2b10*/  LEA.HI.X R33, R179, c[0x0][0x24c], RZ, 0x3, P3 ;  /* 0x00009300b3217a11 */ /* 0x000fe200018f1cff */
[----:B0-----:R-:W-:Y:S01]  /*2b20*/  IMAD.WIDE.U32 R34, R181, R174, c[0x0][0x170] ;  /* 0x00005c00b5227625 */ /* 0x001fe200078e00ae */
[----:B----4-:R-:W-:-:S02]  /*2b30*/  @P0 LOP3.LUT R28, R148, 0xffff, RZ, 0xc0, !PT ;  /* 0x0000ffff941c0812 */ /* 0x010fc400078ec0ff */
[----:B------:R-:W-:Y:S02]  /*2b40*/  @P0 PRMT R150, R187, 0x7610, R150 ;  /* 0x00007610bb960816 */ /* 0x000fe40000000096 */
[----:B------:R-:W-:Y:S02]  /*2b50*/  @P0 PRMT R151, R189, 0x7610, R151 ;  /* 0x00007610bd970816 */ /* 0x000fe40000000097 */
[----:B------:R-:W-:Y:S01]  /*2b60*/  @P0 F2FP.PACK_AB R177, RZ, R177 ;  /* 0x000000b1ffb1023e */ /* 0x000fe200000000ff */
[----:B------:R0:W-:Y:S01]  /*2b70*/  @P0 STG.E.64 [R36.64], R26 ;  /* 0x0000001a24000986 */ /* 0x0001e2000c101b04 */
[----:B------:R-:W-:Y:S01]  /*2b80*/  @P0 IMAD.WIDE.U32 R28, R28, 0x10000, RZ ;  /* 0x000100001c1c0825 */ /* 0x000fe200078e00ff */
[----:B------:R-:W-:Y:S02]  /*2b90*/  @P0 PRMT R23, R150, 0x5410, R151 ;  /* 0x0000541096170816 */ /* 0x000fe40000000097 */
[----:B------:R4:W-:Y:S01]  /*2ba0*/  STG.E.64 [R32.64], R8 ;  /* 0x0000000820007986 */ /* 0x0009e2000c101b04 */
[----:B------:R-:W-:-:S02]  /*2bb0*/  @P0 PRMT R149, R177, 0x7610, R149 ;  /* 0x00007610b1950816 */ /* 0x000fc40000000095 */
[----:B------:R-:W-:Y:S01]  /*2bc0*/  IADD3 R153, R153, 0x200, RZ ;  /* 0x0000020099997810 */ /* 0x000fe20007ffe0ff */
[----:B------:R-:W3:Y:S01]  /*2bd0*/  LDG.E.64 R20, [R34.64] ;  /* 0x0000000422147981 */ /* 0x000ee2000c1e1b00 */
[----:B------:R-:W-:Y:S02]  /*2be0*/  LEA R22, P3, R181, c[0x0][0x248], 0x3 ;  /* 0x00009200b5167a11 */ /* 0x000fe400078618ff */
[----:B-1----:R-:W-:Y:S02]  /*2bf0*/  LOP3.LUT R4, R4, R155, RZ, 0xfc, !PT ;  /* 0x0000009b04047212 */ /* 0x002fe400078efcff */
[----:B0-----:R-:W-:Y:S02]  /*2c00*/  @P0 LOP3.LUT R27, R23, R29, RZ, 0xfc, !PT ;  /* 0x0000001d171b0212 */ /* 0x001fe400078efcff */
[----:B------:R-:W-:Y:S01]  /*2c10*/  @P0 LOP3.LUT R26, R28, 0xffff, R149, 0xf8, !PT ;  /* 0x0000ffff1c1a0812 */ /* 0x000fe200078ef895 */
[----:B------:R-:W-:Y:S01]  /*2c20*/  @P0 IMAD.WIDE.U32 R28, R152, R174, c[0x0][0x258] ;  /* 0x00009600981c0625 */ /* 0x000fe200078e00ae */
[----:B------:R-:W-:-:S03]  /*2c30*/  LEA.HI.X R23, R181, c[0x0][0x24c], RZ, 0x3, P3 ;  /* 0x00009300b5177a11 */ /* 0x000fc600018f1cff */
[----:B----4-:R-:W-:Y:S01]  /*2c40*/  IMAD.WIDE.U32 R8, R153, R174, c[0x0][0x170] ;  /* 0x00005c0099087625 */ /* 0x010fe200078e00ae */
[----:B------:R-:W-:Y:S04]  /*2c50*/  @P0 STG.E.64 [R28.64], R26 ;  /* 0x0000001a1c000986 */ /* 0x000fe8000c101b04 */
[----:B------:R0:W-:Y:S04]  /*2c60*/  STG.E.64 [R22.64], R4 ;  /* 0x0000000416007986 */ /* 0x0001e8000c101b04 */
[----:B------:R-:W4:Y:S01]  /*2c70*/  LDG.E.64 R8, [R8.64] ;  /* 0x0000000408087981 */ /* 0x000f22000c1e1b00 */
[----:B------:R-:W-:Y:S01]  /*2c80*/  FFMA.FTZ R39, R39, R160, R157 ;  /* 0x000000a027277223 */ /* 0x000fe2000001009d */
[----:B------:R-:W-:-:S03]  /*2c90*/  @P1 SHF.R.U64 R31, R18, 0x10, R19 ;  /* 0x00000010121f1819 */ /* 0x000fc60000001213 */
[----:B------:R-:W-:Y:S02]  /*2ca0*/  FADD.FTZ R39, R158, -R39 ;  /* 0x800000279e277221 */ /* 0x000fe40000010000 */
[-C--:B------:R-:W-:Y:S02]  /*2cb0*/  FFMA.FTZ R45, R45, R160.reuse, R157 ;  /* 0x000000a02d2d7223 */ /* 0x080fe4000001009d */
[----:B------:R-:W-:Y:S01]  /*2cc0*/  FMUL.FTZ R39, R44, R39 ;  /* 0x000000272c277220 */ /* 0x000fe20000410000 */
[----:B0-----:R-:W-:Y:S01]  /*2cd0*/  @P1 HADD2.F32 R22, -RZ, R31.H0_H0 ;  /* 0x2000001fff161230 */ /* 0x001fe20000004100 */
[----:B------:R-:W-:Y:S01]  /*2ce0*/  @P1 SHF.R.U32.HI R30, RZ, 0x10, R19 ;  /* 0x00000010ff1e1819 */ /* 0x000fe20000011613 */
[----:B------:R-:W-:-:S03]  /*2cf0*/  FFMA.FTZ R156, R156, R160, R157 ;  /* 0x000000a09c9c7223 */ /* 0x000fc6000001009d */
[----:B------:R-:W-:Y:S01]  /*2d00*/  @P1 FADD.FTZ R39, R39, R22 ;  /* 0x0000001627271221 */ /* 0x000fe20000010000 */
[----:B------:R-:W-:Y:S01]  /*2d10*/  @P1 MOV R4, R18 ;  /* 0x0000001200041202 */ /* 0x000fe20000000f00 */
[----:B------:R-:W-:Y:S01]  /*2d20*/  FADD.FTZ R45, R38, -R45 ;  /* 0x8000002d262d7221 */ /* 0x000fe20000010000 */
[----:B------:R-:W-:Y:S01]  /*2d30*/  @P1 HADD2.F32 R28, -RZ, R30.H0_H0 ;  /* 0x2000001eff1c1230 */ /* 0x000fe20000004100 */
[----:B------:R-:W-:Y:S01]  /*2d40*/  FADD.FTZ R41, R41, -R156 ;  /* 0x8000009c29297221 */ /* 0x000fe20000010000 */
[----:B------:R-:W-:Y:S01]  /*2d50*/  @P0 F2FP.PACK_AB R5, RZ, R39 ;  /* 0x00000027ff05023e */ /* 0x000fe200000000ff */
[C---:B------:R-:W-:Y:S01]  /*2d60*/  FMUL.FTZ R45, R44.reuse, R45 ;  /* 0x0000002d2c2d7220 */ /* 0x040fe20000410000 */
[----:B------:R-:W-:Y:S01]  /*2d70*/  @P1 HADD2.F32 R4, -RZ, R4.H0_H0 ;  /* 0x20000004ff041230 */ /* 0x000fe20000004100 */
[----:B------:R-:W-:Y:S01]  /*2d80*/  FMUL.FTZ R41, R44, R41 ;  /* 0x000000292c297220 */ /* 0x000fe20000410000 */
[----:B------:R-:W-:Y:S01]  /*2d90*/  @P0 PRMT R148, R5, 0x7610, R148 ;  /* 0x0000761005940816 */ /* 0x000fe20000000094 */
[----:B------:R-:W-:-:S02]  /*2da0*/  @P1 FADD.FTZ R45, R45, R28 ;  /* 0x0000001c2d2d1221 */ /* 0x000fc40000010000 */
[----:B------:R-:W-:Y:S02]  /*2db0*/  @P1 FADD.FTZ R41, R41, R4 ;  /* 0x0000000429291221 */ /* 0x000fe40000010000 */
[----:B------:R-:W-:Y:S01]  /*2dc0*/  FFMA.FTZ R40, R40, R160, R157 ;  /* 0x000000a028287223 */ /* 0x000fe2000001009d */
[----:B------:R-:W-:Y:S02]  /*2dd0*/  @P0 F2FP.PACK_AB R23, RZ, R45 ;  /* 0x0000002dff17023e */ /* 0x000fe400000000ff */
[----:B------:R-:W-:Y:S01]  /*2de0*/  @P1 MOV R26, R19 ;  /* 0x00000013001a1202 */ /* 0x000fe20000000f00 */
[----:B------:R-:W-:Y:S01]  /*2df0*/  FADD.FTZ R43, R43, -R40 ;  /* 0x800000282b2b7221 */ /* 0x000fe20000010000 */
[----:B------:R-:W-:-:S03]  /*2e00*/  @P0 PRMT R151, R23, 0x7610, R151 ;  /* 0x0000761017970816 */ /* 0x000fc60000000097 */
[----:B------:R-:W-:Y:S01]  /*2e10*/  @P1 HADD2.F32 R26, -RZ, R26.H0_H0 ;  /* 0x2000001aff1a1230 */ /* 0x000fe20000004100 */
[----:B------:R-:W-:-:S04]  /*2e20*/  FMUL.FTZ R43, R44, R43 ;  /* 0x0000002b2c2b7220 */ /* 0x000fc80000410000 */
[----:B------:R-:W-:-:S05]  /*2e30*/  @P1 FADD.FTZ R43, R43, R26 ;  /* 0x0000001a2b2b1221 */ /* 0x000fca0000010000 */
[----:B------:R-:W-:-:S04]  /*2e40*/  @P0 F2FP.PACK_AB R22, RZ, R43 ;  /* 0x0000002bff16023e */ /* 0x000fc800000000ff */
[----:B------:R-:W-:Y:S01]  /*2e50*/  @P0 PRMT R150, R22, 0x7610, R150 ;  /* 0x0000761016960816 */ /* 0x000fe20000000096 */
[-C--:B------:R-:W-:Y:S02]  /*2e60*/  FMUL.FTZ R26, R39, R42.reuse ;  /* 0x0000002a271a7220 */ /* 0x080fe40000410000 */
[-C--:B------:R-:W-:Y:S02]  /*2e70*/  FMUL.FTZ R43, R43, R42.reuse ;  /* 0x0000002a2b2b7220 */ /* 0x080fe40000410000 */
[-C--:B------:R-:W-:Y:S02]  /*2e80*/  FMUL.FTZ R45, R45, R42.reuse ;  /* 0x0000002a2d2d7220 */ /* 0x080fe40000410000 */
[----:B------:R-:W-:Y:S01]  /*2e90*/  FMUL.FTZ R42, R41, R42 ;  /* 0x0000002a292a7220 */ /* 0x000fe20000410000 */
[----:B------:R-:W-:-:S04]  /*2ea0*/  @P0 F2FP.PACK_AB R41, RZ, R41 ;  /* 0x00000029ff29023e */ /* 0x000fc800000000ff */
[----:B------:R-:W-:Y:S02]  /*2eb0*/  @P0 PRMT R149, R41, 0x7610, R149 ;  /* 0x0000761029950816 */ /* 0x000fe40000000095 */
[----:B--2---:R-:W-:Y:S02]  /*2ec0*/  SHF.R.U64 R5, R6, 0x10, R7 ;  /* 0x0000001006057819 */ /* 0x004fe40000001207 */
[----:B------:R-:W-:-:S03]  /*2ed0*/  MOV R4, R6 ;  /* 0x0000000600047202 */ /* 0x000fc60000000f00 */
[----:B------:R-:W-:Y:S01]  /*2ee0*/  HADD2.F32 R5, -RZ, R5.H0_H0 ;  /* 0x20000005ff057230 */ /* 0x000fe20000004100 */
[----:B------:R-:W-:Y:S01]  /*2ef0*/  SHF.R.U32.HI R23, RZ, 0x10, R7 ;  /* 0x00000010ff177819 */ /* 0x000fe20000011607 */
[----:B------:R-:W-:-:S03]  /*2f00*/  HADD2.F32 R4, -RZ, R4.H0_H0 ;  /* 0x20000004ff047230 */ /* 0x000fc60000004100 */
[----:B------:R-:W-:Y:S02]  /*2f10*/  FFMA.FTZ R106, R5, R159, R106 ;  /* 0x0000009f056a7223 */ /* 0x000fe4000001006a */
[----:B------:R-:W-:Y:S01]  /*2f20*/  FFMA.FTZ R107, R4, R162, R107 ;  /* 0x000000a2046b7223 */ /* 0x000fe2000001006b */
[----:B---3--:R-:W-:Y:S02]  /*2f30*/  MOV R5, R10 ;  /* 0x0000000a00057202 */ /* 0x008fe40000000f00 */
[--C-:B------:R-:W-:Y:S01]  /*2f40*/  SHF.R.U64 R6, R10, 0x10, R11.reuse ;  /* 0x000000100a067819 */ /* 0x100fe2000000120b */
[----:B------:R-:W-:Y:S01]  /*2f50*/  HADD2.F32 R4, -RZ, R23.H0_H0 ;  /* 0x20000017ff047230 */ /* 0x000fe20000004100 */
[----:B------:R-:W-:Y:S01]  /*2f60*/  SHF.R.U32.HI R10, RZ, 0x10, R11 ;  /* 0x00000010ff0a7819 */ /* 0x000fe2000001160b */
[----:B------:R-:W-:Y:S02]  /*2f70*/  HADD2.F32 R5, -RZ, R5.H0_H0 ;  /* 0x20000005ff057230 */ /* 0x000fe40000004100 */
[----:B------:R-:W-:Y:S01]  /*2f80*/  HADD2.F32 R6, -RZ, R6.H0_H0 ;  /* 0x20000006ff067230 */ /* 0x000fe20000004100 */
[----:B------:R-:W-:Y:S01]  /*2f90*/  FFMA.FTZ R108, R4, R163, R108 ;  /* 0x000000a3046c7223 */ /* 0x000fe2000001006c */
[----:B------:R-:W-:Y:S01]  /*2fa0*/  HADD2.F32 R4, -RZ, R10.H0_H0 ;  /* 0x2000000aff047230 */ /* 0x000fe20000004100 */
[----:B------:R-:W-:-:S02]  /*2fb0*/  FFMA.FTZ R111, R5, R164, R111 ;  /* 0x000000a4056f7223 */ /* 0x000fc4000001006f */
[----:B------:R-:W-:Y:S01]  /*2fc0*/  FFMA.FTZ R110, R6, R165, R110 ;  /* 0x000000a5066e7223 */ /* 0x000fe2000001006e */
[----:B------:R-:W-:Y:S01]  /*2fd0*/  MOV R22, R7 ;  /* 0x0000000700167202 */ /* 0x000fe20000000f00 */
[----:B------:R-:W-:Y:S01]  /*2fe0*/  FFMA.FTZ R112, R4, R167, R112 ;  /* 0x000000a704707223 */ /* 0x000fe20000010070 */
[----:B------:R-:W-:Y:S02]  /*2ff0*/  MOV R7, R11 ;  /* 0x0000000b00077202 */ /* 0x000fe40000000f00 */
[----:B------:R-:W-:Y:S02]  /*3000*/  MOV R5, R24 ;  /* 0x0000001800057202 */ /* 0x000fe40000000f00 */
[----:B------:R-:W-:Y:S02]  /*3010*/  SHF.R.U64 R10, R24, 0x10, R25 ;  /* 0x00000010180a7819 */ /* 0x000fe40000001219 */
[----:B------:R-:W-:Y:S01]  /*3020*/  MOV R6, R25 ;  /* 0x0000001900067202 */ /* 0x000fe20000000f00 */
[----:B------:R-:W-:-:S02]  /*3030*/  HADD2.F32 R4, -RZ, R5.H0_H0 ;  /* 0x20000005ff047230 */ /* 0x000fc40000004100 */
[----:B------:R-:W-:Y:S02]  /*3040*/  HADD2.F32 R5, -RZ, R10.H0_H0 ;  /* 0x2000000aff057230 */ /* 0x000fe40000004100 */
[----:B------:R-:W-:Y:S02]  /*3050*/  HADD2.F32 R6, -RZ, R6.H0_H0 ;  /* 0x20000006ff067230 */ /* 0x000fe40000004100 */
[----:B------:R-:W-:Y:S01]  /*3060*/  HADD2.F32 R22, -RZ, R22.H0_H0 ;  /* 0x20000016ff167230 */ /* 0x000fe20000004100 */
[----:B------:R-:W-:Y:S01]  /*3070*/  FFMA.FTZ R114, R5, R169, R114 ;  /* 0x000000a905727223 */ /* 0x000fe20000010072 */
[----:B------:R-:W-:Y:S01]  /*3080*/  SHF.R.U32.HI R24, RZ, 0x10, R25 ;  /* 0x00000010ff187819 */ /* 0x000fe20000011619 */
[----:B------:R-:W-:Y:S02]  /*3090*/  FMUL.FTZ R10, R47, R26 ;  /* 0x0000001a2f0a7220 */ /* 0x000fe40000410000 */
[----:B------:R-:W-:Y:S01]  /*30a0*/  FFMA.FTZ R124, R6, R171, R124 ;  /* 0x000000ab067c7223 */ /* 0x000fe2000001007c */
[----:B------:R-:W-:Y:S01]  /*30b0*/  HADD2.F32 R7, -RZ, R7.H0_H0 ;  /* 0x20000007ff077230 */ /* 0x000fe20000004100 */
[----:B------:R-:W-:-:S02]  /*30c0*/  FFMA.FTZ R109, R22, R161, R109 ;  /* 0x000000a1166d7223 */ /* 0x000fc4000001006d */
[----:B------:R0:W1:Y:S01]  /*30d0*/  F2F.F16.F32 R22, R10 ;  /* 0x0000000a00167304 */ /* 0x0000620000200800 */
[----:B------:R-:W-:Y:S01]  /*30e0*/  FFMA.FTZ R115, R4, R168, R115 ;  /* 0x000000a804737223 */ /* 0x000fe20000010073 */
[----:B------:R-:W-:Y:S02]  /*30f0*/  MOV R5, R20 ;  /* 0x0000001400057202 */ /* 0x000fe40000000f00 */
[----:B------:R-:W-:Y:S01]  /*3100*/  MOV R6, R21 ;  /* 0x0000001500067202 */ /* 0x000fe20000000f00 */
[----:B------:R-:W-:Y:S01]  /*3110*/  FMUL.FTZ R11, R126, R43 ;  /* 0x0000002b7e0b7220 */ /* 0x000fe20000410000 */
[----:B------:R-:W-:Y:S01]  /*3120*/  HADD2.F32 R4, -RZ, R24.H0_H0 ;  /* 0x20000018ff047230 */ /* 0x000fe20000004100 */
[----:B0-----:R-:W-:Y:S01]  /*3130*/  FMUL.FTZ R10, R46, R45 ;  /* 0x0000002d2e0a7220 */ /* 0x001fe20000410000 */
[----:B------:R-:W-:Y:S01]  /*3140*/  HADD2.F32 R5, -RZ, R5.H0_H0 ;  /* 0x20000005ff057230 */ /* 0x000fe20000004100 */
[----:B------:R-:W-:Y:S01]  /*3150*/  FFMA.FTZ R113, R7, R166, R113 ;  /* 0x000000a607717223 */ /* 0x000fe20000010071 */
[----:B------:R-:W-:Y:S01]  /*3160*/  HADD2.F32 R6, -RZ, R6.H0_H0 ;  /* 0x20000006ff067230 */ /* 0x000fe20000004100 */
[----:B------:R-:W-:Y:S01]  /*3170*/  SHF.R.U64 R20, R20, 0x10, R21 ;  /* 0x0000001014147819 */ /* 0x000fe20000001215 */
[----:B------:R-:W-:Y:S01]  /*3180*/  FMUL.FTZ R7, R127, R42 ;  /* 0x0000002a7f077220 */ /* 0x000fe20000410000 */
[----:B------:R-:W0:Y:S01]  /*3190*/  F2F.F16.F32 R11, R11 ;  /* 0x0000000b000b7304 */ /* 0x000e220000200800 */
[----:B------:R-:W-:-:S02]  /*31a0*/  FFMA.FTZ R125, R4, R170, R125 ;  /* 0x000000aa047d7223 */ /* 0x000fc4000001007d */
[----:B------:R-:W-:Y:S01]  /*31b0*/  FFMA.FTZ R122, R5, R154, R122 ;  /* 0x0000009a057a7223 */ /* 0x000fe2000001007a */
[----:B------:R-:W-:Y:S01]  /*31c0*/  HADD2.F32 R4, -RZ, R20.H0_H0 ;  /* 0x20000014ff047230 */ /* 0x000fe20000004100 */
[----:B------:R-:W-:Y:S01]  /*31d0*/  FFMA.FTZ R120, R6, R175, R120 ;  /* 0x000000af06787223 */ /* 0x000fe20000010078 */
[----:B------:R-:W-:Y:S02]  /*31e0*/  SHF.R.U32.HI R20, RZ, 0x10, R21 ;  /* 0x00000010ff147819 */ /* 0x000fe40000011615 */
[----:B------:R-:W2:Y:S01]  /*31f0*/  F2F.F16.F32 R10, R10 ;  /* 0x0000000a000a7304 */ /* 0x000ea20000200800 */
[----:B----4-:R-:W-:Y:S02]  /*3200*/  MOV R5, R8 ;  /* 0x0000000800057202 */ /* 0x010fe40000000f00 */
[--C-:B------:R-:W-:Y:S02]  /*3210*/  SHF.R.U64 R6, R8, 0x10, R9.reuse ;  /* 0x0000001008067819 */ /* 0x100fe40000001209 */
[----:B------:R-:W-:-:S03]  /*3220*/  SHF.R.U32.HI R8, RZ, 0x10, R9 ;  /* 0x00000010ff087819 */ /* 0x000fc60000011609 */
[----:B------:R3:W4:Y:S01]  /*3230*/  F2F.F16.F32 R23, R7 ;  /* 0x0000000700177304 */ /* 0x0007220000200800 */
[----:B------:R-:W-:Y:S01]  /*3240*/  FFMA.FTZ R123, R4, R172, R123 ;  /* 0x000000ac047b7223 */ /* 0x000fe2000001007b */
[----:B------:R-:W-:Y:S02]  /*3250*/  HADD2.F32 R4, -RZ, R20.H0_H0 ;  /* 0x20000014ff047230 */ /* 0x000fe40000004100 */
[----:B------:R-:W-:Y:S01]  /*3260*/  HADD2.F32 R5, -RZ, R5.H0_H0 ;  /* 0x20000005ff057230 */ /* 0x000fe20000004100 */
[----:B---3--:R-:W-:Y:S01]  /*3270*/  MOV R7, R9 ;  /* 0x0000000900077202 */ /* 0x008fe20000000f00 */
[----:B------:R-:W-:Y:S02]  /*3280*/  HADD2.F32 R6, -RZ, R6.H0_H0 ;  /* 0x20000006ff067230 */ /* 0x000fe40000004100 */
[----:B------:R-:W-:Y:S02]  /*3290*/  HADD2.F32 R8, -RZ, R8.H0_H0 ;  /* 0x20000008ff087230 */ /* 0x000fe40000004100 */
[----:B------:R-:W-:Y:S01]  /*32a0*/  HADD2.F32 R7, -RZ, R7.H0_H0 ;  /* 0x20000007ff077230 */ /* 0x000fe20000004100 */
[----:B------:R-:W-:-:S02]  /*32b0*/  FFMA.FTZ R121, R4, R173, R121 ;  /* 0x000000ad04797223 */ /* 0x000fc40000010079 */
[----:B------:R-:W-:Y:S02]  /*32c0*/  FFMA.FTZ R118, R5, R42, R118 ;  /* 0x0000002a05767223 */ /* 0x000fe40000010076 */
[----:B------:R-:W-:Y:S02]  /*32d0*/  FFMA.FTZ R119, R6, R26, R119 ;  /* 0x0000001a06777223 */ /* 0x000fe40000010077 */
[----:B------:R-:W-:Y:S02]  /*32e0*/  FFMA.FTZ R116, R7, R43, R116 ;  /* 0x0000002b07747223 */ /* 0x000fe40000010074 */
[----:B------:R-:W-:Y:S01]  /*32f0*/  FFMA.FTZ R117, R8, R45, R117 ;  /* 0x0000002d08757223 */ /* 0x000fe20000010075 */
[----:B------:R-:W-:Y:S05]  /*3300*/  @!P0 BRA `(.L_x_1427) ;  /* 0x0000007000008947 */ /* 0x000fea0003800000 */
[----:B012-4-:R-:W-:Y:S01]  /*3310*/  LOP3.LUT R4, R148, 0xffff, RZ, 0xc0, !PT ;  /* 0x0000ffff94047812 */ /* 0x017fe200078ec0ff */
[----:B------:R-:W-:Y:S01]  /*3320*/  IMAD.WIDE.U32 R174, R0, R174, c[0x0][0x258] ;  /* 0x0000960000ae7625 */ /* 0x000fe200078e00ae */
[----:B------:R-:W-:-:S03]  /*3330*/  PRMT R7, R150, 0x5410, R151 ;  /* 0x0000541096077816 */ /* 0x000fc60000000097 */
[----:B------:R-:W-:-:S05]  /*3340*/  IMAD.WIDE.U32 R4, R4, 0x10000, RZ ;  /* 0x0001000004047825 */ /* 0x000fca00078e00ff */
[----:B------:R-:W-:Y:S02]  /*3350*/  LOP3.LUT R5, R7, R5, RZ, 0xfc, !PT ;  /* 0x0000000507057212 */ /* 0x000fe400078efcff */
[----:B------:R-:W-:-:S05]  /*3360*/  LOP3.LUT R4, R4, 0xffff, R149, 0xf8, !PT ;  /* 0x0000ffff04047812 */ /* 0x000fca00078ef895 */
[----:B------:R0:W-:Y:S02]  /*3370*/  STG.E.64 [R174.64], R4 ;  /* 0x00000004ae007986 */ /* 0x0001e4000c101b04 */
.L_x_1427:
[----:B012-4-:R-:W-:Y:S01]  /*3380*/  IMAD.WIDE.U32 R4, R22, 0x10000, RZ ;  /* 0x0001000016047825 */ /* 0x017fe200078e00ff */
        /* <DEDUP_REMOVED lines=11> */
.L_x_1428:
        /* <DEDUP_REMOVED lines=60> */
.L_x_1424:
[----:B------:R-:W0:Y:S01]  /*3800*/  S2UR UR6, SR_CTAID.X ;  /* 0x00000000000679c3 */ /* 0x000e220000002500 */
[----:B------:R-:W-:Y:S01]  /*3810*/  HFMA2.MMA R31, -RZ, RZ, 0, 9.5367431640625e-07 ;  /* 0x00000010ff1f7435 */ /* 0x000fe200000001ff */
[----:B0-----:R-:W-:-:S02]  /*3820*/  LEA.HI R0, R147, UR6, RZ, 0x19 ;  /* 0x0000000693007c11 */ /* 0x001fc4000f8fc8ff */
[----:B------:R-:W-:-:S03]  /*3830*/  LOP3.LUT R147, R147, 0x7f, RZ, 0xc0, !PT ;  /* 0x0000007f93937812 */ /* 0x000fc600078ec0ff */
        /* <DEDUP_REMOVED lines=21> */
.L_x_1425:
[----:B------:R-:W-:Y:S01]  /*3990*/  HFMA2.MMA R8, -RZ, RZ, 0, 9.5367431640625e-07 ;  /* 0x00000010ff087435 */ /* 0x000fe200000001ff */
[----:B------:R-:W-:-:S02]  /*39a0*/  MOV R7, R9 ;  /* 0x0000000900077202 */ /* 0x000fc40000000f00 */
[----:B------:R-:W-:Y:S02]  /*39b0*/  MOV R10, 0x1f ;  /* 0x0000001f000a7802 */ /* 0x000fe40000000f00 */
[----:B------:R-:W-:Y:S02]  /*39c0*/  MOV R21, 0xffffffff ;  /* 0xffffffff00157802 */ /* 0x000fe40000000f00 */
[----:B------:R-:W-:Y:S02]  /*39d0*/  MOV R4, 0x39f0 ;  /* 0x000039f000047802 */ /* 0x000fe40000000f00 */
[----:B-----5:R-:W-:Y:S05]  /*39e0*/  CALL.REL.NOINC `($__internal_25_$__cuda_sm70_shflsync_down_p) ;  /* 0x0000046000007944 */ /* 0x020fea0003c00000 */
[----:B-1----:R-:W-:Y:S01]  /*39f0*/  MOV R6, R7 ;  /* 0x0000000700067202 */ /* 0x002fe20000000f00 */
[----:B0-----:R-:W-:Y:S05]  /*3a00*/  BRA `(.L_x_1430) ;  /* 0xffffe00000007947 */ /* 0x001fea000383ffff */
.L_x_1426:
[----:B------:R-:W-:Y:S01]  /*3a10*/  HFMA2.MMA R8, -RZ, RZ, 0, 9.5367431640625e-07 ;  /* 0x00000010ff087435 */ /* 0x000fe200000001ff */
[----:B------:R-:W-:Y:S02]  /*3a20*/  MOV R7, R11 ;  /* 0x0000000b00077202 */ /* 0x000fe40000000f00 */
[----:B------:R-:W-:Y:S02]  /*3a30*/  MOV R10, 0x1f ;  /* 0x0000001f000a7802 */ /* 0x000fe40000000f00 */
[----:B------:R-:W-:-:S02]  /*3a40*/  MOV R21, 0xffffffff ;  /* 0xffffffff00157802 */ /* 0x000fc40000000f00 */
[----:B------:R-:W-:Y:S02]  /*3a50*/  MOV R4, 0x3a70 ;  /* 0x00003a7000047802 */ /* 0x000fe40000000f00 */
[----:B01---5:R-:W-:Y:S05]  /*3a60*/  CALL.REL.NOINC `($__internal_25_$__cuda_sm70_shflsync_down_p) ;  /* 0x000003e000007944 */ /* 0x023fea0003c00000 */
[----:B------:R-:W-:Y:S01]  /*3a70*/  FADD.FTZ R9, R9, R6 ;  /* 0x0000000609097221 */ /* 0x000fe20000010000 */
[----:B0-----:R-:W-:Y:S01]  /*3a80*/  HFMA2.MMA R8, -RZ, RZ, 0, 4.76837158203125e-07 ;  /* 0x00000008ff087435 */ /* 0x001fe200000001ff */
[----:B-1----:R-:W-:Y:S01]  /*3a90*/  FADD.FTZ R20, R11, R7 ;  /* 0x000000070b147221 */ /* 0x002fe20000010000 */
[----:B------:R-:W-:Y:S02]  /*3aa0*/  MOV R10, 0x1f ;  /* 0x0000001f000a7802 */ /* 0x000fe40000000f00 */
[----:B------:R-:W-:Y:S02]  /*3ab0*/  MOV R21, 0xffffffff ;  /* 0xffffffff00157802 */ /* 0x000fe40000000f00 */
[----:B------:R-:W-:Y:S02]  /*3ac0*/  MOV R7, R9 ;  /* 0x0000000900077202 */ /* 0x000fe40000000f00 */
[----:B------:R-:W-:Y:S02]  /*3ad0*/  MOV R4, 0x3af0 ;  /* 0x00003af000047802 */ /* 0x000fe40000000f00 */
[----:B------:R-:W-:Y:S05]  /*3ae0*/  CALL.REL.NOINC `($__internal_25_$__cuda_sm70_shflsync_down_p) ;  /* 0x0000036000007944 */ /* 0x000fea0003c00000 */
[----:B0-----:R-:W-:Y:S01]  /*3af0*/  HFMA2.MMA R8, -RZ, RZ, 0, 4.76837158203125e-07 ;  /* 0x00000008ff087435 */ /* 0x001fe200000001ff */
[----:B-1----:R-:W-:-:S02]  /*3b00*/  MOV R6, R7 ;  /* 0x0000000700067202 */ /* 0x002fc40000000f00 */
[----:B------:R-:W-:Y:S02]  /*3b10*/  MOV R7, R20 ;  /* 0x0000001400077202 */ /* 0x000fe40000000f00 */
[----:B------:R-:W-:Y:S02]  /*3b20*/  MOV R10, 0x1f ;  /* 0x0000001f000a7802 */ /* 0x000fe40000000f00 */
[----:B------:R-:W-:Y:S02]  /*3b30*/  MOV R21, 0xffffffff ;  /* 0xffffffff00157802 */ /* 0x000fe40000000f00 */
[----:B------:R-:W-:Y:S02]  /*3b40*/  MOV R4, 0x3b60 ;  /* 0x00003b6000047802 */ /* 0x000fe40000000f00 */
[----:B------:R-:W-:Y:S05]  /*3b50*/  CALL.REL.NOINC `($__internal_25_$__cuda_sm70_shflsync_down_p) ;  /* 0x000002f000007944 */ /* 0x000fea0003c00000 */
[----:B------:R-:W-:Y:S01]  /*3b60*/  FADD.FTZ R9, R6, R9 ;  /* 0x0000000906097221 */ /* 0x000fe20000010000 */
[----:B0-----:R-:W-:Y:S01]  /*3b70*/  HFMA2.MMA R8, -RZ, RZ, 0, 2.384185791015625e-07 ;  /* 0x00000004ff087435 */ /* 0x001fe200000001ff */
[----:B-1----:R-:W-:Y:S01]  /*3b80*/  FADD.FTZ R20, R20, R7 ;  /* 0x0000000714147221 */ /* 0x002fe20000010000 */
[----:B------:R-:W-:Y:S02]  /*3b90*/  MOV R10, 0x1f ;  /* 0x0000001f000a7802 */ /* 0x000fe40000000f00 */
[----:B------:R-:W-:-:S02]  /*3ba0*/  MOV R21, 0xffffffff ;  /* 0xffffffff00157802 */ /* 0x000fc40000000f00 */
[----:B------:R-:W-:Y:S02]  /*3bb0*/  MOV R7, R9 ;  /* 0x0000000900077202 */ /* 0x000fe40000000f00 */
[----:B------:R-:W-:Y:S02]  /*3bc0*/  MOV R4, 0x3be0 ;  /* 0x00003be000047802 */ /* 0x000fe40000000f00 */
[----:B------:R-:W-:Y:S05]  /*3bd0*/  CALL.REL.NOINC `($__internal_25_$__cuda_sm70_shflsync_down_p) ;  /* 0x0000027000007944 */ /* 0x000fea0003c00000 */
[----:B0-----:R-:W-:Y:S01]  /*3be0*/  HFMA2.MMA R8, -RZ, RZ, 0, 2.384185791015625e-07 ;  /* 0x00000004ff087435 */ /* 0x001fe200000001ff */
[----:B-1----:R-:W-:Y:S02]  /*3bf0*/  MOV R6, R7 ;  /* 0x0000000700067202 */ /* 0x002fe40000000f00 */
[----:B------:R-:W-:Y:S02]  /*3c00*/  MOV R7, R20 ;  /* 0x0000001400077202 */ /* 0x000fe40000000f00 */
[----:B------:R-:W-:Y:S02]  /*3c10*/  MOV R10, 0x1f ;  /* 0x0000001f000a7802 */ /* 0x000fe40000000f00 */
[----:B------:R-:W-:Y:S02]  /*3c20*/  MOV R21, 0xffffffff ;  /* 0xffffffff00157802 */ /* 0x000fe40000000f00 */
[----:B------:R-:W-:-:S02]  /*3c30*/  MOV R4, 0x3c50 ;  /* 0x00003c5000047802 */ /* 0x000fc40000000f00 */
[----:B------:R-:W-:Y:S05]  /*3c40*/  CALL.REL.NOINC `($__internal_25_$__cuda_sm70_shflsync_down_p) ;  /* 0x0000020000007944 */ /* 0x000fea0003c00000 */
[----:B------:R-:W-:Y:S01]  /*3c50*/  FADD.FTZ R9, R6, R9 ;  /* 0x0000000906097221 */ /* 0x000fe20000010000 */
[----:B0-----:R-:W-:Y:S01]  /*3c60*/  HFMA2.MMA R8, -RZ, RZ, 0, 1.1920928955078125e-07 ;  /* 0x00000002ff087435 */ /* 0x001fe200000001ff */
[----:B-1----:R-:W-:Y:S01]  /*3c70*/  FADD.FTZ R20, R20, R7 ;  /* 0x0000000714147221 */ /* 0x002fe20000010000 */
[----:B------:R-:W-:-:S02]  /*3c80*/  MOV R10, 0x1f ;  /* 0x0000001f000a7802 */ /* 0x000fc40000000f00 */
[----:B------:R-:W-:Y:S02]  /*3c90*/  MOV R21, 0xffffffff ;  /* 0xffffffff00157802 */ /* 0x000fe40000000f00 */
[----:B------:R-:W-:Y:S02]  /*3ca0*/  MOV R7, R9 ;  /* 0x0000000900077202 */ /* 0x000fe40000000f00 */
[----:B------:R-:W-:Y:S02]  /*3cb0*/  MOV R4, 0x3cd0 ;  /* 0x00003cd000047802 */ /* 0x000fe40000000f00 */
[----:B------:R-:W-:Y:S05]  /*3cc0*/  CALL.REL.NOINC `($__internal_25_$__cuda_sm70_shflsync_down_p) ;  /* 0x0000018000007944 */ /* 0x000fea0003c00000 */
[----:B0-----:R-:W-:Y:S01]  /*3cd0*/  HFMA2.MMA R8, -RZ, RZ, 0, 1.1920928955078125e-07 ;  /* 0x00000002ff087435 */ /* 0x001fe200000001ff */
[----:B-1----:R-:W-:Y:S02]  /*3ce0*/  MOV R6, R7 ;  /* 0x0000000700067202 */ /* 0x002fe40000000f00 */
[----:B------:R-:W-:Y:S02]  /*3cf0*/  MOV R7, R20 ;  /* 0x0000001400077202 */ /* 0x000fe40000000f00 */
[----:B------:R-:W-:Y:S02]  /*3d00*/  MOV R10, 0x1f ;  /* 0x0000001f000a7802 */ /* 0x000fe40000000f00 */
[----:B------:R-:W-:-:S02]  /*3d10*/  MOV R21, 0xffffffff ;  /* 0xffffffff00157802 */ /* 0x000fc40000000f00 */
[----:B------:R-:W-:Y:S02]  /*3d20*/  MOV R4, 0x3d40 ;  /* 0x00003d4000047802 */ /* 0x000fe40000000f00 */
[----:B------:R-:W-:Y:S05]  /*3d30*/  CALL.REL.NOINC `($__internal_25_$__cuda_sm70_shflsync_down_p) ;  /* 0x0000011000007944 */ /* 0x000fea0003c00000 */
[----:B------:R-:W-:Y:S01]  /*3d40*/  FADD.FTZ R9, R6, R9 ;  /* 0x0000000906097221 */ /* 0x000fe20000010000 */
[----:B0-----:R-:W-:Y:S01]  /*3d50*/  HFMA2.MMA R8, -RZ, RZ, 0, 5.9604644775390625e-08 ;  /* 0x00000001ff087435 */ /* 0x001fe200000001ff */
[----:B-1----:R-:W-:Y:S01]  /*3d60*/  FADD.FTZ R11, R20, R7 ;  /* 0x00000007140b7221 */ /* 0x002fe20000010000 */
[----:B------:R-:W-:Y:S02]  /*3d70*/  MOV R10, 0x1f ;  /* 0x0000001f000a7802 */ /* 0x000fe40000000f00 */
[----:B------:R-:W-:Y:S02]  /*3d80*/  MOV R21, 0xffffffff ;  /* 0xffffffff00157802 */ /* 0x000fe40000000f00 */
[----:B------:R-:W-:Y:S02]  /*3d90*/  MOV R7, R9 ;  /* 0x0000000900077202 */ /* 0x000fe40000000f00 */
[----:B------:R-:W-:Y:S02]  /*3da0*/  MOV R4, 0x3dc0 ;  /* 0x00003dc000047802 */ /* 0x000fe40000000f00 */
[----:B------:R-:W-:Y:S05]  /*3db0*/  CALL.REL.NOINC `($__internal_25_$__cuda_sm70_shflsync_down_p) ;  /* 0x0000009000007944 */ /* 0x000fea0003c00000 */
[----:B0-----:R-:W-:Y:S01]  /*3dc0*/  HFMA2.MMA R8, -RZ, RZ, 0, 5.9604644775390625e-08 ;  /* 0x00000001ff087435 */ /* 0x001fe200000001ff */
[----:B-1----:R-:W-:-:S02]  /*3dd0*/  MOV R20, R7 ;  /* 0x0000000700147202 */ /* 0x002fc40000000f00 */
[----:B------:R-:W-:Y:S02]  /*3de0*/  MOV R7, R11 ;  /* 0x0000000b00077202 */ /* 0x000fe40000000f00 */
[----:B------:R-:W-:Y:S02]  /*3df0*/  MOV R10, 0x1f ;  /* 0x0000001f000a7802 */ /* 0x000fe40000000f00 */
[----:B------:R-:W-:Y:S02]  /*3e00*/  MOV R21, 0xffffffff ;  /* 0xffffffff00157802 */ /* 0x000fe40000000f00 */
[----:B------:R-:W-:Y:S02]  /*3e10*/  MOV R4, 0x3e30 ;  /* 0x00003e3000047802 */ /* 0x000fe40000000f00 */
[----:B------:R-:W-:Y:S05]  /*3e20*/  CALL.REL.NOINC `($__internal_25_$__cuda_sm70_shflsync_down_p) ;  /* 0x0000002000007944 */ /* 0x000fea0003c00000 */
[----:B-1----:R-:W-:Y:S01]  /*3e30*/  MOV R4, R7 ;  /* 0x0000000700047202 */ /* 0x002fe20000000f00 */
[----:B0-----:R-:W-:Y:S05]  /*3e40*/  BRA `(.L_x_1431) ;  /* 0xffffdce000007947 */ /* 0x001fea000383ffff */
        .weak           $__internal_25_$__cuda_sm70_shflsync_down_p
        .type           $__internal_25_$__cuda_sm70_shflsync_down_p,@function
        .size           $__internal_25_$__cuda_sm70_shflsync_down_p,(.L_x_9769 - $__internal_25_$__cuda_sm70_shflsync_down_p)
$__internal_25_$__cuda_sm70_shflsync_down_p:
[----:B------:R-:W-:Y:S01]  /*3e50*/  HFMA2.MMA R5, -RZ, RZ, 0, 0 ;  /* 0x00000000ff057435 */ /* 0x000fe200000001ff */
[----:B------:R-:W-:Y:S04]  /*3e60*/  WARPSYNC R21 ;  /* 0x0000001500007348 */ /* 0x000fe80003800000 */
[----:B------:R0:W1:Y:S01]  /*3e70*/  SHFL.DOWN PT, R7, R7, R8, R10 ;  /* 0x0800000807077389 */ /* 0x00006200000e000a */
[----:B------:R-:W-:Y:S05]  /*3e80*/  RET.REL.NODEC R4 `(_ZN10layer_norm13ln_bwd_kernelINS_13Kernel_traitsI6__halfS2_S2_S2_fjLj2560ELj1ELj1ELj4ELj8ENS_18Kernel_traits_baseILj2560ES2_S2_S2_S2_fjLj128EEEEELb0ELb1ELb0ELb1EEEvNS_9BwdParamsE) ;  /* 0xffffc17004007950 */ /* 0x000fea0003c3ffff */
.L_x_1432:
        /* <DEDUP_REMOVED lines=15> */
.L_x_9769:


//--------------------- .text._ZN10layer_norm13ln_bwd_kernelINS_13Kernel_traitsI6__halfS2_S2_S2_fjLj2560ELj1ELj1ELj4ELj8ENS_18Kernel_traits_baseILj2560ES2_S2_S2_S2_fjLj128EEEEELb0ELb1ELb1ELb0EEEvNS_9BwdParamsE --------------------------
	.section	.text._ZN10layer_norm13ln_bwd_kernelINS_13Kernel_traitsI6__halfS2_S2_S2_fjLj2560ELj1ELj1ELj4ELj8ENS_18Kernel_traits_baseILj2560ES2_S2_S2_S2_fjLj128EEEEELb0ELb1ELb1ELb0EEEvNS_9BwdParamsE,"ax",@progbits
	.sectioninfo	@"SHI_REGISTERS=188"
	.align	128
        .global         _ZN10layer_norm13ln_bwd_kernelINS_13Kernel_traitsI6__halfS2_S2_S2_fjLj2560ELj1ELj1ELj4ELj8ENS_18Kernel_traits_baseILj2560ES2_S2_S2_S2_fjLj128EEEEELb0ELb1ELb1ELb0EEEvNS_9BwdParamsE
        .type           _ZN10layer_norm13ln_bwd_kernelINS_13Kernel_traitsI6__halfS2_S2_S2_fjLj2560ELj1ELj1ELj4ELj8ENS_18Kernel_traits_baseILj2560ES2_S2_S2_S2_fjLj128EEEEELb0ELb1ELb1ELb0EEEvNS_9BwdParamsE,@function
        .size           _ZN10layer_norm13ln_bwd_kernelINS_13Kernel_traitsI6__halfS2_S2_S2_fjLj2560ELj1ELj1ELj4ELj8ENS_18Kernel_traits_baseILj2560ES2_S2_S2_S2_fjLj128EEEEELb0ELb1ELb1ELb0EEEvNS_9BwdParamsE,(.L_x_9770 - _ZN10layer_norm13ln_bwd_kernelINS_13Kernel_traitsI6__halfS2_S2_S2_fjLj2560ELj1ELj1ELj4ELj8ENS_18Kernel_traits_baseILj2560ES2_S2_S2_S2_fjLj128EEEEELb0ELb1ELb1ELb0EEEvNS_9BwdParamsE)
        .other          _ZN10layer_norm13ln_bwd_kernelINS_13Kernel_traitsI6__halfS2_S2_S2_fjLj2560ELj1ELj1ELj4ELj8ENS_18Kernel_traits_baseILj2560ES2_S2_S2_S2_fjLj128EEEEELb0ELb1ELb1ELb0EEEvNS_9BwdParamsE,@"STO_CUDA_ENTRY STV_DEFAULT"
_ZN10layer_norm13ln_bwd_kernelINS_13Kernel_traitsI6__halfS2_S2_S2_fjLj2560ELj1ELj1ELj4ELj8ENS_18Kernel_traits_baseILj2560ES2_S2_S2_S2_fjLj128EEEEELb0ELb1ELb1ELb0EEEvNS_9BwdParamsE:
.text._ZN10layer_norm13ln_bwd_kernelINS_13Kernel_traitsI6__halfS2_S2_S2_fjLj2560ELj1ELj1ELj4ELj8ENS_18Kernel_traits_baseILj2560ES2_S2_S2_S2_fjLj128EEEEELb0ELb1ELb1ELb0EEEvNS_9BwdParamsE:
        /* <DEDUP_REMOVED lines=39> */
[----:B------:R1:W5:Y:S04]  /*0270*/  @P1 LDG.E.64 R20, [R40.64] ;  /* 0x0000000428141981 */ /* 0x000368000c1e1b00 */
[----:B------:R1:W5:Y:S01]  /*0280*/  @P1 LDG.E.64 R22, [R42.64] ;  /* 0x000000042a161981 */ /* 0x000362000c1e1b00 */
[----:B------:R-:W-:-:S02]  /*0290*/  @P2 MOV R29, 0x8 ;  /* 0x00000008001d2802 */ /* 0x000fc40000000f00 */
[----:B------:R-:W-:Y:S02]  /*02a0*/  @P1 IADD3 R28, R28, 0x80, RZ ;  /* 0x000000801c1c1810 */ /* 0x000fe40007ffe0ff */
        /* <DEDUP_REMOVED lines=54> */
[----:B------:R-:W-:Y:S01]  /*0610*/  IMAD.MOV.U32 R116, RZ, RZ, 0x1 ;  /* 0x00000001ff747424 */ /* 0x000fe200078e00ff */
[----:B------:R-:W-:Y:S01]  /*0620*/  SHF.R.U32.HI R20, RZ, 0x10, R21 ;  /* 0x00000010ff147819 */ /* 0x000fe20000011615 */
[----:B------:R-:W-:Y:S01]  /*0630*/  IMAD.MOV.U32 R21, RZ, RZ, R26 ;  /* 0x000000ffff157224 */ /* 0x000fe200078e001a */
[----:B------:R-:W-:Y:S01]  /*0640*/  MOV R29, R27 ;  /* 0x0000001b001d7202 */ /* 0x000fe20000000f00 */
[----:B------:R-:W-:Y:S01]  /*0650*/  HFMA2.MMA R105, -RZ, RZ, 0, 0 ;  /* 0x00000000ff697435 */ /* 0x000fe200000001ff */
[----:B------:R-:W-:Y:S01]  /*0660*/  SHF.R.U64 R111, R26, 0x10, R27 ;  /* 0x000000101a6f7819 */ /* 0x000fe2000000121b */
[----:B------:R-:W-:Y:S01]  /*0670*/  IMAD.MOV.U32 R26, RZ, RZ, R10 ;  /* 0x000000ffff1a7224 */ /* 0x000fe200078e000a */
[----:B------:R-:W-:Y:S01]  /*0680*/  SHF.R.U32.HI R42, RZ, 0x10, R11 ;  /* 0x00000010ff2a7819 */ /* 0x000fe2000001160b */
[----:B------:R-:W-:Y:S01]  /*0690*/  HADD2.F32 R5, -RZ, R5.H0_H0 ;  /* 0x20000005ff057230 */ /* 0x000fe20000004100 */
[----:B------:R-:W-:Y:S01]  /*06a0*/  MOV R8, R7 ;  /* 0x0000000700087202 */ /* 0x000fe20000000f00 */
[----:B------:R-:W-:Y:S01]  /*06b0*/  HADD2.F32 R9, -RZ, R9.H0_H0 ;  /* 0x20000009ff097230 */ /* 0x000fe20000004100 */
[----:B------:R-:W-:Y:S01]  /*06c0*/  SHF.R.U32.HI R110, RZ, 0x10, R27 ;  /* 0x00000010ff6e7819 */ /* 0x000fe2000001161b */
[----:B------:R-:W-:Y:S01]  /*06d0*/  HADD2.F32 R12, -RZ, R12.H0_H0 ;  /* 0x2000000cff0c7230 */ /* 0x000fe20000004100 */
[----:B------:R-:W-:Y:S01]  /*06e0*/  MOV R34, R15 ;  /* 0x0000000f00227202 */ /* 0x000fe20000000f00 */
[----:B------:R-:W-:Y:S01]  /*06f0*/  HADD2.F32 R13, -RZ, R13.H0_H0 ;  /* 0x2000000dff0d7230 */ /* 0x000fe20000004100 */
[----:B------:R-:W-:Y:S01]  /*0700*/  SHF.R.U32.HI R38, RZ, 0x10, R15 ;  /* 0x00000010ff267819 */ /* 0x000fe2000001160f */
[----:B------:R-:W-:Y:S01]  /*0710*/  HADD2.F32 R16, -RZ, R16.H0_H0 ;  /* 0x20000010ff107230 */ /* 0x000fe20000004100 */
[----:B------:R-:W-:Y:S01]  /*0720*/  SHF.R.U64 R45, R30, 0x10, R31 ;  /* 0x000000101e2d7819 */ /* 0x000fe2000000121f */
[----:B------:R-:W-:Y:S01]  /*0730*/  HADD2.F32 R17, -RZ, R17.H0_H0 ;  /* 0x20000011ff117230 */ /* 0x000fe20000004100 */
[--C-:B------:R-:W-:Y:S01]  /*0740*/  SHF.R.U64 R6, R6, 0x10, R7.reuse ;  /* 0x0000001006067819 */ /* 0x100fe20000001207 */
[----:B------:R-:W-:Y:S01]  /*0750*/  HADD2.F32 R20, -RZ, R20.H0_H0 ;  /* 0x20000014ff147230 */ /* 0x000fe20000004100 */
[----:B------:R-:W-:Y:S01]  /*0760*/  SHF.R.U32.HI R115, RZ, 0x10, R7 ;  /* 0x00000010ff737819 */ /* 0x000fe20000011607 */
[----:B------:R-:W-:Y:S01]  /*0770*/  HADD2.F32 R7, -RZ, R8.H0_H0 ;  /* 0x20000008ff077230 */ /* 0x000fe20000004100 */
[----:B------:R-:W-:Y:S01]  /*0780*/  SHF.R.U64 R109, R10, 0x10, R11 ;  /* 0x000000100a6d7819 */ /* 0x000fe2000000120b */
[----:B------:R-:W-:Y:S01]  /*0790*/  HADD2.F32 R6, -RZ, R6.H0_H0 ;  /* 0x20000006ff067230 */ /* 0x000fe20000004100 */
[----:B------:R-:W-:Y:S01]  /*07a0*/  MOV R27, R11 ;  /* 0x0000000b001b7202 */ /* 0x000fe20000000f00 */
[----:B------:R-:W-:Y:S01]  /*07b0*/  HADD2.F32 R11, -RZ, R24.H0_H0 ;  /* 0x20000018ff0b7230 */ /* 0x000fe20000004100 */
[----:B------:R-:W-:Y:S01]  /*07c0*/  SHF.R.U64 R108, R14, 0x10, R15 ;  /* 0x000000100e6c7819 */ /* 0x000fe2000000120f */
        /* <DEDUP_REMOVED lines=38> */
[----:B0-----:R-:W-:Y:S02]  /*0a30*/  HADD2.F32 R44, -RZ, R44.H0_H0 ;  /* 0x2000002cff2c7230 */ /* 0x001fe40000004100 */
.L_x_1552:
        /* <DEDUP_REMOVED lines=8> */
[----:B------:R-:W-:Y:S02]  /*0ac0*/  LOP3.LUT R180, R0, 0x7f, RZ, 0xc0, !PT ;  /* 0x0000007f00b47812 */ /* 0x000fe400078ec0ff */
[----:B0-----:R-:W-:Y:S01]  /*0ad0*/  MOV R115, 0x8 ;  /* 0x0000000800737802 */ /* 0x001fe20000000f00 */
[----:B------:R-:W-:Y:S01]  /*0ae0*/  BSSY B0, `(.L_x_1434) ;  /* 0x000015c000007945 */ /* 0x000fe20003800000 */
[----:B------:R1:W5:Y:S01]  /*0af0*/  LDG.E R179, [R112.64] ;  /* 0x0000000470b37981 */ /* 0x000362000c1e1900 */
[----:B------:R-:W-:-:S03]  /*0b00*/  SHF.R.S32.HI R174, RZ, 0x1f, R169 ;  /* 0x0000001fffae7819 */ /* 0x000fc600000114a9 */
[----:B------:R0:W5:Y:S01]  /*0b10*/  LDG.E R168, [R108.64] ;  /* 0x000000046ca87981 */ /* 0x000162000c1e1900 */
[----:B------:R-:W-:-:S04]  /*0b20*/  LEA.HI R174, R174, R169, RZ, 0x2 ;  /* 0x000000a9aeae7211 */ /* 0x000fc800078f10ff */
[----:B------:R-:W-:-:S05]  /*0b30*/  LEA.HI.SX32 R178, R174, R180, 0x1e ;  /* 0x000000b4aeb27211 */ /* 0x000fca00078ff2ff */
[----:B------:R-:W-:Y:S02]  /*0b40*/  IMAD.MOV.U32 R174, RZ, RZ, R178 ;  /* 0x000000ffffae7224 */ /* 0x000fe400078e00b2 */
[----:B0-----:R-:W-:Y:S01]  /*0b50*/  IMAD.WIDE.U32 R108, R178, R115, c[0x0][0x218] ;  /* 0x00008600b26c7625 */ /* 0x001fe200078e0073 */
[----:B--2---:R-:W-:-:S13]  /*0b60*/  ISETP.GT.AND P2, PT, R114, RZ, PT ;  /* 0x000000ff7200720c */ /* 0x004fda0003f44270 */
[----:B------:R-:W-:Y:S05]  /*0b70*/  @P2 BRA `(.L_x_1435) ;  /* 0x000002f000002947 */ /* 0x000fea0003800000 */
[----:B-1----:R-:W-:Y:S01]  /*0b80*/  LOP3.LUT P3, RZ, R2, 0xffffff80, RZ, 0xc0, !PT ;  /* 0xffffff8002ff7812 */ /* 0x002fe2000786c0ff */
[----:B------:R-:W-:Y:S01]  /*0b90*/  BSSY B1, `(.L_x_1436) ;  /* 0x0000008000017945 */ /* 0x000fe20003800000 */
[----:B------:R-:W-:-:S11]  /*0ba0*/  MOV R110, R174 ;  /* 0x000000ae006e7202 */ /* 0x000fd60000000f00 */
[----:B------:R-:W-:Y:S05]  /*0bb0*/  @!P3 BRA `(.L_x_1437) ;  /* 0x000000500000b947 */ /* 0x000fea0003800000 */
[----:B------:R-:W-:-:S04]  /*0bc0*/  ISETP.NE.U32.AND P3, PT, RZ, c[0x0][0x218], PT ;  /* 0x00008600ff007a0c */ /* 0x000fc80003f65070 */
[----:B------:R-:W-:-:S13]  /*0bd0*/  ISETP.NE.AND.EX P3, PT, RZ, c[0x0][0x21c], PT, P3 ;  /* 0x00008700ff007a0c */ /* 0x000fda0003f65330 */
[----:B------:R-:W-:Y:S05]  /*0be0*/  @!P3 BRA `(.L_x_1438) ;  /* 0x000000100000b947 */ /* 0x000fea0003800000 */
[----:B------:R0:W5:Y:S02]  /*0bf0*/  LDG.E.64 R164, [R108.64] ;  /* 0x000000046ca47981 */ /* 0x000164000c1e1b00 */
.L_x_1438:
[----:B------:R-:W-:Y:S02]  /*0c00*/  IADD3 R110, R174, 0x80, RZ ;  /* 0x00000080ae6e7810 */ /* 0x000fe40007ffe0ff */
.L_x_1437:
[----:B------:R-:W-:Y:S05]  /*0c10*/  BSYNC B1 ;  /* 0x0000000000017941 */ /* 0x000fea0003800000 */
.L_x_1436:
        /* <DEDUP_REMOVED lines=8> */
.L_x_1441:
[----:B------:R-:W-:Y:S02]  /*0ca0*/  IADD3 R110, R110, 0x80, RZ ;  /* 0x000000806e6e7810 */ /* 0x000fe40007ffe0ff */
.L_x_1440:
[----:B------:R-:W-:Y:S05]  /*0cb0*/  BSYNC B1 ;  /* 0x0000000000017941 */ /* 0x000fea0003800000 */
.L_x_1439:
[----:B------:R-:W-:Y:S01]  /*0cc0*/  BSSY B1, `(.L_x_1442) ;  /* 0x0000008000017945 */ /* 0x000fe20003800000 */
[----:B------:R-:W-:Y:S05]  /*0cd0*/  @!P0 BRA `(.L_x_1443) ;  /* 0x0000006000008947 */ /* 0x000fea0003800000 */
[----:B------:R-:W-:-:S04]  /*0ce0*/  ISETP.NE.U32.AND P3, PT, RZ, c[0x0][0x218], PT ;  /* 0x00008600ff007a0c */ /* 0x000fc80003f65070 */
[----:B------:R-:W-:-:S13]  /*0cf0*/  ISETP.NE.AND.EX P3, PT, RZ, c[0x0][0x21c], PT, P3 ;  /* 0x00008700ff007a0c */ /* 0x000fda0003f65330 */
[----:B------:R-:W-:Y:S05]  /*0d00*/  @!P3 BRA `(.L_x_1444) ;  /* 0x000000200000b947 */ /* 0x000fea0003800000 */
[----:B------:R-:W-:-:S06]  /*0d10*/  IMAD.WIDE.U32 R160, R110, R115, c[0x0][0x218] ;  /* 0x000086006ea07625 */ /* 0x000fcc00078e0073 */
[----:B------:R-:W5:Y:S02]  /*0d20*/  LDG.E.64 R160, [R160.64] ;  /* 0x00000004a0a07981 */ /* 0x000f64000c1e1b00 */
.L_x_1444:
[----:B------:R-:W-:Y:S02]  /*0d30*/  IADD3 R110, R110, 0x80, RZ ;  /* 0x000000806e6e7810 */ /* 0x000fe40007ffe0ff */
.L_x_1443:
[----:B------:R-:W-:Y:S05]  /*0d40*/  BSYNC B1 ;  /* 0x0000000000017941 */ /* 0x000fea0003800000 */
.L_x_1442:
[----:B------:R-:W-:Y:S01]  /*0d50*/  BSSY B1, `(.L_x_1445) ;  /* 0x0000008000017945 */ /* 0x000fe20003800000 */
[----:B------:R-:W-:Y:S05]  /*0d60*/  @!P1 BRA `(.L_x_1446) ;  /* 0x0000006000009947 */ /* 0x000fea0003800000 */
[----:B------:R-:W-:-:S04]  /*0d70*/  ISETP.NE.U32.AND P3, PT, RZ, c[0x0][0x218], PT ;  /* 0x00008600ff007a0c */ /* 0x000fc80003f65070 */
[----:B------:R-:W-:-:S13]  /*0d80*/  ISETP.NE.AND.EX P3, PT, RZ, c[0x0][0x21c], PT, P3 ;  /* 0x00008700ff007a0c */ /* 0x000fda0003f65330 */
[----:B------:R-:W-:Y:S05]  /*0d90*/  @!P3 BRA `(.L_x_1447) ;  /* 0x000000200000b947 */ /* 0x000fea0003800000 */
[----:B------:R-:W-:-:S06]  /*0da0*/  IMAD.WIDE.U32 R158, R110, R115, c[0x0][0x218] ;  /* 0x000086006e9e7625 */ /* 0x000fcc00078e0073 */
[----:B------:R-:W5:Y:S02]  /*0db0*/  LDG.E.64 R158, [R158.64] ;  /* 0x000000049e9e7981 */ /* 0x000f64000c1e1b00 */
.L_x_1447:
[----:B------:R-:W-:Y:S02]  /*0dc0*/  IADD3 R110, R110, 0x80, RZ ;  /* 0x000000806e6e7810 */ /* 0x000fe40007ffe0ff */
.L_x_1446:
[----:B------:R-:W-:Y:S05]  /*0dd0*/  BSYNC B1 ;  /* 0x0000000000017941 */ /* 0x000fea0003800000 */
.L_x_1445:
[----:B------:R-:W-:Y:S01]  /*0de0*/  ISETP.NE.U32.AND P3, PT, RZ, c[0x0][0x218], PT ;  /* 0x00008600ff007a0c */ /* 0x000fe20003f65070 */
[----:B------:R-:W-:Y:S01]  /*0df0*/  HFMA2.MMA R169, -RZ, RZ, 0, 0 ;  /* 0x00000000ffa97435 */ /* 0x000fe200000001ff */
[----:B------:R-:W-:Y:S02]  /*0e00*/  IMAD.MOV.U32 R181, RZ, RZ, RZ ;  /* 0x000000ffffb57224 */ /* 0x000fe400078e00ff */
[----:B------:R-:W-:-:S04]  /*0e10*/  ISETP.NE.AND.EX P3, PT, RZ, c[0x0][0x21c], PT, P3 ;  /* 0x00008700ff007a0c */ /* 0x000fc80003f65330 */
[----:B------:R-:W-:-:S13]  /*0e20*/  ISETP.LT.U32.OR P3, PT, R2, 0x280, !P3 ;  /* 0x000002800200780c */ /* 0x000fda0005f61470 */
[----:B------:R-:W-:Y:S05]  /*0e30*/  @P3 BRA `(.L_x_1448) ;  /* 0x0000126000003947 */ /* 0x000fea0003800000 */
[----:B------:R-:W-:-:S06]  /*0e40*/  IMAD.WIDE.U32 R156, R110, R115, c[0x0][0x218] ;  /* 0x000086006e9c7625 */ /* 0x000fcc00078e0073 */
[----:B------:R-:W5:Y:S01]  /*0e50*/  LDG.E.64 R156, [R156.64] ;  /* 0x000000049c9c7981 */ /* 0x000f62000c1e1b00 */
[----:B------:R-:W-:Y:S05]  /*0e60*/  BRA `(.L_x_1448) ;  /* 0x0000123000007947 */ /* 0x000fea0003800000 */
.L_x_1435:
[----:B-1----:R-:W-:Y:S01]  /*0e70*/  IADD3 R110, R114, -0x1, RZ ;  /* 0xffffffff726e7810 */ /* 0x002fe20007ffe0ff */
[----:B------:R-:W-:Y:S01]  /*0e80*/  BSSY B1, `(.L_x_1449) ;  /* 0x000003f000017945 */ /* 0x000fe20003800000 */
[----:B------:R-:W-:Y:S01]  /*0e90*/  LOP3.LUT P3, RZ, R2, 0xffffff80, RZ, 0xc0, !PT ;  /* 0xffffff8002ff7812 */ /* 0x000fe2000786c0ff */
[----:B------:R-:W-:Y:S01]  /*0ea0*/  IMAD.MOV.U32 R181, RZ, RZ, RZ ;  /* 0x000000ffffb57224 */ /* 0x000fe200078e00ff */
[----:B------:R-:W-:Y:S01]  /*0eb0*/  MOV R169, RZ ;  /* 0x000000ff00a97202 */ /* 0x000fe20000000f00 */
        /* <DEDUP_REMOVED lines=26> */
[----:B------:R-:W-:Y:S01]  /*1060*/  HADD2.F32 R110, -RZ, R110.H0_H0 ;  /* 0x2000006eff6e7230 */ /* 0x000fe20000004100 */
[C---:B0-----:R-:W-:Y:S01]  /*1070*/  FADD.FTZ R108, -R112.reuse, R117 ;  /* 0x00000075706c7221 */ /* 0x041fe20000010100 */
[----:B------:R-:W-:Y:S01]  /*1080*/  HADD2.F32 R109, -RZ, R116.H0_H0 ;  /* 0x20000074ff6d7230 */ /* 0x000fe20000004100 */
[----:B------:R-:W-:Y:S01]  /*1090*/  IMAD.MOV.U32 R111, RZ, RZ, R47 ;  /* 0x000000ffff6f7224 */ /* 0x000fe200078e002f */
[----:B------:R-:W-:Y:S01]  /*10a0*/  HADD2.F32 R121, -RZ, R121.H0_H0 ;  /* 0x20000079ff797230 */ /* 0x000fe20000004100 */
[----:B------:R-:W-:Y:S01]  /*10b0*/  FADD.FTZ R118, -R112, R119 ;  /* 0x0000007770767221 */ /* 0x000fe20000010100 */
[----:B------:R-:W-:Y:S01]  /*10c0*/  HADD2.F32 R119, -RZ, R169.H0_H0 ;  /* 0x200000a9ff777230 */ /* 0x000fe20000004100 */
[C---:B------:R-:W-:Y:S01]  /*10d0*/  FMUL.FTZ R47, R175.reuse, R46 ;  /* 0x0000002eaf2f7220 */ /* 0x040fe20000410000 */
[----:B------:R-:W-:Y:S01]  /*10e0*/  HADD2.F32 R111, -RZ, R111.H0_H0 ;  /* 0x2000006fff6f7230 */ /* 0x000fe20000004100 */
[----:B------:R-:W-:-:S02]  /*10f0*/  FMUL.FTZ R46, R175, R108 ;  /* 0x0000006caf2e7220 */ /* 0x000fc40000410000 */
[----:B------:R-:W-:Y:S02]  /*1100*/  FMUL.FTZ R116, R5, R110 ;  /* 0x0000006e05747220 */ /* 0x000fe40000410000 */
[----:B------:R-:W-:Y:S02]  /*1110*/  FADD.FTZ R120, -R112, R109 ;  /* 0x0000006d70787221 */ /* 0x000fe40000010100 */
[----:B------:R-:W-:Y:S02]  /*1120*/  FMUL.FTZ R117, R175, R118 ;  /* 0x00000076af757220 */ /* 0x000fe40000410000 */
[----:B------:R-:W-:Y:S02]  /*1130*/  FADD.FTZ R85, R85, R119 ;  /* 0x0000007755557221 */ /* 0x000fe40000010000 */
[-C--:B------:R-:W-:Y:S02]  /*1140*/  FFMA.FTZ R105, R46, R119.reuse, R105 ;  /* 0x000000772e697223 */ /* 0x080fe40000010069 */
[----:B------:R-:W-:-:S02]  /*1150*/  FMUL.FTZ R119, R6, R119 ;  /* 0x0000007706777220 */ /* 0x000fc40000410000 */
[----:B------:R-:W-:Y:S02]  /*1160*/  FADD.FTZ R108, RZ, R116 ;  /* 0x00000074ff6c7221 */ /* 0x000fe40000010000 */
[----:B------:R-:W-:Y:S02]  /*1170*/  FFMA.FTZ R109, R47, R116, RZ ;  /* 0x000000742f6d7223 */ /* 0x000fe400000100ff */
        /* <DEDUP_REMOVED lines=13> */
[----:B------:R-:W-:Y:S02]  /*1250*/  FADD.FTZ R181, R108, R121 ;  /* 0x000000796cb57221 */ /* 0x000fe40000010000 */
[----:B------:R-:W-:Y:S02]  /*1260*/  FFMA.FTZ R169, R120, R121, R109 ;  /* 0x0000007978a97223 */ /* 0x000fe4000001006d */
.L_x_1450:
[----:B------:R-:W-:Y:S05]  /*1270*/  BSYNC B1 ;  /* 0x0000000000017941 */ /* 0x000fea0003800000 */
.L_x_1449:
        /* <DEDUP_REMOVED lines=20> */
[--C-:B------:R-:W-:Y:S01]  /*13c0*/  IMAD.MOV.U32 R109, RZ, RZ, R111.reuse ;  /* 0x000000ffff6d7224 */ /* 0x100fe200078e006f */
[----:B------:R-:W-:Y:S01]  /*13d0*/  SHF.R.U64 R127, R110, 0x10, R111 ;  /* 0x000000106e7f7819 */ /* 0x000fe2000000126f */
[----:B------:R-:W-:Y:S01]  /*13e0*/  HADD2.F32 R110, -RZ, R125.H0_H0 ;  /* 0x2000007dff6e7230 */ /* 0x000fe20000004100 */
[C---:B------:R-:W-:Y:S01]  /*13f0*/  FADD.FTZ R122, -R128.reuse, R122 ;  /* 0x0000007a807a7221 */ /* 0x040fe20000010100 */
[----:B------:R-:W-:Y:S01]  /*1400*/  HADD2.F32 R108, -RZ, R108.H0_H0 ;  /* 0x2000006cff6c7230 */ /* 0x000fe20000004100 */
[C---:B0-----:R-:W-:Y:S01]  /*1410*/  FADD.FTZ R112, -R128.reuse, R123 ;  /* 0x0000007b80707221 */ /* 0x041fe20000010100 */
[----:B------:R-:W-:Y:S01]  /*1420*/  HADD2.F32 R113, -RZ, R124.H0_H0 ;  /* 0x2000007cff717230 */ /* 0x000fe20000004100 */
[----:B------:R-:W-:Y:S01]  /*1430*/  FADD.FTZ R110, -R128, R110 ;  /* 0x0000006e806e7221 */ /* 0x000fe20000010100 */
[----:B------:R-:W-:Y:S01]  /*1440*/  HADD2.F32 R127, -RZ, R127.H0_H0 ;  /* 0x2000007fff7f7230 */ /* 0x000fe20000004100 */
[C---:B------:R-:W-:Y:S01]  /*1450*/  FMUL.FTZ R123, R175.reuse, R122 ;  /* 0x0000007aaf7b7220 */ /* 0x040fe20000410000 */
[----:B------:R-:W-:Y:S01]  /*1460*/  SHF.R.U32.HI R129, RZ, 0x10, R111 ;  /* 0x00000010ff817819 */ /* 0x000fe2000001166f */
[----:B------:R-:W-:Y:S01]  /*1470*/  FMUL.FTZ R122, R175, R110 ;  /* 0x0000006eaf7a7220 */ /* 0x000fe20000410000 */
[----:B------:R-:W-:Y:S01]  /*1480*/  HADD2.F32 R109, -RZ, R109.H0_H0 ;  /* 0x2000006dff6d7230 */ /* 0x000fe20000004100 */
[----:B------:R-:W-:-:S02]  /*1490*/  FMUL.FTZ R124, R9, R108 ;  /* 0x0000006c097c7220 */ /* 0x000fc40000410000 */
[----:B------:R-:W-:Y:S01]  /*14a0*/  FADD.FTZ R128, -R128, R113 ;  /* 0x0000007180807221 */ /* 0x000fe20000010100 */
[----:B------:R-:W-:Y:S01]  /*14b0*/  HADD2.F32 R129, -RZ, R129.H0_H0 ;  /* 0x20000081ff817230 */ /* 0x000fe20000004100 */
[----:B------:R-:W-:Y:S02]  /*14c0*/  FADD.FTZ R80, R80, R108 ;  /* 0x0000006c50507221 */ /* 0x000fe40000010000 */
[----:B------:R-:W-:Y:S02]  /*14d0*/  FFMA.FTZ R100, R123, R108, R100 ;  /* 0x0000006c7b647223 */ /* 0x000fe40000010064 */
        /* <DEDUP_REMOVED lines=19> */
.L_x_1452:
[----:B------:R-:W-:Y:S05]  /*1610*/  BSYNC B1 ;  /* 0x0000000000017941 */ /* 0x000fea0003800000 */
.L_x_1451:
        /* <DEDUP_REMOVED lines=21> */
[----:B------:R-:W-:Y:S01]  /*1770*/  HADD2.F32 R131, -RZ, R131.H0_H0 ;  /* 0x20000083ff837230 */ /* 0x000fe20000004100 */
[C---:B------:R-:W-:Y:S01]  /*1780*/  FADD.FTZ R110, -R132.reuse, R133 ;  /* 0x00000085846e7221 */ /* 0x040fe20000010100 */
[----:B------:R-:W-:Y:S01]  /*1790*/  HADD2.F32 R108, -RZ, R108.H0_H0 ;  /* 0x2000006cff6c7230 */ /* 0x000fe20000004100 */
[C---:B------:R-:W-:Y:S01]  /*17a0*/  FADD.FTZ R130, -R132.reuse, R183 ;  /* 0x000000b784827221 */ /* 0x040fe20000010100 */
[----:B------:R-:W-:Y:S01]  /*17b0*/  HADD2.F32 R135, -RZ, R135.H0_H0 ;  /* 0x20000087ff877230 */ /* 0x000fe20000004100 */
[--C-:B------:R-:W-:Y:S01]  /*17c0*/  IMAD.MOV.U32 R109, RZ, RZ, R111.reuse ;  /* 0x000000ffff6d7224 */ /* 0x100fe200078e006f */
[----:B------:R-:W-:Y:S01]  /*17d0*/  SHF.R.U32.HI R137, RZ, 0x10, R111 ;  /* 0x00000010ff897819 */ /* 0x000fe2000001166f */
[----:B------:R-:W-:-:S02]  /*17e0*/  FADD.FTZ R136, -R132, R131 ;  /* 0x0000008384887221 */ /* 0x000fc40000010100 */
[----:B0-----:R-:W-:Y:S01]  /*17f0*/  FADD.FTZ R112, -R132, R185 ;  /* 0x000000b984707221 */ /* 0x001fe20000010100 */
[----:B------:R-:W-:Y:S01]  /*1800*/  HADD2.F32 R109, -RZ, R109.H0_H0 ;  /* 0x2000006dff6d7230 */ /* 0x000fe20000004100 */
[C---:B------:R-:W-:Y:S01]  /*1810*/  FMUL.FTZ R131, R175.reuse, R110 ;  /* 0x0000006eaf837220 */ /* 0x040fe20000410000 */
[----:B------:R-:W-:Y:S01]  /*1820*/  HADD2.F32 R137, -RZ, R137.H0_H0 ;  /* 0x20000089ff897230 */ /* 0x000fe20000004100 */
[----:B------:R-:W-:Y:S02]  /*1830*/  FMUL.FTZ R130, R175, R130 ;  /* 0x00000082af827220 */ /* 0x000fe40000410000 */
[-C--:B------:R-:W-:Y:S02]  /*1840*/  FMUL.FTZ R132, R13, R108.reuse ;  /* 0x0000006c0d847220 */ /* 0x080fe40000410000 */
[----:B------:R-:W-:Y:S02]  /*1850*/  FADD.FTZ R76, R76, R108 ;  /* 0x0000006c4c4c7221 */ /* 0x000fe40000010000 */
[----:B------:R-:W-:-:S02]  /*1860*/  FFMA.FTZ R96, R131, R108, R96 ;  /* 0x0000006c83607223 */ /* 0x000fc40000010060 */
[----:B------:R-:W-:Y:S02]  /*1870*/  FMUL.FTZ R133, R175, R112 ;  /* 0x00000070af857220 */ /* 0x000fe40000410000 */
[----:B------:R-:W-:Y:S02]  /*1880*/  FADD.FTZ R77, R77, R135 ;  /* 0x000000874d4d7221 */ /* 0x000fe40000010000 */
[-C--:B------:R-:W-:Y:S02]  /*1890*/  FFMA.FTZ R97, R130, R135.reuse, R97 ;  /* 0x0000008782617223 */ /* 0x080fe40000010061 */
        /* <DEDUP_REMOVED lines=16> */
.L_x_1454:
[----:B------:R-:W-:Y:S05]  /*19a0*/  BSYNC B1 ;  /* 0x0000000000017941 */ /* 0x000fea0003800000 */
.L_x_1453:
        /* <DEDUP_REMOVED lines=56> */
.L_x_1456:
[----:B------:R-:W-:Y:S05]  /*1d30*/  BSYNC B1 ;  /* 0x0000000000017941 */ /* 0x000fea0003800000 */
.L_x_1455:
        /* <DEDUP_REMOVED lines=24> */
[C---:B------:R-:W-:Y:S01]  /*1ec0*/  FADD.FTZ R110, -R151.reuse, R110 ;  /* 0x0000006e976e7221 */ /* 0x040fe20000010100 */
[----:B------:R-:W-:Y:S01]  /*1ed0*/  HADD2.F32 R149, -RZ, R149.H0_H0 ;  /* 0x20000095ff957230 */ /* 0x000fe20000004100 */
[----:B------:R-:W-:Y:S01]  /*1ee0*/  FADD.FTZ R168, -R151, R146 ;  /* 0x0000009297a87221 */ /* 0x000fe20000010100 */
[----:B------:R-:W-:Y:S01]  /*1ef0*/  SHF.R.U32.HI R111, RZ, 0x10, R111 ;  /* 0x00000010ff6f7819 */ /* 0x000fe2000001166f */
[C---:B------:R-:W-:Y:S01]  /*1f00*/  FMUL.FTZ R147, R175.reuse, R114 ;  /* 0x00000072af937220 */ /* 0x040fe20000410000 */
[----:B------:R-:W-:Y:S01]  /*1f10*/  HADD2.F32 R109, -RZ, R109.H0_H0 ;  /* 0x2000006dff6d7230 */ /* 0x000fe20000004100 */
[----:B------:R-:W-:-:S02]  /*1f20*/  FMUL.FTZ R146, R175, R110 ;  /* 0x0000006eaf927220 */ /* 0x000fc40000410000 */
[-C--:B------:R-:W-:Y:S01]  /*1f30*/  FMUL.FTZ R148, R21, R108.reuse ;  /* 0x0000006c15947220 */ /* 0x080fe20000410000 */
[----:B------:R-:W-:Y:S01]  /*1f40*/  HADD2.F32 R114, -RZ, R111.H0_H0 ;  /* 0x2000006fff727230 */ /* 0x000fe20000004100 */
        /* <DEDUP_REMOVED lines=21> */
.L_x_1448:
[----:B------:R-:W-:Y:S05]  /*20a0*/  BSYNC B0 ;  /* 0x0000000000007941 */ /* 0x000fea0003800000 */
.L_x_1434:
[----:B------:R-:W-:Y:S02]  /*20b0*/  LOP3.LUT P3, RZ, R45, 0xff, RZ, 0xc0, !PT ;  /* 0x000000ff2dff7812 */ /* 0x000fe4000786c0ff */
[----:B------:R-:W-:-:S04]  /*20c0*/  SHF.R.U32.HI R110, RZ, 0x5, R0 ;  /* 0x00000005ff6e7819 */ /* 0x000fc80000011600 */
[----:B------:R-:W-:-:S07]  /*20d0*/  LOP3.LUT R180, R110, 0x7fffffc, RZ, 0xc0, !PT ;  /* 0x07fffffc6eb47812 */ /* 0x000fce00078ec0ff */
[----:B------:R-:W-:Y:S02]  /*20e0*/  @!P3 IADD3 R180, R180, 0x4, RZ ;  /* 0x00000004b4b4b810 */ /* 0x000fe40007ffe0ff */
[----:B------:R-:W-:Y:S01]  /*20f0*/  LOP3.LUT P3, RZ, R0, 0x1f, RZ, 0xc0, !PT ;  /* 0x0000001f00ff7812 */ /* 0x000fe2000786c0ff */
[----:B------:R-:W-:Y:S10]  /*2100*/  BRA.DIV ~URZ, `(.L_x_1457) ;  /* 0x00002fa27f007947 */ /* 0x000ff4000b800000 */
[----:B------:R1:W2:Y:S02]  /*2110*/  SHFL.DOWN PT, R112, R181, 0x10, 0x1f ;  /* 0x0a001f00b5707f89 */ /* 0x0002a400000e0000 */
.L_x_1553:
        /* <DEDUP_REMOVED lines=18> */
.L_x_1554:
[----:B------:R-:W-:Y:S01]  /*2240*/  @!P3 LOP3.LUT R109, R110, 0x3, RZ, 0xc0, !PT ;  /* 0x000000036e6db812 */ /* 0x000fe200078ec0ff */
[----:B---3--:R-:W-:Y:S01]  /*2250*/  FADD.FTZ R168, R168, R113 ;  /* 0x00000071a8a87221 */ /* 0x008fe20000010000 */
[----:B------:R-:W-:Y:S01]  /*2260*/  WARPSYNC 0xffffffff ;  /* 0xffffffff00007948 */ /* 0x000fe20003800000 */
[----:B0-----:R-:W-:Y:S01]  /*2270*/  FADD.FTZ R169, R108, R115 ;  /* 0x000000736ca97221 */ /* 0x001fe20000010000 */
[----:B-1----:R-:W-:Y:S01]  /*2280*/  @!P3 IADD3 R181, R180, R109, RZ ;  /* 0x0000006db4b5b210 */ /* 0x002fe20007ffe0ff */
[----:B------:R-:W-:Y:S01]  /*2290*/  BSSY B0, `(.L_x_1459) ;  /* 0x000009f000007945 */ /* 0x000fe20003800000 */
[----:B------:R-:W-:-:S03]  /*22a0*/  LOP3.LUT P4, RZ, R2, 0xffffff80, RZ, 0xc0, !PT ;  /* 0xffffff8002ff7812 */ /* 0x000fc6000788c0ff */
        /* <DEDUP_REMOVED lines=25> */
[----:B------:R-:W-:-:S10]  /*2440*/  HFMA2.MMA R109, -RZ, RZ, 0, 4.76837158203125e-07 ;  /* 0x00000008ff6d7435 */ /* 0x000fd400000001ff */
[----:B------:R-:W-:-:S06]  /*2450*/  IMAD.WIDE.U32 R108, R112, R109, c[0x0][0x170] ;  /* 0x00005c00706c7625 */ /* 0x000fcc00078e006d */
[----:B------:R-:W2:Y:S02]  /*2460*/  LDG.E.64 R108, [R108.64] ;  /* 0x000000046c6c7981 */ /* 0x000ea4000c1e1b00 */
[C-C-:B--2---:R-:W-:Y:S02]  /*2470*/  SHF.R.U64 R177, R108.reuse, 0x10, R109.reuse ;  /* 0x000000106cb17819 */ /* 0x144fe4000000126d */
[--C-:B------:R-:W-:Y:S02]  /*2480*/  SHF.R.U32.HI R110, RZ, 0x10, R109.reuse ;  /* 0x00000010ff6e7819 */ /* 0x100fe4000001166d */
[----:B------:R-:W-:Y:S02]  /*2490*/  PRMT R176, R108, 0x5410, R109 ;  /* 0x000054106cb07816 */ /* 0x000fe4000000006d */
[----:B------:R-:W-:Y:S02]  /*24a0*/  PRMT R177, R177, 0x5410, R110 ;  /* 0x00005410b1b17816 */ /* 0x000fe4000000006e */
.L_x_1462:
[----:B------:R-:W-:Y:S05]  /*24b0*/  BSYNC B1 ;  /* 0x0000000000017941 */ /* 0x000fea0003800000 */
.L_x_1461:
        /* <DEDUP_REMOVED lines=10> */
.L_x_1464:
        /* <DEDUP_REMOVED lines=9> */
[----:B------:R-:W-:-:S05]  /*25f0*/  @P4 HADD2.F32 R109, -RZ, R164.H0_H0 ;  /* 0x200000a4ff6d4230 */ /* 0x000fca0000004100 */
[----:B------:R-:W-:Y:S02]  /*2600*/  @P4 FADD.FTZ R108, R108, R109 ;  /* 0x0000006d6c6c4221 */ /* 0x000fe40000010000 */
.L_x_1465:
[----:B------:R-:W-:Y:S05]  /*2610*/  BSYNC B1 ;  /* 0x0000000000017941 */ /* 0x000fea0003800000 */
.L_x_1463:
[----:B------:R-:W-:Y:S01]  /*2620*/  ISETP.NE.U32.AND P5, PT, RZ, c[0x0][0x258], PT ;  /* 0x00009600ff007a0c */ /* 0x000fe20003fa5070 */
[----:B------:R-:W-:Y:S01]  /*2630*/  @P3 FMUL.FTZ R109, R108, c[0x0][0x1ec] ;  /* 0x00007b006c6d3a20 */ /* 0x000fe20000410000 */
[----:B------:R-:W-:Y:S01]  /*2640*/  @P3 HADD2.F32 R110, -RZ, R176.H0_H0 ;  /* 0x200000b0ff6e3230 */ /* 0x000fe20000004100 */
[----:B------:R-:W-:Y:S01]  /*2650*/  BSSY B1, `(.L_x_1466) ;  /* 0x0000016000017945 */ /* 0x000fe20003800000 */
[----:B------:R-:W-:Y:S01]  /*2660*/  ISETP.NE.AND.EX P5, PT, RZ, c[0x0][0x25c], PT, P5 ;  /* 0x00009700ff007a0c */ /* 0x000fe20003fa5350 */
[----:B------:R-:W-:Y:S02]  /*2670*/  @P3 FMUL.FTZ R111, R25, R109 ;  /* 0x0000006d196f3220 */ /* 0x000fe40000410000 */
[----:B------:R-:W-:-:S03]  /*2680*/  @P3 FFMA.FTZ R64, R109, R110, R64 ;  /* 0x0000006e6d403223 */ /* 0x000fc60000010040 */
[----:B------:R-:W-:-:S04]  /*2690*/  @P3 F2FP.PACK_AB R111, RZ, R111 ;  /* 0x0000006fff6f323e */ /* 0x000fc800000000ff */
[----:B------:R-:W-:-:S03]  /*26a0*/  @P3 PRMT R155, R111, 0x7610, R155 ;  /* 0x000076106f9b3816 */ /* 0x000fc6000000009b */
        /* <DEDUP_REMOVED lines=8> */
.L_x_1467:
[----:B------:R-:W-:-:S04]  /*2730*/  ISETP.NE.AND P6, PT, R4, RZ, PT ;  /* 0x000000ff0400720c */ /* 0x000fc80003fc5270 */
[----:B------:R-:W-:-:S05]  /*2740*/  FSEL R109, R113, RZ, !P6 ;  /* 0x000000ff716d7208 */ /* 0x000fca0007000000 */
[----:B------:R-:W-:Y:S01]  /*2750*/  FFMA.FTZ R108, R46, R114, R109 ;  /* 0x000000722e6c7223 */ /* 0x000fe2000001006d */
[----:B------:R-:W-:-:S03]  /*2760*/  @P4 SHF.R.U64 R109, R164, 0x10, R165 ;  /* 0x00000010a46d4819 */ /* 0x000fc600000012a5 */
[----:B------:R-:W-:Y:S02]  /*2770*/  FADD.FTZ R108, R119, -R108 ;  /* 0x8000006c776c7221 */ /* 0x000fe40000010000 */
[----:B------:R-:W-:Y:S02]  /*2780*/  @P4 HADD2.F32 R109, -RZ, R109.H0_H0 ;  /* 0x2000006dff6d4230 */ /* 0x000fe40000004100 */
[----:B------:R-:W-:-:S04]  /*2790*/  FMUL.FTZ R108, R175, R108 ;  /* 0x0000006caf6c7220 */ /* 0x000fc80000410000 */
[----:B------:R-:W-:Y:S02]  /*27a0*/  @P4 FADD.FTZ R108, R108, R109 ;  /* 0x0000006d6c6c4221 */ /* 0x000fe40000010000 */
.L_x_1468:
[----:B------:R-:W-:Y:S05]  /*27b0*/  BSYNC B1 ;  /* 0x0000000000017941 */ /* 0x000fea0003800000 */
.L_x_1466:
[----:B------:R-:W-:Y:S01]  /*27c0*/  @P3 FMUL.FTZ R109, R108, c[0x0][0x1ec] ;  /* 0x00007b006c6d3a20 */ /* 0x000fe20000410000 */
[----:B------:R-:W-:Y:S01]  /*27d0*/  @P5 F2FP.PACK_AB R111, RZ, R108 ;  /* 0x0000006cff6f523e */ /* 0x000fe200000000ff */
[----:B------:R-:W-:Y:S01]  /*27e0*/  @P3 HADD2.F32 R108, -RZ, R177.H0_H0 ;  /* 0x200000b1ff6c3230 */ /* 0x000fe20000004100 */
[----:B------:R-:W-:Y:S01]  /*27f0*/  BSSY B1, `(.L_x_1469) ;  /* 0x0000012000017945 */ /* 0x000fe20003800000 */
[----:B------:R-:W-:Y:S01]  /*2800*/  @P3 FMUL.FTZ R110, R26, R109 ;  /* 0x0000006d1a6e3220 */ /* 0x000fe20000410000 */
[----:B------:R-:W-:Y:S02]  /*2810*/  @P5 PRMT R166, R111, 0x7610, R166 ;  /* 0x000076106fa65816 */ /* 0x000fe400000000a6 */
[----:B------:R-:W-:Y:S02]  /*2820*/  @P3 FFMA.FTZ R65, R109, R108, R65 ;  /* 0x0000006c6d413223 */ /* 0x000fe40000010041 */
[----:B------:R-:W-:-:S04]  /*2830*/  @P3 F2FP.PACK_AB R110, RZ, R110 ;  /* 0x0000006eff6e323e */ /* 0x000fc800000000ff */
[----:B------:R-:W-:Y:S01]  /*2840*/  @P3 PRMT R167, R110, 0x7610, R167 ;  /* 0x000076106ea73816 */ /* 0x000fe200000000a7 */
[----:B------:R-:W-:Y:S05]  /*2850*/  @P2 BRA `(.L_x_1470) ;  /* 0x0000004000002947 */ /* 0x000fea0003800000 */
[----:B------:R-:W-:Y:S01]  /*2860*/  IMAD.MOV.U32 R108, RZ, RZ, RZ ;  /* 0x000000ffff6c7224 */ /* 0x000fe200078e00ff */
[----:B------:R-:W-:Y:S05]  /*2870*/  @!P4 BRA `(.L_x_1471) ;  /* 0x000000900000c947 */ /* 0x000fea0003800000 */
[----:B------:R-:W-:Y:S01]  /*2880*/  HADD2.F32 R108, -RZ, R165.H0_H0 ;  /* 0x200000a5ff6c7230 */ /* 0x000fe20000004100 */
[----:B------:R-:W-:Y:S05]  /*2890*/  BRA `(.L_x_1471) ;  /* 0x0000007000007947 */ /* 0x000fea0003800000 */
.L_x_1470:
[----:B------:R-:W-:-:S04]  /*28a0*/  ISETP.NE.AND P6, PT, R4, RZ, PT ;  /* 0x000000ff0400720c */ /* 0x000fc80003fc5270 */
[----:B------:R-:W-:-:S05]  /*28b0*/  FSEL R109, R113, RZ, !P6 ;  /* 0x000000ff716d7208 */ /* 0x000fca0007000000 */
[----:B------:R-:W-:-:S04]  /*28c0*/  FFMA.FTZ R109, R117, R114, R109 ;  /* 0x00000072756d7223 */ /* 0x000fc8000001006d */
[----:B------:R-:W-:Y:S01]  /*28d0*/  FADD.FTZ R108, R118, -R109 ;  /* 0x8000006d766c7221 */ /* 0x000fe20000010000 */
[----:B------:R-:W-:-:S03]  /*28e0*/  @P4 HADD2.F32 R109, -RZ, R165.H0_H0 ;  /* 0x200000a5ff6d4230 */ /* 0x000fc60000004100 */
[----:B------:R-:W-:-:S04]  /*28f0*/  FMUL.FTZ R108, R175, R108 ;  /* 0x0000006caf6c7220 */ /* 0x000fc80000410000 */
[----:B------:R-:W-:Y:S02]  /*2900*/  @P4 FADD.FTZ R108, R108, R109 ;  /* 0x0000006d6c6c4221 */ /* 0x000fe40000010000 */
.L_x_1471:
[----:B------:R-:W-:Y:S05]  /*2910*/  BSYNC B1 ;  /* 0x0000000000017941 */ /* 0x000fea0003800000 */
.L_x_1469:
[----:B------:R-:W-:Y:S01]  /*2920*/  @P3 FMUL.FTZ R109, R108, c[0x0][0x1ec] ;  /* 0x00007b006c6d3a20 */ /* 0x000fe20000410000 */
[----:B------:R-:W-:Y:S01]  /*2930*/  @P5 F2FP.PACK_AB R111, RZ, R108 ;  /* 0x0000006cff6f523e */ /* 0x000fe200000000ff */
[----:B------:R-:W-:Y:S01]  /*2940*/  @P3 HADD2.F32 R108, -RZ, R176.H1_H1 ;  /* 0x300000b0ff6c3230 */ /* 0x000fe20000004100 */
[----:B------:R-:W-:Y:S01]  /*2950*/  BSSY B1, `(.L_x_1472) ;  /* 0x0000014000017945 */ /* 0x000fe20003800000 */
[----:B------:R-:W-:Y:S01]  /*2960*/  @P3 FMUL.FTZ R110, R27, R109 ;  /* 0x0000006d1b6e3220 */ /* 0x000fe20000410000 */
[----:B------:R-:W-:Y:S02]  /*2970*/  @P5 PRMT R170, R111, 0x7610, R170 ;  /* 0x000076106faa5816 */ /* 0x000fe400000000aa */
[----:B------:R-:W-:Y:S02]  /*2980*/  @P3 FFMA.FTZ R66, R109, R108, R66 ;  /* 0x0000006c6d423223 */ /* 0x000fe40000010042 */
[----:B------:R-:W-:-:S04]  /*2990*/  @P3 F2FP.PACK_AB R110, RZ, R110 ;  /* 0x0000006eff6e323e */ /* 0x000fc800000000ff */
[----:B------:R-:W-:Y:S01]  /*29a0*/  @P3 PRMT R171, R110, 0x7610, R171 ;  /* 0x000076106eab3816 */ /* 0x000fe200000000ab */
[----:B------:R-:W-:Y:S05]  /*29b0*/  @P2 BRA `(.L_x_1473) ;  /* 0x0000005000002947 */ /* 0x000fea0003800000 */
[----:B------:R-:W-:Y:S01]  /*29c0*/  HFMA2.MMA R108, -RZ, RZ, 0, 0 ;  /* 0x00000000ff6c7435 */ /* 0x000fe200000001ff */
[----:B------:R-:W-:Y:S05]  /*29d0*/  @!P4 BRA `(.L_x_1474) ;  /* 0x000000b00000c947 */ /* 0x000fea0003800000 */
[----:B------:R-:W-:-:S05]  /*29e0*/  SHF.R.U32.HI R108, RZ, 0x10, R165 ;  /* 0x00000010ff6c7819 */ /* 0x000fca00000116a5 */
[----:B------:R-:W-:Y:S01]  /*29f0*/  HADD2.F32 R108, -RZ, R108.H0_H0 ;  /* 0x2000006cff6c7230 */ /* 0x000fe20000004100 */
[----:B------:R-:W-:Y:S05]  /*2a00*/  BRA `(.L_x_1474) ;  /* 0x0000008000007947 */ /* 0x000fea0003800000 */
.L_x_1473:
[----:B------:R-:W-:-:S04]  /*2a10*/  ISETP.NE.AND P6, PT, R4, RZ, PT ;  /* 0x000000ff0400720c */ /* 0x000fc80003fc5270 */
[----:B------:R-:W-:-:S05]  /*2a20*/  FSEL R109, R113, RZ, !P6 ;  /* 0x000000ff716d7208 */ /* 0x000fca0007000000 */
[----:B------:R-:W-:Y:S01]  /*2a30*/  FFMA.FTZ R108, R120, R114, R109 ;  /* 0x00000072786c7223 */ /* 0x000fe2000001006d */
[----:B------:R-:W-:-:S03]  /*2a40*/  @P4 SHF.R.U32.HI R109, RZ, 0x10, R165 ;  /* 0x00000010ff6d4819 */ /* 0x000fc600000116a5 */
[----:B------:R-:W-:Y:S02]  /*2a50*/  FADD.FTZ R108, R121, -R108 ;  /* 0x8000006c796c7221 */ /* 0x000fe40000010000 */
[----:B------:R-:W-:Y:S02]  /*2a60*/  @P4 HADD2.F32 R109, -RZ, R109.H0_H0 ;  /* 0x2000006dff6d4230 */ /* 0x000fe40000004100 */
[----:B------:R-:W-:-:S04]  /*2a70*/  FMUL.FTZ R108, R175, R108 ;  /* 0x0000006caf6c7220 */ /* 0x000fc80000410000 */
[----:B------:R-:W-:Y:S02]  /*2a80*/  @P4 FADD.FTZ R108, R108, R109 ;  /* 0x0000006d6c6c4221 */ /* 0x000fe40000010000 */
.L_x_1474:
[----:B------:R-:W-:Y:S05]  /*2a90*/  BSYNC B1 ;  /* 0x0000000000017941 */ /* 0x000fea0003800000 */
.L_x_1472:
[----:B------:R-:W-:Y:S01]  /*2aa0*/  @P3 FMUL.FTZ R115, R108, c[0x0][0x1ec] ;  /* 0x00007b006c733a20 */ /* 0x000fe20000410000 */
[----:B------:R-:W-:Y:S02]  /*2ab0*/  @P5 F2FP.PACK_AB R108, RZ, R108 ;  /* 0x0000006cff6c523e */ /* 0x000fe400000000ff */
[----:B------:R-:W-:Y:S01]  /*2ac0*/  IADD3 R174, R174, 0x80, RZ ;  /* 0x00000080aeae7810 */ /* 0x000fe20007ffe0ff */
[----:B------:R-:W-:Y:S01]  /*2ad0*/  @P3 FMUL.FTZ R109, R28, R115 ;  /* 0x000000731c6d3220 */ /* 0x000fe20000410000 */
[----:B------:R-:W-:-:S04]  /*2ae0*/  @P5 PRMT R173, R108, 0x7610, R173 ;  /* 0x000076106cad5816 */ /* 0x000fc800000000ad */
[----:B------:R-:W-:Y:S01]  /*2af0*/  @P3 F2FP.PACK_AB R179, RZ, R109 ;  /* 0x0000006dffb3323e */ /* 0x000fe200000000ff */
        /* <DEDUP_REMOVED lines=9> */
.L_x_1475:
[----:B------:R-:W-:Y:S01]  /*2b90*/  BSSY B1, `(.L_x_1476) ;  /* 0x000000c000017945 */ /* 0x000fe20003800000 */
[----:B------:R-:W-:Y:S01]  /*2ba0*/  @P3 HADD2.F32 R168, -RZ, R177.H1_H1 ;  /* 0x300000b1ffa83230 */ /* 0x000fe20000004100 */
        /* <DEDUP_REMOVED lines=10> */
.L_x_1477:
[----:B------:R-:W-:Y:S05]  /*2c50*/  BSYNC B1 ;  /* 0x0000000000017941 */ /* 0x000fea0003800000 */
.L_x_1476:
[----:B------:R-:W-:Y:S01]  /*2c60*/  @P3 FFMA.FTZ R67, R115, R168, R67 ;  /* 0x000000a873433223 */ /* 0x000fe20000010043 */
[----:B------:R-:W-:Y:S02]  /*2c70*/  IADD3 R112, R112, 0x80, RZ ;  /* 0x0000008070707810 */ /* 0x000fe40007ffe0ff */
.L_x_1460:
[----:B------:R-:W-:Y:S05]  /*2c80*/  BSYNC B0 ;  /* 0x0000000000007941 */ /* 0x000fea0003800000 */
.L_x_1459:
        /* <DEDUP_REMOVED lines=10> */
[C-C-:B--2---:R-:W-:Y:S02]  /*2d30*/  SHF.R.U64 R177, R108.reuse, 0x10, R109.reuse ;  /* 0x000000106cb17819 */ /* 0x144fe4000000126d */
[--C-:B------:R-:W-:Y:S02]  /*2d40*/  SHF.R.U32.HI R110, RZ, 0x10, R109.reuse ;  /* 0x00000010ff6e7819 */ /* 0x100fe4000001166d */
[----:B------:R-:W-:Y:S02]  /*2d50*/  PRMT R176, R108, 0x5410, R109 ;  /* 0x000054106cb07816 */ /* 0x000fe4000000006d */
[----:B------:R-:W-:Y:S02]  /*2d60*/  PRMT R177, R177, 0x5410, R110 ;  /* 0x00005410b1b17816 */ /* 0x000fe4000000006e */
.L_x_1481:
[----:B------:R-:W-:Y:S05]  /*2d70*/  BSYNC B1 ;  /* 0x0000000000017941 */ /* 0x000fea0003800000 */
.L_x_1480:
[----:B------:R-:W-:Y:S01]  /*2d80*/  BSSY B1, `(.L_x_1482) ;  /* 0x0000013000017945 */ /* 0x000fe20003800000 */
[----:B------:R-:W-:Y:S05]  /*2d90*/  @P2 BRA `(.L_x_1483) ;  /* 0x0000008000002947 */ /* 0x000fea0003800000 */
[----:B------:R-:W-:Y:S01]  /*2da0*/  ULDC.64 UR6, c[0x0][0x218] ;  /* 0x0000860000067ab9 */ /* 0x000fe20000000a00 */
[----:B------:R-:W-:Y:S01]  /*2db0*/  HFMA2.MMA R108, -RZ, RZ, 0, 0 ;  /* 0x00000000ff6c7435 */ /* 0x000fe200000001ff */
[----:B------:R-:W-:-:S04]  /*2dc0*/  UISETP.NE.U32.AND UP0, UPT, URZ, UR6, UPT ;  /* 0x000000063f00728c */ /* 0x000fc8000bf05070 */
[----:B------:R-:W-:-:S06]  /*2dd0*/  UISETP.NE.AND.EX UP0, UPT, URZ, UR7, UPT, UP0 ;  /* 0x000000073f00728c */ /* 0x000fcc000bf05300 */
[----:B------:R-:W-:-:S13]  /*2de0*/  PLOP3.LUT P4, PT, PT, PT, UP0, 0x80, 0x0 ;  /* 0x000000000000781c */ /* 0x000fda0003f8f008 */
[----:B------:R-:W-:Y:S05]  /*2df0*/  @!P4 BRA `(.L_x_1484) ;  /* 0x000000b00000c947 */ /* 0x000fea0003800000 */
[----:B------:R-:W-:Y:S01]  /*2e00*/  HADD2.F32 R108, -RZ, R162.H0_H0 ;  /* 0x200000a2ff6c7230 */ /* 0x000fe20000004100 */
[----:B------:R-:W-:Y:S05]  /*2e10*/  BRA `(.L_x_1484) ;  /* 0x0000009000007947 */ /* 0x000fea0003800000 */
.L_x_1483:
        /* <DEDUP_REMOVED lines=9> */
.L_x_1484:
[----:B------:R-:W-:Y:S05]  /*2eb0*/  BSYNC B1 ;  /* 0x0000000000017941 */ /* 0x000fea0003800000 */
.L_x_1482:
[----:B------:R-:W-:Y:S01]  /*2ec0*/  ISETP.NE.U32.AND P5, PT, RZ, c[0x0][0x258], PT ;  /* 0x00009600ff007a0c */ /* 0x000fe20003fa5070 */
[----:B------:R-:W-:Y:S01]  /*2ed0*/  @P3 FMUL.FTZ R109, R108, c[0x0][0x1ec] ;  /* 0x00007b006c6d3a20 */ /* 0x000fe20000410000 */
[----:B------:R-:W-:Y:S01]  /*2ee0*/  @P3 HADD2.F32 R115, -RZ, R176.H0_H0 ;  /* 0x200000b0ff733230 */ /* 0x000fe20000004100 */
[----:B------:R-:W-:Y:S01]  /*2ef0*/  BSSY B1, `(.L_x_1485) ;  /* 0x0000014000017945 */ /* 0x000fe20003800000 */
[----:B------:R-:W-:Y:S01]  /*2f00*/  ISETP.NE.AND.EX P5, PT, RZ, c[0x0][0x25c], PT, P5 ;  /* 0x00009700ff007a0c */ /* 0x000fe20003fa5350 */
[-C--:B------:R-:W-:Y:S02]  /*2f10*/  @P3 FMUL.FTZ R110, R29, R109.reuse ;  /* 0x0000006d1d6e3220 */ /* 0x080fe40000410000 */
[----:B------:R-:W-:-:S03]  /*2f20*/  @P3 FFMA.FTZ R60, R115, R109, R60 ;  /* 0x0000006d733c3223 */ /* 0x000fc6000001003c */
[----:B------:R-:W-:-:S04]  /*2f30*/  @P3 F2FP.PACK_AB R110, RZ, R110 ;  /* 0x0000006eff6e323e */ /* 0x000fc800000000ff */
[----:B------:R-:W-:-:S03]  /*2f40*/  @P3 PRMT R155, R110, 0x7610, R155 ;  /* 0x000076106e9b3816 */ /* 0x000fc6000000009b */
[----:B------:R-:W-:-:S04]  /*2f50*/  @P5 F2FP.PACK_AB R108, RZ, R108 ;  /* 0x0000006cff6c523e */ /* 0x000fc800000000ff */
[----:B------:R-:W-:Y:S01]  /*2f60*/  @P5 PRMT R154, R108, 0x7610, R154 ;  /* 0x000076106c9a5816 */ /* 0x000fe2000000009a */
[----:B------:R-:W-:Y:S05]  /*2f70*/  @P2 BRA `(.L_x_1486) ;  /* 0x0000005000002947 */ /* 0x000fea0003800000 */
[----:B------:R-:W-:Y:S01]  /*2f80*/  IMAD.MOV.U32 R108, RZ, RZ, RZ ;  /* 0x000000ffff6c7224 */ /* 0x000fe200078e00ff */
[----:B------:R-:W-:Y:S05]  /*2f90*/  @!P4 BRA `(.L_x_1487) ;  /* 0x000000900000c947 */ /* 0x000fea0003800000 */
[----:B------:R-:W-:-:S05]  /*2fa0*/  SHF.R.U64 R108, R162, 0x10, R163 ;  /* 0x00000010a26c7819 */ /* 0x000fca00000012a3 */
[----:B------:R-:W-:Y:S01]  /*2fb0*/  HADD2.F32 R108, -RZ, R108.H0_H0 ;  /* 0x2000006cff6c7230 */ /* 0x000fe20000004100 */
[----:B------:R-:W-:Y:S05]  /*2fc0*/  BRA `(.L_x_1487) ;  /* 0x0000006000007947 */ /* 0x000fea0003800000 */
.L_x_1486:
[----:B------:R-:W-:Y:S01]  /*2fd0*/  FFMA.FTZ R108, R122, R114, R111 ;  /* 0x000000727a6c7223 */ /* 0x000fe2000001006f */
[----:B------:R-:W-:-:S03]  /*2fe0*/  @P4 SHF.R.U64 R109, R162, 0x10, R163 ;  /* 0x00000010a26d4819 */ /* 0x000fc600000012a3 */
[----:B------:R-:W-:Y:S02]  /*2ff0*/  FADD.FTZ R108, R127, -R108 ;  /* 0x8000006c7f6c7221 */ /* 0x000fe40000010000 */
[----:B------:R-:W-:Y:S02]  /*3000*/  @P4 HADD2.F32 R109, -RZ, R109.H0_H0 ;  /* 0x2000006dff6d4230 */ /* 0x000fe40000004100 */
[----:B------:R-:W-:-:S04]  /*3010*/  FMUL.FTZ R108, R175, R108 ;  /* 0x0000006caf6c7220 */ /* 0x000fc80000410000 */
[----:B------:R-:W-:Y:S02]  /*3020*/  @P4 FADD.FTZ R108, R108, R109 ;  /* 0x0000006d6c6c4221 */ /* 0x000fe40000010000 */
.L_x_1487:
[----:B------:R-:W-:Y:S05]  /*3030*/  BSYNC B1 ;  /* 0x0000000000017941 */ /* 0x000fea0003800000 */
.L_x_1485:
[----:B------:R-:W-:Y:S01]  /*3040*/  @P3 FMUL.FTZ R109, R108, c[0x0][0x1ec] ;  /* 0x00007b006c6d3a20 */ /* 0x000fe20000410000 */
[----:B------:R-:W-:Y:S01]  /*3050*/  @P5 F2FP.PACK_AB R115, RZ, R108 ;  /* 0x0000006cff73523e */ /* 0x000fe200000000ff */
[----:B------:R-:W-:Y:S01]  /*3060*/  @P3 HADD2.F32 R108, -RZ, R177.H0_H0 ;  /* 0x200000b1ff6c3230 */ /* 0x000fe20000004100 */
[----:B------:R-:W-:Y:S01]  /*3070*/  BSSY B1, `(.L_x_1488) ;  /* 0x0000010000017945 */ /* 0x000fe20003800000 */
[-C--:B------:R-:W-:Y:S01]  /*3080*/  @P3 FMUL.FTZ R110, R30, R109.reuse ;  /* 0x0000006d1e6e3220 */ /* 0x080fe20000410000 */
[----:B------:R-:W-:Y:S02]  /*3090*/  @P5 PRMT R166, R115, 0x7610, R166 ;  /* 0x0000761073a65816 */ /* 0x000fe400000000a6 */
[----:B------:R-:W-:Y:S02]  /*30a0*/  @P3 FFMA.FTZ R61, R108, R109, R61 ;  /* 0x0000006d6c3d3223 */ /* 0x000fe4000001003d */
[----:B------:R-:W-:-:S04]  /*30b0*/  @P3 F2FP.PACK_AB R110, RZ, R110 ;  /* 0x0000006eff6e323e */ /* 0x000fc800000000ff */
[----:B------:R-:W-:Y:S01]  /*30c0*/  @P3 PRMT R167, R110, 0x7610, R167 ;  /* 0x000076106ea73816 */ /* 0x000fe200000000a7 */
[----:B------:R-:W-:Y:S05]  /*30d0*/  @P2 BRA `(.L_x_1489) ;  /* 0x0000004000002947 */ /* 0x000fea0003800000 */
[----:B------:R-:W-:Y:S01]  /*30e0*/  MOV R108, RZ ;  /* 0x000000ff006c7202 */ /* 0x000fe20000000f00 */
[----:B------:R-:W-:Y:S05]  /*30f0*/  @!P4 BRA `(.L_x_1490) ;  /* 0x000000700000c947 */ /* 0x000fea0003800000 */
[----:B------:R-:W-:Y:S01]  /*3100*/  HADD2.F32 R108, -RZ, R163.H0_H0 ;  /* 0x200000a3ff6c7230 */ /* 0x000fe20000004100 */
[----:B------:R-:W-:Y:S05]  /*3110*/  BRA `(.L_x_1490) ;  /* 0x0000005000007947 */ /* 0x000fea0003800000 */
.L_x_1489:
[----:B------:R-:W-:-:S04]  /*3120*/  FFMA.FTZ R109, R125, R114, R111 ;  /* 0x000000727d6d7223 */ /* 0x000fc8000001006f */
[----:B------:R-:W-:Y:S01]  /*3130*/  FADD.FTZ R108, R126, -R109 ;  /* 0x8000006d7e6c7221 */ /* 0x000fe20000010000 */
[----:B------:R-:W-:-:S03]  /*3140*/  @P4 HADD2.F32 R109, -RZ, R163.H0_H0 ;  /* 0x200000a3ff6d4230 */ /* 0x000fc60000004100 */
[----:B------:R-:W-:-:S04]  /*3150*/  FMUL.FTZ R108, R175, R108 ;  /* 0x0000006caf6c7220 */ /* 0x000fc80000410000 */
[----:B------:R-:W-:Y:S02]  /*3160*/  @P4 FADD.FTZ R108, R108, R109 ;  /* 0x0000006d6c6c4221 */ /* 0x000fe40000010000 */
.L_x_1490:
[----:B------:R-:W-:Y:S05]  /*3170*/  BSYNC B1 ;  /* 0x0000000000017941 */ /* 0x000fea0003800000 */
.L_x_1488:
[----:B------:R-:W-:Y:S01]  /*3180*/  @P3 FMUL.FTZ R109, R108, c[0x0][0x1ec] ;  /* 0x00007b006c6d3a20 */ /* 0x000fe20000410000 */
[----:B------:R-:W-:Y:S01]  /*3190*/  @P5 F2FP.PACK_AB R115, RZ, R108 ;  /* 0x0000006cff73523e */ /* 0x000fe200000000ff */
[----:B------:R-:W-:Y:S01]  /*31a0*/  @P3 HADD2.F32 R108, -RZ, R176.H1_H1 ;  /* 0x300000b0ff6c3230 */ /* 0x000fe20000004100 */
[----:B------:R-:W-:Y:S01]  /*31b0*/  BSSY B1, `(.L_x_1491) ;  /* 0x0000012000017945 */ /* 0x000fe20003800000 */
[-C--:B------:R-:W-:Y:S01]  /*31c0*/  @P3 FMUL.FTZ R110, R31, R109.reuse ;  /* 0x0000006d1f6e3220 */ /* 0x080fe20000410000 */
[----:B------:R-:W-:Y:S02]  /*31d0*/  @P5 PRMT R170, R115, 0x7610, R170 ;  /* 0x0000761073aa5816 */ /* 0x000fe400000000aa */
[----:B------:R-:W-:Y:S02]  /*31e0*/  @P3 FFMA.FTZ R62, R108, R109, R62 ;  /* 0x0000006d6c3e3223 */ /* 0x000fe4000001003e */
[----:B------:R-:W-:-:S04]  /*31f0*/  @P3 F2FP.PACK_AB R110, RZ, R110 ;  /* 0x0000006eff6e323e */ /* 0x000fc800000000ff */
[----:B------:R-:W-:Y:S01]  /*3200*/  @P3 PRMT R171, R110, 0x7610, R171 ;  /* 0x000076106eab3816 */ /* 0x000fe200000000ab */
[----:B------:R-:W-:Y:S05]  /*3210*/  @P2 BRA `(.L_x_1492) ;  /* 0x0000005000002947 */ /* 0x000fea0003800000 */
[----:B------:R-:W-:Y:S01]  /*3220*/  IMAD.MOV.U32 R108, RZ, RZ, RZ ;  /* 0x000000ffff6c7224 */ /* 0x000fe200078e00ff */
[----:B------:R-:W-:Y:S05]  /*3230*/  @!P4 BRA `(.L_x_1493) ;  /* 0x000000900000c947 */ /* 0x000fea0003800000 */
[----:B------:R-:W-:-:S05]  /*3240*/  SHF.R.U32.HI R108, RZ, 0x10, R163 ;  /* 0x00000010ff6c7819 */ /* 0x000fca00000116a3 */
[----:B------:R-:W-:Y:S01]  /*3250*/  HADD2.F32 R108, -RZ, R108.H0_H0 ;  /* 0x2000006cff6c7230 */ /* 0x000fe20000004100 */
[----:B------:R-:W-:Y:S05]  /*3260*/  BRA `(.L_x_1493) ;  /* 0x0000006000007947 */ /* 0x000fea0003800000 */
.L_x_1492:
[----:B------:R-:W-:Y:S01]  /*3270*/  FFMA.FTZ R108, R128, R114, R111 ;  /* 0x00000072806c7223 */ /* 0x000fe2000001006f */
[----:B------:R-:W-:-:S03]  /*3280*/  @P4 SHF.R.U32.HI R109, RZ, 0x10, R163 ;  /* 0x00000010ff6d4819 */ /* 0x000fc600000116a3 */
[----:B------:R-:W-:Y:S02]  /*3290*/  FADD.FTZ R108, R129, -R108 ;  /* 0x8000006c816c7221 */ /* 0x000fe40000010000 */
[----:B------:R-:W-:Y:S02]  /*32a0*/  @P4 HADD2.F32 R109, -RZ, R109.H0_H0 ;  /* 0x2000006dff6d4230 */ /* 0x000fe40000004100 */
[----:B------:R-:W-:-:S04]  /*32b0*/  FMUL.FTZ R108, R175, R108 ;  /* 0x0000006caf6c7220 */ /* 0x000fc80000410000 */
[----:B------:R-:W-:Y:S02]  /*32c0*/  @P4 FADD.FTZ R108, R108, R109 ;  /* 0x0000006d6c6c4221 */ /* 0x000fe40000010000 */
.L_x_1493:
[----:B------:R-:W-:Y:S05]  /*32d0*/  BSYNC B1 ;  /* 0x0000000000017941 */ /* 0x000fea0003800000 */
.L_x_1491:
[----:B------:R-:W-:Y:S01]  /*32e0*/  @P3 FMUL.FTZ R109, R108, c[0x0][0x1ec] ;  /* 0x00007b006c6d3a20 */ /* 0x000fe20000410000 */
[----:B------:R-:W-:Y:S01]  /*32f0*/  @P3 HADD2.F32 R168, -RZ, R177.H1_H1 ;  /* 0x300000b1ffa83230 */ /* 0x000fe20000004100 */
[----:B------:R-:W-:Y:S02]  /*3300*/  @P5 F2FP.PACK_AB R108, RZ, R108 ;  /* 0x0000006cff6c523e */ /* 0x000fe400000000ff */
[-C--:B------:R-:W-:Y:S02]  /*3310*/  @P3 FMUL.FTZ R110, R32, R109.reuse ;  /* 0x0000006d206e3220 */ /* 0x080fe40000410000 */
[----:B------:R-:W-:Y:S01]  /*3320*/  @P3 FFMA.FTZ R63, R168, R109, R63 ;  /* 0x0000006da83f3223 */ /* 0x000fe2000001003f */
[----:B------:R-:W-:Y:S02]  /*3330*/  @P5 PRMT R173, R108, 0x7610, R173 ;  /* 0x000076106cad5816 */ /* 0x000fe400000000ad */
[----:B------:R-:W-:-:S04]  /*3340*/  @P3 F2FP.PACK_AB R110, RZ, R110 ;  /* 0x0000006eff6e323e */ /* 0x000fc800000000ff */
        /* <DEDUP_REMOVED lines=10> */
.L_x_1494:
        /* <DEDUP_REMOVED lines=10> */
.L_x_1496:
[----:B------:R-:W-:Y:S05]  /*3490*/  BSYNC B1 ;  /* 0x0000000000017941 */ /* 0x000fea0003800000 */
.L_x_1495:
[----:B------:R-:W-:Y:S02]  /*34a0*/  IADD3 R174, R174, 0x80, RZ ;  /* 0x00000080aeae7810 */ /* 0x000fe40007ffe0ff */
[----:B------:R-:W-:Y:S02]  /*34b0*/  IADD3 R112, R112, 0x80, RZ ;  /* 0x0000008070707810 */ /* 0x000fe40007ffe0ff */
.L_x_1479:
[----:B------:R-:W-:Y:S05]  /*34c0*/  BSYNC B0 ;  /* 0x0000000000007941 */ /* 0x000fea0003800000 */
.L_x_1478:
[----:B------:R-:W-:Y:S01]  /*34d0*/  BSSY B0, `(.L_x_1497) ;  /* 0x0000082000007945 */ /* 0x000fe20003800000 */
[----:B------:R-:W-:Y:S05]  /*34e0*/  @!P0 BRA `(.L_x_1498) ;  /* 0x0000080000008947 */ /* 0x000fea0003800000 */
[----:B------:R-:W-:Y:S01]  /*34f0*/  ISETP.NE.AND P4, PT, R4, RZ, PT ;  /* 0x000000ff0400720c */ /* 0x000fe20003f85270 */
[----:B------:R-:W-:Y:S03]  /*3500*/  BSSY B1, `(.L_x_1499) ;  /* 0x000000a000017945 */ /* 0x000fe60003800000 */
[----:B0-----:R-:W-:Y:S01]  /*3510*/  FSEL R111, R113, RZ, !P4 ;  /* 0x000000ff716f7208 */ /* 0x001fe20006000000 */
[----:B------:R-:W-:Y:S05]  /*3520*/  @!P3 BRA `(.L_x_1500) ;  /* 0x000000700000b947 */ /* 0x000fea0003800000 */
[----:B------:R-:W-:-:S05]  /*3530*/  MOV R109, 0x8 ;  /* 0x00000008006d7802 */ /* 0x000fca0000000f00 */
[----:B------:R-:W-:-:S06]  /*3540*/  IMAD.WIDE.U32 R108, R112, R109, c[0x0][0x170] ;  /* 0x00005c00706c7625 */ /* 0x000fcc00078e006d */
[----:B------:R-:W2:Y:S02]  /*3550*/  LDG.E.64 R108, [R108.64] ;  /* 0x000000046c6c7981 */ /* 0x000ea4000c1e1b00 */
[C-C-:B--2---:R-:W-:Y:S02]  /*3560*/  SHF.R.U64 R177, R108.reuse, 0x10, R109.reuse ;  /* 0x000000106cb17819 */ /* 0x144fe4000000126d */
[--C-:B------:R-:W-:Y:S02]  /*3570*/  SHF.R.U32.HI R110, RZ, 0x10, R109.reuse ;  /* 0x00000010ff6e7819 */ /* 0x100fe4000001166d */
[----:B------:R-:W-:Y:S02]  /*3580*/  PRMT R176, R108, 0x5410, R109 ;  /* 0x000054106cb07816 */ /* 0x000fe4000000006d */
[----:B------:R-:W-:Y:S02]  /*3590*/  PRMT R177, R177, 0x5410, R110 ;  /* 0x00005410b1b17816 */ /* 0x000fe4000000006e */
.L_x_1500:
[----:B------:R-:W-:Y:S05]  /*35a0*/  BSYNC B1 ;  /* 0x0000000000017941 */ /* 0x000fea0003800000 */
.L_x_1499:
        /* <DEDUP_REMOVED lines=10> */
.L_x_1502:
        /* <DEDUP_REMOVED lines=9> */
.L_x_1503:
[----:B------:R-:W-:Y:S05]  /*36e0*/  BSYNC B1 ;  /* 0x0000000000017941 */ /* 0x000fea0003800000 */
.L_x_1501:
        /* <DEDUP_REMOVED lines=17> */
.L_x_1505:
[----:B------:R-:W-:Y:S01]  /*3800*/  FFMA.FTZ R108, R130, R114, R111 ;  /* 0x00000072826c7223 */ /* 0x000fe2000001006f */
[----:B------:R-:W-:-:S03]  /*3810*/  @P4 SHF.R.U64 R109, R160, 0x10, R161 ;  /* 0x00000010a06d4819 */ /* 0x000fc600000012a1 */
[----:B------:R-:W-:Y:S02]  /*3820*/  FADD.FTZ R108, R135, -R108 ;  /* 0x8000006c876c7221 */ /* 0x000fe40000010000 */
[----:B------:R-:W-:Y:S02]  /*3830*/  @P4 HADD2.F32 R109, -RZ, R109.H0_H0 ;  /* 0x2000006dff6d4230 */ /* 0x000fe40000004100 */
[----:B------:R-:W-:-:S04]  /*3840*/  FMUL.FTZ R108, R175, R108 ;  /* 0x0000006caf6c7220 */ /* 0x000fc80000410000 */
[----:B------:R-:W-:Y:S02]  /*3850*/  @P4 FADD.FTZ R108, R108, R109 ;  /* 0x0000006d6c6c4221 */ /* 0x000fe40000010000 */
.L_x_1506:
[----:B------:R-:W-:Y:S05]  /*3860*/  BSYNC B1 ;  /* 0x0000000000017941 */ /* 0x000fea0003800000 */
.L_x_1504:
        /* <DEDUP_REMOVED lines=14> */
.L_x_1508:
[----:B------:R-:W-:-:S04]  /*3950*/  FFMA.FTZ R109, R133, R114, R111 ;  /* 0x00000072856d7223 */ /* 0x000fc8000001006f */
[----:B------:R-:W-:Y:S01]  /*3960*/  FADD.FTZ R108, R134, -R109 ;  /* 0x8000006d866c7221 */ /* 0x000fe20000010000 */
[----:B------:R-:W-:-:S03]  /*3970*/  @P4 HADD2.F32 R109, -RZ, R161.H0_H0 ;  /* 0x200000a1ff6d4230 */ /* 0x000fc60000004100 */
[----:B------:R-:W-:-:S04]  /*3980*/  FMUL.FTZ R108, R175, R108 ;  /* 0x0000006caf6c7220 */ /* 0x000fc80000410000 */
[----:B------:R-:W-:Y:S02]  /*3990*/  @P4 FADD.FTZ R108, R108, R109 ;  /* 0x0000006d6c6c4221 */ /* 0x000fe40000010000 */
.L_x_1509:
[----:B------:R-:W-:Y:S05]  /*39a0*/  BSYNC B1 ;  /* 0x0000000000017941 */ /* 0x000fea0003800000 */
.L_x_1507:
        /* <DEDUP_REMOVED lines=15> */
.L_x_1511:
[----:B------:R-:W-:Y:S01]  /*3aa0*/  FFMA.FTZ R108, R136, R114, R111 ;  /* 0x00000072886c7223 */ /* 0x000fe2000001006f */
[----:B------:R-:W-:-:S03]  /*3ab0*/  @P4 SHF.R.U32.HI R109, RZ, 0x10, R161 ;  /* 0x00000010ff6d4819 */ /* 0x000fc600000116a1 */
[----:B------:R-:W-:Y:S02]  /*3ac0*/  FADD.FTZ R108, R137, -R108 ;  /* 0x8000006c896c7221 */ /* 0x000fe40000010000 */
[----:B------:R-:W-:Y:S02]  /*3ad0*/  @P4 HADD2.F32 R109, -RZ, R109.H0_H0 ;  /* 0x2000006dff6d4230 */ /* 0x000fe40000004100 */
[----:B------:R-:W-:-:S04]  /*3ae0*/  FMUL.FTZ R108, R175, R108 ;  /* 0x0000006caf6c7220 */ /* 0x000fc80000410000 */
[----:B------:R-:W-:Y:S02]  /*3af0*/  @P4 FADD.FTZ R108, R108, R109 ;  /* 0x0000006d6c6c4221 */ /* 0x000fe40000010000 */
.L_x_1512:
[----:B------:R-:W-:Y:S05]  /*3b00*/  BSYNC B1 ;  /* 0x0000000000017941 */ /* 0x000fea0003800000 */
.L_x_1510:
        /* <DEDUP_REMOVED lines=17> */
.L_x_1513:
        /* <DEDUP_REMOVED lines=10> */
.L_x_1515:
[----:B------:R-:W-:Y:S05]  /*3cc0*/  BSYNC B1 ;  /* 0x0000000000017941 */ /* 0x000fea0003800000 */
.L_x_1514:
[----:B------:R-:W-:Y:S02]  /*3cd0*/  IADD3 R174, R174, 0x80, RZ ;  /* 0x00000080aeae7810 */ /* 0x000fe40007ffe0ff */
[----:B------:R-:W-:Y:S02]  /*3ce0*/  IADD3 R112, R112, 0x80, RZ ;  /* 0x0000008070707810 */ /* 0x000fe40007ffe0ff */
.L_x_1498:
[----:B------:R-:W-:Y:S05]  /*3cf0*/  BSYNC B0 ;  /* 0x0000000000007941 */ /* 0x000fea0003800000 */
.L_x_1497:
        /* <DEDUP_REMOVED lines=13> */
.L_x_1519:
[----:B------:R-:W-:Y:S05]  /*3dd0*/  BSYNC B1 ;  /* 0x0000000000017941 */ /* 0x000fea0003800000 */
.L_x_1518:
        /* <DEDUP_REMOVED lines=10> */
.L_x_1521:
        /* <DEDUP_REMOVED lines=9> */
.L_x_1522:
[----:B------:R-:W-:Y:S05]  /*3f10*/  BSYNC B1 ;  /* 0x0000000000017941 */ /* 0x000fea0003800000 */
.L_x_1520:
        /* <DEDUP_REMOVED lines=17> */
.L_x_1524:
[----:B------:R-:W-:Y:S01]  /*4030*/  FFMA.FTZ R108, R138, R114, R111 ;  /* 0x000000728a6c7223 */ /* 0x000fe2000001006f */
[----:B------:R-:W-:-:S03]  /*4040*/  @P4 SHF.R.U64 R109, R158, 0x10, R159 ;  /* 0x000000109e6d4819 */ /* 0x000fc6000000129f */
[----:B------:R-:W-:Y:S02]  /*4050*/  FADD.FTZ R108, R143, -R108 ;  /* 0x8000006c8f6c7221 */ /* 0x000fe40000010000 */
[----:B------:R-:W-:Y:S02]  /*4060*/  @P4 HADD2.F32 R109, -RZ, R109.H0_H0 ;  /* 0x2000006dff6d4230 */ /* 0x000fe40000004100 */
[----:B------:R-:W-:-:S04]  /*4070*/  FMUL.FTZ R108, R175, R108 ;  /* 0x0000006caf6c7220 */ /* 0x000fc80000410000 */
[----:B------:R-:W-:Y:S02]  /*4080*/  @P4 FADD.FTZ R108, R108, R109 ;  /* 0x0000006d6c6c4221 */ /* 0x000fe40000010000 */
.L_x_1525:
[----:B------:R-:W-:Y:S05]  /*4090*/  BSYNC B1 ;  /* 0x0000000000017941 */ /* 0x000fea0003800000 */
.L_x_1523:
        /* <DEDUP_REMOVED lines=14> */
.L_x_1527:
[----:B------:R-:W-:-:S04]  /*4180*/  FFMA.FTZ R109, R141, R114, R111 ;  /* 0x000000728d6d7223 */ /* 0x000fc8000001006f */
[----:B------:R-:W-:Y:S01]  /*4190*/  FADD.FTZ R108, R142, -R109 ;  /* 0x8000006d8e6c7221 */ /* 0x000fe20000010000 */
[----:B------:R-:W-:-:S03]  /*41a0*/  @P4 HADD2.F32 R109, -RZ, R159.H0_H0 ;  /* 0x2000009fff6d4230 */ /* 0x000fc60000004100 */
[----:B------:R-:W-:-:S04]  /*41b0*/  FMUL.FTZ R108, R175, R108 ;  /* 0x0000006caf6c7220 */ /* 0x000fc80000410000 */
[----:B------:R-:W-:Y:S02]  /*41c0*/  @P4 FADD.FTZ R108, R108, R109 ;  /* 0x0000006d6c6c4221 */ /* 0x000fe40000010000 */
.L_x_1528:
[----:B------:R-:W-:Y:S05]  /*41d0*/  BSYNC B1 ;  /* 0x0000000000017941 */ /* 0x000fea0003800000 */
.L_x_1526:
        /* <DEDUP_REMOVED lines=15> */
.L_x_1530:
[----:B------:R-:W-:Y:S01]  /*42d0*/  FFMA.FTZ R108, R144, R114, R111 ;  /* 0x00000072906c7223 */ /* 0x000fe2000001006f */
[----:B------:R-:W-:-:S03]  /*42e0*/  @P4 SHF.R.U32.HI R109, RZ, 0x10, R159 ;  /* 0x00000010ff6d4819 */ /* 0x000fc6000001169f */
[----:B------:R-:W-:Y:S02]  /*42f0*/  FADD.FTZ R108, R145, -R108 ;  /* 0x8000006c916c7221 */ /* 0x000fe40000010000 */
[----:B------:R-:W-:Y:S02]  /*4300*/  @P4 HADD2.F32 R109, -RZ, R109.H0_H0 ;  /* 0x2000006dff6d4230 */ /* 0x000fe40000004100 */
[----:B------:R-:W-:-:S04]  /*4310*/  FMUL.FTZ R108, R175, R108 ;  /* 0x0000006caf6c7220 */ /* 0x000fc80000410000 */
[----:B------:R-:W-:Y:S02]  /*4320*/  @P4 FADD.FTZ R108, R108, R109 ;  /* 0x0000006d6c6c4221 */ /* 0x000fe40000010000 */
.L_x_1531:
[----:B------:R-:W-:Y:S05]  /*4330*/  BSYNC B1 ;  /* 0x0000000000017941 */ /* 0x000fea0003800000 */
.L_x_1529:
        /* <DEDUP_REMOVED lines=17> */
.L_x_1532:
        /* <DEDUP_REMOVED lines=10> */
.L_x_1534:
[----:B------:R-:W-:Y:S05]  /*44f0*/  BSYNC B1 ;  /* 0x0000000000017941 */ /* 0x000fea0003800000 */
.L_x_1533:
[----:B------:R-:W-:Y:S02]  /*4500*/  IADD3 R174, R174, 0x80, RZ ;  /* 0x00000080aeae7810 */ /* 0x000fe40007ffe0ff */
[----:B------:R-:W-:Y:S02]  /*4510*/  IADD3 R112, R112, 0x80, RZ ;  /* 0x0000008070707810 */ /* 0x000fe40007ffe0ff */
.L_x_1517:
[----:B------:R-:W-:Y:S05]  /*4520*/  BSYNC B0 ;  /* 0x0000000000007941 */ /* 0x000fea0003800000 */
.L_x_1516:
[----:B------:R-:W-:Y:S01]  /*4530*/  ISETP.GE.U32.AND P4, PT, R2, 0x280, PT ;  /* 0x000002800200780c */ /* 0x000fe20003f86070 */
[----:B------:R-:W-:-:S12]  /*4540*/  BSSY B0, `(.L_x_1535) ;  /* 0x000007e000007945 */ /* 0x000fd80003800000 */
[----:B------:R-:W-:Y:S05]  /*4550*/  @!P4 BRA `(.L_x_1536) ;  /* 0x000007c00000c947 */ /* 0x000fea0003800000 */
[----:B------:R-:W-:Y:S01]  /*4560*/  ISETP.NE.AND P4, PT, R4, RZ, PT ;  /* 0x000000ff0400720c */ /* 0x000fe20003f85270 */
[----:B------:R-:W-:Y:S03]  /*4570*/  BSSY B1, `(.L_x_1537) ;  /* 0x000000a000017945 */ /* 0x000fe60003800000 */
[----:B------:R-:W-:Y:S01]  /*4580*/  FSEL R113, R113, RZ, !P4 ;  /* 0x000000ff71717208 */ /* 0x000fe20006000000 */
[----:B------:R-:W-:Y:S05]  /*4590*/  @!P3 BRA `(.L_x_1538) ;  /* 0x000000700000b947 */ /* 0x000fea0003800000 */
[----:B0-----:R-:W-:-:S10]  /*45a0*/  HFMA2.MMA R109, -RZ, RZ, 0, 4.76837158203125e-07 ;  /* 0x00000008ff6d7435 */ /* 0x001fd400000001ff */
[----:B------:R-:W-:-:S06]  /*45b0*/  IMAD.WIDE.U32 R108, R112, R109, c[0x0][0x170] ;  /* 0x00005c00706c7625 */ /* 0x000fcc00078e006d */
[----:B------:R-:W2:Y:S02]  /*45c0*/  LDG.E.64 R108, [R108.64] ;  /* 0x000000046c6c7981 */ /* 0x000ea4000c1e1b00 */
[C-C-:B--2---:R-:W-:Y:S02]  /*45d0*/  SHF.R.U64 R177, R108.reuse, 0x10, R109.reuse ;  /* 0x000000106cb17819 */ /* 0x144fe4000000126d */
[--C-:B------:R-:W-:Y:S02]  /*45e0*/  SHF.R.U32.HI R110, RZ, 0x10, R109.reuse ;  /* 0x00000010ff6e7819 */ /* 0x100fe4000001166d */
[----:B------:R-:W-:Y:S02]  /*45f0*/  PRMT R176, R108, 0x5410, R109 ;  /* 0x000054106cb07816 */ /* 0x000fe4000000006d */
[----:B------:R-:W-:Y:S02]  /*4600*/  PRMT R177, R177, 0x5410, R110 ;  /* 0x00005410b1b17816 */ /* 0x000fe4000000006e */
.L_x_1538:
[----:B------:R-:W-:Y:S05]  /*4610*/  BSYNC B1 ;  /* 0x0000000000017941 */ /* 0x000fea0003800000 */
.L_x_1537:
[----:B------:R-:W-:Y:S01]  /*4620*/  BSSY B1, `(.L_x_1539) ;  /* 0x0000013000017945 */ /* 0x000fe20003800000 */
[----:B------:R-:W-:Y:S05]  /*4630*/  @P2 BRA `(.L_x_1540) ;  /* 0x0000008000002947 */ /* 0x000fea0003800000 */
[----:B------:R-:W-:Y:S01]  /*4640*/  ULDC.64 UR6, c[0x0][0x218] ;  /* 0x0000860000067ab9 */ /* 0x000fe20000000a00 */
[----:B0-----:R-:W-:Y:S01]  /*4650*/  MOV R108, RZ ;  /* 0x000000ff006c7202 */ /* 0x001fe20000000f00 */
[----:B------:R-:W-:-:S04]  /*4660*/  UISETP.NE.U32.AND UP0, UPT, URZ, UR6, UPT ;  /* 0x000000063f00728c */ /* 0x000fc8000bf05070 */
[----:B------:R-:W-:-:S06]  /*4670*/  UISETP.NE.AND.EX UP0, UPT, URZ, UR7, UPT, UP0 ;  /* 0x000000073f00728c */ /* 0x000fcc000bf05300 */
[----:B------:R-:W-:-:S13]  /*4680*/  PLOP3.LUT P4, PT, PT, PT, UP0, 0x80, 0x0 ;  /* 0x000000000000781c */ /* 0x000fda0003f8f008 */
[----:B------:R-:W-:Y:S05]  /*4690*/  @!P4 BRA `(.L_x_1541) ;  /* 0x000000b00000c947 */ /* 0x000fea0003800000 */
[----:B------:R-:W-:Y:S01]  /*46a0*/  HADD2.F32 R108, -RZ, R156.H0_H0 ;  /* 0x2000009cff6c7230 */ /* 0x000fe20000004100 */
[----:B------:R-:W-:Y:S05]  /*46b0*/  BRA `(.L_x_1541) ;  /* 0x0000009000007947 */ /* 0x000fea0003800000 */
.L_x_1540:
        /* <DEDUP_REMOVED lines=9> */
.L_x_1541:
[----:B------:R-:W-:Y:S05]  /*4750*/  BSYNC B1 ;  /* 0x0000000000017941 */ /* 0x000fea0003800000 */
.L_x_1539:
        /* <DEDUP_REMOVED lines=17> */
.L_x_1543:
[----:B------:R-:W-:Y:S01]  /*4870*/  FFMA.FTZ R108, R146, R114, R113 ;  /* 0x00000072926c7223 */ /* 0x000fe20000010071 */
[----:B------:R-:W-:-:S03]  /*4880*/  @P4 SHF.R.U64 R109, R156, 0x10, R157 ;  /* 0x000000109c6d4819 */ /* 0x000fc6000000129d */
[----:B------:R-:W-:Y:S02]  /*4890*/  FADD.FTZ R108, R149, -R108 ;  /* 0x8000006c956c7221 */ /* 0x000fe40000010000 */
[----:B------:R-:W-:Y:S02]  /*48a0*/  @P4 HADD2.F32 R109, -RZ, R109.H0_H0 ;  /* 0x2000006dff6d4230 */ /* 0x000fe40000004100 */
[----:B------:R-:W-:-:S04]  /*48b0*/  FMUL.FTZ R108, R175, R108 ;  /* 0x0000006caf6c7220 */ /* 0x000fc80000410000 */
[----:B------:R-:W-:Y:S02]  /*48c0*/  @P4 FADD.FTZ R108, R108, R109 ;  /* 0x0000006d6c6c4221 */ /* 0x000fe40000010000 */
.L_x_1544:
[----:B------:R-:W-:Y:S05]  /*48d0*/  BSYNC B1 ;  /* 0x0000000000017941 */ /* 0x000fea0003800000 */
.L_x_1542:
        /* <DEDUP_REMOVED lines=12> */
[----:B------:R-:W-:Y:S01]  /*49a0*/  HADD2.F32 R108, -RZ, R157.H0_H0 ;  /* 0x2000009dff6c7230 */ /* 0x000fe20000004100 */
[----:B------:R-:W-:Y:S05]  /*49b0*/  BRA `(.L_x_1547) ;  /* 0x0000005000007947 */ /* 0x000fea0003800000 */
.L_x_1546:
[----:B------:R-:W-:-:S04]  /*49c0*/  FFMA.FTZ R109, R151, R114, R113 ;  /* 0x00000072976d7223 */ /* 0x000fc80000010071 */
[----:B------:R-:W-:Y:S01]  /*49d0*/  FADD.FTZ R108, R150, -R109 ;  /* 0x8000006d966c7221 */ /* 0x000fe20000010000 */
[----:B------:R-:W-:-:S03]  /*49e0*/  @P4 HADD2.F32 R109, -RZ, R157.H0_H0 ;  /* 0x2000009dff6d4230 */ /* 0x000fc60000004100 */
[----:B------:R-:W-:-:S04]  /*49f0*/  FMUL.FTZ R108, R175, R108 ;  /* 0x0000006caf6c7220 */ /* 0x000fc80000410000 */
[----:B------:R-:W-:Y:S02]  /*4a00*/  @P4 FADD.FTZ R108, R108, R109 ;  /* 0x0000006d6c6c4221 */ /* 0x000fe40000010000 */
.L_x_1547:
[----:B------:R-:W-:Y:S05]  /*4a10*/  BSYNC B1 ;  /* 0x0000000000017941 */ /* 0x000fea0003800000 */
.L_x_1545:
        /* <DEDUP_REMOVED lines=12> */
[----:B------:R-:W-:-:S05]  /*4ae0*/  SHF.R.U32.HI R108, RZ, 0x10, R157 ;  /* 0x00000010ff6c7819 */ /* 0x000fca000001169d */
[----:B------:R-:W-:Y:S01]  /*4af0*/  HADD2.F32 R108, -RZ, R108.H0_H0 ;  /* 0x2000006cff6c7230 */ /* 0x000fe20000004100 */
[----:B------:R-:W-:Y:S05]  /*4b00*/  BRA `(.L_x_1550) ;  /* 0x0000006000007947 */ /* 0x000fea0003800000 */
.L_x_1549:
[----:B------:R-:W-:Y:S01]  /*4b10*/  FFMA.FTZ R109, R153, R114, R113 ;  /* 0x00000072996d7223 */ /* 0x000fe20000010071 */
[----:B------:R-:W-:-:S03]  /*4b20*/  @P4 SHF.R.U32.HI R110, RZ, 0x10, R157 ;  /* 0x00000010ff6e4819 */ /* 0x000fc6000001169d */
[----:B------:R-:W-:Y:S02]  /*4b30*/  FADD.FTZ R108, R152, -R109 ;  /* 0x8000006d986c7221 */ /* 0x000fe40000010000 */
[----:B------:R-:W-:Y:S02]  /*4b40*/  @P4 HADD2.F32 R109, -RZ, R110.H0_H0 ;  /* 0x2000006eff6d4230 */ /* 0x000fe40000004100 */
[----:B------:R-:W-:-:S04]  /*4b50*/  FMUL.FTZ R108, R175, R108 ;  /* 0x0000006caf6c7220 */ /* 0x000fc80000410000 */
[----:B------:R-:W-:Y:S02]  /*4b60*/  @P4 FADD.FTZ R108, R108, R109 ;  /* 0x0000006d6c6c4221 */ /* 0x000fe40000010000 */
.L_x_1550:
[----:B------:R-:W-:Y:S05]  /*4b70*/  BSYNC B1 ;  /* 0x0000000000017941 */ /* 0x000fea0003800000 */
.L_x_1548:
[----:B------:R-:W-:Y:S01]  /*4b80*/  @P3 FMUL.FTZ R110, R108, c[0x0][0x1ec] ;  /* 0x00007b006c6e3a20 */ /* 0x000fe20000410000 */
[----:B------:R-:W-:Y:S01]  /*4b90*/  @P5 F2FP.PACK_AB R108, RZ, R108 ;  /* 0x0000006cff6c523e */ /* 0x000fe200000000ff */
[----:B------:R-:W-:Y:S02]  /*4ba0*/  @P3 HADD2.F32 R111, -RZ, R177.H1_H1 ;  /* 0x300000b1ff6f3230 */ /* 0x000fe40000004100 */
[----:B------:R-:W-:Y:S01]  /*4bb0*/  @P3 FMUL.FTZ R109, R44, R110 ;  /* 0x0000006e2c6d3220 */ /* 0x000fe20000410000 */
[----:B------:R-:W-:-:S04]  /*4bc0*/  @P5 PRMT R173, R108, 0x7610, R173 ;  /* 0x000076106cad5816 */ /* 0x000fc800000000ad */
[----:B------:R-:W-:Y:S01]  /*4bd0*/  @P3 F2FP.PACK_AB R114, RZ, R109 ;  /* 0x0000006dff72323e */ /* 0x000fe200000000ff */
        /* <DEDUP_REMOVED lines=9> */
.L_x_1551:
[----:B------:R-:W-:Y:S01]  /*4c70*/  @P3 FFMA.FTZ R51, R111, R110, R51 ;  /* 0x0000006e6f333223 */ /* 0x000fe20000010033 */
[----:B------:R-:W-:Y:S01]  /*4c80*/  @P3 PRMT R172, R114, 0x7610, R172 ;  /* 0x0000761072ac3816 */ /* 0x000fe200000000ac */
        /* <DEDUP_REMOVED lines=9> */
.L_x_1536:
[----:B------:R-:W-:Y:S05]  /*4d20*/  BSYNC B0 ;  /* 0x0000000000007941 */ /* 0x000fea0003800000 */
.L_x_1535:
[----:B------:R-:W-:Y:S02]  /*4d30*/  IADD3 R3, R3, c[0x0][0x160], RZ ;  /* 0x0000580003037a10 */ /* 0x000fe40007ffe0ff */
[----:B------:R-:W-:Y:S02]  /*4d40*/  LOP3.LUT P3, RZ, R45, 0xff, RZ, 0xc0, !PT ;  /* 0x000000ff2dff7812 */ /* 0x000fe4000786c0ff */
[----:B------:R-:W-:Y:S02]  /*4d50*/  ISETP.GE.AND P2, PT, R3, c[0x0][0x164], PT ;  /* 0x0000590003007a0c */ /* 0x000fe40003f46270 */
[----:B------:R-:W-:-:S11]  /*4d60*/  SEL R45, RZ, 0x1, P3 ;  /* 0x00000001ff2d7807 */ /* 0x000fd60001800000 */
[----:B0-----:R-:W-:Y:S01]  /*4d70*/  @P2 CALL.REL.NOINC `(.L_x_1433) ;  /* 0x0000001000002944 */ /* 0x001fe20003c00000 */
[----:B------:R-:W-:Y:S05]  /*4d80*/  BRA `(.L_x_1552) ;  /* 0xffffbcb000007947 */ /* 0x000fea000383ffff */
.L_x_1433:
[----:B-1----:R-:W0:Y:S01]  /*4d90*/  S2UR UR6, SR_CTAID.X ;  /* 0x00000000000679c3 */ /* 0x002e220000002500 */
[----:B------:R-:W0:Y:S01]  /*4da0*/  S2R R3, SR_TID.X ;  /* 0x0000000000037919 */ /* 0x000e220000002100 */
[C---:B------:R-:W-:Y:S02]  /*4db0*/  LOP3.LUT P3, RZ, R2.reuse, 0xffffff80, RZ, 0xc0, !PT ;  /* 0xffffff8002ff7812 */ /* 0x040fe4000786c0ff */
[----:B------:R-:W-:Y:S02]  /*4dc0*/  ISETP.GE.U32.AND P2, PT, R2, 0x100, PT ;  /* 0x000001000200780c */ /* 0x000fe40003f46070 */
[----:B-----5:R-:W-:Y:S02]  /*4dd0*/  @P0 MOV R21, 0x10 ;  /* 0x0000001000150802 */ /* 0x020fe40000000f00 */
[----:B------:R-:W-:-:S07]  /*4de0*/  @P1 MOV R23, 0x10 ;  /* 0x0000001000171802 */ /* 0x000fce0000000f00 */
[----:B------:R-:W-:Y:S02]  /*4df0*/  @P3 MOV R9, 0x10 ;  /* 0x0000001000093802 */ /* 0x000fe40000000f00 */
        /* <DEDUP_REMOVED lines=43> */
.L_x_1457:
[----:B------:R-:W-:Y:S01]  /*50b0*/  HFMA2.MMA R183, -RZ, RZ, 0, 9.5367431640625e-07 ;  /* 0x00000010ffb77435 */ /* 0x000fe200000001ff */
[----:B------:R-:W-:Y:S01]  /*50c0*/  MOV R114, R181 ;  /* 0x000000b500727202 */ /* 0x000fe20000000f00 */
[----:B------:R-:W-:Y:S01]  /*50d0*/  IMAD.MOV.U32 R182, RZ, RZ, 0x1f ;  /* 0x0000001fffb67424 */ /* 0x000fe200078e00ff */
[----:B------:R-:W-:-:S02]  /*50e0*/  MOV R185, 0xffffffff ;  /* 0xffffffff00b97802 */ /* 0x000fc40000000f00 */
[----:B0-----:R-:W-:Y:S02]  /*50f0*/  MOV R108, 0x5110 ;  /* 0x00005110006c7802 */ /* 0x001fe40000000f00 */
[----:B-----5:R-:W-:Y:S05]  /*5100*/  CALL.REL.NOINC `($__internal_26_$__cuda_sm70_shflsync_down_p) ;  /* 0x0000046000007944 */ /* 0x020fea0003c00000 */
[----:B-1----:R-:W-:Y:S01]  /*5110*/  MOV R112, R114 ;  /* 0x0000007200707202 */ /* 0x002fe20000000f00 */
[----:B0-----:R-:W-:Y:S05]  /*5120*/  BRA `(.L_x_1553) ;  /* 0xffffcff000007947 */ /* 0x001fea000383ffff */
.L_x_1458:
[----:B------:R-:W-:Y:S01]  /*5130*/  HFMA2.MMA R183, -RZ, RZ, 0, 9.5367431640625e-07 ;  /* 0x00000010ffb77435 */ /* 0x000fe200000001ff */
[----:B------:R-:W-:Y:S01]  /*5140*/  IMAD.MOV.U32 R114, RZ, RZ, R169 ;  /* 0x000000ffff727224 */ /* 0x000fe200078e00a9 */
[----:B------:R-:W-:Y:S01]  /*5150*/  MOV R182, 0x1f ;  /* 0x0000001f00b67802 */ /* 0x000fe20000000f00 */
[----:B------:R-:W-:Y:S01]  /*5160*/  IMAD.MOV.U32 R185, RZ, RZ, -0x1 ;  /* 0xffffffffffb97424 */ /* 0x000fe200078e00ff */
[----:B0-----:R-:W-:Y:S02]  /*5170*/  MOV R108, 0x5190 ;  /* 0x00005190006c7802 */ /* 0x001fe40000000f00 */
[----:B-12--5:R-:W-:Y:S05]  /*5180*/  CALL.REL.NOINC `($__internal_26_$__cuda_sm70_shflsync_down_p) ;  /* 0x000003e000007944 */ /* 0x026fea0003c00000 */
[----:B------:R-:W-:Y:S01]  /*5190*/  FADD.FTZ R112, R112, R181 ;  /* 0x000000b570707221 */ /* 0x000fe20000010000 */
[----:B0-----:R-:W-:Y:S01]  /*51a0*/  HFMA2.MMA R183, -RZ, RZ, 0, 4.76837158203125e-07 ;  /* 0x00000008ffb77435 */ /* 0x001fe200000001ff */
[----:B-1----:R-:W-:Y:S01]  /*51b0*/  FADD.FTZ R169, R169, R114 ;  /* 0x00000072a9a97221 */ /* 0x002fe20000010000 */
[----:B------:R-:W-:Y:S01]  /*51c0*/  MOV R182, 0x1f ;  /* 0x0000001f00b67802 */ /* 0x000fe20000000f00 */
[----:B------:R-:W-:Y:S01]  /*51d0*/  IMAD.MOV.U32 R185, RZ, RZ, -0x1 ;  /* 0xffffffffffb97424 */ /* 0x000fe200078e00ff */
[----:B------:R-:W-:-:S02]  /*51e0*/  MOV R114, R112 ;  /* 0x0000007000727202 */ /* 0x000fc40000000f00 */
[----:B------:R-:W-:Y:S02]  /*51f0*/  MOV R108, 0x5210 ;  /* 0x00005210006c7802 */ /* 0x000fe40000000f00 */
[----:B------:R-:W-:Y:S05]  /*5200*/  CALL.REL.NOINC `($__internal_26_$__cuda_sm70_shflsync_down_p) ;  /* 0x0000036000007944 */ /* 0x000fea0003c00000 */
[----:B0-----:R-:W-:Y:S01]  /*5210*/  HFMA2.MMA R183, -RZ, RZ, 0, 4.76837158203125e-07 ;  /* 0x00000008ffb77435 */ /* 0x001fe200000001ff */
[----:B-1----:R-:W-:Y:S01]  /*5220*/  MOV R111, R114 ;  /* 0x00000072006f7202 */ /* 0x002fe20000000f00 */
[----:B------:R-:W-:Y:S01]  /*5230*/  IMAD.MOV.U32 R114, RZ, RZ, R169 ;  /* 0x000000ffff727224 */ /* 0x000fe200078e00a9 */
[----:B------:R-:W-:Y:S01]  /*5240*/  MOV R182, 0x1f ;  /* 0x0000001f00b67802 */ /* 0x000fe20000000f00 */
[----:B------:R-:W-:Y:S01]  /*5250*/  IMAD.MOV.U32 R185, RZ, RZ, -0x1 ;  /* 0xffffffffffb97424 */ /* 0x000fe200078e00ff */
[----:B------:R-:W-:Y:S02]  /*5260*/  MOV R108, 0x5280 ;  /* 0x00005280006c7802 */ /* 0x000fe40000000f00 */
[----:B------:R-:W-:Y:S05]  /*5270*/  CALL.REL.NOINC `($__internal_26_$__cuda_sm70_shflsync_down_p) ;  /* 0x000002f000007944 */ /* 0x000fea0003c00000 */
[----:B------:R-:W-:Y:S01]  /*5280*/  FADD.FTZ R112, R111, R112 ;  /* 0x000000706f707221 */ /* 0x000fe20000010000 */
[----:B0-----:R-:W-:Y:S01]  /*5290*/  HFMA2.MMA R183, -RZ, RZ, 0, 2.384185791015625e-07 ;  /* 0x00000004ffb77435 */ /* 0x001fe200000001ff */
[----:B-1----:R-:W-:Y:S01]  /*52a0*/  FADD.FTZ R169, R169, R114 ;  /* 0x00000072a9a97221 */ /* 0x002fe20000010000 */
[----:B------:R-:W-:Y:S01]  /*52b0*/  MOV R182, 0x1f ;  /* 0x0000001f00b67802 */ /* 0x000fe20000000f00 */
[----:B------:R-:W-:Y:S01]  /*52c0*/  IMAD.MOV.U32 R185, RZ, RZ, -0x1 ;  /* 0xffffffffffb97424 */ /* 0x000fe200078e00ff */
[----:B------:R-:W-:-:S02]  /*52d0*/  MOV R114, R112 ;  /* 0x0000007000727202 */ /* 0x000fc40000000f00 */
[----:B------:R-:W-:Y:S02]  /*52e0*/  MOV R108, 0x5300 ;  /* 0x00005300006c7802 */ /* 0x000fe40000000f00 */
[----:B------:R-:W-:Y:S05]  /*52f0*/  CALL.REL.NOINC `($__internal_26_$__cuda_sm70_shflsync_down_p) ;  /* 0x0000027000007944 */ /* 0x000fea0003c00000 */
[----:B0-----:R-:W-:Y:S01]  /*5300*/  HFMA2.MMA R183, -RZ, RZ, 0, 2.384185791015625e-07 ;  /* 0x00000004ffb77435 */ /* 0x001fe200000001ff */
[----:B-1----:R-:W-:Y:S01]  /*5310*/  MOV R111, R114 ;  /* 0x00000072006f7202 */ /* 0x002fe20000000f00 */
[----:B------:R-:W-:Y:S01]  /*5320*/  IMAD.MOV.U32 R114, RZ, RZ, R169 ;  /* 0x000000ffff727224 */ /* 0x000fe200078e00a9 */
[----:B------:R-:W-:Y:S01]  /*5330*/  MOV R182, 0x1f ;  /* 0x0000001f00b67802 */ /* 0x000fe20000000f00 */
[----:B------:R-:W-:Y:S01]  /*5340*/  IMAD.MOV.U32 R185, RZ, RZ, -0x1 ;  /* 0xffffffffffb97424 */ /* 0x000fe200078e00ff */
[----:B------:R-:W-:Y:S02]  /*5350*/  MOV R108, 0x5370 ;  /* 0x00005370006c7802 */ /* 0x000fe40000000f00 */
[----:B------:R-:W-:Y:S05]  /*5360*/  CALL.REL.NOINC `($__internal_26_$__cuda_sm70_shflsync_down_p) ;  /* 0x0000020000007944 */ /* 0x000fea0003c00000 */
[----:B------:R-:W-:Y:S01]  /*5370*/  FADD.FTZ R112, R111, R112 ;  /* 0x000000706f707221 */ /* 0x000fe20000010000 */
[----:B0-----:R-:W-:Y:S01]  /*5380*/  HFMA2.MMA R183, -RZ, RZ, 0, 1.1920928955078125e-07 ;  /* 0x00000002ffb77435 */ /* 0x001fe200000001ff */
[----:B-1----:R-:W-:Y:S01]  /*5390*/  FADD.FTZ R115, R169, R114 ;  /* 0x00000072a9737221 */ /* 0x002fe20000010000 */
[----:B------:R-:W-:Y:S01]  /*53a0*/  MOV R182, 0x1f ;  /* 0x0000001f00b67802 */ /* 0x000fe20000000f00 */
[----:B------:R-:W-:Y:S01]  /*53b0*/  IMAD.MOV.U32 R185, RZ, RZ, -0x1 ;  /* 0xffffffffffb97424 */ /* 0x000fe200078e00ff */
[----:B------:R-:W-:-:S02]  /*53c0*/  MOV R114, R112 ;  /* 0x0000007000727202 */ /* 0x000fc40000000f00 */
[----:B------:R-:W-:Y:S02]  /*53d0*/  MOV R108, 0x53f0 ;  /* 0x000053f0006c7802 */ /* 0x000fe40000000f00 */
[----:B------:R-:W-:Y:S05]  /*53e0*/  CALL.REL.NOINC `($__internal_26_$__cuda_sm70_shflsync_down_p) ;  /* 0x0000018000007944 */ /* 0x000fea0003c00000 */
[----:B0-----:R-:W-:Y:S01]  /*53f0*/  HFMA2.MMA R183, -RZ, RZ, 0, 1.1920928955078125e-07 ;  /* 0x00000002ffb77435 */ /* 0x001fe200000001ff */
[----:B-1----:R-:W-:Y:S01]  /*5400*/  MOV R111, R114 ;  /* 0x00000072006f7202 */ /* 0x002fe20000000f00 */
[----:B------:R-:W-:Y:S01]  /*5410*/  IMAD.MOV.U32 R114, RZ, RZ, R115 ;  /* 0x000000ffff727224 */ /* 0x000fe200078e0073 */
[----:B------:R-:W-:Y:S01]  /*5420*/  MOV R182, 0x1f ;  /* 0x0000001f00b67802 */ /* 0x000fe20000000f00 */
[----:B------:R-:W-:Y:S01]  /*5430*/  IMAD.MOV.U32 R185, RZ, RZ, -0x1 ;  /* 0xffffffffffb97424 */ /* 0x000fe200078e00ff */
[----:B------:R-:W-:Y:S02]  /*5440*/  MOV R108, 0x5460 ;  /* 0x00005460006c7802 */ /* 0x000fe40000000f00 */
[----:B------:R-:W-:Y:S05]  /*5450*/  CALL.REL.NOINC `($__internal_26_$__cuda_sm70_shflsync_down_p) ;  /* 0x0000011000007944 */ /* 0x000fea0003c00000 */
[----:B------:R-:W-:Y:S01]  /*5460*/  FADD.FTZ R113, R111, R112 ;  /* 0x000000706f717221 */ /* 0x000fe20000010000 */
[----:B0-----:R-:W-:Y:S01]  /*5470*/  HFMA2.MMA R183, -RZ, RZ, 0, 5.9604644775390625e-08 ;  /* 0x00000001ffb77435 */ /* 0x001fe200000001ff */
[----:B-1----:R-:W-:Y:S01]  /*5480*/  FADD.FTZ R115, R115, R114 ;  /* 0x0000007273737221 */ /* 0x002fe20000010000 */
[----:B------:R-:W-:Y:S01]  /*5490*/  MOV R182, 0x1f ;  /* 0x0000001f00b67802 */ /* 0x000fe20000000f00 */
[----:B------:R-:W-:Y:S01]  /*54a0*/  IMAD.MOV.U32 R185, RZ, RZ, -0x1 ;  /* 0xffffffffffb97424 */ /* 0x000fe200078e00ff */
[----:B------:R-:W-:-:S02]  /*54b0*/  MOV R114, R113 ;  /* 0x0000007100727202 */ /* 0x000fc40000000f00 */
[----:B------:R-:W-:Y:S02]  /*54c0*/  MOV R108, 0x54e0 ;  /* 0x000054e0006c7802 */ /* 0x000fe40000000f00 */
[----:B------:R-:W-:Y:S05]  /*54d0*/  CALL.REL.NOINC `($__internal_26_$__cuda_sm70_shflsync_down_p) ;  /* 0x0000009000007944 */ /* 0x000fea0003c00000 */
[----:B0-----:R-:W-:Y:S01]  /*54e0*/  HFMA2.MMA R183, -RZ, RZ, 0, 5.9604644775390625e-08 ;  /* 0x00000001ffb77435 */ /* 0x001fe200000001ff */
[----:B-1----:R-:W-:Y:S01]  /*54f0*/  MOV R168, R114 ;  /* 0x0000007200a87202 */ /* 0x002fe20000000f00 */
[----:B------:R-:W-:Y:S01]  /*5500*/  IMAD.MOV.U32 R114, RZ, RZ, R115 ;  /* 0x000000ffff727224 */ /* 0x000fe200078e0073 */
[----:B------:R-:W-:Y:S01]  /*5510*/  MOV R182, 0x1f ;  /* 0x0000001f00b67802 */ /* 0x000fe20000000f00 */
[----:B------:R-:W-:Y:S01]  /*5520*/  IMAD.MOV.U32 R185, RZ, RZ, -0x1 ;  /* 0xffffffffffb97424 */ /* 0x000fe200078e00ff */
[----:B------:R-:W-:Y:S02]  /*5530*/  MOV R108, 0x5550 ;  /* 0x00005550006c7802 */ /* 0x000fe40000000f00 */
[----:B------:R-:W-:Y:S05]  /*5540*/  CALL.REL.NOINC `($__internal_26_$__cuda_sm70_shflsync_down_p) ;  /* 0x0000002000007944 */ /* 0x000fea0003c00000 */
[----:B-1----:R-:W-:Y:S01]  /*5550*/  MOV R108, R114 ;  /* 0x00000072006c7202 */ /* 0x002fe20000000f00 */
[----:B0-----:R-:W-:Y:S05]  /*5560*/  BRA `(.L_x_1554) ;  /* 0xffffccd000007947 */ /* 0x001fea000383ffff */
        .weak           $__internal_26_$__cuda_sm70_shflsync_down_p
        .type           $__internal_26_$__cuda_sm70_shflsync_down_p,@function
        .size           $__internal_26_$__cuda_sm70_shflsync_down_p,(.L_x_9770 - $__internal_26_$__cuda_sm70_shflsync_down_p)
$__internal_26_$__cuda_sm70_shflsync_down_p:
[----:B------:R-:W-:Y:S01]  /*5570*/  HFMA2.MMA R109, -RZ, RZ, 0, 0 ;  /* 0x00000000ff6d7435 */ /* 0x000fe200000001ff */
[----:B------:R-:W-:Y:S04]  /*5580*/  WARPSYNC R185 ;  /* 0x000000b900007348 */ /* 0x000fe80003800000 */
[----:B------:R0:W1:Y:S01]  /*5590*/  SHFL.DOWN PT, R114, R114, R183, R182 ;  /* 0x080000b772727389 */ /* 0x00006200000e00b6 */
[----:B------:R-:W-:Y:S05]  /*55a0*/  RET.REL.NODEC R108 `(_ZN10layer_norm13ln_bwd_kernelINS_13Kernel_traitsI6__halfS2_S2_S2_fjLj2560ELj1ELj1ELj4ELj8ENS_18Kernel_traits_baseILj2560ES2_S2_S2_S2_fjLj128EEEEELb0ELb1ELb1ELb0EEEvNS_9BwdParamsE) ;  /* 0xffffaa506c007950 */ /* 0x000fea0003c3ffff */
.L_x_1555:
        /* <DEDUP_REMOVED lines=13> */
.L_x_9770:


//--------------------- .text._ZN10layer_norm13ln_bwd_kernelINS_13Kernel_traitsI6__halfS2_S2_S2_fjLj2560ELj1ELj1ELj4ELj8ENS_18Kernel_traits_baseILj2560ES2_S2_S2_S2_fjLj128EEEEELb0ELb1ELb1ELb1EEEvNS_9BwdParamsE --------------------------
	.section	.text._ZN10layer_norm13ln_bwd_kernelINS_13Kernel_traitsI6__halfS2_S2_S2_fjLj2560ELj1ELj1ELj4ELj8ENS_18Kernel_traits_baseILj2560ES2_S2_S2_S2_fjLj128EEEEELb0ELb1ELb1ELb1EEEvNS_9BwdParamsE,"ax",@progbits
	.sectioninfo	@"SHI_REGISTERS=188"
	.align	128
        .global         _ZN10layer_norm13ln_bwd_kernelINS_13Kernel_traitsI6__halfS2_S2_S2_fjLj2560ELj1ELj1ELj4ELj8ENS_18Kernel_traits_baseILj2560ES2_S2_S2_S2_fjLj128EEEEELb0ELb1ELb1ELb1EEEvNS_9BwdParamsE
        .type           _ZN10layer_norm13ln_bwd_kernelINS_13Kernel_traitsI6__halfS2_S2_S2_fjLj2560ELj1ELj1ELj4ELj8ENS_18Kernel_traits_baseILj2560ES2_S2_S2_S2_fjLj128EEEEELb0ELb1ELb1ELb1EEEvNS_9BwdParamsE,@function
        .size           _ZN10layer_norm13ln_bwd_kernelINS_13Kernel_traitsI6__halfS2_S2_S2_fjLj2560ELj1ELj1ELj4ELj8ENS_18Kernel_traits_baseILj2560ES2_S2_S2_S2_fjLj128EEEEELb0ELb1ELb1ELb1EEEvNS_9BwdParamsE,(.L_x_9771 - _ZN10layer_norm13ln_bwd_kernelINS_13Kernel_traitsI6__halfS2_S2_S2_fjLj2560ELj1ELj1ELj4ELj8ENS_18Kernel_traits_baseILj2560ES2_S2_S2_S2_fjLj128EEEEELb0ELb1ELb1ELb1EEEvNS_9BwdParamsE)
        .other          _ZN10layer_norm13ln_bwd_kernelINS_13Kernel_traitsI6__halfS2_S2_S2_fjLj2560ELj1ELj1ELj4ELj8ENS_18Kernel_traits_baseILj2560ES2_S2_S2_S2_fjLj128EEEEELb0ELb1ELb1ELb1EEEvNS_9BwdParamsE,@"STO_CUDA_ENTRY STV_DEFAULT"
_ZN10layer_norm13ln_bwd_kernelINS_13Kernel_traitsI6__halfS2_S2_S2_fjLj2560ELj1ELj1ELj4ELj8ENS_18Kernel_traits_baseILj2560ES2_S2_S2_S2_fjLj128EEEEELb0ELb1ELb1ELb1EEEvNS_9BwdParamsE:
.text._ZN10layer_norm13ln_bwd_kernelINS_13Kernel_traitsI6__halfS2_S2_S2_fjLj2560ELj1ELj1ELj4ELj8ENS_18Kernel_traits_baseILj2560ES2_S2_S2_S2_fjLj128EEEEELb0ELb1ELb1ELb1EEEvNS_9BwdParamsE:
        /* <DEDUP_REMOVED lines=38> */
.L_x_1556:
[----:B------:R-:W-:-:S04]  /*0260*/  SHF.L.U32 R3, R0, 0x3, RZ ;  /* 0x0000000300037819 */ /* 0x000fc800000006ff */
[----:B------:R-:W-:-:S04]  /*0270*/  LOP3.LUT R3, R3, 0x3f8, RZ, 0xc0, !PT ;  /* 0x000003f803037812 */ /* 0x000fc800078ec0ff */
[----:B------:R-:W-:-:S04]  /*0280*/  IADD3 R6, P0, R3, c[0x0][0x1b0], RZ ;  /* 0x00006c0003067a10 */ /* 0x000fc80007f1e0ff */
[----:B------:R-:W-:Y:S02]  /*0290*/  IADD3.X R7, RZ, c[0x0][0x1b4], RZ, P0, !PT ;  /* 0x00006d00ff077a10 */ /* 0x000fe400007fe4ff */
[----:B------:R-:W-:-:S03]  /*02a0*/  IADD3 R8, P0, R3, c[0x0][0x1c8], RZ ;  /* 0x0000720003087a10 */ /* 0x000fc60007f1e0ff */
[----:B------:R-:W2:Y:S01]  /*02b0*/  LDG.E.64 R20, [R6.64+0xc00] ;  /* 0x000c000406147981 */ /* 0x000ea2000c1e1b00 */
[----:B------:R-:W-:-:S03]  /*02c0*/  IADD3.X R9, RZ, c[0x0][0x1cc], RZ, P0, !PT ;  /* 0x00007300ff097a10 */ /* 0x000fc600007fe4ff */
[----:B------:R-:W3:Y:S04]  /*02d0*/  LDG.E.64 R4, [R6.64] ;  /* 0x0000000406047981 */ /* 0x000ee8000c1e1b00 */
[----:B------:R0:W4:Y:S04]  /*02e0*/  LDG.E.64 R22, [R8.64+0xc00] ;  /* 0x000c000408167981 */ /* 0x000128000c1e1b00 */
[----:B------:R-:W5:Y:S04]  /*02f0*/  LDG.E.64 R10, [R6.64+0x400] ;  /* 0x00040004060a7981 */ /* 0x000f68000c1e1b00 */
        /* <DEDUP_REMOVED lines=37> */
[----:B--2---:R-:W-:Y:S01]  /*0550*/  SHF.R.U64 R31, R20, 0x10, R21 ;  /* 0x00000010141f7819 */ /* 0x004fe20000001215 */
[----:B0-----:R-:W-:Y:S01]  /*0560*/  HADD2.F32 R9, -RZ, R20.H0_H0 ;  /* 0x20000014ff097230 */ /* 0x001fe20000004100 */
[--C-:B----4-:R-:W-:Y:S01]  /*0570*/  SHF.R.U64 R41, R22, 0x10, R23.reuse ;  /* 0x0000001016297819 */ /* 0x110fe20000001217 */
[----:B------:R-:W-:Y:S01]  /*0580*/  HADD2.F32 R20, -RZ, R23.H0_H0 ;  /* 0x20000017ff147230 */ /* 0x000fe20000004100 */
[----:B------:R-:W-:-:S02]  /*0590*/  SHF.R.U32.HI R42, RZ, 0x10, R23 ;  /* 0x00000010ff2a7819 */ /* 0x000fc40000011617 */
[----:B------:R-:W0:Y:S01]  /*05a0*/  LDC.U8 R23, c[0x0][0x1f0] ;  /* 0x00007c00ff177b82 */ /* 0x000e220000000000 */
[----:B---3--:R-:W-:Y:S01]  /*05b0*/  SHF.R.U64 R25, R4, 0x10, R5 ;  /* 0x0000001004197819 */ /* 0x008fe20000001205 */
[----:B------:R-:W-:Y:S01]  /*05c0*/  HADD2.F32 R3, -RZ, R4.H0_H0 ;  /* 0x20000004ff037230 */ /* 0x000fe20000004100 */
[--C-:B-----5:R-:W-:Y:S01]  /*05d0*/  SHF.R.U64 R27, R10, 0x10, R11.reuse ;  /* 0x000000100a1b7819 */ /* 0x120fe2000000120b */
[----:B-1----:R-:W-:Y:S01]  /*05e0*/  HADD2.F32 R6, -RZ, R11.H0_H0 ;  /* 0x2000000bff067230 */ /* 0x002fe20000004100 */
        /* <DEDUP_REMOVED lines=8> */
[----:B------:R-:W-:Y:S01]  /*0670*/  SHF.R.U32.HI R30, RZ, 0x10, R13 ;  /* 0x00000010ff1e7819 */ /* 0x000fe2000001160d */
[----:B------:R-:W-:Y:S01]  /*0680*/  HADD2.F32 R8, -RZ, R13.H0_H0 ;  /* 0x2000000dff087230 */ /* 0x000fe20000004100 */
[----:B------:R-:W-:Y:S01]  /*0690*/  SHF.R.U32.HI R34, RZ, 0x10, R35 ;  /* 0x00000010ff227819 */ /* 0x000fe20000011623 */
[----:B------:R-:W-:Y:S01]  /*06a0*/  HADD2.F32 R12, -RZ, R35.H0_H0 ;  /* 0x20000023ff0c7230 */ /* 0x000fe20000004100 */
[----:B------:R-:W-:Y:S01]  /*06b0*/  SHF.R.U32.HI R32, RZ, 0x10, R21 ;  /* 0x00000010ff207819 */ /* 0x000fe20000011615 */
[----:B------:R-:W-:Y:S01]  /*06c0*/  HADD2.F32 R10, -RZ, R21.H0_H0 ;  /* 0x20000015ff0a7230 */ /* 0x000fe20000004100 */
[--C-:B------:R-:W-:Y:S01]  /*06d0*/  SHF.R.U64 R35, R14, 0x10, R15.reuse ;  /* 0x000000100e237819 */ /* 0x100fe2000000120f */
        /* <DEDUP_REMOVED lines=9> */
[----:B------:R-:W-:-:S02]  /*0770*/  SHF.R.U64 R39, R18, 0x10, R19 ;  /* 0x0000001012277819 */ /* 0x000fc40000001213 */
[----:B------:R-:W-:Y:S02]  /*0780*/  SHF.R.U32.HI R40, RZ, 0x10, R19 ;  /* 0x00000010ff287819 */ /* 0x000fe40000011613 */
[----:B------:R-:W-:Y:S01]  /*0790*/  SHF.R.U32.HI R44, RZ, 0x10, R45 ;  /* 0x00000010ff2c7819 */ /* 0x000fe2000001162d */
        /* <DEDUP_REMOVED lines=23> */
[----:B0-----:R-:W-:Y:S02]  /*0910*/  HADD2.F32 R44, -RZ, R44.H0_H0 ;  /* 0x2000002cff2c7230 */ /* 0x001fe40000004100 */
.L_x_1646:
        /* <DEDUP_REMOVED lines=36> */
.L_x_1559:
        /* <DEDUP_REMOVED lines=12> */
[----:B------:R-:W-:Y:S01]  /*0c20*/  IADD3 R136, R46, 0x180, RZ ;  /* 0x000001802e887810 */ /* 0x000fe20007ffe0ff */
[-C--:B------:R-:W-:Y:S01]  /*0c30*/  IMAD.WIDE.U32 R126, R126, R171.reuse, c[0x0][0x208] ;  /* 0x000082007e7e7625 */ /* 0x080fe200078e00ab */
[----:B------:R-:W-:Y:S01]  /*0c40*/  IADD3 R138, R46, 0x200, RZ ;  /* 0x000002002e8a7810 */ /* 0x000fe20007ffe0ff */
[----:B------:R-:W3:Y:S02]  /*0c50*/  LDG.E.64 R116, [R116.64] ;  /* 0x0000000474747981 */ /* 0x000ee4000c1e1b00 */
[----:B------:R-:W-:-:S02]  /*0c60*/  IMAD.WIDE.U32 R114, R114, R171, c[0x0][0x208] ;  /* 0x0000820072727625 */ /* 0x000fc400078e00ab */
[----:B------:R-:W4:Y:S02]  /*0c70*/  LDG.E.64 R126, [R126.64] ;  /* 0x000000047e7e7981 */ /* 0x000f24000c1e1b00 */
[----:B------:R-:W-:Y:S02]  /*0c80*/  IMAD.WIDE R134, R2, R167, c[0x0][0x1a0] ;  /* 0x0000680002867625 */ /* 0x000fe400078e02a7 */
[----:B------:R-:W4:Y:S02]  /*0c90*/  LDG.E.64 R114, [R114.64] ;  /* 0x0000000472727981 */ /* 0x000f24000c1e1b00 */
[-C--:B------:R-:W-:Y:S02]  /*0ca0*/  IMAD.WIDE.U32 R118, R180, R171.reuse, c[0x0][0x188] ;  /* 0x00006200b4767625 */ /* 0x080fe400078e00ab */
        /* <DEDUP_REMOVED lines=22> */
[----:B--2---:R-:W-:Y:S02]  /*0e10*/  MOV R135, R130 ;  /* 0x0000008200877202 */ /* 0x004fe40000000f00 */
[----:B------:R-:W-:Y:S02]  /*0e20*/  SHF.R.U64 R181, R130, 0x10, R131 ;  /* 0x0000001082b57819 */ /* 0x000fe40000001283 */
[----:B---3--:R-:W-:Y:S01]  /*0e30*/  SHF.R.U64 R47, R116, 0x10, R117 ;  /* 0x00000010742f7819 */ /* 0x008fe20000001275 */
[----:B----4-:R-:W-:Y:S01]  /*0e40*/  IMAD.MOV.U32 R147, RZ, RZ, R126 ;  /* 0x000000ffff937224 */ /* 0x010fe200078e007e */
[----:B0-----:R-:W-:Y:S02]  /*0e50*/  SHF.R.U64 R113, R126, 0x10, R127 ;  /* 0x000000107e717819 */ /* 0x001fe4000000127f */
[----:B-1----:R-:W-:Y:S02]  /*0e60*/  SHF.R.U64 R109, R114, 0x10, R115 ;  /* 0x00000010726d7819 */ /* 0x002fe40000001273 */
[----:B------:R-:W-:-:S02]  /*0e70*/  MOV R108, R115 ;  /* 0x00000073006c7202 */ /* 0x000fc40000000f00 */
[----:B------:R-:W-:Y:S02]  /*0e80*/  SHF.R.U32.HI R110, RZ, 0x10, R115 ;  /* 0x00000010ff6e7819 */ /* 0x000fe40000011673 */
[----:B------:R-:W-:Y:S01]  /*0e90*/  SHF.R.U32.HI R115, RZ, 0x10, R117 ;  /* 0x00000010ff737819 */ /* 0x000fe20000011675 */
[----:B------:R-:W-:Y:S01]  /*0ea0*/  HADD2.F32 R117, -RZ, R117.H0_H0 ;  /* 0x20000075ff757230 */ /* 0x000fe20000004100 */
[----:B------:R-:W-:Y:S02]  /*0eb0*/  FSEL R184, R134, RZ, !P0 ;  /* 0x000000ff86b87208 */ /* 0x000fe40004000000 */
[--C-:B------:R-:W-:Y:S02]  /*0ec0*/  SHF.R.U64 R126, R118, 0x10, R119.reuse ;  /* 0x00000010767e7819 */ /* 0x100fe40000001277 */
[----:B------:R-:W-:Y:S01]  /*0ed0*/  SHF.R.U32.HI R130, RZ, 0x10, R119 ;  /* 0x00000010ff827819 */ /* 0x000fe20000011677 */
[----:B------:R-:W-:Y:S01]  /*0ee0*/  HADD2.F32 R119, -RZ, R119.H0_H0 ;  /* 0x20000077ff777230 */ /* 0x000fe20000004100 */
[----:B------:R-:W-:-:S02]  /*0ef0*/  MOV R141, R132 ;  /* 0x00000084008d7202 */ /* 0x000fc40000000f00 */
[----:B------:R-:W-:Y:S02]  /*0f00*/  SHF.R.U64 R167, R132, 0x10, R133 ;  /* 0x0000001084a77819 */ /* 0x000fe40000001285 */
[----:B------:R-:W-:Y:S01]  /*0f10*/  MOV R112, R114 ;  /* 0x0000007200707202 */ /* 0x000fe20000000f00 */
[----:B------:R-:W-:Y:S01]  /*0f20*/  HADD2.F32 R114, -RZ, R118.H0_H0 ;  /* 0x20000076ff727230 */ /* 0x000fe20000004100 */
[----:B------:R-:W-:Y:S01]  /*0f30*/  SHF.R.U64 R132, R120, 0x10, R121 ;  /* 0x0000001078847819 */ /* 0x000fe20000001279 */
[----:B------:R-:W-:Y:S01]  /*0f40*/  HADD2.F32 R120, -RZ, R120.H0_H0 ;  /* 0x20000078ff787230 */ /* 0x000fe20000004100 */
[----:B------:R-:W-:Y:S01]  /*0f50*/  FADD.FTZ R118, -R184, R117 ;  /* 0x00000075b8767221 */ /* 0x000fe20000010100 */
[----:B------:R-:W-:Y:S01]  /*0f60*/  HADD2.F32 R115, -RZ, R115.H0_H0 ;  /* 0x20000073ff737230 */ /* 0x000fe20000004100 */
[----:B------:R-:W-:Y:S01]  /*0f70*/  MOV R143, R128 ;  /* 0x00000080008f7202 */ /* 0x000fe20000000f00 */
[----:B------:R-:W-:Y:S01]  /*0f80*/  HADD2.F32 R117, -RZ, R126.H0_H0 ;  /* 0x2000007eff757230 */ /* 0x000fe20000004100 */
[----:B------:R-:W-:Y:S01]  /*0f90*/  SHF.R.U64 R151, R128, 0x10, R129 ;  /* 0x0000001080977819 */ /* 0x000fe20000001281 */
[----:B------:R-:W-:Y:S01]  /*0fa0*/  HADD2.F32 R47, -RZ, R47.H0_H0 ;  /* 0x2000002fff2f7230 */ /* 0x000fe20000004100 */
[----:B------:R-:W-:Y:S01]  /*0fb0*/  SHF.R.U32.HI R145, RZ, 0x10, R123 ;  /* 0x00000010ff917819 */ /* 0x000fe2000001167b */
[----:B------:R-:W-:Y:S01]  /*0fc0*/  FADD.FTZ R126, -R184, R119 ;  /* 0x00000077b87e7221 */ /* 0x000fe20000010100 */
[----:B------:R-:W-:Y:S01]  /*0fd0*/  SHF.R.U32.HI R128, RZ, 0x10, R121 ;  /* 0x00000010ff807819 */ /* 0x000fe20000011679 */
[----:B------:R-:W-:Y:S01]  /*0fe0*/  HADD2.F32 R119, -RZ, R130.H0_H0 ;  /* 0x20000082ff777230 */ /* 0x000fe20000004100 */
[----:B------:R-:W-:Y:S01]  /*0ff0*/  SHF.R.U64 R137, R124, 0x10, R125 ;  /* 0x000000107c897819 */ /* 0x000fe2000000127d */
[----:B------:R-:W-:Y:S01]  /*1000*/  FADD.FTZ R130, -R184, R120 ;  /* 0x00000078b8827221 */ /* 0x000fe20000010100 */
[----:B------:R-:W-:Y:S01]  /*1010*/  SHF.R.U64 R146, R122, 0x10, R123 ;  /* 0x000000107a927819 */ /* 0x000fe2000000127b */
[----:B------:R-:W-:Y:S01]  /*1020*/  HADD2.F32 R116, -RZ, R116.H0_H0 ;  /* 0x20000074ff747230 */ /* 0x000fe20000004100 */
[----:B------:R-:W-:Y:S01]  /*1030*/  MOV R142, R133 ;  /* 0x00000085008e7202 */ /* 0x000fe20000000f00 */
[----:B------:R-:W-:Y:S01]  /*1040*/  FADD.FTZ R120, -R184, R115 ;  /* 0x00000073b8787221 */ /* 0x000fe20000010100 */
[----:B------:R-:W-:Y:S01]  /*1050*/  SHF.R.U32.HI R153, RZ, 0x10, R133 ;  /* 0x00000010ff997819 */ /* 0x000fe20000011685 */
[----:B------:R-:W-:Y:S01]  /*1060*/  HADD2.F32 R133, -RZ, R124.H0_H0 ;  /* 0x2000007cff857230 */ /* 0x000fe20000004100 */
[----:B------:R-:W-:-:S02]  /*1070*/  MOV R139, R129 ;  /* 0x00000081008b7202 */ /* 0x000fc40000000f00 */
[----:B------:R-:W-:Y:S01]  /*1080*/  SHF.R.U32.HI R149, RZ, 0x10, R129 ;  /* 0x00000010ff957819 */ /* 0x000fe20000011681 */
[----:B------:R-:W-:Y:S01]  /*1090*/  HADD2.F32 R129, -RZ, R122.H0_H0 ;  /* 0x2000007aff817230 */ /* 0x000fe20000004100 */
[----:B------:R-:W-:Y:S01]  /*10a0*/  MOV R140, R131 ;  /* 0x00000083008c7202 */ /* 0x000fe20000000f00 */
[C---:B------:R-:W-:Y:S01]  /*10b0*/  FADD.FTZ R122, -R184.reuse, R114 ;  /* 0x00000072b87a7221 */ /* 0x040fe20000010100 */
[----:B------:R-:W-:Y:S01]  /*10c0*/  SHF.R.U32.HI R171, RZ, 0x10, R131 ;  /* 0x00000010ffab7819 */ /* 0x000fe20000011683 */
[----:B------:R-:W-:Y:S01]  /*10d0*/  HADD2.F32 R131, -RZ, R123.H0_H0 ;  /* 0x2000007bff837230 */ /* 0x000fe20000004100 */
[----:B------:R-:W-:Y:S01]  /*10e0*/  MOV R111, R127 ;  /* 0x0000007f006f7202 */ /* 0x000fe20000000f00 */
[C---:B------:R-:W-:Y:S01]  /*10f0*/  FADD.FTZ R124, -R184.reuse, R117 ;  /* 0x00000075b87c7221 */ /* 0x040fe20000010100 */
[----:B------:R-:W-:Y:S01]  /*1100*/  SHF.R.U32.HI R138, RZ, 0x10, R127 ;  /* 0x00000010ff8a7819 */ /* 0x000fe2000001167f */
[----:B------:R-:W-:Y:S01]  /*1110*/  HADD2.F32 R115, -RZ, R145.H0_H0 ;  /* 0x20000091ff737230 */ /* 0x000fe20000004100 */
[----:B------:R-:W-:Y:S01]  /*1120*/  FADD.FTZ R114, -R184, R47 ;  /* 0x0000002fb8727221 */ /* 0x000fe20000010100 */
[----:B------:R-:W-:-:S02]  /*1130*/  HADD2.F32 R127, -RZ, R121.H0_H0 ;  /* 0x20000079ff7f7230 */ /* 0x000fc40000004100 */
[----:B------:R-:W-:Y:S02]  /*1140*/  HADD2.F32 R123, -RZ, R128.H0_H0 ;  /* 0x20000080ff7b7230 */ /* 0x000fe40000004100 */
[----:B------:R-:W-:Y:S01]  /*1150*/  HADD2.F32 R117, -RZ, R137.H0_H0 ;  /* 0x20000089ff757230 */ /* 0x000fe20000004100 */
[----:B------:R-:W-:Y:S01]  /*1160*/  SHF.R.U32.HI R154, RZ, 0x10, R125 ;  /* 0x00000010ff9a7819 */ /* 0x000fe2000001167d */
[----:B------:R-:W-:Y:S01]  /*1170*/  HADD2.F32 R47, -RZ, R146.H0_H0 ;  /* 0x20000092ff2f7230 */ /* 0x000fe20000004100 */
[C---:B------:R-:W-:Y:S01]  /*1180*/  FADD.FTZ R116, -R184.reuse, R116 ;  /* 0x00000074b8747221 */ /* 0x040fe20000010100 */
[----:B------:R-:W-:Y:S01]  /*1190*/  HADD2.F32 R121, -RZ, R132.H0_H0 ;  /* 0x20000084ff797230 */ /* 0x000fe20000004100 */
[C---:B------:R-:W-:Y:S01]  /*11a0*/  FADD.FTZ R150, -R184.reuse, R115 ;  /* 0x00000073b8967221 */ /* 0x040fe20000010100 */
[----:B------:R-:W-:Y:S01]  /*11b0*/  HADD2.F32 R125, -RZ, R125.H0_H0 ;  /* 0x2000007dff7d7230 */ /* 0x000fe20000004100 */
[C---:B------:R-:W-:Y:S01]  /*11c0*/  FADD.FTZ R134, -R184.reuse, R127 ;  /* 0x0000007fb8867221 */ /* 0x040fe20000010100 */
[----:B------:R-:W-:Y:S01]  /*11d0*/  HADD2.F32 R135, -RZ, R135.H0_H0 ;  /* 0x20000087ff877230 */ /* 0x000fe20000004100 */
[C---:B------:R-:W-:Y:S01]  /*11e0*/  FADD.FTZ R136, -R184.reuse, R123 ;  /* 0x0000007bb8887221 */ /* 0x040fe20000010100 */
[----:B------:R-:W-:Y:S01]  /*11f0*/  HADD2.F32 R115, -RZ, R140.H0_H0 ;  /* 0x2000008cff737230 */ /* 0x000fe20000004100 */
[----:B------:R-:W-:-:S02]  /*1200*/  FADD.FTZ R170, -R184, R117 ;  /* 0x00000075b8aa7221 */ /* 0x000fc40000010100 */
[C---:B------:R-:W-:Y:S02]  /*1210*/  FADD.FTZ R146, -R184.reuse, R47 ;  /* 0x0000002fb8927221 */ /* 0x040fe40000010100 */
[C---:B-----5:R-:W-:Y:S02]  /*1220*/  FMUL.FTZ R117, R45.reuse, R118 ;  /* 0x000000762d757220 */ /* 0x060fe40000410000 */
[C---:B------:R-:W-:Y:S02]  /*1230*/  FADD.FTZ R132, -R184.reuse, R121 ;  /* 0x00000079b8847221 */ /* 0x040fe40000010100 */
[----:B------:R-:W-:Y:S02]  /*1240*/  FMUL.FTZ R47, R45, R116 ;  /* 0x000000742d2f7220 */ /* 0x000fe40000410000 */
[C---:B------:R-:W-:Y:S02]  /*1250*/  FADD.FTZ R152, -R184.reuse, R133 ;  /* 0x00000085b8987221 */ /* 0x040fe40000010100 */
[----:B------:R-:W-:-:S02]  /*1260*/  FADD.FTZ R182, -R184, R125 ;  /* 0x0000007db8b67221 */ /* 0x000fc40000010100 */
[C---:B------:R-:W-:Y:S02]  /*1270*/  FMUL.FTZ R121, R45.reuse, R126 ;  /* 0x0000007e2d797220 */ /* 0x040fe40000410000 */
[C---:B------:R-:W-:Y:S01]  /*1280*/  FMUL.FTZ R116, R45.reuse, R114 ;  /* 0x000000722d747220 */ /* 0x040fe20000410000 */
[----:B------:R-:W-:Y:S01]  /*1290*/  HADD2.F32 R114, -RZ, R181.H0_H0 ;  /* 0x200000b5ff727230 */ /* 0x000fe20000004100 */
[C---:B------:R-:W-:Y:S02]  /*12a0*/  FMUL.FTZ R125, R45.reuse, R134 ;  /* 0x000000862d7d7220 */ /* 0x040fe40000410000 */
[----:B------:R-:W-:Y:S02]  /*12b0*/  FMUL.FTZ R126, R45, R136 ;  /* 0x000000882d7e7220 */ /* 0x000fe40000410000 */
[----:B------:R-:W-:Y:S02]  /*12c0*/  FMUL.FTZ R134, R3, R135 ;  /* 0x0000008703867220 */ /* 0x000fe40000410000 */
[----:B------:R-:W-:-:S02]  /*12d0*/  FADD.FTZ R94, R94, R115 ;  /* 0x000000735e5e7221 */ /* 0x000fc40000010000 */
[-C--:B------:R-:W-:Y:S02]  /*12e0*/  FFMA.FTZ R50, R117, R115.reuse, R50 ;  /* 0x0000007375327223 */ /* 0x080fe40000010032 */
[----:B------:R-:W-:Y:S01]  /*12f0*/  FMUL.FTZ R136, R4, R115 ;  /* 0x0000007304887220 */ /* 0x000fe20000410000 */
[----:B------:R-:W-:Y:S01]  /*1300*/  HADD2.F32 R115, -RZ, R142.H0_H0 ;  /* 0x2000008eff737230 */ /* 0x000fe20000004100 */
[----:B------:R-:W-:Y:S01]  /*1310*/  FADD.FTZ R148, -R184, R131 ;  /* 0x00000083b8947221 */ /* 0x000fe20000010100 */
[----:B------:R-:W-:Y:S01]  /*1320*/  HADD2.F32 R142, -RZ, R153.H0_H0 ;  /* 0x20000099ff8e7230 */ /* 0x000fe20000004100 */
[----:B------:R-:W-:Y:S01]  /*1330*/  FMUL.FTZ R131, R45, R152 ;  /* 0x000000982d837220 */ /* 0x000fe20000410000 */
[----:B------:R-:W-:Y:S01]  /*1340*/  HADD2.F32 R152, -RZ, R109.H0_H0 ;  /* 0x2000006dff987230 */ /* 0x000fe20000004100 */
[----:B------:R-:W-:Y:S01]  /*1350*/  FADD.FTZ R92, R92, R135 ;  /* 0x000000875c5c7221 */ /* 0x000fe20000010000 */
[----:B------:R-:W-:Y:S01]  /*1360*/  HADD2.F32 R153, -RZ, R108.H0_H0 ;  /* 0x2000006cff997230 */ /* 0x000fe20000004100 */
[----:B------:R-:W-:-:S02]  /*1370*/  FFMA.FTZ R48, R47, R135, R48 ;  /* 0x000000872f307223 */ /* 0x000fc40000010030 */
[C---:B------:R-:W-:Y:S02]  /*1380*/  FADD.FTZ R144, -R184.reuse, R129 ;  /* 0x00000081b8907221 */ /* 0x040fe40000010100 */
[----:B------:R-:W-:Y:S02]  /*1390*/  FMUL.FTZ R135, R25, R114 ;  /* 0x0000007219877220 */ /* 0x000fe40000410000 */
[----:B------:R-:W-:Y:S02]  /*13a0*/  FADD.FTZ R108, RZ, R134 ;  /* 0x00000086ff6c7221 */ /* 0x000fe40000010000 */
[----:B------:R-:W-:Y:S01]  /*13b0*/  FFMA.FTZ R109, R47, R134, RZ ;  /* 0x000000862f6d7223 */ /* 0x000fe200000100ff */
[----:B------:R-:W-:Y:S01]  /*13c0*/  HADD2.F32 R137, -RZ, R171.H0_H0 ;  /* 0x200000abff897230 */ /* 0x000fe20000004100 */
[C---:B------:R-:W-:Y:S01]  /*13d0*/  FMUL.FTZ R129, R45.reuse, R148 ;  /* 0x000000942d817220 */ /* 0x040fe20000410000 */
[----:B------:R-:W-:Y:S01]  /*13e0*/  HADD2.F32 R148, -RZ, R113.H0_H0 ;  /* 0x20000071ff947230 */ /* 0x000fe20000004100 */
[----:B------:R-:W-:Y:S01]  /*13f0*/  FMUL.FTZ R118, R45, R120 ;  /* 0x000000782d767220 */ /* 0x000fe20000410000 */
[----:B------:R-:W-:Y:S01]  /*1400*/  HADD2.F32 R113, -RZ, R111.H0_H0 ;  /* 0x2000006fff717230 */ /* 0x000fe20000004100 */
[----:B------:R-:W-:-:S02]  /*1410*/  FADD.FTZ R128, -R184, R119 ;  /* 0x00000077b8807221 */ /* 0x000fc40000010100 */
[----:B------:R-:W-:Y:S02]  /*1420*/  FADD.FTZ R111, R108, R135 ;  /* 0x000000876c6f7221 */ /* 0x000fe40000010000 */
[----:B------:R-:W-:Y:S01]  /*1430*/  FFMA.FTZ R109, R116, R135, R109 ;  /* 0x00000087746d7223 */ /* 0x000fe2000001006d */
[----:B------:R-:W-:Y:S01]  /*1440*/  HADD2.F32 R141, -RZ, R141.H0_H0 ;  /* 0x2000008dff8d7230 */ /* 0x000fe20000004100 */
[----:B------:R-:W-:Y:S02]  /*1450*/  FMUL.FTZ R119, R45, R122 ;  /* 0x0000007a2d777220 */ /* 0x000fe40000410000 */
[----:B------:R-:W-:Y:S02]  /*1460*/  FADD.FTZ R95, R95, R137 ;  /* 0x000000895f5f7221 */ /* 0x000fe40000010000 */
[----:B------:R-:W-:Y:S02]  /*1470*/  FFMA.FTZ R51, R118, R137, R51 ;  /* 0x0000008976337223 */ /* 0x000fe40000010033 */
[----:B------:R-:W-:-:S02]  /*1480*/  FMUL.FTZ R122, R45, R128 ;  /* 0x000000802d7a7220 */ /* 0x000fc40000410000 */
[----:B------:R-:W-:Y:S02]  /*1490*/  FMUL.FTZ R137, R26, R137 ;  /* 0x000000891a897220 */ /* 0x000fe40000410000 */
[----:B------:R-:W-:Y:S02]  /*14a0*/  FADD.FTZ R108, R111, R136 ;  /* 0x000000886f6c7221 */ /* 0x000fe40000010000 */
[----:B------:R-:W-:Y:S02]  /*14b0*/  FFMA.FTZ R109, R117, R136, R109 ;  /* 0x00000088756d7223 */ /* 0x000fe4000001006d */
[----:B------:R-:W-:Y:S01]  /*14c0*/  FMUL.FTZ R128, R45, R146 ;  /* 0x000000922d807220 */ /* 0x000fe20000410000 */
[----:B------:R-:W-:Y:S01]  /*14d0*/  HADD2.F32 R146, -RZ, R149.H0_H0 ;  /* 0x20000095ff927230 */ /* 0x000fe20000004100 */
[----:B------:R-:W-:Y:S01]  /*14e0*/  FADD.FTZ R93, R93, R114 ;  /* 0x000000725d5d7221 */ /* 0x000fe20000010000 */
[----:B------:R-:W-:Y:S01]  /*14f0*/  HADD2.F32 R149, -RZ, R138.H0_H0 ;  /* 0x2000008aff957230 */ /* 0x000fe20000004100 */
[----:B------:R-:W-:Y:S01]  /*1500*/  FFMA.FTZ R49, R116, R114, R49 ;  /* 0x0000007274317223 */ /* 0x000fe20000010031 */
[----:B------:R-:W-:Y:S01]  /*1510*/  HADD2.F32 R114, -RZ, R167.H0_H0 ;  /* 0x200000a7ff727230 */ /* 0x000fe20000004100 */
[----:B------:R-:W-:-:S02]  /*1520*/  FMUL.FTZ R138, R5, R141 ;  /* 0x0000008d058a7220 */ /* 0x000fc40000410000 */
[----:B------:R-:W-:Y:S02]  /*1530*/  FADD.FTZ R111, R108, R137 ;  /* 0x000000896c6f7221 */ /* 0x000fe40000010000 */
[----:B------:R-:W-:Y:S01]  /*1540*/  FFMA.FTZ R109, R118, R137, R109 ;  /* 0x00000089766d7223 */ /* 0x000fe2000001006d */
[----:B------:R-:W-:Y:S01]  /*1550*/  HADD2.F32 R145, -RZ, R139.H0_H0 ;  /* 0x2000008bff917230 */ /* 0x000fe20000004100 */
[----:B------:R-:W-:Y:S02]  /*1560*/  FMUL.FTZ R120, R45, R124 ;  /* 0x0000007c2d787220 */ /* 0x000fe40000410000 */
[----:B------:R-:W-:Y:S02]  /*1570*/  FMUL.FTZ R139, R27, R114 ;  /* 0x000000721b8b7220 */ /* 0x000fe40000410000 */
[----:B------:R-:W-:Y:S02]  /*1580*/  FADD.FTZ R108, R111, R138 ;  /* 0x0000008a6f6c7221 */ /* 0x000fe40000010000 */
[----:B------:R-:W-:-:S02]  /*1590*/  FFMA.FTZ R109, R119, R138, R109 ;  /* 0x0000008a776d7223 */ /* 0x000fc4000001006d */
[----:B------:R-:W-:Y:S02]  /*15a0*/  FMUL.FTZ R140, R6, R115 ;  /* 0x00000073068c7220 */ /* 0x000fe40000410000 */
[----:B------:R-:W-:Y:S02]  /*15b0*/  FADD.FTZ R111, R108, R139 ;  /* 0x0000008b6c6f7221 */ /* 0x000fe40000010000 */
[----:B------:R-:W-:Y:S01]  /*15c0*/  FFMA.FTZ R109, R120, R139, R109 ;  /* 0x0000008b786d7223 */ /* 0x000fe2000001006d */
[----:B------:R-:W-:Y:S01]  /*15d0*/  HADD2.F32 R143, -RZ, R143.H0_H0 ;  /* 0x2000008fff8f7230 */ /* 0x000fe20000004100 */
[----:B------:R-:W-:Y:S02]  /*15e0*/  FADD.FTZ R88, R88, R141 ;  /* 0x0000008d58587221 */ /* 0x000fe40000010000 */
[----:B------:R-:W-:Y:S02]  /*15f0*/  FFMA.FTZ R52, R119, R141, R52 ;  /* 0x0000008d77347223 */ /* 0x000fe40000010034 */
[----:B------:R-:W-:-:S02]  /*1600*/  FMUL.FTZ R141, R28, R142 ;  /* 0x0000008e1c8d7220 */ /* 0x000fc40000410000 */
[----:B------:R-:W-:Y:S02]  /*1610*/  FADD.FTZ R108, R111, R140 ;  /* 0x0000008c6f6c7221 */ /* 0x000fe40000010000 */
[----:B------:R-:W-:Y:S02]  /*1620*/  FFMA.FTZ R109, R121, R140, R109 ;  /* 0x0000008c796d7223 */ /* 0x000fe4000001006d */
[C---:B------:R-:W-:Y:S01]  /*1630*/  FMUL.FTZ R127, R45.reuse, R144 ;  /* 0x000000902d7f7220 */ /* 0x040fe20000410000 */
[----:B------:R-:W-:Y:S01]  /*1640*/  HADD2.F32 R144, -RZ, R151.H0_H0 ;  /* 0x20000097ff907230 */ /* 0x000fe20000004100 */
[----:B------:R-:W-:Y:S02]  /*1650*/  FMUL.FTZ R123, R45, R130 ;  /* 0x000000822d7b7220 */ /* 0x000fe40000410000 */
[----:B------:R-:W-:Y:S02]  /*1660*/  FADD.FTZ R91, R91, R142 ;  /* 0x0000008e5b5b7221 */ /* 0x000fe40000010000 */
[----:B------:R-:W-:-:S02]  /*1670*/  FFMA.FTZ R55, R122, R142, R55 ;  /* 0x0000008e7a377223 */ /* 0x000fc40000010037 */
[----:B------:R-:W-:Y:S02]  /*1680*/  FMUL.FTZ R142, R7, R143 ;  /* 0x0000008f078e7220 */ /* 0x000fe40000410000 */
        /* <DEDUP_REMOVED lines=40> */
[----:B------:R-:W-:Y:S02]  /*1910*/  FFMA.FTZ R109, R129, R148, R109 ;  /* 0x00000094816d7223 */ /* 0x000fe4000001006d */
[----:B------:R-:W-:Y:S02]  /*1920*/  FMUL.FTZ R150, R11, R112 ;  /* 0x000000700b967220 */ /* 0x000fe40000410000 */
[----:B------:R-:W-:-:S02]  /*1930*/  FADD.FTZ R111, R108, R149 ;  /* 0x000000956c6f7221 */ /* 0x000fc40000010000 */
[----:B------:R-:W-:Y:S01]  /*1940*/  FFMA.FTZ R109, R130, R149, R109 ;  /* 0x00000095826d7223 */ /* 0x000fe2000001006d */
[----:B------:R-:W-:Y:S01]  /*1950*/  HADD2.F32 R154, -RZ, R154.H0_H0 ;  /* 0x2000009aff9a7230 */ /* 0x000fe20000004100 */
[----:B------:R-:W-:Y:S02]  /*1960*/  FMUL.FTZ R132, R45, R170 ;  /* 0x000000aa2d847220 */ /* 0x000fe40000410000 */
[----:B------:R-:W-:Y:S02]  /*1970*/  FMUL.FTZ R151, R33, R152 ;  /* 0x0000009821977220 */ /* 0x000fe40000410000 */
[----:B------:R-:W-:Y:S02]  /*1980*/  FADD.FTZ R108, R111, R150 ;  /* 0x000000966f6c7221 */ /* 0x000fe40000010000 */
[----:B------:R-:W-:Y:S01]  /*1990*/  FFMA.FTZ R109, R131, R150, R109 ;  /* 0x00000096836d7223 */ /* 0x000fe2000001006d */
[----:B------:R-:W-:Y:S01]  /*19a0*/  HADD2.F32 R110, -RZ, R110.H0_H0 ;  /* 0x2000006eff6e7230 */ /* 0x000fe20000004100 */
[----:B------:R-:W-:-:S02]  /*19b0*/  FMUL.FTZ R133, R45, R182 ;  /* 0x000000b62d857220 */ /* 0x000fc40000410000 */
[----:B------:R-:W-:Y:S02]  /*19c0*/  FADD.FTZ R77, R77, R152 ;  /* 0x000000984d4d7221 */ /* 0x000fe40000010000 */
[----:B------:R-:W-:Y:S02]  /*19d0*/  FFMA.FTZ R97, R132, R152, R97 ;  /* 0x0000009884617223 */ /* 0x000fe40000010061 */
        /* <DEDUP_REMOVED lines=22> */
.L_x_1560:
[----:B0-----:R-:W-:Y:S05]  /*1b40*/  BSYNC B0 ;  /* 0x0000000000007941 */ /* 0x001fea0003800000 */
.L_x_1558:
[----:B------:R-:W-:Y:S02]  /*1b50*/  LOP3.LUT P2, RZ, R24, 0xff, RZ, 0xc0, !PT ;  /* 0x000000ff18ff7812 */ /* 0x000fe4000784c0ff */
[----:B------:R-:W-:-:S02]  /*1b60*/  SHF.R.U32.HI R110, RZ, 0x5, R0 ;  /* 0x00000005ff6e7819 */ /* 0x000fc40000011600 */
[----:B------:R-:W-:Y:S02]  /*1b70*/  LOP3.LUT P0, RZ, R0, 0x1f, RZ, 0xc0, !PT ;  /* 0x0000001f00ff7812 */ /* 0x000fe4000780c0ff */
[----:B------:R-:W-:-:S07]  /*1b80*/  LOP3.LUT R182, R110, 0x7fffffc, RZ, 0xc0, !PT ;  /* 0x07fffffc6eb67812 */ /* 0x000fce00078ec0ff */
[----:B------:R-:W-:Y:S01]  /*1b90*/  @!P2 IADD3 R182, R182, 0x4, RZ ;  /* 0x00000004b6b6a810 */ /* 0x000fe20007ffe0ff */
[----:B------:R-:W-:Y:S05]  /*1ba0*/  BRA.DIV ~URZ, `(.L_x_1561) ;  /* 0x000029827f007947 */ /* 0x000fea000b800000 */
[----:B------:R0:W1:Y:S02]  /*1bb0*/  SHFL.DOWN PT, R111, R114, 0x10, 0x1f ;  /* 0x0a001f00726f7f89 */ /* 0x00006400000e0000 */
.L_x_1647:
        /* <DEDUP_REMOVED lines=18> */
.L_x_1648:
[----:B-----5:R-:W-:Y:S01]  /*1ce0*/  ISETP.GE.AND P2, PT, R166, 0x1, PT ;  /* 0x00000001a600780c */ /* 0x020fe20003f46270 */
[----:B--2---:R-:W-:Y:S01]  /*1cf0*/  FADD.FTZ R170, R170, R113 ;  /* 0x00000071aaaa7221 */ /* 0x004fe20000010000 */
[----:B------:R-:W-:Y:S01]  /*1d00*/  WARPSYNC 0xffffffff ;  /* 0xffffffff00007948 */ /* 0x000fe20003800000 */
[----:B0-----:R-:W-:Y:S01]  /*1d10*/  FADD.FTZ R171, R108, R115 ;  /* 0x000000736cab7221 */ /* 0x001fe20000010000 */
[----:B------:R-:W-:-:S09]  /*1d20*/  HFMA2.MMA R181, -RZ, RZ, 0, 0 ;  /* 0x00000000ffb57435 */ /* 0x000fd200000001ff */
[----:B------:R-:W-:Y:S02]  /*1d30*/  @P2 IADD3 R166, R166, -0x1, RZ ;  /* 0xffffffffa6a62810 */ /* 0x000fe40007ffe0ff */
[----:B------:R-:W-:-:S03]  /*1d40*/  @P2 LOP3.LUT R111, R0, 0x7f, RZ, 0xc0, !PT ;  /* 0x0000007f006f2812 */ /* 0x000fc600078ec0ff */
[----:B------:R-:W-:-:S05]  /*1d50*/  @P2 IMAD R166, R166, c[0x0][0x168], RZ ;  /* 0x00005a00a6a62a24 */ /* 0x000fca00078e02ff */
[----:B------:R-:W-:-:S04]  /*1d60*/  @P2 SHF.R.S32.HI R109, RZ, 0x1f, R166 ;  /* 0x0000001fff6d2819 */ /* 0x000fc800000114a6 */
[----:B------:R-:W-:Y:S02]  /*1d70*/  @P2 LEA.HI R166, R109, R166, RZ, 0x2 ;  /* 0x000000a66da62211 */ /* 0x000fe400078f10ff */
[----:B------:R-:W-:Y:S02]  /*1d80*/  @!P0 LOP3.LUT R109, R110, 0x3, RZ, 0xc0, !PT ;  /* 0x000000036e6d8812 */ /* 0x000fe400078ec0ff */
[----:B------:R-:W-:Y:S02]  /*1d90*/  @P2 MOV R110, 0x8 ;  /* 0x00000008006e2802 */ /* 0x000fe40000000f00 */
[----:B------:R-:W-:Y:S02]  /*1da0*/  @!P0 IADD3 R183, R182, R109, RZ ;  /* 0x0000006db6b78210 */ /* 0x000fe40007ffe0ff */
[----:B------:R-:W-:-:S03]  /*1db0*/  @P2 LEA.HI.SX32 R181, R166, R111, 0x1e ;  /* 0x0000006fa6b52211 */ /* 0x000fc600078ff2ff */
[----:B------:R-:W-:Y:S02]  /*1dc0*/  @!P0 STS.64 [R183.X8+0x2800], R170 ;  /* 0x002800aab7008388 */ /* 0x000fe40000008a00 */
[----:B------:R-:W-:Y:S02]  /*1dd0*/  @P2 IMAD.WIDE.U32 R166, R181, R110, c[0x0][0x170] ;  /* 0x00005c00b5a62625 */ /* 0x000fe400078e006e */
        /* <DEDUP_REMOVED lines=17> */
[C---:B--2---:R-:W-:Y:S02]  /*1ef0*/  @P2 PRMT R177, R166.reuse, 0x7610, R177 ;  /* 0x00007610a6b12816 */ /* 0x044fe400000000b1 */
[--C-:B------:R-:W-:Y:S02]  /*1f00*/  @P2 SHF.R.U64 R166, R166, 0x10, R167.reuse ;  /* 0x00000010a6a62819 */ /* 0x100fe400000012a7 */
[--C-:B------:R-:W-:Y:S02]  /*1f10*/  @P2 SHF.R.U32.HI R109, RZ, 0x10, R167.reuse ;  /* 0x00000010ff6d2819 */ /* 0x100fe400000116a7 */
[----:B------:R-:W-:Y:S02]  /*1f20*/  @P2 PRMT R178, R166, 0x7610, R178 ;  /* 0x00007610a6b22816 */ /* 0x000fe400000000b2 */
[----:B------:R-:W-:-:S02]  /*1f30*/  @P2 PRMT R177, R177, 0x5410, R167 ;  /* 0x00005410b1b12816 */ /* 0x000fc400000000a7 */
[----:B------:R-:W-:Y:S01]  /*1f40*/  @P2 PRMT R178, R178, 0x5410, R109 ;  /* 0x00005410b2b22816 */ /* 0x000fe2000000006d */
        /* <DEDUP_REMOVED lines=9> */
.L_x_1564:
        /* <DEDUP_REMOVED lines=9> */
.L_x_1565:
[----:B------:R-:W-:Y:S05]  /*2070*/  BSYNC B0 ;  /* 0x0000000000007941 */ /* 0x000fea0003800000 */
.L_x_1563:
        /* <DEDUP_REMOVED lines=17> */
.L_x_1567:
[----:B------:R-:W-:Y:S01]  /*2190*/  FFMA.FTZ R108, R116, R112, R113 ;  /* 0x00000070746c7223 */ /* 0x000fe20000010071 */
[----:B------:R-:W-:-:S03]  /*21a0*/  @P3 SHF.R.U64 R109, R164, 0x10, R165 ;  /* 0x00000010a46d3819 */ /* 0x000fc600000012a5 */
[----:B------:R-:W-:Y:S02]  /*21b0*/  FADD.FTZ R108, R135, -R108 ;  /* 0x8000006c876c7221 */ /* 0x000fe40000010000 */
[----:B------:R-:W-:Y:S02]  /*21c0*/  @P3 HADD2.F32 R109, -RZ, R109.H0_H0 ;  /* 0x2000006dff6d3230 */ /* 0x000fe40000004100 */
[----:B------:R-:W-:-:S04]  /*21d0*/  FMUL.FTZ R108, R45, R108 ;  /* 0x0000006c2d6c7220 */ /* 0x000fc80000410000 */
[----:B------:R-:W-:Y:S02]  /*21e0*/  @P3 FADD.FTZ R108, R108, R109 ;  /* 0x0000006d6c6c3221 */ /* 0x000fe40000010000 */
.L_x_1568:
[----:B------:R-:W-:Y:S05]  /*21f0*/  BSYNC B0 ;  /* 0x0000000000007941 */ /* 0x000fea0003800000 */
.L_x_1566:
        /* <DEDUP_REMOVED lines=14> */
.L_x_1570:
[----:B------:R-:W-:-:S04]  /*22e0*/  FFMA.FTZ R109, R117, R112, R113 ;  /* 0x00000070756d7223 */ /* 0x000fc80000010071 */
[----:B------:R-:W-:Y:S01]  /*22f0*/  FADD.FTZ R108, R136, -R109 ;  /* 0x8000006d886c7221 */ /* 0x000fe20000010000 */
[----:B------:R-:W-:-:S03]  /*2300*/  @P3 HADD2.F32 R109, -RZ, R165.H0_H0 ;  /* 0x200000a5ff6d3230 */ /* 0x000fc60000004100 */
[----:B------:R-:W-:-:S04]  /*2310*/  FMUL.FTZ R108, R45, R108 ;  /* 0x0000006c2d6c7220 */ /* 0x000fc80000410000 */
[----:B------:R-:W-:Y:S02]  /*2320*/  @P3 FADD.FTZ R108, R108, R109 ;  /* 0x0000006d6c6c3221 */ /* 0x000fe40000010000 */
.L_x_1571:
[----:B------:R-:W-:Y:S05]  /*2330*/  BSYNC B0 ;  /* 0x0000000000007941 */ /* 0x000fea0003800000 */
.L_x_1569:
        /* <DEDUP_REMOVED lines=15> */
.L_x_1573:
[----:B------:R-:W-:Y:S01]  /*2430*/  FFMA.FTZ R108, R118, R112, R113 ;  /* 0x00000070766c7223 */ /* 0x000fe20000010071 */
[----:B------:R-:W-:-:S03]  /*2440*/  @P3 SHF.R.U32.HI R109, RZ, 0x10, R165 ;  /* 0x00000010ff6d3819 */ /* 0x000fc600000116a5 */
[----:B------:R-:W-:Y:S02]  /*2450*/  FADD.FTZ R108, R137, -R108 ;  /* 0x8000006c896c7221 */ /* 0x000fe40000010000 */
[----:B------:R-:W-:Y:S02]  /*2460*/  @P3 HADD2.F32 R109, -RZ, R109.H0_H0 ;  /* 0x2000006dff6d3230 */ /* 0x000fe40000004100 */
[----:B------:R-:W-:-:S04]  /*2470*/  FMUL.FTZ R108, R45, R108 ;  /* 0x0000006c2d6c7220 */ /* 0x000fc80000410000 */
[----:B------:R-:W-:Y:S02]  /*2480*/  @P3 FADD.FTZ R108, R108, R109 ;  /* 0x0000006d6c6c3221 */ /* 0x000fe40000010000 */
.L_x_1574:
[----:B------:R-:W-:Y:S05]  /*2490*/  BSYNC B0 ;  /* 0x0000000000007941 */ /* 0x000fea0003800000 */
.L_x_1572:
[----:B------:R-:W-:Y:S01]  /*24a0*/  @P2 FMUL.FTZ R115, R108, c[0x0][0x1ec] ;  /* 0x00007b006c732a20 */ /* 0x000fe20000410000 */
[----:B------:R-:W-:Y:S01]  /*24b0*/  @P0 F2FP.PACK_AB R108, RZ, R108 ;  /* 0x0000006cff6c023e */ /* 0x000fe200000000ff */
[----:B------:R-:W-:Y:S01]  /*24c0*/  @P2 HADD2.F32 R166, -RZ, R178.H1_H1 ;  /* 0x300000b2ffa62230 */ /* 0x000fe20000004100 */
[----:B------:R-:W-:Y:S01]  /*24d0*/  IADD3 R114, R181, 0x80, RZ ;  /* 0x00000080b5727810 */ /* 0x000fe20007ffe0ff */
[----:B------:R-:W-:Y:S01]  /*24e0*/  @P2 FMUL.FTZ R109, R36, R115 ;  /* 0x00000073246d2220 */ /* 0x000fe20000410000 */
[----:B------:R-:W-:-:S04]  /*24f0*/  @P0 PRMT R176, R108, 0x7610, R176 ;  /* 0x000076106cb00816 */ /* 0x000fc800000000b0 */
        /* <DEDUP_REMOVED lines=11> */
.L_x_1575:
        /* <DEDUP_REMOVED lines=10> */
.L_x_1577:
[----:B------:R-:W-:Y:S05]  /*2650*/  BSYNC B0 ;  /* 0x0000000000007941 */ /* 0x000fea0003800000 */
.L_x_1576:
[----:B------:R-:W-:Y:S01]  /*2660*/  BSSY B0, `(.L_x_1578) ;  /* 0x0000009000007945 */ /* 0x000fe20003800000 */
        /* <DEDUP_REMOVED lines=8> */
.L_x_1579:
[----:B------:R-:W-:Y:S05]  /*26f0*/  BSYNC B0 ;  /* 0x0000000000007941 */ /* 0x000fea0003800000 */
.L_x_1578:
[----:B------:R-:W-:Y:S01]  /*2700*/  BSSY B0, `(.L_x_1580) ;  /* 0x000000c000007945 */ /* 0x000fe20003800000 */
[----:B------:R-:W-:Y:S01]  /*2710*/  @P2 FFMA.FTZ R75, R115, R166, R75 ;  /* 0x000000a6734b2223 */ /* 0x000fe2000001004b */
[----:B------:R-:W-:Y:S05]  /*2720*/  @P1 BRA `(.L_x_1581) ;  /* 0x0000004000001947 */ /* 0x000fea0003800000 */
[----:B0-----:R-:W-:Y:S01]  /*2730*/  MOV R108, RZ ;  /* 0x000000ff006c7202 */ /* 0x001fe20000000f00 */
[----:B------:R-:W-:Y:S05]  /*2740*/  @!P3 BRA `(.L_x_1582) ;  /* 0x000000700000b947 */ /* 0x000fea0003800000 */
[----:B------:R-:W-:Y:S01]  /*2750*/  HADD2.F32 R108, -RZ, R162.H0_H0 ;  /* 0x200000a2ff6c7230 */ /* 0x000fe20000004100 */
[----:B------:R-:W-:Y:S05]  /*2760*/  BRA `(.L_x_1582) ;  /* 0x0000005000007947 */ /* 0x000fea0003800000 */
.L_x_1581:
[----:B0-----:R-:W-:-:S04]  /*2770*/  FFMA.FTZ R109, R119, R112, R113 ;  /* 0x00000070776d7223 */ /* 0x001fc80000010071 */
[----:B------:R-:W-:Y:S01]  /*2780*/  FADD.FTZ R108, R138, -R109 ;  /* 0x8000006d8a6c7221 */ /* 0x000fe20000010000 */
[----:B------:R-:W-:-:S03]  /*2790*/  @P3 HADD2.F32 R109, -RZ, R162.H0_H0 ;  /* 0x200000a2ff6d3230 */ /* 0x000fc60000004100 */
[----:B------:R-:W-:-:S04]  /*27a0*/  FMUL.FTZ R108, R45, R108 ;  /* 0x0000006c2d6c7220 */ /* 0x000fc80000410000 */
[----:B------:R-:W-:Y:S02]  /*27b0*/  @P3 FADD.FTZ R108, R108, R109 ;  /* 0x0000006d6c6c3221 */ /* 0x000fe40000010000 */
.L_x_1582:
[----:B------:R-:W-:Y:S05]  /*27c0*/  BSYNC B0 ;  /* 0x0000000000007941 */ /* 0x000fea0003800000 */
.L_x_1580:
        /* <DEDUP_REMOVED lines=15> */
.L_x_1584:
[----:B------:R-:W-:Y:S01]  /*28c0*/  FFMA.FTZ R108, R120, R112, R113 ;  /* 0x00000070786c7223 */ /* 0x000fe20000010071 */
[----:B------:R-:W-:-:S03]  /*28d0*/  @P3 SHF.R.U64 R109, R162, 0x10, R163 ;  /* 0x00000010a26d3819 */ /* 0x000fc600000012a3 */
[----:B------:R-:W-:Y:S02]  /*28e0*/  FADD.FTZ R108, R139, -R108 ;  /* 0x8000006c8b6c7221 */ /* 0x000fe40000010000 */
[----:B------:R-:W-:Y:S02]  /*28f0*/  @P3 HADD2.F32 R109, -RZ, R109.H0_H0 ;  /* 0x2000006dff6d3230 */ /* 0x000fe40000004100 */
[----:B------:R-:W-:-:S04]  /*2900*/  FMUL.FTZ R108, R45, R108 ;  /* 0x0000006c2d6c7220 */ /* 0x000fc80000410000 */
[----:B------:R-:W-:Y:S02]  /*2910*/  @P3 FADD.FTZ R108, R108, R109 ;  /* 0x0000006d6c6c3221 */ /* 0x000fe40000010000 */
.L_x_1585:
[----:B------:R-:W-:Y:S05]  /*2920*/  BSYNC B0 ;  /* 0x0000000000007941 */ /* 0x000fea0003800000 */
.L_x_1583:
        /* <DEDUP_REMOVED lines=14> */
.L_x_1587:
[----:B------:R-:W-:-:S04]  /*2a10*/  FFMA.FTZ R109, R121, R112, R113 ;  /* 0x00000070796d7223 */ /* 0x000fc80000010071 */
[----:B------:R-:W-:Y:S01]  /*2a20*/  FADD.FTZ R108, R140, -R109 ;  /* 0x8000006d8c6c7221 */ /* 0x000fe20000010000 */
[----:B------:R-:W-:-:S03]  /*2a30*/  @P3 HADD2.F32 R109, -RZ, R163.H0_H0 ;  /* 0x200000a3ff6d3230 */ /* 0x000fc60000004100 */
[----:B------:R-:W-:-:S04]  /*2a40*/  FMUL.FTZ R108, R45, R108 ;  /* 0x0000006c2d6c7220 */ /* 0x000fc80000410000 */
[----:B------:R-:W-:Y:S02]  /*2a50*/  @P3 FADD.FTZ R108, R108, R109 ;  /* 0x0000006d6c6c3221 */ /* 0x000fe40000010000 */
.L_x_1588:
[----:B------:R-:W-:Y:S05]  /*2a60*/  BSYNC B0 ;  /* 0x0000000000007941 */ /* 0x000fea0003800000 */
.L_x_1586:
        /* <DEDUP_REMOVED lines=15> */
.L_x_1590:
[----:B------:R-:W-:Y:S01]  /*2b60*/  FFMA.FTZ R108, R122, R112, R113 ;  /* 0x000000707a6c7223 */ /* 0x000fe20000010071 */
[----:B------:R-:W-:-:S03]  /*2b70*/  @P3 SHF.R.U32.HI R109, RZ, 0x10, R163 ;  /* 0x00000010ff6d3819 */ /* 0x000fc600000116a3 */
[----:B------:R-:W-:Y:S02]  /*2b80*/  FADD.FTZ R108, R141, -R108 ;  /* 0x8000006c8d6c7221 */ /* 0x000fe40000010000 */
[----:B------:R-:W-:Y:S02]  /*2b90*/  @P3 HADD2.F32 R109, -RZ, R109.H0_H0 ;  /* 0x2000006dff6d3230 */ /* 0x000fe40000004100 */
[----:B------:R-:W-:-:S04]  /*2ba0*/  FMUL.FTZ R108, R45, R108 ;  /* 0x0000006c2d6c7220 */ /* 0x000fc80000410000 */
[----:B------:R-:W-:Y:S02]  /*2bb0*/  @P3 FADD.FTZ R108, R108, R109 ;  /* 0x0000006d6c6c3221 */ /* 0x000fe40000010000 */
.L_x_1591:
[----:B------:R-:W-:Y:S05]  /*2bc0*/  BSYNC B0 ;  /* 0x0000000000007941 */ /* 0x000fea0003800000 */
.L_x_1589:
[----:B------:R-:W-:Y:S01]  /*2bd0*/  @P2 FMUL.FTZ R166, R108, c[0x0][0x1ec] ;  /* 0x00007b006ca62a20 */ /* 0x000fe20000410000 */
[----:B------:R-:W-:Y:S01]  /*2be0*/  @P0 F2FP.PACK_AB R109, RZ, R108 ;  /* 0x0000006cff6d023e */ /* 0x000fe200000000ff */
[----:B------:R-:W-:Y:S01]  /*2bf0*/  @P2 HADD2.F32 R167, -RZ, R178.H1_H1 ;  /* 0x300000b2ffa72230 */ /* 0x000fe20000004100 */
[----:B------:R-:W-:Y:S01]  /*2c00*/  IADD3 R115, R181, 0x100, RZ ;  /* 0x00000100b5737810 */ /* 0x000fe20007ffe0ff */
[----:B------:R-:W-:Y:S01]  /*2c10*/  @P2 FMUL.FTZ R108, R38, R166 ;  /* 0x000000a6266c2220 */ /* 0x000fe20000410000 */
[----:B------:R-:W-:-:S04]  /*2c20*/  @P0 PRMT R176, R109, 0x7610, R176 ;  /* 0x000076106db00816 */ /* 0x000fc800000000b0 */
[----:B------:R-:W-:Y:S01]  /*2c30*/  @P2 F2FP.PACK_AB R170, RZ, R108 ;  /* 0x0000006cffaa223e */ /* 0x000fe200000000ff */
        /* <DEDUP_REMOVED lines=9> */
.L_x_1592:
[----:B------:R-:W-:Y:S01]  /*2cd0*/  BSSY B0, `(.L_x_1593) ;  /* 0x000000b000007945 */ /* 0x000fe20003800000 */
        /* <DEDUP_REMOVED lines=10> */
.L_x_1594:
[----:B------:R-:W-:Y:S05]  /*2d80*/  BSYNC B0 ;  /* 0x0000000000007941 */ /* 0x000fea0003800000 */
.L_x_1593:
[----:B------:R-:W-:Y:S01]  /*2d90*/  BSSY B0, `(.L_x_1595) ;  /* 0x0000009000007945 */ /* 0x000fe20003800000 */
[----:B------:R-:W-:Y:S05]  /*2da0*/  @!P2 BRA `(.L_x_1596) ;  /* 0x000000700000a947 */ /* 0x000fea0003800000 */
[----:B0-----:R-:W-:-:S05]  /*2db0*/  MOV R108, 0x8 ;  /* 0x00000008006c7802 */ /* 0x001fca0000000f00 */
[----:B------:R-:W-:-:S06]  /*2dc0*/  IMAD.WIDE.U32 R108, R115, R108, c[0x0][0x170] ;  /* 0x00005c00736c7625 */ /* 0x000fcc00078e006c */
[----:B------:R-:W2:Y:S02]  /*2dd0*/  LDG.E.64 R108, [R108.64] ;  /* 0x000000046c6c7981 */ /* 0x000ea4000c1e1b00 */
[C-C-:B--2---:R-:W-:Y:S02]  /*2de0*/  SHF.R.U64 R178, R108.reuse, 0x10, R109.reuse ;  /* 0x000000106cb27819 */ /* 0x144fe4000000126d */
[--C-:B------:R-:W-:Y:S02]  /*2df0*/  SHF.R.U32.HI R110, RZ, 0x10, R109.reuse ;  /* 0x00000010ff6e7819 */ /* 0x100fe4000001166d */
[----:B------:R-:W-:Y:S02]  /*2e00*/  PRMT R177, R108, 0x5410, R109 ;  /* 0x000054106cb17816 */ /* 0x000fe4000000006d */
[----:B------:R-:W-:Y:S02]  /*2e10*/  PRMT R178, R178, 0x5410, R110 ;  /* 0x00005410b2b27816 */ /* 0x000fe4000000006e */
.L_x_1596:
[----:B------:R-:W-:Y:S05]  /*2e20*/  BSYNC B0 ;  /* 0x0000000000007941 */ /* 0x000fea0003800000 */
.L_x_1595:
[----:B------:R-:W-:Y:S01]  /*2e30*/  BSSY B0, `(.L_x_1597) ;  /* 0x000000c000007945 */ /* 0x000fe20003800000 */
[----:B------:R-:W-:Y:S01]  /*2e40*/  @P2 FFMA.FTZ R71, R167, R166, R71 ;  /* 0x000000a6a7472223 */ /* 0x000fe20000010047 */
[----:B------:R-:W-:Y:S05]  /*2e50*/  @P1 BRA `(.L_x_1598) ;  /* 0x0000004000001947 */ /* 0x000fea0003800000 */
[----:B0-----:R-:W-:Y:S01]  /*2e60*/  HFMA2.MMA R108, -RZ, RZ, 0, 0 ;  /* 0x00000000ff6c7435 */ /* 0x001fe200000001ff */
[----:B------:R-:W-:Y:S05]  /*2e70*/  @!P3 BRA `(.L_x_1599) ;  /* 0x000000700000b947 */ /* 0x000fea0003800000 */
[----:B------:R-:W-:Y:S01]  /*2e80*/  HADD2.F32 R108, -RZ, R160.H0_H0 ;  /* 0x200000a0ff6c7230 */ /* 0x000fe20000004100 */
[----:B------:R-:W-:Y:S05]  /*2e90*/  BRA `(.L_x_1599) ;  /* 0x0000005000007947 */ /* 0x000fea0003800000 */
.L_x_1598:
[----:B0-----:R-:W-:-:S04]  /*2ea0*/  FFMA.FTZ R109, R123, R112, R113 ;  /* 0x000000707b6d7223 */ /* 0x001fc80000010071 */
[----:B------:R-:W-:Y:S01]  /*2eb0*/  FADD.FTZ R108, R142, -R109 ;  /* 0x8000006d8e6c7221 */ /* 0x000fe20000010000 */
[----:B------:R-:W-:-:S03]  /*2ec0*/  @P3 HADD2.F32 R109, -RZ, R160.H0_H0 ;  /* 0x200000a0ff6d3230 */ /* 0x000fc60000004100 */
[----:B------:R-:W-:-:S04]  /*2ed0*/  FMUL.FTZ R108, R45, R108 ;  /* 0x0000006c2d6c7220 */ /* 0x000fc80000410000 */
[----:B------:R-:W-:Y:S02]  /*2ee0*/  @P3 FADD.FTZ R108, R108, R109 ;  /* 0x0000006d6c6c3221 */ /* 0x000fe40000010000 */
.L_x_1599:
[----:B------:R-:W-:Y:S05]  /*2ef0*/  BSYNC B0 ;  /* 0x0000000000007941 */ /* 0x000fea0003800000 */
.L_x_1597:
        /* <DEDUP_REMOVED lines=15> */
.L_x_1601:
[----:B------:R-:W-:Y:S01]  /*2ff0*/  FFMA.FTZ R108, R124, R112, R113 ;  /* 0x000000707c6c7223 */ /* 0x000fe20000010071 */
[----:B------:R-:W-:-:S03]  /*3000*/  @P3 SHF.R.U64 R109, R160, 0x10, R161 ;  /* 0x00000010a06d3819 */ /* 0x000fc600000012a1 */
[----:B------:R-:W-:Y:S02]  /*3010*/  FADD.FTZ R108, R143, -R108 ;  /* 0x8000006c8f6c7221 */ /* 0x000fe40000010000 */
[----:B------:R-:W-:Y:S02]  /*3020*/  @P3 HADD2.F32 R109, -RZ, R109.H0_H0 ;  /* 0x2000006dff6d3230 */ /* 0x000fe40000004100 */
[----:B------:R-:W-:-:S04]  /*3030*/  FMUL.FTZ R108, R45, R108 ;  /* 0x0000006c2d6c7220 */ /* 0x000fc80000410000 */
[----:B------:R-:W-:Y:S02]  /*3040*/  @P3 FADD.FTZ R108, R108, R109 ;  /* 0x0000006d6c6c3221 */ /* 0x000fe40000010000 */
.L_x_1602:
[----:B------:R-:W-:Y:S05]  /*3050*/  BSYNC B0 ;  /* 0x0000000000007941 */ /* 0x000fea0003800000 */
.L_x_1600:
        /* <DEDUP_REMOVED lines=14> */
.L_x_1604:
[----:B------:R-:W-:-:S04]  /*3140*/  FFMA.FTZ R109, R125, R112, R113 ;  /* 0x000000707d6d7223 */ /* 0x000fc80000010071 */
[----:B------:R-:W-:Y:S01]  /*3150*/  FADD.FTZ R108, R144, -R109 ;  /* 0x8000006d906c7221 */ /* 0x000fe20000010000 */
[----:B------:R-:W-:-:S03]  /*3160*/  @P3 HADD2.F32 R109, -RZ, R161.H0_H0 ;  /* 0x200000a1ff6d3230 */ /* 0x000fc60000004100 */
[----:B------:R-:W-:-:S04]  /*3170*/  FMUL.FTZ R108, R45, R108 ;  /* 0x0000006c2d6c7220 */ /* 0x000fc80000410000 */
[----:B------:R-:W-:Y:S02]  /*3180*/  @P3 FADD.FTZ R108, R108, R109 ;  /* 0x0000006d6c6c3221 */ /* 0x000fe40000010000 */
.L_x_1605:
[----:B------:R-:W-:Y:S05]  /*3190*/  BSYNC B0 ;  /* 0x0000000000007941 */ /* 0x000fea0003800000 */
.L_x_1603:
        /* <DEDUP_REMOVED lines=15> */
.L_x_1607:
[----:B------:R-:W-:Y:S01]  /*3290*/  FFMA.FTZ R108, R126, R112, R113 ;  /* 0x000000707e6c7223 */ /* 0x000fe20000010071 */
[----:B------:R-:W-:-:S03]  /*32a0*/  @P3 SHF.R.U32.HI R109, RZ, 0x10, R161 ;  /* 0x00000010ff6d3819 */ /* 0x000fc600000116a1 */
[----:B------:R-:W-:Y:S02]  /*32b0*/  FADD.FTZ R108, R145, -R108 ;  /* 0x8000006c916c7221 */ /* 0x000fe40000010000 */
[----:B------:R-:W-:Y:S02]  /*32c0*/  @P3 HADD2.F32 R109, -RZ, R109.H0_H0 ;  /* 0x2000006dff6d3230 */ /* 0x000fe40000004100 */
[----:B------:R-:W-:-:S04]  /*32d0*/  FMUL.FTZ R108, R45, R108 ;  /* 0x0000006c2d6c7220 */ /* 0x000fc80000410000 */
[----:B------:R-:W-:Y:S02]  /*32e0*/  @P3 FADD.FTZ R108, R108, R109 ;  /* 0x0000006d6c6c3221 */ /* 0x000fe40000010000 */
.L_x_1608:
[----:B------:R-:W-:Y:S05]  /*32f0*/  BSYNC B0 ;  /* 0x0000000000007941 */ /* 0x000fea0003800000 */
.L_x_1606:
        /* <DEDUP_REMOVED lines=16> */
.L_x_1609:
        /* <DEDUP_REMOVED lines=11> */
.L_x_1611:
[----:B------:R-:W-:Y:S05]  /*34b0*/  BSYNC B0 ;  /* 0x0000000000007941 */ /* 0x000fea0003800000 */
.L_x_1610:
        /* <DEDUP_REMOVED lines=9> */
.L_x_1613:
[----:B------:R-:W-:Y:S05]  /*3550*/  BSYNC B0 ;  /* 0x0000000000007941 */ /* 0x000fea0003800000 */
.L_x_1612:
[----:B------:R-:W-:Y:S01]  /*3560*/  BSSY B0, `(.L_x_1614) ;  /* 0x000000c000007945 */ /* 0x000fe20003800000 */
[----:B------:R-:W-:Y:S01]  /*3570*/  @P2 FFMA.FTZ R67, R167, R166, R67 ;  /* 0x000000a6a7432223 */ /* 0x000fe20000010043 */
[----:B------:R-:W-:Y:S05]  /*3580*/  @P1 BRA `(.L_x_1615) ;  /* 0x0000004000001947 */ /* 0x000fea0003800000 */
[----:B0-----:R-:W-:Y:S01]  /*3590*/  HFMA2.MMA R108, -RZ, RZ, 0, 0 ;  /* 0x00000000ff6c7435 */ /* 0x001fe200000001ff */
[----:B------:R-:W-:Y:S05]  /*35a0*/  @!P3 BRA `(.L_x_1616) ;  /* 0x000000700000b947 */ /* 0x000fea0003800000 */
[----:B------:R-:W-:Y:S01]  /*35b0*/  HADD2.F32 R108, -RZ, R158.H0_H0 ;  /* 0x2000009eff6c7230 */ /* 0x000fe20000004100 */
[----:B------:R-:W-:Y:S05]  /*35c0*/  BRA `(.L_x_1616) ;  /* 0x0000005000007947 */ /* 0x000fea0003800000 */
.L_x_1615:
[----:B0-----:R-:W-:-:S04]  /*35d0*/  FFMA.FTZ R109, R127, R112, R113 ;  /* 0x000000707f6d7223 */ /* 0x001fc80000010071 */
[----:B------:R-:W-:Y:S01]  /*35e0*/  FADD.FTZ R108, R146, -R109 ;  /* 0x8000006d926c7221 */ /* 0x000fe20000010000 */
[----:B------:R-:W-:-:S03]  /*35f0*/  @P3 HADD2.F32 R109, -RZ, R158.H0_H0 ;  /* 0x2000009eff6d3230 */ /* 0x000fc60000004100 */
[----:B------:R-:W-:-:S04]  /*3600*/  FMUL.FTZ R108, R45, R108 ;  /* 0x0000006c2d6c7220 */ /* 0x000fc80000410000 */
[----:B------:R-:W-:Y:S02]  /*3610*/  @P3 FADD.FTZ R108, R108, R109 ;  /* 0x0000006d6c6c3221 */ /* 0x000fe40000010000 */
.L_x_1616:
[----:B------:R-:W-:Y:S05]  /*3620*/  BSYNC B0 ;  /* 0x0000000000007941 */ /* 0x000fea0003800000 */
.L_x_1614:
        /* <DEDUP_REMOVED lines=15> */
.L_x_1618:
[----:B------:R-:W-:Y:S01]  /*3720*/  FFMA.FTZ R108, R128, R112, R113 ;  /* 0x00000070806c7223 */ /* 0x000fe20000010071 */
[----:B------:R-:W-:-:S03]  /*3730*/  @P3 SHF.R.U64 R109, R158, 0x10, R159 ;  /* 0x000000109e6d3819 */ /* 0x000fc6000000129f */
[----:B------:R-:W-:Y:S02]  /*3740*/  FADD.FTZ R108, R147, -R108 ;  /* 0x8000006c936c7221 */ /* 0x000fe40000010000 */
[----:B------:R-:W-:Y:S02]  /*3750*/  @P3 HADD2.F32 R109, -RZ, R109.H0_H0 ;  /* 0x2000006dff6d3230 */ /* 0x000fe40000004100 */
[----:B------:R-:W-:-:S04]  /*3760*/  FMUL.FTZ R108, R45, R108 ;  /* 0x0000006c2d6c7220 */ /* 0x000fc80000410000 */
[----:B------:R-:W-:Y:S02]  /*3770*/  @P3 FADD.FTZ R108, R108, R109 ;  /* 0x0000006d6c6c3221 */ /* 0x000fe40000010000 */
.L_x_1619:
[----:B------:R-:W-:Y:S05]  /*3780*/  BSYNC B0 ;  /* 0x0000000000007941 */ /* 0x000fea0003800000 */
.L_x_1617:
        /* <DEDUP_REMOVED lines=14> */
.L_x_1621:
[----:B------:R-:W-:-:S04]  /*3870*/  FFMA.FTZ R109, R129, R112, R113 ;  /* 0x00000070816d7223 */ /* 0x000fc80000010071 */
[----:B------:R-:W-:Y:S01]  /*3880*/  FADD.FTZ R108, R148, -R109 ;  /* 0x8000006d946c7221 */ /* 0x000fe20000010000 */
[----:B------:R-:W-:-:S03]  /*3890*/  @P3 HADD2.F32 R109, -RZ, R159.H0_H0 ;  /* 0x2000009fff6d3230 */ /* 0x000fc60000004100 */
[----:B------:R-:W-:-:S04]  /*38a0*/  FMUL.FTZ R108, R45, R108 ;  /* 0x0000006c2d6c7220 */ /* 0x000fc80000410000 */
[----:B------:R-:W-:Y:S02]  /*38b0*/  @P3 FADD.FTZ R108, R108, R109 ;  /* 0x0000006d6c6c3221 */ /* 0x000fe40000010000 */
.L_x_1622:
[----:B------:R-:W-:Y:S05]  /*38c0*/  BSYNC B0 ;  /* 0x0000000000007941 */ /* 0x000fea0003800000 */
.L_x_1620:
        /* <DEDUP_REMOVED lines=15> */
.L_x_1624:
[----:B------:R-:W-:Y:S01]  /*39c0*/  FFMA.FTZ R108, R130, R112, R113 ;  /* 0x00000070826c7223 */ /* 0x000fe20000010071 */
[----:B------:R-:W-:-:S03]  /*39d0*/  @P3 SHF.R.U32.HI R109, RZ, 0x10, R159 ;  /* 0x00000010ff6d3819 */ /* 0x000fc6000001169f */
[----:B------:R-:W-:Y:S02]  /*39e0*/  FADD.FTZ R108, R149, -R108 ;  /* 0x8000006c956c7221 */ /* 0x000fe40000010000 */
[----:B------:R-:W-:Y:S02]  /*39f0*/  @P3 HADD2.F32 R109, -RZ, R109.H0_H0 ;  /* 0x2000006dff6d3230 */ /* 0x000fe40000004100 */
[----:B------:R-:W-:-:S04]  /*3a00*/  FMUL.FTZ R108, R45, R108 ;  /* 0x0000006c2d6c7220 */ /* 0x000fc80000410000 */
[----:B------:R-:W-:Y:S02]  /*3a10*/  @P3 FADD.FTZ R108, R108, R109 ;  /* 0x0000006d6c6c3221 */ /* 0x000fe40000010000 */
.L_x_1625:
[----:B------:R-:W-:Y:S05]  /*3a20*/  BSYNC B0 ;  /* 0x0000000000007941 */ /* 0x000fea0003800000 */
.L_x_1623:
        /* <DEDUP_REMOVED lines=18> */
.L_x_1626:
        /* <DEDUP_REMOVED lines=10> */
.L_x_1628:
[----:B------:R-:W-:Y:S05]  /*3bf0*/  BSYNC B0 ;  /* 0x0000000000007941 */ /* 0x000fea0003800000 */
.L_x_1627:
        /* <DEDUP_REMOVED lines=9> */
.L_x_1630:
[----:B------:R-:W-:Y:S05]  /*3c90*/  BSYNC B0 ;  /* 0x0000000000007941 */ /* 0x000fea0003800000 */
.L_x_1629:
[----:B------:R-:W-:Y:S01]  /*3ca0*/  BSSY B0, `(.L_x_1631) ;  /* 0x000000c000007945 */ /* 0x000fe20003800000 */
[----:B------:R-:W-:Y:S01]  /*3cb0*/  @P2 FFMA.FTZ R63, R166, R115, R63 ;  /* 0x00000073a63f2223 */ /* 0x000fe2000001003f */
[----:B------:R-:W-:Y:S05]  /*3cc0*/  @P1 BRA `(.L_x_1632) ;  /* 0x0000004000001947 */ /* 0x000fea0003800000 */
[----:B0-----:R-:W-:Y:S01]  /*3cd0*/  MOV R108, RZ ;  /* 0x000000ff006c7202 */ /* 0x001fe20000000f00 */
[----:B------:R-:W-:Y:S05]  /*3ce0*/  @!P3 BRA `(.L_x_1633) ;  /* 0x000000700000b947 */ /* 0x000fea0003800000 */
[----:B------:R-:W-:Y:S01]  /*3cf0*/  HADD2.F32 R108, -RZ, R156.H0_H0 ;  /* 0x2000009cff6c7230 */ /* 0x000fe20000004100 */
[----:B------:R-:W-:Y:S05]  /*3d00*/  BRA `(.L_x_1633) ;  /* 0x0000005000007947 */ /* 0x000fea0003800000 */
.L_x_1632:
[----:B0-----:R-:W-:-:S04]  /*3d10*/  FFMA.FTZ R109, R131, R112, R113 ;  /* 0x00000070836d7223 */ /* 0x001fc80000010071 */
[----:B------:R-:W-:Y:S01]  /*3d20*/  FADD.FTZ R108, R150, -R109 ;  /* 0x8000006d966c7221 */ /* 0x000fe20000010000 */
[----:B------:R-:W-:-:S03]  /*3d30*/  @P3 HADD2.F32 R109, -RZ, R156.H0_H0 ;  /* 0x2000009cff6d3230 */ /* 0x000fc60000004100 */
[----:B------:R-:W-:-:S04]  /*3d40*/  FMUL.FTZ R108, R45, R108 ;  /* 0x0000006c2d6c7220 */ /* 0x000fc80000410000 */
[----:B------:R-:W-:Y:S02]  /*3d50*/  @P3 FADD.FTZ R108, R108, R109 ;  /* 0x0000006d6c6c3221 */ /* 0x000fe40000010000 */
.L_x_1633:
[----:B------:R-:W-:Y:S05]  /*3d60*/  BSYNC B0 ;  /* 0x0000000000007941 */ /* 0x000fea0003800000 */
.L_x_1631:
        /* <DEDUP_REMOVED lines=15> */
.L_x_1635:
[----:B------:R-:W-:Y:S01]  /*3e60*/  FFMA.FTZ R108, R132, R112, R113 ;  /* 0x00000070846c7223 */ /* 0x000fe20000010071 */
[----:B------:R-:W-:-:S03]  /*3e70*/  @P3 SHF.R.U64 R109, R156, 0x10, R157 ;  /* 0x000000109c6d3819 */ /* 0x000fc6000000129d */
[----:B------:R-:W-:Y:S02]  /*3e80*/  FADD.FTZ R108, R151, -R108 ;  /* 0x8000006c976c7221 */ /* 0x000fe40000010000 */
[----:B------:R-:W-:Y:S02]  /*3e90*/  @P3 HADD2.F32 R109, -RZ, R109.H0_H0 ;  /* 0x2000006dff6d3230 */ /* 0x000fe40000004100 */
[----:B------:R-:W-:-:S04]  /*3ea0*/  FMUL.FTZ R108, R45, R108 ;  /* 0x0000006c2d6c7220 */ /* 0x000fc80000410000 */
[----:B------:R-:W-:Y:S02]  /*3eb0*/  @P3 FADD.FTZ R108, R108, R109 ;  /* 0x0000006d6c6c3221 */ /* 0x000fe40000010000 */
.L_x_1636:
[----:B------:R-:W-:Y:S05]  /*3ec0*/  BSYNC B0 ;  /* 0x0000000000007941 */ /* 0x000fea0003800000 */
.L_x_1634:
        /* <DEDUP_REMOVED lines=14> */
.L_x_1638:
[----:B------:R-:W-:-:S04]  /*3fb0*/  FFMA.FTZ R109, R133, R112, R113 ;  /* 0x00000070856d7223 */ /* 0x000fc80000010071 */
[----:B------:R-:W-:Y:S01]  /*3fc0*/  FADD.FTZ R108, R152, -R109 ;  /* 0x8000006d986c7221 */ /* 0x000fe20000010000 */
[----:B------:R-:W-:-:S03]  /*3fd0*/  @P3 HADD2.F32 R109, -RZ, R157.H0_H0 ;  /* 0x2000009dff6d3230 */ /* 0x000fc60000004100 */
[----:B------:R-:W-:-:S04]  /*3fe0*/  FMUL.FTZ R108, R45, R108 ;  /* 0x0000006c2d6c7220 */ /* 0x000fc80000410000 */
[----:B------:R-:W-:Y:S02]  /*3ff0*/  @P3 FADD.FTZ R108, R108, R109 ;  /* 0x0000006d6c6c3221 */ /* 0x000fe40000010000 */
.L_x_1639:
[----:B------:R-:W-:Y:S05]  /*4000*/  BSYNC B0 ;  /* 0x0000000000007941 */ /* 0x000fea0003800000 */
.L_x_1637:
        /* <DEDUP_REMOVED lines=15> */
.L_x_1641:
[----:B------:R-:W-:Y:S01]  /*4100*/  FFMA.FTZ R112, R154, R112, R113 ;  /* 0x000000709a707223 */ /* 0x000fe20000010071 */
[----:B------:R-:W-:-:S03]  /*4110*/  @P3 SHF.R.U32.HI R108, RZ, 0x10, R157 ;  /* 0x00000010ff6c3819 */ /* 0x000fc6000001169d */
[----:B------:R-:W-:Y:S02]  /*4120*/  FADD.FTZ R112, R153, -R112 ;  /* 0x8000007099707221 */ /* 0x000fe40000010000 */
[----:B------:R-:W-:Y:S02]  /*4130*/  @P3 HADD2.F32 R108, -RZ, R108.H0_H0 ;  /* 0x2000006cff6c3230 */ /* 0x000fe40000004100 */
[----:B------:R-:W-:-:S04]  /*4140*/  FMUL.FTZ R45, R45, R112 ;  /* 0x000000702d2d7220 */ /* 0x000fc80000410000 */
[----:B------:R-:W-:Y:S02]  /*4150*/  @P3 FADD.FTZ R45, R45, R108 ;  /* 0x0000006c2d2d3221 */ /* 0x000fe40000010000 */
.L_x_1642:
[----:B------:R-:W-:Y:S05]  /*4160*/  BSYNC B0 ;  /* 0x0000000000007941 */ /* 0x000fea0003800000 */
.L_x_1640:
        /* <DEDUP_REMOVED lines=16> */
.L_x_1643:
[----:B------:R-:W-:Y:S01]  /*4270*/  BSSY B0, `(.L_x_1644) ;  /* 0x000000c000007945 */ /* 0x000fe20003800000 */
[----:B------:R-:W-:Y:S01]  /*4280*/  @P2 FFMA.FTZ R59, R45, R112, R59 ;  /* 0x000000702d3b2223 */ /* 0x000fe2000001003b */
[----:B------:R-:W-:Y:S01]  /*4290*/  @P2 PRMT R175, R114, 0x7610, R175 ;  /* 0x0000761072af2816 */ /* 0x000fe200000000af */
[----:B------:R-:W-:Y:S05]  /*42a0*/  @!P2 BRA `(.L_x_1645) ;  /* 0x000000800000a947 */ /* 0x000fea0003800000 */
[----:B0-----:R-:W-:Y:S02]  /*42b0*/  LOP3.LUT R108, R172, 0xffff, RZ, 0xc0, !PT ;  /* 0x0000ffffac6c7812 */ /* 0x001fe400078ec0ff */
[----:B------:R-:W-:Y:S02]  /*42c0*/  MOV R110, 0x8 ;  /* 0x00000008006e7802 */ /* 0x000fe40000000f00 */
[----:B------:R-:W-:Y:S01]  /*42d0*/  PRMT R45, R174, 0x5410, R175 ;  /* 0x00005410ae2d7816 */ /* 0x000fe200000000af */
[----:B------:R-:W-:-:S04]  /*42e0*/  IMAD.WIDE.U32 R108, R108, 0x10000, RZ ;  /* 0x000100006c6c7825 */ /* 0x000fc800078e00ff */
[----:B------:R-:W-:Y:S01]  /*42f0*/  IMAD.WIDE.U32 R110, R181, R110, c[0x0][0x248] ;  /* 0x00009200b56e7625 */ /* 0x000fe200078e006e */
[----:B------:R-:W-:Y:S02]  /*4300*/  LOP3.LUT R109, R45, R109, RZ, 0xfc, !PT ;  /* 0x0000006d2d6d7212 */ /* 0x000fe400078efcff */
[----:B------:R-:W-:-:S05]  /*4310*/  LOP3.LUT R108, R108, 0xffff, R168, 0xf8, !PT ;  /* 0x0000ffff6c6c7812 */ /* 0x000fca00078ef8a8 */
[----:B------:R0:W-:Y:S02]  /*4320*/  STG.E.64 [R110.64], R108 ;  /* 0x0000006c6e007986 */ /* 0x0001e4000c101b04 */
.L_x_1645:
[----:B------:R-:W-:Y:S05]  /*4330*/  BSYNC B0 ;  /* 0x0000000000007941 */ /* 0x000fea0003800000 */
.L_x_1644:
[----:B------:R-:W-:Y:S02]  /*4340*/  IADD3 R2, R2, c[0x0][0x160], RZ ;  /* 0x0000580002027a10 */ /* 0x000fe40007ffe0ff */
[----:B------:R-:W-:Y:S02]  /*4350*/  LOP3.LUT P1, RZ, R24, 0xff, RZ, 0xc0, !PT ;  /* 0x000000ff18ff7812 */ /* 0x000fe4000782c0ff */
[----:B------:R-:W-:Y:S02]  /*4360*/  ISETP.GE.AND P0, PT, R2, c[0x0][0x164], PT ;  /* 0x0000590002007a0c */ /* 0x000fe40003f06270 */
[----:B------:R-:W-:-:S11]  /*4370*/  SEL R24, RZ, 0x1, P1 ;  /* 0x00000001ff187807 */ /* 0x000fd60000800000 */
[----:B0-----:R-:W-:Y:S01]  /*4380*/  @P0 CALL.REL.NOINC `(.L_x_1557) ;  /* 0x0000001000000944 */ /* 0x001fe20003c00000 */
[----:B------:R-:W-:Y:S05]  /*4390*/  BRA `(.L_x_1646) ;  /* 0xffffc58000007947 */ /* 0x000fea000383ffff */
.L_x_1557:
        /* <DEDUP_REMOVED lines=25> */
.L_x_1561:
[----:B------:R-:W-:Y:S01]  /*4530*/  HFMA2.MMA R167, -RZ, RZ, 0, 9.5367431640625e-07 ;  /* 0x00000010ffa77435 */ /* 0x000fe200000001ff */
[----:B------:R-:W-:-:S02]  /*4540*/  MOV R112, R114 ;  /* 0x0000007200707202 */ /* 0x000fc40000000f00 */
[----:B------:R-:W-:Y:S02]  /*4550*/  MOV R171, 0x1f ;  /* 0x0000001f00ab7802 */ /* 0x000fe40000000f00 */
[----:B------:R-:W-:Y:S02]  /*4560*/  MOV R184, 0xffffffff ;  /* 0xffffffff00b87802 */ /* 0x000fe40000000f00 */
[----:B------:R-:W-:Y:S02]  /*4570*/  MOV R108, 0x4590 ;  /* 0x00004590006c7802 */ /* 0x000fe40000000f00 */
[----:B-----5:R-:W-:Y:S05]  /*4580*/  CALL.REL.NOINC `($__internal_27_$__cuda_sm70_shflsync_down_p) ;  /* 0x0000046000007944 */ /* 0x020fea0003c00000 */
[----:B-1----:R-:W-:Y:S01]  /*4590*/  MOV R111, R112 ;  /* 0x00000070006f7202 */ /* 0x002fe20000000f00 */
[----:B0-----:R-:W-:Y:S05]  /*45a0*/  BRA `(.L_x_1647) ;  /* 0xffffd61000007947 */ /* 0x001fea000383ffff */
.L_x_1562:
[----:B------:R-:W-:Y:S01]  /*45b0*/  HFMA2.MMA R167, -RZ, RZ, 0, 9.5367431640625e-07 ;  /* 0x00000010ffa77435 */ /* 0x000fe200000001ff */
[----:B------:R-:W-:Y:S01]  /*45c0*/  MOV R112, R115 ;  /* 0x0000007300707202 */ /* 0x000fe20000000f00 */
[----:B------:R-:W-:Y:S01]  /*45d0*/  IMAD.MOV.U32 R184, RZ, RZ, -0x1 ;  /* 0xffffffffffb87424 */ /* 0x000fe200078e00ff */
[----:B------:R-:W-:Y:S02]  /*45e0*/  MOV R171, 0x1f ;  /* 0x0000001f00ab7802 */ /* 0x000fe40000000f00 */
[----:B------:R-:W-:-:S02]  /*45f0*/  MOV R108, 0x4610 ;  /* 0x00004610006c7802 */ /* 0x000fc40000000f00 */
[----:B01---5:R-:W-:Y:S05]  /*4600*/  CALL.REL.NOINC `($__internal_27_$__cuda_sm70_shflsync_down_p) ;  /* 0x000003e000007944 */ /* 0x023fea0003c00000 */
[----:B------:R-:W-:Y:S01]  /*4610*/  FADD.FTZ R114, R111, R114 ;  /* 0x000000726f727221 */ /* 0x000fe20000010000 */
[----:B0-----:R-:W-:Y:S01]  /*4620*/  HFMA2.MMA R167, -RZ, RZ, 0, 4.76837158203125e-07 ;  /* 0x00000008ffa77435 */ /* 0x001fe200000001ff */
[----:B-1----:R-:W-:Y:S01]  /*4630*/  FADD.FTZ R115, R115, R112 ;  /* 0x0000007073737221 */ /* 0x002fe20000010000 */
[----:B------:R-:W-:-:S02]  /*4640*/  MOV R171, 0x1f ;  /* 0x0000001f00ab7802 */ /* 0x000fc40000000f00 */
[----:B------:R-:W-:Y:S02]  /*4650*/  MOV R184, 0xffffffff ;  /* 0xffffffff00b87802 */ /* 0x000fe40000000f00 */
[----:B------:R-:W-:Y:S02]  /*4660*/  MOV R112, R114 ;  /* 0x0000007200707202 */ /* 0x000fe40000000f00 */
[----:B------:R-:W-:Y:S02]  /*4670*/  MOV R108, 0x4690 ;  /* 0x00004690006c7802 */ /* 0x000fe40000000f00 */
[----:B------:R-:W-:Y:S05]  /*4680*/  CALL.REL.NOINC `($__internal_27_$__cuda_sm70_shflsync_down_p) ;  /* 0x0000036000007944 */ /* 0x000fea0003c00000 */
[----:B0-----:R-:W-:Y:S01]  /*4690*/  HFMA2.MMA R167, -RZ, RZ, 0, 4.76837158203125e-07 ;  /* 0x00000008ffa77435 */ /* 0x001fe200000001ff */
[----:B-1----:R-:W-:Y:S02]  /*46a0*/  MOV R111, R112 ;  /* 0x00000070006f7202 */ /* 0x002fe40000000f00 */
[----:B------:R-:W-:Y:S02]  /*46b0*/  MOV R112, R115 ;  /* 0x0000007300707202 */ /* 0x000fe40000000f00 */
[----:B------:R-:W-:Y:S02]  /*46c0*/  MOV R171, 0x1f ;  /* 0x0000001f00ab7802 */ /* 0x000fe40000000f00 */
[----:B------:R-:W-:-:S02]  /*46d0*/  MOV R184, 0xffffffff ;  /* 0xffffffff00b87802 */ /* 0x000fc40000000f00 */
[----:B------:R-:W-:Y:S02]  /*46e0*/  MOV R108, 0x4700 ;  /* 0x00004700006c7802 */ /* 0x000fe40000000f00 */
[----:B------:R-:W-:Y:S05]  /*46f0*/  CALL.REL.NOINC `($__internal_27_$__cuda_sm70_shflsync_down_p) ;  /* 0x000002f000007944 */ /* 0x000fea0003c00000 */
[----:B------:R-:W-:Y:S01]  /*4700*/  FADD.FTZ R114, R111, R114 ;  /* 0x000000726f727221 */ /* 0x000fe20000010000 */
[----:B0-----:R-:W-:Y:S01]  /*4710*/  HFMA2.MMA R167, -RZ, RZ, 0, 2.384185791015625e-07 ;  /* 0x00000004ffa77435 */ /* 0x001fe200000001ff */
[----:B-1----:R-:W-:Y:S01]  /*4720*/  FADD.FTZ R115, R115, R112 ;  /* 0x0000007073737221 */ /* 0x002fe20000010000 */
[----:B------:R-:W-:Y:S01]  /*4730*/  MOV R171, 0x1f ;  /* 0x0000001f00ab7802 */ /* 0x000fe20000000f00 */
[----:B------:R-:W-:Y:S01]  /*4740*/  IMAD.MOV.U32 R112, RZ, RZ, R114 ;  /* 0x000000ffff707224 */ /* 0x000fe200078e0072 */
[----:B------:R-:W-:Y:S02]  /*4750*/  MOV R184, 0xffffffff ;  /* 0xffffffff00b87802 */ /* 0x000fe40000000f00 */
[----:B------:R-:W-:Y:S02]  /*4760*/  MOV R108, 0x4780 ;  /* 0x00004780006c7802 */ /* 0x000fe40000000f00 */
[----:B------:R-:W-:Y:S05]  /*4770*/  CALL.REL.NOINC `($__internal_27_$__cuda_sm70_shflsync_down_p) ;  /* 0x0000027000007944 */ /* 0x000fea0003c00000 */
[----:B0-----:R-:W-:Y:S01]  /*4780*/  HFMA2.MMA R167, -RZ, RZ, 0, 2.384185791015625e-07 ;  /* 0x00000004ffa77435 */ /* 0x001fe200000001ff */
[----:B-1----:R-:W-:Y:S02]  /*4790*/  MOV R111, R112 ;  /* 0x00000070006f7202 */ /* 0x002fe40000000f00 */
[----:B------:R-:W-:-:S02]  /*47a0*/  MOV R112, R115 ;  /* 0x0000007300707202 */ /* 0x000fc40000000f00 */
[----:B------:R-:W-:Y:S02]  /*47b0*/  MOV R171, 0x1f ;  /* 0x0000001f00ab7802 */ /* 0x000fe40000000f00 */
[----:B------:R-:W-:Y:S02]  /*47c0*/  MOV R184, 0xffffffff ;  /* 0xffffffff00b87802 */ /* 0x000fe40000000f00 */
[----:B------:R-:W-:Y:S02]  /*47d0*/  MOV R108, 0x47f0 ;  /* 0x000047f0006c7802 */ /* 0x000fe40000000f00 */
[----:B------:R-:W-:Y:S05]  /*47e0*/  CALL.REL.NOINC `($__internal_27_$__cuda_sm70_shflsync_down_p) ;  /* 0x0000020000007944 */ /* 0x000fea0003c00000 */
[----:B------:R-:W-:Y:S01]  /*47f0*/  FADD.FTZ R114, R111, R114 ;  /* 0x000000726f727221 */ /* 0x000fe20000010000 */
[----:B0-----:R-:W-:Y:S01]  /*4800*/  HFMA2.MMA R167, -RZ, RZ, 0, 1.1920928955078125e-07 ;  /* 0x00000002ffa77435 */ /* 0x001fe200000001ff */
[----:B-1----:R-:W-:Y:S01]  /*4810*/  FADD.FTZ R115, R115, R112 ;  /* 0x0000007073737221 */ /* 0x002fe20000010000 */
[----:B------:R-:W-:Y:S02]  /*4820*/  MOV R171, 0x1f ;  /* 0x0000001f00ab7802 */ /* 0x000fe40000000f00 */
[----:B------:R-:W-:Y:S02]  /*4830*/  MOV R184, 0xffffffff ;  /* 0xffffffff00b87802 */ /* 0x000fe40000000f00 */
[----:B------:R-:W-:-:S02]  /*4840*/  MOV R112, R114 ;  /* 0x0000007200707202 */ /* 0x000fc40000000f00 */
[----:B------:R-:W-:Y:S02]  /*4850*/  MOV R108, 0x4870 ;  /* 0x00004870006c7802 */ /* 0x000fe40000000f00 */
[----:B------:R-:W-:Y:S05]  /*4860*/  CALL.REL.NOINC `($__internal_27_$__cuda_sm70_shflsync_down_p) ;  /* 0x0000018000007944 */ /* 0x000fea0003c00000 */
[----:B0-----:R-:W-:Y:S01]  /*4870*/  HFMA2.MMA R167, -RZ, RZ, 0, 1.1920928955078125e-07 ;  /* 0x00000002ffa77435 */ /* 0x001fe200000001ff */
[----:B-1----:R-:W-:Y:S01]  /*4880*/  MOV R111, R112 ;  /* 0x00000070006f7202 */ /* 0x002fe20000000f00 */
[----:B------:R-:W-:Y:S01]  /*4890*/  IMAD.MOV.U32 R171, RZ, RZ, 0x1f ;  /* 0x0000001fffab7424 */ /* 0x000fe200078e00ff */
[----:B------:R-:W-:Y:S02]  /*48a0*/  MOV R112, R115 ;  /* 0x0000007300707202 */ /* 0x000fe40000000f00 */
[----:B------:R-:W-:Y:S02]  /*48b0*/  MOV R184, 0xffffffff ;  /* 0xffffffff00b87802 */ /* 0x000fe40000000f00 */
[----:B------:R-:W-:Y:S02]  /*48c0*/  MOV R108, 0x48e0 ;  /* 0x000048e0006c7802 */ /* 0x000fe40000000f00 */
[----:B------:R-:W-:Y:S05]  /*48d0*/  CALL.REL.NOINC `($__internal_27_$__cuda_sm70_shflsync_down_p) ;  /* 0x0000011000007944 */ /* 0x000fea0003c00000 */
[----:B------:R-:W-:Y:S01]  /*48e0*/  FADD.FTZ R113, R111, R114 ;  /* 0x000000726f717221 */ /* 0x000fe20000010000 */
[----:B0-----:R-:W-:Y:S01]  /*48f0*/  HFMA2.MMA R167, -RZ, RZ, 0, 5.9604644775390625e-08 ;  /* 0x00000001ffa77435 */ /* 0x001fe200000001ff */
[----:B-1----:R-:W-:Y:S01]  /*4900*/  FADD.FTZ R115, R115, R112 ;  /* 0x0000007073737221 */ /* 0x002fe20000010000 */
[----:B------:R-:W-:-:S02]  /*4910*/  MOV R171, 0x1f ;  /* 0x0000001f00ab7802 */ /* 0x000fc40000000f00 */
[----:B------:R-:W-:Y:S02]  /*4920*/  MOV R184, 0xffffffff ;  /* 0xffffffff00b87802 */ /* 0x000fe40000000f00 */
[----:B------:R-:W-:Y:S02]  /*4930*/  MOV R112, R113 ;  /* 0x0000007100707202 */ /* 0x000fe40000000f00 */
[----:B------:R-:W-:Y:S02]  /*4940*/  MOV R108, 0x4960 ;  /* 0x00004960006c7802 */ /* 0x000fe40000000f00 */
[----:B------:R-:W-:Y:S05]  /*4950*/  CALL.REL.NOINC `($__internal_27_$__cuda_sm70_shflsync_down_p) ;  /* 0x0000009000007944 */ /* 0x000fea0003c00000 */
[----:B0-----:R-:W-:Y:S01]  /*4960*/  HFMA2.MMA R167, -RZ, RZ, 0, 5.9604644775390625e-08 ;  /* 0x00000001ffa77435 */ /* 0x001fe200000001ff */
[----:B-1----:R-:W-:Y:S02]  /*4970*/  MOV R170, R112 ;  /* 0x0000007000aa7202 */ /* 0x002fe40000000f00 */
[----:B------:R-:W-:Y:S02]  /*4980*/  MOV R112, R115 ;  /* 0x0000007300707202 */ /* 0x000fe40000000f00 */
[----:B------:R-:W-:Y:S02]  /*4990*/  MOV R171, 0x1f ;  /* 0x0000001f00ab7802 */ /* 0x000fe40000000f00 */
[----:B------:R-:W-:-:S02]  /*49a0*/  MOV R184, 0xffffffff ;  /* 0xffffffff00b87802 */ /* 0x000fc40000000f00 */
[----:B------:R-:W-:Y:S02]  /*49b0*/  MOV R108, 0x49d0 ;  /* 0x000049d0006c7802 */ /* 0x000fe40000000f00 */
[----:B------:R-:W-:Y:S05]  /*49c0*/  CALL.REL.NOINC `($__internal_27_$__cuda_sm70_shflsync_down_p) ;  /* 0x0000002000007944 */ /* 0x000fea0003c00000 */
[----:B-1----:R-:W-:Y:S01]  /*49d0*/  MOV R108, R112 ;  /* 0x00000070006c7202 */ /* 0x002fe20000000f00 */
[----:B0-----:R-:W-:Y:S05]  /*49e0*/  BRA `(.L_x_1648) ;  /* 0xffffd2f000007947 */ /* 0x001fea000383ffff */
        .weak           $__internal_27_$__cuda_sm70_shflsync_down_p
        .type           $__internal_27_$__cuda_sm70_shflsync_down_p,@function
        .size           $__internal_27_$__cuda_sm70_shflsync_down_p,(.L_x_9771 - $__internal_27_$__cuda_sm70_shflsync_down_p)
$__internal_27_$__cuda_sm70_shflsync_down_p:
[----:B------:R-:W-:Y:S01]  /*49f0*/  HFMA2.MMA R109, -RZ, RZ, 0, 0 ;  /* 0x00000000ff6d7435 */ /* 0x000fe200000001ff */
[----:B------:R-:W-:Y:S04]  /*4a00*/  WARPSYNC R184 ;  /* 0x000000b800007348 */ /* 0x000fe80003800000 */
[----:B------:R0:W1:Y:S01]  /*4a10*/  SHFL.DOWN PT, R112, R112, R167, R171 ;  /* 0x080000a770707389 */ /* 0x00006200000e00ab */
[----:B------:R-:W-:Y:S05]  /*4a20*/  RET.REL.NODEC R108 `(_ZN10layer_norm13ln_bwd_kernelINS_13Kernel_traitsI6__halfS2_S2_S2_fjLj2560ELj1ELj1ELj4ELj8ENS_18Kernel_traits_baseILj2560ES2_S2_S2_S2_fjLj128EEEEELb0ELb1ELb1ELb1EEEvNS_9BwdParamsE) ;  /* 0xffffb5d06c007950 */ /* 0x000fea0003c3ffff */
.L_x_1649:
        /* <DEDUP_REMOVED lines=13> */
.L_x_9771:


//--------------------- .text._ZN10layer_norm13ln_bwd_kernelINS_13Kernel_traitsI6__halfS2_S2_S2_fjLj2560ELj1ELj1ELj4ELj8ENS_18Kernel_traits_baseILj2560ES2_S2_S2_S2_fjLj128EEEEELb1ELb0ELb0ELb0EEEvNS_9BwdParamsE --------------------------
	.section	.text._ZN10layer_norm13ln_bwd_kernelINS_13Kernel_traitsI6__halfS2_S2_S2_fjLj2560ELj1ELj1ELj4ELj8ENS_18Kernel_traits_baseILj2560ES2_S2_S2_S2_fjLj128EEEEELb1ELb0ELb0ELb0EEEvNS_9BwdParamsE,"ax",@progbits
	.sectioninfo	@"SHI_REGISTERS=144"
	.align	128
        .global         _ZN10layer_norm13ln_bwd_kernelINS_13Kernel_traitsI6__halfS2_S2_S2_fjLj2560ELj1ELj1ELj4ELj8ENS_18Kernel_traits_baseILj2560ES2_S2_S2_S2_fjLj128EEEEELb1ELb0ELb0ELb0EEEvNS_9BwdParamsE
        .type           _ZN10layer_norm13ln_bwd_kernelINS_13Kernel_traitsI6__halfS2_S2_S2_fjLj2560ELj1ELj1ELj4ELj8ENS_18Kernel_traits_baseILj2560ES2_S2_S2_S2_fjLj128EEEEELb1ELb0ELb0ELb0EEEvNS_9BwdParamsE,@function
        .size           _ZN10layer_norm13ln_bwd_kernelINS_13Kernel_traitsI6__halfS2_S2_S2_fjLj2560ELj1ELj1ELj4ELj8ENS_18Kernel_traits_baseILj2560ES2_S2_S2_S2_fjLj128EEEEELb1ELb0ELb0ELb0EEEvNS_9BwdParamsE,(.L_x_9772 - _ZN10layer_norm13ln_bwd_kernelINS_13Kernel_traitsI6__halfS2_S2_S2_fjLj2560ELj1ELj1ELj4ELj8ENS_18Kernel_traits_baseILj2560ES2_S2_S2_S2_fjLj128EEEEELb1ELb0ELb0ELb0EEEvNS_9BwdParamsE)
        .other          _ZN10layer_norm13ln_bwd_kernelINS_13Kernel_traitsI6__halfS2_S2_S2_fjLj2560ELj1ELj1ELj4ELj8ENS_18Kernel_traits_baseILj2560ES2_S2_S2_S2_fjLj128EEEEELb1ELb0ELb0ELb0EEEvNS_9BwdParamsE,@"STO_CUDA_ENTRY STV_DEFAULT"
_ZN10layer_norm13ln_bwd_kernelINS_13Kernel_traitsI6__halfS2_S2_S2_fjLj2560ELj1ELj1ELj4ELj8ENS_18Kernel_traits_baseILj2560ES2_S2_S2_S2_fjLj128EEEEELb1ELb0ELb0ELb0EEEvNS_9BwdParamsE:
.text._ZN10layer_norm13ln_bwd_kernelINS_13Kernel_traitsI6__halfS2_S2_S2_fjLj2560ELj1ELj1ELj4ELj8ENS_18Kernel_traits_baseILj2560ES2_S2_S2_S2_fjLj128EEEEELb1ELb0ELb0ELb0EEEvNS_9BwdParamsE:
        /* <DEDUP_REMOVED lines=17> */
[----:B------:R-:W-:Y:S02]  /*0110*/  @P1 LOP3.LUT R12, R12, 0x80, RZ, 0xfc, !PT ;  /* 0x000000800c0c1812 */ /* 0x000fe400078efcff */
[----:B------:R-:W-:Y:S01]  /*0120*/  @P3 MOV R19, 0x8 ;  /* 0x0000000800133802 */ /* 0x000fe20000000f00 */
[----:B------:R-:W-:Y:S01]  /*0130*/  @P4 IMAD.MOV.U32 R21, RZ, RZ, 0x8 ;  /* 0x00000008ff154424 */ /* 0x000fe200078e00ff */
[----:B------:R-:W-:Y:S01]  /*0140*/  @P5 MOV R13, 0x8 ;  /* 0x00000008000d5802 */ /* 0x000fe20000000f00 */
[C---:B------:R-:W-:Y:S01]  /*0150*/  @P2 IMAD.WIDE.U32 R16, R12.reuse, R17, c[0x0][0x1b0] ;  /* 0x00006c000c102625 */ /* 0x040fe200078e0011 */
[----:B------:R-:W-:Y:S01]  /*0160*/  @P2 IADD3 R12, R12, 0x80, RZ ;  /* 0x000000800c0c2810 */ /* 0x000fe20007ffe0ff */
[----:B------:R0:W5:Y:S04]  /*0170*/  @P1 LDG.E.64 R4, [R2.64] ;  /* 0x0000000402041981 */ /* 0x000168000c1e1b00 */
        /* <DEDUP_REMOVED lines=34> */
[----:B-----5:R-:W-:Y:S01]  /*03a0*/  MOV R17, R10 ;  /* 0x0000000a00117202 */ /* 0x020fe20000000f00 */
[--C-:B------:R-:W-:Y:S01]  /*03b0*/  IMAD.MOV.U32 R0, RZ, RZ, R11.reuse ;  /* 0x000000ffff007224 */ /* 0x100fe200078e000b */
[----:B------:R-:W-:Y:S01]  /*03c0*/  SHF.R.U64 R16, R10, 0x10, R11 ;  /* 0x000000100a107819 */ /* 0x000fe2000000120b */
[----:B------:R-:W-:Y:S01]  /*03d0*/  IMAD.MOV.U32 R27, RZ, RZ, R5 ;  /* 0x000000ffff1b7224 */ /* 0x000fe200078e0005 */
[----:B------:R-:W-:Y:S01]  /*03e0*/  SHF.R.U32.HI R2, RZ, 0x10, R11 ;  /* 0x00000010ff027819 */ /* 0x000fe2000001160b */
[----:B------:R-:W-:Y:S01]  /*03f0*/  IMAD.MOV.U32 R21, RZ, RZ, R8 ;  /* 0x000000ffff157224 */ /* 0x000fe200078e0008 */
[----:B------:R-:W-:Y:S01]  /*0400*/  MOV R29, R4 ;  /* 0x00000004001d7202 */ /* 0x000fe20000000f00 */
[----:B------:R-:W-:Y:S01]  /*0410*/  HFMA2.MMA R69, -RZ, RZ, 0, 0 ;  /* 0x00000000ff457435 */ /* 0x000fe200000001ff */
[--C-:B------:R-:W-:Y:S01]  /*0420*/  SHF.R.U64 R28, R4, 0x10, R5.reuse ;  /* 0x00000010041c7819 */ /* 0x100fe20000001205 */
        /* <DEDUP_REMOVED lines=16> */
[----:B------:R-:W-:Y:S01]  /*0530*/  IMAD.MOV.U32 R9, RZ, RZ, 0x1 ;  /* 0x00000001ff097424 */ /* 0x000fe200078e00ff */
[----:B------:R-:W-:Y:S01]  /*0540*/  MOV R13, R14 ;  /* 0x0000000e000d7202 */ /* 0x000fe20000000f00 */
[----:B------:R-:W-:Y:S01]  /*0550*/  HADD2.F32 R21, -RZ, R21.H0_H0 ;  /* 0x20000015ff157230 */ /* 0x000fe20000004100 */
[--C-:B------:R-:W-:Y:S01]  /*0560*/  SHF.R.U64 R12, R14, 0x10, R15.reuse ;  /* 0x000000100e0c7819 */ /* 0x100fe2000000120f */
[----:B------:R-:W-:Y:S01]  /*0570*/  HADD2.F32 R20, -RZ, R20.H0_H0 ;  /* 0x20000014ff147230 */ /* 0x000fe20000004100 */
[----:B------:R-:W-:Y:S01]  /*0580*/  MOV R11, R15 ;  /* 0x0000000f000b7202 */ /* 0x000fe20000000f00 */
        /* <DEDUP_REMOVED lines=11> */
.L_x_1678:
[----:B------:R-:W-:Y:S02]  /*0640*/  ISETP.NE.U32.AND P0, PT, RZ, c[0x0][0x1c0], PT ;  /* 0x00007000ff007a0c */ /* 0x000fe40003f05070 */
[----:B------:R-:W-:Y:S02]  /*0650*/  SHF.R.S32.HI R6, RZ, 0x1f, R31 ;  /* 0x0000001fff067819 */ /* 0x000fe4000001141f */
[----:B------:R-:W-:Y:S02]  /*0660*/  ISETP.NE.AND.EX P0, PT, RZ, c[0x0][0x1c4], PT, P0 ;  /* 0x00007100ff007a0c */ /* 0x000fe40003f05300 */
[----:B------:R-:W-:-:S11]  /*0670*/  MOV R72, 0x4 ;  /* 0x0000000400487802 */ /* 0x000fd60000000f00 */
[C---:B------:R-:W-:Y:S01]  /*0680*/  @P0 LEA R76, P6, R31.reuse, c[0x0][0x1c0], 0x1 ;  /* 0x000070001f4c0a11 */ /* 0x040fe200078c08ff */
[----:B------:R-:W-:-:S03]  /*0690*/  IMAD.WIDE R74, R31, R72, c[0x0][0x1a0] ;  /* 0x000068001f4a7625 */ /* 0x000fc600078e0248 */
[C---:B------:R-:W-:Y:S01]  /*06a0*/  @P0 LEA.HI.X R77, R31.reuse, c[0x0][0x1c4], R6, 0x1, P6 ;  /* 0x000071001f4d0a11 */ /* 0x040fe200030f0c06 */
[C---:B------:R-:W-:Y:S01]  /*06b0*/  IMAD.WIDE R72, R31.reuse, R72, c[0x0][0x1a8] ;  /* 0x00006a001f487625 */ /* 0x040fe200078e0248 */
[----:B------:R0:W5:Y:S04]  /*06c0*/  LDG.E R116, [R74.64] ;  /* 0x000000044a747981 */ /* 0x000168000c1e1900 */
[----:B------:R-:W2:Y:S04]  /*06d0*/  @P0 LDG.E.U16 R76, [R76.64] ;  /* 0x000000044c4c0981 */ /* 0x000ea8000c1e1500 */
[----:B------:R0:W5:Y:S01]  /*06e0*/  LDG.E R8, [R72.64] ;  /* 0x0000000448087981 */ /* 0x000162000c1e1900 */
[----:B------:R-:W-:Y:S01]  /*06f0*/  IMAD R6, R31, c[0x0][0x168], RZ ;  /* 0x00005a001f067a24 */ /* 0x000fe200078e02ff */
[----:B------:R-:W-:-:S04]  /*0700*/  LOP3.LUT R79, R80, 0x7f, RZ, 0xc0, !PT ;  /* 0x0000007f504f7812 */ /* 0x000fc800078ec0ff */
[----:B------:R-:W-:-:S04]  /*0710*/  SHF.R.S32.HI R7, RZ, 0x1f, R6 ;  /* 0x0000001fff077819 */ /* 0x000fc80000011406 */
[----:B------:R-:W-:Y:S01]  /*0720*/  LEA.HI R6, R7, R6, RZ, 0x2 ;  /* 0x0000000607067211 */ /* 0x000fe200078f10ff */
[----:B------:R-:W-:Y:S03]  /*0730*/  BSSY B0, `(.L_x_1651) ;  /* 0x0000043000007945 */ /* 0x000fe60003800000 */
[----:B------:R-:W-:Y:S01]  /*0740*/  LEA.HI.SX32 R6, R6, R79, 0x1e ;  /* 0x0000004f06067211 */ /* 0x000fe200078ff2ff */
[----:B------:R-:W-:Y:S01]  /*0750*/  IMAD.MOV.U32 R7, RZ, RZ, 0x3f800000 ;  /* 0x3f800000ff077424 */ /* 0x000fe200078e00ff */
[----:B------:R-:W-:Y:S02]  /*0760*/  MOV R117, RZ ;  /* 0x000000ff00757202 */ /* 0x000fe40000000f00 */
[----:B------:R-:W-:Y:S01]  /*0770*/  MOV R137, RZ ;  /* 0x000000ff00897202 */ /* 0x000fe20000000f00 */
[----:B------:R-:W-:Y:S01]  /*0780*/  IMAD.MOV.U32 R138, RZ, RZ, R6 ;  /* 0x000000ffff8a7224 */ /* 0x000fe200078e0006 */
[----:B--2---:R-:W-:Y:S01]  /*0790*/  @P0 HADD2.F32 R7, -RZ, R76.H0_H0 ;  /* 0x2000004cff070230 */ /* 0x004fe20000004100 */
[----:B------:R-:W-:Y:S05]  /*07a0*/  @!P1 BRA `(.L_x_1652) ;  /* 0x000003b000009947 */ /* 0x000fea0003800000 */
[----:B0-----:R-:W-:Y:S02]  /*07b0*/  LEA R72, P0, R6, c[0x0][0x188], 0x3 ;  /* 0x0000620006487a11 */ /* 0x001fe400078018ff */
        /* <DEDUP_REMOVED lines=16> */
[--C-:B--2---:R-:W-:Y:S01]  /*08c0*/  SHF.R.U64 R89, R72, 0x10, R73.reuse ;  /* 0x0000001048597819 */ /* 0x104fe20000001249 */
[----:B------:R-:W-:Y:S01]  /*08d0*/  HADD2.F32 R86, -RZ, R72.H0_H0 ;  /* 0x20000048ff567230 */ /* 0x000fe20000004100 */
[----:B------:R-:W-:Y:S02]  /*08e0*/  SHF.R.U32.HI R87, RZ, 0x10, R73 ;  /* 0x00000010ff577819 */ /* 0x000fe40000011649 */
[----:B---3--:R-:W-:Y:S02]  /*08f0*/  MOV R72, R74 ;  /* 0x0000004a00487202 */ /* 0x008fe40000000f00 */
[--C-:B------:R-:W-:Y:S01]  /*0900*/  SHF.R.U64 R90, R74, 0x10, R75.reuse ;  /* 0x000000104a5a7819 */ /* 0x100fe2000000124b */
[----:B------:R-:W-:Y:S01]  /*0910*/  HADD2.F32 R74, -RZ, R89.H0_H0 ;  /* 0x20000059ff4a7230 */ /* 0x000fe20000004100 */
[--C-:B-1----:R-:W-:Y:S01]  /*0920*/  SHF.R.U32.HI R78, RZ, 0x10, R75.reuse ;  /* 0x00000010ff4e7819 */ /* 0x102fe2000001164b */
[----:B------:R-:W-:Y:S01]  /*0930*/  HADD2.F32 R88, -RZ, R73.H0_H0 ;  /* 0x20000049ff587230 */ /* 0x000fe20000004100 */
[----:B------:R-:W-:Y:S01]  /*0940*/  IMAD.MOV.U32 R73, RZ, RZ, R75 ;  /* 0x000000ffff497224 */ /* 0x000fe200078e004b */
[----:B0-----:R-:W-:Y:S01]  /*0950*/  HADD2.F32 R76, -RZ, R87.H0_H0 ;  /* 0x20000057ff4c7230 */ /* 0x001fe20000004100 */
[C---:B------:R-:W-:Y:S01]  /*0960*/  FADD.FTZ R75, -R85.reuse, R86 ;  /* 0x00000056554b7221 */ /* 0x040fe20000010100 */
[----:B------:R-:W-:Y:S01]  /*0970*/  HADD2.F32 R72, -RZ, R72.H0_H0 ;  /* 0x20000048ff487230 */ /* 0x000fe20000004100 */
[C---:B------:R-:W-:Y:S01]  /*0980*/  FADD.FTZ R77, -R85.reuse, R74 ;  /* 0x0000004a554d7221 */ /* 0x040fe20000010100 */
[----:B------:R-:W-:Y:S01]  /*0990*/  HADD2.F32 R87, -RZ, R90.H0_H0 ;  /* 0x2000005aff577230 */ /* 0x000fe20000004100 */
[----:B------:R-:W-:-:S02]  /*09a0*/  FADD.FTZ R89, -R85, R88 ;  /* 0x0000005855597221 */ /* 0x000fc40000010100 */
[----:B------:R-:W-:Y:S02]  /*09b0*/  FADD.FTZ R79, -R85, R76 ;  /* 0x0000004c554f7221 */ /* 0x000fe40000010100 */
[C---:B------:R-:W-:Y:S02]  /*09c0*/  FMUL.FTZ R85, R8.reuse, R75 ;  /* 0x0000004b08557220 */ /* 0x040fe40000410000 */
[----:B------:R-:W-:Y:S02]  /*09d0*/  FMUL.FTZ R86, R8, R77 ;  /* 0x0000004d08567220 */ /* 0x000fe40000410000 */
[-C--:B------:R-:W-:Y:S01]  /*09e0*/  FMUL.FTZ R88, R29, R72.reuse ;  /* 0x000000481d587220 */ /* 0x080fe20000410000 */
[----:B------:R-:W-:Y:S01]  /*09f0*/  HADD2.F32 R90, -RZ, R73.H0_H0 ;  /* 0x20000049ff5a7230 */ /* 0x000fe20000004100 */
[----:B------:R-:W-:Y:S02]  /*0a00*/  FADD.FTZ R48, R48, R72 ;  /* 0x0000004830307221 */ /* 0x000fe40000010000 */
[----:B------:R-:W-:-:S02]  /*0a10*/  FFMA.FTZ R68, R85, R72, R68 ;  /* 0x0000004855447223 */ /* 0x000fc40000010044 */
[----:B------:R-:W-:Y:S02]  /*0a20*/  FADD.FTZ R49, R49, R87 ;  /* 0x0000005731317221 */ /* 0x000fe40000010000 */
[----:B------:R-:W-:Y:S02]  /*0a30*/  FFMA.FTZ R69, R86, R87, R69 ;  /* 0x0000005756457223 */ /* 0x000fe40000010045 */
[----:B------:R-:W-:Y:S02]  /*0a40*/  FMUL.FTZ R89, R8, R89 ;  /* 0x0000005908597220 */ /* 0x000fe40000410000 */
[----:B------:R-:W-:Y:S02]  /*0a50*/  FMUL.FTZ R87, R28, R87 ;  /* 0x000000571c577220 */ /* 0x000fe40000410000 */
[----:B------:R-:W-:Y:S02]  /*0a60*/  FADD.FTZ R72, RZ, R88 ;  /* 0x00000058ff487221 */ /* 0x000fe40000010000 */
[----:B------:R-:W-:Y:S01]  /*0a70*/  FFMA.FTZ R73, R85, R88, RZ ;  /* 0x0000005855497223 */ /* 0x000fe200000100ff */
[----:B------:R-:W-:Y:S01]  /*0a80*/  HADD2.F32 R74, -RZ, R78.H0_H0 ;  /* 0x2000004eff4a7230 */ /* 0x000fe20000004100 */
[----:B------:R-:W-:-:S02]  /*0a90*/  FADD.FTZ R50, R50, R90 ;  /* 0x0000005a32327221 */ /* 0x000fc40000010000 */
[-C--:B------:R-:W-:Y:S02]  /*0aa0*/  FFMA.FTZ R70, R89, R90.reuse, R70 ;  /* 0x0000005a59467223 */ /* 0x080fe40000010046 */
        /* <DEDUP_REMOVED lines=11> */
.L_x_1652:
[----:B0-----:R-:W-:Y:S05]  /*0b60*/  BSYNC B0 ;  /* 0x0000000000007941 */ /* 0x001fea0003800000 */
.L_x_1651:
        /* <DEDUP_REMOVED lines=28> */
[----:B------:R-:W-:Y:S01]  /*0d30*/  HADD2.F32 R72, -RZ, R72.H0_H0 ;  /* 0x20000048ff487230 */ /* 0x000fe20000004100 */
[----:B------:R-:W-:-:S02]  /*0d40*/  FADD.FTZ R93, -R99, R93 ;  /* 0x0000005d635d7221 */ /* 0x000fc40000010100 */
[C---:B------:R-:W-:Y:S01]  /*0d50*/  FADD.FTZ R75, -R99.reuse, R74 ;  /* 0x0000004a634b7221 */ /* 0x040fe20000010100 */
[----:B0-----:R-:W-:Y:S01]  /*0d60*/  HADD2.F32 R76, -RZ, R95.H0_H0 ;  /* 0x2000005fff4c7230 */ /* 0x001fe20000004100 */
[----:B------:R-:W-:Y:S01]  /*0d70*/  FADD.FTZ R97, -R99, R94 ;  /* 0x0000005e63617221 */ /* 0x000fe20000010100 */
[----:B------:R-:W-:Y:S01]  /*0d80*/  HADD2.F32 R95, -RZ, R98.H0_H0 ;  /* 0x20000062ff5f7230 */ /* 0x000fe20000004100 */
[C---:B------:R-:W-:Y:S02]  /*0d90*/  FMUL.FTZ R93, R8.reuse, R93 ;  /* 0x0000005d085d7220 */ /* 0x040fe40000410000 */
[----:B------:R-:W-:Y:S02]  /*0da0*/  FMUL.FTZ R94, R8, R75 ;  /* 0x0000004b085e7220 */ /* 0x000fe40000410000 */
[----:B------:R-:W-:Y:S01]  /*0db0*/  FMUL.FTZ R96, R25, R72 ;  /* 0x0000004819607220 */ /* 0x000fe20000410000 */
[----:B------:R-:W-:Y:S01]  /*0dc0*/  HADD2.F32 R73, -RZ, R73.H0_H0 ;  /* 0x20000049ff497230 */ /* 0x000fe20000004100 */
        /* <DEDUP_REMOVED lines=23> */
.L_x_1654:
[----:B------:R-:W-:Y:S05]  /*0f40*/  BSYNC B0 ;  /* 0x0000000000007941 */ /* 0x000fea0003800000 */
.L_x_1653:
        /* <DEDUP_REMOVED lines=61> */
.L_x_1656:
[----:B------:R-:W-:Y:S05]  /*1320*/  BSYNC B0 ;  /* 0x0000000000007941 */ /* 0x000fea0003800000 */
.L_x_1655:
        /* <DEDUP_REMOVED lines=61> */
.L_x_1658:
[----:B------:R-:W-:Y:S05]  /*1700*/  BSYNC B0 ;  /* 0x0000000000007941 */ /* 0x000fea0003800000 */
.L_x_1657:
        /* <DEDUP_REMOVED lines=60> */
.L_x_1660:
[----:B------:R-:W-:Y:S05]  /*1ad0*/  BSYNC B0 ;  /* 0x0000000000007941 */ /* 0x000fea0003800000 */
.L_x_1659:
[----:B------:R-:W-:Y:S02]  /*1ae0*/  LOP3.LUT P6, RZ, R9, 0xff, RZ, 0xc0, !PT ;  /* 0x000000ff09ff7812 */ /* 0x000fe400078cc0ff */
[----:B------:R-:W-:Y:S02]  /*1af0*/  SHF.R.U32.HI R74, RZ, 0x5, R80 ;  /* 0x00000005ff4a7819 */ /* 0x000fe40000011650 */
[----:B------:R-:W-:Y:S02]  /*1b00*/  LOP3.LUT P0, RZ, R80, 0x1f, RZ, 0xc0, !PT ;  /* 0x0000001f50ff7812 */ /* 0x000fe4000780c0ff */
[----:B------:R-:W-:-:S07]  /*1b10*/  LOP3.LUT R138, R74, 0x7fffffc, RZ, 0xc0, !PT ;  /* 0x07fffffc4a8a7812 */ /* 0x000fce00078ec0ff */
[----:B------:R-:W-:Y:S01]  /*1b20*/  @!P6 IADD3 R138, R138, 0x4, RZ ;  /* 0x000000048a8ae810 */ /* 0x000fe20007ffe0ff */
[----:B------:R-:W-:Y:S05]  /*1b30*/  BRA.DIV ~URZ, `(.L_x_1661) ;  /* 0x00001d827f007947 */ /* 0x000fea000b800000 */
[----:B------:R0:W1:Y:S02]  /*1b40*/  SHFL.DOWN PT, R76, R117, 0x10, 0x1f ;  /* 0x0a001f00754c7f89 */ /* 0x00006400000e0000 */
.L_x_1679:
        /* <DEDUP_REMOVED lines=18> */
.L_x_1680:
        /* <DEDUP_REMOVED lines=26> */
[----:B------:R-:W-:Y:S01]  /*1e10*/  FFMA.FTZ R75, R89, R116, R117 ;  /* 0x00000074594b7223 */ /* 0x000fe20000010075 */
[----:B------:R-:W-:Y:S01]  /*1e20*/  ISETP.NE.AND.EX P0, PT, RZ, c[0x0][0x21c], PT, P0 ;  /* 0x00008700ff007a0c */ /* 0x000fe20003f05300 */
[----:B------:R-:W-:Y:S02]  /*1e30*/  FADD.FTZ R73, R87, -R72 ;  /* 0x8000004857497221 */ /* 0x000fe40000010000 */
[----:B------:R-:W-:Y:S02]  /*1e40*/  FADD.FTZ R77, R90, -R75 ;  /* 0x8000004b5a4d7221 */ /* 0x000fe40000010000 */
[----:B------:R-:W-:-:S02]  /*1e50*/  FMUL.FTZ R76, R8, R73 ;  /* 0x00000049084c7220 */ /* 0x000fc40000410000 */
[----:B------:R-:W-:Y:S02]  /*1e60*/  FMUL.FTZ R78, R8, R77 ;  /* 0x0000004d084e7220 */ /* 0x000fe40000410000 */
[----:B------:R-:W-:-:S04]  /*1e70*/  FFMA.FTZ R73, R85, R116, R117 ;  /* 0x0000007455497223 */ /* 0x000fc80000010075 */
[----:B------:R-:W-:Y:S01]  /*1e80*/  @P0 MOV R72, R111 ;  /* 0x0000006f00480202 */ /* 0x000fe20000000f00 */
[----:B------:R-:W-:Y:S01]  /*1e90*/  FADD.FTZ R73, R88, -R73 ;  /* 0x8000004958497221 */ /* 0x000fe20000010000 */
[----:B------:R-:W-:-:S03]  /*1ea0*/  @P0 SHF.R.U64 R74, R110, 0x10, R111 ;  /* 0x000000106e4a0819 */ /* 0x000fc6000000126f */
[----:B------:R-:W-:Y:S01]  /*1eb0*/  @P0 HADD2.F32 R79, -RZ, R72.H0_H0 ;  /* 0x20000048ff4f0230 */ /* 0x000fe20000004100 */
[----:B------:R-:W-:Y:S01]  /*1ec0*/  FFMA.FTZ R72, R92, R116, R117 ;  /* 0x000000745c487223 */ /* 0x000fe20000010075 */
[----:B------:R-:W-:Y:S01]  /*1ed0*/  @P0 HADD2.F32 R75, -RZ, R74.H0_H0 ;  /* 0x2000004aff4b0230 */ /* 0x000fe20000004100 */
[----:B------:R-:W-:Y:S02]  /*1ee0*/  @P0 IMAD.MOV.U32 R74, RZ, RZ, R110 ;  /* 0x000000ffff4a0224 */ /* 0x000fe400078e006e */
[----:B------:R-:W-:Y:S01]  /*1ef0*/  @P0 FADD.FTZ R78, R78, R79 ;  /* 0x0000004f4e4e0221 */ /* 0x000fe20000010000 */
[----:B------:R-:W-:Y:S01]  /*1f00*/  @P0 SHF.R.U32.HI R79, RZ, 0x10, R111 ;  /* 0x00000010ff4f0819 */ /* 0x000fe2000001166f */
[----:B------:R-:W-:Y:S02]  /*1f10*/  @P0 FADD.FTZ R76, R76, R75 ;  /* 0x0000004b4c4c0221 */ /* 0x000fe40000010000 */
[----:B------:R-:W-:Y:S02]  /*1f20*/  FADD.FTZ R77, R91, -R72 ;  /* 0x800000485b4d7221 */ /* 0x000fe40000010000 */
[----:B------:R-:W-:Y:S01]  /*1f30*/  FMUL.FTZ R75, R76, R7 ;  /* 0x000000074c4b7220 */ /* 0x000fe20000410000 */
[----:B------:R-:W-:Y:S01]  /*1f40*/  @P0 HADD2.F32 R79, -RZ, R79.H0_H0 ;  /* 0x2000004fff4f0230 */ /* 0x000fe20000004100 */
[----:B------:R-:W-:-:S02]  /*1f50*/  FMUL.FTZ R138, R8, R77 ;  /* 0x0000004d088a7220 */ /* 0x000fc40000410000 */
[----:B------:R-:W-:Y:S01]  /*1f60*/  FMUL.FTZ R72, R8, R73 ;  /* 0x0000004908487220 */ /* 0x000fe20000410000 */
[----:B------:R-:W-:Y:S01]  /*1f70*/  @P0 HADD2.F32 R73, -RZ, R74.H0_H0 ;  /* 0x2000004aff490230 */ /* 0x000fe20000004100 */
[----:B------:R-:W-:Y:S02]  /*1f80*/  FMUL.FTZ R75, R75, c[0x0][0x1e8] ;  /* 0x00007a004b4b7a20 */ /* 0x000fe40000410000 */
[-C--:B------:R-:W-:Y:S02]  /*1f90*/  FMUL.FTZ R74, R78, R7.reuse ;  /* 0x000000074e4a7220 */ /* 0x080fe40000410000 */
[----:B------:R-:W-:Y:S01]  /*1fa0*/  @P0 FADD.FTZ R138, R138, R79 ;  /* 0x0000004f8a8a0221 */ /* 0x000fe20000010000 */
[----:B------:R-:W-:Y:S01]  /*1fb0*/  FSEL R75, R75, RZ, P6 ;  /* 0x000000ff4b4b7208 */ /* 0x000fe20003000000 */
[----:B------:R-:W-:Y:S01]  /*1fc0*/  FMUL.FTZ R74, R74, c[0x0][0x1e8] ;  /* 0x00007a004a4a7a20 */ /* 0x000fe20000410000 */
[----:B------:R-:W-:Y:S01]  /*1fd0*/  LOP3.LUT P6, RZ, R5, 0xff0000, RZ, 0xc0, !PT ;  /* 0x00ff000005ff7812 */ /* 0x000fe200078cc0ff */
[----:B------:R-:W-:-:S02]  /*1fe0*/  FMUL.FTZ R79, R138, R7 ;  /* 0x000000078a4f7220 */ /* 0x000fc40000410000 */
[----:B------:R-:W-:Y:S01]  /*1ff0*/  @P0 FADD.FTZ R72, R72, R73 ;  /* 0x0000004948480221 */ /* 0x000fe20000010000 */
[----:B------:R-:W-:Y:S01]  /*2000*/  FSEL R77, R74, RZ, P6 ;  /* 0x000000ff4a4d7208 */ /* 0x000fe20003000000 */
[----:B------:R-:W-:Y:S01]  /*2010*/  FMUL.FTZ R79, R79, c[0x0][0x1e8] ;  /* 0x00007a004f4f7a20 */ /* 0x000fe20000410000 */
[----:B------:R-:W-:Y:S01]  /*2020*/  LOP3.LUT P6, RZ, R5, 0xff000000, RZ, 0xc0, !PT ;  /* 0xff00000005ff7812 */ /* 0x000fe200078cc0ff */
[----:B------:R-:W-:Y:S01]  /*2030*/  FMUL.FTZ R73, R72, R7 ;  /* 0x0000000748497220 */ /* 0x000fe20000410000 */
[----:B------:R-:W-:Y:S01]  /*2040*/  ISETP.NE.U32.AND P0, PT, RZ, c[0x0][0x258], PT ;  /* 0x00009600ff007a0c */ /* 0x000fe20003f05070 */
[----:B------:R-:W0:Y:S01]  /*2050*/  F2F.F16.F32 R75, R75 ;  /* 0x0000004b004b7304 */ /* 0x000e220000200800 */
[----:B------:R-:W-:Y:S01]  /*2060*/  FSEL R79, R79, RZ, P6 ;  /* 0x000000ff4f4f7208 */ /* 0x000fe20003000000 */
[----:B------:R-:W-:Y:S01]  /*2070*/  FMUL.FTZ R73, R73, c[0x0][0x1e8] ;  /* 0x00007a0049497a20 */ /* 0x000fe20000410000 */
[----:B------:R-:W-:Y:S02]  /*2080*/  ISETP.NE.AND.EX P0, PT, RZ, c[0x0][0x25c], PT, P0 ;  /* 0x00009700ff007a0c */ /* 0x000fe40003f05300 */
[----:B------:R-:W-:-:S03]  /*2090*/  LOP3.LUT P6, RZ, R5, 0xff, RZ, 0xc0, !PT ;  /* 0x000000ff05ff7812 */ /* 0x000fc600078cc0ff */
[----:B------:R-:W1:Y:S01]  /*20a0*/  F2F.F16.F32 R79, R79 ;  /* 0x0000004f004f7304 */ /* 0x000e620000200800 */
[----:B------:R-:W-:Y:S02]  /*20b0*/  FSEL R74, R73, RZ, P6 ;  /* 0x000000ff494a7208 */ /* 0x000fe40003000000 */
[----:B------:R-:W-:-:S04]  /*20c0*/  ISETP.NE.U32.AND P6, PT, RZ, c[0x0][0x258], PT ;  /* 0x00009600ff007a0c */ /* 0x000fc80003fc5070 */
[----:B------:R-:W-:Y:S01]  /*20d0*/  ISETP.NE.AND.EX P6, PT, RZ, c[0x0][0x25c], PT, P6 ;  /* 0x00009700ff007a0c */ /* 0x000fe20003fc5360 */
[----:B------:R-:W2:Y:S01]  /*20e0*/  F2F.F16.F32 R77, R77 ;  /* 0x0000004d004d7304 */ /* 0x000ea20000200800 */
[----:B------:R-:W-:Y:S02]  /*20f0*/  @P0 F2FP.PACK_AB R72, RZ, R72 ;  /* 0x00000048ff48023e */ /* 0x000fe400000000ff */
[----:B------:R-:W-:Y:S02]  /*2100*/  @P0 F2FP.PACK_AB R76, RZ, R76 ;  /* 0x0000004cff4c023e */ /* 0x000fe400000000ff */
[----:B------:R-:W-:Y:S01]  /*2110*/  @P0 PRMT R81, R72, 0x7610, R81 ;  /* 0x0000761048510816 */ /* 0x000fe20000000051 */
[----:B0-----:R-:W-:Y:S01]  /*2120*/  IMAD.WIDE.U32 R72, R75, 0x10000, RZ ;  /* 0x000100004b487825 */ /* 0x001fe200078e00ff */
[----:B------:R-:W-:Y:S01]  /*2130*/  @P0 F2FP.PACK_AB R78, RZ, R78 ;  /* 0x0000004eff4e023e */ /* 0x000fe200000000ff */
[----:B------:R-:W0:Y:S01]  /*2140*/  F2F.F16.F32 R137, R74 ;  /* 0x0000004a00897304 */ /* 0x000e220000200800 */
[----:B-1----:R-:W-:Y:S01]  /*2150*/  SHF.L.U32 R75, R79, 0x10, RZ ;  /* 0x000000104f4b7819 */ /* 0x002fe200000006ff */
[----:B------:R-:W-:Y:S01]  /*2160*/  HFMA2.MMA R79, -RZ, RZ, 0, 4.76837158203125e-07 ;  /* 0x00000008ff4f7435 */ /* 0x000fe200000001ff */
[----:B------:R-:W-:-:S02]  /*2170*/  @P0 F2FP.PACK_AB R138, RZ, R138 ;  /* 0x0000008aff8a023e */ /* 0x000fc400000000ff */
[----:B------:R-:W-:Y:S02]  /*2180*/  @P0 PRMT R82, R76, 0x7610, R82 ;  /* 0x000076104c520816 */ /* 0x000fe40000000052 */
[----:B------:R-:W-:Y:S02]  /*2190*/  @P0 PRMT R83, R78, 0x7610, R83 ;  /* 0x000076104e530816 */ /* 0x000fe40000000053 */
[----:B--2---:R-:W-:Y:S02]  /*21a0*/  LOP3.LUT R73, R73, R75, R77, 0xfe, !PT ;  /* 0x0000004b49497212 */ /* 0x004fe400078efe4d */
[----:B------:R-:W-:Y:S01]  /*21b0*/  @P0 PRMT R84, R138, 0x7610, R84 ;  /* 0x000076108a540816 */ /* 0x000fe20000000054 */
[----:B------:R-:W-:Y:S01]  /*21c0*/  IMAD.WIDE.U32 R76, R6, R79, c[0x0][0x248] ;  /* 0x00009200064c7625 */ /* 0x000fe200078e004f */
[----:B0-----:R-:W-:Y:S01]  /*21d0*/  LOP3.LUT R72, R72, R137, RZ, 0xfc, !PT ;  /* 0x0000008948487212 */ /* 0x001fe200078efcff */
        /* <DEDUP_REMOVED lines=9> */
.L_x_1665:
[----:B------:R1:W-:Y:S01]  /*2270*/  STG.E.64 [R76.64], R72 ;  /* 0x000000484c007986 */ /* 0x0003e2000c101b04 */
[----:B------:R-:W-:-:S03]  /*2280*/  IADD3 R6, R6, 0x80, RZ ;  /* 0x0000008006067810 */ /* 0x000fc60007ffe0ff */
.L_x_1664:
[----:B------:R-:W-:Y:S05]  /*2290*/  BSYNC B0 ;  /* 0x0000000000007941 */ /* 0x000fea0003800000 */
.L_x_1663:
[----:B------:R-:W-:Y:S01]  /*22a0*/  BSSY B0, `(.L_x_1666) ;  /* 0x000004d000007945 */ /* 0x000fe20003800000 */
[----:B------:R-:W-:Y:S05]  /*22b0*/  @!P2 BRA `(.L_x_1667) ;  /* 0x000004b00000a947 */ /* 0x000fea0003800000 */
[----:B------:R-:W-:Y:S01]  /*22c0*/  ISETP.NE.U32.AND P0, PT, RZ, c[0x0][0x218], PT ;  /* 0x00008600ff007a0c */ /* 0x000fe20003f05070 */
[-CC-:B-1----:R-:W-:Y:S01]  /*22d0*/  FFMA.FTZ R72, R94, R116.reuse, R117.reuse ;  /* 0x000000745e487223 */ /* 0x182fe20000010075 */
[----:B------:R-:W-:Y:S01]  /*22e0*/  LOP3.LUT P6, RZ, R4, 0xff00, RZ, 0xc0, !PT ;  /* 0x0000ff0004ff7812 */ /* 0x000fe200078cc0ff */
[----:B0-----:R-:W-:Y:S01]  /*22f0*/  FFMA.FTZ R75, R97, R116, R117 ;  /* 0x00000074614b7223 */ /* 0x001fe20000010075 */
        /* <DEDUP_REMOVED lines=12> */
[----:B------:R-:W-:Y:S02]  /*23c0*/  @P0 MOV R74, R108 ;  /* 0x0000006c004a0202 */ /* 0x000fe40000000f00 */
        /* <DEDUP_REMOVED lines=15> */
[-C--:B------:R-:W-:Y:S01]  /*24c0*/  FMUL.FTZ R79, R138, R7.reuse ;  /* 0x000000078a4f7220 */ /* 0x080fe20000410000 */
[----:B------:R-:W0:Y:S01]  /*24d0*/  F2F.F16.F32 R137, R75 ;  /* 0x0000004b00897304 */ /* 0x000e220000200800 */
[----:B------:R-:W-:Y:S01]  /*24e0*/  @P0 FADD.FTZ R72, R72, R73 ;  /* 0x0000004948480221 */ /* 0x000fe20000010000 */
[----:B------:R-:W-:Y:S01]  /*24f0*/  ISETP.NE.U32.AND P0, PT, RZ, c[0x0][0x258], PT ;  /* 0x00009600ff007a0c */ /* 0x000fe20003f05070 */
[----:B------:R-:W-:Y:S01]  /*2500*/  FMUL.FTZ R79, R79, c[0x0][0x1e8] ;  /* 0x00007a004f4f7a20 */ /* 0x000fe20000410000 */
[----:B------:R-:W-:Y:S01]  /*2510*/  FSEL R77, R74, RZ, P6 ;  /* 0x000000ff4a4d7208 */ /* 0x000fe20003000000 */
[----:B------:R-:W-:Y:S01]  /*2520*/  FMUL.FTZ R73, R72, R7 ;  /* 0x0000000748497220 */ /* 0x000fe20000410000 */
[----:B------:R-:W-:-:S02]  /*2530*/  LOP3.LUT P6, RZ, R4, 0xff000000, RZ, 0xc0, !PT ;  /* 0xff00000004ff7812 */ /* 0x000fc400078cc0ff */
[----:B------:R-:W-:Y:S01]  /*2540*/  ISETP.NE.AND.EX P0, PT, RZ, c[0x0][0x25c], PT, P0 ;  /* 0x00009700ff007a0c */ /* 0x000fe20003f05300 */
[----:B------:R-:W-:Y:S01]  /*2550*/  FMUL.FTZ R73, R73, c[0x0][0x1e8] ;  /* 0x00007a0049497a20 */ /* 0x000fe20000410000 */
[----:B------:R-:W-:Y:S01]  /*2560*/  FSEL R79, R79, RZ, P6 ;  /* 0x000000ff4f4f7208 */ /* 0x000fe20003000000 */
[----:B------:R-:W-:Y:S01]  /*2570*/  F2F.F16.F32 R77, R77 ;  /* 0x0000004d004d7304 */ /* 0x000fe20000200800 */
[----:B------:R-:W-:-:S04]  /*2580*/  LOP3.LUT P6, RZ, R4, 0xff, RZ, 0xc0, !PT ;  /* 0x000000ff04ff7812 */ /* 0x000fc800078cc0ff */
[----:B------:R-:W-:Y:S02]  /*2590*/  FSEL R74, R73, RZ, P6 ;  /* 0x000000ff494a7208 */ /* 0x000fe40003000000 */
[----:B------:R-:W-:Y:S01]  /*25a0*/  ISETP.NE.U32.AND P6, PT, RZ, c[0x0][0x258], PT ;  /* 0x00009600ff007a0c */ /* 0x000fe20003fc5070 */
[----:B------:R-:W1:Y:S02]  /*25b0*/  F2F.F16.F32 R79, R79 ;  /* 0x0000004f004f7304 */ /* 0x000e640000200800 */
[----:B------:R-:W-:Y:S02]  /*25c0*/  @P0 F2FP.PACK_AB R72, RZ, R72 ;  /* 0x00000048ff48023e */ /* 0x000fe400000000ff */
[----:B------:R-:W-:Y:S02]  /*25d0*/  ISETP.NE.AND.EX P6, PT, RZ, c[0x0][0x25c], PT, P6 ;  /* 0x00009700ff007a0c */ /* 0x000fe40003fc5360 */
[----:B------:R-:W-:Y:S01]  /*25e0*/  @P0 PRMT R81, R72, 0x7610, R81 ;  /* 0x0000761048510816 */ /* 0x000fe20000000051 */
[----:B0-----:R-:W-:Y:S01]  /*25f0*/  IMAD.WIDE.U32 R72, R137, 0x10000, RZ ;  /* 0x0001000089487825 */ /* 0x001fe200078e00ff */
[----:B------:R-:W0:Y:S01]  /*2600*/  F2F.F16.F32 R75, R74 ;  /* 0x0000004a004b7304 */ /* 0x000e220000200800 */
[----:B------:R-:W-:Y:S01]  /*2610*/  HFMA2.MMA R137, -RZ, RZ, 0, 4.76837158203125e-07 ;  /* 0x00000008ff897435 */ /* 0x000fe200000001ff */
[----:B------:R-:W-:-:S02]  /*2620*/  @P0 F2FP.PACK_AB R78, RZ, R78 ;  /* 0x0000004eff4e023e */ /* 0x000fc400000000ff */
[----:B------:R-:W-:Y:S02]  /*2630*/  @P0 F2FP.PACK_AB R76, RZ, R76 ;  /* 0x0000004cff4c023e */ /* 0x000fe400000000ff */
[----:B------:R-:W-:Y:S01]  /*2640*/  @P0 F2FP.PACK_AB R138, RZ, R138 ;  /* 0x0000008aff8a023e */ /* 0x000fe200000000ff */
[----:B-1----:R-:W-:Y:S01]  /*2650*/  IMAD.U32 R79, R79, 0x10000, RZ ;  /* 0x000100004f4f7824 */ /* 0x002fe200078e00ff */
[----:B------:R-:W-:Y:S02]  /*2660*/  @P0 PRMT R83, R78, 0x7610, R83 ;  /* 0x000076104e530816 */ /* 0x000fe40000000053 */
[----:B------:R-:W-:Y:S02]  /*2670*/  @P0 PRMT R82, R76, 0x7610, R82 ;  /* 0x000076104c520816 */ /* 0x000fe40000000052 */
[----:B------:R-:W-:Y:S02]  /*2680*/  LOP3.LUT R79, R73, R79, R77, 0xfe, !PT ;  /* 0x0000004f494f7212 */ /* 0x000fe400078efe4d */
[----:B------:R-:W-:-:S02]  /*2690*/  @P0 PRMT R84, R138, 0x7610, R84 ;  /* 0x000076108a540816 */ /* 0x000fc40000000054 */
[----:B0-----:R-:W-:Y:S01]  /*26a0*/  LOP3.LUT R78, R72, R75, RZ, 0xfc, !PT ;  /* 0x0000004b484e7212 */ /* 0x001fe200078efcff */
[----:B------:R-:W-:Y:S01]  /*26b0*/  IMAD.WIDE.U32 R72, R6, R137, c[0x0][0x248] ;  /* 0x0000920006487625 */ /* 0x000fe200078e0089 */
        /* <DEDUP_REMOVED lines=9> */
.L_x_1668:
[----:B------:R1:W-:Y:S01]  /*2750*/  STG.E.64 [R72.64], R78 ;  /* 0x0000004e48007986 */ /* 0x0003e2000c101b04 */
[----:B------:R-:W-:-:S03]  /*2760*/  IADD3 R6, R6, 0x80, RZ ;  /* 0x0000008006067810 */ /* 0x000fc60007ffe0ff */
.L_x_1667:
[----:B------:R-:W-:Y:S05]  /*2770*/  BSYNC B0 ;  /* 0x0000000000007941 */ /* 0x000fea0003800000 */
.L_x_1666:
        /* <DEDUP_REMOVED lines=12> */
[--C-:B------:R-:W-:Y:S01]  /*2840*/  @P0 IMAD.MOV.U32 R72, RZ, RZ, R107.reuse ;  /* 0x000000ffff480224 */ /* 0x100fe200078e006b */
[----:B------:R-:W-:Y:S01]  /*2850*/  @P0 SHF.R.U64 R74, R106, 0x10, R107 ;  /* 0x000000106a4a0819 */ /* 0x000fe2000000126b */
[----:B------:R-:W-:-:S03]  /*2860*/  FADD.FTZ R73, R114, -R73 ;  /* 0x8000004972497221 */ /* 0x000fc60000010000 */
        /* <DEDUP_REMOVED lines=41> */
[----:B------:R0:W3:Y:S01]  /*2b00*/  F2F.F16.F32 R137, R74 ;  /* 0x0000004a00897304 */ /* 0x0000e20000200800 */
[----:B-1----:R-:W-:Y:S01]  /*2b10*/  SHF.L.U32 R75, R79, 0x10, RZ ;  /* 0x000000104f4b7819 */ /* 0x002fe200000006ff */
[----:B------:R-:W-:Y:S01]  /*2b20*/  IMAD.MOV.U32 R79, RZ, RZ, 0x8 ;  /* 0x00000008ff4f7424 */ /* 0x000fe200078e00ff */
[----:B------:R-:W-:-:S02]  /*2b30*/  @P0 F2FP.PACK_AB R138, RZ, R138 ;  /* 0x0000008aff8a023e */ /* 0x000fc400000000ff */
[----:B------:R-:W-:Y:S02]  /*2b40*/  @P0 PRMT R82, R76, 0x7610, R82 ;  /* 0x000076104c520816 */ /* 0x000fe40000000052 */
[----:B------:R-:W-:Y:S02]  /*2b50*/  @P0 PRMT R83, R78, 0x7610, R83 ;  /* 0x000076104e530816 */ /* 0x000fe40000000053 */
[----:B--2---:R-:W-:Y:S01]  /*2b60*/  LOP3.LUT R73, R73, R75, R77, 0xfe, !PT ;  /* 0x0000004b49497212 */ /* 0x004fe200078efe4d */
[----:B0-----:R-:W-:Y:S01]  /*2b70*/  IMAD.WIDE.U32 R74, R6, R79, c[0x0][0x248] ;  /* 0x00009200064a7625 */ /* 0x001fe200078e004f */
[----:B------:R-:W-:Y:S02]  /*2b80*/  @P0 PRMT R84, R138, 0x7610, R84 ;  /* 0x000076108a540816 */ /* 0x000fe40000000054 */
        /* <DEDUP_REMOVED lines=10> */
.L_x_1671:
[----:B------:R1:W-:Y:S01]  /*2c30*/  STG.E.64 [R74.64], R72 ;  /* 0x000000484a007986 */ /* 0x0003e2000c101b04 */
[----:B------:R-:W-:-:S03]  /*2c40*/  IADD3 R6, R6, 0x80, RZ ;  /* 0x0000008006067810 */ /* 0x000fc60007ffe0ff */
.L_x_1670:
[----:B------:R-:W-:Y:S05]  /*2c50*/  BSYNC B0 ;  /* 0x0000000000007941 */ /* 0x000fea0003800000 */
.L_x_1669:
        /* <DEDUP_REMOVED lines=58> */
[----:B------:R-:W-:Y:S01]  /*3000*/  HFMA2.MMA R79, -RZ, RZ, 0, 4.76837158203125e-07 ;  /* 0x00000008ff4f7435 */ /* 0x000fe200000001ff */
[----:B------:R-:W-:-:S02]  /*3010*/  @P0 F2FP.PACK_AB R138, RZ, R138 ;  /* 0x0000008aff8a023e */ /* 0x000fc400000000ff */
[----:B------:R-:W-:Y:S02]  /*3020*/  @P0 PRMT R82, R76, 0x7610, R82 ;  /* 0x000076104c520816 */ /* 0x000fe40000000052 */
[----:B------:R-:W-:Y:S02]  /*3030*/  @P0 PRMT R83, R78, 0x7610, R83 ;  /* 0x000076104e530816 */ /* 0x000fe40000000053 */
[----:B--2---:R-:W-:Y:S02]  /*3040*/  LOP3.LUT R73, R73, R75, R77, 0xfe, !PT ;  /* 0x0000004b49497212 */ /* 0x004fe400078efe4d */
[----:B------:R-:W-:Y:S01]  /*3050*/  @P0 PRMT R84, R138, 0x7610, R84 ;  /* 0x000076108a540816 */ /* 0x000fe20000000054 */
[----:B0-----:R-:W-:Y:S01]  /*3060*/  IMAD.WIDE.U32 R74, R6, R79, c[0x0][0x248] ;  /* 0x00009200064a7625 */ /* 0x001fe200078e004f */
        /* <DEDUP_REMOVED lines=10> */
.L_x_1674:
[----:B------:R1:W-:Y:S01]  /*3110*/  STG.E.64 [R74.64], R72 ;  /* 0x000000484a007986 */ /* 0x0003e2000c101b04 */
[----:B------:R-:W-:-:S03]  /*3120*/  IADD3 R6, R6, 0x80, RZ ;  /* 0x0000008006067810 */ /* 0x000fc60007ffe0ff */
.L_x_1673:
[----:B------:R-:W-:Y:S05]  /*3130*/  BSYNC B0 ;  /* 0x0000000000007941 */ /* 0x000fea0003800000 */
.L_x_1672:
        /* <DEDUP_REMOVED lines=11> */
[-CC-:B------:R-:W-:Y:S02]  /*31f0*/  FFMA.FTZ R73, R129, R116.reuse, R117.reuse ;  /* 0x0000007481497223 */ /* 0x180fe40000010075 */
[----:B------:R-:W-:Y:S02]  /*3200*/  FFMA.FTZ R116, R136, R116, R117 ;  /* 0x0000007488747223 */ /* 0x000fe40000010075 */
[----:B------:R-:W-:Y:S01]  /*3210*/  @P0 MOV R72, R103 ;  /* 0x0000006700480202 */ /* 0x000fe20000000f00 */
[----:B------:R-:W-:Y:S01]  /*3220*/  FADD.FTZ R73, R132, -R73 ;  /* 0x8000004984497221 */ /* 0x000fe20000010000 */
[----:B------:R-:W-:Y:S01]  /*3230*/  @P0 SHF.R.U64 R74, R102, 0x10, R103 ;  /* 0x00000010664a0819 */ /* 0x000fe20000001267 */
[----:B------:R-:W-:Y:S02]  /*3240*/  FADD.FTZ R77, R135, -R116 ;  /* 0x80000074874d7221 */ /* 0x000fe40000010000 */
[----:B------:R-:W-:Y:S01]  /*3250*/  @P0 HADD2.F32 R79, -RZ, R72.H0_H0 ;  /* 0x20000048ff4f0230 */ /* 0x000fe20000004100 */
[----:B------:R-:W-:Y:S01]  /*3260*/  FMUL.FTZ R72, R8, R73 ;  /* 0x0000004908487220 */ /* 0x000fe20000410000 */
[----:B------:R-:W-:Y:S01]  /*3270*/  @P0 HADD2.F32 R75, -RZ, R74.H0_H0 ;  /* 0x2000004aff4b0230 */ /* 0x000fe20000004100 */
[----:B------:R-:W-:-:S02]  /*3280*/  @P0 MOV R74, R102 ;  /* 0x00000066004a0202 */ /* 0x000fc40000000f00 */
[----:B------:R-:W-:Y:S01]  /*3290*/  @P0 FADD.FTZ R78, R78, R79 ;  /* 0x0000004f4e4e0221 */ /* 0x000fe20000010000 */
[----:B------:R-:W-:Y:S01]  /*32a0*/  @P0 SHF.R.U32.HI R79, RZ, 0x10, R103 ;  /* 0x00000010ff4f0819 */ /* 0x000fe20000011667 */
[----:B------:R-:W-:Y:S01]  /*32b0*/  @P0 FADD.FTZ R76, R76, R75 ;  /* 0x0000004b4c4c0221 */ /* 0x000fe20000010000 */
[----:B------:R-:W-:Y:S01]  /*32c0*/  @P0 HADD2.F32 R73, -RZ, R74.H0_H0 ;  /* 0x2000004aff490230 */ /* 0x000fe20000004100 */
[----:B------:R-:W-:Y:S02]  /*32d0*/  FMUL.FTZ R74, R8, R77 ;  /* 0x0000004d084a7220 */ /* 0x000fe40000410000 */
[-C--:B------:R-:W-:Y:S01]  /*32e0*/  FMUL.FTZ R75, R76, R7.reuse ;  /* 0x000000074c4b7220 */ /* 0x080fe20000410000 */
[----:B------:R-:W-:Y:S01]  /*32f0*/  @P0 HADD2.F32 R79, -RZ, R79.H0_H0 ;  /* 0x2000004fff4f0230 */ /* 0x000fe20000004100 */
[----:B------:R-:W-:Y:S02]  /*3300*/  FMUL.FTZ R8, R78, R7 ;  /* 0x000000074e087220 */ /* 0x000fe40000410000 */
[----:B------:R-:W-:-:S02]  /*3310*/  FMUL.FTZ R75, R75, c[0x0][0x1e8] ;  /* 0x00007a004b4b7a20 */ /* 0x000fc40000410000 */
[----:B------:R-:W-:Y:S02]  /*3320*/  @P0 FADD.FTZ R74, R74, R79 ;  /* 0x0000004f4a4a0221 */ /* 0x000fe40000010000 */
        /* <DEDUP_REMOVED lines=10> */
[----:B------:R-:W0:Y:S01]  /*33d0*/  F2F.F16.F32 R75, R75 ;  /* 0x0000004b004b7304 */ /* 0x000e220000200800 */
[----:B------:R-:W-:Y:S01]  /*33e0*/  ISETP.NE.AND.EX P0, PT, RZ, c[0x0][0x25c], PT, P0 ;  /* 0x00009700ff007a0c */ /* 0x000fe20003f05300 */
[----:B------:R-:W-:Y:S01]  /*33f0*/  FMUL.FTZ R7, R7, c[0x0][0x1e8] ;  /* 0x00007a0007077a20 */ /* 0x000fe20000410000 */
[----:B------:R-:W-:-:S02]  /*3400*/  FSEL R77, R73, RZ, P6 ;  /* 0x000000ff494d7208 */ /* 0x000fc40003000000 */
[----:B------:R-:W-:-:S03]  /*3410*/  LOP3.LUT P6, RZ, R0, 0xff, RZ, 0xc0, !PT ;  /* 0x000000ff00ff7812 */ /* 0x000fc600078cc0ff */
[----:B------:R-:W-:Y:S01]  /*3420*/  F2F.F16.F32 R8, R8 ;  /* 0x0000000800087304 */ /* 0x000fe20000200800 */
[----:B------:R-:W-:Y:S02]  /*3430*/  FSEL R7, R7, RZ, P6 ;  /* 0x000000ff07077208 */ /* 0x000fe40003000000 */
[----:B------:R-:W-:-:S03]  /*3440*/  ISETP.NE.U32.AND P6, PT, RZ, c[0x0][0x258], PT ;  /* 0x00009600ff007a0c */ /* 0x000fc60003fc5070 */
[----:B------:R-:W-:Y:S02]  /*3450*/  @P0 F2FP.PACK_AB R72, RZ, R72 ;  /* 0x00000048ff48023e */ /* 0x000fe400000000ff */
[----:B------:R-:W1:Y:S01]  /*3460*/  F2F.F16.F32 R77, R77 ;  /* 0x0000004d004d7304 */ /* 0x000e620000200800 */
[----:B------:R-:W-:Y:S02]  /*3470*/  ISETP.NE.AND.EX P6, PT, RZ, c[0x0][0x25c], PT, P6 ;  /* 0x00009700ff007a0c */ /* 0x000fe40003fc5360 */
[----:B------:R-:W-:Y:S01]  /*3480*/  @P0 PRMT R81, R72, 0x7610, R81 ;  /* 0x0000761048510816 */ /* 0x000fe20000000051 */
[----:B0-----:R-:W-:Y:S01]  /*3490*/  IMAD.WIDE.U32 R72, R75, 0x10000, RZ ;  /* 0x000100004b487825 */ /* 0x001fe200078e00ff */
[----:B------:R-:W-:Y:S02]  /*34a0*/  @P0 F2FP.PACK_AB R78, RZ, R78 ;  /* 0x0000004eff4e023e */ /* 0x000fe400000000ff */
[----:B------:R-:W-:Y:S01]  /*34b0*/  @P0 F2FP.PACK_AB R76, RZ, R76 ;  /* 0x0000004cff4c023e */ /* 0x000fe200000000ff */
[----:B------:R-:W0:Y:S01]  /*34c0*/  F2F.F16.F32 R7, R7 ;  /* 0x0000000700077304 */ /* 0x000e220000200800 */
[----:B------:R-:W-:-:S02]  /*34d0*/  @P0 PRMT R83, R78, 0x7610, R83 ;  /* 0x000076104e530816 */ /* 0x000fc40000000053 */
[----:B------:R-:W-:Y:S02]  /*34e0*/  @P0 F2FP.PACK_AB R78, RZ, R74 ;  /* 0x0000004aff4e023e */ /* 0x000fe400000000ff */
[----:B------:R-:W-:Y:S02]  /*34f0*/  @P0 PRMT R82, R76, 0x7610, R82 ;  /* 0x000076104c520816 */ /* 0x000fe40000000052 */
[----:B------:R-:W-:Y:S01]  /*3500*/  @P0 PRMT R84, R78, 0x7610, R84 ;  /* 0x000076104e540816 */ /* 0x000fe20000000054 */
[----:B-1----:R-:W-:Y:S01]  /*3510*/  IMAD.U32 R75, R77, 0x10000, RZ ;  /* 0x000100004d4b7824 */ /* 0x002fe200078e00ff */
[----:B------:R-:W-:-:S04]  /*3520*/  HFMA2.MMA R77, -RZ, RZ, 0, 4.76837158203125e-07 ;  /* 0x00000008ff4d7435 */ /* 0x000fc800000001ff */
[----:B------:R-:W-:Y:S02]  /*3530*/  LOP3.LUT R75, R73, R75, R8, 0xfe, !PT ;  /* 0x0000004b494b7212 */ /* 0x000fe400078efe08 */
[----:B0-----:R-:W-:-:S04]  /*3540*/  LOP3.LUT R74, R72, R7, RZ, 0xfc, !PT ;  /* 0x00000007484a7212 */ /* 0x001fc800078efcff */
        /* <DEDUP_REMOVED lines=10> */
.L_x_1677:
[----:B------:R1:W-:Y:S02]  /*35f0*/  STG.E.64 [R76.64], R74 ;  /* 0x0000004a4c007986 */ /* 0x0003e4000c101b04 */
.L_x_1676:
[----:B------:R-:W-:Y:S05]  /*3600*/  BSYNC B0 ;  /* 0x0000000000007941 */ /* 0x000fea0003800000 */
.L_x_1675:
[----:B------:R-:W-:Y:S02]  /*3610*/  IADD3 R31, R31, c[0x0][0x160], RZ ;  /* 0x000058001f1f7a10 */ /* 0x000fe40007ffe0ff */
[----:B------:R-:W-:Y:S02]  /*3620*/  LOP3.LUT P6, RZ, R9, 0xff, RZ, 0xc0, !PT ;  /* 0x000000ff09ff7812 */ /* 0x000fe400078cc0ff */
[----:B------:R-:W-:Y:S02]  /*3630*/  ISETP.GE.AND P0, PT, R31, c[0x0][0x164], PT ;  /* 0x000059001f007a0c */ /* 0x000fe40003f06270 */
[----:B------:R-:W-:-:S11]  /*3640*/  SEL R9, RZ, 0x1, P6 ;  /* 0x00000001ff097807 */ /* 0x000fd60003000000 */
[----:B01----:R-:W-:Y:S01]  /*3650*/  @P0 CALL.REL.NOINC `(.L_x_1650) ;  /* 0x0000001000000944 */ /* 0x003fe20003c00000 */
[----:B------:R-:W-:Y:S05]  /*3660*/  BRA `(.L_x_1678) ;  /* 0xffffcfd000007947 */ /* 0x000fea000383ffff */
.L_x_1650:
        /* <DEDUP_REMOVED lines=37> */
.L_x_1661:
[----:B------:R-:W-:Y:S01]  /*38c0*/  HFMA2.MMA R140, -RZ, RZ, 0, 1.847743988037109375e-06 ;  /* 0x0000001fff8c7435 */ /* 0x000fe200000001ff */
[----:B------:R-:W-:Y:S01]  /*38d0*/  MOV R78, R117 ;  /* 0x00000075004e7202 */ /* 0x000fe20000000f00 */
[----:B------:R-:W-:Y:S01]  /*38e0*/  IMAD.MOV.U32 R139, RZ, RZ, 0x10 ;  /* 0x00000010ff8b7424 */ /* 0x000fe200078e00ff */
[----:B------:R-:W-:Y:S02]  /*38f0*/  MOV R141, 0xffffffff ;  /* 0xffffffff008d7802 */ /* 0x000fe40000000f00 */
[----:B------:R-:W-:-:S02]  /*3900*/  MOV R72, 0x3920 ;  /* 0x0000392000487802 */ /* 0x000fc40000000f00 */
[----:B-----5:R-:W-:Y:S05]  /*3910*/  CALL.REL.NOINC `($__internal_28_$__cuda_sm70_shflsync_down_p) ;  /* 0x0000046000007944 */ /* 0x020fea0003c00000 */
[----:B-1----:R-:W-:Y:S01]  /*3920*/  IMAD.MOV.U32 R76, RZ, RZ, R78 ;  /* 0x000000ffff4c7224 */ /* 0x002fe200078e004e */
[----:B0-----:R-:W-:Y:S05]  /*3930*/  BRA `(.L_x_1679) ;  /* 0xffffe21000007947 */ /* 0x001fea000383ffff */
.L_x_1662:
[----:B------:R-:W-:Y:S01]  /*3940*/  HFMA2.MMA R139, -RZ, RZ, 0, 9.5367431640625e-07 ;  /* 0x00000010ff8b7435 */ /* 0x000fe200000001ff */
[----:B------:R-:W-:Y:S01]  /*3950*/  MOV R78, R137 ;  /* 0x00000089004e7202 */ /* 0x000fe20000000f00 */
[----:B------:R-:W-:Y:S01]  /*3960*/  IMAD.MOV.U32 R140, RZ, RZ, 0x1f ;  /* 0x0000001fff8c7424 */ /* 0x000fe200078e00ff */
[----:B------:R-:W-:-:S02]  /*3970*/  MOV R141, 0xffffffff ;  /* 0xffffffff008d7802 */ /* 0x000fc40000000f00 */
[----:B------:R-:W-:Y:S02]  /*3980*/  MOV R72, 0x39a0 ;  /* 0x000039a000487802 */ /* 0x000fe40000000f00 */
[----:B01---5:R-:W-:Y:S05]  /*3990*/  CALL.REL.NOINC `($__internal_28_$__cuda_sm70_shflsync_down_p) ;  /* 0x000003e000007944 */ /* 0x023fea0003c00000 */
[----:B------:R-:W-:Y:S01]  /*39a0*/  FADD.FTZ R76, R76, R117 ;  /* 0x000000754c4c7221 */ /* 0x000fe20000010000 */
[----:B0-----:R-:W-:Y:S01]  /*39b0*/  HFMA2.MMA R139, -RZ, RZ, 0, 4.76837158203125e-07 ;  /* 0x00000008ff8b7435 */ /* 0x001fe200000001ff */
[----:B-1----:R-:W-:Y:S01]  /*39c0*/  FADD.FTZ R137, R137, R78 ;  /* 0x0000004e89897221 */ /* 0x002fe20000010000 */
[----:B------:R-:W-:Y:S01]  /*39d0*/  MOV R141, 0xffffffff ;  /* 0xffffffff008d7802 */ /* 0x000fe20000000f00 */
[----:B------:R-:W-:Y:S01]  /*39e0*/  IMAD.MOV.U32 R140, RZ, RZ, 0x1f ;  /* 0x0000001fff8c7424 */ /* 0x000fe200078e00ff */
[----:B------:R-:W-:Y:S02]  /*39f0*/  MOV R78, R76 ;  /* 0x0000004c004e7202 */ /* 0x000fe40000000f00 */
[----:B------:R-:W-:Y:S02]  /*3a00*/  MOV R72, 0x3a20 ;  /* 0x00003a2000487802 */ /* 0x000fe40000000f00 */
[----:B------:R-:W-:Y:S05]  /*3a10*/  CALL.REL.NOINC `($__internal_28_$__cuda_sm70_shflsync_down_p) ;  /* 0x0000036000007944 */ /* 0x000fea0003c00000 */
[----:B0-----:R-:W-:Y:S01]  /*3a20*/  HFMA2.MMA R139, -RZ, RZ, 0, 4.76837158203125e-07 ;  /* 0x00000008ff8b7435 */ /* 0x001fe200000001ff */
[----:B-1----:R-:W-:Y:S01]  /*3a30*/  IMAD.MOV.U32 R75, RZ, RZ, R78 ;  /* 0x000000ffff4b7224 */ /* 0x002fe200078e004e */
[----:B------:R-:W-:Y:S01]  /*3a40*/  MOV R78, R137 ;  /* 0x00000089004e7202 */ /* 0x000fe20000000f00 */
[----:B------:R-:W-:Y:S01]  /*3a50*/  IMAD.MOV.U32 R140, RZ, RZ, 0x1f ;  /* 0x0000001fff8c7424 */ /* 0x000fe200078e00ff */
[----:B------:R-:W-:-:S02]  /*3a60*/  MOV R141, 0xffffffff ;  /* 0xffffffff008d7802 */ /* 0x000fc40000000f00 */
[----:B------:R-:W-:Y:S02]  /*3a70*/  MOV R72, 0x3a90 ;  /* 0x00003a9000487802 */ /* 0x000fe40000000f00 */
[----:B------:R-:W-:Y:S05]  /*3a80*/  CALL.REL.NOINC `($__internal_28_$__cuda_sm70_shflsync_down_p) ;  /* 0x000002f000007944 */ /* 0x000fea0003c00000 */
[----:B------:R-:W-:Y:S01]  /*3a90*/  FADD.FTZ R76, R75, R76 ;  /* 0x0000004c4b4c7221 */ /* 0x000fe20000010000 */
[----:B0-----:R-:W-:Y:S01]  /*3aa0*/  HFMA2.MMA R139, -RZ, RZ, 0, 2.384185791015625e-07 ;  /* 0x00000004ff8b7435 */ /* 0x001fe200000001ff */
[----:B-1----:R-:W-:Y:S01]  /*3ab0*/  FADD.FTZ R137, R137, R78 ;  /* 0x0000004e89897221 */ /* 0x002fe20000010000 */
[----:B------:R-:W-:Y:S01]  /*3ac0*/  MOV R141, 0xffffffff ;  /* 0xffffffff008d7802 */ /* 0x000fe20000000f00 */
[----:B------:R-:W-:Y:S01]  /*3ad0*/  IMAD.MOV.U32 R140, RZ, RZ, 0x1f ;  /* 0x0000001fff8c7424 */ /* 0x000fe200078e00ff */
[----:B------:R-:W-:Y:S02]  /*3ae0*/  MOV R78, R76 ;  /* 0x0000004c004e7202 */ /* 0x000fe40000000f00 */
[----:B------:R-:W-:Y:S02]  /*3af0*/  MOV R72, 0x3b10 ;  /* 0x00003b1000487802 */ /* 0x000fe40000000f00 */
[----:B------:R-:W-:Y:S05]  /*3b00*/  CALL.REL.NOINC `($__internal_28_$__cuda_sm70_shflsync_down_p) ;  /* 0x0000027000007944 */ /* 0x000fea0003c00000 */
[----:B0-----:R-:W-:Y:S01]  /*3b10*/  HFMA2.MMA R139, -RZ, RZ, 0, 2.384185791015625e-07 ;  /* 0x00000004ff8b7435 */ /* 0x001fe200000001ff */
[----:B-1----:R-:W-:Y:S01]  /*3b20*/  IMAD.MOV.U32 R75, RZ, RZ, R78 ;  /* 0x000000ffff4b7224 */ /* 0x002fe200078e004e */
[----:B------:R-:W-:Y:S01]  /*3b30*/  MOV R78, R137 ;  /* 0x00000089004e7202 */ /* 0x000fe20000000f00 */
[----:B------:R-:W-:Y:S01]  /*3b40*/  IMAD.MOV.U32 R140, RZ, RZ, 0x1f ;  /* 0x0000001fff8c7424 */ /* 0x000fe200078e00ff */
[----:B------:R-:W-:-:S02]  /*3b50*/  MOV R141, 0xffffffff ;  /* 0xffffffff008d7802 */ /* 0x000fc40000000f00 */
[----:B------:R-:W-:Y:S02]  /*3b60*/  MOV R72, 0x3b80 ;  /* 0x00003b8000487802 */ /* 0x000fe40000000f00 */
[----:B------:R-:W-:Y:S05]  /*3b70*/  CALL.REL.NOINC `($__internal_28_$__cuda_sm70_shflsync_down_p) ;  /* 0x0000020000007944 */ /* 0x000fea0003c00000 */
[----:B------:R-:W-:Y:S01]  /*3b80*/  FADD.FTZ R76, R75, R76 ;  /* 0x0000004c4b4c7221 */ /* 0x000fe20000010000 */
[----:B0-----:R-:W-:Y:S01]  /*3b90*/  HFMA2.MMA R139, -RZ, RZ, 0, 1.1920928955078125e-07 ;  /* 0x00000002ff8b7435 */ /* 0x001fe200000001ff */
[----:B-1----:R-:W-:Y:S01]  /*3ba0*/  FADD.FTZ R79, R137, R78 ;  /* 0x0000004e894f7221 */ /* 0x002fe20000010000 */
[----:B------:R-:W-:Y:S01]  /*3bb0*/  MOV R141, 0xffffffff ;  /* 0xffffffff008d7802 */ /* 0x000fe20000000f00 */
[----:B------:R-:W-:Y:S01]  /*3bc0*/  IMAD.MOV.U32 R140, RZ, RZ, 0x1f ;  /* 0x0000001fff8c7424 */ /* 0x000fe200078e00ff */
[----:B------:R-:W-:Y:S02]  /*3bd0*/  MOV R78, R76 ;  /* 0x0000004c004e7202 */ /* 0x000fe40000000f00 */
[----:B------:R-:W-:Y:S02]  /*3be0*/  MOV R72, 0x3c00 ;  /* 0x00003c0000487802 */ /* 0x000fe40000000f00 */
[----:B------:R-:W-:Y:S05]  /*3bf0*/  CALL.REL.NOINC `($__internal_28_$__cuda_sm70_shflsync_down_p) ;  /* 0x0000018000007944 */ /* 0x000fea0003c00000 */
[----:B0-----:R-:W-:Y:S01]  /*3c00*/  HFMA2.MMA R139, -RZ, RZ, 0, 1.1920928955078125e-07 ;  /* 0x00000002ff8b7435 */ /* 0x001fe200000001ff */
[----:B-1----:R-:W-:Y:S01]  /*3c10*/  IMAD.MOV.U32 R75, RZ, RZ, R78 ;  /* 0x000000ffff4b7224 */ /* 0x002fe200078e004e */
[----:B------:R-:W-:Y:S01]  /*3c20*/  MOV R78, R79 ;  /* 0x0000004f004e7202 */ /* 0x000fe20000000f00 */
[----:B------:R-:W-:Y:S01]  /*3c30*/  IMAD.MOV.U32 R140, RZ, RZ, 0x1f ;  /* 0x0000001fff8c7424 */ /* 0x000fe200078e00ff */
[----:B------:R-:W-:-:S02]  /*3c40*/  MOV R141, 0xffffffff ;  /* 0xffffffff008d7802 */ /* 0x000fc40000000f00 */
[----:B------:R-:W-:Y:S02]  /*3c50*/  MOV R72, 0x3c70 ;  /* 0x00003c7000487802 */ /* 0x000fe40000000f00 */
[----:B------:R-:W-:Y:S05]  /*3c60*/  CALL.REL.NOINC `($__internal_28_$__cuda_sm70_shflsync_down_p) ;  /* 0x0000011000007944 */ /* 0x000fea0003c00000 */
[----:B------:R-:W-:Y:S01]  /*3c70*/  FADD.FTZ R77, R75, R76 ;  /* 0x0000004c4b4d7221 */ /* 0x000fe20000010000 */
[----:B0-----:R-:W-:Y:S01]  /*3c80*/  HFMA2.MMA R139, -RZ, RZ, 0, 5.9604644775390625e-08 ;  /* 0x00000001ff8b7435 */ /* 0x001fe200000001ff */
[----:B-1----:R-:W-:Y:S01]  /*3c90*/  FADD.FTZ R79, R79, R78 ;  /* 0x0000004e4f4f7221 */ /* 0x002fe20000010000 */
[----:B------:R-:W-:Y:S01]  /*3ca0*/  MOV R141, 0xffffffff ;  /* 0xffffffff008d7802 */ /* 0x000fe20000000f00 */
[----:B------:R-:W-:Y:S01]  /*3cb0*/  IMAD.MOV.U32 R140, RZ, RZ, 0x1f ;  /* 0x0000001fff8c7424 */ /* 0x000fe200078e00ff */
[----:B------:R-:W-:Y:S02]  /*3cc0*/  MOV R78, R77 ;  /* 0x0000004d004e7202 */ /* 0x000fe40000000f00 */
[----:B------:R-:W-:Y:S02]  /*3cd0*/  MOV R72, 0x3cf0 ;  /* 0x00003cf000487802 */ /* 0x000fe40000000f00 */
[----:B------:R-:W-:Y:S05]  /*3ce0*/  CALL.REL.NOINC `($__internal_28_$__cuda_sm70_shflsync_down_p) ;  /* 0x0000009000007944 */ /* 0x000fea0003c00000 */
[----:B0-----:R-:W-:Y:S01]  /*3cf0*/  HFMA2.MMA R139, -RZ, RZ, 0, 5.9604644775390625e-08 ;  /* 0x00000001ff8b7435 */ /* 0x001fe200000001ff */
[----:B-1----:R-:W-:Y:S01]  /*3d00*/  IMAD.MOV.U32 R116, RZ, RZ, R78 ;  /* 0x000000ffff747224 */ /* 0x002fe200078e004e */
[----:B------:R-:W-:Y:S01]  /*3d10*/  MOV R78, R79 ;  /* 0x0000004f004e7202 */ /* 0x000fe20000000f00 */
[----:B------:R-:W-:Y:S01]  /*3d20*/  IMAD.MOV.U32 R140, RZ, RZ, 0x1f ;  /* 0x0000001fff8c7424 */ /* 0x000fe200078e00ff */
[----:B------:R-:W-:-:S02]  /*3d30*/  MOV R141, 0xffffffff ;  /* 0xffffffff008d7802 */ /* 0x000fc40000000f00 */
[----:B------:R-:W-:Y:S02]  /*3d40*/  MOV R72, 0x3d60 ;  /* 0x00003d6000487802 */ /* 0x000fe40000000f00 */
[----:B------:R-:W-:Y:S05]  /*3d50*/  CALL.REL.NOINC `($__internal_28_$__cuda_sm70_shflsync_down_p) ;  /* 0x0000002000007944 */ /* 0x000fea0003c00000 */
[----:B-1----:R-:W-:Y:S01]  /*3d60*/  MOV R72, R78 ;  /* 0x0000004e00487202 */ /* 0x002fe20000000f00 */
[----:B0-----:R-:W-:Y:S05]  /*3d70*/  BRA `(.L_x_1680) ;  /* 0xffffdef000007947 */ /* 0x001fea000383ffff */
        .weak           $__internal_28_$__cuda_sm70_shflsync_down_p
        .type           $__internal_28_$__cuda_sm70_shflsync_down_p,@function
        .size           $__internal_28_$__cuda_sm70_shflsync_down_p,(.L_x_9772 - $__internal_28_$__cuda_sm70_shflsync_down_p)
$__internal_28_$__cuda_sm70_shflsync_down_p:
[----:B------:R-:W-:Y:S01]  /*3d80*/  HFMA2.MMA R73, -RZ, RZ, 0, 0 ;  /* 0x00000000ff497435 */ /* 0x000fe200000001ff */
[----:B------:R-:W-:Y:S04]  /*3d90*/  WARPSYNC R141 ;  /* 0x0000008d00007348 */ /* 0x000fe80003800000 */
[----:B------:R0:W1:Y:S01]  /*3da0*/  SHFL.DOWN PT, R78, R78, R139, R140 ;  /* 0x0800008b4e4e7389 */ /* 0x00006200000e008c */
[----:B------:R-:W-:Y:S05]  /*3db0*/  RET.REL.NODEC R72 `(_ZN10layer_norm13ln_bwd_kernelINS_13Kernel_traitsI6__halfS2_S2_S2_fjLj2560ELj1ELj1ELj4ELj8ENS_18Kernel_traits_baseILj2560ES2_S2_S2_S2_fjLj128EEEEELb1ELb0ELb0ELb0EEEvNS_9BwdParamsE) ;  /* 0xffffc24048007950 */ /* 0x000fea0003c3ffff */
.L_x_1681:
        /* <DEDUP_REMOVED lines=12> */
.L_x_9772:


//--------------------- .text._ZN10layer_norm13ln_bwd_kernelINS_13Kernel_traitsI6__halfS2_S2_S2_fjLj2560ELj1ELj1ELj4ELj8ENS_18Kernel_traits_baseILj2560ES2_S2_S2_S2_fjLj128EEEEELb1ELb0ELb0ELb1EEEvNS_9BwdParamsE --------------------------
	.section	.text._ZN10layer_norm13ln_bwd_kernelINS_13Kernel_traitsI6__halfS2_S2_S2_fjLj2560ELj1ELj1ELj4ELj8ENS_18Kernel_traits_baseILj2560ES2_S2_S2_S2_fjLj128EEEEELb1ELb0ELb0ELb1EEEvNS_9BwdParamsE,"ax",@progbits
	.sectioninfo	@"SHI_REGISTERS=151"
	.align	128
        .global         _ZN10layer_norm13ln_bwd_kernelINS_13Kernel_traitsI6__halfS2_S2_S2_fjLj2560ELj1ELj1ELj4ELj8ENS_18Kernel_traits_baseILj2560ES2_S2_S2_S2_fjLj128EEEEELb1ELb0ELb0ELb1EEEvNS_9BwdParamsE
        .type           _ZN10layer_norm13ln_bwd_kernelINS_13Kernel_traitsI6__halfS2_S2_S2_fjLj2560ELj1ELj1ELj4ELj8ENS_18Kernel_traits_baseILj2560ES2_S2_S2_S2_fjLj128EEEEELb1ELb0ELb0ELb1EEEvNS_9BwdParamsE,@function
        .size           _ZN10layer_norm13ln_bwd_kernelINS_13Kernel_traitsI6__halfS2_S2_S2_fjLj2560ELj1ELj1ELj4ELj8ENS_18Kernel_traits_baseILj2560ES2_S2_S2_S2_fjLj128EEEEELb1ELb0ELb0ELb1EEEvNS_9BwdParamsE,(.L_x_9773 - _ZN10layer_norm13ln_bwd_kernelINS_13Kernel_traitsI6__halfS2_S2_S2_fjLj2560ELj1ELj1ELj4ELj8ENS_18Kernel_traits_baseILj2560ES2_S2_S2_S2_fjLj128EEEEELb1ELb0ELb0ELb1EEEvNS_9BwdParamsE)
        .other          _ZN10layer_norm13ln_bwd_kernelINS_13Kernel_traitsI6__halfS2_S2_S2_fjLj2560ELj1ELj1ELj4ELj8ENS_18Kernel_traits_baseILj2560ES2_S2_S2_S2_fjLj128EEEEELb1ELb0ELb0ELb1EEEvNS_9BwdParamsE,@"STO_CUDA_ENTRY STV_DEFAULT"
_ZN10layer_norm13ln_bwd_kernelINS_13Kernel_traitsI6__halfS2_S2_S2_fjLj2560ELj1ELj1ELj4ELj8ENS_18Kernel_traits_baseILj2560ES2_S2_S2_S2_fjLj128EEEEELb1ELb0ELb0ELb1EEEvNS_9BwdParamsE:
.text._ZN10layer_norm13ln_bwd_kernelINS_13Kernel_traitsI6__halfS2_S2_S2_fjLj2560ELj1ELj1ELj4ELj8ENS_18Kernel_traits_baseILj2560ES2_S2_S2_S2_fjLj128EEEEELb1ELb0ELb0ELb1EEEvNS_9BwdParamsE:
        /* <DEDUP_REMOVED lines=28> */
.L_x_1682:
        /* <DEDUP_REMOVED lines=61> */
.L_x_1692:
[----:B------:R-:W-:Y:S01]  /*0590*/  ISETP.NE.U32.AND P0, PT, RZ, c[0x0][0x1c0], PT ;  /* 0x00007000ff007a0c */ /* 0x000fe20003f05070 */
[----:B------:R-:W-:Y:S01]  /*05a0*/  IMAD R4, R91, c[0x0][0x168], RZ ;  /* 0x00005a005b047a24 */ /* 0x000fe200078e02ff */
[----:B------:R-:W-:Y:S02]  /*05b0*/  LOP3.LUT R6, R0, 0x7f, RZ, 0xc0, !PT ;  /* 0x0000007f00067812 */ /* 0x000fe400078ec0ff */
[----:B------:R-:W-:-:S02]  /*05c0*/  ISETP.NE.AND.EX P0, PT, RZ, c[0x0][0x1c4], PT, P0 ;  /* 0x00007100ff007a0c */ /* 0x000fc40003f05300 */
[----:B------:R-:W-:Y:S02]  /*05d0*/  SHF.R.S32.HI R5, RZ, 0x1f, R4 ;  /* 0x0000001fff057819 */ /* 0x000fe40000011404 */
[----:B------:R-:W-:Y:S02]  /*05e0*/  MOV R46, 0x8 ;  /* 0x00000008002e7802 */ /* 0x000fe40000000f00 */
[----:B------:R-:W-:Y:S02]  /*05f0*/  LEA.HI R5, R5, R4, RZ, 0x2 ;  /* 0x0000000405057211 */ /* 0x000fe400078f10ff */
[----:B------:R-:W-:Y:S02]  /*0600*/  SHF.R.S32.HI R4, RZ, 0x1f, R91 ;  /* 0x0000001fff047819 */ /* 0x000fe4000001145b */
[----:B------:R-:W-:-:S03]  /*0610*/  LEA.HI.SX32 R113, R5, R6, 0x1e ;  /* 0x0000000605717211 */ /* 0x000fc600078ff2ff */
[----:B------:R-:W-:Y:S02]  /*0620*/  @P0 LEA R22, P1, R91, c[0x0][0x1c0], 0x1 ;  /* 0x000070005b160a11 */ /* 0x000fe400078208ff */
[----:B------:R-:W-:Y:S02]  /*0630*/  IADD3 R116, R113, 0x180, RZ ;  /* 0x0000018071747810 */ /* 0x000fe40007ffe0ff */
[----:B------:R-:W-:Y:S01]  /*0640*/  @P0 LEA.HI.X R23, R91, c[0x0][0x1c4], R4, 0x1, P1 ;  /* 0x000071005b170a11 */ /* 0x000fe200008f0c04 */
[CC--:B------:R-:W-:Y:S01]  /*0650*/  IMAD.WIDE.U32 R4, R113.reuse, R46.reuse, c[0x0][0x208] ;  /* 0x0000820071047625 */ /* 0x0c0fe200078e002e */
[C---:B------:R-:W-:Y:S02]  /*0660*/  IADD3 R115, R113.reuse, 0x100, RZ ;  /* 0x0000010071737810 */ /* 0x040fe40007ffe0ff */
[C---:B------:R-:W-:Y:S01]  /*0670*/  IADD3 R117, R113.reuse, 0x200, RZ ;  /* 0x0000020071757810 */ /* 0x040fe20007ffe0ff */
[----:B------:R0:W2:Y:S01]  /*0680*/  @P0 LDG.E.U16 R125, [R22.64] ;  /* 0x00000004167d0981 */ /* 0x0000a2000c1e1500 */
[----:B------:R-:W-:Y:S01]  /*0690*/  IADD3 R114, R113, 0x80, RZ ;  /* 0x0000008071727810 */ /* 0x000fe20007ffe0ff */
[-C--:B------:R-:W-:Y:S01]  /*06a0*/  IMAD.WIDE.U32 R10, R116, R46.reuse, c[0x0][0x208] ;  /* 0x00008200740a7625 */ /* 0x080fe200078e002e */
[----:B------:R-:W-:Y:S01]  /*06b0*/  MOV R50, 0x4 ;  /* 0x0000000400327802 */ /* 0x000fe20000000f00 */
[----:B------:R-:W3:Y:S02]  /*06c0*/  LDG.E.64 R4, [R4.64] ;  /* 0x0000000404047981 */ /* 0x000ee4000c1e1b00 */
[----:B------:R-:W-:-:S02]  /*06d0*/  IMAD.WIDE.U32 R20, R117, R46, c[0x0][0x208] ;  /* 0x0000820075147625 */ /* 0x000fc400078e002e */
[----:B------:R-:W4:Y:S02]  /*06e0*/  LDG.E.64 R10, [R10.64] ;  /* 0x000000040a0a7981 */ /* 0x000f24000c1e1b00 */
[-C--:B0-----:R-:W-:Y:S02]  /*06f0*/  IMAD.WIDE.U32 R22, R113, R46.reuse, c[0x0][0x188] ;  /* 0x0000620071167625 */ /* 0x081fe400078e002e */
        /* <DEDUP_REMOVED lines=13> */
[----:B------:R-:W-:Y:S02]  /*07d0*/  IMAD.WIDE.U32 R30, R117, R46, c[0x0][0x188] ;  /* 0x00006200751e7625 */ /* 0x000fe400078e002e */
[----:B------:R0:W4:Y:S04]  /*07e0*/  LDG.E R124, [R42.64] ;  /* 0x000000042a7c7981 */ /* 0x000128000c1e1900 */
[----:B------:R-:W4:Y:S01]  /*07f0*/  LDG.E.64 R30, [R30.64] ;  /* 0x000000041e1e7981 */ /* 0x000f22000c1e1b00 */
[----:B------:R-:W-:-:S05]  /*0800*/  IMAD.WIDE R44, R91, R50, c[0x0][0x1a8] ;  /* 0x00006a005b2c7625 */ /* 0x000fca00078e0232 */
[----:B------:R1:W4:Y:S01]  /*0810*/  LDG.E R123, [R44.64] ;  /* 0x000000042c7b7981 */ /* 0x000322000c1e1900 */
[----:B------:R-:W-:-:S04]  /*0820*/  ISETP.NE.U32.AND P1, PT, RZ, c[0x0][0x218], PT ;  /* 0x00008600ff007a0c */ /* 0x000fc80003f25070 */
[----:B------:R-:W-:Y:S01]  /*0830*/  ISETP.NE.AND.EX P1, PT, RZ, c[0x0][0x21c], PT, P1 ;  /* 0x00008700ff007a0c */ /* 0x000fe20003f25310 */
[----:B------:R-:W-:-:S04]  /*0840*/  IMAD.WIDE.U32 R34, R113, R50, c[0x0][0x190] ;  /* 0x0000640071227625 */ /* 0x000fc800078e0032 */
[-C--:B-1----:R-:W-:Y:S01]  /*0850*/  IMAD.WIDE.U32 R44, R114, R50.reuse, c[0x0][0x190] ;  /* 0x00006400722c7625 */ /* 0x082fe200078e0032 */
[----:B------:R-:W-:Y:S01]  /*0860*/  ULDC.U8 UR6, c[0x0][0x1f0] ;  /* 0x00007c0000067ab9 */ /* 0x000fe20000000000 */
[----:B------:R1:W5:Y:S02]  /*0870*/  LDG.E R34, [R34.64] ;  /* 0x0000000422227981 */ /* 0x000364000c1e1900 */
[----:B------:R-:W-:Y:S02]  /*0880*/  IMAD.WIDE.U32 R48, R116, R50, c[0x0][0x190] ;  /* 0x0000640074307625 */ /* 0x000fe400078e0032 */
[----:B------:R4:W5:Y:S02]  /*0890*/  LDG.E R44, [R44.64] ;  /* 0x000000042c2c7981 */ /* 0x000964000c1e1900 */
[-C--:B------:R-:W-:Y:S02]  /*08a0*/  @P1 IMAD.WIDE.U32 R32, R113, R46.reuse, c[0x0][0x218] ;  /* 0x0000860071201625 */ /* 0x080fe400078e002e */
[----:B------:R0:W5:Y:S02]  /*08b0*/  LDG.E R48, [R48.64] ;  /* 0x0000000430307981 */ /* 0x000164000c1e1900 */
[----:B------:R-:W-:-:S02]  /*08c0*/  @P1 IMAD.WIDE.U32 R36, R114, R46, c[0x0][0x218] ;  /* 0x0000860072241625 */ /* 0x000fc400078e002e */
[----:B------:R0:W5:Y:S02]  /*08d0*/  @P1 LDG.E.64 R2, [R32.64] ;  /* 0x0000000420021981 */ /* 0x000164000c1e1b00 */
[-C--:B------:R-:W-:Y:S02]  /*08e0*/  @P1 IMAD.WIDE.U32 R38, R115, R46.reuse, c[0x0][0x218] ;  /* 0x0000860073261625 */ /* 0x080fe400078e002e */
[----:B------:R1:W5:Y:S02]  /*08f0*/  @P1 LDG.E.64 R12, [R36.64] ;  /* 0x00000004240c1981 */ /* 0x000364000c1e1b00 */
[-C--:B------:R-:W-:Y:S02]  /*0900*/  @P1 IMAD.WIDE.U32 R40, R116, R46.reuse, c[0x0][0x218] ;  /* 0x0000860074281625 */ /* 0x080fe400078e002e */
[----:B------:R1:W5:Y:S02]  /*0910*/  @P1 LDG.E.64 R14, [R38.64] ;  /* 0x00000004260e1981 */ /* 0x000364000c1e1b00 */
[----:B0-----:R-:W-:Y:S01]  /*0920*/  @P1 IMAD.WIDE.U32 R42, R117, R46, c[0x0][0x218] ;  /* 0x00008600752a1625 */ /* 0x001fe200078e002e */
[----:B------:R-:W-:Y:S01]  /*0930*/  MOV R32, 0x3f800000 ;  /* 0x3f80000000207802 */ /* 0x000fe20000000f00 */
[----:B------:R0:W5:Y:S02]  /*0940*/  @P1 LDG.E.64 R16, [R40.64] ;  /* 0x0000000428101981 */ /* 0x000164000c1e1b00 */
[----:B------:R-:W-:-:S02]  /*0950*/  IMAD.WIDE.U32 R46, R115, R50, c[0x0][0x190] ;  /* 0x00006400732e7625 */ /* 0x000fc400078e0032 */
[----:B------:R0:W5:Y:S04]  /*0960*/  @P1 LDG.E.64 R18, [R42.64] ;  /* 0x000000042a121981 */ /* 0x000168000c1e1b00 */
[----:B------:R0:W5:Y:S01]  /*0970*/  LDG.E R46, [R46.64] ;  /* 0x000000042e2e7981 */ /* 0x000162000c1e1900 */
[----:B------:R-:W-:-:S06]  /*0980*/  IMAD.WIDE.U32 R50, R117, R50, c[0x0][0x190] ;  /* 0x0000640075327625 */ /* 0x000fcc00078e0032 */
[----:B------:R0:W5:Y:S01]  /*0990*/  LDG.E R50, [R50.64] ;  /* 0x0000000432327981 */ /* 0x000162000c1e1900 */
[----:B------:R-:W-:Y:S01]  /*09a0*/  LOP3.LUT P3, RZ, R0, 0x1f, RZ, 0xc0, !PT ;  /* 0x0000001f00ff7812 */ /* 0x000fe2000786c0ff */
[----:B--2---:R-:W-:Y:S01]  /*09b0*/  @P0 HADD2.F32 R32, -RZ, R125.H0_H0 ;  /* 0x2000007dff200230 */ /* 0x004fe20000004100 */
[----:B------:R-:W-:Y:S02]  /*09c0*/  ISETP.NE.AND P0, PT, RZ, UR6, PT ;  /* 0x00000006ff007c0c */ /* 0x000fe4000bf05270 */
[----:B---3--:R-:W-:Y:S02]  /*09d0*/  MOV R131, R4 ;  /* 0x0000000400837202 */ /* 0x008fe40000000f00 */
[----:B------:R-:W-:Y:S02]  /*09e0*/  SHF.R.U64 R129, R4, 0x10, R5 ;  /* 0x0000001004817819 */ /* 0x000fe40000001205 */
[----:B----4-:R-:W-:Y:S02]  /*09f0*/  SHF.R.U64 R45, R10, 0x10, R11 ;  /* 0x000000100a2d7819 */ /* 0x010fe4000000120b */
[----:B0-----:R-:W-:-:S02]  /*0a00*/  MOV R41, R11 ;  /* 0x0000000b00297202 */ /* 0x001fc40000000f00 */
[----:B------:R-:W-:Y:S02]  /*0a10*/  SHF.R.U32.HI R43, RZ, 0x10, R11 ;  /* 0x00000010ff2b7819 */ /* 0x000fe4000001160b */
[----:B------:R-:W-:Y:S02]  /*0a20*/  SHF.R.U64 R4, R22, 0x10, R23 ;  /* 0x0000001016047819 */ /* 0x000fe40000001217 */
[----:B------:R-:W-:Y:S02]  /*0a30*/  MOV R125, R5 ;  /* 0x00000005007d7202 */ /* 0x000fe40000000f00 */
[----:B------:R-:W-:Y:S01]  /*0a40*/  SHF.R.U32.HI R127, RZ, 0x10, R5 ;  /* 0x00000010ff7f7819 */ /* 0x000fe20000011605 */
[----:B------:R-:W-:Y:S01]  /*0a50*/  HADD2.F32 R130, -RZ, R27.H0_H0 ;  /* 0x2000001bff827230 */ /* 0x000fe20000004100 */
[----:B------:R-:W-:Y:S02]  /*0a60*/  MOV R40, R20 ;  /* 0x0000001400287202 */ /* 0x000fe40000000f00 */
[----:B------:R-:W-:-:S02]  /*0a70*/  SHF.R.U64 R11, R20, 0x10, R21 ;  /* 0x00000010140b7819 */ /* 0x000fc40000001215 */
[--C-:B------:R-:W-:Y:S02]  /*0a80*/  SHF.R.U64 R136, R26, 0x10, R27.reuse ;  /* 0x000000101a887819 */ /* 0x100fe4000000121b */
[----:B------:R-:W-:Y:S01]  /*0a90*/  SHF.R.U32.HI R126, RZ, 0x10, R27 ;  /* 0x00000010ff7e7819 */ /* 0x000fe2000001161b */
[----:B------:R-:W-:Y:S01]  /*0aa0*/  HADD2.F32 R4, -RZ, R4.H0_H0 ;  /* 0x20000004ff047230 */ /* 0x000fe20000004100 */
[----:B-1----:R-:W-:Y:S02]  /*0ab0*/  MOV R35, R6 ;  /* 0x0000000600237202 */ /* 0x002fe40000000f00 */
[--C-:B------:R-:W-:Y:S01]  /*0ac0*/  SHF.R.U64 R33, R6, 0x10, R7.reuse ;  /* 0x0000001006217819 */ /* 0x100fe20000001207 */
[----:B------:R-:W-:Y:S01]  /*0ad0*/  HADD2.F32 R132, -RZ, R29.H0_H0 ;  /* 0x2000001dff847230 */ /* 0x000fe20000004100 */
[----:B------:R-:W-:Y:S02]  /*0ae0*/  MOV R5, R7 ;  /* 0x0000000700057202 */ /* 0x000fe40000000f00 */
[----:B------:R-:W-:Y:S01]  /*0af0*/  SHF.R.U32.HI R38, RZ, 0x10, R7 ;  /* 0x00000010ff267819 */ /* 0x000fe20000011607 */
[----:B------:R-:W-:Y:S01]  /*0b00*/  HADD2.F32 R140, -RZ, R25.H0_H0 ;  /* 0x20000019ff8c7230 */ /* 0x000fe20000004100 */
[----:B------:R-:W-:-:S02]  /*0b10*/  MOV R37, R8 ;  /* 0x0000000800257202 */ /* 0x000fc40000000f00 */
[--C-:B------:R-:W-:Y:S01]  /*0b20*/  SHF.R.U64 R39, R8, 0x10, R9.reuse ;  /* 0x0000001008277819 */ /* 0x100fe20000001209 */
[----:B------:R-:W-:Y:S01]  /*0b30*/  HADD2.F32 R8, -RZ, R24.H0_H0 ;  /* 0x20000018ff087230 */ /* 0x000fe20000004100 */
[----:B------:R-:W-:Y:S02]  /*0b40*/  MOV R36, R9 ;  /* 0x0000000900247202 */ /* 0x000fe40000000f00 */
[----:B------:R-:W-:Y:S02]  /*0b50*/  SHF.R.U32.HI R47, RZ, 0x10, R9 ;  /* 0x00000010ff2f7819 */ /* 0x000fe40000011609 */
[----:B------:R-:W-:Y:S01]  /*0b60*/  MOV R49, R10 ;  /* 0x0000000a00317202 */ /* 0x000fe20000000f00 */
[----:B------:R-:W-:Y:S01]  /*0b70*/  HADD2.F32 R10, -RZ, R26.H0_H0 ;  /* 0x2000001aff0a7230 */ /* 0x000fe20000004100 */
[--C-:B------:R-:W-:Y:S02]  /*0b80*/  SHF.R.U64 R20, R28, 0x10, R29.reuse ;  /* 0x000000101c147819 */ /* 0x100fe4000000121d */
[----:B------:R-:W-:-:S02]  /*0b90*/  SHF.R.U32.HI R27, RZ, 0x10, R29 ;  /* 0x00000010ff1b7819 */ /* 0x000fc4000001161d */
[----:B------:R-:W-:Y:S02]  /*0ba0*/  MOV R7, R21 ;  /* 0x0000001500077202 */ /* 0x000fe40000000f00 */
[----:B------:R-:W-:Y:S02]  /*0bb0*/  SHF.R.U32.HI R9, RZ, 0x10, R21 ;  /* 0x00000010ff097819 */ /* 0x000fe40000011615 */
[----:B------:R-:W-:Y:S02]  /*0bc0*/  SHF.R.U32.HI R6, RZ, 0x10, R23 ;  /* 0x00000010ff067819 */ /* 0x000fe40000011617 */
[--C-:B------:R-:W-:Y:S02]  /*0bd0*/  SHF.R.U64 R144, R24, 0x10, R25.reuse ;  /* 0x0000001018907819 */ /* 0x100fe40000001219 */
[----:B------:R-:W-:Y:S02]  /*0be0*/  SHF.R.U32.HI R142, RZ, 0x10, R25 ;  /* 0x00000010ff8e7819 */ /* 0x000fe40000011619 */
[----:B------:R-:W-:-:S02]  /*0bf0*/  FSEL R29, R124, RZ, !P0 ;  /* 0x000000ff7c1d7208 */ /* 0x000fc40004000000 */
[--C-:B------:R-:W-:Y:S02]  /*0c00*/  SHF.R.U64 R25, R30, 0x10, R31.reuse ;  /* 0x000000101e197819 */ /* 0x100fe4000000121f */
[----:B------:R-:W-:Y:S01]  /*0c10*/  SHF.R.U32.HI R21, RZ, 0x10, R31 ;  /* 0x00000010ff157819 */ /* 0x000fe2000001161f */
[----:B------:R-:W-:Y:S01]  /*0c20*/  HADD2.F32 R128, -RZ, R30.H0_H0 ;  /* 0x2000001eff807230 */ /* 0x000fe20000004100 */
[C---:B------:R-:W-:Y:S01]  /*0c30*/  FADD.FTZ R24, -R29.reuse, R4 ;  /* 0x000000041d187221 */ /* 0x040fe20000010100 */
[----:B------:R-:W-:Y:S01]  /*0c40*/  HADD2.F32 R22, -RZ, R22.H0_H0 ;  /* 0x20000016ff167230 */ /* 0x000fe20000004100 */
[C---:B------:R-:W-:Y:S01]  /*0c50*/  FADD.FTZ R30, -R29.reuse, R8 ;  /* 0x000000081d1e7221 */ /* 0x040fe20000010100 */
[----:B------:R-:W-:Y:S01]  /*0c60*/  HADD2.F32 R6, -RZ, R6.H0_H0 ;  /* 0x20000006ff067230 */ /* 0x000fe20000004100 */
[----:B------:R-:W-:Y:S01]  /*0c70*/  FADD.FTZ R124, -R29, R10 ;  /* 0x0000000a1d7c7221 */ /* 0x000fe20000010100 */
        /* <DEDUP_REMOVED lines=10> */
[----:B------:R-:W-:Y:S01]  /*0d20*/  HADD2.F32 R4, -RZ, R21.H0_H0 ;  /* 0x20000015ff047230 */ /* 0x000fe20000004100 */
[C---:B------:R-:W-:Y:S01]  /*0d30*/  FADD.FTZ R22, -R29.reuse, R22 ;  /* 0x000000161d167221 */ /* 0x040fe20000010100 */
[----:B------:R-:W-:Y:S01]  /*0d40*/  HADD2.F32 R129, -RZ, R129.H0_H0 ;  /* 0x20000081ff817230 */ /* 0x000fe20000004100 */
[C---:B------:R-:W-:Y:S01]  /*0d50*/  FADD.FTZ R134, -R29.reuse, R6 ;  /* 0x000000061d867221 */ /* 0x040fe20000010100 */
[----:B------:R-:W-:Y:S01]  /*0d60*/  HADD2.F32 R131, -RZ, R131.H0_H0 ;  /* 0x20000083ff837230 */ /* 0x000fe20000004100 */
        /* <DEDUP_REMOVED lines=14> */
[----:B------:R-:W-:Y:S01]  /*0e50*/  FADD.FTZ R4, -R29, R4 ;  /* 0x000000041d047221 */ /* 0x000fe20000010100 */
[----:B------:R-:W-:Y:S01]  /*0e60*/  HADD2.F32 R35, -RZ, R35.H0_H0 ;  /* 0x20000023ff237230 */ /* 0x000fe20000004100 */
[C---:B------:R-:W-:Y:S02]  /*0e70*/  FMUL.FTZ R29, R123.reuse, R24 ;  /* 0x000000187b1d7220 */ /* 0x040fe40000410000 */
[C---:B------:R-:W-:Y:S01]  /*0e80*/  FMUL.FTZ R28, R123.reuse, R22 ;  /* 0x000000167b1c7220 */ /* 0x040fe20000410000 */
[----:B------:R-:W-:Y:S01]  /*0e90*/  HADD2.F32 R22, -RZ, R125.H0_H0 ;  /* 0x2000007dff167230 */ /* 0x000fe20000004100 */
[----:B------:R-:W-:Y:S01]  /*0ea0*/  FMUL.FTZ R31, R123, R30 ;  /* 0x0000001e7b1f7220 */ /* 0x000fe20000410000 */
[----:B------:R-:W-:Y:S01]  /*0eb0*/  HADD2.F32 R127, -RZ, R127.H0_H0 ;  /* 0x2000007fff7f7230 */ /* 0x000fe20000004100 */
[----:B------:R-:W-:Y:S02]  /*0ec0*/  FADD.FTZ R88, R129, R88 ;  /* 0x0000005881587221 */ /* 0x000fe40000010000 */
[----:B------:R-:W-:-:S02]  /*0ed0*/  FMUL.FTZ R26, R123, R26 ;  /* 0x0000001a7b1a7220 */ /* 0x000fc40000410000 */
[-C--:B------:R-:W-:Y:S02]  /*0ee0*/  FFMA.FTZ R90, R29, R129.reuse, R90 ;  /* 0x000000811d5a7223 */ /* 0x080fe4000001005a */
[----:B------:R-:W-:Y:S01]  /*0ef0*/  FMUL.FTZ R24, R103, R129 ;  /* 0x0000008167187220 */ /* 0x000fe20000410000 */
[----:B------:R-:W-:Y:S01]  /*0f00*/  HADD2.F32 R129, -RZ, R36.H0_H0 ;  /* 0x20000024ff817230 */ /* 0x000fe20000004100 */
[----:B------:R-:W-:Y:S01]  /*0f10*/  FMUL.FTZ R27, R92, R131 ;  /* 0x000000835c1b7220 */ /* 0x000fe20000410000 */
[----:B------:R-:W-:Y:S01]  /*0f20*/  HADD2.F32 R51, -RZ, R5.H0_H0 ;  /* 0x20000005ff337230 */ /* 0x000fe20000004100 */
[----:B------:R-:W-:Y:S02]  /*0f30*/  FMUL.FTZ R25, R123, R134 ;  /* 0x000000867b197220 */ /* 0x000fe40000410000 */
[----:B------:R-:W-:Y:S02]  /*0f40*/  FADD.FTZ R61, R35, R61 ;  /* 0x0000003d233d7221 */ /* 0x000fe40000010000 */
[----:B------:R-:W-:-:S02]  /*0f50*/  FFMA.FTZ R66, R31, R35, R66 ;  /* 0x000000231f427223 */ /* 0x000fc40000010042 */
[----:B------:R-:W-:Y:S01]  /*0f60*/  FMUL.FTZ R36, R94, R35 ;  /* 0x000000235e247220 */ /* 0x000fe20000410000 */
[----:B------:R-:W-:Y:S01]  /*0f70*/  HADD2.F32 R138, -RZ, R7.H0_H0 ;  /* 0x20000007ff8a7230 */ /* 0x000fe20000004100 */
[----:B------:R-:W-:Y:S02]  /*0f80*/  FMUL.FTZ R35, R123, R140 ;  /* 0x0000008c7b237220 */ /* 0x000fe40000410000 */
[----:B------:R-:W-:Y:S02]  /*0f90*/  FADD.FTZ R85, R22, R85 ;  /* 0x0000005516557221 */ /* 0x000fe40000010000 */
[-C--:B------:R-:W-:Y:S02]  /*0fa0*/  FFMA.FTZ R87, R26, R22.reuse, R87 ;  /* 0x000000161a577223 */ /* 0x080fe40000010057 */
[----:B------:R-:W-:Y:S02]  /*0fb0*/  FMUL.FTZ R23, R93, R22 ;  /* 0x000000165d177220 */ /* 0x000fe40000410000 */
[----:B------:R-:W-:-:S02]  /*0fc0*/  FADD.FTZ R83, R127, R83 ;  /* 0x000000537f537221 */ /* 0x000fc40000010000 */
[-C--:B------:R-:W-:Y:S02]  /*0fd0*/  FFMA.FTZ R86, R25, R127.reuse, R86 ;  /* 0x0000007f19567223 */ /* 0x080fe40000010056 */
[----:B------:R-:W-:Y:S01]  /*0fe0*/  FMUL.FTZ R22, R104, R127 ;  /* 0x0000007f68167220 */ /* 0x000fe20000410000 */
[----:B------:R-:W-:Y:S01]  /*0ff0*/  HADD2.F32 R127, -RZ, R40.H0_H0 ;  /* 0x20000028ff7f7230 */ /* 0x000fe20000004100 */
[----:B------:R-:W-:Y:S02]  /*1000*/  FADD.FTZ R7, RZ, R27 ;  /* 0x0000001bff077221 */ /* 0x000fe40000010000 */
[----:B------:R-:W-:Y:S02]  /*1010*/  FFMA.FTZ R21, R28, R27, RZ ;  /* 0x0000001b1c157223 */ /* 0x000fe400000100ff */
[----:B------:R-:W-:Y:S02]  /*1020*/  FADD.FTZ R74, R51, R74 ;  /* 0x0000004a334a7221 */ /* 0x000fe40000010000 */
[----:B------:R-:W-:-:S02]  /*1030*/  FFMA.FTZ R64, R35, R51, R64 ;  /* 0x0000003323407223 */ /* 0x000fc40000010040 */
[----:B------:R-:W-:Y:S02]  /*1040*/  FMUL.FTZ R40, R95, R51 ;  /* 0x000000335f287220 */ /* 0x000fe40000410000 */
[----:B------:R-:W-:Y:S02]  /*1050*/  FMUL.FTZ R51, R123, R136 ;  /* 0x000000887b337220 */ /* 0x000fe40000410000 */
[----:B------:R-:W-:Y:S02]  /*1060*/  FADD.FTZ R136, R7, R24 ;  /* 0x0000001807887221 */ /* 0x000fe40000010000 */
[----:B------:R-:W-:Y:S02]  /*1070*/  FFMA.FTZ R21, R29, R24, R21 ;  /* 0x000000181d157223 */ /* 0x000fe40000010015 */
[----:B------:R-:W-:Y:S02]  /*1080*/  FADD.FTZ R7, R136, R23 ;  /* 0x0000001788077221 */ /* 0x000fe40000010000 */
[----:B------:R-:W-:Y:S01]  /*1090*/  FFMA.FTZ R21, R26, R23, R21 ;  /* 0x000000171a157223 */ /* 0x000fe20000010015 */
[----:B------:R-:W-:Y:S01]  /*10a0*/  HADD2.F32 R146, -RZ, R33.H0_H0 ;  /* 0x20000021ff927230 */ /* 0x000fe20000004100 */
[----:B------:R-:W-:Y:S01]  /*10b0*/  FADD.FTZ R7, R7, R22 ;  /* 0x0000001607077221 */ /* 0x000fe20000010000 */
[----:B------:R-:W-:Y:S01]  /*10c0*/  HADD2.F32 R134, -RZ, R41.H0_H0 ;  /* 0x20000029ff867230 */ /* 0x000fe20000004100 */
[----:B------:R-:W-:-:S02]  /*10d0*/  FFMA.FTZ R21, R25, R22, R21 ;  /* 0x0000001619157223 */ /* 0x000fc40000010015 */
[----:B------:R-:W-:Y:S01]  /*10e0*/  FMUL.FTZ R41, R123, R126 ;  /* 0x0000007e7b297220 */ /* 0x000fe20000410000 */
[----:B------:R-:W-:Y:S01]  /*10f0*/  HADD2.F32 R37, -RZ, R37.H0_H0 ;  /* 0x20000025ff257230 */ /* 0x000fe20000004100 */
[----:B------:R-:W-:Y:S01]  /*1100*/  FADD.FTZ R126, R7, R36 ;  /* 0x00000024077e7221 */ /* 0x000fe20000010000 */
[----:B------:R-:W-:Y:S01]  /*1110*/  HADD2.F32 R148, -RZ, R39.H0_H0 ;  /* 0x20000027ff947230 */ /* 0x000fe20000004100 */
[----:B------:R-:W-:Y:S01]  /*1120*/  FMUL.FTZ R30, R123, R144 ;  /* 0x000000907b1e7220 */ /* 0x000fe20000410000 */
[----:B------:R-:W-:Y:S01]  /*1130*/  HADD2.F32 R47, -RZ, R47.H0_H0 ;  /* 0x2000002fff2f7230 */ /* 0x000fe20000004100 */
[----:B------:R-:W-:Y:S02]  /*1140*/  FMUL.FTZ R33, R105, R146 ;  /* 0x0000009269217220 */ /* 0x000fe40000410000 */
[----:B------:R-:W-:Y:S02]  /*1150*/  FFMA.FTZ R7, R31, R36, R21 ;  /* 0x000000241f077223 */ /* 0x000fe40000010015 */
[----:B------:R-:W-:Y:S01]  /*1160*/  FMUL.FTZ R39, R123, R124 ;  /* 0x0000007c7b277220 */ /* 0x000fe20000410000 */
[----:B------:R-:W-:Y:S01]  /*1170*/  HADD2.F32 R125, -RZ, R38.H0_H0 ;  /* 0x20000026ff7d7230 */ /* 0x000fe20000004100 */
[----:B------:R-:W-:-:S02]  /*1180*/  FADD.FTZ R21, R126, R33 ;  /* 0x000000217e157221 */ /* 0x000fc40000010000 */
[----:B------:R-:W-:Y:S01]  /*1190*/  FFMA.FTZ R7, R30, R33, R7 ;  /* 0x000000211e077223 */ /* 0x000fe20000010007 */
[----:B------:R-:W-:Y:S01]  /*11a0*/  HADD2.F32 R133, -RZ, R49.H0_H0 ;  /* 0x20000031ff857230 */ /* 0x000fe20000004100 */
[----:B------:R-:W-:Y:S01]  /*11b0*/  FADD.FTZ R80, R37, R80 ;  /* 0x0000005025507221 */ /* 0x000fe20000010000 */
[----:B------:R-:W-:Y:S01]  /*11c0*/  HADD2.F32 R5, -RZ, R45.H0_H0 ;  /* 0x2000002dff057230 */ /* 0x000fe20000004100 */
[-C--:B------:R-:W-:Y:S02]  /*11d0*/  FFMA.FTZ R62, R39, R37.reuse, R62 ;  /* 0x00000025273e7223 */ /* 0x080fe4000001003e */
[----:B------:R-:W-:Y:S01]  /*11e0*/  FMUL.FTZ R124, R96, R37 ;  /* 0x00000025607c7220 */ /* 0x000fe20000410000 */
[----:B------:R-:W-:Y:S01]  /*11f0*/  HADD2.F32 R49, -RZ, R43.H0_H0 ;  /* 0x2000002bff317230 */ /* 0x000fe20000004100 */
[----:B------:R-:W-:Y:S02]  /*1200*/  FADD.FTZ R78, R47, R78 ;  /* 0x0000004e2f4e7221 */ /* 0x000fe40000010000 */
[----:B------:R-:W-:-:S02]  /*1210*/  FFMA.FTZ R58, R41, R47, R58 ;  /* 0x0000002f293a7223 */ /* 0x000fc4000001003a */
[----:B------:R-:W-:Y:S02]  /*1220*/  FMUL.FTZ R37, R108, R47 ;  /* 0x0000002f6c257220 */ /* 0x000fe40000410000 */
        /* <DEDUP_REMOVED lines=12> */
[C---:B------:R-:W-:Y:S02]  /*12f0*/  FMUL.FTZ R131, R123.reuse, R130 ;  /* 0x000000827b837220 */ /* 0x040fe40000410000 */
        /* <DEDUP_REMOVED lines=44> */
[----:B------:R-:W-:Y:S01]  /*15c0*/  HADD2.F32 R9, -RZ, R9.H0_H0 ;  /* 0x20000009ff097230 */ /* 0x000fe20000004100 */
        /* <DEDUP_REMOVED lines=21> */
.L_x_1693:
        /* <DEDUP_REMOVED lines=18> */
.L_x_1694:
        /* <DEDUP_REMOVED lines=18> */
[----:B------:R-:W-:Y:S04]  /*1960*/  @!P3 STS.64 [R122.X8+0x2800], R20 ;  /* 0x002800147a00b388 */ /* 0x000fe80000008a00 */
[----:B------:R-:W-:Y:S01]  /*1970*/  BAR.SYNC.DEFER_BLOCKING 0x0 ;  /* 0x0000000000007b1d */ /* 0x000fe20000010000 */
[----:B------:R-:W-:-:S05]  /*1980*/  LOP3.LUT P3, RZ, R34, 0xff00, RZ, 0xc0, !PT ;  /* 0x0000ff0022ff7812 */ /* 0x000fca000786c0ff */
[----:B------:R-:W1:Y:S04]  /*1990*/  LDS.128 R4, [R140+0x2800] ;  /* 0x002800008c047984 */ /* 0x000e680000000c00 */
[----:B0-----:R-:W0:Y:S01]  /*19a0*/  LDS.128 R8, [R140+0x2810] ;  /* 0x002810008c087984 */ /* 0x001e220000000c00 */
[----:B-1----:R-:W-:Y:S02]  /*19b0*/  FADD.FTZ R141, RZ, R4 ;  /* 0x00000004ff8d7221 */ /* 0x002fe40000010000 */
[----:B------:R-:W-:Y:S02]  /*19c0*/  FADD.FTZ R4, RZ, R5 ;  /* 0x00000005ff047221 */ /* 0x000fe40000010000 */
[----:B------:R-:W-:Y:S01]  /*19d0*/  FADD.FTZ R141, R6, R141 ;  /* 0x0000008d068d7221 */ /* 0x000fe20000010000 */
[----:B------:R-:W-:Y:S01]  /*19e0*/  @P1 MOV R6, R2 ;  /* 0x0000000200061202 */ /* 0x000fe20000000f00 */
[----:B------:R-:W-:Y:S01]  /*19f0*/  FADD.FTZ R4, R7, R4 ;  /* 0x0000000407047221 */ /* 0x000fe20000010000 */
[----:B------:R-:W-:Y:S01]  /*1a00*/  @P1 MOV R7, R3 ;  /* 0x0000000300071202 */ /* 0x000fe20000000f00 */
[----:B0-----:R-:W-:Y:S01]  /*1a10*/  FADD.FTZ R141, R141, R8 ;  /* 0x000000088d8d7221 */ /* 0x001fe20000010000 */
[----:B------:R-:W-:Y:S01]  /*1a20*/  @P1 SHF.R.U64 R8, R2, 0x10, R3 ;  /* 0x0000001002081819 */ /* 0x000fe20000001203 */
[----:B------:R-:W-:Y:S01]  /*1a30*/  FADD.FTZ R4, R4, R9 ;  /* 0x0000000904047221 */ /* 0x000fe20000010000 */
[----:B------:R-:W-:Y:S01]  /*1a40*/  @P1 HADD2.F32 R6, -RZ, R6.H0_H0 ;  /* 0x20000006ff061230 */ /* 0x000fe20000004100 */
[----:B------:R-:W-:-:S02]  /*1a50*/  FADD.FTZ R10, R10, R141 ;  /* 0x0000008d0a0a7221 */ /* 0x000fc40000010000 */
[----:B------:R-:W-:Y:S01]  /*1a60*/  FADD.FTZ R5, R11, R4 ;  /* 0x000000040b057221 */ /* 0x000fe20000010000 */
[----:B------:R-:W-:Y:S01]  /*1a70*/  @P1 HADD2.F32 R8, -RZ, R8.H0_H0 ;  /* 0x20000008ff081230 */ /* 0x000fe20000004100 */
[----:B------:R-:W-:Y:S02]  /*1a80*/  FMUL.FTZ R10, R10, c[0x0][0x1e0] ;  /* 0x000078000a0a7a20 */ /* 0x000fe40000410000 */
[----:B------:R-:W-:-:S03]  /*1a90*/  FMUL.FTZ R5, R5, c[0x0][0x1e0] ;  /* 0x0000780005057a20 */ /* 0x000fc60000410000 */
[----:B------:R-:W-:Y:S01]  /*1aa0*/  FSEL R4, R10, RZ, !P0 ;  /* 0x000000ff0a047208 */ /* 0x000fe20004000000 */
[----:B------:R-:W-:Y:S01]  /*1ab0*/  @P1 HADD2.F32 R10, -RZ, R7.H0_H0 ;  /* 0x20000007ff0a1230 */ /* 0x000fe20000004100 */
[----:B------:R-:W-:-:S03]  /*1ac0*/  LOP3.LUT P0, RZ, R34, 0xff, RZ, 0xc0, !PT ;  /* 0x000000ff22ff7812 */ /* 0x000fc6000780c0ff */
[-CC-:B------:R-:W-:Y:S02]  /*1ad0*/  FFMA.FTZ R28, R28, R5.reuse, R4.reuse ;  /* 0x000000051c1c7223 */ /* 0x180fe40000010004 */
[-CC-:B------:R-:W-:Y:S02]  /*1ae0*/  FFMA.FTZ R29, R29, R5.reuse, R4.reuse ;  /* 0x000000051d1d7223 */ /* 0x180fe40000010004 */
[----:B------:R-:W-:Y:S02]  /*1af0*/  FFMA.FTZ R26, R26, R5, R4 ;  /* 0x000000051a1a7223 */ /* 0x000fe40000010004 */
[----:B------:R-:W-:Y:S02]  /*1b00*/  FADD.FTZ R28, R27, -R28 ;  /* 0x8000001c1b1c7221 */ /* 0x000fe40000010000 */
[----:B------:R-:W-:Y:S01]  /*1b10*/  FADD.FTZ R24, R24, -R29 ;  /* 0x8000001d18187221 */ /* 0x000fe20000010000 */
[----:B------:R-:W-:Y:S01]  /*1b20*/  @P1 MOV R29, R15 ;  /* 0x0000000f001d1202 */ /* 0x000fe20000000f00 */
[----:B------:R-:W-:Y:S01]  /*1b30*/  FADD.FTZ R26, R23, -R26 ;  /* 0x8000001a171a7221 */ /* 0x000fe20000010000 */
[----:B------:R-:W-:Y:S01]  /*1b40*/  @P1 MOV R23, R12 ;  /* 0x0000000c00171202 */ /* 0x000fe20000000f00 */
[----:B------:R-:W-:-:S02]  /*1b50*/  FMUL.FTZ R7, R123, R28 ;  /* 0x0000001c7b077220 */ /* 0x000fc40000410000 */
[C---:B------:R-:W-:Y:S02]  /*1b60*/  FMUL.FTZ R9, R123.reuse, R24 ;  /* 0x000000187b097220 */ /* 0x040fe40000410000 */
[----:B------:R-:W-:Y:S01]  /*1b70*/  FMUL.FTZ R11, R123, R26 ;  /* 0x0000001a7b0b7220 */ /* 0x000fe20000410000 */
[----:B------:R-:W-:Y:S01]  /*1b80*/  @P1 SHF.R.U64 R26, R14, 0x10, R15 ;  /* 0x000000100e1a1819 */ /* 0x000fe2000000120f */
[----:B------:R-:W-:Y:S02]  /*1b90*/  @P1 FADD.FTZ R7, R7, R6 ;  /* 0x0000000607071221 */ /* 0x000fe40000010000 */
[----:B------:R-:W-:Y:S02]  /*1ba0*/  @P1 FADD.FTZ R9, R9, R8 ;  /* 0x0000000809091221 */ /* 0x000fe40000010000 */
[----:B------:R-:W-:Y:S01]  /*1bb0*/  @P1 FADD.FTZ R11, R11, R10 ;  /* 0x0000000a0b0b1221 */ /* 0x000fe20000010000 */
[----:B------:R-:W-:Y:S01]  /*1bc0*/  @P1 HADD2.F32 R26, -RZ, R26.H0_H0 ;  /* 0x2000001aff1a1230 */ /* 0x000fe20000004100 */
[----:B------:R-:W-:-:S02]  /*1bd0*/  FMUL.FTZ R6, R7, R32 ;  /* 0x0000002007067220 */ /* 0x000fc40000410000 */
[-C--:B------:R-:W-:Y:S02]  /*1be0*/  FMUL.FTZ R8, R9, R32.reuse ;  /* 0x0000002009087220 */ /* 0x080fe40000410000 */
[----:B------:R-:W-:Y:S02]  /*1bf0*/  FMUL.FTZ R20, R11, R32 ;  /* 0x000000200b147220 */ /* 0x000fe40000410000 */
[----:B------:R-:W-:Y:S02]  /*1c00*/  FMUL.FTZ R6, R6, c[0x0][0x1e8] ;  /* 0x00007a0006067a20 */ /* 0x000fe40000410000 */
[----:B------:R-:W-:Y:S02]  /*1c10*/  FMUL.FTZ R10, R8, c[0x0][0x1e8] ;  /* 0x00007a00080a7a20 */ /* 0x000fe40000410000 */
[----:B------:R-:W-:Y:S01]  /*1c20*/  FMUL.FTZ R20, R20, c[0x0][0x1e8] ;  /* 0x00007a0014147a20 */ /* 0x000fe20000410000 */
[----:B------:R-:W-:Y:S01]  /*1c30*/  FSEL R8, R6, RZ, P0 ;  /* 0x000000ff06087208 */ /* 0x000fe20000000000 */
[-CC-:B------:R-:W-:Y:S01]  /*1c40*/  FFMA.FTZ R25, R25, R5.reuse, R4.reuse ;  /* 0x0000000519197223 */ /* 0x180fe20000010004 */
[----:B------:R-:W-:Y:S01]  /*1c50*/  FSEL R6, R10, RZ, P3 ;  /* 0x000000ff0a067208 */ /* 0x000fe20001800000 */
[-CC-:B------:R-:W-:Y:S01]  /*1c60*/  FFMA.FTZ R31, R31, R5.reuse, R4.reuse ;  /* 0x000000051f1f7223 */ /* 0x180fe20000010004 */
[----:B------:R-:W-:Y:S01]  /*1c70*/  FSEL R10, R20, RZ, P4 ;  /* 0x000000ff140a7208 */ /* 0x000fe20002000000 */
[----:B------:R-:W-:Y:S01]  /*1c80*/  FADD.FTZ R22, R22, -R25 ;  /* 0x8000001916167221 */ /* 0x000fe20000010000 */
[----:B------:R-:W-:Y:S01]  /*1c90*/  @P1 SHF.R.U32.HI R20, RZ, 0x10, R3 ;  /* 0x00000010ff141819 */ /* 0x000fe20000011603 */
[--C-:B------:R-:W-:Y:S01]  /*1ca0*/  FFMA.FTZ R24, R131, R5, R4.reuse ;  /* 0x0000000583187223 */ /* 0x100fe20000010004 */
[----:B------:R-:W-:Y:S01]  /*1cb0*/  @P1 MOV R25, R14 ;  /* 0x0000000e00191202 */ /* 0x000fe20000000f00 */
[----:B------:R-:W-:Y:S01]  /*1cc0*/  FMUL.FTZ R21, R123, R22 ;  /* 0x000000167b157220 */ /* 0x000fe20000410000 */
[----:B------:R-:W-:Y:S01]  /*1cd0*/  @P1 MOV R22, R13 ;  /* 0x0000000d00161202 */ /* 0x000fe20000000f00 */
[----:B------:R-:W-:Y:S01]  /*1ce0*/  @P1 HADD2.F32 R20, -RZ, R20.H0_H0 ;  /* 0x20000014ff141230 */ /* 0x000fe20000004100 */
[----:B------:R-:W-:Y:S01]  /*1cf0*/  FADD.FTZ R36, R36, -R31 ;  /* 0x8000001f24247221 */ /* 0x000fe20000010000 */
[----:B------:R-:W-:Y:S01]  /*1d00*/  LOP3.LUT P0, RZ, R44, 0xff00, RZ, 0xc0, !PT ;  /* 0x0000ff002cff7812 */ /* 0x000fe2000780c0ff */
[-CC-:B------:R-:W-:Y:S01]  /*1d10*/  FFMA.FTZ R30, R30, R5.reuse, R4.reuse ;  /* 0x000000051e1e7223 */ /* 0x180fe20000010004 */
[----:B------:R-:W-:Y:S01]  /*1d20*/  @P1 HADD2.F32 R22, -RZ, R22.H0_H0 ;  /* 0x20000016ff161230 */ /* 0x000fe20000004100 */
[-C--:B------:R-:W-:Y:S01]  /*1d30*/  FFMA.FTZ R38, R38, R5.reuse, R4 ;  /* 0x0000000526267223 */ /* 0x080fe20000010004 */
[----:B------:R-:W-:Y:S01]  /*1d40*/  LOP3.LUT P3, RZ, R44, 0xff0000, RZ, 0xc0, !PT ;  /* 0x00ff00002cff7812 */ /* 0x000fe2000786c0ff */
[----:B------:R-:W-:Y:S01]  /*1d50*/  @P1 FADD.FTZ R21, R21, R20 ;  /* 0x0000001415151221 */ /* 0x000fe20000010000 */
[----:B------:R-:W-:Y:S01]  /*1d60*/  @P1 HADD2.F32 R20, -RZ, R23.H0_H0 ;  /* 0x20000017ff141230 */ /* 0x000fe20000004100 */
[----:B------:R-:W-:Y:S01]  /*1d70*/  FADD.FTZ R34, R125, -R24 ;  /* 0x800000187d227221 */ /* 0x000fe20000010000 */
[--C-:B------:R-:W-:Y:S01]  /*1d80*/  @P1 SHF.R.U64 R23, R12, 0x10, R13.reuse ;  /* 0x000000100c171819 */ /* 0x100fe2000000120d */
[-CC-:B------:R-:W-:Y:S01]  /*1d90*/  FFMA.FTZ R35, R35, R5.reuse, R4.reuse ;  /* 0x0000000523237223 */ /* 0x180fe20000010004 */
[----:B------:R-:W-:Y:S01]  /*1da0*/  @P1 SHF.R.U32.HI R24, RZ, 0x10, R13 ;  /* 0x00000010ff181819 */ /* 0x000fe2000001160d */
[----:B------:R-:W-:Y:S01]  /*1db0*/  FMUL.FTZ R125, R123, R36 ;  /* 0x000000247b7d7220 */ /* 0x000fe20000410000 */
[----:B------:R-:W-:Y:S01]  /*1dc0*/  @P1 HADD2.F32 R36, -RZ, R29.H0_H0 ;  /* 0x2000001dff241230 */ /* 0x000fe20000004100 */
[----:B------:R-:W-:Y:S01]  /*1dd0*/  FFMA.FTZ R51, R51, R5, R4 ;  /* 0x0000000533337223 */ /* 0x000fe20000010004 */
[----:B------:R-:W-:Y:S01]  /*1de0*/  LOP3.LUT P4, RZ, R44, 0xff000000, RZ, 0xc0, !PT ;  /* 0xff0000002cff7812 */ /* 0x000fe2000788c0ff */
[----:B------:R-:W-:Y:S01]  /*1df0*/  FADD.FTZ R30, R33, -R30 ;  /* 0x8000001e211e7221 */ /* 0x000fe20000010000 */
[----:B------:R-:W-:Y:S01]  /*1e00*/  @P1 HADD2.F32 R24, -RZ, R24.H0_H0 ;  /* 0x20000018ff181230 */ /* 0x000fe20000004100 */
[----:B------:R-:W-:Y:S01]  /*1e10*/  FADD.FTZ R38, R43, -R38 ;  /* 0x800000262b267221 */ /* 0x000fe20000010000 */
[----:B------:R-:W0:Y:S01]  /*1e20*/  F2F.F16.F32 R131, R8 ;  /* 0x0000000800837304 */ /* 0x000e220000200800 */
[----:B------:R-:W-:-:S02]  /*1e30*/  FADD.FTZ R40, R40, -R35 ;  /* 0x8000002328287221 */ /* 0x000fc40000010000 */
[----:B------:R-:W-:Y:S02]  /*1e40*/  FFMA.FTZ R39, R39, R5, R4 ;  /* 0x0000000527277223 */ /* 0x000fe40000010004 */
[----:B------:R-:W-:Y:S01]  /*1e50*/  @P1 FADD.FTZ R125, R125, R20 ;  /* 0x000000147d7d1221 */ /* 0x000fe20000010000 */
[----:B------:R-:W-:Y:S01]  /*1e60*/  @P1 HADD2.F32 R20, -RZ, R23.H0_H0 ;  /* 0x20000017ff141230 */ /* 0x000fe20000004100 */
[----:B------:R-:W-:Y:S02]  /*1e70*/  FADD.FTZ R130, R130, -R51 ;  /* 0x8000003382827221 */ /* 0x000fe40000010000 */
[C---:B------:R-:W-:Y:S02]  /*1e80*/  FMUL.FTZ R23, R123.reuse, R30 ;  /* 0x0000001e7b177220 */ /* 0x040fe40000410000 */
[----:B------:R-:W-:Y:S02]  /*1e90*/  FMUL.FTZ R51, R123, R38 ;  /* 0x000000267b337220 */ /* 0x000fe40000410000 */
[----:B------:R-:W-:-:S02]  /*1ea0*/  FADD.FTZ R124, R124, -R39 ;  /* 0x800000277c7c7221 */ /* 0x000fc40000010000 */
[----:B------:R-:W-:Y:S02]  /*1eb0*/  FMUL.FTZ R43, R123, R40 ;  /* 0x000000287b2b7220 */ /* 0x000fe40000410000 */
[----:B------:R-:W-:Y:S02]  /*1ec0*/  @P1 FADD.FTZ R23, R23, R20 ;  /* 0x0000001417171221 */ /* 0x000fe40000010000 */
[----:B------:R-:W-:Y:S01]  /*1ed0*/  @P1 FADD.FTZ R51, R51, R24 ;  /* 0x0000001833331221 */ /* 0x000fe20000010000 */
[----:B------:R-:W-:Y:S01]  /*1ee0*/  @P1 HADD2.F32 R24, -RZ, R25.H0_H0 ;  /* 0x20000019ff181230 */ /* 0x000fe20000004100 */
[----:B------:R-:W-:Y:S02]  /*1ef0*/  FMUL.FTZ R20, R21, R32 ;  /* 0x0000002015147220 */ /* 0x000fe40000410000 */
[----:B------:R-:W-:Y:S02]  /*1f00*/  @P1 FADD.FTZ R43, R43, R22 ;  /* 0x000000162b2b1221 */ /* 0x000fe40000010000 */
[----:B------:R-:W-:-:S02]  /*1f10*/  FMUL.FTZ R25, R123, R124 ;  /* 0x0000007c7b197220 */ /* 0x000fc40000410000 */
[----:B------:R-:W-:Y:S02]  /*1f20*/  FMUL.FTZ R27, R123, R130 ;  /* 0x000000827b1b7220 */ /* 0x000fe40000410000 */
[-C--:B------:R-:W-:Y:S02]  /*1f30*/  FMUL.FTZ R22, R125, R32.reuse ;  /* 0x000000207d167220 */ /* 0x080fe40000410000 */
[----:B------:R-:W-:Y:S02]  /*1f40*/  FMUL.FTZ R20, R20, c[0x0][0x1e8] ;  /* 0x00007a0014147a20 */ /* 0x000fe40000410000 */
[----:B------:R-:W-:Y:S02]  /*1f50*/  @P1 FADD.FTZ R25, R25, R24 ;  /* 0x0000001819191221 */ /* 0x000fe40000010000 */
[----:B------:R-:W-:Y:S02]  /*1f60*/  @P1 FADD.FTZ R27, R27, R26 ;  /* 0x0000001a1b1b1221 */ /* 0x000fe40000010000 */
[----:B------:R-:W-:-:S02]  /*1f70*/  FMUL.FTZ R26, R23, R32 ;  /* 0x00000020171a7220 */ /* 0x000fc40000410000 */
[----:B------:R-:W-:Y:S01]  /*1f80*/  FMUL.FTZ R24, R22, c[0x0][0x1e8] ;  /* 0x00007a0016187a20 */ /* 0x000fe20000410000 */
[----:B------:R-:W-:Y:S01]  /*1f90*/  FSEL R22, R20, RZ, P5 ;  /* 0x000000ff14167208 */ /* 0x000fe20002800000 */
[----:B------:R-:W-:Y:S01]  /*1fa0*/  FMUL.FTZ R20, R26, c[0x0][0x1e8] ;  /* 0x00007a001a147a20 */ /* 0x000fe20000410000 */
[----:B------:R-:W-:Y:S01]  /*1fb0*/  LOP3.LUT P5, RZ, R46, 0xff, RZ, 0xc0, !PT ;  /* 0x000000ff2eff7812 */ /* 0x000fe200078ac0ff */
[----:B------:R-:W-:Y:S01]  /*1fc0*/  FMUL.FTZ R29, R123, R34 ;  /* 0x000000227b1d7220 */ /* 0x000fe20000410000 */
[----:B------:R-:W-:Y:S01]  /*1fd0*/  FSEL R26, R24, RZ, P6 ;  /* 0x000000ff181a7208 */ /* 0x000fe20003000000 */
[-C--:B------:R-:W-:Y:S01]  /*1fe0*/  FMUL.FTZ R24, R43, R32.reuse ;  /* 0x000000202b187220 */ /* 0x080fe20000410000 */
[----:B------:R-:W-:Y:S01]  /*1ff0*/  FSEL R28, R20, RZ, P0 ;  /* 0x000000ff141c7208 */ /* 0x000fe20000000000 */
[----:B------:R-:W-:Y:S01]  /*2000*/  @P1 FADD.FTZ R29, R29, R36 ;  /* 0x000000241d1d1221 */ /* 0x000fe20000010000 */
[----:B------:R-:W-:Y:S01]  /*2010*/  LOP3.LUT P0, RZ, R46, 0xff0000, RZ, 0xc0, !PT ;  /* 0x00ff00002eff7812 */ /* 0x000fe2000780c0ff */
[----:B------:R-:W-:Y:S01]  /*2020*/  FMUL.FTZ R24, R24, c[0x0][0x1e8] ;  /* 0x00007a0018187a20 */ /* 0x000fe20000410000 */
[----:B------:R-:W-:Y:S01]  /*2030*/  LOP3.LUT P6, RZ, R46, 0xff00, RZ, 0xc0, !PT ;  /* 0x0000ff002eff7812 */ /* 0x000fe200078cc0ff */
[-C--:B------:R-:W-:Y:S01]  /*2040*/  FMUL.FTZ R31, R25, R32.reuse ;  /* 0x00000020191f7220 */ /* 0x080fe20000410000 */
[----:B------:R-:W1:Y:S01]  /*2050*/  F2F.F16.F32 R22, R22 ;  /* 0x0000001600167304 */ /* 0x000e620000200800 */
[----:B------:R-:W-:Y:S01]  /*2060*/  FFMA.FTZ R36, R41, R5, R4 ;  /* 0x0000000529247223 */ /* 0x000fe20000010004 */
[----:B------:R-:W-:Y:S01]  /*2070*/  FSEL R30, R24, RZ, P3 ;  /* 0x000000ff181e7208 */ /* 0x000fe20001800000 */
[----:B------:R-:W-:Y:S01]  /*2080*/  FMUL.FTZ R20, R51, R32 ;  /* 0x0000002033147220 */ /* 0x000fe20000410000 */
[----:B------:R-:W-:Y:S01]  /*2090*/  LOP3.LUT P3, RZ, R46, 0xff000000, RZ, 0xc0, !PT ;  /* 0xff0000002eff7812 */ /* 0x000fe2000786c0ff */
[----:B------:R-:W-:-:S02]  /*20a0*/  FMUL.FTZ R24, R31, c[0x0][0x1e8] ;  /* 0x00007a001f187a20 */ /* 0x000fc40000410000 */
[----:B------:R-:W-:Y:S01]  /*20b0*/  FADD.FTZ R36, R37, -R36 ;  /* 0x8000002425247221 */ /* 0x000fe20000010000 */
[----:B------:R-:W2:Y:S01]  /*20c0*/  F2F.F16.F32 R41, R10 ;  /* 0x0000000a00297304 */ /* 0x000ea20000200800 */
[----:B------:R-:W-:Y:S01]  /*20d0*/  FMUL.FTZ R31, R29, R32 ;  /* 0x000000201d1f7220 */ /* 0x000fe20000410000 */
[----:B------:R-:W-:Y:S01]  /*20e0*/  FSEL R24, R24, RZ, P5 ;  /* 0x000000ff18187208 */ /* 0x000fe20002800000 */
[----:B------:R-:W-:Y:S01]  /*20f0*/  FMUL.FTZ R20, R20, c[0x0][0x1e8] ;  /* 0x00007a0014147a20 */ /* 0x000fe20000410000 */
[----:B------:R-:W-:Y:S01]  /*2100*/  LOP3.LUT P5, RZ, R48, 0xff00, RZ, 0xc0, !PT ;  /* 0x0000ff0030ff7812 */ /* 0x000fe200078ac0ff */
[-CC-:B------:R-:W-:Y:S02]  /*2110*/  FFMA.FTZ R47, R47, R5.reuse, R4.reuse ;  /* 0x000000052f2f7223 */ /* 0x180fe40000010004 */
[----:B------:R-:W-:Y:S01]  /*2120*/  FMUL.FTZ R39, R123, R36 ;  /* 0x000000247b277220 */ /* 0x000fe20000410000 */
[----:B------:R-:W-:Y:S01]  /*2130*/  @P1 SHF.R.U64 R36, R16, 0x10, R17 ;  /* 0x0000001010241819 */ /* 0x000fe20000001211 */
[----:B------:R-:W-:Y:S01]  /*2140*/  FMUL.FTZ R31, R31, c[0x0][0x1e8] ;  /* 0x00007a001f1f7a20 */ /* 0x000fe20000410000 */
[----:B------:R-:W-:Y:S01]  /*2150*/  FSEL R34, R20, RZ, P4 ;  /* 0x000000ff14227208 */ /* 0x000fe20002000000 */
[----:B------:R-:W-:Y:S01]  /*2160*/  FADD.FTZ R126, R126, -R47 ;  /* 0x8000002f7e7e7221 */ /* 0x000fe20000010000 */
[----:B------:R3:W4:Y:S01]  /*2170*/  F2F.F16.F32 R20, R6 ;  /* 0x0000000600147304 */ /* 0x0007220000200800 */
[----:B------:R-:W-:Y:S01]  /*2180*/  FFMA.FTZ R45, R45, R5, R4 ;  /* 0x000000052d2d7223 */ /* 0x000fe20000010004 */
[----:B------:R-:W-:Y:S01]  /*2190*/  @P1 HADD2.F32 R36, -RZ, R36.H0_H0 ;  /* 0x20000024ff241230 */ /* 0x000fe20000004100 */
[----:B------:R-:W-:Y:S01]  /*21a0*/  FMUL.FTZ R33, R27, R32 ;  /* 0x000000201b217220 */ /* 0x000fe20000410000 */
[----:B------:R-:W-:Y:S01]  /*21b0*/  LOP3.LUT P4, RZ, R48, 0xff, RZ, 0xc0, !PT ;  /* 0x000000ff30ff7812 */ /* 0x000fe2000788c0ff */
[----:B------:R-:W-:-:S02]  /*21c0*/  FMUL.FTZ R35, R123, R126 ;  /* 0x0000007e7b237220 */ /* 0x000fc40000410000 */
[----:B------:R-:W-:Y:S01]  /*21d0*/  FADD.FTZ R42, R42, -R45 ;  /* 0x8000002d2a2a7221 */ /* 0x000fe20000010000 */
[----:B------:R-:W0:Y:S01]  /*21e0*/  F2F.F16.F32 R47, R26 ;  /* 0x0000001a002f7304 */ /* 0x000e220000200800 */
[----:B---3--:R-:W-:Y:S01]  /*21f0*/  FSEL R6, R31, RZ, P0 ;  /* 0x000000ff1f067208 */ /* 0x008fe20000000000 */
[----:B------:R-:W-:Y:S01]  /*2200*/  FMUL.FTZ R8, R33, c[0x0][0x1e8] ;  /* 0x00007a0021087a20 */ /* 0x000fe20000410000 */
[----:B------:R-:W-:Y:S01]  /*2210*/  @P1 MOV R31, R16 ;  /* 0x00000010001f1202 */ /* 0x000fe20000000f00 */
[----:B------:R-:W-:Y:S01]  /*2220*/  @P1 FADD.FTZ R35, R35, R36 ;  /* 0x0000002423231221 */ /* 0x000fe20000010000 */
[----:B------:R-:W-:Y:S01]  /*2230*/  @P1 SHF.R.U32.HI R33, RZ, 0x10, R15 ;  /* 0x00000010ff211819 */ /* 0x000fe2000001160f */
[-CC-:B------:R-:W-:Y:S01]  /*2240*/  FFMA.FTZ R40, R129, R5.reuse, R4.reuse ;  /* 0x0000000581287223 */ /* 0x180fe20000010004 */
[----:B------:R-:W-:Y:S01]  /*2250*/  LOP3.LUT P0, RZ, R48, 0xff000000, RZ, 0xc0, !PT ;  /* 0xff00000030ff7812 */ /* 0x000fe2000780c0ff */
[----:B------:R-:W-:Y:S01]  /*2260*/  @P1 HADD2.F32 R38, -RZ, R31.H0_H0 ;  /* 0x2000001fff261230 */ /* 0x000fe20000004100 */
[----:B------:R-:W-:Y:S01]  /*2270*/  FMUL.FTZ R31, R123, R42 ;  /* 0x0000002a7b1f7220 */ /* 0x000fe20000410000 */
[----:B------:R-:W-:Y:S01]  /*2280*/  @P1 SHF.R.U32.HI R42, RZ, 0x10, R17 ;  /* 0x00000010ff2a1819 */ /* 0x000fe20000011611 */
[----:B------:R-:W-:Y:S01]  /*2290*/  FMUL.FTZ R37, R35, R32 ;  /* 0x0000002023257220 */ /* 0x000fe20000410000 */
[----:B------:R-:W-:Y:S01]  /*22a0*/  @P1 HADD2.F32 R10, -RZ, R33.H0_H0 ;  /* 0x20000021ff0a1230 */ /* 0x000fe20000004100 */
[----:B------:R-:W-:Y:S01]  /*22b0*/  FFMA.FTZ R132, R132, R5, R4 ;  /* 0x0000000584847223 */ /* 0x000fe20000010004 */
[----:B------:R-:W-:Y:S01]  /*22c0*/  @P1 MOV R33, R17 ;  /* 0x0000001100211202 */ /* 0x000fe20000000f00 */
[----:B------:R-:W-:Y:S01]  /*22d0*/  FADD.FTZ R40, R49, -R40 ;  /* 0x8000002831287221 */ /* 0x000fe20000010000 */
[----:B------:R3:W0:Y:S01]  /*22e0*/  F2F.F16.F32 R129, R30 ;  /* 0x0000001e00817304 */ /* 0x0006220000200800 */
[----:B------:R-:W-:Y:S01]  /*22f0*/  @P1 HADD2.F32 R42, -RZ, R42.H0_H0 ;  /* 0x2000002aff2a1230 */ /* 0x000fe20000004100 */
[----:B------:R-:W-:Y:S01]  /*2300*/  FADD.FTZ R132, R135, -R132 ;  /* 0x8000008487847221 */ /* 0x000fe20000010000 */
[----:B------:R-:W-:Y:S01]  /*2310*/  FSEL R8, R8, RZ, P6 ;  /* 0x000000ff08087208 */ /* 0x000fe20003000000 */
[----:B------:R-:W-:Y:S01]  /*2320*/  @P1 FADD.FTZ R31, R31, R38 ;  /* 0x000000261f1f1221 */ /* 0x000fe20000010000 */
[----:B------:R-:W-:Y:S01]  /*2330*/  @P1 HADD2.F32 R38, -RZ, R33.H0_H0 ;  /* 0x20000021ff261230 */ /* 0x000fe20000004100 */
[----:B------:R-:W-:Y:S01]  /*2340*/  FMUL.FTZ R33, R123, R132 ;  /* 0x000000847b217220 */ /* 0x000fe20000410000 */
[----:B------:R-:W-:Y:S01]  /*2350*/  LOP3.LUT P6, RZ, R48, 0xff0000, RZ, 0xc0, !PT ;  /* 0x00ff000030ff7812 */ /* 0x000fe200078cc0ff */
[----:B------:R-:W-:Y:S01]  /*2360*/  @P1 FADD.FTZ R39, R39, R10 ;  /* 0x0000000a27271221 */ /* 0x000fe20000010000 */
[----:B------:R0:W1:Y:S01]  /*2370*/  F2F.F16.F32 R135, R24 ;  /* 0x0000001800877304 */ /* 0x0000620000200800 */
[----:B---3--:R-:W-:-:S02]  /*2380*/  FMUL.FTZ R30, R37, c[0x0][0x1e8] ;  /* 0x00007a00251e7a20 */ /* 0x008fc40000410000 */
[----:B------:R-:W-:Y:S02]  /*2390*/  FMUL.FTZ R37, R123, R40 ;  /* 0x000000287b257220 */ /* 0x000fe40000410000 */
[----:B------:R-:W-:Y:S02]  /*23a0*/  @P1 FADD.FTZ R33, R33, R38 ;  /* 0x0000002621211221 */ /* 0x000fe40000010000 */
[----:B------:R-:W-:Y:S01]  /*23b0*/  @P1 FADD.FTZ R37, R37, R42 ;  /* 0x0000002a25251221 */ /* 0x000fe20000010000 */
[----:B------:R-:W3:Y:S01]  /*23c0*/  F2F.F16.F32 R10, R28 ;  /* 0x0000001c000a7304 */ /* 0x000ee20000200800 */
[-C--:B------:R-:W-:Y:S01]  /*23d0*/  FMUL.FTZ R26, R39, R32.reuse ;  /* 0x00000020271a7220 */ /* 0x080fe20000410000 */
[----:B------:R-:W-:Y:S01]  /*23e0*/  @P1 SHF.R.U32.HI R42, RZ, 0x10, R19 ;  /* 0x00000010ff2a1819 */ /* 0x000fe20000011613 */
[-C--:B0-----:R-:W-:Y:S02]  /*23f0*/  FMUL.FTZ R24, R37, R32.reuse ;  /* 0x0000002025187220 */ /* 0x081fe40000410000 */
[----:B------:R-:W-:-:S02]  /*2400*/  FMUL.FTZ R38, R33, R32 ;  /* 0x0000002021267220 */ /* 0x000fc40000410000 */
[----:B------:R-:W-:Y:S02]  /*2410*/  FMUL.FTZ R24, R24, c[0x0][0x1e8] ;  /* 0x00007a0018187a20 */ /* 0x000fe40000410000 */
[----:B------:R-:W-:Y:S02]  /*2420*/  FMUL.FTZ R26, R26, c[0x0][0x1e8] ;  /* 0x00007a001a1a7a20 */ /* 0x000fe40000410000 */
[----:B------:R-:W-:Y:S01]  /*2430*/  FMUL.FTZ R38, R38, c[0x0][0x1e8] ;  /* 0x00007a0026267a20 */ /* 0x000fe20000410000 */
[----:B------:R-:W-:Y:S01]  /*2440*/  FSEL R24, R24, RZ, P0 ;  /* 0x000000ff18187208 */ /* 0x000fe20000000000 */
[-CC-:B------:R-:W-:Y:S01]  /*2450*/  FFMA.FTZ R128, R128, R5.reuse, R4.reuse ;  /* 0x0000000580807223 */ /* 0x180fe20000010004 */
[----:B------:R-:W-:Y:S01]  /*2460*/  ISETP.NE.U32.AND P0, PT, RZ, c[0x0][0x258], PT ;  /* 0x00009600ff007a0c */ /* 0x000fe20003f05070 */
[-CC-:B------:R-:W-:Y:S01]  /*2470*/  FFMA.FTZ R45, R133, R5.reuse, R4.reuse ;  /* 0x00000005852d7223 */ /* 0x180fe20000010004 */
[----:B------:R-:W-:Y:S01]  /*2480*/  FSEL R36, R26, RZ, P3 ;  /* 0x000000ff1a247208 */ /* 0x000fe20001800000 */
[-CC-:B------:R-:W-:Y:S01]  /*2490*/  FFMA.FTZ R136, R136, R5.reuse, R4.reuse ;  /* 0x0000000588887223 */ /* 0x180fe20000010004 */
[----:B------:R0:W1:Y:S01]  /*24a0*/  F2F.F16.F32 R26, R34 ;  /* 0x00000022001a7304 */ /* 0x0000620000200800 */
[----:B------:R-:W-:Y:S01]  /*24b0*/  FFMA.FTZ R4, R138, R5, R4 ;  /* 0x000000058a047223 */ /* 0x000fe20000010004 */
[----:B------:R-:W-:Y:S01]  /*24c0*/  FSEL R38, R38, RZ, P6 ;  /* 0x000000ff26267208 */ /* 0x000fe20003000000 */
[----:B------:R-:W-:Y:S01]  /*24d0*/  FADD.FTZ R128, R127, -R128 ;  /* 0x800000807f807221 */ /* 0x000fe20000010000 */
[----:B------:R-:W-:Y:S01]  /*24e0*/  ISETP.NE.AND.EX P0, PT, RZ, c[0x0][0x25c], PT, P0 ;  /* 0x00009700ff007a0c */ /* 0x000fe20003f05300 */
[----:B------:R-:W-:Y:S01]  /*24f0*/  FADD.FTZ R40, R137, -R4 ;  /* 0x8000000489287221 */ /* 0x000fe20000010000 */
[----:B------:R-:W-:Y:S01]  /*2500*/  @P1 MOV R4, R18 ;  /* 0x0000001200041202 */ /* 0x000fe20000000f00 */
[----:B------:R-:W-:Y:S01]  /*2510*/  FADD.FTZ R134, R134, -R45 ;  /* 0x8000002d86867221 */ /* 0x000fe20000010000 */
[----:B------:R-:W1:Y:S01]  /*2520*/  F2F.F16.F32 R36, R36 ;  /* 0x0000002400247304 */ /* 0x000e620000200800 */
[----:B0-----:R-:W-:Y:S01]  /*2530*/  FSEL R34, R30, RZ, P5 ;  /* 0x000000ff1e227208 */ /* 0x001fe20002800000 */
[----:B------:R-:W-:Y:S01]  /*2540*/  FMUL.FTZ R28, R31, R32 ;  /* 0x000000201f1c7220 */ /* 0x000fe20000410000 */
[----:B------:R-:W-:Y:S01]  /*2550*/  @P1 HADD2.F32 R4, -RZ, R4.H0_H0 ;  /* 0x20000004ff041230 */ /* 0x000fe20000004100 */
[----:B------:R-:W-:Y:S01]  /*2560*/  @P1 MOV R5, R19 ;  /* 0x0000001300051202 */ /* 0x000fe20000000f00 */
[----:B------:R-:W-:Y:S01]  /*2570*/  FMUL.FTZ R45, R123, R128 ;  /* 0x000000807b2d7220 */ /* 0x000fe20000410000 */
[----:B------:R-:W-:Y:S01]  /*2580*/  LOP3.LUT P3, RZ, R50, 0xff, RZ, 0xc0, !PT ;  /* 0x000000ff32ff7812 */ /* 0x000fe2000786c0ff */
[----:B------:R-:W-:Y:S01]  /*2590*/  FADD.FTZ R136, R139, -R136 ;  /* 0x800000888b887221 */ /* 0x000fe20000010000 */
[----:B------:R0:W1:Y:S01]  /*25a0*/  F2F.F16.F32 R30, R8 ;  /* 0x00000008001e7304 */ /* 0x0000620000200800 */
[----:B------:R-:W-:Y:S01]  /*25b0*/  FMUL.FTZ R28, R28, c[0x0][0x1e8] ;  /* 0x00007a001c1c7a20 */ /* 0x000fe20000410000 */
[----:B------:R-:W-:Y:S01]  /*25c0*/  @P0 F2FP.PACK_AB R7, RZ, R7 ;  /* 0x00000007ff07023e */ /* 0x000fe200000000ff */
[----:B------:R-:W-:Y:S01]  /*25d0*/  @P1 FADD.FTZ R45, R45, R4 ;  /* 0x000000042d2d1221 */ /* 0x000fe20000010000 */
[----:B------:R-:W-:Y:S01]  /*25e0*/  @P1 HADD2.F32 R4, -RZ, R42.H0_H0 ;  /* 0x2000002aff041230 */ /* 0x000fe20000004100 */
[C---:B------:R-:W-:Y:S01]  /*25f0*/  FMUL.FTZ R127, R123.reuse, R134 ;  /* 0x000000867b7f7220 */ /* 0x040fe20000410000 */
[----:B------:R-:W-:Y:S01]  /*2600*/  @P0 F2FP.PACK_AB R9, RZ, R9 ;  /* 0x00000009ff09023e */ /* 0x000fe200000000ff */
[C---:B------:R-:W-:Y:S01]  /*2610*/  FMUL.FTZ R49, R123.reuse, R136 ;  /* 0x000000887b317220 */ /* 0x040fe20000410000 */
[----:B------:R-:W1:Y:S01]  /*2620*/  F2F.F16.F32 R34, R34 ;  /* 0x0000002200227304 */ /* 0x000e620000200800 */
[----:B0-----:R-:W-:Y:S01]  /*2630*/  @P1 SHF.R.U64 R8, R18, 0x10, R19 ;  /* 0x0000001012081819 */ /* 0x001fe20000001213 */
[----:B------:R-:W-:Y:S01]  /*2640*/  FMUL.FTZ R123, R123, R40 ;  /* 0x000000287b7b7220 */ /* 0x000fe20000410000 */
[----:B------:R-:W-:-:S02]  /*2650*/  @P0 F2FP.PACK_AB R11, RZ, R11 ;  /* 0x0000000bff0b023e */ /* 0x000fc400000000ff */
[----:B------:R-:W-:Y:S01]  /*2660*/  @P0 F2FP.PACK_AB R21, RZ, R21 ;  /* 0x00000015ff15023e */ /* 0x000fe200000000ff */
[----:B------:R-:W-:Y:S01]  /*2670*/  @P1 FADD.FTZ R123, R123, R4 ;  /* 0x000000047b7b1221 */ /* 0x000fe20000010000 */
[----:B------:R-:W-:Y:S01]  /*2680*/  FSEL R28, R28, RZ, P4 ;  /* 0x000000ff1c1c7208 */ /* 0x000fe20002000000 */
[----:B------:R-:W0:Y:S01]  /*2690*/  F2F.F16.F32 R38, R38 ;  /* 0x0000002600267304 */ /* 0x000e220000200800 */
[C---:B------:R-:W-:Y:S02]  /*26a0*/  LOP3.LUT P4, RZ, R50.reuse, 0xff00, RZ, 0xc0, !PT ;  /* 0x0000ff0032ff7812 */ /* 0x040fe4000788c0ff */
[C---:B------:R-:W-:Y:S02]  /*26b0*/  LOP3.LUT P5, RZ, R50.reuse, 0xff0000, RZ, 0xc0, !PT ;  /* 0x00ff000032ff7812 */ /* 0x040fe400078ac0ff */
[----:B------:R-:W-:Y:S02]  /*26c0*/  LOP3.LUT P6, RZ, R50, 0xff000000, RZ, 0xc0, !PT ;  /* 0xff00000032ff7812 */ /* 0x000fe400078cc0ff */
[----:B------:R-:W-:Y:S01]  /*26d0*/  @P0 PRMT R118, R7, 0x7610, R118 ;  /* 0x0000761007760816 */ /* 0x000fe20000000076 */
[----:B------:R0:W1:Y:S01]  /*26e0*/  F2F.F16.F32 R133, R6 ;  /* 0x0000000600857304 */ /* 0x0000620000200800 */
[----:B------:R-:W-:-:S02]  /*26f0*/  @P0 PRMT R119, R9, 0x7610, R119 ;  /* 0x0000761009770816 */ /* 0x000fc40000000077 */
[----:B------:R-:W-:Y:S02]  /*2700*/  @P0 PRMT R120, R11, 0x7610, R120 ;  /* 0x000076100b780816 */ /* 0x000fe40000000078 */
[----:B------:R-:W-:Y:S02]  /*2710*/  @P0 F2FP.PACK_AB R125, RZ, R125 ;  /* 0x0000007dff7d023e */ /* 0x000fe400000000ff */
[----:B------:R-:W-:Y:S01]  /*2720*/  @P0 PRMT R121, R21, 0x7610, R121 ;  /* 0x0000761015790816 */ /* 0x000fe20000000079 */
[----:B0-----:R-:W-:Y:S02]  /*2730*/  @P1 HADD2.F32 R6, -RZ, R8.H0_H0 ;  /* 0x20000008ff061230 */ /* 0x001fe40000004100 */
[----:B------:R-:W-:-:S03]  /*2740*/  @P1 HADD2.F32 R8, -RZ, R5.H0_H0 ;  /* 0x20000005ff081230 */ /* 0x000fc60000004100 */
[----:B------:R-:W-:Y:S02]  /*2750*/  @P1 FADD.FTZ R127, R127, R6 ;  /* 0x000000067f7f1221 */ /* 0x000fe40000010000 */
[----:B------:R-:W-:Y:S01]  /*2760*/  @P1 FADD.FTZ R49, R49, R8 ;  /* 0x0000000831311221 */ /* 0x000fe20000010000 */
        /* <DEDUP_REMOVED lines=9> */
.L_x_1686:
[----:B-1234-:R1:W2:Y:S01]  /*2800*/  F2F.F16.F32 R11, R24 ;  /* 0x00000018000b7304 */ /* 0x01e2a20000200800 */
[----:B------:R-:W-:Y:S01]  /*2810*/  IMAD.WIDE.U32 R8, R20, 0x10000, RZ ;  /* 0x0001000014087825 */ /* 0x000fe200078e00ff */
[----:B------:R-:W-:Y:S02]  /*2820*/  SHF.L.U32 R22, R22, 0x10, RZ ;  /* 0x0000001016167819 */ /* 0x000fe400000006ff */
[----:B------:R-:W-:Y:S01]  /*2830*/  @P0 F2FP.PACK_AB R23, RZ, R23 ;  /* 0x00000017ff17023e */ /* 0x000fe200000000ff */
[----:B0-----:R-:W-:Y:S01]  /*2840*/  IMAD.WIDE.U32 R6, R10, 0x10000, RZ ;  /* 0x000100000a067825 */ /* 0x001fe200078e00ff */
[----:B------:R-:W-:Y:S02]  /*2850*/  SHF.L.U32 R10, R36, 0x10, RZ ;  /* 0x00000010240a7819 */ /* 0x000fe400000006ff */
[----:B------:R-:W-:Y:S01]  /*2860*/  LOP3.LUT R9, R9, R22, R41, 0xfe, !PT ;  /* 0x0000001609097212 */ /* 0x000fe200078efe29 */
[----:B------:R-:W-:Y:S01]  /*2870*/  IMAD.WIDE.U32 R4, R30, 0x10000, RZ ;  /* 0x000100001e047825 */ /* 0x000fe200078e00ff */
[----:B-1----:R-:W-:-:S02]  /*2880*/  MOV R24, 0x8 ;  /* 0x0000000800187802 */ /* 0x002fc40000000f00 */
[----:B------:R-:W-:Y:S01]  /*2890*/  LOP3.LUT R8, R8, R131, RZ, 0xfc, !PT ;  /* 0x0000008308087212 */ /* 0x000fe200078efcff */
[----:B------:R-:W-:Y:S01]  /*28a0*/  IMAD.WIDE.U32 R20, R34, 0x10000, RZ ;  /* 0x0001000022147825 */ /* 0x000fe200078e00ff */
[----:B------:R-:W-:Y:S02]  /*28b0*/  LOP3.LUT R5, R5, R10, R133, 0xfe, !PT ;  /* 0x0000000a05057212 */ /* 0x000fe400078efe85 */
[----:B--2---:R-:W-:Y:S02]  /*28c0*/  SHF.L.U32 R11, R11, 0x10, RZ ;  /* 0x000000100b0b7819 */ /* 0x004fe400000006ff */
[----:B------:R-:W-:Y:S02]  /*28d0*/  @P0 PRMT R119, R23, 0x7610, R119 ;  /* 0x0000761017770816 */ /* 0x000fe40000000077 */
[----:B------:R-:W-:Y:S01]  /*28e0*/  LOP3.LUT R21, R21, R11, R38, 0xfe, !PT ;  /* 0x0000000b15157212 */ /* 0x000fe200078efe26 */
[----:B------:R-:W-:Y:S01]  /*28f0*/  IMAD.WIDE.U32 R10, R113, R24, c[0x0][0x248] ;  /* 0x00009200710a7625 */ /* 0x000fe200078e0018 */
[----:B------:R-:W0:Y:S01]  /*2900*/  F2F.F16.F32 R23, R28 ;  /* 0x0000001c00177304 */ /* 0x000e220000200800 */
[----:B------:R-:W-:-:S02]  /*2910*/  SHF.L.U32 R26, R26, 0x10, RZ ;  /* 0x000000101a1a7819 */ /* 0x000fc400000006ff */
[----:B------:R-:W-:Y:S01]  /*2920*/  IADD3 R41, R113, 0x80, RZ ;  /* 0x0000008071297810 */ /* 0x000fe20007ffe0ff */
[----:B------:R1:W-:Y:S01]  /*2930*/  STG.E.64 [R10.64], R8 ;  /* 0x000000080a007986 */ /* 0x0003e2000c101b04 */
[----:B------:R-:W-:Y:S01]  /*2940*/  LOP3.LUT R7, R7, R26, R129, 0xfe, !PT ;  /* 0x0000001a07077212 */ /* 0x000fe200078efe81 */
[----:B------:R-:W-:Y:S01]  /*2950*/  FMUL.FTZ R26, R45, R32 ;  /* 0x000000202d1a7220 */ /* 0x000fe20000410000 */
[----:B------:R-:W-:Y:S02]  /*2960*/  @P0 F2FP.PACK_AB R43, RZ, R43 ;  /* 0x0000002bff2b023e */ /* 0x000fe400000000ff */
[----:B------:R-:W-:Y:S01]  /*2970*/  @P0 F2FP.PACK_AB R51, RZ, R51 ;  /* 0x00000033ff33023e */ /* 0x000fe200000000ff */
[----:B------:R-:W-:Y:S01]  /*2980*/  FMUL.FTZ R26, R26, c[0x0][0x1e8] ;  /* 0x00007a001a1a7a20 */ /* 0x000fe20000410000 */
[----:B------:R-:W-:Y:S02]  /*2990*/  @P0 PRMT R118, R125, 0x7610, R118 ;  /* 0x000076107d760816 */ /* 0x000fe40000000076 */
[----:B------:R-:W-:-:S02]  /*29a0*/  @P0 PRMT R120, R43, 0x7610, R120 ;  /* 0x000076102b780816 */ /* 0x000fc40000000078 */
[----:B------:R-:W-:Y:S02]  /*29b0*/  @P0 PRMT R121, R51, 0x7610, R121 ;  /* 0x0000761033790816 */ /* 0x000fe40000000079 */
[----:B0-----:R-:W-:Y:S01]  /*29c0*/  LOP3.LUT R20, R20, R23, RZ, 0xfc, !PT ;  /* 0x0000001714147212 */ /* 0x001fe200078efcff */
[----:B------:R-:W-:Y:S01]  /*29d0*/  IMAD.WIDE.U32 R22, R24, R41, c[0x0][0x248] ;  /* 0x0000920018167625 */ /* 0x000fe200078e0029 */
[----:B------:R-:W-:Y:S02]  /*29e0*/  LOP3.LUT R6, R6, R47, RZ, 0xfc, !PT ;  /* 0x0000002f06067212 */ /* 0x000fe400078efcff */
[----:B------:R-:W-:Y:S01]  /*29f0*/  LOP3.LUT R4, R4, R135, RZ, 0xfc, !PT ;  /* 0x0000008704047212 */ /* 0x000fe200078efcff */
        /* <DEDUP_REMOVED lines=8> */
.L_x_1687:
[----:B-1----:R-:W-:Y:S01]  /*2a80*/  FSEL R26, R26, RZ, P3 ;  /* 0x000000ff1a1a7208 */ /* 0x002fe20001800000 */
[----:B0-----:R-:W-:Y:S01]  /*2a90*/  FMUL.FTZ R10, R127, R32 ;  /* 0x000000207f0a7220 */ /* 0x001fe20000410000 */
[----:B------:R-:W-:Y:S01]  /*2aa0*/  @P0 F2FP.PACK_AB R8, RZ, R25 ;  /* 0x00000019ff08023e */ /* 0x000fe200000000ff */
[----:B------:R0:W-:Y:S01]  /*2ab0*/  STG.E.64 [R22.64], R6 ;  /* 0x0000000616007986 */ /* 0x0001e2000c101b04 */
[----:B------:R1:W2:Y:S01]  /*2ac0*/  F2F.F16.F32 R25, R26 ;  /* 0x0000001a00197304 */ /* 0x0002a20000200800 */
[----:B------:R-:W-:Y:S02]  /*2ad0*/  IADD3 R9, R113, 0x100, RZ ;  /* 0x0000010071097810 */ /* 0x000fe40007ffe0ff */
[----:B------:R-:W-:Y:S02]  /*2ae0*/  @P0 F2FP.PACK_AB R27, RZ, R27 ;  /* 0x0000001bff1b023e */ /* 0x000fe400000000ff */
[----:B------:R-:W-:Y:S02]  /*2af0*/  @P0 F2FP.PACK_AB R29, RZ, R29 ;  /* 0x0000001dff1d023e */ /* 0x000fe400000000ff */
[----:B------:R-:W-:-:S02]  /*2b00*/  @P0 F2FP.PACK_AB R39, RZ, R39 ;  /* 0x00000027ff27023e */ /* 0x000fc400000000ff */
[----:B------:R-:W-:Y:S01]  /*2b10*/  @P0 PRMT R118, R8, 0x7610, R118 ;  /* 0x0000761008760816 */ /* 0x000fe20000000076 */
[----:B------:R-:W-:Y:S01]  /*2b20*/  IMAD.WIDE.U32 R8, R24, R9, c[0x0][0x248] ;  /* 0x0000920018087625 */ /* 0x000fe200078e0009 */
[----:B------:R-:W-:Y:S02]  /*2b30*/  @P0 PRMT R119, R27, 0x7610, R119 ;  /* 0x000076101b770816 */ /* 0x000fe40000000077 */
[----:B------:R-:W-:Y:S01]  /*2b40*/  @P0 PRMT R120, R29, 0x7610, R120 ;  /* 0x000076101d780816 */ /* 0x000fe20000000078 */
[----:B0-----:R-:W-:Y:S01]  /*2b50*/  FMUL.FTZ R22, R10, c[0x0][0x1e8] ;  /* 0x00007a000a167a20 */ /* 0x001fe20000410000 */
        /* <DEDUP_REMOVED lines=9> */
.L_x_1688:
[----:B-12---:R-:W-:Y:S01]  /*2bf0*/  FSEL R22, R22, RZ, P4 ;  /* 0x000000ff16167208 */ /* 0x006fe20002000000 */
[-C--:B0-----:R-:W-:Y:S01]  /*2c00*/  FMUL.FTZ R6, R49, R32.reuse ;  /* 0x0000002031067220 */ /* 0x081fe20000410000 */
[----:B------:R-:W-:Y:S01]  /*2c10*/  IADD3 R7, R113, 0x180, RZ ;  /* 0x0000018071077810 */ /* 0x000fe20007ffe0ff */
[----:B------:R0:W-:Y:S01]  /*2c20*/  STG.E.64 [R8.64], R4 ;  /* 0x0000000408007986 */ /* 0x0001e2000c101b04 */
[----:B------:R-:W-:Y:S01]  /*2c30*/  @P0 F2FP.PACK_AB R31, RZ, R31 ;  /* 0x0000001fff1f023e */ /* 0x000fe200000000ff */
[----:B------:R-:W-:Y:S01]  /*2c40*/  FMUL.FTZ R32, R123, R32 ;  /* 0x000000207b207220 */ /* 0x000fe20000410000 */
[----:B------:R-:W1:Y:S01]  /*2c50*/  F2F.F16.F32 R22, R22 ;  /* 0x0000001600167304 */ /* 0x000e620000200800 */
[----:B------:R-:W-:Y:S01]  /*2c60*/  @P0 F2FP.PACK_AB R35, RZ, R35 ;  /* 0x00000023ff23023e */ /* 0x000fe200000000ff */
[----:B------:R-:W-:Y:S01]  /*2c70*/  FMUL.FTZ R10, R6, c[0x0][0x1e8] ;  /* 0x00007a00060a7a20 */ /* 0x000fe20000410000 */
[----:B------:R-:W-:Y:S02]  /*2c80*/  @P0 F2FP.PACK_AB R33, RZ, R33 ;  /* 0x00000021ff21023e */ /* 0x000fe400000000ff */
[----:B------:R-:W-:-:S02]  /*2c90*/  @P0 F2FP.PACK_AB R37, RZ, R37 ;  /* 0x00000025ff25023e */ /* 0x000fc400000000ff */
[----:B------:R-:W-:Y:S02]  /*2ca0*/  @P0 PRMT R118, R31, 0x7610, R118 ;  /* 0x000076101f760816 */ /* 0x000fe40000000076 */
[----:B------:R-:W-:Y:S02]  /*2cb0*/  @P0 PRMT R119, R35, 0x7610, R119 ;  /* 0x0000761023770816 */ /* 0x000fe40000000077 */
[----:B------:R-:W-:Y:S01]  /*2cc0*/  @P0 PRMT R120, R33, 0x7610, R120 ;  /* 0x0000761021780816 */ /* 0x000fe20000000078 */
[----:B0-----:R-:W-:Y:S01]  /*2cd0*/  IMAD.WIDE.U32 R4, R24, R7, c[0x0][0x248] ;  /* 0x0000920018047625 */ /* 0x001fe200078e0007 */
        /* <DEDUP_REMOVED lines=9> */
.L_x_1689:
[----:B------:R-:W-:Y:S01]  /*2d70*/  FMUL.FTZ R32, R32, c[0x0][0x1e8] ;  /* 0x00007a0020207a20 */ /* 0x000fe20000410000 */
[----:B------:R2:W-:Y:S01]  /*2d80*/  STG.E.64 [R4.64], R20 ;  /* 0x0000001404007986 */ /* 0x0005e2000c101b04 */
[----:B------:R-:W-:Y:S02]  /*2d90*/  FSEL R10, R10, RZ, P5 ;  /* 0x000000ff0a0a7208 */ /* 0x000fe40002800000 */
[----:B------:R-:W-:Y:S02]  /*2da0*/  @P0 F2FP.PACK_AB R45, RZ, R45 ;  /* 0x0000002dff2d023e */ /* 0x000fe400000000ff */
[----:B------:R-:W-:Y:S02]  /*2db0*/  FSEL R32, R32, RZ, P6 ;  /* 0x000000ff20207208 */ /* 0x000fe40003000000 */
[----:B------:R-:W3:Y:S01]  /*2dc0*/  F2F.F16.F32 R10, R10 ;  /* 0x0000000a000a7304 */ /* 0x000ee20000200800 */
[----:B------:R-:W-:Y:S02]  /*2dd0*/  @P0 F2FP.PACK_AB R127, RZ, R127 ;  /* 0x0000007fff7f023e */ /* 0x000fe400000000ff */
[----:B------:R-:W-:-:S02]  /*2de0*/  @P0 F2FP.PACK_AB R49, RZ, R49 ;  /* 0x00000031ff31023e */ /* 0x000fc400000000ff */
[----:B------:R-:W-:Y:S02]  /*2df0*/  @P0 F2FP.PACK_AB R123, RZ, R123 ;  /* 0x0000007bff7b023e */ /* 0x000fe400000000ff */
[----:B------:R-:W-:Y:S01]  /*2e00*/  @P0 PRMT R118, R45, 0x7610, R118 ;  /* 0x000076102d760816 */ /* 0x000fe20000000076 */
[----:B------:R-:W4:Y:S01]  /*2e10*/  F2F.F16.F32 R32, R32 ;  /* 0x0000002000207304 */ /* 0x000f220000200800 */
[----:B------:R-:W-:Y:S02]  /*2e20*/  @P0 PRMT R119, R127, 0x7610, R119 ;  /* 0x000076107f770816 */ /* 0x000fe40000000077 */
[----:B------:R-:W-:Y:S02]  /*2e30*/  @P0 PRMT R120, R49, 0x7610, R120 ;  /* 0x0000761031780816 */ /* 0x000fe40000000078 */
[----:B------:R-:W-:Y:S01]  /*2e40*/  @P0 PRMT R121, R123, 0x7610, R121 ;  /* 0x000076107b790816 */ /* 0x000fe20000000079 */
[----:B------:R-:W-:Y:S05]  /*2e50*/  @!P0 BRA `(.L_x_1690) ;  /* 0x0000007000008947 */ /* 0x000fea0003800000 */
[----:B--2---:R-:W-:Y:S02]  /*2e60*/  LOP3.LUT R4, R119, 0xffff, RZ, 0xc0, !PT ;  /* 0x0000ffff77047812 */ /* 0x004fe400078ec0ff */
[----:B0-----:R-:W-:-:S03]  /*2e70*/  PRMT R7, R120, 0x5410, R121 ;  /* 0x0000541078077816 */ /* 0x001fc60000000079 */
[----:B------:R-:W-:-:S05]  /*2e80*/  IMAD.WIDE.U32 R4, R4, 0x10000, RZ ;  /* 0x0001000004047825 */ /* 0x000fca00078e00ff */
[----:B------:R-:W-:Y:S02]  /*2e90*/  LOP3.LUT R7, R7, R5, RZ, 0xfc, !PT ;  /* 0x0000000507077212 */ /* 0x000fe400078efcff */
[----:B------:R-:W-:Y:S01]  /*2ea0*/  LOP3.LUT R6, R4, 0xffff, R118, 0xf8, !PT ;  /* 0x0000ffff04067812 */ /* 0x000fe200078ef876 */
[----:B------:R-:W-:-:S05]  /*2eb0*/  IMAD.WIDE.U32 R4, R117, R24, c[0x0][0x258] ;  /* 0x0000960075047625 */ /* 0x000fca00078e0018 */
[----:B------:R0:W-:Y:S02]  /*2ec0*/  STG.E.64 [R4.64], R6 ;  /* 0x0000000604007986 */ /* 0x0001e4000c101b04 */
.L_x_1690:
[----:B012---:R-:W-:Y:S01]  /*2ed0*/  IMAD.WIDE.U32 R4, R22, 0x10000, RZ ;  /* 0x0001000016047825 */ /* 0x007fe200078e00ff */
[----:B------:R-:W-:Y:S02]  /*2ee0*/  IADD3 R113, R113, 0x200, RZ ;  /* 0x0000020071717810 */ /* 0x000fe40007ffe0ff */
[----:B----4-:R-:W-:Y:S02]  /*2ef0*/  SHF.L.U32 R7, R32, 0x10, RZ ;  /* 0x0000001020077819 */ /* 0x010fe400000006ff */
[----:B------:R-:W-:Y:S01]  /*2f00*/  LOP3.LUT R4, R4, R25, RZ, 0xfc, !PT ;  /* 0x0000001904047212 */ /* 0x000fe200078efcff */
[----:B------:R-:W-:Y:S01]  /*2f10*/  IMAD.WIDE.U32 R24, R24, R113, c[0x0][0x248] ;  /* 0x0000920018187625 */ /* 0x000fe200078e0071 */
[----:B---3--:R-:W-:Y:S02]  /*2f20*/  LOP3.LUT R5, R5, R7, R10, 0xfe, !PT ;  /* 0x0000000705057212 */ /* 0x008fe400078efe0a */
[----:B------:R-:W-:Y:S02]  /*2f30*/  IADD3 R91, R91, c[0x0][0x160], RZ ;  /* 0x000058005b5b7a10 */ /* 0x000fe40007ffe0ff */
[----:B------:R-:W-:Y:S01]  /*2f40*/  SEL R122, RZ, 0x1, P2 ;  /* 0x00000001ff7a7807 */ /* 0x000fe20001000000 */
[----:B------:R0:W-:Y:S01]  /*2f50*/  STG.E.64 [R24.64], R4 ;  /* 0x0000000418007986 */ /* 0x0001e2000c101b04 */
[----:B------:R-:W-:-:S13]  /*2f60*/  ISETP.GE.AND P0, PT, R91, c[0x0][0x164], PT ;  /* 0x000059005b007a0c */ /* 0x000fda0003f06270 */
[----:B0-----:R-:W-:Y:S01]  /*2f70*/  @P0 CALL.REL.NOINC `(.L_x_1691) ;  /* 0x0000001000000944 */ /* 0x001fe20003c00000 */
[----:B------:R-:W-:Y:S05]  /*2f80*/  BRA `(.L_x_1692) ;  /* 0xffffd60000007947 */ /* 0x000fea000383ffff */
.L_x_1691:
        /* <DEDUP_REMOVED lines=39> */
.L_x_1683:
        /* <DEDUP_REMOVED lines=19> */
.L_x_1684:
[----:B------:R-:W-:Y:S01]  /*3330*/  HFMA2.MMA R8, -RZ, RZ, 0, 9.5367431640625e-07 ;  /* 0x00000010ff087435 */ /* 0x000fe200000001ff */
[----:B------:R-:W-:-:S02]  /*3340*/  MOV R7, R9 ;  /* 0x0000000900077202 */ /* 0x000fc40000000f00 */
[----:B------:R-:W-:Y:S02]  /*3350*/  MOV R10, 0x1f ;  /* 0x0000001f000a7802 */ /* 0x000fe40000000f00 */
[----:B------:R-:W-:Y:S02]  /*3360*/  MOV R21, 0xffffffff ;  /* 0xffffffff00157802 */ /* 0x000fe40000000f00 */
[----:B------:R-:W-:Y:S02]  /*3370*/  MOV R4, 0x3390 ;  /* 0x0000339000047802 */ /* 0x000fe40000000f00 */
[----:B-----5:R-:W-:Y:S05]  /*3380*/  CALL.REL.NOINC `($__internal_29_$__cuda_sm70_shflsync_down_p) ;  /* 0x0000046000007944 */ /* 0x020fea0003c00000 */
[----:B-1----:R-:W-:Y:S01]  /*3390*/  MOV R6, R7 ;  /* 0x0000000700067202 */ /* 0x002fe20000000f00 */
[----:B0-----:R-:W-:Y:S05]  /*33a0*/  BRA `(.L_x_1693) ;  /* 0xffffe37000007947 */ /* 0x001fea000383ffff */
.L_x_1685:
[----:B------:R-:W-:Y:S01]  /*33b0*/  HFMA2.MMA R8, -RZ, RZ, 0, 9.5367431640625e-07 ;  /* 0x00000010ff087435 */ /* 0x000fe200000001ff */
[----:B------:R-:W-:Y:S02]  /*33c0*/  MOV R7, R11 ;  /* 0x0000000b00077202 */ /* 0x000fe40000000f00 */
[----:B------:R-:W-:Y:S02]  /*33d0*/  MOV R10, 0x1f ;  /* 0x0000001f000a7802 */ /* 0x000fe40000000f00 */
[----:B------:R-:W-:-:S02]  /*33e0*/  MOV R21, 0xffffffff ;  /* 0xffffffff00157802 */ /* 0x000fc40000000f00 */
[----:B------:R-:W-:Y:S02]  /*33f0*/  MOV R4, 0x3410 ;  /* 0x0000341000047802 */ /* 0x000fe40000000f00 */
[----:B01---5:R-:W-:Y:S05]  /*3400*/  CALL.REL.NOINC `($__internal_29_$__cuda_sm70_shflsync_down_p) ;  /* 0x000003e000007944 */ /* 0x023fea0003c00000 */
[----:B------:R-:W-:Y:S01]  /*3410*/  FADD.FTZ R9, R9, R6 ;  /* 0x0000000609097221 */ /* 0x000fe20000010000 */
[----:B0-----:R-:W-:Y:S01]  /*3420*/  HFMA2.MMA R8, -RZ, RZ, 0, 4.76837158203125e-07 ;  /* 0x00000008ff087435 */ /* 0x001fe200000001ff */
[----:B-1----:R-:W-:Y:S01]  /*3430*/  FADD.FTZ R20, R11, R7 ;  /* 0x000000070b147221 */ /* 0x002fe20000010000 */
[----:B------:R-:W-:Y:S02]  /*3440*/  MOV R10, 0x1f ;  /* 0x0000001f000a7802 */ /* 0x000fe40000000f00 */
[----:B------:R-:W-:Y:S02]  /*3450*/  MOV R21, 0xffffffff ;  /* 0xffffffff00157802 */ /* 0x000fe40000000f00 */
[----:B------:R-:W-:Y:S02]  /*3460*/  MOV R7, R9 ;  /* 0x0000000900077202 */ /* 0x000fe40000000f00 */
[----:B------:R-:W-:Y:S02]  /*3470*/  MOV R4, 0x3490 ;  /* 0x0000349000047802 */ /* 0x000fe40000000f00 */
[----:B------:R-:W-:Y:S05]  /*3480*/  CALL.REL.NOINC `($__internal_29_$__cuda_sm70_shflsync_down_p) ;  /* 0x0000036000007944 */ /* 0x000fea0003c00000 */
[----:B0-----:R-:W-:Y:S01]  /*3490*/  HFMA2.MMA R8, -RZ, RZ, 0, 4.76837158203125e-07 ;  /* 0x00000008ff087435 */ /* 0x001fe200000001ff */
[----:B-1----:R-:W-:-:S02]  /*34a0*/  MOV R6, R7 ;  /* 0x0000000700067202 */ /* 0x002fc40000000f00 */
[----:B------:R-:W-:Y:S02]  /*34b0*/  MOV R7, R20 ;  /* 0x0000001400077202 */ /* 0x000fe40000000f00 */
[----:B------:R-:W-:Y:S02]  /*34c0*/  MOV R10, 0x1f ;  /* 0x0000001f000a7802 */ /* 0x000fe40000000f00 */
[----:B------:R-:W-:Y:S02]  /*34d0*/  MOV R21, 0xffffffff ;  /* 0xffffffff00157802 */ /* 0x000fe40000000f00 */
[----:B------:R-:W-:Y:S02]  /*34e0*/  MOV R4, 0x3500 ;  /* 0x0000350000047802 */ /* 0x000fe40000000f00 */
[----:B------:R-:W-:Y:S05]  /*34f0*/  CALL.REL.NOINC `($__internal_29_$__cuda_sm70_shflsync_down_p) ;  /* 0x000002f000007944 */ /* 0x000fea0003c00000 */
[----:B------:R-:W-:Y:S01]  /*3500*/  FADD.FTZ R9, R6, R9 ;  /* 0x0000000906097221 */ /* 0x000fe20000010000 */
[----:B0-----:R-:W-:Y:S01]  /*3510*/  HFMA2.MMA R8, -RZ, RZ, 0, 2.384185791015625e-07 ;  /* 0x00000004ff087435 */ /* 0x001fe200000001ff */
[----:B-1----:R-:W-:Y:S01]  /*3520*/  FADD.FTZ R20, R20, R7 ;  /* 0x0000000714147221 */ /* 0x002fe20000010000 */
[----:B------:R-:W-:Y:S02]  /*3530*/  MOV R10, 0x1f ;  /* 0x0000001f000a7802 */ /* 0x000fe40000000f00 */
[----:B------:R-:W-:-:S02]  /*3540*/  MOV R21, 0xffffffff ;  /* 0xffffffff00157802 */ /* 0x000fc40000000f00 */
[----:B------:R-:W-:Y:S02]  /*3550*/  MOV R7, R9 ;  /* 0x0000000900077202 */ /* 0x000fe40000000f00 */
[----:B------:R-:W-:Y:S02]  /*3560*/  MOV R4, 0x3580 ;  /* 0x0000358000047802 */ /* 0x000fe40000000f00 */
[----:B------:R-:W-:Y:S05]  /*3570*/  CALL.REL.NOINC `($__internal_29_$__cuda_sm70_shflsync_down_p) ;  /* 0x0000027000007944 */ /* 0x000fea0003c00000 */
[----:B0-----:R-:W-:Y:S01]  /*3580*/  HFMA2.MMA R8, -RZ, RZ, 0, 2.384185791015625e-07 ;  /* 0x00000004ff087435 */ /* 0x001fe200000001ff */
[----:B-1----:R-:W-:Y:S02]  /*3590*/  MOV R6, R7 ;  /* 0x0000000700067202 */ /* 0x002fe40000000f00 */
[----:B------:R-:W-:Y:S02]  /*35a0*/  MOV R7, R20 ;  /* 0x0000001400077202 */ /* 0x000fe40000000f00 */
[----:B------:R-:W-:Y:S02]  /*35b0*/  MOV R10, 0x1f ;  /* 0x0000001f000a7802 */ /* 0x000fe40000000f00 */
[----:B------:R-:W-:Y:S02]  /*35c0*/  MOV R21, 0xffffffff ;  /* 0xffffffff00157802 */ /* 0x000fe40000000f00 */
[----:B------:R-:W-:-:S02]  /*35d0*/  MOV R4, 0x35f0 ;  /* 0x000035f000047802 */ /* 0x000fc40000000f00 */
[----:B------:R-:W-:Y:S05]  /*35e0*/  CALL.REL.NOINC `($__internal_29_$__cuda_sm70_shflsync_down_p) ;  /* 0x0000020000007944 */ /* 0x000fea0003c00000 */
[----:B------:R-:W-:Y:S01]  /*35f0*/  FADD.FTZ R9, R6, R9 ;  /* 0x0000000906097221 */ /* 0x000fe20000010000 */
[----:B0-----:R-:W-:Y:S01]  /*3600*/  HFMA2.MMA R8, -RZ, RZ, 0, 1.1920928955078125e-07 ;  /* 0x00000002ff087435 */ /* 0x001fe200000001ff */
[----:B-1----:R-:W-:Y:S01]  /*3610*/  FADD.FTZ R20, R20, R7 ;  /* 0x0000000714147221 */ /* 0x002fe20000010000 */
[----:B------:R-:W-:-:S02]  /*3620*/  MOV R10, 0x1f ;  /* 0x0000001f000a7802 */ /* 0x000fc40000000f00 */
[----:B------:R-:W-:Y:S02]  /*3630*/  MOV R21, 0xffffffff ;  /* 0xffffffff00157802 */ /* 0x000fe40000000f00 */
[----:B------:R-:W-:Y:S02]  /*3640*/  MOV R7, R9 ;  /* 0x0000000900077202 */ /* 0x000fe40000000f00 */
[----:B------:R-:W-:Y:S02]  /*3650*/  MOV R4, 0x3670 ;  /* 0x0000367000047802 */ /* 0x000fe40000000f00 */
[----:B------:R-:W-:Y:S05]  /*3660*/  CALL.REL.NOINC `($__internal_29_$__cuda_sm70_shflsync_down_p) ;  /* 0x0000018000007944 */ /* 0x000fea0003c00000 */
[----:B0-----:R-:W-:Y:S01]  /*3670*/  HFMA2.MMA R8, -RZ, RZ, 0, 1.1920928955078125e-07 ;  /* 0x00000002ff087435 */ /* 0x001fe200000001ff */
[----:B-1----:R-:W-:Y:S02]  /*3680*/  MOV R6, R7 ;  /* 0x0000000700067202 */ /* 0x002fe40000000f00 */
[----:B------:R-:W-:Y:S02]  /*3690*/  MOV R7, R20 ;  /* 0x0000001400077202 */ /* 0x000fe40000000f00 */
[----:B------:R-:W-:Y:S02]  /*36a0*/  MOV R10, 0x1f ;  /* 0x0000001f000a7802 */ /* 0x000fe40000000f00 */
[----:B------:R-:W-:-:S02]  /*36b0*/  MOV R21, 0xffffffff ;  /* 0xffffffff00157802 */ /* 0x000fc40000000f00 */
[----:B------:R-:W-:Y:S02]  /*36c0*/  MOV R4, 0x36e0 ;  /* 0x000036e000047802 */ /* 0x000fe40000000f00 */
[----:B------:R-:W-:Y:S05]  /*36d0*/  CALL.REL.NOINC `($__internal_29_$__cuda_sm70_shflsync_down_p) ;  /* 0x0000011000007944 */ /* 0x000fea0003c00000 */
[----:B------:R-:W-:Y:S01]  /*36e0*/  FADD.FTZ R9, R6, R9 ;  /* 0x0000000906097221 */ /* 0x000fe20000010000 */
[----:B0-----:R-:W-:Y:S01]  /*36f0*/  HFMA2.MMA R8, -RZ, RZ, 0, 5.9604644775390625e-08 ;  /* 0x00000001ff087435 */ /* 0x001fe200000001ff */
[----:B-1----:R-:W-:Y:S01]  /*3700*/  FADD.FTZ R11, R20, R7 ;  /* 0x00000007140b7221 */ /* 0x002fe20000010000 */
[----:B------:R-:W-:Y:S02]  /*3710*/  MOV R10, 0x1f ;  /* 0x0000001f000a7802 */ /* 0x000fe40000000f00 */
[----:B------:R-:W-:Y:S02]  /*3720*/  MOV R21, 0xffffffff ;  /* 0xffffffff00157802 */ /* 0x000fe40000000f00 */
[----:B------:R-:W-:Y:S02]  /*3730*/  MOV R7, R9 ;  /* 0x0000000900077202 */ /* 0x000fe40000000f00 */
[----:B------:R-:W-:Y:S02]  /*3740*/  MOV R4, 0x3760 ;  /* 0x0000376000047802 */ /* 0x000fe40000000f00 */
[----:B------:R-:W-:Y:S05]  /*3750*/  CALL.REL.NOINC `($__internal_29_$__cuda_sm70_shflsync_down_p) ;  /* 0x0000009000007944 */ /* 0x000fea0003c00000 */
[----:B0-----:R-:W-:Y:S01]  /*3760*/  HFMA2.MMA R8, -RZ, RZ, 0, 5.9604644775390625e-08 ;  /* 0x00000001ff087435 */ /* 0x001fe200000001ff */
[----:B-1----:R-:W-:-:S02]  /*3770*/  MOV R20, R7 ;  /* 0x0000000700147202 */ /* 0x002fc40000000f00 */
[----:B------:R-:W-:Y:S02]  /*3780*/  MOV R7, R11 ;  /* 0x0000000b00077202 */ /* 0x000fe40000000f00 */
[----:B------:R-:W-:Y:S02]  /*3790*/  MOV R10, 0x1f ;  /* 0x0000001f000a7802 */ /* 0x000fe40000000f00 */
[----:B------:R-:W-:Y:S02]  /*37a0*/  MOV R21, 0xffffffff ;  /* 0xffffffff00157802 */ /* 0x000fe40000000f00 */
[----:B------:R-:W-:Y:S02]  /*37b0*/  MOV R4, 0x37d0 ;  /* 0x000037d000047802 */ /* 0x000fe40000000f00 */
[----:B------:R-:W-:Y:S05]  /*37c0*/  CALL.REL.NOINC `($__internal_29_$__cuda_sm70_shflsync_down_p) ;  /* 0x0000002000007944 */ /* 0x000fea0003c00000 */
[----:B-1----:R-:W-:Y:S01]  /*37d0*/  MOV R4, R7 ;  /* 0x0000000700047202 */ /* 0x002fe20000000f00 */
[----:B0-----:R-:W-:Y:S05]  /*37e0*/  BRA `(.L_x_1694) ;  /* 0xffffe05000007947 */ /* 0x001fea000383ffff */
        .weak           $__internal_29_$__cuda_sm70_shflsync_down_p
        .type           $__internal_29_$__cuda_sm70_shflsync_down_p,@function
        .size           $__internal_29_$__cuda_sm70_shflsync_down_p,(.L_x_9773 - $__internal_29_$__cuda_sm70_shflsync_down_p)
$__internal_29_$__cuda_sm70_shflsync_down_p:
[----:B------:R-:W-:Y:S01]  /*37f0*/  HFMA2.MMA R5, -RZ, RZ, 0, 0 ;  /* 0x00000000ff057435 */ /* 0x000fe200000001ff */
[----:B------:R-:W-:Y:S04]  /*3800*/  WARPSYNC R21 ;  /* 0x0000001500007348 */ /* 0x000fe80003800000 */
[----:B------:R0:W1:Y:S01]  /*3810*/  SHFL.DOWN PT, R7, R7, R8, R10 ;  /* 0x0800000807077389 */ /* 0x00006200000e000a */
[----:B------:R-:W-:Y:S05]  /*3820*/  RET.REL.NODEC R4 `(_ZN10layer_norm13ln_bwd_kernelINS_13Kernel_traitsI6__halfS2_S2_S2_fjLj2560ELj1ELj1ELj4ELj8ENS_18Kernel_traits_baseILj2560ES2_S2_S2_S2_fjLj128EEEEELb1ELb0ELb0ELb1EEEvNS_9BwdParamsE) ;  /* 0xffffc7d004007950 */ /* 0x000fea0003c3ffff */
.L_x_1695:
        /* <DEDUP_REMOVED lines=13> */
.L_x_9773:


//--------------------- .text._ZN10layer_norm22ln_bwd_finalize_kernelINS_22Kernel_traits_finalizeILj2560E6__halfS2_S2_S2_fjLb0ELj1024ELj4ENS_18Kernel_traits_baseILj2560ES2_S2_S2_S2_fjLj1024EEEEELb0ELb0EEEvNS_9BwdParamsE --------------------------
	.section	.text._ZN10layer_norm22ln_bwd_finalize_kernelINS_22Kernel_traits_finalizeILj2560E6__halfS2_S2_S2_fjLb0ELj1024ELj4ENS_18Kernel_traits_baseILj2560ES2_S2_S2_S2_fjLj1024EEEEELb0ELb0EEEvNS_9BwdParamsE,"ax",@progbits
	.sectioninfo	@"SHI_REGISTERS=30"
	.align	128
        .global         _ZN10layer_norm22ln_bwd_finalize_kernelINS_22Kernel_traits_finalizeILj2560E6__halfS2_S2_S2_fjLb0ELj1024ELj4ENS_18Kernel_traits_baseILj2560ES2_S2_S2_S2_fjLj1024EEEEELb0ELb0EEEvNS_9BwdParamsE
        .type           _ZN10layer_norm22ln_bwd_finalize_kernelINS_22Kernel_traits_finalizeILj2560E6__halfS2_S2_S2_fjLb0ELj1024ELj4ENS_18Kernel_traits_baseILj2560ES2_S2_S2_S2_fjLj1024EEEEELb0ELb0EEEvNS_9BwdParamsE,@function
        .size           _ZN10layer_norm22ln_bwd_finalize_kernelINS_22Kernel_traits_finalizeILj2560E6__halfS2_S2_S2_fjLb0ELj1024ELj4ENS_18Kernel_traits_baseILj2560ES2_S2_S2_S2_fjLj1024EEEEELb0ELb0EEEvNS_9BwdParamsE,(.L_x_9774 - _ZN10layer_norm22ln_bwd_finalize_kernelINS_22Kernel_traits_finalizeILj2560E6__halfS2_S2_S2_fjLb0ELj1024ELj4ENS_18Kernel_traits_baseILj2560ES2_S2_S2_S2_fjLj1024EEEEELb0ELb0EEEvNS_9BwdParamsE)
        .other          _ZN10layer_norm22ln_bwd_finalize_kernelINS_22Kernel_traits_finalizeILj2560E6__halfS2_S2_S2_fjLb0ELj1024ELj4ENS_18Kernel_traits_baseILj2560ES2_S2_S2_S2_fjLj1024EEEEELb0ELb0EEEvNS_9BwdParamsE,@"STO_CUDA_ENTRY STV_DEFAULT"
_ZN10layer_norm22ln_bwd_finalize_kernelINS_22Kernel_traits_finalizeILj2560E6__halfS2_S2_S2_fjLb0ELj1024ELj4ENS_18Kernel_traits_baseILj2560ES2_S2_S2_S2_fjLj1024EEEEELb0ELb0EEEvNS_9BwdParamsE:
.text._ZN10layer_norm22ln_bwd_finalize_kernelINS_22Kernel_traits_finalizeILj2560E6__halfS2_S2_S2_fjLb0ELj1024ELj4ENS_18Kernel_traits_baseILj2560ES2_S2_S2_S2_fjLj1024EEEEELb0ELb0EEEvNS_9BwdParamsE:
        /* <DEDUP_REMOVED lines=19> */
.L_x_1709:
        /* <DEDUP_REMOVED lines=28> */
.L_x_1700:
        /* <DEDUP_REMOVED lines=35> */
.L_x_1699:
[----:B------:R-:W-:Y:S05]  /*0520*/  BSYNC B1 ;  /* 0x0000000000017941 */ /* 0x000fea0003800000 */
.L_x_1698:
        /* <DEDUP_REMOVED lines=23> */
.L_x_1702:
[----:B------:R-:W-:Y:S05]  /*06a0*/  BSYNC B1 ;  /* 0x0000000000017941 */ /* 0x000fea0003800000 */
.L_x_1701:
        /* <DEDUP_REMOVED lines=11> */
.L_x_1703:
[----:B------:R-:W-:Y:S05]  /*0760*/  BSYNC B1 ;  /* 0x0000000000017941 */ /* 0x000fea0003800000 */
.L_x_1697:
[----:B------:R-:W-:Y:S05]  /*0770*/  BSYNC B0 ;  /* 0x0000000000007941 */ /* 0x000fea0003800000 */
.L_x_1696:
        /* <DEDUP_REMOVED lines=11> */
.L_x_1710:
        /* <DEDUP_REMOVED lines=18> */
.L_x_1711:
[----:B---3--:R-:W-:Y:S02]  /*0950*/  FADD.FTZ R4, R4, R9 ;  /* 0x0000000904047221 */ /* 0x008fe40000010000 */
[----:B-12---:R-:W-:-:S03]  /*0960*/  FADD.FTZ R6, R5, R6 ;  /* 0x0000000605067221 */ /* 0x006fc60000010000 */
[----:B------:R1:W-:Y:S04]  /*0970*/  @!P1 STS [R17.X4+0x2000], R4 ;  /* 0x0020000411009388 */ /* 0x0003e80000004800 */
[----:B------:R1:W-:Y:S02]  /*0980*/  @!P1 STS [R17.X4+0x2080], R6 ;  /* 0x0020800611009388 */ /* 0x0003e40000004800 */
.L_x_1704:
        /* <DEDUP_REMOVED lines=12> */
[----:B0-----:R-:W-:Y:S01]  /*0a50*/  F2FP.PACK_AB R7, R5, R4 ;  /* 0x000000040507723e */ /* 0x001fe200000000ff */
[----:B------:R-:W-:Y:S01]  /*0a60*/  IMAD.WIDE.U32 R4, R19, R10, c[0x0][0x260] ;  /* 0x0000980013047625 */ /* 0x000fe200078e000a */
[----:B-1----:R-:W-:-:S03]  /*0a70*/  F2FP.PACK_AB R9, R9, R8 ;  /* 0x000000080909723e */ /* 0x002fc600000000ff */
[----:B------:R0:W-:Y:S04]  /*0a80*/  STG.E [R2.64], R7 ;  /* 0x0000000702007986 */ /* 0x0001e8000c101904 */
[----:B------:R0:W-:Y:S02]  /*0a90*/  STG.E [R4.64], R9 ;  /* 0x0000000904007986 */ /* 0x0001e4000c101904 */
.L_x_1708:
[----:B------:R-:W-:Y:S05]  /*0aa0*/  BSYNC B0 ;  /* 0x0000000000007941 */ /* 0x000fea0003800000 */
.L_x_1707:
[C---:B------:R-:W-:Y:S02]  /*0ab0*/  ISETP.GT.U32.AND P1, PT, R18.reuse, -0xa01, PT ;  /* 0xfffff5ff1200780c */ /* 0x040fe40003f24070 */
[----:B------:R-:W-:Y:S02]  /*0ac0*/  IADD3 R18, R18, 0xa00, RZ ;  /* 0x00000a0012127810 */ /* 0x000fe40007ffe0ff */
[----:B------:R-:W-:-:S09]  /*0ad0*/  IADD3 R19, R19, 0x500, RZ ;  /* 0x0000050013137810 */ /* 0x000fd20007ffe0ff */
[----:B01----:R-:W-:Y:S05]  /*0ae0*/  @P1 BRA `(.L_x_1709) ;  /* 0xfffff64000001947 */ /* 0x003fea000383ffff */
[----:B------:R-:W-:Y:S05]  /*0af0*/  EXIT ;  /* 0x000000000000794d */ /* 0x000fea0003800000 */
.L_x_1705:
[----:B--2---:R-:W-:Y:S01]  /*0b00*/  IMAD.MOV.U32 R9, RZ, RZ, R5 ;  /* 0x000000ffff097224 */ /* 0x004fe200078e0005 */
[----:B------:R-:W-:Y:S01]  /*0b10*/  MOV R8, 0x1 ;  /* 0x0000000100087802 */ /* 0x000fe20000000f00 */
[----:B------:R-:W-:Y:S01]  /*0b20*/  IMAD.MOV.U32 R7, RZ, RZ, 0x1f ;  /* 0x0000001fff077424 */ /* 0x000fe200078e00ff */
[----:B------:R-:W-:Y:S02]  /*0b30*/  MOV R10, 0xffffffff ;  /* 0xffffffff000a7802 */ /* 0x000fe40000000f00 */
[----:B------:R-:W-:Y:S02]  /*0b40*/  MOV R2, 0xb60 ;  /* 0x00000b6000027802 */ /* 0x000fe40000000f00 */
[----:B01----:R-:W-:Y:S05]  /*0b50*/  CALL.REL.NOINC `($__internal_30_$__cuda_sm70_shflsync_bfly_p) ;  /* 0x000003b000007944 */ /* 0x003fea0003c00000 */
[----:B-1----:R-:W-:Y:S01]  /*0b60*/  IMAD.MOV.U32 R2, RZ, RZ, R7 ;  /* 0x000000ffff027224 */ /* 0x002fe200078e0007 */
[----:B0-----:R-:W-:Y:S05]  /*0b70*/  BRA `(.L_x_1710) ;  /* 0xfffffcb000007947 */ /* 0x001fea000383ffff */
.L_x_1706:
[----:B------:R-:W-:Y:S01]  /*0b80*/  HFMA2.MMA R8, -RZ, RZ, 0, 1.1920928955078125e-07 ;  /* 0x00000002ff087435 */ /* 0x000fe200000001ff */
[----:B------:R-:W-:Y:S01]  /*0b90*/  IMAD.MOV.U32 R7, RZ, RZ, 0x1f ;  /* 0x0000001fff077424 */ /* 0x000fe200078e00ff */
[----:B------:R-:W-:Y:S02]  /*0ba0*/  MOV R10, 0xffffffff ;  /* 0xffffffff000a7802 */ /* 0x000fe40000000f00 */
[----:B------:R-:W-:-:S02]  /*0bb0*/  MOV R2, 0xbd0 ;  /* 0x00000bd000027802 */ /* 0x000fc40000000f00 */
[----:B012---:R-:W-:Y:S05]  /*0bc0*/  CALL.REL.NOINC `($__internal_30_$__cuda_sm70_shflsync_bfly_p) ;  /* 0x0000034000007944 */ /* 0x007fea0003c00000 */
[----:B01----:R-:W-:Y:S01]  /*0bd0*/  FADD.FTZ R9, R9, R7 ;  /* 0x0000000709097221 */ /* 0x003fe20000010000 */
[----:B------:R-:W-:Y:S01]  /*0be0*/  HFMA2.MMA R7, -RZ, RZ, 0, 1.847743988037109375e-06 ;  /* 0x0000001fff077435 */ /* 0x000fe200000001ff */
[----:B------:R-:W-:Y:S01]  /*0bf0*/  IMAD.MOV.U32 R8, RZ, RZ, 0x4 ;  /* 0x00000004ff087424 */ /* 0x000fe200078e00ff */
[----:B------:R-:W-:Y:S01]  /*0c00*/  MOV R2, 0xc30 ;  /* 0x00000c3000027802 */ /* 0x000fe20000000f00 */
[----:B------:R-:W-:-:S03]  /*0c10*/  IMAD.MOV.U32 R10, RZ, RZ, -0x1 ;  /* 0xffffffffff0a7424 */ /* 0x000fc600078e00ff */
[----:B------:R-:W-:Y:S05]  /*0c20*/  CALL.REL.NOINC `($__internal_30_$__cuda_sm70_shflsync_bfly_p) ;  /* 0x000002e000007944 */ /* 0x000fea0003c00000 */
[----:B01----:R-:W-:Y:S01]  /*0c30*/  FADD.FTZ R9, R9, R7 ;  /* 0x0000000709097221 */ /* 0x003fe20000010000 */
[----:B------:R-:W-:Y:S01]  /*0c40*/  HFMA2.MMA R7, -RZ, RZ, 0, 1.847743988037109375e-06 ;  /* 0x0000001fff077435 */ /* 0x000fe200000001ff */
[----:B------:R-:W-:Y:S01]  /*0c50*/  MOV R8, 0x8 ;  /* 0x0000000800087802 */ /* 0x000fe20000000f00 */
[----:B------:R-:W-:Y:S01]  /*0c60*/  IMAD.MOV.U32 R10, RZ, RZ, -0x1 ;  /* 0xffffffffff0a7424 */ /* 0x000fe200078e00ff */
[----:B------:R-:W-:-:S03]  /*0c70*/  MOV R2, 0xc90 ;  /* 0x00000c9000027802 */ /* 0x000fc60000000f00 */
[----:B------:R-:W-:Y:S05]  /*0c80*/  CALL.REL.NOINC `($__internal_30_$__cuda_sm70_shflsync_bfly_p) ;  /* 0x0000028000007944 */ /* 0x000fea0003c00000 */
[----:B-1----:R-:W-:Y:S01]  /*0c90*/  FADD.FTZ R6, R9, R7 ;  /* 0x0000000709067221 */ /* 0x002fe20000010000 */
[----:B------:R-:W-:Y:S01]  /*0ca0*/  HFMA2.MMA R7, -RZ, RZ, 0, 1.847743988037109375e-06 ;  /* 0x0000001fff077435 */ /* 0x000fe200000001ff */
[----:B0-----:R-:W-:Y:S01]  /*0cb0*/  MOV R8, 0x10 ;  /* 0x0000001000087802 */ /* 0x001fe20000000f00 */
[----:B------:R-:W-:Y:S01]  /*0cc0*/  IMAD.MOV.U32 R10, RZ, RZ, -0x1 ;  /* 0xffffffffff0a7424 */ /* 0x000fe200078e00ff */
[----:B------:R-:W-:-:S02]  /*0cd0*/  MOV R2, 0xd00 ;  /* 0x00000d0000027802 */ /* 0x000fc40000000f00 */
[----:B------:R-:W-:Y:S02]  /*0ce0*/  MOV R9, R6 ;  /* 0x0000000600097202 */ /* 0x000fe40000000f00 */
[----:B------:R-:W-:Y:S05]  /*0cf0*/  CALL.REL.NOINC `($__internal_30_$__cuda_sm70_shflsync_bfly_p) ;  /* 0x0000021000007944 */ /* 0x000fea0003c00000 */
[----:B0-----:R-:W-:Y:S01]  /*0d00*/  HFMA2.MMA R8, -RZ, RZ, 0, 5.9604644775390625e-08 ;  /* 0x00000001ff087435 */ /* 0x001fe200000001ff */
[----:B-1----:R-:W-:Y:S01]  /*0d10*/  MOV R5, R7 ;  /* 0x0000000700057202 */ /* 0x002fe20000000f00 */
[----:B------:R-:W-:Y:S01]  /*0d20*/  IMAD.MOV.U32 R9, RZ, RZ, R4 ;  /* 0x000000ffff097224 */ /* 0x000fe200078e0004 */
[----:B------:R-:W-:Y:S01]  /*0d30*/  MOV R7, 0x1f ;  /* 0x0000001f00077802 */ /* 0x000fe20000000f00 */
[----:B------:R-:W-:Y:S01]  /*0d40*/  IMAD.MOV.U32 R10, RZ, RZ, -0x1 ;  /* 0xffffffffff0a7424 */ /* 0x000fe200078e00ff */
[----:B------:R-:W-:Y:S02]  /*0d50*/  MOV R2, 0xd70 ;  /* 0x00000d7000027802 */ /* 0x000fe40000000f00 */
[----:B------:R-:W-:Y:S05]  /*0d60*/  CALL.REL.NOINC `($__internal_30_$__cuda_sm70_shflsync_bfly_p) ;  /* 0x000001a000007944 */ /* 0x000fea0003c00000 */
[----:B0-----:R-:W-:Y:S01]  /*0d70*/  HFMA2.MMA R8, -RZ, RZ, 0, 1.1920928955078125e-07 ;  /* 0x00000002ff087435 */ /* 0x001fe200000001ff */
[----:B-1----:R-:W-:Y:S01]  /*0d80*/  FADD.FTZ R9, R4, R7 ;  /* 0x0000000704097221 */ /* 0x002fe20000010000 */
[----:B------:R-:W-:Y:S01]  /*0d90*/  MOV R7, 0x1f ;  /* 0x0000001f00077802 */ /* 0x000fe20000000f00 */
[----:B------:R-:W-:Y:S01]  /*0da0*/  IMAD.MOV.U32 R10, RZ, RZ, -0x1 ;  /* 0xffffffffff0a7424 */ /* 0x000fe200078e00ff */
[----:B------:R-:W-:Y:S02]  /*0db0*/  MOV R2, 0xdd0 ;  /* 0x00000dd000027802 */ /* 0x000fe40000000f00 */
[----:B------:R-:W-:Y:S05]  /*0dc0*/  CALL.REL.NOINC `($__internal_30_$__cuda_sm70_shflsync_bfly_p) ;  /* 0x0000014000007944 */ /* 0x000fea0003c00000 */
[----:B0-----:R-:W-:Y:S01]  /*0dd0*/  HFMA2.MMA R8, -RZ, RZ, 0, 2.384185791015625e-07 ;  /* 0x00000004ff087435 */ /* 0x001fe200000001ff */
[----:B-1----:R-:W-:Y:S01]  /*0de0*/  FADD.FTZ R9, R9, R7 ;  /* 0x0000000709097221 */ /* 0x002fe20000010000 */
[----:B------:R-:W-:Y:S01]  /*0df0*/  MOV R7, 0x1f ;  /* 0x0000001f00077802 */ /* 0x000fe20000000f00 */
[----:B------:R-:W-:Y:S01]  /*0e00*/  IMAD.MOV.U32 R10, RZ, RZ, -0x1 ;  /* 0xffffffffff0a7424 */ /* 0x000fe200078e00ff */
[----:B------:R-:W-:-:S02]  /*0e10*/  MOV R2, 0xe30 ;  /* 0x00000e3000027802 */ /* 0x000fc40000000f00 */
[----:B------:R-:W-:Y:S05]  /*0e20*/  CALL.REL.NOINC `($__internal_30_$__cuda_sm70_shflsync_bfly_p) ;  /* 0x000000e000007944 */ /* 0x000fea0003c00000 */
[----:B0-----:R-:W-:Y:S01]  /*0e30*/  HFMA2.MMA R8, -RZ, RZ, 0, 4.76837158203125e-07 ;  /* 0x00000008ff087435 */ /* 0x001fe200000001ff */
[----:B-1----:R-:W-:Y:S01]  /*0e40*/  FADD.FTZ R9, R9, R7 ;  /* 0x0000000709097221 */ /* 0x002fe20000010000 */
[----:B------:R-:W-:Y:S01]  /*0e50*/  MOV R7, 0x1f ;  /* 0x0000001f00077802 */ /* 0x000fe20000000f00 */
[----:B------:R-:W-:Y:S01]  /*0e60*/  IMAD.MOV.U32 R10, RZ, RZ, -0x1 ;  /* 0xffffffffff0a7424 */ /* 0x000fe200078e00ff */
[----:B------:R-:W-:-:S02]  /*0e70*/  MOV R2, 0xe90 ;  /* 0x00000e9000027802 */ /* 0x000fc40000000f00 */
[----:B------:R-:W-:Y:S05]  /*0e80*/  CALL.REL.NOINC `($__internal_30_$__cuda_sm70_shflsync_bfly_p) ;  /* 0x0000008000007944 */ /* 0x000fea0003c00000 */
[----:B0-----:R-:W-:Y:S01]  /*0e90*/  HFMA2.MMA R8, -RZ, RZ, 0, 9.5367431640625e-07 ;  /* 0x00000010ff087435 */ /* 0x001fe200000001ff */
[----:B-1----:R-:W-:Y:S01]  /*0ea0*/  FADD.FTZ R9, R9, R7 ;  /* 0x0000000709097221 */ /* 0x002fe20000010000 */
[----:B------:R-:W-:Y:S01]  /*0eb0*/  MOV R7, 0x1f ;  /* 0x0000001f00077802 */ /* 0x000fe20000000f00 */
[----:B------:R-:W-:Y:S01]  /*0ec0*/  IMAD.MOV.U32 R10, RZ, RZ, -0x1 ;  /* 0xffffffffff0a7424 */ /* 0x000fe200078e00ff */
[----:B------:R-:W-:-:S02]  /*0ed0*/  MOV R2, 0xef0 ;  /* 0x00000ef000027802 */ /* 0x000fc40000000f00 */
[----:B------:R-:W-:Y:S05]  /*0ee0*/  CALL.REL.NOINC `($__internal_30_$__cuda_sm70_shflsync_bfly_p) ;  /* 0x0000002000007944 */ /* 0x000fea0003c00000 */
[----:B-1----:R-:W-:Y:S01]  /*0ef0*/  MOV R4, R7 ;  /* 0x0000000700047202 */ /* 0x002fe20000000f00 */
[----:B0-----:R-:W-:Y:S05]  /*0f00*/  BRA `(.L_x_1711) ;  /* 0xfffffa4000007947 */ /* 0x001fea000383ffff */
        .weak           $__internal_30_$__cuda_sm70_shflsync_bfly_p
        .type           $__internal_30_$__cuda_sm70_shflsync_bfly_p,@function
        .size           $__internal_30_$__cuda_sm70_shflsync_bfly_p,(.L_x_9774 - $__internal_30_$__cuda_sm70_shflsync_bfly_p)
$__internal_30_$__cuda_sm70_shflsync_bfly_p:
[----:B------:R-:W-:Y:S01]  /*0f10*/  HFMA2.MMA R3, -RZ, RZ, 0, 0 ;  /* 0x00000000ff037435 */ /* 0x000fe200000001ff */
[----:B------:R-:W-:Y:S04]  /*0f20*/  WARPSYNC R10 ;  /* 0x0000000a00007348 */ /* 0x000fe80003800000 */
[----:B------:R0:W1:Y:S01]  /*0f30*/  SHFL.BFLY PT, R7, R9, R8, R7 ;  /* 0x0c00000809077389 */ /* 0x00006200000e0007 */
[----:B------:R-:W-:Y:S05]  /*0f40*/  RET.REL.NODEC R2 `(_ZN10layer_norm22ln_bwd_finalize_kernelINS_22Kernel_traits_finalizeILj2560E6__halfS2_S2_S2_fjLb0ELj1024ELj4ENS_18Kernel_traits_baseILj2560ES2_S2_S2_S2_fjLj1024EEEEELb0ELb0EEEvNS_9BwdParamsE) ;  /* 0xfffff0b002007950 */ /* 0x000fea0003c3ffff */
.L_x_1712:
        /* <DEDUP_REMOVED lines=11> */
.L_x_9774:


//--------------------- .text._ZN10layer_norm13ln_bwd_kernelINS_13Kernel_traitsI6__halfS2_S2_S2_fjLj2560ELj1ELj1ELj4ELj8ENS_18Kernel_traits_baseILj2560ES2_S2_S2_S2_fjLj128EEEEELb1ELb0ELb1ELb0EEEvNS_9BwdParamsE --------------------------
	.section	.text._ZN10layer_norm13ln_bwd_kernelINS_13Kernel_traitsI6__halfS2_S2_S2_fjLj2560ELj1ELj1ELj4ELj8ENS_18Kernel_traits_baseILj2560ES2_S2_S2_S2_fjLj128EEEEELb1ELb0ELb1ELb0EEEvNS_9BwdParamsE,"ax",@progbits
	.sectioninfo	@"SHI_REGISTERS=154"
	.align	128
        .global         _ZN10layer_norm13ln_bwd_kernelINS_13Kernel_traitsI6__halfS2_S2_S2_fjLj2560ELj1ELj1ELj4ELj8ENS_18Kernel_traits_baseILj2560ES2_S2_S2_S2_fjLj128EEEEELb1ELb0ELb1ELb0EEEvNS_9BwdParamsE
        .type           _ZN10layer_norm13ln_bwd_kernelINS_13Kernel_traitsI6__halfS2_S2_S2_fjLj2560ELj1ELj1ELj4ELj8ENS_18Kernel_traits_baseILj2560ES2_S2_S2_S2_fjLj128EEEEELb1ELb0ELb1ELb0EEEvNS_9BwdParamsE,@function
        .size           _ZN10layer_norm13ln_bwd_kernelINS_13Kernel_traitsI6__halfS2_S2_S2_fjLj2560ELj1ELj1ELj4ELj8ENS_18Kernel_traits_baseILj2560ES2_S2_S2_S2_fjLj128EEEEELb1ELb0ELb1ELb0EEEvNS_9BwdParamsE,(.L_x_9775 - _ZN10layer_norm13ln_bwd_kernelINS_13Kernel_traitsI6__halfS2_S2_S2_fjLj2560ELj1ELj1ELj4ELj8ENS_18Kernel_traits_baseILj2560ES2_S2_S2_S2_fjLj128EEEEELb1ELb0ELb1ELb0EEEvNS_9BwdParamsE)
        .other          _ZN10layer_norm13ln_bwd_kernelINS_13Kernel_traitsI6__halfS2_S2_S2_fjLj2560ELj1ELj1ELj4ELj8ENS_18Kernel_traits_baseILj2560ES2_S2_S2_S2_fjLj128EEEEELb1ELb0ELb1ELb0EEEvNS_9BwdParamsE,@"STO_CUDA_ENTRY STV_DEFAULT"
_ZN10layer_norm13ln_bwd_kernelINS_13Kernel_traitsI6__halfS2_S2_S2_fjLj2560ELj1ELj1ELj4ELj8ENS_18Kernel_traits_baseILj2560ES2_S2_S2_S2_fjLj128EEEEELb1ELb0ELb1ELb0EEEvNS_9BwdParamsE:
.text._ZN10layer_norm13ln_bwd_kernelINS_13Kernel_traitsI6__halfS2_S2_S2_fjLj2560ELj1ELj1ELj4ELj8ENS_18Kernel_traits_baseILj2560ES2_S2_S2_S2_fjLj128EEEEELb1ELb0ELb1ELb0EEEvNS_9BwdParamsE:
        /* <DEDUP_REMOVED lines=19> */
[----:B------:R-:W-:Y:S01]  /*0130*/  P2R R0, PR, RZ, 0x4 ;  /* 0x00000004ff007803 */ /* 0x000fe20000000000 */
[----:B------:R-:W-:Y:S02]  /*0140*/  @P0 IMAD.MOV.U32 R21, RZ, RZ, 0x8 ;  /* 0x00000008ff150424 */ /* 0x000fe400078e00ff */
        /* <DEDUP_REMOVED lines=44> */
[--C-:B------:R-:W-:Y:S01]  /*0410*/  IMAD.MOV.U32 R0, RZ, RZ, R11.reuse ;  /* 0x000000ffff007224 */ /* 0x100fe200078e000b */
[----:B------:R-:W-:Y:S01]  /*0420*/  MOV R19, R10 ;  /* 0x0000000a00137202 */ /* 0x000fe20000000f00 */
[----:B------:R-:W-:Y:S01]  /*0430*/  IMAD.MOV.U32 R15, RZ, RZ, R12 ;  /* 0x000000ffff0f7224 */ /* 0x000fe200078e000c */
[--C-:B------:R-:W-:Y:S01]  /*0440*/  SHF.R.U64 R18, R10, 0x10, R11.reuse ;  /* 0x000000100a127819 */ /* 0x100fe2000000120b */
[----:B------:R-:W-:Y:S01]  /*0450*/  IMAD.MOV.U32 R27, RZ, RZ, R6 ;  /* 0x000000ffff1b7224 */ /* 0x000fe200078e0006 */
[----:B------:R-:W-:Y:S01]  /*0460*/  SHF.R.U32.HI R3, RZ, 0x10, R11 ;  /* 0x00000010ff037819 */ /* 0x000fe2000001160b */
[----:B------:R-:W-:Y:S01]  /*0470*/  IMAD.MOV.U32 R11, RZ, RZ, R16 ;  /* 0x000000ffff0b7224 */ /* 0x000fe200078e0010 */
[----:B------:R-:W-:Y:S01]  /*0480*/  SHF.R.U64 R14, R12, 0x10, R13 ;  /* 0x000000100c0e7819 */ /* 0x000fe2000000120d */
[----:B------:R-:W-:Y:S01]  /*0490*/  IMAD.MOV.U32 R9, RZ, RZ, R17 ;  /* 0x000000ffff097224 */ /* 0x000fe200078e0011 */
[--C-:B------:R-:W-:Y:S01]  /*04a0*/  SHF.R.U64 R26, R6, 0x10, R7.reuse ;  /* 0x00000010061a7819 */ /* 0x100fe20000001207 */
[----:B------:R-:W-:Y:S01]  /*04b0*/  IMAD.MOV.U32 R69, RZ, RZ, RZ ;  /* 0x000000ffff457224 */ /* 0x000fe200078e00ff */
[----:B------:R-:W-:Y:S01]  /*04c0*/  MOV R25, R7 ;  /* 0x0000000700197202 */ /* 0x000fe20000000f00 */
[----:B------:R-:W-:Y:S01]  /*04d0*/  HADD2.F32 R27, -RZ, R27.H0_H0 ;  /* 0x2000001bff1b7230 */ /* 0x000fe20000004100 */
[----:B------:R-:W-:Y:S01]  /*04e0*/  SHF.R.U32.HI R24, RZ, 0x10, R7 ;  /* 0x00000010ff187819 */ /* 0x000fe20000011607 */
[----:B------:R-:W-:Y:S01]  /*04f0*/  HFMA2.MMA R7, -RZ, RZ, 0, 5.9604644775390625e-08 ;  /* 0x00000001ff077435 */ /* 0x000fe200000001ff */
[----:B------:R-:W-:Y:S01]  /*0500*/  MOV R2, R13 ;  /* 0x0000000d00027202 */ /* 0x000fe20000000f00 */
        /* <DEDUP_REMOVED lines=21> */
[----:B0-----:R-:W-:Y:S02]  /*0660*/  HADD2.F32 R8, -RZ, R8.H0_H0 ;  /* 0x20000008ff087230 */ /* 0x001fe40000004100 */
.L_x_1818:
[----:B------:R-:W-:-:S04]  /*0670*/  IMAD.MOV.U32 R145, RZ, RZ, 0x4 ;  /* 0x00000004ff917424 */ /* 0x000fc800078e00ff */
        /* <DEDUP_REMOVED lines=9> */
[----:B------:R-:W-:Y:S02]  /*0710*/  SHF.R.S32.HI R114, RZ, 0x1f, R87 ;  /* 0x0000001fff727819 */ /* 0x000fe40000011457 */
[----:B------:R-:W-:Y:S01]  /*0720*/  MOV R142, 0x8 ;  /* 0x00000008008e7802 */ /* 0x000fe20000000f00 */
[----:B------:R-:W-:Y:S01]  /*0730*/  BSSY B0, `(.L_x_1714) ;  /* 0x000017f000007945 */ /* 0x000fe20003800000 */
[----:B------:R-:W-:Y:S01]  /*0740*/  LEA.HI R87, R114, R87, RZ, 0x2 ;  /* 0x0000005772577211 */ /* 0x000fe200078f10ff */
[----:B------:R1:W5:Y:S03]  /*0750*/  LDG.E R144, [R72.64] ;  /* 0x0000000448907981 */ /* 0x000366000c1e1900 */
        /* <DEDUP_REMOVED lines=22> */
.L_x_1717:
[----:B------:R-:W-:Y:S05]  /*08c0*/  BSYNC B1 ;  /* 0x0000000000017941 */ /* 0x000fea0003800000 */
.L_x_1716:
        /* <DEDUP_REMOVED lines=11> */
.L_x_1719:
[----:B------:R-:W-:Y:S05]  /*0980*/  BSYNC B1 ;  /* 0x0000000000017941 */ /* 0x000fea0003800000 */
.L_x_1718:
        /* <DEDUP_REMOVED lines=10> */
.L_x_1721:
[----:B------:R-:W-:Y:S05]  /*0a30*/  BSYNC B1 ;  /* 0x0000000000017941 */ /* 0x000fea0003800000 */
.L_x_1720:
        /* <DEDUP_REMOVED lines=10> */
.L_x_1723:
[----:B------:R-:W-:Y:S05]  /*0ae0*/  BSYNC B1 ;  /* 0x0000000000017941 */ /* 0x000fea0003800000 */
.L_x_1722:
[----:B------:R-:W-:Y:S01]  /*0af0*/  ISETP.GE.U32.AND P3, PT, R4, 0x280, PT ;  /* 0x000002800400780c */ /* 0x000fe20003f66070 */
[----:B------:R-:W-:Y:S01]  /*0b00*/  HFMA2.MMA R143, -RZ, RZ, 0, 0 ;  /* 0x00000000ff8f7435 */ /* 0x000fe200000001ff */
[----:B------:R-:W-:-:S11]  /*0b10*/  IMAD.MOV.U32 R115, RZ, RZ, RZ ;  /* 0x000000ffff737224 */ /* 0x000fd600078e00ff */
[----:B------:R-:W-:Y:S05]  /*0b20*/  @!P3 BRA `(.L_x_1724) ;  /* 0x000013f00000b947 */ /* 0x000fea0003800000 */
[----:B------:R-:W-:Y:S01]  /*0b30*/  ISETP.NE.U32.AND P3, PT, RZ, c[0x0][0x218], PT ;  /* 0x00008600ff007a0c */ /* 0x000fe20003f65070 */
[----:B0-----:R-:W-:-:S03]  /*0b40*/  IMAD.WIDE.U32 R72, R76, R145, c[0x0][0x190] ;  /* 0x000064004c487625 */ /* 0x001fc600078e0091 */
[----:B------:R-:W-:Y:S02]  /*0b50*/  ISETP.NE.AND.EX P3, PT, RZ, c[0x0][0x21c], PT, P3 ;  /* 0x00008700ff007a0c */ /* 0x000fe40003f65330 */
[----:B------:R0:W5:Y:S11]  /*0b60*/  LDG.E R0, [R72.64] ;  /* 0x0000000448007981 */ /* 0x000176000c1e1900 */
[----:B------:R-:W-:-:S05]  /*0b70*/  @P3 IMAD.WIDE.U32 R74, R77, R142, c[0x0][0x218] ;  /* 0x000086004d4a3625 */ /* 0x000fca00078e008e */
[----:B------:R0:W5:Y:S01]  /*0b80*/  @P3 LDG.E.64 R110, [R74.64] ;  /* 0x000000044a6e3981 */ /* 0x000162000c1e1b00 */
[----:B------:R-:W-:Y:S01]  /*0b90*/  MOV R115, RZ ;  /* 0x000000ff00737202 */ /* 0x000fe20000000f00 */
[----:B------:R-:W-:Y:S05]  /*0ba0*/  BRA `(.L_x_1724) ;  /* 0x0000137000007947 */ /* 0x000fea0003800000 */
.L_x_1715:
[----:B0----5:R-:W-:Y:S01]  /*0bb0*/  ISETP.GE.AND P3, PT, R5, 0x1, PT ;  /* 0x000000010500780c */ /* 0x021fe20003f66270 */
[----:B------:R-:W-:Y:S01]  /*0bc0*/  BSSY B1, `(.L_x_1725) ;  /* 0x0000048000017945 */ /* 0x000fe20003800000 */
[----:B------:R-:W-:Y:S01]  /*0bd0*/  IADD3 R74, R78, -0x1, RZ ;  /* 0xffffffff4e4a7810 */ /* 0x000fe20007ffe0ff */
[----:B------:R-:W-:Y:S01]  /*0be0*/  CS2R R114, SRZ ;  /* 0x0000000000727805 */ /* 0x000fe2000001ff00 */
        /* <DEDUP_REMOVED lines=24> */
[----:B------:R-:W-:Y:S02]  /*0d70*/  FSEL R88, R144, RZ, !P3 ;  /* 0x000000ff90587208 */ /* 0x000fe40005800000 */
[----:B------:R-:W-:Y:S02]  /*0d80*/  IADD3 R149, R149, 0x80, RZ ;  /* 0x0000008095957810 */ /* 0x000fe40007ffe0ff */
[----:B------:R-:W-:Y:S02]  /*0d90*/  IADD3 R114, R114, 0x80, RZ ;  /* 0x0000008072727810 */ /* 0x000fe40007ffe0ff */
[--C-:B--2---:R-:W-:Y:S01]  /*0da0*/  SHF.R.U64 R92, R74, 0x10, R75.reuse ;  /* 0x000000104a5c7819 */ /* 0x104fe2000000124b */
[----:B------:R-:W-:Y:S01]  /*0db0*/  HADD2.F32 R89, -RZ, R74.H0_H0 ;  /* 0x2000004aff597230 */ /* 0x000fe20000004100 */
[----:B------:R-:W-:Y:S01]  /*0dc0*/  SHF.R.U32.HI R90, RZ, 0x10, R75 ;  /* 0x00000010ff5a7819 */ /* 0x000fe2000001164b */
[----:B------:R-:W-:Y:S01]  /*0dd0*/  HADD2.F32 R91, -RZ, R75.H0_H0 ;  /* 0x2000004bff5b7230 */ /* 0x000fe20000004100 */
[----:B---3--:R-:W-:Y:S01]  /*0de0*/  IMAD.MOV.U32 R74, RZ, RZ, R76 ;  /* 0x000000ffff4a7224 */ /* 0x008fe200078e004c */
[----:B0-----:R-:W-:Y:S01]  /*0df0*/  HADD2.F32 R79, -RZ, R92.H0_H0 ;  /* 0x2000005cff4f7230 */ /* 0x001fe20000004100 */
[----:B------:R-:W-:Y:S01]  /*0e00*/  SHF.R.U64 R76, R76, 0x10, R77 ;  /* 0x000000104c4c7819 */ /* 0x000fe2000000124d */
[C---:B------:R-:W-:Y:S01]  /*0e10*/  FADD.FTZ R89, -R88.reuse, R89 ;  /* 0x0000005958597221 */ /* 0x040fe20000010100 */
[----:B------:R-:W-:Y:S01]  /*0e20*/  MOV R75, R77 ;  /* 0x0000004d004b7202 */ /* 0x000fe20000000f00 */
[----:B------:R-:W-:Y:S01]  /*0e30*/  HADD2.F32 R74, -RZ, R74.H0_H0 ;  /* 0x2000004aff4a7230 */ /* 0x000fe20000004100 */
[C---:B------:R-:W-:Y:S01]  /*0e40*/  FADD.FTZ R79, -R88.reuse, R79 ;  /* 0x0000004f584f7221 */ /* 0x040fe20000010100 */
[----:B-1----:R-:W-:Y:S01]  /*0e50*/  HADD2.F32 R73, -RZ, R90.H0_H0 ;  /* 0x2000005aff497230 */ /* 0x002fe20000004100 */
[----:B------:R-:W-:Y:S01]  /*0e60*/  FADD.FTZ R93, -R88, R91 ;  /* 0x0000005b585d7221 */ /* 0x000fe20000010100 */
[----:B------:R-:W-:Y:S01]  /*0e70*/  SHF.R.U32.HI R72, RZ, 0x10, R77 ;  /* 0x00000010ff487819 */ /* 0x000fe2000001164d */
[----:B------:R-:W-:Y:S01]  /*0e80*/  HADD2.F32 R91, -RZ, R76.H0_H0 ;  /* 0x2000004cff5b7230 */ /* 0x000fe20000004100 */
[C---:B------:R-:W-:Y:S01]  /*0e90*/  FMUL.FTZ R94, R6.reuse, R79 ;  /* 0x0000004f065e7220 */ /* 0x040fe20000410000 */
[----:B------:R-:W-:Y:S01]  /*0ea0*/  HADD2.F32 R75, -RZ, R75.H0_H0 ;  /* 0x2000004bff4b7230 */ /* 0x000fe20000004100 */
[----:B------:R-:W-:-:S02]  /*0eb0*/  FMUL.FTZ R95, R6, R89 ;  /* 0x00000059065f7220 */ /* 0x000fc40000410000 */
[----:B------:R-:W-:Y:S02]  /*0ec0*/  FMUL.FTZ R92, R27, R74 ;  /* 0x0000004a1b5c7220 */ /* 0x000fe40000410000 */
[----:B------:R-:W-:Y:S01]  /*0ed0*/  FADD.FTZ R77, -R88, R73 ;  /* 0x00000049584d7221 */ /* 0x000fe20000010100 */
[----:B------:R-:W-:Y:S01]  /*0ee0*/  HADD2.F32 R88, -RZ, R72.H0_H0 ;  /* 0x20000048ff587230 */ /* 0x000fe20000004100 */
        /* <DEDUP_REMOVED lines=21> */
.L_x_1726:
[----:B------:R-:W-:Y:S05]  /*1040*/  BSYNC B1 ;  /* 0x0000000000017941 */ /* 0x000fea0003800000 */
.L_x_1725:
[----:B------:R-:W-:Y:S01]  /*1050*/  ISETP.GE.U32.AND P3, PT, R4, 0x100, PT ;  /* 0x000001000400780c */ /* 0x000fe20003f66070 */
[----:B------:R-:W-:-:S12]  /*1060*/  BSSY B1, `(.L_x_1727) ;  /* 0x000003b000017945 */ /* 0x000fd80003800000 */
        /* <DEDUP_REMOVED lines=16> */
[----:B--2---:R-:W-:Y:S01]  /*1170*/  SHF.R.U64 R121, R72, 0x10, R73 ;  /* 0x0000001048797819 */ /* 0x004fe20000001249 */
[----:B------:R-:W-:Y:S01]  /*1180*/  HADD2.F32 R118, -RZ, R72.H0_H0 ;  /* 0x20000048ff767230 */ /* 0x000fe20000004100 */
[----:B---3--:R-:W-:Y:S01]  /*1190*/  IMAD.MOV.U32 R72, RZ, RZ, R74 ;  /* 0x000000ffff487224 */ /* 0x008fe200078e004a */
[----:B------:R-:W-:-:S02]  /*11a0*/  SHF.R.U64 R122, R74, 0x10, R75 ;  /* 0x000000104a7a7819 */ /* 0x000fc4000000124b */
[----:B------:R-:W-:Y:S01]  /*11b0*/  HADD2.F32 R74, -RZ, R121.H0_H0 ;  /* 0x20000079ff4a7230 */ /* 0x000fe20000004100 */
[----:B------:R-:W-:Y:S01]  /*11c0*/  SHF.R.U32.HI R120, RZ, 0x10, R73 ;  /* 0x00000010ff787819 */ /* 0x000fe20000011649 */
[----:B------:R-:W-:Y:S01]  /*11d0*/  HADD2.F32 R119, -RZ, R73.H0_H0 ;  /* 0x20000049ff777230 */ /* 0x000fe20000004100 */
[----:B------:R-:W-:Y:S01]  /*11e0*/  MOV R73, R75 ;  /* 0x0000004b00497202 */ /* 0x000fe20000000f00 */
[C---:B------:R-:W-:Y:S01]  /*11f0*/  FADD.FTZ R125, -R123.reuse, R118 ;  /* 0x000000767b7d7221 */ /* 0x040fe20000010100 */
[----:B0-----:R-:W-:Y:S01]  /*1200*/  SHF.R.U32.HI R78, RZ, 0x10, R75 ;  /* 0x00000010ff4e7819 */ /* 0x001fe2000001164b */
[C---:B------:R-:W-:Y:S01]  /*1210*/  FADD.FTZ R75, -R123.reuse, R74 ;  /* 0x0000004a7b4b7221 */ /* 0x040fe20000010100 */
[----:B------:R-:W-:Y:S02]  /*1220*/  HADD2.F32 R72, -RZ, R72.H0_H0 ;  /* 0x20000048ff487230 */ /* 0x000fe40000004100 */
[----:B-1----:R-:W-:Y:S01]  /*1230*/  HADD2.F32 R76, -RZ, R120.H0_H0 ;  /* 0x20000078ff4c7230 */ /* 0x002fe20000004100 */
[----:B------:R-:W-:Y:S01]  /*1240*/  FADD.FTZ R119, -R123, R119 ;  /* 0x000000777b777221 */ /* 0x000fe20000010100 */
[----:B------:R-:W-:Y:S01]  /*1250*/  HADD2.F32 R121, -RZ, R122.H0_H0 ;  /* 0x2000007aff797230 */ /* 0x000fe20000004100 */
[----:B------:R-:W-:-:S02]  /*1260*/  FMUL.FTZ R125, R6, R125 ;  /* 0x0000007d067d7220 */ /* 0x000fc40000410000 */
[----:B------:R-:W-:Y:S02]  /*1270*/  FMUL.FTZ R124, R6, R75 ;  /* 0x0000004b067c7220 */ /* 0x000fe40000410000 */
[-C--:B------:R-:W-:Y:S01]  /*1280*/  FMUL.FTZ R122, R23, R72.reuse ;  /* 0x00000048177a7220 */ /* 0x080fe20000410000 */
[----:B------:R-:W-:Y:S01]  /*1290*/  HADD2.F32 R73, -RZ, R73.H0_H0 ;  /* 0x20000049ff497230 */ /* 0x000fe20000004100 */
[----:B------:R-:W-:Y:S02]  /*12a0*/  FADD.FTZ R77, -R123, R76 ;  /* 0x0000004c7b4d7221 */ /* 0x000fe40000010100 */
[----:B------:R-:W-:Y:S02]  /*12b0*/  FADD.FTZ R44, R44, R72 ;  /* 0x000000482c2c7221 */ /* 0x000fe40000010000 */
[----:B------:R-:W-:Y:S02]  /*12c0*/  FFMA.FTZ R64, R125, R72, R64 ;  /* 0x000000487d407223 */ /* 0x000fe40000010040 */
[----:B------:R-:W-:-:S02]  /*12d0*/  FMUL.FTZ R123, R6, R119 ;  /* 0x00000077067b7220 */ /* 0x000fc40000410000 */
[----:B------:R-:W-:Y:S02]  /*12e0*/  FADD.FTZ R45, R45, R121 ;  /* 0x000000792d2d7221 */ /* 0x000fe40000010000 */
        /* <DEDUP_REMOVED lines=18> */
.L_x_1728:
[----:B------:R-:W-:Y:S05]  /*1410*/  BSYNC B1 ;  /* 0x0000000000017941 */ /* 0x000fea0003800000 */
.L_x_1727:
        /* <DEDUP_REMOVED lines=17> */
[--C-:B--2---:R-:W-:Y:S01]  /*1530*/  SHF.R.U64 R126, R72, 0x10, R73.reuse ;  /* 0x00000010487e7819 */ /* 0x104fe20000001249 */
[----:B------:R-:W-:Y:S01]  /*1540*/  HADD2.F32 R129, -RZ, R72.H0_H0 ;  /* 0x20000048ff817230 */ /* 0x000fe20000004100 */
[----:B------:R-:W-:Y:S01]  /*1550*/  SHF.R.U32.HI R127, RZ, 0x10, R73 ;  /* 0x00000010ff7f7819 */ /* 0x000fe20000011649 */
[----:B---3--:R-:W-:-:S02]  /*1560*/  IMAD.MOV.U32 R72, RZ, RZ, R74 ;  /* 0x000000ffff487224 */ /* 0x008fc400078e004a */
[----:B0-----:R-:W-:Y:S01]  /*1570*/  HADD2.F32 R77, -RZ, R126.H0_H0 ;  /* 0x2000007eff4d7230 */ /* 0x001fe20000004100 */
[----:B------:R-:W-:Y:S01]  /*1580*/  SHF.R.U64 R131, R74, 0x10, R75 ;  /* 0x000000104a837819 */ /* 0x000fe2000000124b */
[----:B------:R-:W-:Y:S02]  /*1590*/  HADD2.F32 R151, -RZ, R73.H0_H0 ;  /* 0x20000049ff977230 */ /* 0x000fe40000004100 */
[----:B-1----:R-:W-:Y:S01]  /*15a0*/  HADD2.F32 R79, -RZ, R127.H0_H0 ;  /* 0x2000007fff4f7230 */ /* 0x002fe20000004100 */
[C---:B------:R-:W-:Y:S01]  /*15b0*/  FADD.FTZ R127, -R128.reuse, R129 ;  /* 0x00000081807f7221 */ /* 0x040fe20000010100 */
[----:B------:R-:W-:Y:S01]  /*15c0*/  HADD2.F32 R72, -RZ, R72.H0_H0 ;  /* 0x20000048ff487230 */ /* 0x000fe20000004100 */
[C---:B------:R-:W-:Y:S01]  /*15d0*/  FADD.FTZ R77, -R128.reuse, R77 ;  /* 0x0000004d804d7221 */ /* 0x040fe20000010100 */
[----:B------:R-:W-:Y:S01]  /*15e0*/  MOV R73, R75 ;  /* 0x0000004b00497202 */ /* 0x000fe20000000f00 */
[----:B------:R-:W-:Y:S01]  /*15f0*/  HADD2.F32 R131, -RZ, R131.H0_H0 ;  /* 0x20000083ff837230 */ /* 0x000fe20000004100 */
[----:B------:R-:W-:-:S02]  /*1600*/  FADD.FTZ R129, -R128, R151 ;  /* 0x0000009780817221 */ /* 0x000fc40000010100 */
[----:B------:R-:W-:Y:S02]  /*1610*/  FADD.FTZ R79, -R128, R79 ;  /* 0x0000004f804f7221 */ /* 0x000fe40000010100 */
[C---:B------:R-:W-:Y:S02]  /*1620*/  FMUL.FTZ R127, R6.reuse, R127 ;  /* 0x0000007f067f7220 */ /* 0x040fe40000410000 */
[----:B------:R-:W-:Y:S01]  /*1630*/  FMUL.FTZ R126, R6, R77 ;  /* 0x0000004d067e7220 */ /* 0x000fe20000410000 */
[----:B------:R-:W-:Y:S01]  /*1640*/  SHF.R.U32.HI R133, RZ, 0x10, R75 ;  /* 0x00000010ff857819 */ /* 0x000fe2000001164b */
[-C--:B------:R-:W-:Y:S01]  /*1650*/  FMUL.FTZ R128, R19, R72.reuse ;  /* 0x0000004813807220 */ /* 0x080fe20000410000 */
[----:B------:R-:W-:Y:S01]  /*1660*/  HADD2.F32 R73, -RZ, R73.H0_H0 ;  /* 0x20000049ff497230 */ /* 0x000fe20000004100 */
[----:B------:R-:W-:Y:S02]  /*1670*/  FADD.FTZ R40, R40, R72 ;  /* 0x0000004828287221 */ /* 0x000fe40000010000 */
[----:B------:R-:W-:-:S02]  /*1680*/  FFMA.FTZ R60, R127, R72, R60 ;  /* 0x000000487f3c7223 */ /* 0x000fc4000001003c */
        /* <DEDUP_REMOVED lines=20> */
.L_x_1730:
[----:B------:R-:W-:Y:S05]  /*17d0*/  BSYNC B1 ;  /* 0x0000000000017941 */ /* 0x000fea0003800000 */
.L_x_1729:
        /* <DEDUP_REMOVED lines=59> */
.L_x_1732:
[----:B------:R-:W-:Y:S05]  /*1b90*/  BSYNC B1 ;  /* 0x0000000000017941 */ /* 0x000fea0003800000 */
.L_x_1731:
        /* <DEDUP_REMOVED lines=14> */
[--C-:B--2---:R-:W-:Y:S01]  /*1c80*/  SHF.R.U64 R97, R72, 0x10, R73.reuse ;  /* 0x0000001048617819 */ /* 0x104fe20000001249 */
[----:B------:R-:W-:Y:S01]  /*1c90*/  HADD2.F32 R96, -RZ, R72.H0_H0 ;  /* 0x20000048ff607230 */ /* 0x000fe20000004100 */
[----:B------:R-:W-:Y:S01]  /*1ca0*/  SHF.R.U32.HI R99, RZ, 0x10, R73 ;  /* 0x00000010ff637819 */ /* 0x000fe20000011649 */
[----:B---3--:R-:W-:Y:S01]  /*1cb0*/  IMAD.MOV.U32 R72, RZ, RZ, R74 ;  /* 0x000000ffff487224 */ /* 0x008fe200078e004a */
[--C-:B------:R-:W-:Y:S01]  /*1cc0*/  SHF.R.U64 R100, R74, 0x10, R75.reuse ;  /* 0x000000104a647819 */ /* 0x100fe2000000124b */
[----:B------:R-:W-:Y:S02]  /*1cd0*/  HADD2.F32 R74, -RZ, R97.H0_H0 ;  /* 0x20000061ff4a7230 */ /* 0x000fe40000004100 */
[----:B------:R-:W-:Y:S02]  /*1ce0*/  HADD2.F32 R98, -RZ, R73.H0_H0 ;  /* 0x20000049ff627230 */ /* 0x000fe40000004100 */
[----:B------:R-:W-:Y:S01]  /*1cf0*/  HADD2.F32 R99, -RZ, R99.H0_H0 ;  /* 0x20000063ff637230 */ /* 0x000fe20000004100 */
[----:B------:R-:W-:Y:S01]  /*1d00*/  MOV R73, R75 ;  /* 0x0000004b00497202 */ /* 0x000fe20000000f00 */
[C---:B------:R-:W-:Y:S01]  /*1d10*/  FADD.FTZ R97, -R113.reuse, R96 ;  /* 0x0000006071617221 */ /* 0x040fe20000010100 */
[----:B0-----:R-:W-:Y:S01]  /*1d20*/  SHF.R.U32.HI R76, RZ, 0x10, R75 ;  /* 0x00000010ff4c7819 */ /* 0x001fe2000001164b */
[C---:B------:R-:W-:Y:S01]  /*1d30*/  FADD.FTZ R75, -R113.reuse, R74 ;  /* 0x0000004a714b7221 */ /* 0x040fe20000010100 */
[----:B------:R-:W-:Y:S01]  /*1d40*/  HADD2.F32 R72, -RZ, R72.H0_H0 ;  /* 0x20000048ff487230 */ /* 0x000fe20000004100 */
[----:B------:R-:W-:-:S02]  /*1d50*/  FADD.FTZ R101, -R113, R98 ;  /* 0x0000006271657221 */ /* 0x000fc40000010100 */
[----:B------:R-:W-:Y:S01]  /*1d60*/  FADD.FTZ R113, -R113, R99 ;  /* 0x0000006371717221 */ /* 0x000fe20000010100 */
[----:B------:R-:W-:Y:S01]  /*1d70*/  HADD2.F32 R99, -RZ, R100.H0_H0 ;  /* 0x20000064ff637230 */ /* 0x000fe20000004100 */
        /* <DEDUP_REMOVED lines=26> */
.L_x_1724:
[----:B-1----:R-:W-:Y:S05]  /*1f20*/  BSYNC B0 ;  /* 0x0000000000007941 */ /* 0x002fea0003800000 */
.L_x_1714:
[----:B------:R-:W-:Y:S02]  /*1f30*/  LOP3.LUT P3, RZ, R7, 0xff, RZ, 0xc0, !PT ;  /* 0x000000ff07ff7812 */ /* 0x000fe4000786c0ff */
[----:B0-----:R-:W-:-:S04]  /*1f40*/  SHF.R.U32.HI R74, RZ, 0x5, R30 ;  /* 0x00000005ff4a7819 */ /* 0x001fc8000001161e */
[----:B------:R-:W-:-:S07]  /*1f50*/  LOP3.LUT R142, R74, 0x7fffffc, RZ, 0xc0, !PT ;  /* 0x07fffffc4a8e7812 */ /* 0x000fce00078ec0ff */
[----:B------:R-:W-:Y:S02]  /*1f60*/  @!P3 IADD3 R142, R142, 0x4, RZ ;  /* 0x000000048e8eb810 */ /* 0x000fe40007ffe0ff */
[----:B------:R-:W-:Y:S01]  /*1f70*/  LOP3.LUT P3, RZ, R30, 0x1f, RZ, 0xc0, !PT ;  /* 0x0000001f1eff7812 */ /* 0x000fe2000786c0ff */
[----:B------:R-:W-:Y:S10]  /*1f80*/  BRA.DIV ~URZ, `(.L_x_1733) ;  /* 0x00002b027f007947 */ /* 0x000ff4000b800000 */
[----:B------:R0:W1:Y:S02]  /*1f90*/  SHFL.DOWN PT, R76, R143, 0x10, 0x1f ;  /* 0x0a001f008f4c7f89 */ /* 0x00006400000e0000 */
.L_x_1819:
        /* <DEDUP_REMOVED lines=18> */
.L_x_1820:
        /* <DEDUP_REMOVED lines=29> */
[----:B------:R-:W-:-:S06]  /*2290*/  HFMA2.MMA R5, -RZ, RZ, 0, 0 ;  /* 0x00000000ff057435 */ /* 0x000fcc00000001ff */
        /* <DEDUP_REMOVED lines=10> */
[----:B-----5:R-:W-:Y:S01]  /*2340*/  HADD2.F32 R73, -RZ, R104.H0_H0 ;  /* 0x20000068ff497230 */ /* 0x020fe20000004100 */
[----:B------:R-:W-:Y:S05]  /*2350*/  BRA `(.L_x_1739) ;  /* 0x0000009000007947 */ /* 0x000fea0003800000 */
.L_x_1738:
[----:B------:R-:W-:Y:S01]  /*2360*/  ULDC.64 UR6, c[0x0][0x218] ;  /* 0x0000860000067ab9 */ /* 0x000fe20000000a00 */
[----:B------:R-:W-:Y:S01]  /*2370*/  FFMA.FTZ R73, R95, R77, R76 ;  /* 0x0000004d5f497223 */ /* 0x000fe2000001004c */
[----:B------:R-:W-:-:S03]  /*2380*/  UISETP.NE.U32.AND UP0, UPT, URZ, UR6, UPT ;  /* 0x000000063f00728c */ /* 0x000fc6000bf05070 */
[----:B------:R-:W-:Y:S01]  /*2390*/  FADD.FTZ R73, R92, -R73 ;  /* 0x800000495c497221 */ /* 0x000fe20000010000 */
[----:B------:R-:W-:-:S03]  /*23a0*/  UISETP.NE.AND.EX UP0, UPT, URZ, UR7, UPT, UP0 ;  /* 0x000000073f00728c */ /* 0x000fc6000bf05300 */
[----:B------:R-:W-:-:S03]  /*23b0*/  FMUL.FTZ R73, R6, R73 ;  /* 0x0000004906497220 */ /* 0x000fc60000410000 */
[----:B------:R-:W-:-:S13]  /*23c0*/  PLOP3.LUT P4, PT, PT, PT, UP0, 0x80, 0x0 ;  /* 0x000000000000781c */ /* 0x000fda0003f8f008 */
[----:B-----5:R-:W-:-:S05]  /*23d0*/  @P4 HADD2.F32 R72, -RZ, R104.H0_H0 ;  /* 0x20000068ff484230 */ /* 0x020fca0000004100 */
[----:B------:R-:W-:Y:S02]  /*23e0*/  @P4 FADD.FTZ R73, R73, R72 ;  /* 0x0000004849494221 */ /* 0x000fe40000010000 */
.L_x_1739:
[----:B------:R-:W-:Y:S05]  /*23f0*/  BSYNC B1 ;  /* 0x0000000000017941 */ /* 0x000fea0003800000 */
.L_x_1737:
[----:B------:R-:W-:Y:S01]  /*2400*/  @P3 FMUL.FTZ R72, R73, c[0x0][0x1ec] ;  /* 0x00007b0049483a20 */ /* 0x000fe20000410000 */
[----:B-----5:R-:W-:Y:S01]  /*2410*/  @P3 LOP3.LUT P5, RZ, R3, 0xff, RZ, 0xc0, !PT ;  /* 0x000000ff03ff3812 */ /* 0x020fe200078ac0ff */
[----:B------:R-:W-:Y:S02]  /*2420*/  BSSY B1, `(.L_x_1740) ;  /* 0x0000015000017945 */ /* 0x000fe40003800000 */
[----:B------:R-:W-:-:S05]  /*2430*/  @P3 FMUL.FTZ R72, R72, c[0x0][0x1e8] ;  /* 0x00007a0048483a20 */ /* 0x000fca0000410000 */
[----:B------:R-:W-:Y:S02]  /*2440*/  @P3 FSEL R72, R72, RZ, P5 ;  /* 0x000000ff48483208 */ /* 0x000fe40002800000 */
[----:B------:R-:W-:Y:S02]  /*2450*/  ISETP.NE.U32.AND P5, PT, RZ, c[0x0][0x258], PT ;  /* 0x00009600ff007a0c */ /* 0x000fe40003fa5070 */
[----:B------:R-:W-:Y:S02]  /*2460*/  @P3 F2FP.PACK_AB R72, RZ, R72 ;  /* 0x00000048ff48323e */ /* 0x000fe400000000ff */
[----:B------:R-:W-:Y:S02]  /*2470*/  ISETP.NE.AND.EX P5, PT, RZ, c[0x0][0x25c], PT, P5 ;  /* 0x00009700ff007a0c */ /* 0x000fe40003fa5350 */
[----:B------:R-:W-:-:S11]  /*2480*/  @P3 PRMT R80, R72, 0x7610, R80 ;  /* 0x0000761048503816 */ /* 0x000fd60000000050 */
        /* <DEDUP_REMOVED lines=8> */
.L_x_1741:
[----:B------:R-:W-:Y:S01]  /*2510*/  FFMA.FTZ R72, R94, R77, R76 ;  /* 0x0000004d5e487223 */ /* 0x000fe2000001004c */
[----:B------:R-:W-:-:S03]  /*2520*/  @P4 SHF.R.U64 R74, R104, 0x10, R105 ;  /* 0x00000010684a4819 */ /* 0x000fc60000001269 */
[----:B------:R-:W-:Y:S02]  /*2530*/  FADD.FTZ R73, R91, -R72 ;  /* 0x800000485b497221 */ /* 0x000fe40000010000 */
[----:B------:R-:W-:Y:S02]  /*2540*/  @P4 HADD2.F32 R74, -RZ, R74.H0_H0 ;  /* 0x2000004aff4a4230 */ /* 0x000fe40000004100 */
[----:B------:R-:W-:-:S04]  /*2550*/  FMUL.FTZ R73, R6, R73 ;  /* 0x0000004906497220 */ /* 0x000fc80000410000 */
[----:B------:R-:W-:Y:S02]  /*2560*/  @P4 FADD.FTZ R73, R73, R74 ;  /* 0x0000004a49494221 */ /* 0x000fe40000010000 */
.L_x_1742:
[----:B------:R-:W-:Y:S05]  /*2570*/  BSYNC B1 ;  /* 0x0000000000017941 */ /* 0x000fea0003800000 */
.L_x_1740:
[----:B------:R-:W-:Y:S01]  /*2580*/  @P3 FMUL.FTZ R72, R73, c[0x0][0x1ec] ;  /* 0x00007b0049483a20 */ /* 0x000fe20000410000 */
[----:B------:R-:W-:Y:S01]  /*2590*/  @P3 LOP3.LUT P6, RZ, R3, 0xff00, RZ, 0xc0, !PT ;  /* 0x0000ff0003ff3812 */ /* 0x000fe200078cc0ff */
[----:B------:R-:W-:Y:S01]  /*25a0*/  BSSY B1, `(.L_x_1743) ;  /* 0x0000011000017945 */ /* 0x000fe20003800000 */
[----:B------:R-:W-:Y:S01]  /*25b0*/  @P5 F2FP.PACK_AB R73, RZ, R73 ;  /* 0x00000049ff49523e */ /* 0x000fe200000000ff */
[----:B------:R-:W-:-:S03]  /*25c0*/  @P3 FMUL.FTZ R72, R72, c[0x0][0x1e8] ;  /* 0x00007a0048483a20 */ /* 0x000fc60000410000 */
[----:B------:R-:W-:Y:S02]  /*25d0*/  @P5 PRMT R81, R73, 0x7610, R81 ;  /* 0x0000761049515816 */ /* 0x000fe40000000051 */
[----:B------:R-:W-:-:S04]  /*25e0*/  @P3 FSEL R72, R72, RZ, P6 ;  /* 0x000000ff48483208 */ /* 0x000fc80003000000 */
[----:B------:R-:W-:-:S04]  /*25f0*/  @P3 F2FP.PACK_AB R72, RZ, R72 ;  /* 0x00000048ff48323e */ /* 0x000fc800000000ff */
[----:B------:R-:W-:Y:S01]  /*2600*/  @P3 PRMT R82, R72, 0x7610, R82 ;  /* 0x0000761048523816 */ /* 0x000fe20000000052 */
[----:B------:R-:W-:Y:S05]  /*2610*/  @P2 BRA `(.L_x_1744) ;  /* 0x0000004000002947 */ /* 0x000fea0003800000 */
[----:B------:R-:W-:Y:S01]  /*2620*/  IMAD.MOV.U32 R73, RZ, RZ, RZ ;  /* 0x000000ffff497224 */ /* 0x000fe200078e00ff */
[----:B------:R-:W-:Y:S05]  /*2630*/  @!P4 BRA `(.L_x_1745) ;  /* 0x000000700000c947 */ /* 0x000fea0003800000 */
[----:B------:R-:W-:Y:S01]  /*2640*/  HADD2.F32 R73, -RZ, R105.H0_H0 ;  /* 0x20000069ff497230 */ /* 0x000fe20000004100 */
[----:B------:R-:W-:Y:S05]  /*2650*/  BRA `(.L_x_1745) ;  /* 0x0000005000007947 */ /* 0x000fea0003800000 */
.L_x_1744:
[----:B------:R-:W-:Y:S01]  /*2660*/  FFMA.FTZ R73, R93, R77, R76 ;  /* 0x0000004d5d497223 */ /* 0x000fe2000001004c */
[----:B------:R-:W-:-:S03]  /*2670*/  @P4 HADD2.F32 R72, -RZ, R105.H0_H0 ;  /* 0x20000069ff484230 */ /* 0x000fc60000004100 */
[----:B------:R-:W-:-:S04]  /*2680*/  FADD.FTZ R73, R90, -R73 ;  /* 0x800000495a497221 */ /* 0x000fc80000010000 */
[----:B------:R-:W-:-:S04]  /*2690*/  FMUL.FTZ R73, R6, R73 ;  /* 0x0000004906497220 */ /* 0x000fc80000410000 */
[----:B------:R-:W-:Y:S02]  /*26a0*/  @P4 FADD.FTZ R73, R73, R72 ;  /* 0x0000004849494221 */ /* 0x000fe40000010000 */
.L_x_1745:
[----:B------:R-:W-:Y:S05]  /*26b0*/  BSYNC B1 ;  /* 0x0000000000017941 */ /* 0x000fea0003800000 */
.L_x_1743:
        /* <DEDUP_REMOVED lines=15> */
.L_x_1747:
[----:B------:R-:W-:Y:S01]  /*27b0*/  FFMA.FTZ R73, R89, R77, R76 ;  /* 0x0000004d59497223 */ /* 0x000fe2000001004c */
[----:B------:R-:W-:-:S03]  /*27c0*/  @P4 SHF.R.U32.HI R72, RZ, 0x10, R105 ;  /* 0x00000010ff484819 */ /* 0x000fc60000011669 */
[----:B------:R-:W-:Y:S02]  /*27d0*/  FADD.FTZ R73, R88, -R73 ;  /* 0x8000004958497221 */ /* 0x000fe40000010000 */
[----:B------:R-:W-:Y:S02]  /*27e0*/  @P4 HADD2.F32 R72, -RZ, R72.H0_H0 ;  /* 0x20000048ff484230 */ /* 0x000fe40000004100 */
[----:B------:R-:W-:-:S04]  /*27f0*/  FMUL.FTZ R73, R6, R73 ;  /* 0x0000004906497220 */ /* 0x000fc80000410000 */
[----:B------:R-:W-:Y:S02]  /*2800*/  @P4 FADD.FTZ R73, R73, R72 ;  /* 0x0000004849494221 */ /* 0x000fe40000010000 */
.L_x_1748:
[----:B------:R-:W-:Y:S05]  /*2810*/  BSYNC B1 ;  /* 0x0000000000017941 */ /* 0x000fea0003800000 */
.L_x_1746:
[----:B------:R-:W-:Y:S01]  /*2820*/  @P3 FMUL.FTZ R72, R73, c[0x0][0x1ec] ;  /* 0x00007b0049483a20 */ /* 0x000fe20000410000 */
[----:B------:R-:W-:Y:S02]  /*2830*/  @P3 LOP3.LUT P4, RZ, R3, 0xff000000, RZ, 0xc0, !PT ;  /* 0xff00000003ff3812 */ /* 0x000fe4000788c0ff */
[----:B------:R-:W-:Y:S01]  /*2840*/  @P5 F2FP.PACK_AB R73, RZ, R73 ;  /* 0x00000049ff49523e */ /* 0x000fe200000000ff */
[----:B------:R-:W-:-:S03]  /*2850*/  @P3 FMUL.FTZ R72, R72, c[0x0][0x1e8] ;  /* 0x00007a0048483a20 */ /* 0x000fc60000410000 */
[----:B------:R-:W-:Y:S02]  /*2860*/  @P5 PRMT R86, R73, 0x7610, R86 ;  /* 0x0000761049565816 */ /* 0x000fe40000000056 */
[----:B------:R-:W-:-:S04]  /*2870*/  @P3 FSEL R72, R72, RZ, P4 ;  /* 0x000000ff48483208 */ /* 0x000fc80002000000 */
        /* <DEDUP_REMOVED lines=10> */
.L_x_1749:
        /* <DEDUP_REMOVED lines=11> */
.L_x_1751:
[----:B------:R-:W-:Y:S05]  /*29d0*/  BSYNC B1 ;  /* 0x0000000000017941 */ /* 0x000fea0003800000 */
.L_x_1750:
[----:B------:R-:W-:Y:S02]  /*29e0*/  IADD3 R87, R87, 0x80, RZ ;  /* 0x0000008057577810 */ /* 0x000fe40007ffe0ff */
[----:B------:R-:W-:Y:S02]  /*29f0*/  IADD3 R5, R5, 0x80, RZ ;  /* 0x0000008005057810 */ /* 0x000fe40007ffe0ff */
.L_x_1736:
[----:B------:R-:W-:Y:S05]  /*2a00*/  BSYNC B0 ;  /* 0x0000000000007941 */ /* 0x000fea0003800000 */
.L_x_1735:
        /* <DEDUP_REMOVED lines=11> */
[----:B-----5:R-:W-:Y:S01]  /*2ac0*/  HADD2.F32 R73, -RZ, R106.H0_H0 ;  /* 0x2000006aff497230 */ /* 0x020fe20000004100 */
[----:B------:R-:W-:Y:S05]  /*2ad0*/  BRA `(.L_x_1756) ;  /* 0x0000009000007947 */ /* 0x000fea0003800000 */
.L_x_1755:
[----:B------:R-:W-:Y:S01]  /*2ae0*/  ULDC.64 UR6, c[0x0][0x218] ;  /* 0x0000860000067ab9 */ /* 0x000fe20000000a00 */
[----:B0-----:R-:W-:Y:S01]  /*2af0*/  FFMA.FTZ R73, R125, R77, R76 ;  /* 0x0000004d7d497223 */ /* 0x001fe2000001004c */
[----:B------:R-:W-:-:S03]  /*2b00*/  UISETP.NE.U32.AND UP0, UPT, URZ, UR6, UPT ;  /* 0x000000063f00728c */ /* 0x000fc6000bf05070 */
[----:B------:R-:W-:Y:S01]  /*2b10*/  FADD.FTZ R73, R122, -R73 ;  /* 0x800000497a497221 */ /* 0x000fe20000010000 */
[----:B------:R-:W-:-:S03]  /*2b20*/  UISETP.NE.AND.EX UP0, UPT, URZ, UR7, UPT, UP0 ;  /* 0x000000073f00728c */ /* 0x000fc6000bf05300 */
[----:B------:R-:W-:-:S03]  /*2b30*/  FMUL.FTZ R73, R6, R73 ;  /* 0x0000004906497220 */ /* 0x000fc60000410000 */
[----:B------:R-:W-:-:S13]  /*2b40*/  PLOP3.LUT P4, PT, PT, PT, UP0, 0x80, 0x0 ;  /* 0x000000000000781c */ /* 0x000fda0003f8f008 */
[----:B-----5:R-:W-:-:S05]  /*2b50*/  @P4 HADD2.F32 R72, -RZ, R106.H0_H0 ;  /* 0x2000006aff484230 */ /* 0x020fca0000004100 */
[----:B------:R-:W-:Y:S02]  /*2b60*/  @P4 FADD.FTZ R73, R73, R72 ;  /* 0x0000004849494221 */ /* 0x000fe40000010000 */
.L_x_1756:
[----:B------:R-:W-:Y:S05]  /*2b70*/  BSYNC B1 ;  /* 0x0000000000017941 */ /* 0x000fea0003800000 */
.L_x_1754:
        /* <DEDUP_REMOVED lines=17> */
.L_x_1758:
[----:B------:R-:W-:Y:S01]  /*2c90*/  FFMA.FTZ R72, R124, R77, R76 ;  /* 0x0000004d7c487223 */ /* 0x000fe2000001004c */
[----:B------:R-:W-:-:S03]  /*2ca0*/  @P4 SHF.R.U64 R74, R106, 0x10, R107 ;  /* 0x000000106a4a4819 */ /* 0x000fc6000000126b */
[----:B------:R-:W-:Y:S02]  /*2cb0*/  FADD.FTZ R73, R121, -R72 ;  /* 0x8000004879497221 */ /* 0x000fe40000010000 */
[----:B------:R-:W-:Y:S02]  /*2cc0*/  @P4 HADD2.F32 R74, -RZ, R74.H0_H0 ;  /* 0x2000004aff4a4230 */ /* 0x000fe40000004100 */
[----:B------:R-:W-:-:S04]  /*2cd0*/  FMUL.FTZ R73, R6, R73 ;  /* 0x0000004906497220 */ /* 0x000fc80000410000 */
[----:B------:R-:W-:Y:S02]  /*2ce0*/  @P4 FADD.FTZ R73, R73, R74 ;  /* 0x0000004a49494221 */ /* 0x000fe40000010000 */
.L_x_1759:
[----:B------:R-:W-:Y:S05]  /*2cf0*/  BSYNC B1 ;  /* 0x0000000000017941 */ /* 0x000fea0003800000 */
.L_x_1757:
        /* <DEDUP_REMOVED lines=14> */
.L_x_1761:
[----:B------:R-:W-:Y:S01]  /*2de0*/  FFMA.FTZ R73, R123, R77, R76 ;  /* 0x0000004d7b497223 */ /* 0x000fe2000001004c */
[----:B------:R-:W-:-:S03]  /*2df0*/  @P4 HADD2.F32 R72, -RZ, R107.H0_H0 ;  /* 0x2000006bff484230 */ /* 0x000fc60000004100 */
[----:B------:R-:W-:-:S04]  /*2e00*/  FADD.FTZ R73, R120, -R73 ;  /* 0x8000004978497221 */ /* 0x000fc80000010000 */
[----:B------:R-:W-:-:S04]  /*2e10*/  FMUL.FTZ R73, R6, R73 ;  /* 0x0000004906497220 */ /* 0x000fc80000410000 */
[----:B------:R-:W-:Y:S02]  /*2e20*/  @P4 FADD.FTZ R73, R73, R72 ;  /* 0x0000004849494221 */ /* 0x000fe40000010000 */
.L_x_1762:
[----:B------:R-:W-:Y:S05]  /*2e30*/  BSYNC B1 ;  /* 0x0000000000017941 */ /* 0x000fea0003800000 */
.L_x_1760:
        /* <DEDUP_REMOVED lines=15> */
.L_x_1764:
[----:B------:R-:W-:Y:S01]  /*2f30*/  FFMA.FTZ R73, R119, R77, R76 ;  /* 0x0000004d77497223 */ /* 0x000fe2000001004c */
[----:B------:R-:W-:-:S03]  /*2f40*/  @P4 SHF.R.U32.HI R72, RZ, 0x10, R107 ;  /* 0x00000010ff484819 */ /* 0x000fc6000001166b */
[----:B------:R-:W-:Y:S02]  /*2f50*/  FADD.FTZ R73, R118, -R73 ;  /* 0x8000004976497221 */ /* 0x000fe40000010000 */
[----:B------:R-:W-:Y:S02]  /*2f60*/  @P4 HADD2.F32 R72, -RZ, R72.H0_H0 ;  /* 0x20000048ff484230 */ /* 0x000fe40000004100 */
[----:B------:R-:W-:-:S04]  /*2f70*/  FMUL.FTZ R73, R6, R73 ;  /* 0x0000004906497220 */ /* 0x000fc80000410000 */
[----:B------:R-:W-:Y:S02]  /*2f80*/  @P4 FADD.FTZ R73, R73, R72 ;  /* 0x0000004849494221 */ /* 0x000fe40000010000 */
.L_x_1765:
[----:B------:R-:W-:Y:S05]  /*2f90*/  BSYNC B1 ;  /* 0x0000000000017941 */ /* 0x000fea0003800000 */
.L_x_1763:
        /* <DEDUP_REMOVED lines=16> */
.L_x_1766:
        /* <DEDUP_REMOVED lines=11> */
.L_x_1768:
[----:B------:R-:W-:Y:S05]  /*3150*/  BSYNC B1 ;  /* 0x0000000000017941 */ /* 0x000fea0003800000 */
.L_x_1767:
[----:B------:R-:W-:Y:S02]  /*3160*/  IADD3 R87, R87, 0x80, RZ ;  /* 0x0000008057577810 */ /* 0x000fe40007ffe0ff */
[----:B------:R-:W-:Y:S02]  /*3170*/  IADD3 R5, R5, 0x80, RZ ;  /* 0x0000008005057810 */ /* 0x000fe40007ffe0ff */
.L_x_1753:
[----:B------:R-:W-:Y:S05]  /*3180*/  BSYNC B0 ;  /* 0x0000000000007941 */ /* 0x000fea0003800000 */
.L_x_1752:
        /* <DEDUP_REMOVED lines=12> */
.L_x_1772:
        /* <DEDUP_REMOVED lines=9> */
.L_x_1773:
[----:B------:R-:W-:Y:S05]  /*32e0*/  BSYNC B1 ;  /* 0x0000000000017941 */ /* 0x000fea0003800000 */
.L_x_1771:
        /* <DEDUP_REMOVED lines=17> */
.L_x_1775:
[----:B------:R-:W-:Y:S01]  /*3400*/  FFMA.FTZ R72, R126, R77, R76 ;  /* 0x0000004d7e487223 */ /* 0x000fe2000001004c */
[----:B------:R-:W-:-:S03]  /*3410*/  @P4 SHF.R.U64 R74, R102, 0x10, R103 ;  /* 0x00000010664a4819 */ /* 0x000fc60000001267 */
[----:B------:R-:W-:Y:S02]  /*3420*/  FADD.FTZ R73, R131, -R72 ;  /* 0x8000004883497221 */ /* 0x000fe40000010000 */
[----:B------:R-:W-:Y:S02]  /*3430*/  @P4 HADD2.F32 R74, -RZ, R74.H0_H0 ;  /* 0x2000004aff4a4230 */ /* 0x000fe40000004100 */
[----:B------:R-:W-:-:S04]  /*3440*/  FMUL.FTZ R73, R6, R73 ;  /* 0x0000004906497220 */ /* 0x000fc80000410000 */
[----:B------:R-:W-:Y:S02]  /*3450*/  @P4 FADD.FTZ R73, R73, R74 ;  /* 0x0000004a49494221 */ /* 0x000fe40000010000 */
.L_x_1776:
[----:B------:R-:W-:Y:S05]  /*3460*/  BSYNC B1 ;  /* 0x0000000000017941 */ /* 0x000fea0003800000 */
.L_x_1774:
        /* <DEDUP_REMOVED lines=14> */
.L_x_1778:
[----:B------:R-:W-:Y:S01]  /*3550*/  FFMA.FTZ R73, R129, R77, R76 ;  /* 0x0000004d81497223 */ /* 0x000fe2000001004c */
[----:B------:R-:W-:-:S03]  /*3560*/  @P4 HADD2.F32 R72, -RZ, R103.H0_H0 ;  /* 0x20000067ff484230 */ /* 0x000fc60000004100 */
[----:B------:R-:W-:-:S04]  /*3570*/  FADD.FTZ R73, R130, -R73 ;  /* 0x8000004982497221 */ /* 0x000fc80000010000 */
[----:B------:R-:W-:-:S04]  /*3580*/  FMUL.FTZ R73, R6, R73 ;  /* 0x0000004906497220 */ /* 0x000fc80000410000 */
[----:B------:R-:W-:Y:S02]  /*3590*/  @P4 FADD.FTZ R73, R73, R72 ;  /* 0x0000004849494221 */ /* 0x000fe40000010000 */
.L_x_1779:
[----:B------:R-:W-:Y:S05]  /*35a0*/  BSYNC B1 ;  /* 0x0000000000017941 */ /* 0x000fea0003800000 */
.L_x_1777:
        /* <DEDUP_REMOVED lines=15> */
.L_x_1781:
[----:B------:R-:W-:Y:S01]  /*36a0*/  FFMA.FTZ R72, R132, R77, R76 ;  /* 0x0000004d84487223 */ /* 0x000fe2000001004c */
[----:B------:R-:W-:-:S03]  /*36b0*/  @P4 SHF.R.U32.HI R74, RZ, 0x10, R103 ;  /* 0x00000010ff4a4819 */ /* 0x000fc60000011667 */
[----:B------:R-:W-:Y:S02]  /*36c0*/  FADD.FTZ R73, R133, -R72 ;  /* 0x8000004885497221 */ /* 0x000fe40000010000 */
[----:B------:R-:W-:Y:S02]  /*36d0*/  @P4 HADD2.F32 R74, -RZ, R74.H0_H0 ;  /* 0x2000004aff4a4230 */ /* 0x000fe40000004100 */
[----:B------:R-:W-:-:S04]  /*36e0*/  FMUL.FTZ R73, R6, R73 ;  /* 0x0000004906497220 */ /* 0x000fc80000410000 */
[----:B------:R-:W-:Y:S02]  /*36f0*/  @P4 FADD.FTZ R73, R73, R74 ;  /* 0x0000004a49494221 */ /* 0x000fe40000010000 */
.L_x_1782:
[----:B------:R-:W-:Y:S05]  /*3700*/  BSYNC B1 ;  /* 0x0000000000017941 */ /* 0x000fea0003800000 */
.L_x_1780:
        /* <DEDUP_REMOVED lines=16> */
.L_x_1783:
        /* <DEDUP_REMOVED lines=11> */
.L_x_1785:
[----:B------:R-:W-:Y:S05]  /*38c0*/  BSYNC B1 ;  /* 0x0000000000017941 */ /* 0x000fea0003800000 */
.L_x_1784:
[----:B------:R-:W-:Y:S02]  /*38d0*/  IADD3 R87, R87, 0x80, RZ ;  /* 0x0000008057577810 */ /* 0x000fe40007ffe0ff */
[----:B------:R-:W-:Y:S02]  /*38e0*/  IADD3 R5, R5, 0x80, RZ ;  /* 0x0000008005057810 */ /* 0x000fe40007ffe0ff */
.L_x_1770:
[----:B------:R-:W-:Y:S05]  /*38f0*/  BSYNC B0 ;  /* 0x0000000000007941 */ /* 0x000fea0003800000 */
.L_x_1769:
        /* <DEDUP_REMOVED lines=12> */
.L_x_1789:
        /* <DEDUP_REMOVED lines=9> */
.L_x_1790:
[----:B------:R-:W-:Y:S05]  /*3a50*/  BSYNC B1 ;  /* 0x0000000000017941 */ /* 0x000fea0003800000 */
.L_x_1788:
        /* <DEDUP_REMOVED lines=17> */
.L_x_1792:
[----:B------:R-:W-:Y:S01]  /*3b70*/  FFMA.FTZ R72, R134, R77, R76 ;  /* 0x0000004d86487223 */ /* 0x000fe2000001004c */
[----:B------:R-:W-:-:S03]  /*3b80*/  @P4 SHF.R.U64 R74, R108, 0x10, R109 ;  /* 0x000000106c4a4819 */ /* 0x000fc6000000126d */
[----:B------:R-:W-:Y:S02]  /*3b90*/  FADD.FTZ R73, R139, -R72 ;  /* 0x800000488b497221 */ /* 0x000fe40000010000 */
[----:B------:R-:W-:Y:S02]  /*3ba0*/  @P4 HADD2.F32 R74, -RZ, R74.H0_H0 ;  /* 0x2000004aff4a4230 */ /* 0x000fe40000004100 */
[----:B------:R-:W-:-:S04]  /*3bb0*/  FMUL.FTZ R73, R6, R73 ;  /* 0x0000004906497220 */ /* 0x000fc80000410000 */
[----:B------:R-:W-:Y:S02]  /*3bc0*/  @P4 FADD.FTZ R73, R73, R74 ;  /* 0x0000004a49494221 */ /* 0x000fe40000010000 */
.L_x_1793:
[----:B------:R-:W-:Y:S05]  /*3bd0*/  BSYNC B1 ;  /* 0x0000000000017941 */ /* 0x000fea0003800000 */
.L_x_1791:
        /* <DEDUP_REMOVED lines=14> */
.L_x_1795:
[----:B------:R-:W-:Y:S01]  /*3cc0*/  FFMA.FTZ R73, R137, R77, R76 ;  /* 0x0000004d89497223 */ /* 0x000fe2000001004c */
[----:B------:R-:W-:-:S03]  /*3cd0*/  @P4 HADD2.F32 R72, -RZ, R109.H0_H0 ;  /* 0x2000006dff484230 */ /* 0x000fc60000004100 */
[----:B------:R-:W-:-:S04]  /*3ce0*/  FADD.FTZ R73, R138, -R73 ;  /* 0x800000498a497221 */ /* 0x000fc80000010000 */
[----:B------:R-:W-:-:S04]  /*3cf0*/  FMUL.FTZ R73, R6, R73 ;  /* 0x0000004906497220 */ /* 0x000fc80000410000 */
[----:B------:R-:W-:Y:S02]  /*3d00*/  @P4 FADD.FTZ R73, R73, R72 ;  /* 0x0000004849494221 */ /* 0x000fe40000010000 */
.L_x_1796:
[----:B------:R-:W-:Y:S05]  /*3d10*/  BSYNC B1 ;  /* 0x0000000000017941 */ /* 0x000fea0003800000 */
.L_x_1794:
        /* <DEDUP_REMOVED lines=15> */
.L_x_1798:
[----:B------:R-:W-:Y:S01]  /*3e10*/  FFMA.FTZ R72, R140, R77, R76 ;  /* 0x0000004d8c487223 */ /* 0x000fe2000001004c */
[----:B------:R-:W-:-:S03]  /*3e20*/  @P4 SHF.R.U32.HI R74, RZ, 0x10, R109 ;  /* 0x00000010ff4a4819 */ /* 0x000fc6000001166d */
[----:B------:R-:W-:Y:S02]  /*3e30*/  FADD.FTZ R73, R141, -R72 ;  /* 0x800000488d497221 */ /* 0x000fe40000010000 */
[----:B------:R-:W-:Y:S02]  /*3e40*/  @P4 HADD2.F32 R74, -RZ, R74.H0_H0 ;  /* 0x2000004aff4a4230 */ /* 0x000fe40000004100 */
[----:B------:R-:W-:-:S04]  /*3e50*/  FMUL.FTZ R73, R6, R73 ;  /* 0x0000004906497220 */ /* 0x000fc80000410000 */
[----:B------:R-:W-:Y:S02]  /*3e60*/  @P4 FADD.FTZ R73, R73, R74 ;  /* 0x0000004a49494221 */ /* 0x000fe40000010000 */
.L_x_1799:
[----:B------:R-:W-:Y:S05]  /*3e70*/  BSYNC B1 ;  /* 0x0000000000017941 */ /* 0x000fea0003800000 */
.L_x_1797:
        /* <DEDUP_REMOVED lines=16> */
.L_x_1800:
        /* <DEDUP_REMOVED lines=11> */
.L_x_1802:
[----:B------:R-:W-:Y:S05]  /*4030*/  BSYNC B1 ;  /* 0x0000000000017941 */ /* 0x000fea0003800000 */
.L_x_1801:
[----:B------:R-:W-:Y:S02]  /*4040*/  IADD3 R87, R87, 0x80, RZ ;  /* 0x0000008057577810 */ /* 0x000fe40007ffe0ff */
[----:B------:R-:W-:Y:S02]  /*4050*/  IADD3 R5, R5, 0x80, RZ ;  /* 0x0000008005057810 */ /* 0x000fe40007ffe0ff */
.L_x_1787:
[----:B------:R-:W-:Y:S05]  /*4060*/  BSYNC B0 ;  /* 0x0000000000007941 */ /* 0x000fea0003800000 */
.L_x_1786:
        /* <DEDUP_REMOVED lines=13> */
.L_x_1806:
        /* <DEDUP_REMOVED lines=9> */
.L_x_1807:
[----:B------:R-:W-:Y:S05]  /*41d0*/  BSYNC B1 ;  /* 0x0000000000017941 */ /* 0x000fea0003800000 */
.L_x_1805:
        /* <DEDUP_REMOVED lines=17> */
.L_x_1809:
[----:B------:R-:W-:Y:S01]  /*42f0*/  FFMA.FTZ R72, R96, R77, R76 ;  /* 0x0000004d60487223 */ /* 0x000fe2000001004c */
[----:B------:R-:W-:-:S03]  /*4300*/  @P4 SHF.R.U64 R74, R110, 0x10, R111 ;  /* 0x000000106e4a4819 */ /* 0x000fc6000000126f */
[----:B------:R-:W-:Y:S02]  /*4310*/  FADD.FTZ R73, R99, -R72 ;  /* 0x8000004863497221 */ /* 0x000fe40000010000 */
[----:B------:R-:W-:Y:S02]  /*4320*/  @P4 HADD2.F32 R74, -RZ, R74.H0_H0 ;  /* 0x2000004aff4a4230 */ /* 0x000fe40000004100 */
[----:B------:R-:W-:-:S04]  /*4330*/  FMUL.FTZ R73, R6, R73 ;  /* 0x0000004906497220 */ /* 0x000fc80000410000 */
[----:B------:R-:W-:Y:S02]  /*4340*/  @P4 FADD.FTZ R73, R73, R74 ;  /* 0x0000004a49494221 */ /* 0x000fe40000010000 */
.L_x_1810:
[----:B------:R-:W-:Y:S05]  /*4350*/  BSYNC B1 ;  /* 0x0000000000017941 */ /* 0x000fea0003800000 */
.L_x_1808:
        /* <DEDUP_REMOVED lines=14> */
.L_x_1812:
[----:B------:R-:W-:Y:S01]  /*4440*/  FFMA.FTZ R73, R101, R77, R76 ;  /* 0x0000004d65497223 */ /* 0x000fe2000001004c */
[----:B------:R-:W-:-:S03]  /*4450*/  @P4 HADD2.F32 R72, -RZ, R111.H0_H0 ;  /* 0x2000006fff484230 */ /* 0x000fc60000004100 */
[----:B------:R-:W-:-:S04]  /*4460*/  FADD.FTZ R73, R100, -R73 ;  /* 0x8000004964497221 */ /* 0x000fc80000010000 */
[----:B------:R-:W-:-:S04]  /*4470*/  FMUL.FTZ R73, R6, R73 ;  /* 0x0000004906497220 */ /* 0x000fc80000410000 */
[----:B------:R-:W-:Y:S02]  /*4480*/  @P4 FADD.FTZ R73, R73, R72 ;  /* 0x0000004849494221 */ /* 0x000fe40000010000 */
.L_x_1813:
[----:B------:R-:W-:Y:S05]  /*4490*/  BSYNC B1 ;  /* 0x0000000000017941 */ /* 0x000fea0003800000 */
.L_x_1811:
        /* <DEDUP_REMOVED lines=15> */
.L_x_1815:
[----:B------:R-:W-:Y:S01]  /*4590*/  FFMA.FTZ R77, R113, R77, R76 ;  /* 0x0000004d714d7223 */ /* 0x000fe2000001004c */
[----:B------:R-:W-:-:S03]  /*45a0*/  @P4 SHF.R.U32.HI R72, RZ, 0x10, R111 ;  /* 0x00000010ff484819 */ /* 0x000fc6000001166f */
[----:B------:R-:W-:Y:S02]  /*45b0*/  FADD.FTZ R77, R112, -R77 ;  /* 0x8000004d704d7221 */ /* 0x000fe40000010000 */
[----:B------:R-:W-:Y:S02]  /*45c0*/  @P4 HADD2.F32 R73, -RZ, R72.H0_H0 ;  /* 0x20000048ff494230 */ /* 0x000fe40000004100 */
[----:B------:R-:W-:-:S04]  /*45d0*/  FMUL.FTZ R6, R6, R77 ;  /* 0x0000004d06067220 */ /* 0x000fc80000410000 */
[----:B------:R-:W-:Y:S02]  /*45e0*/  @P4 FADD.FTZ R6, R6, R73 ;  /* 0x0000004906064221 */ /* 0x000fe40000010000 */
.L_x_1816:
[----:B------:R-:W-:Y:S05]  /*45f0*/  BSYNC B1 ;  /* 0x0000000000017941 */ /* 0x000fea0003800000 */
.L_x_1814:
        /* <DEDUP_REMOVED lines=16> */
.L_x_1817:
        /* <DEDUP_REMOVED lines=10> */
.L_x_1804:
[----:B------:R-:W-:Y:S05]  /*47a0*/  BSYNC B0 ;  /* 0x0000000000007941 */ /* 0x000fea0003800000 */
.L_x_1803:
[----:B------:R-:W-:Y:S02]  /*47b0*/  IADD3 R29, R29, c[0x0][0x160], RZ ;  /* 0x000058001d1d7a10 */ /* 0x000fe40007ffe0ff */
[----:B------:R-:W-:Y:S02]  /*47c0*/  LOP3.LUT P3, RZ, R7, 0xff, RZ, 0xc0, !PT ;  /* 0x000000ff07ff7812 */ /* 0x000fe4000786c0ff */
[----:B------:R-:W-:Y:S02]  /*47d0*/  ISETP.GE.AND P2, PT, R29, c[0x0][0x164], PT ;  /* 0x000059001d007a0c */ /* 0x000fe40003f46270 */
[----:B------:R-:W-:-:S11]  /*47e0*/  SEL R7, RZ, 0x1, P3 ;  /* 0x00000001ff077807 */ /* 0x000fd60001800000 */
[----:B0----5:R-:W-:Y:S01]  /*47f0*/  @P2 CALL.REL.NOINC `(.L_x_1713) ;  /* 0x0000001000002944 */ /* 0x021fe20003c00000 */
[----:B------:R-:W-:Y:S05]  /*4800*/  BRA `(.L_x_1818) ;  /* 0xffffbe6000007947 */ /* 0x000fea000383ffff */
.L_x_1713:
        /* <DEDUP_REMOVED lines=40> */
.L_x_1733:
[----:B------:R-:W-:Y:S01]  /*4a90*/  HFMA2.MMA R144, -RZ, RZ, 0, 1.847743988037109375e-06 ;  /* 0x0000001fff907435 */ /* 0x000fe200000001ff */
[----:B------:R-:W-:Y:S01]  /*4aa0*/  MOV R78, R143 ;  /* 0x0000008f004e7202 */ /* 0x000fe20000000f00 */
[----:B------:R-:W-:Y:S01]  /*4ab0*/  IMAD.MOV.U32 R145, RZ, RZ, 0x10 ;  /* 0x00000010ff917424 */ /* 0x000fe200078e00ff */
[----:B------:R-:W-:Y:S01]  /*4ac0*/  MOV R72, 0x4af0 ;  /* 0x00004af000487802 */ /* 0x000fe20000000f00 */
[----:B------:R-:W-:-:S02]  /*4ad0*/  IMAD.MOV.U32 R147, RZ, RZ, -0x1 ;  /* 0xffffffffff937424 */ /* 0x000fc400078e00ff */
[----:B-----5:R-:W-:Y:S05]  /*4ae0*/  CALL.REL.NOINC `($__internal_31_$__cuda_sm70_shflsync_down_p) ;  /* 0x0000046000007944 */ /* 0x020fea0003c00000 */
[----:B-1----:R-:W-:Y:S01]  /*4af0*/  MOV R76, R78 ;  /* 0x0000004e004c7202 */ /* 0x002fe20000000f00 */
[----:B0-----:R-:W-:Y:S05]  /*4b00*/  BRA `(.L_x_1819) ;  /* 0xffffd49000007947 */ /* 0x001fea000383ffff */
.L_x_1734:
[----:B------:R-:W-:Y:S01]  /*4b10*/  HFMA2.MMA R145, -RZ, RZ, 0, 9.5367431640625e-07 ;  /* 0x00000010ff917435 */ /* 0x000fe200000001ff */
[----:B------:R-:W-:Y:S01]  /*4b20*/  IMAD.MOV.U32 R78, RZ, RZ, R115 ;  /* 0x000000ffff4e7224 */ /* 0x000fe200078e0073 */
[----:B------:R-:W-:Y:S01]  /*4b30*/  MOV R147, 0xffffffff ;  /* 0xffffffff00937802 */ /* 0x000fe20000000f00 */
[----:B------:R-:W-:Y:S01]  /*4b40*/  IMAD.MOV.U32 R144, RZ, RZ, 0x1f ;  /* 0x0000001fff907424 */ /* 0x000fe200078e00ff */
[----:B------:R-:W-:-:S02]  /*4b50*/  MOV R72, 0x4b70 ;  /* 0x00004b7000487802 */ /* 0x000fc40000000f00 */
[----:B01---5:R-:W-:Y:S05]  /*4b60*/  CALL.REL.NOINC `($__internal_31_$__cuda_sm70_shflsync_down_p) ;  /* 0x000003e000007944 */ /* 0x023fea0003c00000 */
[----:B------:R-:W-:Y:S01]  /*4b70*/  FADD.FTZ R76, R76, R143 ;  /* 0x0000008f4c4c7221 */ /* 0x000fe20000010000 */
[----:B0-----:R-:W-:Y:S01]  /*4b80*/  HFMA2.MMA R144, -RZ, RZ, 0, 1.847743988037109375e-06 ;  /* 0x0000001fff907435 */ /* 0x001fe200000001ff */
[----:B-1----:R-:W-:Y:S01]  /*4b90*/  FADD.FTZ R115, R115, R78 ;  /* 0x0000004e73737221 */ /* 0x002fe20000010000 */
[----:B------:R-:W-:Y:S01]  /*4ba0*/  MOV R72, 0x4bf0 ;  /* 0x00004bf000487802 */ /* 0x000fe20000000f00 */
[----:B------:R-:W-:Y:S01]  /*4bb0*/  IMAD.MOV.U32 R145, RZ, RZ, 0x8 ;  /* 0x00000008ff917424 */ /* 0x000fe200078e00ff */
[----:B------:R-:W-:Y:S01]  /*4bc0*/  MOV R78, R76 ;  /* 0x0000004c004e7202 */ /* 0x000fe20000000f00 */
[----:B------:R-:W-:-:S02]  /*4bd0*/  IMAD.MOV.U32 R147, RZ, RZ, -0x1 ;  /* 0xffffffffff937424 */ /* 0x000fc400078e00ff */
[----:B------:R-:W-:Y:S05]  /*4be0*/  CALL.REL.NOINC `($__internal_31_$__cuda_sm70_shflsync_down_p) ;  /* 0x0000036000007944 */ /* 0x000fea0003c00000 */
[----:B0-----:R-:W-:Y:S01]  /*4bf0*/  HFMA2.MMA R144, -RZ, RZ, 0, 1.847743988037109375e-06 ;  /* 0x0000001fff907435 */ /* 0x001fe200000001ff */
[----:B-1----:R-:W-:Y:S01]  /*4c00*/  IMAD.MOV.U32 R75, RZ, RZ, R78 ;  /* 0x000000ffff4b7224 */ /* 0x002fe200078e004e */
[----:B------:R-:W-:Y:S01]  /*4c10*/  MOV R78, R115 ;  /* 0x00000073004e7202 */ /* 0x000fe20000000f00 */
[----:B------:R-:W-:Y:S01]  /*4c20*/  IMAD.MOV.U32 R145, RZ, RZ, 0x8 ;  /* 0x00000008ff917424 */ /* 0x000fe200078e00ff */
[----:B------:R-:W-:Y:S01]  /*4c30*/  MOV R72, 0x4c60 ;  /* 0x00004c6000487802 */ /* 0x000fe20000000f00 */
[----:B------:R-:W-:-:S02]  /*4c40*/  IMAD.MOV.U32 R147, RZ, RZ, -0x1 ;  /* 0xffffffffff937424 */ /* 0x000fc400078e00ff */
[----:B------:R-:W-:Y:S05]  /*4c50*/  CALL.REL.NOINC `($__internal_31_$__cuda_sm70_shflsync_down_p) ;  /* 0x000002f000007944 */ /* 0x000fea0003c00000 */
[----:B------:R-:W-:Y:S01]  /*4c60*/  FADD.FTZ R76, R75, R76 ;  /* 0x0000004c4b4c7221 */ /* 0x000fe20000010000 */
[----:B0-----:R-:W-:Y:S01]  /*4c70*/  MOV R145, 0x4 ;  /* 0x0000000400917802 */ /* 0x001fe20000000f00 */
[----:B-1----:R-:W-:Y:S01]  /*4c80*/  FADD.FTZ R115, R115, R78 ;  /* 0x0000004e73737221 */ /* 0x002fe20000010000 */
[----:B------:R-:W-:Y:S01]  /*4c90*/  MOV R147, 0xffffffff ;  /* 0xffffffff00937802 */ /* 0x000fe20000000f00 */
[----:B------:R-:W-:Y:S01]  /*4ca0*/  IMAD.MOV.U32 R144, RZ, RZ, 0x1f ;  /* 0x0000001fff907424 */ /* 0x000fe200078e00ff */
[----:B------:R-:W-:Y:S01]  /*4cb0*/  MOV R72, 0x4ce0 ;  /* 0x00004ce000487802 */ /* 0x000fe20000000f00 */
[----:B------:R-:W-:-:S02]  /*4cc0*/  IMAD.MOV.U32 R78, RZ, RZ, R76 ;  /* 0x000000ffff4e7224 */ /* 0x000fc400078e004c */
[----:B------:R-:W-:Y:S05]  /*4cd0*/  CALL.REL.NOINC `($__internal_31_$__cuda_sm70_shflsync_down_p) ;  /* 0x0000027000007944 */ /* 0x000fea0003c00000 */
[----:B0-----:R-:W-:Y:S01]  /*4ce0*/  HFMA2.MMA R145, -RZ, RZ, 0, 2.384185791015625e-07 ;  /* 0x00000004ff917435 */ /* 0x001fe200000001ff */
[----:B-1----:R-:W-:Y:S01]  /*4cf0*/  MOV R75, R78 ;  /* 0x0000004e004b7202 */ /* 0x002fe20000000f00 */
[----:B------:R-:W-:Y:S01]  /*4d00*/  IMAD.MOV.U32 R78, RZ, RZ, R115 ;  /* 0x000000ffff4e7224 */ /* 0x000fe200078e0073 */
[----:B------:R-:W-:Y:S01]  /*4d10*/  MOV R147, 0xffffffff ;  /* 0xffffffff00937802 */ /* 0x000fe20000000f00 */
[----:B------:R-:W-:Y:S01]  /*4d20*/  IMAD.MOV.U32 R144, RZ, RZ, 0x1f ;  /* 0x0000001fff907424 */ /* 0x000fe200078e00ff */
[----:B------:R-:W-:-:S02]  /*4d30*/  MOV R72, 0x4d50 ;  /* 0x00004d5000487802 */ /* 0x000fc40000000f00 */
[----:B------:R-:W-:Y:S05]  /*4d40*/  CALL.REL.NOINC `($__internal_31_$__cuda_sm70_shflsync_down_p) ;  /* 0x0000020000007944 */ /* 0x000fea0003c00000 */
        /* <DEDUP_REMOVED lines=23> */
[----:B0-----:R-:W-:Y:S01]  /*4ec0*/  HFMA2.MMA R145, -RZ, RZ, 0, 5.9604644775390625e-08 ;  /* 0x00000001ff917435 */ /* 0x001fe200000001ff */
[----:B-1----:R-:W-:Y:S01]  /*4ed0*/  MOV R114, R78 ;  /* 0x0000004e00727202 */ /* 0x002fe20000000f00 */
[----:B------:R-:W-:Y:S01]  /*4ee0*/  IMAD.MOV.U32 R78, RZ, RZ, R79 ;  /* 0x000000ffff4e7224 */ /* 0x000fe200078e004f */
[----:B------:R-:W-:Y:S01]  /*4ef0*/  MOV R147, 0xffffffff ;  /* 0xffffffff00937802 */ /* 0x000fe20000000f00 */
[----:B------:R-:W-:Y:S01]  /*4f00*/  IMAD.MOV.U32 R144, RZ, RZ, 0x1f ;  /* 0x0000001fff907424 */ /* 0x000fe200078e00ff */
[----:B------:R-:W-:-:S02]  /*4f10*/  MOV R72, 0x4f30 ;  /* 0x00004f3000487802 */ /* 0x000fc40000000f00 */
[----:B------:R-:W-:Y:S05]  /*4f20*/  CALL.REL.NOINC `($__internal_31_$__cuda_sm70_shflsync_down_p) ;  /* 0x0000002000007944 */ /* 0x000fea0003c00000 */
[----:B-1----:R-:W-:Y:S01]  /*4f30*/  IMAD.MOV.U32 R72, RZ, RZ, R78 ;  /* 0x000000ffff487224 */ /* 0x002fe200078e004e */
[----:B0-----:R-:W-:Y:S05]  /*4f40*/  BRA `(.L_x_1820) ;  /* 0xffffd17000007947 */ /* 0x001fea000383ffff */
        .weak           $__internal_31_$__cuda_sm70_shflsync_down_p
        .type           $__internal_31_$__cuda_sm70_shflsync_down_p,@function
        .size           $__internal_31_$__cuda_sm70_shflsync_down_p,(.L_x_9775 - $__internal_31_$__cuda_sm70_shflsync_down_p)
$__internal_31_$__cuda_sm70_shflsync_down_p:
[----:B------:R-:W-:Y:S01]  /*4f50*/  HFMA2.MMA R73, -RZ, RZ, 0, 0 ;  /* 0x00000000ff497435 */ /* 0x000fe200000001ff */
[----:B------:R-:W-:Y:S04]  /*4f60*/  WARPSYNC R147 ;  /* 0x0000009300007348 */ /* 0x000fe80003800000 */
[----:B------:R0:W1:Y:S01]  /*4f70*/  SHFL.DOWN PT, R78, R78, R145, R144 ;  /* 0x080000914e4e7389 */ /* 0x00006200000e0090 */
[----:B------:R-:W-:Y:S05]  /*4f80*/  RET.REL.NODEC R72 `(_ZN10layer_norm13ln_bwd_kernelINS_13Kernel_traitsI6__halfS2_S2_S2_fjLj2560ELj1ELj1ELj4ELj8ENS_18Kernel_traits_baseILj2560ES2_S2_S2_S2_fjLj128EEEEELb1ELb0ELb1ELb0EEEvNS_9BwdParamsE) ;  /* 0xffffb07048007950 */ /* 0x000fea0003c3ffff */
.L_x_1821:
        /* <DEDUP_REMOVED lines=15> */
.L_x_9775:


//--------------------- .text._ZN10layer_norm22ln_bwd_finalize_kernelINS_22Kernel_traits_finalizeILj2560E6__halfS2_S2_S2_fjLb0ELj1024ELj4ENS_18Kernel_traits_baseILj2560ES2_S2_S2_S2_fjLj1024EEEEELb0ELb1EEEvNS_9BwdParamsE --------------------------
	.section	.text._ZN10layer_norm22ln_bwd_finalize_kernelINS_22Kernel_traits_finalizeILj2560E6__halfS2_S2_S2_fjLb0ELj1024ELj4ENS_18Kernel_traits_baseILj2560ES2_S2_S2_S2_fjLj1024EEEEELb0ELb1EEEvNS_9BwdParamsE,"ax",@progbits
	.sectioninfo	@"SHI_REGISTERS=32"
	.align	128
        .global         _ZN10layer_norm22ln_bwd_finalize_kernelINS_22Kernel_traits_finalizeILj2560E6__halfS2_S2_S2_fjLb0ELj1024ELj4ENS_18Kernel_traits_baseILj2560ES2_S2_S2_S2_fjLj1024EEEEELb0ELb1EEEvNS_9BwdParamsE
        .type           _ZN10layer_norm22ln_bwd_finalize_kernelINS_22Kernel_traits_finalizeILj2560E6__halfS2_S2_S2_fjLb0ELj1024ELj4ENS_18Kernel_traits_baseILj2560ES2_S2_S2_S2_fjLj1024EEEEELb0ELb1EEEvNS_9BwdParamsE,@function
        .size           _ZN10layer_norm22ln_bwd_finalize_kernelINS_22Kernel_traits_finalizeILj2560E6__halfS2_S2_S2_fjLb0ELj1024ELj4ENS_18Kernel_traits_baseILj2560ES2_S2_S2_S2_fjLj1024EEEEELb0ELb1EEEvNS_9BwdParamsE,(.L_x_9776 - _ZN10layer_norm22ln_bwd_finalize_kernelINS_22Kernel_traits_finalizeILj2560E6__halfS2_S2_S2_fjLb0ELj1024ELj4ENS_18Kernel_traits_baseILj2560ES2_S2_S2_S2_fjLj1024EEEEELb0ELb1EEEvNS_9BwdParamsE)
        .other          _ZN10layer_norm22ln_bwd_finalize_kernelINS_22Kernel_traits_finalizeILj2560E6__halfS2_S2_S2_fjLb0ELj1024ELj4ENS_18Kernel_traits_baseILj2560ES2_S2_S2_S2_fjLj1024EEEEELb0ELb1EEEvNS_9BwdParamsE,@"STO_CUDA_ENTRY STV_DEFAULT"
_ZN10layer_norm22ln_bwd_finalize_kernelINS_22Kernel_traits_finalizeILj2560E6__halfS2_S2_S2_fjLb0ELj1024ELj4ENS_18Kernel_traits_baseILj2560ES2_S2_S2_S2_fjLj1024EEEEELb0ELb1EEEvNS_9BwdParamsE:
.text._ZN10layer_norm22ln_bwd_finalize_kernelINS_22Kernel_traits_finalizeILj2560E6__halfS2_S2_S2_fjLb0ELj1024ELj4ENS_18Kernel_traits_baseILj2560ES2_S2_S2_S2_fjLj1024EEEEELb0ELb1EEEvNS_9BwdParamsE:
        /* <DEDUP_REMOVED lines=19> */
.L_x_1834:
        /* <DEDUP_REMOVED lines=27> */
.L_x_1826:
        /* <DEDUP_REMOVED lines=35> */
.L_x_1825:
[----:B------:R-:W-:Y:S05]  /*0510*/  BSYNC B1 ;  /* 0x0000000000017941 */ /* 0x000fea0003800000 */
.L_x_1824:
        /* <DEDUP_REMOVED lines=23> */
.L_x_1828:
[----:B------:R-:W-:Y:S05]  /*0690*/  BSYNC B1 ;  /* 0x0000000000017941 */ /* 0x000fea0003800000 */
.L_x_1827:
        /* <DEDUP_REMOVED lines=10> */
.L_x_1823:
[----:B------:R-:W-:Y:S05]  /*0740*/  BSYNC B0 ;  /* 0x0000000000007941 */ /* 0x000fea0003800000 */
.L_x_1822:
        /* <DEDUP_REMOVED lines=11> */
.L_x_1835:
        /* <DEDUP_REMOVED lines=18> */
.L_x_1836:
[----:B------:R-:W-:Y:S01]  /*0920*/  @!P1 SHF.R.U32.HI R2, RZ, 0x3, R0 ;  /* 0x00000003ff029819 */ /* 0x000fe20000011600 */
[----:B---3--:R-:W-:Y:S02]  /*0930*/  FADD.FTZ R5, R5, R10 ;  /* 0x0000000a05057221 */ /* 0x008fe40000010000 */
[----:B--2---:R-:W-:Y:S01]  /*0940*/  FADD.FTZ R7, R7, R4 ;  /* 0x0000000407077221 */ /* 0x004fe20000010000 */
[----:B------:R-:W-:-:S05]  /*0950*/  @!P1 LOP3.LUT R2, R2, 0x1ffffffc, RZ, 0xc0, !PT ;  /* 0x1ffffffc02029812 */ /* 0x000fca00078ec0ff */
[----:B------:R2:W-:Y:S04]  /*0960*/  @!P1 STS [R2+0x2000], R5 ;  /* 0x0020000502009388 */ /* 0x0005e80000000800 */
[----:B------:R2:W-:Y:S02]  /*0970*/  @!P1 STS [R2+0x2080], R7 ;  /* 0x0020800702009388 */ /* 0x0005e40000000800 */
.L_x_1829:
[----:B0-----:R-:W-:Y:S01]  /*0980*/  WARPSYNC 0xffffffff ;  /* 0xffffffff00007948 */ /* 0x001fe20003800000 */
[----:B------:R-:W-:Y:S06]  /*0990*/  BAR.SYNC.DEFER_BLOCKING 0x0 ;  /* 0x0000000000007b1d */ /* 0x000fec0000010000 */
[----:B------:R-:W-:Y:S01]  /*09a0*/  BSSY B0, `(.L_x_1832) ;  /* 0x000000b000007945 */ /* 0x000fe20003800000 */
[----:B------:R-:W-:Y:S05]  /*09b0*/  @!P0 BRA `(.L_x_1833) ;  /* 0x0000009000008947 */ /* 0x000fea0003800000 */
[----:B--2---:R-:W0:Y:S01]  /*09c0*/  LDS.64 R2, [R16.X8+0x2000] ;  /* 0x0020000010027984 */ /* 0x004e220000008a00 */
[----:B------:R-:W-:-:S03]  /*09d0*/  HFMA2.MMA R6, -RZ, RZ, 0, 2.384185791015625e-07 ;  /* 0x00000004ff067435 */ /* 0x000fc600000001ff */
[----:B-1----:R-:W1:Y:S01]  /*09e0*/  LDS.64 R4, [R16.X8+0x2080] ;  /* 0x0020800010047984 */ /* 0x002e620000008a00 */
[----:B0-----:R-:W-:-:S06]  /*09f0*/  F2FP.PACK_AB R7, R3, R2 ;  /* 0x000000020307723e */ /* 0x001fcc00000000ff */
[----:B------:R-:W-:Y:S01]  /*0a00*/  IMAD.WIDE.U32 R2, R19, R6, c[0x0][0x268] ;  /* 0x00009a0013027625 */ /* 0x000fe200078e0006 */
[----:B-1----:R-:W-:-:S03]  /*0a10*/  F2FP.PACK_AB R9, R5, R4 ;  /* 0x000000040509723e */ /* 0x002fc600000000ff */
[----:B------:R-:W-:Y:S01]  /*0a20*/  IMAD.WIDE.U32 R4, R19, R6, c[0x0][0x260] ;  /* 0x0000980013047625 */ /* 0x000fe200078e0006 */
[----:B------:R0:W-:Y:S04]  /*0a30*/  STG.E [R2.64], R7 ;  /* 0x0000000702007986 */ /* 0x0001e8000c101904 */
[----:B------:R0:W-:Y:S02]  /*0a40*/  STG.E [R4.64], R9 ;  /* 0x0000000904007986 */ /* 0x0001e4000c101904 */
.L_x_1833:
[----:B------:R-:W-:Y:S05]  /*0a50*/  BSYNC B0 ;  /* 0x0000000000007941 */ /* 0x000fea0003800000 */
.L_x_1832:
[C---:B------:R-:W-:Y:S02]  /*0a60*/  ISETP.GT.U32.AND P1, PT, R18.reuse, -0xa01, PT ;  /* 0xfffff5ff1200780c */ /* 0x040fe40003f24070 */
[----:B------:R-:W-:Y:S02]  /*0a70*/  IADD3 R18, R18, 0xa00, RZ ;  /* 0x00000a0012127810 */ /* 0x000fe40007ffe0ff */
[----:B------:R-:W-:-:S09]  /*0a80*/  IADD3 R19, R19, 0x500, RZ ;  /* 0x0000050013137810 */ /* 0x000fd20007ffe0ff */
[----:B012---:R-:W-:Y:S05]  /*0a90*/  @P1 BRA `(.L_x_1834) ;  /* 0xfffff69000001947 */ /* 0x007fea000383ffff */
[----:B------:R-:W-:Y:S05]  /*0aa0*/  EXIT ;  /* 0x000000000000794d */ /* 0x000fea0003800000 */
.L_x_1830:
[----:B--2---:R-:W-:Y:S01]  /*0ab0*/  IMAD.MOV.U32 R10, RZ, RZ, R4 ;  /* 0x000000ffff0a7224 */ /* 0x004fe200078e0004 */
[----:B------:R-:W-:Y:S01]  /*0ac0*/  MOV R9, 0x1 ;  /* 0x0000000100097802 */ /* 0x000fe20000000f00 */
[----:B------:R-:W-:Y:S01]  /*0ad0*/  IMAD.MOV.U32 R6, RZ, RZ, 0x1f ;  /* 0x0000001fff067424 */ /* 0x000fe200078e00ff */
[----:B------:R-:W-:Y:S02]  /*0ae0*/  MOV R11, 0xffffffff ;  /* 0xffffffff000b7802 */ /* 0x000fe40000000f00 */
[----:B------:R-:W-:Y:S02]  /*0af0*/  MOV R2, 0xb10 ;  /* 0x00000b1000027802 */ /* 0x000fe40000000f00 */
[----:B01----:R-:W-:Y:S05]  /*0b00*/  CALL.REL.NOINC `($__internal_32_$__cuda_sm70_shflsync_bfly_p) ;  /* 0x000003c000007944 */ /* 0x003fea0003c00000 */
[----:B-1----:R-:W-:Y:S01]  /*0b10*/  IMAD.MOV.U32 R3, RZ, RZ, R6 ;  /* 0x000000ffff037224 */ /* 0x002fe200078e0006 */
[----:B0-----:R-:W-:Y:S05]  /*0b20*/  BRA `(.L_x_1835) ;  /* 0xfffffcd000007947 */ /* 0x001fea000383ffff */
.L_x_1831:
[----:B------:R-:W-:Y:S01]  /*0b30*/  HFMA2.MMA R6, -RZ, RZ, 0, 1.847743988037109375e-06 ;  /* 0x0000001fff067435 */ /* 0x000fe200000001ff */
[----:B------:R-:W-:Y:S01]  /*0b40*/  MOV R10, R13 ;  /* 0x0000000d000a7202 */ /* 0x000fe20000000f00 */
[----:B------:R-:W-:Y:S01]  /*0b50*/  IMAD.MOV.U32 R9, RZ, RZ, 0x2 ;  /* 0x00000002ff097424 */ /* 0x000fe200078e00ff */
[----:B------:R-:W-:Y:S01]  /*0b60*/  MOV R2, 0xb90 ;  /* 0x00000b9000027802 */ /* 0x000fe20000000f00 */
[----:B------:R-:W-:-:S02]  /*0b70*/  IMAD.MOV.U32 R11, RZ, RZ, -0x1 ;  /* 0xffffffffff0b7424 */ /* 0x000fc400078e00ff */
[----:B012---:R-:W-:Y:S05]  /*0b80*/  CALL.REL.NOINC `($__internal_32_$__cuda_sm70_shflsync_bfly_p) ;  /* 0x0000034000007944 */ /* 0x007fea0003c00000 */
[----:B01----:R-:W-:Y:S01]  /*0b90*/  FADD.FTZ R10, R13, R6 ;  /* 0x000000060d0a7221 */ /* 0x003fe20000010000 */
[----:B------:R-:W-:Y:S01]  /*0ba0*/  HFMA2.MMA R6, -RZ, RZ, 0, 1.847743988037109375e-06 ;  /* 0x0000001fff067435 */ /* 0x000fe200000001ff */
[----:B------:R-:W-:Y:S01]  /*0bb0*/  MOV R9, 0x4 ;  /* 0x0000000400097802 */ /* 0x000fe20000000f00 */
[----:B------:R-:W-:Y:S01]  /*0bc0*/  IMAD.MOV.U32 R11, RZ, RZ, -0x1 ;  /* 0xffffffffff0b7424 */ /* 0x000fe200078e00ff */
[----:B------:R-:W-:-:S03]  /*0bd0*/  MOV R2, 0xbf0 ;  /* 0x00000bf000027802 */ /* 0x000fc60000000f00 */
[----:B------:R-:W-:Y:S05]  /*0be0*/  CALL.REL.NOINC `($__internal_32_$__cuda_sm70_shflsync_bfly_p) ;  /* 0x000002e000007944 */ /* 0x000fea0003c00000 */
[----:B01----:R-:W-:Y:S01]  /*0bf0*/  FADD.FTZ R10, R10, R6 ;  /* 0x000000060a0a7221 */ /* 0x003fe20000010000 */
[----:B------:R-:W-:Y:S01]  /*0c00*/  HFMA2.MMA R6, -RZ, RZ, 0, 1.847743988037109375e-06 ;  /* 0x0000001fff067435 */ /* 0x000fe200000001ff */
[----:B------:R-:W-:Y:S01]  /*0c10*/  MOV R9, 0x8 ;  /* 0x0000000800097802 */ /* 0x000fe20000000f00 */
[----:B------:R-:W-:Y:S01]  /*0c20*/  IMAD.MOV.U32 R11, RZ, RZ, -0x1 ;  /* 0xffffffffff0b7424 */ /* 0x000fe200078e00ff */
[----:B------:R-:W-:-:S03]  /*0c30*/  MOV R2, 0xc50 ;  /* 0x00000c5000027802 */ /* 0x000fc60000000f00 */
[----:B------:R-:W-:Y:S05]  /*0c40*/  CALL.REL.NOINC `($__internal_32_$__cuda_sm70_shflsync_bfly_p) ;  /* 0x0000028000007944 */ /* 0x000fea0003c00000 */
[----:B-1----:R-:W-:Y:S01]  /*0c50*/  FADD.FTZ R4, R10, R6 ;  /* 0x000000060a047221 */ /* 0x002fe20000010000 */
[----:B------:R-:W-:Y:S01]  /*0c60*/  HFMA2.MMA R6, -RZ, RZ, 0, 1.847743988037109375e-06 ;  /* 0x0000001fff067435 */ /* 0x000fe200000001ff */
[----:B0-----:R-:W-:Y:S01]  /*0c70*/  MOV R9, 0x10 ;  /* 0x0000001000097802 */ /* 0x001fe20000000f00 */
[----:B------:R-:W-:Y:S01]  /*0c80*/  IMAD.MOV.U32 R11, RZ, RZ, -0x1 ;  /* 0xffffffffff0b7424 */ /* 0x000fe200078e00ff */
[----:B------:R-:W-:-:S02]  /*0c90*/  MOV R2, 0xcc0 ;  /* 0x00000cc000027802 */ /* 0x000fc40000000f00 */
[----:B------:R-:W-:Y:S02]  /*0ca0*/  MOV R10, R4 ;  /* 0x00000004000a7202 */ /* 0x000fe40000000f00 */
[----:B------:R-:W-:Y:S05]  /*0cb0*/  CALL.REL.NOINC `($__internal_32_$__cuda_sm70_shflsync_bfly_p) ;  /* 0x0000021000007944 */ /* 0x000fea0003c00000 */
[----:B0-----:R-:W-:Y:S01]  /*0cc0*/  HFMA2.MMA R9, -RZ, RZ, 0, 5.9604644775390625e-08 ;  /* 0x00000001ff097435 */ /* 0x001fe200000001ff */
[----:B-1----:R-:W-:Y:S01]  /*0cd0*/  MOV R7, R6 ;  /* 0x0000000600077202 */ /* 0x002fe20000000f00 */
[----:B------:R-:W-:Y:S01]  /*0ce0*/  IMAD.MOV.U32 R10, RZ, RZ, R5 ;  /* 0x000000ffff0a7224 */ /* 0x000fe200078e0005 */
[----:B------:R-:W-:Y:S01]  /*0cf0*/  MOV R6, 0x1f ;  /* 0x0000001f00067802 */ /* 0x000fe20000000f00 */
[----:B------:R-:W-:Y:S01]  /*0d00*/  IMAD.MOV.U32 R11, RZ, RZ, -0x1 ;  /* 0xffffffffff0b7424 */ /* 0x000fe200078e00ff */
[----:B------:R-:W-:Y:S02]  /*0d10*/  MOV R2, 0xd30 ;  /* 0x00000d3000027802 */ /* 0x000fe40000000f00 */
[----:B------:R-:W-:Y:S05]  /*0d20*/  CALL.REL.NOINC `($__internal_32_$__cuda_sm70_shflsync_bfly_p) ;  /* 0x000001a000007944 */ /* 0x000fea0003c00000 */
[----:B0-----:R-:W-:Y:S01]  /*0d30*/  HFMA2.MMA R9, -RZ, RZ, 0, 1.1920928955078125e-07 ;  /* 0x00000002ff097435 */ /* 0x001fe200000001ff */
[----:B-1----:R-:W-:Y:S01]  /*0d40*/  FADD.FTZ R10, R5, R6 ;  /* 0x00000006050a7221 */ /* 0x002fe20000010000 */
[----:B------:R-:W-:Y:S01]  /*0d50*/  MOV R6, 0x1f ;  /* 0x0000001f00067802 */ /* 0x000fe20000000f00 */
[----:B------:R-:W-:Y:S01]  /*0d60*/  IMAD.MOV.U32 R11, RZ, RZ, -0x1 ;  /* 0xffffffffff0b7424 */ /* 0x000fe200078e00ff */
[----:B------:R-:W-:Y:S02]  /*0d70*/  MOV R2, 0xd90 ;  /* 0x00000d9000027802 */ /* 0x000fe40000000f00 */
[----:B------:R-:W-:Y:S05]  /*0d80*/  CALL.REL.NOINC `($__internal_32_$__cuda_sm70_shflsync_bfly_p) ;  /* 0x0000014000007944 */ /* 0x000fea0003c00000 */
[----:B0-----:R-:W-:Y:S01]  /*0d90*/  HFMA2.MMA R9, -RZ, RZ, 0, 2.384185791015625e-07 ;  /* 0x00000004ff097435 */ /* 0x001fe200000001ff */
[----:B-1----:R-:W-:Y:S01]  /*0da0*/  FADD.FTZ R10, R10, R6 ;  /* 0x000000060a0a7221 */ /* 0x002fe20000010000 */
[----:B------:R-:W-:Y:S01]  /*0db0*/  MOV R6, 0x1f ;  /* 0x0000001f00067802 */ /* 0x000fe20000000f00 */
[----:B------:R-:W-:Y:S01]  /*0dc0*/  IMAD.MOV.U32 R11, RZ, RZ, -0x1 ;  /* 0xffffffffff0b7424 */ /* 0x000fe200078e00ff */
[----:B------:R-:W-:-:S02]  /*0dd0*/  MOV R2, 0xdf0 ;  /* 0x00000df000027802 */ /* 0x000fc40000000f00 */
[----:B------:R-:W-:Y:S05]  /*0de0*/  CALL.REL.NOINC `($__internal_32_$__cuda_sm70_shflsync_bfly_p) ;  /* 0x000000e000007944 */ /* 0x000fea0003c00000 */
[----:B0-----:R-:W-:Y:S01]  /*0df0*/  HFMA2.MMA R9, -RZ, RZ, 0, 4.76837158203125e-07 ;  /* 0x00000008ff097435 */ /* 0x001fe200000001ff */
[----:B-1----:R-:W-:Y:S01]  /*0e00*/  FADD.FTZ R10, R10, R6 ;  /* 0x000000060a0a7221 */ /* 0x002fe20000010000 */
[----:B------:R-:W-:Y:S01]  /*0e10*/  MOV R6, 0x1f ;  /* 0x0000001f00067802 */ /* 0x000fe20000000f00 */
[----:B------:R-:W-:Y:S01]  /*0e20*/  IMAD.MOV.U32 R11, RZ, RZ, -0x1 ;  /* 0xffffffffff0b7424 */ /* 0x000fe200078e00ff */
[----:B------:R-:W-:-:S02]  /*0e30*/  MOV R2, 0xe50 ;  /* 0x00000e5000027802 */ /* 0x000fc40000000f00 */
[----:B------:R-:W-:Y:S05]  /*0e40*/  CALL.REL.NOINC `($__internal_32_$__cuda_sm70_shflsync_bfly_p) ;  /* 0x0000008000007944 */ /* 0x000fea0003c00000 */
[----:B0-----:R-:W-:Y:S01]  /*0e50*/  HFMA2.MMA R9, -RZ, RZ, 0, 9.5367431640625e-07 ;  /* 0x00000010ff097435 */ /* 0x001fe200000001ff */
[----:B-1----:R-:W-:Y:S01]  /*0e60*/  FADD.FTZ R10, R10, R6 ;  /* 0x000000060a0a7221 */ /* 0x002fe20000010000 */
[----:B------:R-:W-:Y:S01]  /*0e70*/  MOV R6, 0x1f ;  /* 0x0000001f00067802 */ /* 0x000fe20000000f00 */
[----:B------:R-:W-:Y:S01]  /*0e80*/  IMAD.MOV.U32 R11, RZ, RZ, -0x1 ;  /* 0xffffffffff0b7424 */ /* 0x000fe200078e00ff */
[----:B------:R-:W-:-:S02]  /*0e90*/  MOV R2, 0xeb0 ;  /* 0x00000eb000027802 */ /* 0x000fc40000000f00 */
[----:B------:R-:W-:Y:S05]  /*0ea0*/  CALL.REL.NOINC `($__internal_32_$__cuda_sm70_shflsync_bfly_p) ;  /* 0x0000002000007944 */ /* 0x000fea0003c00000 */
[----:B-1----:R-:W-:Y:S01]  /*0eb0*/  MOV R5, R6 ;  /* 0x0000000600057202 */ /* 0x002fe20000000f00 */
[----:B0-----:R-:W-:Y:S05]  /*0ec0*/  BRA `(.L_x_1836) ;  /* 0xfffffa5000007947 */ /* 0x001fea000383ffff */
        .weak           $__internal_32_$__cuda_sm70_shflsync_bfly_p
        .type           $__internal_32_$__cuda_sm70_shflsync_bfly_p,@function
        .size           $__internal_32_$__cuda_sm70_shflsync_bfly_p,(.L_x_9776 - $__internal_32_$__cuda_sm70_shflsync_bfly_p)
$__internal_32_$__cuda_sm70_shflsync_bfly_p:
[----:B------:R-:W-:Y:S01]  /*0ed0*/  HFMA2.MMA R3, -RZ, RZ, 0, 0 ;  /* 0x00000000ff037435 */ /* 0x000fe200000001ff */
[----:B------:R-:W-:Y:S04]  /*0ee0*/  WARPSYNC R11 ;  /* 0x0000000b00007348 */ /* 0x000fe80003800000 */
[----:B------:R0:W1:Y:S01]  /*0ef0*/  SHFL.BFLY PT, R6, R10, R9, R6 ;  /* 0x0c0000090a067389 */ /* 0x00006200000e0006 */
[----:B------:R-:W-:Y:S05]  /*0f00*/  RET.REL.NODEC R2 `(_ZN10layer_norm22ln_bwd_finalize_kernelINS_22Kernel_traits_finalizeILj2560E6__halfS2_S2_S2_fjLb0ELj1024ELj4ENS_18Kernel_traits_baseILj2560ES2_S2_S2_S2_fjLj1024EEEEELb0ELb1EEEvNS_9BwdParamsE) ;  /* 0xfffff0f002007950 */ /* 0x000fea0003c3ffff */
.L_x_1837:
        /* <DEDUP_REMOVED lines=15> */
.L_x_9776:


//--------------------- .text._ZN10layer_norm13ln_bwd_kernelINS_13Kernel_traitsI6__halfS2_S2_S2_fjLj2560ELj1ELj1ELj4ELj8ENS_18Kernel_traits_baseILj2560ES2_S2_S2_S2_fjLj128EEEEELb1ELb0ELb1ELb1EEEvNS_9BwdParamsE --------------------------
	.section	.text._ZN10layer_norm13ln_bwd_kernelINS_13Kernel_traitsI6__halfS2_S2_S2_fjLj2560ELj1ELj1ELj4ELj8ENS_18Kernel_traits_baseILj2560ES2_S2_S2_S2_fjLj128EEEEELb1ELb0ELb1ELb1EEEvNS_9BwdParamsE,"ax",@progbits
	.sectioninfo	@"SHI_REGISTERS=159"
	.align	128
        .global         _ZN10layer_norm13ln_bwd_kernelINS_13Kernel_traitsI6__halfS2_S2_S2_fjLj2560ELj1ELj1ELj4ELj8ENS_18Kernel_traits_baseILj2560ES2_S2_S2_S2_fjLj128EEEEELb1ELb0ELb1ELb1EEEvNS_9BwdParamsE
        .type           _ZN10layer_norm13ln_bwd_kernelINS_13Kernel_traitsI6__halfS2_S2_S2_fjLj2560ELj1ELj1ELj4ELj8ENS_18Kernel_traits_baseILj2560ES2_S2_S2_S2_fjLj128EEEEELb1ELb0ELb1ELb1EEEvNS_9BwdParamsE,@function
        .size           _ZN10layer_norm13ln_bwd_kernelINS_13Kernel_traitsI6__halfS2_S2_S2_fjLj2560ELj1ELj1ELj4ELj8ENS_18Kernel_traits_baseILj2560ES2_S2_S2_S2_fjLj128EEEEELb1ELb0ELb1ELb1EEEvNS_9BwdParamsE,(.L_x_9777 - _ZN10layer_norm13ln_bwd_kernelINS_13Kernel_traitsI6__halfS2_S2_S2_fjLj2560ELj1ELj1ELj4ELj8ENS_18Kernel_traits_baseILj2560ES2_S2_S2_S2_fjLj128EEEEELb1ELb0ELb1ELb1EEEvNS_9BwdParamsE)
        .other          _ZN10layer_norm13ln_bwd_kernelINS_13Kernel_traitsI6__halfS2_S2_S2_fjLj2560ELj1ELj1ELj4ELj8ENS_18Kernel_traits_baseILj2560ES2_S2_S2_S2_fjLj128EEEEELb1ELb0ELb1ELb1EEEvNS_9BwdParamsE,@"STO_CUDA_ENTRY STV_DEFAULT"
_ZN10layer_norm13ln_bwd_kernelINS_13Kernel_traitsI6__halfS2_S2_S2_fjLj2560ELj1ELj1ELj4ELj8ENS_18Kernel_traits_baseILj2560ES2_S2_S2_S2_fjLj128EEEEELb1ELb0ELb1ELb1EEEvNS_9BwdParamsE:
.text._ZN10layer_norm13ln_bwd_kernelINS_13Kernel_traitsI6__halfS2_S2_S2_fjLj2560ELj1ELj1ELj4ELj8ENS_18Kernel_traits_baseILj2560ES2_S2_S2_S2_fjLj128EEEEELb1ELb0ELb1ELb1EEEvNS_9BwdParamsE:
        /* <DEDUP_REMOVED lines=28> */
.L_x_1838:
        /* <DEDUP_REMOVED lines=61> */
.L_x_1920:
[----:B------:R-:W-:-:S10]  /*0590*/  HFMA2.MMA R115, -RZ, RZ, 0, 2.384185791015625e-07 ;  /* 0x00000004ff737435 */ /* 0x000fd400000001ff */
[----:B------:R-:W-:-:S05]  /*05a0*/  IMAD.WIDE R28, R2, R115, c[0x0][0x1d8] ;  /* 0x00007600021c7625 */ /* 0x000fca00078e0273 */
[----:B------:R0:W2:Y:S01]  /*05b0*/  LDG.E R109, [R28.64] ;  /* 0x000000041c6d7981 */ /* 0x0000a2000c1e1900 */
[----:B------:R-:W-:Y:S01]  /*05c0*/  IMAD R26, R2, c[0x0][0x168], RZ ;  /* 0x00005a00021a7a24 */ /* 0x000fe200078e02ff */
[----:B------:R-:W-:Y:S01]  /*05d0*/  LOP3.LUT R108, R0, 0x7f, RZ, 0xc0, !PT ;  /* 0x0000007f006c7812 */ /* 0x000fe200078ec0ff */
[----:B------:R-:W-:-:S03]  /*05e0*/  IMAD.WIDE R74, R2, R115, c[0x0][0x1a8] ;  /* 0x00006a00024a7625 */ /* 0x000fc600078e0273 */
[----:B------:R-:W-:Y:S01]  /*05f0*/  SHF.R.S32.HI R27, RZ, 0x1f, R26 ;  /* 0x0000001fff1b7819 */ /* 0x000fe2000001141a */
[----:B------:R-:W-:Y:S01]  /*0600*/  IMAD.WIDE R72, R2, R115, c[0x0][0x1d0] ;  /* 0x0000740002487625 */ /* 0x000fe200078e0273 */
[----:B------:R-:W-:Y:S01]  /*0610*/  MOV R122, 0x8 ;  /* 0x00000008007a7802 */ /* 0x000fe20000000f00 */
[----:B------:R-:W-:Y:S01]  /*0620*/  BSSY B0, `(.L_x_1840) ;  /* 0x0000140000007945 */ /* 0x000fe20003800000 */
[----:B------:R-:W-:Y:S01]  /*0630*/  LEA.HI R27, R27, R26, RZ, 0x2 ;  /* 0x0000001a1b1b7211 */ /* 0x000fe200078f10ff */
[----:B------:R1:W5:Y:S03]  /*0640*/  LDG.E R25, [R74.64] ;  /* 0x000000044a197981 */ /* 0x000366000c1e1900 */
[----:B------:R-:W-:Y:S01]  /*0650*/  LEA.HI.SX32 R26, R27, R108, 0x1e ;  /* 0x0000006c1b1a7211 */ /* 0x000fe200078ff2ff */
[----:B------:R3:W5:Y:S03]  /*0660*/  LDG.E R149, [R72.64] ;  /* 0x0000000448957981 */ /* 0x000766000c1e1900 */
[C---:B------:R-:W-:Y:S01]  /*0670*/  IADD3 R27, R26.reuse, 0x80, RZ ;  /* 0x000000801a1b7810 */ /* 0x040fe20007ffe0ff */
[C---:B------:R-:W-:Y:S01]  /*0680*/  IMAD.WIDE.U32 R78, R26.reuse, R122, c[0x0][0x218] ;  /* 0x000086001a4e7625 */ /* 0x040fe200078e007a */
[----:B0-----:R-:W-:-:S02]  /*0690*/  IADD3 R28, R26, 0x100, RZ ;  /* 0x000001001a1c7810 */ /* 0x001fc40007ffe0ff */
[----:B------:R-:W-:Y:S01]  /*06a0*/  IADD3 R29, R26, 0x180, RZ ;  /* 0x000001801a1d7810 */ /* 0x000fe20007ffe0ff */
[----:B------:R-:W-:-:S04]  /*06b0*/  IMAD.WIDE.U32 R76, R27, R122, c[0x0][0x218] ;  /* 0x000086001b4c7625 */ /* 0x000fc800078e007a */
[----:B-1----:R-:W-:-:S04]  /*06c0*/  IMAD.WIDE.U32 R74, R28, R122, c[0x0][0x218] ;  /* 0x000086001c4a7625 */ /* 0x002fc800078e007a */
[----:B---3--:R-:W-:Y:S01]  /*06d0*/  IMAD.WIDE.U32 R72, R29, R122, c[0x0][0x218] ;  /* 0x000086001d487625 */ /* 0x008fe200078e007a */
[----:B--2---:R-:W-:-:S13]  /*06e0*/  ISETP.GT.AND P1, PT, R109, RZ, PT ;  /* 0x000000ff6d00720c */ /* 0x004fda0003f24270 */
[----:B------:R-:W-:Y:S05]  /*06f0*/  @P1 BRA `(.L_x_1841) ;  /* 0x0000021000001947 */ /* 0x000fea0003800000 */
[----:B-----5:R-:W-:Y:S02]  /*0700*/  ISETP.GE.AND P2, PT, R149, 0x1, PT ;  /* 0x000000019500780c */ /* 0x020fe40003f46270 */
[----:B------:R-:W-:Y:S02]  /*0710*/  ISETP.NE.U32.AND P0, PT, RZ, c[0x0][0x218], PT ;  /* 0x00008600ff007a0c */ /* 0x000fe40003f05070 */
[----:B------:R-:W-:Y:S02]  /*0720*/  MOV R110, RZ ;  /* 0x000000ff006e7202 */ /* 0x000fe40000000f00 */
        /* <DEDUP_REMOVED lines=26> */
[----:B-1----:R-:W-:-:S03]  /*08d0*/  IMAD.MOV.U32 R121, RZ, RZ, RZ ;  /* 0x000000ffff797224 */ /* 0x002fc600078e00ff */
[----:B------:R1:W5:Y:S02]  /*08e0*/  LDG.E R148, [R108.64] ;  /* 0x000000046c947981 */ /* 0x000364000c1e1900 */
[----:B-1----:R-:W-:Y:S01]  /*08f0*/  MOV R108, RZ ;  /* 0x000000ff006c7202 */ /* 0x002fe20000000f00 */
[----:B------:R-:W-:Y:S05]  /*0900*/  BRA `(.L_x_1842) ;  /* 0x0000111000007947 */ /* 0x000fea0003800000 */
.L_x_1841:
        /* <DEDUP_REMOVED lines=11> */
[----:B------:R-:W2:Y:S02]  /*09c0*/  LDG.E.64 R96, [R96.64] ;  /* 0x0000000460607981 */ /* 0x000ea4000c1e1b00 */
[C---:B------:R-:W-:Y:S01]  /*09d0*/  IMAD.WIDE.U32 R84, R26.reuse, R122, c[0x0][0x188] ;  /* 0x000062001a547625 */ /* 0x040fe200078e007a */
[----:B------:R-:W-:Y:S01]  /*09e0*/  IADD3 R123, R26, 0x200, RZ ;  /* 0x000002001a7b7810 */ /* 0x000fe20007ffe0ff */
[----:B------:R-:W3:Y:S02]  /*09f0*/  LDG.E.64 R30, [R30.64] ;  /* 0x000000041e1e7981 */ /* 0x000ee4000c1e1b00 */
[----:B------:R-:W-:-:S02]  /*0a00*/  IMAD.WIDE R124, R2, R115, c[0x0][0x1a0] ;  /* 0x00006800027c7625 */ /* 0x000fc400078e0273 */
[----:B------:R-:W4:Y:S02]  /*0a10*/  LDG.E.64 R84, [R84.64] ;  /* 0x0000000454547981 */ /* 0x000f24000c1e1b00 */
[-C--:B------:R-:W-:Y:S02]  /*0a20*/  IMAD.WIDE.U32 R80, R81, R122.reuse, c[0x0][0x208] ;  /* 0x0000820051507625 */ /* 0x080fe400078e007a */
[----:B------:R-:W2:Y:S02]  /*0a30*/  LDG.E R124, [R124.64] ;  /* 0x000000047c7c7981 */ /* 0x000ea4000c1e1900 */
[-C--:B------:R-:W-:Y:S02]  /*0a40*/  IMAD.WIDE.U32 R88, R28, R122.reuse, c[0x0][0x188] ;  /* 0x000062001c587625 */ /* 0x080fe400078e007a */
[----:B------:R-:W2:Y:S02]  /*0a50*/  LDG.E.64 R80, [R80.64] ;  /* 0x0000000450507981 */ /* 0x000ea4000c1e1b00 */
        /* <DEDUP_REMOVED lines=8> */
[----:B------:R-:W-:Y:S02]  /*0ae0*/  IMAD.WIDE.U32 R94, R95, R122, c[0x0][0x208] ;  /* 0x000082005f5e7625 */ /* 0x000fe400078e007a */
[----:B------:R-:W2:Y:S04]  /*0af0*/  LDG.E.64 R92, [R92.64] ;  /* 0x000000045c5c7981 */ /* 0x000ea8000c1e1b00 */
[----:B------:R-:W2:Y:S01]  /*0b00*/  LDG.E.64 R94, [R94.64] ;  /* 0x000000045e5e7981 */ /* 0x000ea2000c1e1b00 */
[----:B-----5:R-:W-:Y:S02]  /*0b10*/  ISETP.GE.AND P2, PT, R149, 0x1, PT ;  /* 0x000000019500780c */ /* 0x020fe40003f46270 */
[----:B------:R-:W-:-:S11]  /*0b20*/  ISETP.NE.U32.AND P0, PT, RZ, c[0x0][0x218], PT ;  /* 0x00008600ff007a0c */ /* 0x000fd60003f05070 */
[----:B------:R-:W-:-:S05]  /*0b30*/  @P2 IADD3 R109, R149, -0x1, RZ ;  /* 0xffffffff956d2810 */ /* 0x000fca0007ffe0ff */
[----:B------:R-:W-:Y:S01]  /*0b40*/  @P2 IMAD R109, R109, c[0x0][0x168], RZ ;  /* 0x00005a006d6d2a24 */ /* 0x000fe200078e02ff */
[----:B------:R-:W-:-:S04]  /*0b50*/  ISETP.NE.AND.EX P0, PT, RZ, c[0x0][0x21c], PT, P0 ;  /* 0x00008700ff007a0c */ /* 0x000fc80003f05300 */
[----:B------:R-:W-:-:S04]  /*0b60*/  @P2 SHF.R.S32.HI R110, RZ, 0x1f, R109 ;  /* 0x0000001fff6e2819 */ /* 0x000fc8000001146d */
[----:B------:R-:W-:Y:S02]  /*0b70*/  @P2 LEA.HI R109, R110, R109, RZ, 0x2 ;  /* 0x0000006d6e6d2211 */ /* 0x000fe400078f10ff */
[----:B------:R-:W-:Y:S02]  /*0b80*/  MOV R120, RZ ;  /* 0x000000ff00787202 */ /* 0x000fe40000000f00 */
[----:B------:R-:W-:Y:S01]  /*0b90*/  @P2 LEA.HI.SX32 R120, R109, R108, 0x1e ;  /* 0x0000006c6d782211 */ /* 0x000fe200078ff2ff */
[----:B------:R0:W5:Y:S03]  /*0ba0*/  @P0 LDG.E.64 R98, [R78.64] ;  /* 0x000000044e620981 */ /* 0x000166000c1e1b00 */
[C---:B------:R-:W-:Y:S01]  /*0bb0*/  IADD3 R108, R120.reuse, 0x80, RZ ;  /* 0x00000080786c7810 */ /* 0x040fe20007ffe0ff */
[----:B------:R1:W5:Y:S01]  /*0bc0*/  @P0 LDG.E.64 R100, [R76.64] ;  /* 0x000000044c640981 */ /* 0x000362000c1e1b00 */
[----:B------:R-:W-:-:S02]  /*0bd0*/  IADD3 R110, R120, 0x100, RZ ;  /* 0x00000100786e7810 */ /* 0x000fc40007ffe0ff */
[C---:B------:R-:W-:Y:S01]  /*0be0*/  IADD3 R112, R120.reuse, 0x180, RZ ;  /* 0x0000018078707810 */ /* 0x040fe20007ffe0ff */
[----:B------:R3:W5:Y:S01]  /*0bf0*/  @P0 LDG.E.64 R102, [R74.64] ;  /* 0x000000044a660981 */ /* 0x000762000c1e1b00 */
[C---:B------:R-:W-:Y:S01]  /*0c00*/  IADD3 R114, R120.reuse, 0x200, RZ ;  /* 0x0000020078727810 */ /* 0x040fe20007ffe0ff */
[-C--:B------:R-:W-:Y:S02]  /*0c10*/  IMAD.WIDE.U32 R120, R120, R115.reuse, c[0x0][0x190] ;  /* 0x0000640078787625 */ /* 0x080fe400078e0073 */
[----:B------:R0:W5:Y:S02]  /*0c20*/  @P0 LDG.E.64 R104, [R72.64] ;  /* 0x0000000448680981 */ /* 0x000164000c1e1b00 */
[-C--:B------:R-:W-:Y:S02]  /*0c30*/  IMAD.WIDE.U32 R108, R108, R115.reuse, c[0x0][0x190] ;  /* 0x000064006c6c7625 */ /* 0x080fe400078e0073 */
[----:B------:R0:W5:Y:S02]  /*0c40*/  LDG.E R120, [R120.64] ;  /* 0x0000000478787981 */ /* 0x000164000c1e1900 */
[----:B------:R-:W-:-:S02]  /*0c50*/  IMAD.WIDE.U32 R110, R110, R115, c[0x0][0x190] ;  /* 0x000064006e6e7625 */ /* 0x000fc400078e0073 */
[----:B------:R0:W5:Y:S02]  /*0c60*/  LDG.E R148, [R108.64] ;  /* 0x000000046c947981 */ /* 0x000164000c1e1900 */
[-C--:B------:R-:W-:Y:S02]  /*0c70*/  IMAD.WIDE.U32 R112, R112, R115.reuse, c[0x0][0x190] ;  /* 0x0000640070707625 */ /* 0x080fe400078e0073 */
[----:B------:R0:W5:Y:S02]  /*0c80*/  LDG.E R110, [R110.64] ;  /* 0x000000046e6e7981 */ /* 0x000164000c1e1900 */
[----:B------:R-:W-:Y:S02]  /*0c90*/  @P0 IMAD.WIDE.U32 R122, R123, R122, c[0x0][0x218] ;  /* 0x000086007b7a0625 */ /* 0x000fe400078e007a */
[----:B------:R0:W5:Y:S02]  /*0ca0*/  LDG.E R112, [R112.64] ;  /* 0x0000000470707981 */ /* 0x000164000c1e1900 */
[----:B------:R-:W-:-:S02]  /*0cb0*/  IMAD.WIDE.U32 R114, R114, R115, c[0x0][0x190] ;  /* 0x0000640072727625 */ /* 0x000fc400078e0073 */
[----:B------:R0:W5:Y:S01]  /*0cc0*/  @P0 LDG.E.64 R106, [R122.64] ;  /* 0x000000047a6a0981 */ /* 0x000162000c1e1b00 */
[----:B------:R-:W-:-:S03]  /*0cd0*/  ISETP.NE.AND P0, PT, R13, RZ, PT ;  /* 0x000000ff0d00720c */ /* 0x000fc60003f05270 */
[----:B------:R0:W5:Y:S01]  /*0ce0*/  LDG.E R114, [R114.64] ;  /* 0x0000000472727981 */ /* 0x000162000c1e1900 */
[----:B---3--:R-:W-:Y:S01]  /*0cf0*/  MOV R74, R30 ;  /* 0x0000001e004a7202 */ /* 0x008fe20000000f00 */
[--C-:B0-----:R-:W-:Y:S01]  /*0d00*/  IMAD.MOV.U32 R79, RZ, RZ, R31.reuse ;  /* 0x000000ffff4f7224 */ /* 0x101fe200078e001f */
[--C-:B------:R-:W-:Y:S02]  /*0d10*/  SHF.R.U64 R73, R30, 0x10, R31.reuse ;  /* 0x000000101e497819 */ /* 0x100fe4000000121f */
[----:B------:R-:W-:Y:S02]  /*0d20*/  SHF.R.U32.HI R115, RZ, 0x10, R31 ;  /* 0x00000010ff737819 */ /* 0x000fe4000001161f */
[--C-:B----4-:R-:W-:Y:S02]  /*0d30*/  SHF.R.U64 R30, R84, 0x10, R85.reuse ;  /* 0x00000010541e7819 */ /* 0x110fe40000001255 */
[----:B------:R-:W-:Y:S01]  /*0d40*/  SHF.R.U32.HI R31, RZ, 0x10, R85 ;  /* 0x00000010ff1f7819 */ /* 0x000fe20000011655 */
[----:B------:R-:W-:Y:S01]  /*0d50*/  HADD2.F32 R85, -RZ, R85.H0_H0 ;  /* 0x20000055ff557230 */ /* 0x000fe20000004100 */
[----:B--2---:R-:W-:-:S02]  /*0d60*/  FSEL R156, R124, RZ, !P0 ;  /* 0x000000ff7c9c7208 */ /* 0x004fc40004000000 */
[--C-:B------:R-:W-:Y:S02]  /*0d70*/  SHF.R.U64 R118, R80, 0x10, R81.reuse ;  /* 0x0000001050767819 */ /* 0x100fe40000001251 */
[----:B------:R-:W-:Y:S02]  /*0d80*/  MOV R111, R81 ;  /* 0x00000051006f7202 */ /* 0x000fe40000000f00 */
[----:B------:R-:W-:Y:S02]  /*0d90*/  SHF.R.U32.HI R121, RZ, 0x10, R81 ;  /* 0x00000010ff797819 */ /* 0x000fe40000011651 */
[----:B------:R-:W-:Y:S02]  /*0da0*/  SHF.R.U64 R126, R88, 0x10, R89 ;  /* 0x00000010587e7819 */ /* 0x000fe40000001259 */
[--C-:B------:R-:W-:Y:S01]  /*0db0*/  SHF.R.U64 R75, R82, 0x10, R83.reuse ;  /* 0x00000010524b7819 */ /* 0x100fe20000001253 */
[--C-:B------:R-:W-:Y:S01]  /*0dc0*/  IMAD.MOV.U32 R72, RZ, RZ, R83.reuse ;  /* 0x000000ffff487224 */ /* 0x100fe200078e0053 */
[----:B-1----:R-:W-:-:S02]  /*0dd0*/  SHF.R.U32.HI R77, RZ, 0x10, R83 ;  /* 0x00000010ff4d7819 */ /* 0x002fc40000011653 */
[--C-:B------:R-:W-:Y:S02]  /*0de0*/  SHF.R.U64 R81, R86, 0x10, R87.reuse ;  /* 0x0000001056517819 */ /* 0x100fe40000001257 */
[----:B------:R-:W-:Y:S02]  /*0df0*/  MOV R113, R82 ;  /* 0x0000005200717202 */ /* 0x000fe40000000f00 */
[----:B------:R-:W-:Y:S01]  /*0e00*/  SHF.R.U32.HI R83, RZ, 0x10, R87 ;  /* 0x00000010ff537819 */ /* 0x000fe20000011657 */
[----:B------:R-:W-:Y:S01]  /*0e10*/  HADD2.F32 R82, -RZ, R90.H0_H0 ;  /* 0x2000005aff527230 */ /* 0x000fe20000004100 */
[----:B------:R-:W-:Y:S01]  /*0e20*/  MOV R119, R96 ;  /* 0x0000006000777202 */ /* 0x000fe20000000f00 */
[--C-:B------:R-:W-:Y:S01]  /*0e30*/  IMAD.MOV.U32 R116, RZ, RZ, R97.reuse ;  /* 0x000000ffff747224 */ /* 0x100fe200078e0061 */
[----:B------:R-:W-:Y:S01]  /*0e40*/  SHF.R.U64 R117, R96, 0x10, R97 ;  /* 0x0000001060757819 */ /* 0x000fe20000001261 */
[----:B------:R-:W-:Y:S01]  /*0e50*/  HADD2.F32 R86, -RZ, R86.H0_H0 ;  /* 0x20000056ff567230 */ /* 0x000fe20000004100 */
[----:B------:R-:W-:Y:S01]  /*0e60*/  MOV R122, R80 ;  /* 0x00000050007a7202 */ /* 0x000fe20000000f00 */
[----:B------:R-:W-:Y:S01]  /*0e70*/  FADD.FTZ R80, -R156, R85 ;  /* 0x000000559c507221 */ /* 0x000fe20000010100 */
[--C-:B------:R-:W-:Y:S01]  /*0e80*/  SHF.R.U64 R125, R90, 0x10, R91.reuse ;  /* 0x000000105a7d7819 */ /* 0x100fe2000000125b */
[----:B------:R-:W-:Y:S01]  /*0e90*/  HADD2.F32 R31, -RZ, R31.H0_H0 ;  /* 0x2000001fff1f7230 */ /* 0x000fe20000004100 */
[----:B------:R-:W-:Y:S01]  /*0ea0*/  SHF.R.U32.HI R123, RZ, 0x10, R91 ;  /* 0x00000010ff7b7819 */ /* 0x000fe2000001165b */
[----:B------:R-:W-:Y:S01]  /*0eb0*/  HADD2.F32 R91, -RZ, R91.H0_H0 ;  /* 0x2000005bff5b7230 */ /* 0x000fe20000004100 */
[----:B------:R-:W-:Y:S01]  /*0ec0*/  SHF.R.U32.HI R96, RZ, 0x10, R97 ;  /* 0x00000010ff607819 */ /* 0x000fe20000011661 */
[----:B------:R-:W-:Y:S01]  /*0ed0*/  HADD2.F32 R88, -RZ, R88.H0_H0 ;  /* 0x20000058ff587230 */ /* 0x000fe20000004100 */
[----:B------:R-:W-:Y:S01]  /*0ee0*/  SHF.R.U32.HI R127, RZ, 0x10, R89 ;  /* 0x00000010ff7f7819 */ /* 0x000fe20000011659 */
[----:B------:R-:W-:Y:S01]  /*0ef0*/  HADD2.F32 R89, -RZ, R89.H0_H0 ;  /* 0x20000059ff597230 */ /* 0x000fe20000004100 */
[----:B------:R-:W-:Y:S01]  /*0f00*/  SHF.R.U64 R97, R92, 0x10, R93 ;  /* 0x000000105c617819 */ /* 0x000fe2000000125d */
[----:B------:R-:W-:-:S02]  /*0f10*/  HADD2.F32 R85, -RZ, R126.H0_H0 ;  /* 0x2000007eff557230 */ /* 0x000fc40000004100 */
[----:B------:R-:W-:Y:S01]  /*0f20*/  HADD2.F32 R81, -RZ, R81.H0_H0 ;  /* 0x20000051ff517230 */ /* 0x000fe20000004100 */
[C---:B------:R-:W-:Y:S01]  /*0f30*/  FADD.FTZ R130, -R156.reuse, R82 ;  /* 0x000000529c827221 */ /* 0x040fe20000010100 */
[----:B------:R-:W-:Y:S02]  /*0f40*/  HADD2.F32 R84, -RZ, R84.H0_H0 ;  /* 0x20000054ff547230 */ /* 0x000fe40000004100 */
[----:B------:R-:W-:Y:S01]  /*0f50*/  HADD2.F32 R83, -RZ, R83.H0_H0 ;  /* 0x20000053ff537230 */ /* 0x000fe20000004100 */
[----:B------:R-:W-:Y:S01]  /*0f60*/  MOV R109, R94 ;  /* 0x0000005e006d7202 */ /* 0x000fe20000000f00 */
[----:B------:R-:W-:Y:S01]  /*0f70*/  FADD.FTZ R86, -R156, R86 ;  /* 0x000000569c567221 */ /* 0x000fe20000010100 */
[----:B------:R-:W-:Y:S01]  /*0f80*/  SHF.R.U64 R108, R94, 0x10, R95 ;  /* 0x000000105e6c7819 */ /* 0x000fe2000000125f */
[C---:B------:R-:W-:Y:S01]  /*0f90*/  FADD.FTZ R134, -R156.reuse, R91 ;  /* 0x0000005b9c867221 */ /* 0x040fe20000010100 */
[----:B------:R-:W-:Y:S01]  /*0fa0*/  MOV R78, R95 ;  /* 0x0000005f004e7202 */ /* 0x000fe20000000f00 */
[C---:B------:R-:W-:Y:S01]  /*0fb0*/  FADD.FTZ R82, -R156.reuse, R31 ;  /* 0x0000001f9c527221 */ /* 0x040fe20000010100 */
[----:B------:R-:W-:Y:S01]  /*0fc0*/  SHF.R.U32.HI R76, RZ, 0x10, R95 ;  /* 0x00000010ff4c7819 */ /* 0x000fe2000001165f */
        /* <DEDUP_REMOVED lines=12> */
[C---:B------:R-:W-:Y:S01]  /*1090*/  FMUL.FTZ R81, R25.reuse, R80 ;  /* 0x0000005019517220 */ /* 0x040fe20000410000 */
[----:B------:R-:W-:Y:S01]  /*10a0*/  HADD2.F32 R123, -RZ, R116.H0_H0 ;  /* 0x20000074ff7b7230 */ /* 0x000fe20000004100 */
[C---:B------:R-:W-:Y:S01]  /*10b0*/  FMUL.FTZ R83, R25.reuse, R86 ;  /* 0x0000005619537220 */ /* 0x040fe20000410000 */
[----:B------:R-:W-:Y:S01]  /*10c0*/  HADD2.F32 R125, -RZ, R96.H0_H0 ;  /* 0x20000060ff7d7230 */ /* 0x000fe20000004100 */
[----:B------:R-:W-:Y:S01]  /*10d0*/  FMUL.FTZ R86, R25, R124 ;  /* 0x0000007c19567220 */ /* 0x000fe20000410000 */
[----:B------:R-:W-:Y:S01]  /*10e0*/  HADD2.F32 R124, -RZ, R117.H0_H0 ;  /* 0x20000075ff7c7230 */ /* 0x000fe20000004100 */
[----:B------:R-:W-:-:S02]  /*10f0*/  FADD.FTZ R152, -R156, R31 ;  /* 0x0000001f9c987221 */ /* 0x000fc40000010100 */
[C---:B------:R-:W-:Y:S02]  /*1100*/  FADD.FTZ R30, -R156.reuse, R30 ;  /* 0x0000001e9c1e7221 */ /* 0x040fe40000010100 */
[----:B------:R-:W-:Y:S02]  /*1110*/  FADD.FTZ R132, -R156, R89 ;  /* 0x000000599c847221 */ /* 0x000fe40000010100 */
[----:B------:R-:W-:Y:S02]  /*1120*/  FMUL.FTZ R31, R25, R84 ;  /* 0x00000054191f7220 */ /* 0x000fe40000410000 */
[----:B------:R-:W-:Y:S02]  /*1130*/  FMUL.FTZ R96, R3, R119 ;  /* 0x0000007703607220 */ /* 0x000fe40000410000 */
[----:B------:R-:W-:Y:S02]  /*1140*/  FADD.FTZ R54, R54, R123 ;  /* 0x0000007b36367221 */ /* 0x000fe40000010000 */
[----:B------:R-:W-:-:S02]  /*1150*/  FFMA.FTZ R34, R81, R123, R34 ;  /* 0x0000007b51227223 */ /* 0x000fc40000010022 */
[----:B------:R-:W-:Y:S01]  /*1160*/  FMUL.FTZ R116, R4, R123 ;  /* 0x0000007b04747220 */ /* 0x000fe20000410000 */
[----:B------:R-:W-:Y:S01]  /*1170*/  HADD2.F32 R123, -RZ, R78.H0_H0 ;  /* 0x2000004eff7b7230 */ /* 0x000fe20000004100 */
[C---:B------:R-:W-:Y:S01]  /*1180*/  FMUL.FTZ R89, R25.reuse, R126 ;  /* 0x0000007e19597220 */ /* 0x040fe20000410000 */
[----:B------:R-:W-:Y:S02]  /*1190*/  HADD2.F32 R126, -RZ, R74.H0_H0 ;  /* 0x2000004aff7e7230 */ /* 0x000fe40000004100 */
[----:B------:R-:W-:Y:S01]  /*11a0*/  HADD2.F32 R78, -RZ, R73.H0_H0 ;  /* 0x20000049ff4e7230 */ /* 0x000fe20000004100 */
[----:B------:R-:W-:Y:S01]  /*11b0*/  FMUL.FTZ R30, R25, R30 ;  /* 0x0000001e191e7220 */ /* 0x000fe20000410000 */
[----:B------:R-:W-:Y:S01]  /*11c0*/  HADD2.F32 R74, -RZ, R75.H0_H0 ;  /* 0x2000004bff4a7230 */ /* 0x000fe20000004100 */
[----:B------:R-:W-:Y:S01]  /*11d0*/  FMUL.FTZ R117, R15, R124 ;  /* 0x0000007c0f757220 */ /* 0x000fe20000410000 */
[----:B------:R-:W-:Y:S01]  /*11e0*/  HADD2.F32 R73, -RZ, R72.H0_H0 ;  /* 0x20000048ff497230 */ /* 0x000fe20000004100 */
[----:B------:R-:W-:-:S02]  /*11f0*/  FADD.FTZ R72, RZ, R96 ;  /* 0x00000060ff487221 */ /* 0x000fc40000010000 */
[C---:B------:R-:W-:Y:S01]  /*1200*/  FFMA.FTZ R75, R31.reuse, R96, RZ ;  /* 0x000000601f4b7223 */ /* 0x040fe200000100ff */
[----:B------:R-:W-:Y:S02]  /*1210*/  HADD2.F32 R87, -RZ, R87.H0_H0 ;  /* 0x20000057ff577230 */ /* 0x000fe40000004100 */
[----:B------:R-:W-:Y:S01]  /*1220*/  HADD2.F32 R131, -RZ, R79.H0_H0 ;  /* 0x2000004fff837230 */ /* 0x000fe20000004100 */
[----:B------:R-:W-:Y:S02]  /*1230*/  FADD.FTZ R79, R72, R117 ;  /* 0x00000075484f7221 */ /* 0x000fe40000010000 */
[----:B------:R-:W-:Y:S01]  /*1240*/  FFMA.FTZ R75, R30, R117, R75 ;  /* 0x000000751e4b7223 */ /* 0x000fe2000001004b */
[----:B------:R-:W-:Y:S01]  /*1250*/  HADD2.F32 R109, -RZ, R109.H0_H0 ;  /* 0x2000006dff6d7230 */ /* 0x000fe20000004100 */
[----:B------:R-:W-:Y:S02]  /*1260*/  FADD.FTZ R52, R52, R119 ;  /* 0x0000007734347221 */ /* 0x000fe40000010000 */
[----:B------:R-:W-:-:S02]  /*1270*/  FFMA.FTZ R32, R31, R119, R32 ;  /* 0x000000771f207223 */ /* 0x000fc40000010020 */
[----:B------:R-:W-:Y:S01]  /*1280*/  FADD.FTZ R90, -R156, R87 ;  /* 0x000000579c5a7221 */ /* 0x000fe20000010100 */
[----:B------:R-:W-:Y:S01]  /*1290*/  HADD2.F32 R87, -RZ, R127.H0_H0 ;  /* 0x2000007fff577230 */ /* 0x000fe20000004100 */
[----:B------:R-:W-:Y:S02]  /*12a0*/  FMUL.FTZ R80, R25, R82 ;  /* 0x0000005219507220 */ /* 0x000fe40000410000 */
[----:B------:R-:W-:Y:S02]  /*12b0*/  FMUL.FTZ R119, R16, R125 ;  /* 0x0000007d10777220 */ /* 0x000fe40000410000 */
        /* <DEDUP_REMOVED lines=9> */
[----:B------:R-:W-:Y:S02]  /*1350*/  FFMA.FTZ R35, R80, R125, R35 ;  /* 0x0000007d50237223 */ /* 0x000fe40000010023 */
[----:B------:R-:W-:Y:S02]  /*1360*/  FMUL.FTZ R82, R25, R88 ;  /* 0x0000005819527220 */ /* 0x000fe40000410000 */
[----:B------:R-:W-:Y:S02]  /*1370*/  FMUL.FTZ R125, R17, R108 ;  /* 0x0000006c117d7220 */ /* 0x000fe40000410000 */
        /* <DEDUP_REMOVED lines=9> */
[----:B------:R-:W-:Y:S02]  /*1410*/  FADD.FTZ R128, -R156, R87 ;  /* 0x000000579c807221 */ /* 0x000fe40000010100 */
[----:B------:R-:W-:Y:S02]  /*1420*/  FMUL.FTZ R87, R25, R94 ;  /* 0x0000005e19577220 */ /* 0x000fe40000410000 */
[----:B------:R-:W-:Y:S02]  /*1430*/  FADD.FTZ R51, R51, R127 ;  /* 0x0000007f33337221 */ /* 0x000fe40000010000 */
[-C--:B------:R-:W-:Y:S02]  /*1440*/  FFMA.FTZ R71, R84, R127.reuse, R71 ;  /* 0x0000007f54477223 */ /* 0x080fe40000010047 */
        /* <DEDUP_REMOVED lines=22> */
[----:B------:R-:W-:Y:S02]  /*15b0*/  FADD.FTZ R136, -R156, R91 ;  /* 0x0000005b9c887221 */ /* 0x000fe40000010100 */
[----:B------:R-:W-:Y:S01]  /*15c0*/  FMUL.FTZ R91, R25, R130 ;  /* 0x00000082195b7220 */ /* 0x000fe20000410000 */
[----:B------:R-:W-:Y:S01]  /*15d0*/  SHF.R.U32.HI R138, RZ, 0x10, R93 ;  /* 0x00000010ff8a7819 */ /* 0x000fe2000001165d */
[----:B------:R-:W-:Y:S02]  /*15e0*/  FMUL.FTZ R130, R9, R122 ;  /* 0x0000007a09827220 */ /* 0x000fe40000410000 */
[----:B------:R-:W-:Y:S02]  /*15f0*/  FADD.FTZ R79, R72, R131 ;  /* 0x00000083484f7221 */ /* 0x000fe40000010000 */
[----:B------:R-:W-:Y:S01]  /*1600*/  FFMA.FTZ R75, R88, R131, R75 ;  /* 0x00000083584b7223 */ /* 0x000fe2000001004b */
[----:B------:R-:W-:Y:S01]  /*1610*/  HADD2.F32 R93, -RZ, R93.H0_H0 ;  /* 0x2000005dff5d7230 */ /* 0x000fe20000004100 */
[----:B------:R-:W-:Y:S01]  /*1620*/  FMUL.FTZ R90, R25, R132 ;  /* 0x00000084195a7220 */ /* 0x000fe20000410000 */
[----:B------:R-:W-:Y:S01]  /*1630*/  HADD2.F32 R111, -RZ, R111.H0_H0 ;  /* 0x2000006fff6f7230 */ /* 0x000fe20000004100 */
[----:B------:R-:W-:-:S02]  /*1640*/  FMUL.FTZ R133, R21, R76 ;  /* 0x0000004c15857220 */ /* 0x000fc40000410000 */
[----:B------:R-:W-:Y:S02]  /*1650*/  FADD.FTZ R72, R79, R130 ;  /* 0x000000824f487221 */ /* 0x000fe40000010000 */
[----:B------:R-:W-:Y:S01]  /*1660*/  FFMA.FTZ R75, R91, R130, R75 ;  /* 0x000000825b4b7223 */ /* 0x000fe2000001004b */
[----:B------:R-:W-:Y:S01]  /*1670*/  HADD2.F32 R121, -RZ, R121.H0_H0 ;  /* 0x20000079ff797230 */ /* 0x000fe20000004100 */
[----:B------:R-:W-:Y:S02]  /*1680*/  FADD.FTZ R154, -R156, R93 ;  /* 0x0000005d9c9a7221 */ /* 0x000fe40000010100 */
[----:B------:R-:W-:Y:S02]  /*1690*/  FMUL.FTZ R93, R25, R134 ;  /* 0x00000086195d7220 */ /* 0x000fe40000410000 */
[----:B------:R-:W-:Y:S02]  /*16a0*/  FMUL.FTZ R132, R10, R111 ;  /* 0x0000006f0a847220 */ /* 0x000fe40000410000 */
[----:B------:R-:W-:-:S02]  /*16b0*/  FADD.FTZ R79, R72, R133 ;  /* 0x00000085484f7221 */ /* 0x000fc40000010000 */
[----:B------:R-:W-:Y:S01]  /*16c0*/  FFMA.FTZ R75, R90, R133, R75 ;  /* 0x000000855a4b7223 */ /* 0x000fe2000001004b */
[----:B------:R-:W-:Y:S01]  /*16d0*/  HADD2.F32 R113, -RZ, R113.H0_H0 ;  /* 0x20000071ff717230 */ /* 0x000fe20000004100 */
[----:B------:R-:W-:Y:S02]  /*16e0*/  FADD.FTZ R150, -R156, R95 ;  /* 0x0000005f9c967221 */ /* 0x000fe40000010100 */
[----:B------:R-:W-:Y:S02]  /*16f0*/  FMUL.FTZ R92, R25, R136 ;  /* 0x00000088195c7220 */ /* 0x000fe40000410000 */
[----:B------:R-:W-:Y:S02]  /*1700*/  FMUL.FTZ R135, R22, R121 ;  /* 0x0000007916877220 */ /* 0x000fe40000410000 */
[----:B------:R-:W-:Y:S02]  /*1710*/  FADD.FTZ R72, R79, R132 ;  /* 0x000000844f487221 */ /* 0x000fe40000010000 */
[----:B------:R-:W-:-:S02]  /*1720*/  FFMA.FTZ R75, R93, R132, R75 ;  /* 0x000000845d4b7223 */ /* 0x000fc4000001004b */
[C---:B------:R-:W-:Y:S02]  /*1730*/  FMUL.FTZ R94, R25.reuse, R152 ;  /* 0x00000098195e7220 */ /* 0x040fe40000410000 */
[----:B------:R-:W-:Y:S02]  /*1740*/  FMUL.FTZ R95, R25, R150 ;  /* 0x00000096195f7220 */ /* 0x000fe40000410000 */
[----:B------:R-:W-:Y:S02]  /*1750*/  FMUL.FTZ R134, R11, R113 ;  /* 0x000000710b867220 */ /* 0x000fe40000410000 */
[----:B------:R-:W-:Y:S02]  /*1760*/  FADD.FTZ R79, R72, R135 ;  /* 0x00000087484f7221 */ /* 0x000fe40000010000 */
[----:B------:R-:W-:Y:S01]  /*1770*/  FFMA.FTZ R75, R92, R135, R75 ;  /* 0x000000875c4b7223 */ /* 0x000fe2000001004b */
[----:B------:R-:W-:Y:S01]  /*1780*/  HADD2.F32 R138, -RZ, R138.H0_H0 ;  /* 0x2000008aff8a7230 */ /* 0x000fe20000004100 */
        /* <DEDUP_REMOVED lines=10> */
[----:B------:R-:W-:Y:S02]  /*1830*/  FADD.FTZ R138, -R156, R138 ;  /* 0x0000008a9c8a7221 */ /* 0x000fe40000010100 */
        /* <DEDUP_REMOVED lines=30> */
.L_x_1842:
[----:B0-----:R-:W-:Y:S05]  /*1a20*/  BSYNC B0 ;  /* 0x0000000000007941 */ /* 0x001fea0003800000 */
.L_x_1840:
[----:B------:R-:W-:Y:S02]  /*1a30*/  LOP3.LUT P2, RZ, R14, 0xff, RZ, 0xc0, !PT ;  /* 0x000000ff0eff7812 */ /* 0x000fe4000784c0ff */
[----:B------:R-:W-:Y:S02]  /*1a40*/  SHF.R.U32.HI R74, RZ, 0x5, R0 ;  /* 0x00000005ff4a7819 */ /* 0x000fe40000011600 */
[----:B------:R-:W-:Y:S02]  /*1a50*/  LOP3.LUT P0, RZ, R0, 0x1f, RZ, 0xc0, !PT ;  /* 0x0000001f00ff7812 */ /* 0x000fe4000780c0ff */
[----:B------:R-:W-:-:S07]  /*1a60*/  LOP3.LUT R111, R74, 0x7fffffc, RZ, 0xc0, !PT ;  /* 0x07fffffc4a6f7812 */ /* 0x000fce00078ec0ff */
[----:B------:R-:W-:Y:S01]  /*1a70*/  @!P2 IADD3 R111, R111, 0x4, RZ ;  /* 0x000000046f6fa810 */ /* 0x000fe20007ffe0ff */
[----:B------:R-:W-:Y:S05]  /*1a80*/  BRA.DIV ~URZ, `(.L_x_1843) ;  /* 0x000026027f007947 */ /* 0x000fea000b800000 */
[----:B------:R0:W1:Y:S02]  /*1a90*/  SHFL.DOWN PT, R76, R121, 0x10, 0x1f ;  /* 0x0a001f00794c7f89 */ /* 0x00006400000e0000 */
.L_x_1921:
        /* <DEDUP_REMOVED lines=18> */
.L_x_1922:
[----:B------:R-:W-:Y:S01]  /*1bc0*/  @!P0 LOP3.LUT R74, R74, 0x3, RZ, 0xc0, !PT ;  /* 0x000000034a4a8812 */ /* 0x000fe200078ec0ff */
[----:B--2---:R-:W-:Y:S01]  /*1bd0*/  FADD.FTZ R108, R79, R78 ;  /* 0x0000004e4f6c7221 */ /* 0x004fe20000010000 */
[----:B------:R-:W-:Y:S01]  /*1be0*/  WARPSYNC 0xffffffff ;  /* 0xffffffff00007948 */ /* 0x000fe20003800000 */
[----:B01----:R-:W-:Y:S01]  /*1bf0*/  FADD.FTZ R109, R122, R109 ;  /* 0x0000006d7a6d7221 */ /* 0x003fe20000010000 */
[----:B------:R-:W-:Y:S01]  /*1c00*/  @!P0 IADD3 R113, R111, R74, RZ ;  /* 0x0000004a6f718210 */ /* 0x000fe20007ffe0ff */
[----:B------:R-:W-:Y:S01]  /*1c10*/  BSSY B0, `(.L_x_1845) ;  /* 0x000002b000007945 */ /* 0x000fe20003800000 */
[----:B------:R-:W-:-:S03]  /*1c20*/  ISETP.GE.AND P2, PT, R149, 0x1, PT ;  /* 0x000000019500780c */ /* 0x000fc60003f46270 */
[----:B------:R-:W-:Y:S04]  /*1c30*/  @!P0 STS.64 [R113.X8+0x2800], R108 ;  /* 0x0028006c71008388 */ /* 0x000fe80000008a00 */
[----:B------:R-:W-:Y:S01]  /*1c40*/  BAR.SYNC.DEFER_BLOCKING 0x0 ;  /* 0x0000000000007b1d */ /* 0x000fe20000010000 */
[----:B------:R-:W-:-:S05]  /*1c50*/  ISETP.NE.AND P0, PT, R13, RZ, PT ;  /* 0x000000ff0d00720c */ /* 0x000fca0003f05270 */
        /* <DEDUP_REMOVED lines=11> */
[----:B------:R-:W-:Y:S01]  /*1d10*/  HFMA2.MMA R76, -RZ, RZ, 0, 0 ;  /* 0x00000000ff4c7435 */ /* 0x000fe200000001ff */
[----:B------:R-:W-:Y:S01]  /*1d20*/  FADD.FTZ R72, R72, R77 ;  /* 0x0000004d48487221 */ /* 0x000fe20000010000 */
[----:B------:R-:W-:Y:S01]  /*1d30*/  @P2 LEA.HI R74, R74, R149, RZ, 0x2 ;  /* 0x000000954a4a2211 */ /* 0x000fe200078f10ff */
        /* <DEDUP_REMOVED lines=13> */
[----:B-----5:R-:W-:Y:S01]  /*1e10*/  HADD2.F32 R72, -RZ, R98.H0_H0 ;  /* 0x20000062ff487230 */ /* 0x020fe20000004100 */
[----:B------:R-:W-:Y:S05]  /*1e20*/  BRA `(.L_x_1847) ;  /* 0x0000009000007947 */ /* 0x000fea0003800000 */
.L_x_1846:
        /* <DEDUP_REMOVED lines=9> */
.L_x_1847:
[----:B------:R-:W-:Y:S05]  /*1ec0*/  BSYNC B0 ;  /* 0x0000000000007941 */ /* 0x000fea0003800000 */
.L_x_1845:
[----:B------:R-:W-:Y:S01]  /*1ed0*/  ISETP.NE.U32.AND P0, PT, RZ, c[0x0][0x258], PT ;  /* 0x00009600ff007a0c */ /* 0x000fe20003f05070 */
[----:B------:R-:W-:Y:S01]  /*1ee0*/  @P2 FMUL.FTZ R73, R72, c[0x0][0x1ec] ;  /* 0x00007b0048492a20 */ /* 0x000fe20000410000 */
[----:B-----5:R-:W-:Y:S01]  /*1ef0*/  @P2 LOP3.LUT P4, RZ, R120, 0xff, RZ, 0xc0, !PT ;  /* 0x000000ff78ff2812 */ /* 0x020fe2000788c0ff */
[----:B------:R-:W-:Y:S01]  /*1f00*/  BSSY B0, `(.L_x_1848) ;  /* 0x0000014000007945 */ /* 0x000fe20003800000 */
[----:B------:R-:W-:Y:S01]  /*1f10*/  ISETP.NE.AND.EX P0, PT, RZ, c[0x0][0x25c], PT, P0 ;  /* 0x00009700ff007a0c */ /* 0x000fe20003f05300 */
[----:B------:R-:W-:-:S05]  /*1f20*/  @P2 FMUL.FTZ R73, R73, c[0x0][0x1e8] ;  /* 0x00007a0049492a20 */ /* 0x000fca0000410000 */
[----:B------:R-:W-:-:S04]  /*1f30*/  @P2 FSEL R73, R73, RZ, P4 ;  /* 0x000000ff49492208 */ /* 0x000fc80002000000 */
[----:B------:R-:W-:-:S03]  /*1f40*/  @P2 F2FP.PACK_AB R73, RZ, R73 ;  /* 0x00000049ff49223e */ /* 0x000fc600000000ff */
[----:B------:R-:W-:Y:S02]  /*1f50*/  @P0 F2FP.PACK_AB R72, RZ, R72 ;  /* 0x00000048ff48023e */ /* 0x000fe400000000ff */
[----:B------:R-:W-:Y:S02]  /*1f60*/  @P2 PRMT R141, R73, 0x7610, R141 ;  /* 0x00007610498d2816 */ /* 0x000fe4000000008d */
[----:B------:R-:W-:Y:S01]  /*1f70*/  @P0 PRMT R140, R72, 0x7610, R140 ;  /* 0x00007610488c0816 */ /* 0x000fe2000000008c */
[----:B------:R-:W-:Y:S05]  /*1f80*/  @P1 BRA `(.L_x_1849) ;  /* 0x0000005000001947 */ /* 0x000fea0003800000 */
[----:B------:R-:W-:Y:S01]  /*1f90*/  IMAD.MOV.U32 R72, RZ, RZ, RZ ;  /* 0x000000ffff487224 */ /* 0x000fe200078e00ff */
[----:B------:R-:W-:Y:S05]  /*1fa0*/  @!P3 BRA `(.L_x_1850) ;  /* 0x000000900000b947 */ /* 0x000fea0003800000 */
[----:B------:R-:W-:-:S05]  /*1fb0*/  SHF.R.U64 R72, R98, 0x10, R99 ;  /* 0x0000001062487819 */ /* 0x000fca0000001263 */
[----:B------:R-:W-:Y:S01]  /*1fc0*/  HADD2.F32 R72, -RZ, R72.H0_H0 ;  /* 0x20000048ff487230 */ /* 0x000fe20000004100 */
[----:B------:R-:W-:Y:S05]  /*1fd0*/  BRA `(.L_x_1850) ;  /* 0x0000006000007947 */ /* 0x000fea0003800000 */
.L_x_1849:
[----:B------:R-:W-:Y:S01]  /*1fe0*/  FFMA.FTZ R72, R30, R77, R78 ;  /* 0x0000004d1e487223 */ /* 0x000fe2000001004e */
[----:B------:R-:W-:-:S03]  /*1ff0*/  @P3 SHF.R.U64 R73, R98, 0x10, R99 ;  /* 0x0000001062493819 */ /* 0x000fc60000001263 */
[----:B------:R-:W-:Y:S02]  /*2000*/  FADD.FTZ R72, R117, -R72 ;  /* 0x8000004875487221 */ /* 0x000fe40000010000 */
[----:B------:R-:W-:Y:S02]  /*2010*/  @P3 HADD2.F32 R73, -RZ, R73.H0_H0 ;  /* 0x20000049ff493230 */ /* 0x000fe40000004100 */
[----:B------:R-:W-:-:S04]  /*2020*/  FMUL.FTZ R72, R25, R72 ;  /* 0x0000004819487220 */ /* 0x000fc80000410000 */
[----:B------:R-:W-:Y:S02]  /*2030*/  @P3 FADD.FTZ R72, R72, R73 ;  /* 0x0000004948483221 */ /* 0x000fe40000010000 */
.L_x_1850:
[----:B------:R-:W-:Y:S05]  /*2040*/  BSYNC B0 ;  /* 0x0000000000007941 */ /* 0x000fea0003800000 */
.L_x_1848:
        /* <DEDUP_REMOVED lines=12> */
[----:B------:R-:W-:Y:S01]  /*2110*/  HADD2.F32 R72, -RZ, R99.H0_H0 ;  /* 0x20000063ff487230 */ /* 0x000fe20000004100 */
[----:B------:R-:W-:Y:S05]  /*2120*/  BRA `(.L_x_1853) ;  /* 0x0000005000007947 */ /* 0x000fea0003800000 */
.L_x_1852:
[----:B------:R-:W-:-:S04]  /*2130*/  FFMA.FTZ R73, R81, R77, R78 ;  /* 0x0000004d51497223 */ /* 0x000fc8000001004e */
[----:B------:R-:W-:Y:S01]  /*2140*/  FADD.FTZ R72, R116, -R73 ;  /* 0x8000004974487221 */ /* 0x000fe20000010000 */
[----:B------:R-:W-:-:S03]  /*2150*/  @P3 HADD2.F32 R73, -RZ, R99.H0_H0 ;  /* 0x20000063ff493230 */ /* 0x000fc60000004100 */
[----:B------:R-:W-:-:S04]  /*2160*/  FMUL.FTZ R72, R25, R72 ;  /* 0x0000004819487220 */ /* 0x000fc80000410000 */
[----:B------:R-:W-:Y:S02]  /*2170*/  @P3 FADD.FTZ R72, R72, R73 ;  /* 0x0000004948483221 */ /* 0x000fe40000010000 */
.L_x_1853:
[----:B------:R-:W-:Y:S05]  /*2180*/  BSYNC B0 ;  /* 0x0000000000007941 */ /* 0x000fea0003800000 */
.L_x_1851:
        /* <DEDUP_REMOVED lines=15> */
.L_x_1855:
[----:B------:R-:W-:Y:S01]  /*2280*/  FFMA.FTZ R72, R80, R77, R78 ;  /* 0x0000004d50487223 */ /* 0x000fe2000001004e */
[----:B------:R-:W-:-:S03]  /*2290*/  @P3 SHF.R.U32.HI R73, RZ, 0x10, R99 ;  /* 0x00000010ff493819 */ /* 0x000fc60000011663 */
[----:B------:R-:W-:Y:S02]  /*22a0*/  FADD.FTZ R72, R119, -R72 ;  /* 0x8000004877487221 */ /* 0x000fe40000010000 */
[----:B------:R-:W-:Y:S02]  /*22b0*/  @P3 HADD2.F32 R73, -RZ, R73.H0_H0 ;  /* 0x20000049ff493230 */ /* 0x000fe40000004100 */
[----:B------:R-:W-:-:S04]  /*22c0*/  FMUL.FTZ R72, R25, R72 ;  /* 0x0000004819487220 */ /* 0x000fc80000410000 */
[----:B------:R-:W-:Y:S02]  /*22d0*/  @P3 FADD.FTZ R72, R72, R73 ;  /* 0x0000004948483221 */ /* 0x000fe40000010000 */
.L_x_1856:
[----:B------:R-:W-:Y:S05]  /*22e0*/  BSYNC B0 ;  /* 0x0000000000007941 */ /* 0x000fea0003800000 */
.L_x_1854:
        /* <DEDUP_REMOVED lines=16> */
.L_x_1857:
        /* <DEDUP_REMOVED lines=11> */
.L_x_1859:
[----:B------:R-:W-:Y:S05]  /*24a0*/  BSYNC B0 ;  /* 0x0000000000007941 */ /* 0x000fea0003800000 */
.L_x_1858:
[----:B------:R-:W-:Y:S01]  /*24b0*/  BSSY B0, `(.L_x_1860) ;  /* 0x000000b000007945 */ /* 0x000fe20003800000 */
[----:B------:R-:W-:Y:S05]  /*24c0*/  @P1 BRA `(.L_x_1861) ;  /* 0x0000004000001947 */ /* 0x000fea0003800000 */
[----:B0-----:R-:W-:Y:S01]  /*24d0*/  HFMA2.MMA R72, -RZ, RZ, 0, 0 ;  /* 0x00000000ff487435 */ /* 0x001fe200000001ff */
[----:B------:R-:W-:Y:S05]  /*24e0*/  @!P3 BRA `(.L_x_1862) ;  /* 0x000000700000b947 */ /* 0x000fea0003800000 */
[----:B------:R-:W-:Y:S01]  /*24f0*/  HADD2.F32 R72, -RZ, R100.H0_H0 ;  /* 0x20000064ff487230 */ /* 0x000fe20000004100 */
[----:B------:R-:W-:Y:S05]  /*2500*/  BRA `(.L_x_1862) ;  /* 0x0000005000007947 */ /* 0x000fea0003800000 */
.L_x_1861:
[----:B0-----:R-:W-:-:S04]  /*2510*/  FFMA.FTZ R73, R83, R77, R78 ;  /* 0x0000004d53497223 */ /* 0x001fc8000001004e */
[----:B------:R-:W-:Y:S01]  /*2520*/  FADD.FTZ R72, R118, -R73 ;  /* 0x8000004976487221 */ /* 0x000fe20000010000 */
[----:B------:R-:W-:-:S03]  /*2530*/  @P3 HADD2.F32 R73, -RZ, R100.H0_H0 ;  /* 0x20000064ff493230 */ /* 0x000fc60000004100 */
[----:B------:R-:W-:-:S04]  /*2540*/  FMUL.FTZ R72, R25, R72 ;  /* 0x0000004819487220 */ /* 0x000fc80000410000 */
[----:B------:R-:W-:Y:S02]  /*2550*/  @P3 FADD.FTZ R72, R72, R73 ;  /* 0x0000004948483221 */ /* 0x000fe40000010000 */
.L_x_1862:
[----:B------:R-:W-:Y:S05]  /*2560*/  BSYNC B0 ;  /* 0x0000000000007941 */ /* 0x000fea0003800000 */
.L_x_1860:
        /* <DEDUP_REMOVED lines=15> */
.L_x_1864:
[----:B------:R-:W-:Y:S01]  /*2660*/  FFMA.FTZ R72, R82, R77, R78 ;  /* 0x0000004d52487223 */ /* 0x000fe2000001004e */
[----:B------:R-:W-:-:S03]  /*2670*/  @P3 SHF.R.U64 R73, R100, 0x10, R101 ;  /* 0x0000001064493819 */ /* 0x000fc60000001265 */
[----:B------:R-:W-:Y:S02]  /*2680*/  FADD.FTZ R72, R125, -R72 ;  /* 0x800000487d487221 */ /* 0x000fe40000010000 */
[----:B------:R-:W-:Y:S02]  /*2690*/  @P3 HADD2.F32 R73, -RZ, R73.H0_H0 ;  /* 0x20000049ff493230 */ /* 0x000fe40000004100 */
[----:B------:R-:W-:-:S04]  /*26a0*/  FMUL.FTZ R72, R25, R72 ;  /* 0x0000004819487220 */ /* 0x000fc80000410000 */
[----:B------:R-:W-:Y:S02]  /*26b0*/  @P3 FADD.FTZ R72, R72, R73 ;  /* 0x0000004948483221 */ /* 0x000fe40000010000 */
.L_x_1865:
[----:B------:R-:W-:Y:S05]  /*26c0*/  BSYNC B0 ;  /* 0x0000000000007941 */ /* 0x000fea0003800000 */
.L_x_1863:
        /* <DEDUP_REMOVED lines=12> */
[----:B------:R-:W-:Y:S01]  /*2790*/  HADD2.F32 R72, -RZ, R101.H0_H0 ;  /* 0x20000065ff487230 */ /* 0x000fe20000004100 */
[----:B------:R-:W-:Y:S05]  /*27a0*/  BRA `(.L_x_1868) ;  /* 0x0000005000007947 */ /* 0x000fea0003800000 */
.L_x_1867:
[----:B------:R-:W-:-:S04]  /*27b0*/  FFMA.FTZ R73, R85, R77, R78 ;  /* 0x0000004d55497223 */ /* 0x000fc8000001004e */
[----:B------:R-:W-:Y:S01]  /*27c0*/  FADD.FTZ R72, R124, -R73 ;  /* 0x800000497c487221 */ /* 0x000fe20000010000 */
[----:B------:R-:W-:-:S03]  /*27d0*/  @P3 HADD2.F32 R73, -RZ, R101.H0_H0 ;  /* 0x20000065ff493230 */ /* 0x000fc60000004100 */
[----:B------:R-:W-:-:S04]  /*27e0*/  FMUL.FTZ R72, R25, R72 ;  /* 0x0000004819487220 */ /* 0x000fc80000410000 */
[----:B------:R-:W-:Y:S02]  /*27f0*/  @P3 FADD.FTZ R72, R72, R73 ;  /* 0x0000004948483221 */ /* 0x000fe40000010000 */
.L_x_1868:
[----:B------:R-:W-:Y:S05]  /*2800*/  BSYNC B0 ;  /* 0x0000000000007941 */ /* 0x000fea0003800000 */
.L_x_1866:
        /* <DEDUP_REMOVED lines=15> */
.L_x_1870:
[----:B------:R-:W-:Y:S01]  /*2900*/  FFMA.FTZ R72, R84, R77, R78 ;  /* 0x0000004d54487223 */ /* 0x000fe2000001004e */
[----:B------:R-:W-:-:S03]  /*2910*/  @P3 SHF.R.U32.HI R73, RZ, 0x10, R101 ;  /* 0x00000010ff493819 */ /* 0x000fc60000011665 */
[----:B------:R-:W-:Y:S02]  /*2920*/  FADD.FTZ R72, R127, -R72 ;  /* 0x800000487f487221 */ /* 0x000fe40000010000 */
[----:B------:R-:W-:Y:S02]  /*2930*/  @P3 HADD2.F32 R73, -RZ, R73.H0_H0 ;  /* 0x20000049ff493230 */ /* 0x000fe40000004100 */
[----:B------:R-:W-:-:S04]  /*2940*/  FMUL.FTZ R72, R25, R72 ;  /* 0x0000004819487220 */ /* 0x000fc80000410000 */
[----:B------:R-:W-:Y:S02]  /*2950*/  @P3 FADD.FTZ R72, R72, R73 ;  /* 0x0000004948483221 */ /* 0x000fe40000010000 */
.L_x_1871:
[----:B------:R-:W-:Y:S05]  /*2960*/  BSYNC B0 ;  /* 0x0000000000007941 */ /* 0x000fea0003800000 */
.L_x_1869:
        /* <DEDUP_REMOVED lines=16> */
.L_x_1872:
        /* <DEDUP_REMOVED lines=12> */
.L_x_1874:
[----:B------:R-:W-:Y:S05]  /*2b30*/  BSYNC B0 ;  /* 0x0000000000007941 */ /* 0x000fea0003800000 */
.L_x_1873:
[----:B------:R-:W-:Y:S01]  /*2b40*/  BSSY B0, `(.L_x_1875) ;  /* 0x000000b000007945 */ /* 0x000fe20003800000 */
[----:B------:R-:W-:Y:S05]  /*2b50*/  @P1 BRA `(.L_x_1876) ;  /* 0x0000004000001947 */ /* 0x000fea0003800000 */
[----:B0-----:R-:W-:Y:S01]  /*2b60*/  MOV R72, RZ ;  /* 0x000000ff00487202 */ /* 0x001fe20000000f00 */
[----:B------:R-:W-:Y:S05]  /*2b70*/  @!P3 BRA `(.L_x_1877) ;  /* 0x000000700000b947 */ /* 0x000fea0003800000 */
[----:B------:R-:W-:Y:S01]  /*2b80*/  HADD2.F32 R72, -RZ, R102.H0_H0 ;  /* 0x20000066ff487230 */ /* 0x000fe20000004100 */
[----:B------:R-:W-:Y:S05]  /*2b90*/  BRA `(.L_x_1877) ;  /* 0x0000005000007947 */ /* 0x000fea0003800000 */
.L_x_1876:
[----:B------:R-:W-:-:S04]  /*2ba0*/  FFMA.FTZ R27, R87, R77, R78 ;  /* 0x0000004d571b7223 */ /* 0x000fc8000001004e */
[----:B0-----:R-:W-:Y:S01]  /*2bb0*/  FADD.FTZ R72, R126, -R27 ;  /* 0x8000001b7e487221 */ /* 0x001fe20000010000 */
[----:B------:R-:W-:-:S03]  /*2bc0*/  @P3 HADD2.F32 R27, -RZ, R102.H0_H0 ;  /* 0x20000066ff1b3230 */ /* 0x000fc60000004100 */
[----:B------:R-:W-:-:S04]  /*2bd0*/  FMUL.FTZ R72, R25, R72 ;  /* 0x0000004819487220 */ /* 0x000fc80000410000 */
[----:B------:R-:W-:Y:S02]  /*2be0*/  @P3 FADD.FTZ R72, R72, R27 ;  /* 0x0000001b48483221 */ /* 0x000fe40000010000 */
.L_x_1877:
[----:B------:R-:W-:Y:S05]  /*2bf0*/  BSYNC B0 ;  /* 0x0000000000007941 */ /* 0x000fea0003800000 */
.L_x_1875:
        /* <DEDUP_REMOVED lines=15> */
.L_x_1879:
[----:B------:R-:W-:Y:S01]  /*2cf0*/  FFMA.FTZ R72, R86, R77, R78 ;  /* 0x0000004d56487223 */ /* 0x000fe2000001004e */
[----:B------:R-:W-:-:S03]  /*2d00*/  @P3 SHF.R.U64 R27, R102, 0x10, R103 ;  /* 0x00000010661b3819 */ /* 0x000fc60000001267 */
[----:B------:R-:W-:Y:S02]  /*2d10*/  FADD.FTZ R72, R129, -R72 ;  /* 0x8000004881487221 */ /* 0x000fe40000010000 */
[----:B------:R-:W-:Y:S02]  /*2d20*/  @P3 HADD2.F32 R27, -RZ, R27.H0_H0 ;  /* 0x2000001bff1b3230 */ /* 0x000fe40000004100 */
[----:B------:R-:W-:-:S04]  /*2d30*/  FMUL.FTZ R72, R25, R72 ;  /* 0x0000004819487220 */ /* 0x000fc80000410000 */
[----:B------:R-:W-:Y:S02]  /*2d40*/  @P3 FADD.FTZ R72, R72, R27 ;  /* 0x0000001b48483221 */ /* 0x000fe40000010000 */
.L_x_1880:
[----:B------:R-:W-:Y:S05]  /*2d50*/  BSYNC B0 ;  /* 0x0000000000007941 */ /* 0x000fea0003800000 */
.L_x_1878:
        /* <DEDUP_REMOVED lines=14> */
.L_x_1882:
[----:B------:R-:W-:-:S04]  /*2e40*/  FFMA.FTZ R27, R89, R77, R78 ;  /* 0x0000004d591b7223 */ /* 0x000fc8000001004e */
[----:B------:R-:W-:Y:S01]  /*2e50*/  FADD.FTZ R72, R128, -R27 ;  /* 0x8000001b80487221 */ /* 0x000fe20000010000 */
[----:B------:R-:W-:-:S03]  /*2e60*/  @P3 HADD2.F32 R27, -RZ, R103.H0_H0 ;  /* 0x20000067ff1b3230 */ /* 0x000fc60000004100 */
[----:B------:R-:W-:-:S04]  /*2e70*/  FMUL.FTZ R72, R25, R72 ;  /* 0x0000004819487220 */ /* 0x000fc80000410000 */
[----:B------:R-:W-:Y:S02]  /*2e80*/  @P3 FADD.FTZ R72, R72, R27 ;  /* 0x0000001b48483221 */ /* 0x000fe40000010000 */
.L_x_1883:
[----:B------:R-:W-:Y:S05]  /*2e90*/  BSYNC B0 ;  /* 0x0000000000007941 */ /* 0x000fea0003800000 */
.L_x_1881:
        /* <DEDUP_REMOVED lines=15> */
.L_x_1885:
[----:B------:R-:W-:Y:S01]  /*2f90*/  FFMA.FTZ R72, R88, R77, R78 ;  /* 0x0000004d58487223 */ /* 0x000fe2000001004e */
[----:B------:R-:W-:-:S03]  /*2fa0*/  @P3 SHF.R.U32.HI R27, RZ, 0x10, R103 ;  /* 0x00000010ff1b3819 */ /* 0x000fc60000011667 */
[----:B------:R-:W-:Y:S02]  /*2fb0*/  FADD.FTZ R72, R131, -R72 ;  /* 0x8000004883487221 */ /* 0x000fe40000010000 */
[----:B------:R-:W-:Y:S02]  /*2fc0*/  @P3 HADD2.F32 R27, -RZ, R27.H0_H0 ;  /* 0x2000001bff1b3230 */ /* 0x000fe40000004100 */
[----:B------:R-:W-:-:S04]  /*2fd0*/  FMUL.FTZ R72, R25, R72 ;  /* 0x0000004819487220 */ /* 0x000fc80000410000 */
[----:B------:R-:W-:Y:S02]  /*2fe0*/  @P3 FADD.FTZ R72, R72, R27 ;  /* 0x0000001b48483221 */ /* 0x000fe40000010000 */
.L_x_1886:
[----:B------:R-:W-:Y:S05]  /*2ff0*/  BSYNC B0 ;  /* 0x0000000000007941 */ /* 0x000fea0003800000 */
.L_x_1884:
        /* <DEDUP_REMOVED lines=16> */
.L_x_1887:
        /* <DEDUP_REMOVED lines=12> */
.L_x_1889:
[----:B------:R-:W-:Y:S05]  /*31c0*/  BSYNC B0 ;  /* 0x0000000000007941 */ /* 0x000fea0003800000 */
.L_x_1888:
[----:B------:R-:W-:Y:S01]  /*31d0*/  BSSY B0, `(.L_x_1890) ;  /* 0x000000b000007945 */ /* 0x000fe20003800000 */
[----:B------:R-:W-:Y:S05]  /*31e0*/  @P1 BRA `(.L_x_1891) ;  /* 0x0000004000001947 */ /* 0x000fea0003800000 */
[----:B------:R-:W-:Y:S01]  /*31f0*/  MOV R28, RZ ;  /* 0x000000ff001c7202 */ /* 0x000fe20000000f00 */
[----:B------:R-:W-:Y:S05]  /*3200*/  @!P3 BRA `(.L_x_1892) ;  /* 0x000000700000b947 */ /* 0x000fea0003800000 */
[----:B------:R-:W-:Y:S01]  /*3210*/  HADD2.F32 R28, -RZ, R104.H0_H0 ;  /* 0x20000068ff1c7230 */ /* 0x000fe20000004100 */
[----:B------:R-:W-:Y:S05]  /*3220*/  BRA `(.L_x_1892) ;  /* 0x0000005000007947 */ /* 0x000fea0003800000 */
.L_x_1891:
[----:B------:R-:W-:-:S04]  /*3230*/  FFMA.FTZ R27, R91, R77, R78 ;  /* 0x0000004d5b1b7223 */ /* 0x000fc8000001004e */
[----:B------:R-:W-:Y:S01]  /*3240*/  FADD.FTZ R28, R130, -R27 ;  /* 0x8000001b821c7221 */ /* 0x000fe20000010000 */
[----:B------:R-:W-:-:S03]  /*3250*/  @P3 HADD2.F32 R27, -RZ, R104.H0_H0 ;  /* 0x20000068ff1b3230 */ /* 0x000fc60000004100 */
[----:B------:R-:W-:-:S04]  /*3260*/  FMUL.FTZ R28, R25, R28 ;  /* 0x0000001c191c7220 */ /* 0x000fc80000410000 */
[----:B------:R-:W-:Y:S02]  /*3270*/  @P3 FADD.FTZ R28, R28, R27 ;  /* 0x0000001b1c1c3221 */ /* 0x000fe40000010000 */
.L_x_1892:
[----:B------:R-:W-:Y:S05]  /*3280*/  BSYNC B0 ;  /* 0x0000000000007941 */ /* 0x000fea0003800000 */
.L_x_1890:
        /* <DEDUP_REMOVED lines=15> */
.L_x_1894:
[----:B------:R-:W-:Y:S01]  /*3380*/  FFMA.FTZ R28, R90, R77, R78 ;  /* 0x0000004d5a1c7223 */ /* 0x000fe2000001004e */
[----:B------:R-:W-:-:S03]  /*3390*/  @P3 SHF.R.U64 R27, R104, 0x10, R105 ;  /* 0x00000010681b3819 */ /* 0x000fc60000001269 */
[----:B------:R-:W-:Y:S02]  /*33a0*/  FADD.FTZ R28, R133, -R28 ;  /* 0x8000001c851c7221 */ /* 0x000fe40000010000 */
[----:B------:R-:W-:Y:S02]  /*33b0*/  @P3 HADD2.F32 R27, -RZ, R27.H0_H0 ;  /* 0x2000001bff1b3230 */ /* 0x000fe40000004100 */
[----:B------:R-:W-:-:S04]  /*33c0*/  FMUL.FTZ R28, R25, R28 ;  /* 0x0000001c191c7220 */ /* 0x000fc80000410000 */
[----:B------:R-:W-:Y:S02]  /*33d0*/  @P3 FADD.FTZ R28, R28, R27 ;  /* 0x0000001b1c1c3221 */ /* 0x000fe40000010000 */
.L_x_1895:
[----:B------:R-:W-:Y:S05]  /*33e0*/  BSYNC B0 ;  /* 0x0000000000007941 */ /* 0x000fea0003800000 */
.L_x_1893:
        /* <DEDUP_REMOVED lines=14> */
.L_x_1897:
[----:B------:R-:W-:-:S04]  /*34d0*/  FFMA.FTZ R27, R93, R77, R78 ;  /* 0x0000004d5d1b7223 */ /* 0x000fc8000001004e */
[----:B------:R-:W-:Y:S01]  /*34e0*/  FADD.FTZ R28, R132, -R27 ;  /* 0x8000001b841c7221 */ /* 0x000fe20000010000 */
[----:B------:R-:W-:-:S03]  /*34f0*/  @P3 HADD2.F32 R27, -RZ, R105.H0_H0 ;  /* 0x20000069ff1b3230 */ /* 0x000fc60000004100 */
[----:B------:R-:W-:-:S04]  /*3500*/  FMUL.FTZ R28, R25, R28 ;  /* 0x0000001c191c7220 */ /* 0x000fc80000410000 */
[----:B------:R-:W-:Y:S02]  /*3510*/  @P3 FADD.FTZ R28, R28, R27 ;  /* 0x0000001b1c1c3221 */ /* 0x000fe40000010000 */
.L_x_1898:
[----:B------:R-:W-:Y:S05]  /*3520*/  BSYNC B0 ;  /* 0x0000000000007941 */ /* 0x000fea0003800000 */
.L_x_1896:
        /* <DEDUP_REMOVED lines=15> */
.L_x_1900:
[----:B------:R-:W-:Y:S01]  /*3620*/  FFMA.FTZ R28, R92, R77, R78 ;  /* 0x0000004d5c1c7223 */ /* 0x000fe2000001004e */
[----:B------:R-:W-:-:S03]  /*3630*/  @P3 SHF.R.U32.HI R27, RZ, 0x10, R105 ;  /* 0x00000010ff1b3819 */ /* 0x000fc60000011669 */
[----:B------:R-:W-:Y:S02]  /*3640*/  FADD.FTZ R28, R135, -R28 ;  /* 0x8000001c871c7221 */ /* 0x000fe40000010000 */
[----:B------:R-:W-:Y:S02]  /*3650*/  @P3 HADD2.F32 R27, -RZ, R27.H0_H0 ;  /* 0x2000001bff1b3230 */ /* 0x000fe40000004100 */
[----:B------:R-:W-:-:S04]  /*3660*/  FMUL.FTZ R28, R25, R28 ;  /* 0x0000001c191c7220 */ /* 0x000fc80000410000 */
[----:B------:R-:W-:Y:S02]  /*3670*/  @P3 FADD.FTZ R28, R28, R27 ;  /* 0x0000001b1c1c3221 */ /* 0x000fe40000010000 */
.L_x_1901:
[----:B------:R-:W-:Y:S05]  /*3680*/  BSYNC B0 ;  /* 0x0000000000007941 */ /* 0x000fea0003800000 */
.L_x_1899:
[----:B------:R-:W-:Y:S01]  /*3690*/  @P2 FMUL.FTZ R27, R28, c[0x0][0x1ec] ;  /* 0x00007b001c1b2a20 */ /* 0x000fe20000410000 */
[----:B------:R-:W-:Y:S02]  /*36a0*/  @P2 LOP3.LUT P4, RZ, R112, 0xff000000, RZ, 0xc0, !PT ;  /* 0xff00000070ff2812 */ /* 0x000fe4000788c0ff */
[----:B------:R-:W-:Y:S01]  /*36b0*/  @P0 F2FP.PACK_AB R28, RZ, R28 ;  /* 0x0000001cff1c023e */ /* 0x000fe200000000ff */
[----:B------:R-:W-:-:S03]  /*36c0*/  @P2 FMUL.FTZ R27, R27, c[0x0][0x1e8] ;  /* 0x00007a001b1b2a20 */ /* 0x000fc60000410000 */
[----:B------:R-:W-:Y:S02]  /*36d0*/  @P0 PRMT R147, R28, 0x7610, R147 ;  /* 0x000076101c930816 */ /* 0x000fe40000000093 */
[----:B------:R-:W-:-:S04]  /*36e0*/  @P2 FSEL R27, R27, RZ, P4 ;  /* 0x000000ff1b1b2208 */ /* 0x000fc80002000000 */
[----:B0-----:R-:W-:Y:S01]  /*36f0*/  @P2 F2FP.PACK_AB R74, RZ, R27 ;  /* 0x0000001bff4a223e */ /* 0x001fe200000000ff */
        /* <DEDUP_REMOVED lines=9> */
.L_x_1902:
        /* <DEDUP_REMOVED lines=12> */
.L_x_1904:
[----:B------:R-:W-:Y:S05]  /*3850*/  BSYNC B0 ;  /* 0x0000000000007941 */ /* 0x000fea0003800000 */
.L_x_1903:
[----:B------:R-:W-:Y:S01]  /*3860*/  BSSY B0, `(.L_x_1905) ;  /* 0x000000b000007945 */ /* 0x000fe20003800000 */
[----:B------:R-:W-:Y:S05]  /*3870*/  @P1 BRA `(.L_x_1906) ;  /* 0x0000004000001947 */ /* 0x000fea0003800000 */
[----:B0-----:R-:W-:Y:S01]  /*3880*/  HFMA2.MMA R28, -RZ, RZ, 0, 0 ;  /* 0x00000000ff1c7435 */ /* 0x001fe200000001ff */
[----:B------:R-:W-:Y:S05]  /*3890*/  @!P3 BRA `(.L_x_1907) ;  /* 0x000000700000b947 */ /* 0x000fea0003800000 */
[----:B------:R-:W-:Y:S01]  /*38a0*/  HADD2.F32 R28, -RZ, R106.H0_H0 ;  /* 0x2000006aff1c7230 */ /* 0x000fe20000004100 */
[----:B------:R-:W-:Y:S05]  /*38b0*/  BRA `(.L_x_1907) ;  /* 0x0000005000007947 */ /* 0x000fea0003800000 */
.L_x_1906:
[----:B------:R-:W-:-:S04]  /*38c0*/  FFMA.FTZ R27, R95, R77, R78 ;  /* 0x0000004d5f1b7223 */ /* 0x000fc8000001004e */
[----:B0-----:R-:W-:Y:S01]  /*38d0*/  FADD.FTZ R28, R134, -R27 ;  /* 0x8000001b861c7221 */ /* 0x001fe20000010000 */
[----:B------:R-:W-:-:S03]  /*38e0*/  @P3 HADD2.F32 R27, -RZ, R106.H0_H0 ;  /* 0x2000006aff1b3230 */ /* 0x000fc60000004100 */
[----:B------:R-:W-:-:S04]  /*38f0*/  FMUL.FTZ R28, R25, R28 ;  /* 0x0000001c191c7220 */ /* 0x000fc80000410000 */
[----:B------:R-:W-:Y:S02]  /*3900*/  @P3 FADD.FTZ R28, R28, R27 ;  /* 0x0000001b1c1c3221 */ /* 0x000fe40000010000 */
.L_x_1907:
[----:B------:R-:W-:Y:S05]  /*3910*/  BSYNC B0 ;  /* 0x0000000000007941 */ /* 0x000fea0003800000 */
.L_x_1905:
        /* <DEDUP_REMOVED lines=15> */
.L_x_1909:
[----:B------:R-:W-:Y:S01]  /*3a10*/  FFMA.FTZ R28, R94, R77, R78 ;  /* 0x0000004d5e1c7223 */ /* 0x000fe2000001004e */
[----:B------:R-:W-:-:S03]  /*3a20*/  @P3 SHF.R.U64 R27, R106, 0x10, R107 ;  /* 0x000000106a1b3819 */ /* 0x000fc6000000126b */
[----:B------:R-:W-:Y:S02]  /*3a30*/  FADD.FTZ R28, R137, -R28 ;  /* 0x8000001c891c7221 */ /* 0x000fe40000010000 */
[----:B------:R-:W-:Y:S02]  /*3a40*/  @P3 HADD2.F32 R27, -RZ, R27.H0_H0 ;  /* 0x2000001bff1b3230 */ /* 0x000fe40000004100 */
[----:B------:R-:W-:-:S04]  /*3a50*/  FMUL.FTZ R28, R25, R28 ;  /* 0x0000001c191c7220 */ /* 0x000fc80000410000 */
[----:B------:R-:W-:Y:S02]  /*3a60*/  @P3 FADD.FTZ R28, R28, R27 ;  /* 0x0000001b1c1c3221 */ /* 0x000fe40000010000 */
.L_x_1910:
[----:B------:R-:W-:Y:S05]  /*3a70*/  BSYNC B0 ;  /* 0x0000000000007941 */ /* 0x000fea0003800000 */
.L_x_1908:
        /* <DEDUP_REMOVED lines=14> */
.L_x_1912:
[----:B------:R-:W-:-:S04]  /*3b60*/  FFMA.FTZ R27, R97, R77, R78 ;  /* 0x0000004d611b7223 */ /* 0x000fc8000001004e */
[----:B------:R-:W-:Y:S01]  /*3b70*/  FADD.FTZ R28, R136, -R27 ;  /* 0x8000001b881c7221 */ /* 0x000fe20000010000 */
[----:B------:R-:W-:-:S03]  /*3b80*/  @P3 HADD2.F32 R27, -RZ, R107.H0_H0 ;  /* 0x2000006bff1b3230 */ /* 0x000fc60000004100 */
[----:B------:R-:W-:-:S04]  /*3b90*/  FMUL.FTZ R28, R25, R28 ;  /* 0x0000001c191c7220 */ /* 0x000fc80000410000 */
[----:B------:R-:W-:Y:S02]  /*3ba0*/  @P3 FADD.FTZ R28, R28, R27 ;  /* 0x0000001b1c1c3221 */ /* 0x000fe40000010000 */
.L_x_1913:
[----:B------:R-:W-:Y:S05]  /*3bb0*/  BSYNC B0 ;  /* 0x0000000000007941 */ /* 0x000fea0003800000 */
.L_x_1911:
        /* <DEDUP_REMOVED lines=15> */
.L_x_1915:
[----:B------:R-:W-:Y:S01]  /*3cb0*/  FFMA.FTZ R78, R138, R77, R78 ;  /* 0x0000004d8a4e7223 */ /* 0x000fe2000001004e */
[----:B------:R-:W-:-:S03]  /*3cc0*/  @P3 SHF.R.U32.HI R27, RZ, 0x10, R107 ;  /* 0x00000010ff1b3819 */ /* 0x000fc6000001166b */
[----:B------:R-:W-:Y:S02]  /*3cd0*/  FADD.FTZ R78, R139, -R78 ;  /* 0x8000004e8b4e7221 */ /* 0x000fe40000010000 */
[----:B------:R-:W-:Y:S02]  /*3ce0*/  @P3 HADD2.F32 R28, -RZ, R27.H0_H0 ;  /* 0x2000001bff1c3230 */ /* 0x000fe40000004100 */
[----:B------:R-:W-:-:S04]  /*3cf0*/  FMUL.FTZ R25, R25, R78 ;  /* 0x0000004e19197220 */ /* 0x000fc80000410000 */
[----:B------:R-:W-:Y:S02]  /*3d00*/  @P3 FADD.FTZ R25, R25, R28 ;  /* 0x0000001c19193221 */ /* 0x000fe40000010000 */
.L_x_1916:
[----:B------:R-:W-:Y:S05]  /*3d10*/  BSYNC B0 ;  /* 0x0000000000007941 */ /* 0x000fea0003800000 */
.L_x_1914:
        /* <DEDUP_REMOVED lines=17> */
.L_x_1917:
        /* <DEDUP_REMOVED lines=12> */
.L_x_1919:
[----:B------:R-:W-:Y:S05]  /*3ef0*/  BSYNC B0 ;  /* 0x0000000000007941 */ /* 0x000fea0003800000 */
.L_x_1918:
[----:B------:R-:W-:Y:S02]  /*3f00*/  IADD3 R2, R2, c[0x0][0x160], RZ ;  /* 0x0000580002027a10 */ /* 0x000fe40007ffe0ff */
[----:B------:R-:W-:Y:S02]  /*3f10*/  LOP3.LUT P1, RZ, R14, 0xff, RZ, 0xc0, !PT ;  /* 0x000000ff0eff7812 */ /* 0x000fe4000782c0ff */
[----:B------:R-:W-:Y:S02]  /*3f20*/  ISETP.GE.AND P0, PT, R2, c[0x0][0x164], PT ;  /* 0x0000590002007a0c */ /* 0x000fe40003f06270 */
[----:B------:R-:W-:-:S11]  /*3f30*/  SEL R14, RZ, 0x1, P1 ;  /* 0x00000001ff0e7807 */ /* 0x000fd60000800000 */
[----:B0-----:R-:W-:Y:S01]  /*3f40*/  @P0 CALL.REL.NOINC `(.L_x_1839) ;  /* 0x0000001000000944 */ /* 0x001fe20003c00000 */
[----:B------:R-:W-:Y:S05]  /*3f50*/  BRA `(.L_x_1920) ;  /* 0xffffc63000007947 */ /* 0x000fea000383ffff */
.L_x_1839:
        /* <DEDUP_REMOVED lines=19> */
.L_x_1843:
[----:B------:R-:W-:Y:S01]  /*4090*/  HFMA2.MMA R122, -RZ, RZ, 0, 9.5367431640625e-07 ;  /* 0x00000010ff7a7435 */ /* 0x000fe200000001ff */
[----:B------:R-:W-:Y:S01]  /*40a0*/  MOV R77, R121 ;  /* 0x00000079004d7202 */ /* 0x000fe20000000f00 */
[----:B------:R-:W-:Y:S01]  /*40b0*/  IMAD.MOV.U32 R113, RZ, RZ, 0x1f ;  /* 0x0000001fff717424 */ /* 0x000fe200078e00ff */
[----:B------:R-:W-:-:S02]  /*40c0*/  MOV R150, 0xffffffff ;  /* 0xffffffff00967802 */ /* 0x000fc40000000f00 */
[----:B------:R-:W-:Y:S02]  /*40d0*/  MOV R72, 0x40f0 ;  /* 0x000040f000487802 */ /* 0x000fe40000000f00 */
[----:B-----5:R-:W-:Y:S05]  /*40e0*/  CALL.REL.NOINC `($__internal_33_$__cuda_sm70_shflsync_down_p) ;  /* 0x0000045000007944 */ /* 0x020fea0003c00000 */
[----:B-1----:R-:W-:Y:S01]  /*40f0*/  MOV R76, R122 ;  /* 0x0000007a004c7202 */ /* 0x002fe20000000f00 */
[----:B0-----:R-:W-:Y:S05]  /*4100*/  BRA `(.L_x_1921) ;  /* 0xffffd99000007947 */ /* 0x001fea000383ffff */
.L_x_1844:
[----:B------:R-:W-:Y:S01]  /*4110*/  HFMA2.MMA R113, -RZ, RZ, 0, 1.847743988037109375e-06 ;  /* 0x0000001fff717435 */ /* 0x000fe200000001ff */
[----:B------:R-:W-:Y:S01]  /*4120*/  MOV R77, R108 ;  /* 0x0000006c004d7202 */ /* 0x000fe20000000f00 */
[----:B------:R-:W-:Y:S01]  /*4130*/  IMAD.MOV.U32 R122, RZ, RZ, 0x10 ;  /* 0x00000010ff7a7424 */ /* 0x000fe200078e00ff */
[----:B------:R-:W-:Y:S02]  /*4140*/  MOV R150, 0xffffffff ;  /* 0xffffffff00967802 */ /* 0x000fe40000000f00 */
[----:B------:R-:W-:Y:S02]  /*4150*/  MOV R72, 0x4170 ;  /* 0x0000417000487802 */ /* 0x000fe40000000f00 */
[----:B01---5:R-:W-:Y:S05]  /*4160*/  CALL.REL.NOINC `($__internal_33_$__cuda_sm70_shflsync_down_p) ;  /* 0x000003d000007944 */ /* 0x023fea0003c00000 */
[----:B------:R-:W-:Y:S01]  /*4170*/  FADD.FTZ R76, R76, R121 ;  /* 0x000000794c4c7221 */ /* 0x000fe20000010000 */
[----:B0-----:R-:W-:Y:S01]  /*4180*/  MOV R150, 0xffffffff ;  /* 0xffffffff00967802 */ /* 0x001fe20000000f00 */
[----:B-1----:R-:W-:Y:S01]  /*4190*/  FADD.FTZ R79, R108, R122 ;  /* 0x0000007a6c4f7221 */ /* 0x002fe20000010000 */
[----:B------:R-:W-:Y:S01]  /*41a0*/  HFMA2.MMA R122, -RZ, RZ, 0, 4.76837158203125e-07 ;  /* 0x00000008ff7a7435 */ /* 0x000fe200000001ff */
[----:B------:R-:W-:Y:S01]  /*41b0*/  IMAD.MOV.U32 R113, RZ, RZ, 0x1f ;  /* 0x0000001fff717424 */ /* 0x000fe200078e00ff */
[----:B------:R-:W-:-:S02]  /*41c0*/  MOV R77, R76 ;  /* 0x0000004c004d7202 */ /* 0x000fc40000000f00 */
[----:B------:R-:W-:Y:S02]  /*41d0*/  MOV R72, 0x41f0 ;  /* 0x000041f000487802 */ /* 0x000fe40000000f00 */
[----:B------:R-:W-:Y:S05]  /*41e0*/  CALL.REL.NOINC `($__internal_33_$__cuda_sm70_shflsync_down_p) ;  /* 0x0000035000007944 */ /* 0x000fea0003c00000 */
[----:B-1----:R-:W-:Y:S01]  /*41f0*/  MOV R75, R122 ;  /* 0x0000007a004b7202 */ /* 0x002fe20000000f00 */
[----:B------:R-:W-:Y:S01]  /*4200*/  HFMA2.MMA R122, -RZ, RZ, 0, 4.76837158203125e-07 ;  /* 0x00000008ff7a7435 */ /* 0x000fe200000001ff */
[----:B0-----:R-:W-:Y:S01]  /*4210*/  IMAD.MOV.U32 R77, RZ, RZ, R79 ;  /* 0x000000ffff4d7224 */ /* 0x001fe200078e004f */
[----:B------:R-:W-:Y:S02]  /*4220*/  MOV R113, 0x1f ;  /* 0x0000001f00717802 */ /* 0x000fe40000000f00 */
[----:B------:R-:W-:Y:S02]  /*4230*/  MOV R150, 0xffffffff ;  /* 0xffffffff00967802 */ /* 0x000fe40000000f00 */
[----:B------:R-:W-:Y:S02]  /*4240*/  MOV R72, 0x4260 ;  /* 0x0000426000487802 */ /* 0x000fe40000000f00 */
[----:B------:R-:W-:Y:S05]  /*4250*/  CALL.REL.NOINC `($__internal_33_$__cuda_sm70_shflsync_down_p) ;  /* 0x000002e000007944 */ /* 0x000fea0003c00000 */
[----:B------:R-:W-:Y:S01]  /*4260*/  FADD.FTZ R76, R75, R76 ;  /* 0x0000004c4b4c7221 */ /* 0x000fe20000010000 */
[----:B0-----:R-:W-:Y:S01]  /*4270*/  HFMA2.MMA R113, -RZ, RZ, 0, 1.847743988037109375e-06 ;  /* 0x0000001fff717435 */ /* 0x001fe200000001ff */
[----:B-1----:R-:W-:Y:S01]  /*4280*/  FADD.FTZ R79, R79, R122 ;  /* 0x0000007a4f4f7221 */ /* 0x002fe20000010000 */
[----:B------:R-:W-:Y:S01]  /*4290*/  MOV R150, 0xffffffff ;  /* 0xffffffff00967802 */ /* 0x000fe20000000f00 */
[----:B------:R-:W-:Y:S01]  /*42a0*/  IMAD.MOV.U32 R122, RZ, RZ, 0x4 ;  /* 0x00000004ff7a7424 */ /* 0x000fe200078e00ff */
[----:B------:R-:W-:-:S02]  /*42b0*/  MOV R77, R76 ;  /* 0x0000004c004d7202 */ /* 0x000fc40000000f00 */
[----:B------:R-:W-:Y:S02]  /*42c0*/  MOV R72, 0x42e0 ;  /* 0x000042e000487802 */ /* 0x000fe40000000f00 */
[----:B------:R-:W-:Y:S05]  /*42d0*/  CALL.REL.NOINC `($__internal_33_$__cuda_sm70_shflsync_down_p) ;  /* 0x0000026000007944 */ /* 0x000fea0003c00000 */
[----:B-1----:R-:W-:Y:S01]  /*42e0*/  IMAD.MOV.U32 R75, RZ, RZ, R122 ;  /* 0x000000ffff4b7224 */ /* 0x002fe200078e007a */
[----:B------:R-:W-:Y:S01]  /*42f0*/  HFMA2.MMA R122, -RZ, RZ, 0, 2.384185791015625e-07 ;  /* 0x00000004ff7a7435 */ /* 0x000fe200000001ff */
[----:B0-----:R-:W-:Y:S01]  /*4300*/  MOV R77, R79 ;  /* 0x0000004f004d7202 */ /* 0x001fe20000000f00 */
[----:B------:R-:W-:Y:S01]  /*4310*/  IMAD.MOV.U32 R150, RZ, RZ, -0x1 ;  /* 0xffffffffff967424 */ /* 0x000fe200078e00ff */
[----:B------:R-:W-:Y:S02]  /*4320*/  MOV R113, 0x1f ;  /* 0x0000001f00717802 */ /* 0x000fe40000000f00 */
[----:B------:R-:W-:Y:S02]  /*4330*/  MOV R72, 0x4350 ;  /* 0x0000435000487802 */ /* 0x000fe40000000f00 */
[----:B------:R-:W-:Y:S05]  /*4340*/  CALL.REL.NOINC `($__internal_33_$__cuda_sm70_shflsync_down_p) ;  /* 0x000001f000007944 */ /* 0x000fea0003c00000 */
[----:B------:R-:W-:Y:S01]  /*4350*/  FADD.FTZ R76, R75, R76 ;  /* 0x0000004c4b4c7221 */ /* 0x000fe20000010000 */
[----:B0-----:R-:W-:Y:S01]  /*4360*/  MOV R113, 0x1f ;  /* 0x0000001f00717802 */ /* 0x001fe20000000f00 */
[----:B-1----:R-:W-:Y:S01]  /*4370*/  FADD.FTZ R79, R79, R122 ;  /* 0x0000007a4f4f7221 */ /* 0x002fe20000010000 */
[----:B------:R-:W-:Y:S01]  /*4380*/  HFMA2.MMA R122, -RZ, RZ, 0, 1.1920928955078125e-07 ;  /* 0x00000002ff7a7435 */ /* 0x000fe200000001ff */
[----:B------:R-:W-:Y:S01]  /*4390*/  MOV R150, 0xffffffff ;  /* 0xffffffff00967802 */ /* 0x000fe20000000f00 */
[----:B------:R-:W-:Y:S01]  /*43a0*/  IMAD.MOV.U32 R77, RZ, RZ, R76 ;  /* 0x000000ffff4d7224 */ /* 0x000fe200078e004c */
[----:B------:R-:W-:-:S03]  /*43b0*/  MOV R72, 0x43d0 ;  /* 0x000043d000487802 */ /* 0x000fc60000000f00 */
[----:B------:R-:W-:Y:S05]  /*43c0*/  CALL.REL.NOINC `($__internal_33_$__cuda_sm70_shflsync_down_p) ;  /* 0x0000017000007944 */ /* 0x000fea0003c00000 */
[----:B-1----:R-:W-:Y:S01]  /*43d0*/  MOV R75, R122 ;  /* 0x0000007a004b7202 */ /* 0x002fe20000000f00 */
[----:B------:R-:W-:Y:S01]  /*43e0*/  HFMA2.MMA R122, -RZ, RZ, 0, 1.1920928955078125e-07 ;  /* 0x00000002ff7a7435 */ /* 0x000fe200000001ff */
[----:B0-----:R-:W-:Y:S01]  /*43f0*/  MOV R77, R79 ;  /* 0x0000004f004d7202 */ /* 0x001fe20000000f00 */
[----:B------:R-:W-:Y:S01]  /*4400*/  IMAD.MOV.U32 R113, RZ, RZ, 0x1f ;  /* 0x0000001fff717424 */ /* 0x000fe200078e00ff */
[----:B------:R-:W-:-:S02]  /*4410*/  MOV R150, 0xffffffff ;  /* 0xffffffff00967802 */ /* 0x000fc40000000f00 */
[----:B------:R-:W-:Y:S02]  /*4420*/  MOV R72, 0x4440 ;  /* 0x0000444000487802 */ /* 0x000fe40000000f00 */
[----:B------:R-:W-:Y:S05]  /*4430*/  CALL.REL.NOINC `($__internal_33_$__cuda_sm70_shflsync_down_p) ;  /* 0x0000010000007944 */ /* 0x000fea0003c00000 */
[----:B------:R-:W-:Y:S01]  /*4440*/  FADD.FTZ R78, R75, R76 ;  /* 0x0000004c4b4e7221 */ /* 0x000fe20000010000 */
[----:B0-----:R-:W-:Y:S01]  /*4450*/  MOV R113, 0x1f ;  /* 0x0000001f00717802 */ /* 0x001fe20000000f00 */
[----:B-1----:R-:W-:Y:S01]  /*4460*/  FADD.FTZ R109, R79, R122 ;  /* 0x0000007a4f6d7221 */ /* 0x002fe20000010000 */
[----:B------:R-:W-:Y:S01]  /*4470*/  HFMA2.MMA R122, -RZ, RZ, 0, 5.9604644775390625e-08 ;  /* 0x00000001ff7a7435 */ /* 0x000fe200000001ff */
[----:B------:R-:W-:Y:S01]  /*4480*/  IMAD.MOV.U32 R150, RZ, RZ, -0x1 ;  /* 0xffffffffff967424 */ /* 0x000fe200078e00ff */
[----:B------:R-:W-:Y:S02]  /*4490*/  MOV R77, R78 ;  /* 0x0000004e004d7202 */ /* 0x000fe40000000f00 */
[----:B------:R-:W-:Y:S02]  /*44a0*/  MOV R72, 0x44c0 ;  /* 0x000044c000487802 */ /* 0x000fe40000000f00 */
[----:B------:R-:W-:Y:S05]  /*44b0*/  CALL.REL.NOINC `($__internal_33_$__cuda_sm70_shflsync_down_p) ;  /* 0x0000008000007944 */ /* 0x000fea0003c00000 */
[----:B0-----:R-:W-:Y:S01]  /*44c0*/  HFMA2.MMA R113, -RZ, RZ, 0, 1.847743988037109375e-06 ;  /* 0x0000001fff717435 */ /* 0x001fe200000001ff */
[----:B-1----:R-:W-:Y:S01]  /*44d0*/  MOV R79, R122 ;  /* 0x0000007a004f7202 */ /* 0x002fe20000000f00 */
[----:B------:R-:W-:Y:S01]  /*44e0*/  IMAD.MOV.U32 R122, RZ, RZ, 0x1 ;  /* 0x00000001ff7a7424 */ /* 0x000fe200078e00ff */
[----:B------:R-:W-:-:S02]  /*44f0*/  MOV R77, R109 ;  /* 0x0000006d004d7202 */ /* 0x000fc40000000f00 */
[----:B------:R-:W-:Y:S02]  /*4500*/  MOV R150, 0xffffffff ;  /* 0xffffffff00967802 */ /* 0x000fe40000000f00 */
[----:B------:R-:W-:Y:S02]  /*4510*/  MOV R72, 0x4530 ;  /* 0x0000453000487802 */ /* 0x000fe40000000f00 */
[----:B------:R-:W-:Y:S05]  /*4520*/  CALL.REL.NOINC `($__internal_33_$__cuda_sm70_shflsync_down_p) ;  /* 0x0000001000007944 */ /* 0x000fea0003c00000 */
[----:B01----:R-:W-:Y:S05]  /*4530*/  BRA `(.L_x_1922) ;  /* 0xffffd68000007947 */ /* 0x003fea000383ffff */
        .weak           $__internal_33_$__cuda_sm70_shflsync_down_p
        .type           $__internal_33_$__cuda_sm70_shflsync_down_p,@function
        .size           $__internal_33_$__cuda_sm70_shflsync_down_p,(.L_x_9777 - $__internal_33_$__cuda_sm70_shflsync_down_p)
$__internal_33_$__cuda_sm70_shflsync_down_p:
[----:B------:R-:W-:Y:S01]  /*4540*/  HFMA2.MMA R73, -RZ, RZ, 0, 0 ;  /* 0x00000000ff497435 */ /* 0x000fe200000001ff */
[----:B------:R-:W-:Y:S04]  /*4550*/  WARPSYNC R150 ;  /* 0x0000009600007348 */ /* 0x000fe80003800000 */
[----:B------:R0:W1:Y:S01]  /*4560*/  SHFL.DOWN PT, R122, R77, R122, R113 ;  /* 0x0800007a4d7a7389 */ /* 0x00006200000e0071 */
[----:B------:R-:W-:Y:S05]  /*4570*/  RET.REL.NODEC R72 `(_ZN10layer_norm13ln_bwd_kernelINS_13Kernel_traitsI6__halfS2_S2_S2_fjLj2560ELj1ELj1ELj4ELj8ENS_18Kernel_traits_baseILj2560ES2_S2_S2_S2_fjLj128EEEEELb1ELb0ELb1ELb1EEEvNS_9BwdParamsE) ;  /* 0xffffba8048007950 */ /* 0x000fea0003c3ffff */
.L_x_1923:
        /* <DEDUP_REMOVED lines=16> */
.L_x_9777:


//--------------------- .text._ZN10layer_norm13ln_bwd_kernelINS_13Kernel_traitsI6__halfS2_S2_S2_fjLj2560ELj1ELj1ELj4ELj8ENS_18Kernel_traits_baseILj2560ES2_S2_S2_S2_fjLj128EEEEELb1ELb1ELb0ELb0EEEvNS_9BwdParamsE --------------------------
	.section	.text._ZN10layer_norm13ln_bwd_kernelINS_13Kernel_traitsI6__halfS2_S2_S2_fjLj2560ELj1ELj1ELj4ELj8ENS_18Kernel_traits_baseILj2560ES2_S2_S2_S2_fjLj128EEEEELb1ELb1ELb0ELb0EEEvNS_9BwdParamsE,"ax",@progbits
	.sectioninfo	@"SHI_REGISTERS=190"
	.align	128
        .global         _ZN10layer_norm13ln_bwd_kernelINS_13Kernel_traitsI6__halfS2_S2_S2_fjLj2560ELj1ELj1ELj4ELj8ENS_18Kernel_traits_baseILj2560ES2_S2_S2_S2_fjLj128EEEEELb1ELb1ELb0ELb0EEEvNS_9BwdParamsE
        .type           _ZN10layer_norm13ln_bwd_kernelINS_13Kernel_traitsI6__halfS2_S2_S2_fjLj2560ELj1ELj1ELj4ELj8ENS_18Kernel_traits_baseILj2560ES2_S2_S2_S2_fjLj128EEEEELb1ELb1ELb0ELb0EEEvNS_9BwdParamsE,@function
        .size           _ZN10layer_norm13ln_bwd_kernelINS_13Kernel_traitsI6__halfS2_S2_S2_fjLj2560ELj1ELj1ELj4ELj8ENS_18Kernel_traits_baseILj2560ES2_S2_S2_S2_fjLj128EEEEELb1ELb1ELb0ELb0EEEvNS_9BwdParamsE,(.L_x_9778 - _ZN10layer_norm13ln_bwd_kernelINS_13Kernel_traitsI6__halfS2_S2_S2_fjLj2560ELj1ELj1ELj4ELj8ENS_18Kernel_traits_baseILj2560ES2_S2_S2_S2_fjLj128EEEEELb1ELb1ELb0ELb0EEEvNS_9BwdParamsE)
        .other          _ZN10layer_norm13ln_bwd_kernelINS_13Kernel_traitsI6__halfS2_S2_S2_fjLj2560ELj1ELj1ELj4ELj8ENS_18Kernel_traits_baseILj2560ES2_S2_S2_S2_fjLj128EEEEELb1ELb1ELb0ELb0EEEvNS_9BwdParamsE,@"STO_CUDA_ENTRY STV_DEFAULT"
_ZN10layer_norm13ln_bwd_kernelINS_13Kernel_traitsI6__halfS2_S2_S2_fjLj2560ELj1ELj1ELj4ELj8ENS_18Kernel_traits_baseILj2560ES2_S2_S2_S2_fjLj128EEEEELb1ELb1ELb0ELb0EEEvNS_9BwdParamsE:
.text._ZN10layer_norm13ln_bwd_kernelINS_13Kernel_traitsI6__halfS2_S2_S2_fjLj2560ELj1ELj1ELj4ELj8ENS_18Kernel_traits_baseILj2560ES2_S2_S2_S2_fjLj128EEEEELb1ELb1ELb0ELb0EEEvNS_9BwdParamsE:
        /* <DEDUP_REMOVED lines=18> */
[----:B------:R-:W-:Y:S02]  /*0120*/  @P3 MOV R37, 0x8 ;  /* 0x0000000800253802 */ /* 0x000fe40000000f00 */
        /* <DEDUP_REMOVED lines=60> */
[----:B-----5:R-:W-:Y:S01]  /*04f0*/  MOV R22, R10 ;  /* 0x0000000a00167202 */ /* 0x020fe20000000f00 */
[----:B------:R-:W-:Y:S01]  /*0500*/  IMAD.MOV.U32 R26, RZ, RZ, R14 ;  /* 0x000000ffff1a7224 */ /* 0x000fe200078e000e */
[----:B------:R-:W-:Y:S01]  /*0510*/  MOV R30, R18 ;  /* 0x00000012001e7202 */ /* 0x000fe20000000f00 */
[----:B------:R-:W-:Y:S01]  /*0520*/  IMAD.MOV.U32 R34, RZ, RZ, R12 ;  /* 0x000000ffff227224 */ /* 0x000fe200078e000c */
[----:B------:R-:W-:Y:S01]  /*0530*/  SHF.R.U64 R10, R10, 0x10, R11 ;  /* 0x000000100a0a7819 */ /* 0x000fe2000000120b */
[----:B------:R-:W-:Y:S01]  /*0540*/  IMAD.MOV.U32 R6, RZ, RZ, R4 ;  /* 0x000000ffff067224 */ /* 0x000fe200078e0004 */
[----:B------:R-:W-:Y:S01]  /*0550*/  SHF.R.U64 R14, R14, 0x10, R15 ;  /* 0x000000100e0e7819 */ /* 0x000fe2000000120f */
[----:B------:R-:W-:Y:S01]  /*0560*/  IMAD.MOV.U32 R32, RZ, RZ, R24 ;  /* 0x000000ffff207224 */ /* 0x000fe200078e0018 */
[----:B------:R-:W-:Y:S01]  /*0570*/  SHF.R.U64 R18, R18, 0x10, R19 ;  /* 0x0000001012127819 */ /* 0x000fe20000001213 */
[----:B------:R-:W-:Y:S01]  /*0580*/  IMAD.MOV.U32 R36, RZ, RZ, R20 ;  /* 0x000000ffff247224 */ /* 0x000fe200078e0014 */
[----:B------:R-:W-:Y:S01]  /*0590*/  MOV R38, R13 ;  /* 0x0000000d00267202 */ /* 0x000fe20000000f00 */
[----:B------:R-:W-:Y:S01]  /*05a0*/  IMAD.MOV.U32 R116, RZ, RZ, 0x1 ;  /* 0x00000001ff747424 */ /* 0x000fe200078e00ff */
[----:B------:R-:W-:Y:S01]  /*05b0*/  MOV R39, R17 ;  /* 0x0000001100277202 */ /* 0x000fe20000000f00 */
[----:B------:R-:W-:Y:S01]  /*05c0*/  HFMA2.MMA R105, -RZ, RZ, 0, 0 ;  /* 0x00000000ff697435 */ /* 0x000fe200000001ff */
[----:B------:R-:W-:Y:S01]  /*05d0*/  MOV R7, R5 ;  /* 0x0000000500077202 */ /* 0x000fe20000000f00 */
[----:B------:R-:W-:Y:S01]  /*05e0*/  HADD2.F32 R36, -RZ, R36.H0_H0 ;  /* 0x20000024ff247230 */ /* 0x000fe20000004100 */
[----:B------:R-:W-:-:S02]  /*05f0*/  MOV R23, R11 ;  /* 0x0000000b00177202 */ /* 0x000fc40000000f00 */
[----:B------:R-:W-:Y:S02]  /*0600*/  MOV R27, R15 ;  /* 0x0000000f001b7202 */ /* 0x000fe40000000f00 */
[----:B------:R-:W-:Y:S02]  /*0610*/  MOV R31, R19 ;  /* 0x00000013001f7202 */ /* 0x000fe40000000f00 */
[--C-:B------:R-:W-:Y:S02]  /*0620*/  SHF.R.U64 R113, R24, 0x10, R25.reuse ;  /* 0x0000001018717819 */ /* 0x100fe40000001219 */
[----:B------:R-:W-:Y:S02]  /*0630*/  MOV R33, R25 ;  /* 0x0000001900217202 */ /* 0x000fe40000000f00 */
[----:B------:R-:W-:Y:S02]  /*0640*/  SHF.R.U32.HI R112, RZ, 0x10, R25 ;  /* 0x00000010ff707819 */ /* 0x000fe40000011619 */
[----:B------:R-:W-:-:S02]  /*0650*/  MOV R37, R9 ;  /* 0x0000000900257202 */ /* 0x000fc40000000f00 */
[----:B------:R-:W-:Y:S02]  /*0660*/  MOV R35, R16 ;  /* 0x0000001000237202 */ /* 0x000fe40000000f00 */
[----:B------:R-:W-:Y:S02]  /*0670*/  MOV R41, R21 ;  /* 0x0000001500297202 */ /* 0x000fe40000000f00 */
[----:B------:R-:W-:Y:S02]  /*0680*/  SHF.R.U32.HI R44, RZ, 0x10, R21 ;  /* 0x00000010ff2c7819 */ /* 0x000fe40000011615 */
        /* <DEDUP_REMOVED lines=8> */
[----:B------:R-:W-:Y:S01]  /*0710*/  SHF.R.U32.HI R19, RZ, 0x10, R19 ;  /* 0x00000010ff137819 */ /* 0x000fe20000011613 */
[----:B------:R-:W-:Y:S01]  /*0720*/  HADD2.F32 R11, -RZ, R11.H0_H0 ;  /* 0x2000000bff0b7230 */ /* 0x000fe20000004100 */
[----:B------:R-:W-:Y:S01]  /*0730*/  MOV R24, R8 ;  /* 0x0000000800187202 */ /* 0x000fe20000000f00 */
        /* <DEDUP_REMOVED lines=29> */
[----:B------:R-:W-:Y:S01]  /*0910*/  HADD2.F32 R39, -RZ, R44.H0_H0 ;  /* 0x2000002cff277230 */ /* 0x000fe20000004100 */
[----:B------:R-:W-:Y:S01]  /*0920*/  PRMT R44, R116, 0x7610, R44 ;  /* 0x00007610742c7816 */ /* 0x000fe2000000002c */
        /* <DEDUP_REMOVED lines=15> */
.L_x_1952:
[----:B------:R-:W-:Y:S02]  /*0a20*/  ISETP.NE.U32.AND P0, PT, RZ, c[0x0][0x1c0], PT ;  /* 0x00007000ff007a0c */ /* 0x000fe40003f05070 */
[----:B------:R-:W-:Y:S02]  /*0a30*/  SHF.R.S32.HI R109, RZ, 0x1f, R2 ;  /* 0x0000001fff6d7819 */ /* 0x000fe40000011402 */
[----:B------:R-:W-:-:S13]  /*0a40*/  ISETP.NE.AND.EX P0, PT, RZ, c[0x0][0x1c4], PT, P0 ;  /* 0x00007100ff007a0c */ /* 0x000fda0003f05300 */
[----:B------:R-:W-:-:S04]  /*0a50*/  @P0 LEA R112, P5, R2, c[0x0][0x1c0], 0x1 ;  /* 0x0000700002700a11 */ /* 0x000fc800078a08ff */
[----:B------:R-:W-:Y:S02]  /*0a60*/  @P0 LEA.HI.X R113, R2, c[0x0][0x1c4], R109, 0x1, P5 ;  /* 0x0000710002710a11 */ /* 0x000fe400028f0c6d */
[----:B------:R-:W-:-:S03]  /*0a70*/  MOV R109, 0x4 ;  /* 0x00000004006d7802 */ /* 0x000fc60000000f00 */
[----:B------:R-:W2:Y:S02]  /*0a80*/  @P0 LDG.E.U16 R112, [R112.64] ;  /* 0x0000000470700981 */ /* 0x000ea4000c1e1500 */
[----:B------:R-:W-:-:S04]  /*0a90*/  IMAD.WIDE R110, R2, R109, c[0x0][0x1a0] ;  /* 0x00006800026e7625 */ /* 0x000fc800078e026d */
[C---:B------:R-:W-:Y:S01]  /*0aa0*/  IMAD.WIDE R108, R2.reuse, R109, c[0x0][0x1a8] ;  /* 0x00006a00026c7625 */ /* 0x040fe200078e026d */
[----:B------:R0:W5:Y:S04]  /*0ab0*/  LDG.E R168, [R110.64] ;  /* 0x000000046ea87981 */ /* 0x000168000c1e1900 */
[----:B------:R0:W5:Y:S01]  /*0ac0*/  LDG.E R177, [R108.64] ;  /* 0x000000046cb17981 */ /* 0x000162000c1e1900 */
[----:B------:R-:W-:Y:S01]  /*0ad0*/  IMAD R114, R2, c[0x0][0x168], RZ ;  /* 0x00005a0002727a24 */ /* 0x000fe200078e02ff */
[----:B------:R-:W-:Y:S01]  /*0ae0*/  LOP3.LUT R176, R0, 0x7f, RZ, 0xc0, !PT ;  /* 0x0000007f00b07812 */ /* 0x000fe200078ec0ff */
[----:B------:R-:W-:Y:S01]  /*0af0*/  BSSY B0, `(.L_x_1925) ;  /* 0x0000044000007945 */ /* 0x000fe20003800000 */
[----:B------:R-:W-:Y:S01]  /*0b00*/  MOV R175, 0x3f800000 ;  /* 0x3f80000000af7802 */ /* 0x000fe20000000f00 */
[----:B------:R-:W-:Y:S01]  /*0b10*/  CS2R R178, SRZ ;  /* 0x0000000000b27805 */ /* 0x000fe2000001ff00 */
[----:B------:R-:W-:-:S04]  /*0b20*/  SHF.R.S32.HI R115, RZ, 0x1f, R114 ;  /* 0x0000001fff737819 */ /* 0x000fc80000011472 */
[----:B------:R-:W-:-:S04]  /*0b30*/  LEA.HI R115, R115, R114, RZ, 0x2 ;  /* 0x0000007273737211 */ /* 0x000fc800078f10ff */
[----:B------:R-:W-:-:S05]  /*0b40*/  LEA.HI.SX32 R176, R115, R176, 0x1e ;  /* 0x000000b073b07211 */ /* 0x000fca00078ff2ff */
[----:B------:R-:W-:Y:S01]  /*0b50*/  IMAD.MOV.U32 R169, RZ, RZ, R176 ;  /* 0x000000ffffa97224 */ /* 0x000fe200078e00b0 */
[----:B--2---:R-:W-:Y:S01]  /*0b60*/  @P0 HADD2.F32 R175, -RZ, R112.H0_H0 ;  /* 0x20000070ffaf0230 */ /* 0x004fe20000004100 */
        /* <DEDUP_REMOVED lines=13> */
[----:B------:R-:W-:Y:S02]  /*0c40*/  LEA.HI.X R113, R176, c[0x0][0x194], RZ, 0x2, P5 ;  /* 0x00006500b0717a11 */ /* 0x000fe400028f14ff */
[----:B------:R-:W-:-:S03]  /*0c50*/  ISETP.NE.AND P0, PT, R3, RZ, PT ;  /* 0x000000ff0300720c */ /* 0x000fc60003f05270 */
[----:B------:R1:W5:Y:S02]  /*0c60*/  LDG.E R45, [R112.64] ;  /* 0x00000004702d7981 */ /* 0x000364000c1e1900 */
[----:B-----5:R-:W-:Y:S02]  /*0c70*/  FSEL R114, R168, RZ, !P0 ;  /* 0x000000ffa8727208 */ /* 0x020fe40004000000 */
[----:B------:R-:W-:Y:S02]  /*0c80*/  IADD3 R169, R176, 0x80, RZ ;  /* 0x00000080b0a97810 */ /* 0x000fe40007ffe0ff */
[--C-:B--2---:R-:W-:Y:S02]  /*0c90*/  SHF.R.U64 R118, R46, 0x10, R47.reuse ;  /* 0x000000102e767819 */ /* 0x104fe4000000122f */
[----:B------:R-:W-:Y:S01]  /*0ca0*/  SHF.R.U32.HI R116, RZ, 0x10, R47 ;  /* 0x00000010ff747819 */ /* 0x000fe2000001162f */
[----:B------:R-:W-:Y:S01]  /*0cb0*/  HADD2.F32 R115, -RZ, R46.H0_H0 ;  /* 0x2000002eff737230 */ /* 0x000fe20000004100 */
[----:B---3--:R-:W-:Y:S01]  /*0cc0*/  MOV R46, R108 ;  /* 0x0000006c002e7202 */ /* 0x008fe20000000f00 */
[----:B------:R-:W-:-:S02]  /*0cd0*/  HADD2.F32 R117, -RZ, R47.H0_H0 ;  /* 0x2000002fff757230 */ /* 0x000fc40000004100 */
[----:B-1----:R-:W-:Y:S01]  /*0ce0*/  HADD2.F32 R113, -RZ, R118.H0_H0 ;  /* 0x20000076ff717230 */ /* 0x002fe20000004100 */
[----:B------:R-:W-:Y:S01]  /*0cf0*/  MOV R47, R109 ;  /* 0x0000006d002f7202 */ /* 0x000fe20000000f00 */
[----:B0-----:R-:W-:Y:S01]  /*0d00*/  HADD2.F32 R111, -RZ, R116.H0_H0 ;  /* 0x20000074ff6f7230 */ /* 0x001fe20000004100 */
[----:B------:R-:W-:Y:S01]  /*0d10*/  SHF.R.U64 R119, R108, 0x10, R109 ;  /* 0x000000106c777819 */ /* 0x000fe2000000126d */
[C---:B------:R-:W-:Y:S01]  /*0d20*/  FADD.FTZ R108, -R114.reuse, R115 ;  /* 0x00000073726c7221 */ /* 0x040fe20000010100 */
[----:B------:R-:W-:Y:S01]  /*0d30*/  SHF.R.U32.HI R178, RZ, 0x10, R109 ;  /* 0x00000010ffb27819 */ /* 0x000fe2000001166d */
[----:B------:R-:W-:Y:S01]  /*0d40*/  HADD2.F32 R109, -RZ, R46.H0_H0 ;  /* 0x2000002eff6d7230 */ /* 0x000fe20000004100 */
[C---:B------:R-:W-:Y:S02]  /*0d50*/  FADD.FTZ R118, -R114.reuse, R117 ;  /* 0x0000007572767221 */ /* 0x040fe40000010100 */
[C---:B------:R-:W-:Y:S02]  /*0d60*/  FADD.FTZ R110, -R114.reuse, R113 ;  /* 0x00000071726e7221 */ /* 0x040fe40000010100 */
[----:B------:R-:W-:Y:S01]  /*0d70*/  FADD.FTZ R114, -R114, R111 ;  /* 0x0000006f72727221 */ /* 0x000fe20000010100 */
[----:B------:R-:W-:Y:S01]  /*0d80*/  HADD2.F32 R111, -RZ, R47.H0_H0 ;  /* 0x2000002fff6f7230 */ /* 0x000fe20000004100 */
[----:B------:R-:W-:Y:S01]  /*0d90*/  FMUL.FTZ R47, R177, R108 ;  /* 0x0000006cb12f7220 */ /* 0x000fe20000410000 */
[----:B------:R-:W-:Y:S01]  /*0da0*/  HADD2.F32 R112, -RZ, R119.H0_H0 ;  /* 0x20000077ff707230 */ /* 0x000fe20000004100 */
[----:B------:R-:W-:-:S02]  /*0db0*/  FMUL.FTZ R116, R4, R109 ;  /* 0x0000006d04747220 */ /* 0x000fc40000410000 */
[----:B------:R-:W-:Y:S02]  /*0dc0*/  FADD.FTZ R84, R84, R109 ;  /* 0x0000006d54547221 */ /* 0x000fe40000010000 */
[----:B------:R-:W-:Y:S02]  /*0dd0*/  FFMA.FTZ R104, R47, R109, R104 ;  /* 0x0000006d2f687223 */ /* 0x000fe40000010068 */
[C---:B------:R-:W-:Y:S02]  /*0de0*/  FMUL.FTZ R119, R177.reuse, R118 ;  /* 0x00000076b1777220 */ /* 0x040fe40000410000 */
[----:B------:R-:W-:Y:S02]  /*0df0*/  FMUL.FTZ R46, R177, R110 ;  /* 0x0000006eb12e7220 */ /* 0x000fe40000410000 */
[----:B------:R-:W-:Y:S02]  /*0e00*/  FMUL.FTZ R117, R5, R112 ;  /* 0x0000007005757220 */ /* 0x000fe40000410000 */
[----:B------:R-:W-:-:S02]  /*0e10*/  FADD.FTZ R108, RZ, R116 ;  /* 0x00000074ff6c7221 */ /* 0x000fc40000010000 */
[----:B------:R-:W-:Y:S01]  /*0e20*/  FFMA.FTZ R109, R47, R116, RZ ;  /* 0x000000742f6d7223 */ /* 0x000fe200000100ff */
[----:B------:R-:W-:Y:S01]  /*0e30*/  HADD2.F32 R178, -RZ, R178.H0_H0 ;  /* 0x200000b2ffb27230 */ /* 0x000fe20000004100 */
        /* <DEDUP_REMOVED lines=15> */
.L_x_1926:
[----:B0-----:R-:W-:Y:S05]  /*0f30*/  BSYNC B0 ;  /* 0x0000000000007941 */ /* 0x001fea0003800000 */
.L_x_1925:
[----:B------:R-:W-:Y:S01]  /*0f40*/  BSSY B0, `(.L_x_1927) ;  /* 0x000003d000007945 */ /* 0x000fe20003800000 */
[----:B------:R-:W-:Y:S05]  /*0f50*/  @!P2 BRA `(.L_x_1928) ;  /* 0x000003b00000a947 */ /* 0x000fea0003800000 */
[----:B------:R-:W-:Y:S01]  /*0f60*/  LEA R108, P0, R169, c[0x0][0x188], 0x3 ;  /* 0x00006200a96c7a11 */ /* 0x000fe200078018ff */
[----:B------:R-:W-:-:S03]  /*0f70*/  IMAD.MOV.U32 R110, RZ, RZ, 0x8 ;  /* 0x00000008ff6e7424 */ /* 0x000fc600078e00ff */
[C---:B------:R-:W-:Y:S01]  /*0f80*/  LEA.HI.X R109, R169.reuse, c[0x0][0x18c], RZ, 0x3, P0 ;  /* 0x00006300a96d7a11 */ /* 0x040fe200000f1cff */
[----:B------:R-:W-:-:S05]  /*0f90*/  IMAD.WIDE.U32 R110, R169, R110, c[0x0][0x208] ;  /* 0x00008200a96e7625 */ /* 0x000fca00078e006e */
        /* <DEDUP_REMOVED lines=19> */
[C---:B------:R-:W-:Y:S01]  /*10d0*/  FADD.FTZ R114, -R130.reuse, R114 ;  /* 0x0000007282727221 */ /* 0x040fe20000010100 */
[----:B0-----:R-:W-:Y:S01]  /*10e0*/  HADD2.F32 R113, -RZ, R124.H0_H0 ;  /* 0x2000007cff717230 */ /* 0x001fe20000004100 */
[----:B------:R-:W-:Y:S01]  /*10f0*/  SHF.R.U32.HI R124, RZ, 0x10, R111 ;  /* 0x00000010ff7c7819 */ /* 0x000fe2000001166f */
[----:B------:R-:W-:Y:S01]  /*1100*/  HADD2.F32 R115, -RZ, R109.H0_H0 ;  /* 0x2000006dff737230 */ /* 0x000fe20000004100 */
[----:B------:R-:W-:Y:S01]  /*1110*/  MOV R109, R111 ;  /* 0x0000006f006d7202 */ /* 0x000fe20000000f00 */
[C---:B------:R-:W-:Y:S01]  /*1120*/  FADD.FTZ R110, -R130.reuse, R110 ;  /* 0x0000006e826e7221 */ /* 0x040fe20000010100 */
[----:B------:R-:W-:Y:S01]  /*1130*/  HADD2.F32 R111, -RZ, R108.H0_H0 ;  /* 0x2000006cff6f7230 */ /* 0x000fe20000004100 */
[C---:B-1----:R-:W-:Y:S01]  /*1140*/  FMUL.FTZ R123, R177.reuse, R114 ;  /* 0x00000072b17b7220 */ /* 0x042fe20000410000 */
[----:B------:R-:W-:Y:S01]  /*1150*/  HADD2.F32 R108, -RZ, R126.H0_H0 ;  /* 0x2000007eff6c7230 */ /* 0x000fe20000004100 */
[----:B------:R-:W-:Y:S01]  /*1160*/  FADD.FTZ R112, -R130, R115 ;  /* 0x0000007382707221 */ /* 0x000fe20000010100 */
[----:B------:R-:W-:Y:S01]  /*1170*/  HADD2.F32 R114, -RZ, R124.H0_H0 ;  /* 0x2000007cff727230 */ /* 0x000fe20000004100 */
[----:B------:R-:W-:-:S02]  /*1180*/  FMUL.FTZ R124, R177, R110 ;  /* 0x0000006eb17c7220 */ /* 0x000fc40000410000 */
[----:B------:R-:W-:Y:S01]  /*1190*/  FMUL.FTZ R126, R8, R111 ;  /* 0x0000006f087e7220 */ /* 0x000fe20000410000 */
[----:B------:R-:W-:Y:S01]  /*11a0*/  HADD2.F32 R109, -RZ, R109.H0_H0 ;  /* 0x2000006dff6d7230 */ /* 0x000fe20000004100 */
        /* <DEDUP_REMOVED lines=22> */
.L_x_1928:
[----:B------:R-:W-:Y:S05]  /*1310*/  BSYNC B0 ;  /* 0x0000000000007941 */ /* 0x000fea0003800000 */
.L_x_1927:
        /* <DEDUP_REMOVED lines=21> */
[----:B------:R-:W-:Y:S01]  /*1470*/  SHF.R.U32.HI R134, RZ, 0x10, R109 ;  /* 0x00000010ff867819 */ /* 0x000fe2000001166d */
[----:B---3--:R-:W-:Y:S01]  /*1480*/  IMAD.MOV.U32 R108, RZ, RZ, R110 ;  /* 0x000000ffff6c7224 */ /* 0x008fe200078e006e */
[--C-:B------:R-:W-:Y:S01]  /*1490*/  SHF.R.U64 R136, R110, 0x10, R111.reuse ;  /* 0x000000106e887819 */ /* 0x100fe2000000126f */
[----:B------:R-:W-:Y:S02]  /*14a0*/  HADD2.F32 R110, -RZ, R135.H0_H0 ;  /* 0x20000087ff6e7230 */ /* 0x000fe40000004100 */
[----:B------:R-:W-:Y:S01]  /*14b0*/  HADD2.F32 R133, -RZ, R109.H0_H0 ;  /* 0x2000006dff857230 */ /* 0x000fe20000004100 */
[----:B------:R-:W-:Y:S01]  /*14c0*/  MOV R109, R111 ;  /* 0x0000006f006d7202 */ /* 0x000fe20000000f00 */
[C---:B------:R-:W-:Y:S01]  /*14d0*/  FADD.FTZ R132, -R137.reuse, R132 ;  /* 0x0000008489847221 */ /* 0x040fe20000010100 */
[----:B------:R-:W-:Y:S01]  /*14e0*/  SHF.R.U32.HI R180, RZ, 0x10, R111 ;  /* 0x00000010ffb47819 */ /* 0x000fe2000001166f */
[C---:B------:R-:W-:Y:S01]  /*14f0*/  FADD.FTZ R110, -R137.reuse, R110 ;  /* 0x0000006e896e7221 */ /* 0x040fe20000010100 */
[----:B------:R-:W-:Y:S01]  /*1500*/  HADD2.F32 R111, -RZ, R108.H0_H0 ;  /* 0x2000006cff6f7230 */ /* 0x000fe20000004100 */
[----:B0-----:R-:W-:Y:S01]  /*1510*/  FADD.FTZ R112, -R137, R133 ;  /* 0x0000008589707221 */ /* 0x001fe20000010100 */
[----:B------:R-:W-:Y:S01]  /*1520*/  HADD2.F32 R113, -RZ, R134.H0_H0 ;  /* 0x20000086ff717230 */ /* 0x000fe20000004100 */
[C---:B------:R-:W-:Y:S01]  /*1530*/  FMUL.FTZ R133, R177.reuse, R132 ;  /* 0x00000084b1857220 */ /* 0x040fe20000410000 */
[----:B------:R-:W-:Y:S01]  /*1540*/  HADD2.F32 R108, -RZ, R136.H0_H0 ;  /* 0x20000088ff6c7230 */ /* 0x000fe20000004100 */
[----:B------:R-:W-:-:S02]  /*1550*/  FMUL.FTZ R132, R177, R110 ;  /* 0x0000006eb1847220 */ /* 0x000fc40000410000 */
[----:B------:R-:W-:Y:S01]  /*1560*/  FMUL.FTZ R134, R12, R111 ;  /* 0x0000006f0c867220 */ /* 0x000fe20000410000 */
[----:B------:R-:W-:Y:S01]  /*1570*/  HADD2.F32 R109, -RZ, R109.H0_H0 ;  /* 0x2000006dff6d7230 */ /* 0x000fe20000004100 */
[----:B-1----:R-:W-:Y:S02]  /*1580*/  FADD.FTZ R114, -R137, R113 ;  /* 0x0000007189727221 */ /* 0x002fe40000010100 */
[----:B------:R-:W-:Y:S02]  /*1590*/  FADD.FTZ R77, R77, R108 ;  /* 0x0000006c4d4d7221 */ /* 0x000fe40000010000 */
[-C--:B------:R-:W-:Y:S02]  /*15a0*/  FFMA.FTZ R97, R132, R108.reuse, R97 ;  /* 0x0000006c84617223 */ /* 0x080fe40000010061 */
[----:B------:R-:W-:Y:S02]  /*15b0*/  FMUL.FTZ R135, R13, R108 ;  /* 0x0000006c0d877220 */ /* 0x000fe40000410000 */
[----:B------:R-:W-:-:S02]  /*15c0*/  FMUL.FTZ R137, R177, R112 ;  /* 0x00000070b1897220 */ /* 0x000fc40000410000 */
[----:B------:R-:W-:Y:S02]  /*15d0*/  FADD.FTZ R108, R179, R134 ;  /* 0x00000086b36c7221 */ /* 0x000fe40000010000 */
[----:B------:R-:W-:Y:S01]  /*15e0*/  FFMA.FTZ R178, R133, R134, R178 ;  /* 0x0000008685b27223 */ /* 0x000fe200000100b2 */
[----:B------:R-:W-:Y:S01]  /*15f0*/  HADD2.F32 R180, -RZ, R180.H0_H0 ;  /* 0x200000b4ffb47230 */ /* 0x000fe20000004100 */
        /* <DEDUP_REMOVED lines=15> */
.L_x_1930:
[----:B------:R-:W-:Y:S05]  /*16f0*/  BSYNC B0 ;  /* 0x0000000000007941 */ /* 0x000fea0003800000 */
.L_x_1929:
        /* <DEDUP_REMOVED lines=27> */
[--C-:B------:R-:W-:Y:S01]  /*18b0*/  SHF.R.U32.HI R142, RZ, 0x10, R111.reuse ;  /* 0x00000010ff8e7819 */ /* 0x100fe2000001166f */
[----:B------:R-:W-:Y:S01]  /*18c0*/  HADD2.F32 R115, -RZ, R109.H0_H0 ;  /* 0x2000006dff737230 */ /* 0x000fe20000004100 */
[----:B------:R-:W-:Y:S01]  /*18d0*/  IMAD.MOV.U32 R109, RZ, RZ, R111 ;  /* 0x000000ffff6d7224 */ /* 0x000fe200078e006f */
[----:B------:R-:W-:Y:S01]  /*18e0*/  HADD2.F32 R111, -RZ, R108.H0_H0 ;  /* 0x2000006cff6f7230 */ /* 0x000fe20000004100 */
[C---:B------:R-:W-:Y:S01]  /*18f0*/  FADD.FTZ R110, -R148.reuse, R110 ;  /* 0x0000006e946e7221 */ /* 0x040fe20000010100 */
[----:B------:R-:W-:Y:S01]  /*1900*/  HADD2.F32 R108, -RZ, R144.H0_H0 ;  /* 0x20000090ff6c7230 */ /* 0x000fe20000004100 */
[----:B-1----:R-:W-:Y:S01]  /*1910*/  FMUL.FTZ R141, R177, R114 ;  /* 0x00000072b18d7220 */ /* 0x002fe20000410000 */
[----:B------:R-:W-:Y:S01]  /*1920*/  HADD2.F32 R114, -RZ, R142.H0_H0 ;  /* 0x2000008eff727230 */ /* 0x000fe20000004100 */
[----:B------:R-:W-:-:S02]  /*1930*/  FADD.FTZ R112, -R148, R115 ;  /* 0x0000007394707221 */ /* 0x000fc40000010100 */
[----:B------:R-:W-:Y:S02]  /*1940*/  FMUL.FTZ R142, R177, R110 ;  /* 0x0000006eb18e7220 */ /* 0x000fe40000410000 */
[----:B------:R-:W-:Y:S01]  /*1950*/  FMUL.FTZ R144, R16, R111 ;  /* 0x0000006f10907220 */ /* 0x000fe20000410000 */
[----:B------:R-:W-:Y:S01]  /*1960*/  HADD2.F32 R109, -RZ, R109.H0_H0 ;  /* 0x2000006dff6d7230 */ /* 0x000fe20000004100 */
        /* <DEDUP_REMOVED lines=22> */
.L_x_1932:
[----:B------:R-:W-:Y:S05]  /*1ad0*/  BSYNC B0 ;  /* 0x0000000000007941 */ /* 0x000fea0003800000 */
.L_x_1931:
        /* <DEDUP_REMOVED lines=61> */
.L_x_1934:
[----:B------:R-:W-:Y:S05]  /*1eb0*/  BSYNC B0 ;  /* 0x0000000000007941 */ /* 0x000fea0003800000 */
.L_x_1933:
[----:B------:R-:W-:Y:S02]  /*1ec0*/  LOP3.LUT P5, RZ, R44, 0xff, RZ, 0xc0, !PT ;  /* 0x000000ff2cff7812 */ /* 0x000fe400078ac0ff */
[----:B------:R-:W-:-:S02]  /*1ed0*/  SHF.R.U32.HI R110, RZ, 0x5, R0 ;  /* 0x00000005ff6e7819 */ /* 0x000fc40000011600 */
[----:B------:R-:W-:Y:S02]  /*1ee0*/  LOP3.LUT P0, RZ, R0, 0x1f, RZ, 0xc0, !PT ;  /* 0x0000001f00ff7812 */ /* 0x000fe4000780c0ff */
[----:B------:R-:W-:-:S07]  /*1ef0*/  LOP3.LUT R180, R110, 0x7fffffc, RZ, 0xc0, !PT ;  /* 0x07fffffc6eb47812 */ /* 0x000fce00078ec0ff */
[----:B------:R-:W-:Y:S01]  /*1f00*/  @!P5 IADD3 R180, R180, 0x4, RZ ;  /* 0x00000004b4b4d810 */ /* 0x000fe20007ffe0ff */
[----:B------:R-:W-:Y:S05]  /*1f10*/  BRA.DIV ~URZ, `(.L_x_1935) ;  /* 0x000025d27f007947 */ /* 0x000fea000b800000 */
[----:B------:R0:W1:Y:S02]  /*1f20*/  SHFL.DOWN PT, R112, R179, 0x10, 0x1f ;  /* 0x0a001f00b3707f89 */ /* 0x00006400000e0000 */
.L_x_1953:
        /* <DEDUP_REMOVED lines=18> */
.L_x_1954:
[----:B------:R-:W-:Y:S01]  /*2050*/  @!P0 LOP3.LUT R109, R110, 0x3, RZ, 0xc0, !PT ;  /* 0x000000036e6d8812 */ /* 0x000fe200078ec0ff */
[----:B01----:R-:W-:Y:S01]  /*2060*/  FADD.FTZ R169, R178, R169 ;  /* 0x000000a9b2a97221 */ /* 0x003fe20000010000 */
[----:B------:R-:W-:Y:S01]  /*2070*/  WARPSYNC 0xffffffff ;  /* 0xffffffff00007948 */ /* 0x000fe20003800000 */
[----:B--2---:R-:W-:Y:S01]  /*2080*/  FADD.FTZ R168, R115, R114 ;  /* 0x0000007273a87221 */ /* 0x004fe20000010000 */
[----:B------:R-:W-:Y:S01]  /*2090*/  BSSY B0, `(.L_x_1937) ;  /* 0x0000074000007945 */ /* 0x000fe20003800000 */
[----:B------:R-:W-:-:S05]  /*20a0*/  @!P0 IMAD.IADD R178, R180, 0x1, R109 ;  /* 0x00000001b4b28824 */ /* 0x000fca00078e026d */
        /* <DEDUP_REMOVED lines=15> */
[----:B------:R-:W-:-:S10]  /*21a0*/  HFMA2.MMA R187, -RZ, RZ, 0, 4.76837158203125e-07 ;  /* 0x00000008ffbb7435 */ /* 0x000fd400000001ff */
[----:B------:R-:W-:-:S06]  /*21b0*/  IMAD.WIDE.U32 R110, R176, R187, c[0x0][0x170] ;  /* 0x00005c00b06e7625 */ /* 0x000fcc00078e00bb */
[----:B------:R-:W2:Y:S01]  /*21c0*/  LDG.E.64 R110, [R110.64] ;  /* 0x000000046e6e7981 */ /* 0x000ea2000c1e1b00 */
[----:B------:R-:W-:Y:S01]  /*21d0*/  ISETP.NE.U32.AND P5, PT, RZ, c[0x0][0x218], PT ;  /* 0x00008600ff007a0c */ /* 0x000fe20003fa5070 */
[----:B------:R-:W-:Y:S01]  /*21e0*/  HFMA2.MMA R113, -RZ, RZ, 0, 0 ;  /* 0x00000000ff717435 */ /* 0x000fe200000001ff */
        /* <DEDUP_REMOVED lines=10> */
[----:B------:R-:W-:Y:S01]  /*2290*/  @P5 IMAD.MOV.U32 R112, RZ, RZ, R164 ;  /* 0x000000ffff705224 */ /* 0x000fe200078e00a4 */
[----:B------:R-:W-:Y:S01]  /*22a0*/  @P5 MOV R169, R165 ;  /* 0x000000a500a95202 */ /* 0x000fe20000000f00 */
[----:B------:R-:W-:Y:S01]  /*22b0*/  FMUL.FTZ R114, R177, R108 ;  /* 0x0000006cb1727220 */ /* 0x000fe20000410000 */
[----:B------:R-:W-:Y:S01]  /*22c0*/  @P5 SHF.R.U32.HI R181, RZ, 0x10, R165 ;  /* 0x00000010ffb55819 */ /* 0x000fe200000116a5 */
[----:B------:R-:W-:Y:S01]  /*22d0*/  @P5 HADD2.F32 R109, -RZ, R109.H0_H0 ;  /* 0x2000006dff6d5230 */ /* 0x000fe20000004100 */
[----:B------:R-:W-:Y:S01]  /*22e0*/  FADD.FTZ R182, R118, -R115 ;  /* 0x8000007376b67221 */ /* 0x000fe20000010000 */
[----:B------:R-:W-:Y:S02]  /*22f0*/  @P5 HADD2.F32 R115, -RZ, R169.H0_H0 ;  /* 0x200000a9ff735230 */ /* 0x000fe40000004100 */
[----:B------:R-:W-:Y:S01]  /*2300*/  @P5 HADD2.F32 R169, -RZ, R181.H0_H0 ;  /* 0x200000b5ffa95230 */ /* 0x000fe20000004100 */
[----:B------:R-:W-:-:S02]  /*2310*/  @P5 FADD.FTZ R114, R114, R109 ;  /* 0x0000006d72725221 */ /* 0x000fc40000010000 */
[----:B------:R-:W-:Y:S02]  /*2320*/  FMUL.FTZ R182, R177, R182 ;  /* 0x000000b6b1b67220 */ /* 0x000fe40000410000 */
[----:B------:R-:W-:Y:S02]  /*2330*/  FMUL.FTZ R108, R114, R175 ;  /* 0x000000af726c7220 */ /* 0x000fe40000410000 */
[----:B------:R-:W-:Y:S01]  /*2340*/  @P5 FADD.FTZ R182, R182, R115 ;  /* 0x00000073b6b65221 */ /* 0x000fe20000010000 */
[----:B------:R-:W-:Y:S01]  /*2350*/  HFMA2.MMA R115, -RZ, RZ, 0, 0 ;  /* 0x00000000ff737435 */ /* 0x000fe200000001ff */
[----:B------:R-:W-:-:S04]  /*2360*/  FMUL.FTZ R108, R108, c[0x0][0x1e8] ;  /* 0x00007a006c6c7a20 */ /* 0x000fc80000410000 */
[----:B------:R-:W-:-:S06]  /*2370*/  @P0 FMUL.FTZ R113, R25, R108 ;  /* 0x0000006c19710220 */ /* 0x000fcc0000410000 */
[----:B------:R-:W0:Y:S01]  /*2380*/  F2F.F16.F32 R113, R113 ;  /* 0x0000007100717304 */ /* 0x000e220000200800 */
[----:B--2---:R-:W-:-:S05]  /*2390*/  @P0 SHF.R.U64 R109, R110, 0x10, R111 ;  /* 0x000000106e6d0819 */ /* 0x004fca000000126f */
[----:B------:R-:W-:-:S05]  /*23a0*/  @P0 HADD2.F32 R109, -RZ, R109.H0_H0 ;  /* 0x2000006dff6d0230 */ /* 0x000fca0000004100 */
[----:B------:R-:W-:Y:S01]  /*23b0*/  @P0 FMUL.FTZ R180, R108, R109 ;  /* 0x0000006d6cb40220 */ /* 0x000fe20000410000 */
[----:B------:R-:W-:Y:S01]  /*23c0*/  LOP3.LUT P0, RZ, R45, 0xff0000, RZ, 0xc0, !PT ;  /* 0x00ff00002dff7812 */ /* 0x000fe2000780c0ff */
[-CC-:B------:R-:W-:Y:S02]  /*23d0*/  FFMA.FTZ R109, R47, R178.reuse, R179.reuse ;  /* 0x000000b22f6d7223 */ /* 0x180fe400000100b3 */
[----:B------:R-:W-:Y:S02]  /*23e0*/  FFMA.FTZ R179, R121, R178, R179 ;  /* 0x000000b279b37223 */ /* 0x000fe400000100b3 */
[----:B------:R-:W-:Y:S01]  /*23f0*/  FADD.FTZ R108, R116, -R109 ;  /* 0x8000006d746c7221 */ /* 0x000fe20000010000 */
[----:B------:R-:W-:Y:S01]  /*2400*/  @P5 HADD2.F32 R109, -RZ, R112.H0_H0 ;  /* 0x20000070ff6d5230 */ /* 0x000fe20000004100 */
[----:B------:R-:W-:Y:S02]  /*2410*/  FADD.FTZ R112, R120, -R179 ;  /* 0x800000b378707221 */ /* 0x000fe40000010000 */
[----:B------:R-:W-:-:S02]  /*2420*/  FMUL.FTZ R108, R177, R108 ;  /* 0x0000006cb16c7220 */ /* 0x000fc40000410000 */
[----:B------:R-:W-:Y:S02]  /*2430*/  FMUL.FTZ R184, R177, R112 ;  /* 0x00000070b1b87220 */ /* 0x000fe40000410000 */
[----:B------:R-:W-:Y:S01]  /*2440*/  @P5 FADD.FTZ R108, R108, R109 ;  /* 0x0000006d6c6c5221 */ /* 0x000fe20000010000 */
[----:B------:R-:W-:Y:S01]  /*2450*/  @P0 MOV R112, R111 ;  /* 0x0000006f00700202 */ /* 0x000fe20000000f00 */
[----:B------:R-:W-:Y:S01]  /*2460*/  @P5 FADD.FTZ R184, R184, R169 ;  /* 0x000000a9b8b85221 */ /* 0x000fe20000010000 */
[----:B------:R-:W-:Y:S01]  /*2470*/  LOP3.LUT P5, RZ, R45, 0xff000000, RZ, 0xc0, !PT ;  /* 0xff0000002dff7812 */ /* 0x000fe200078ac0ff */
[-C--:B------:R-:W-:Y:S01]  /*2480*/  FMUL.FTZ R109, R182, R175.reuse ;  /* 0x000000afb66d7220 */ /* 0x080fe20000410000 */
[----:B------:R-:W-:Y:S01]  /*2490*/  MOV R169, RZ ;  /* 0x000000ff00a97202 */ /* 0x000fe20000000f00 */
[----:B------:R-:W-:Y:S02]  /*24a0*/  IMAD.MOV.U32 R179, RZ, RZ, RZ ;  /* 0x000000ffffb37224 */ /* 0x000fe400078e00ff */
[----:B------:R-:W-:Y:S01]  /*24b0*/  FMUL.FTZ R181, R109, c[0x0][0x1e8] ;  /* 0x00007a006db57a20 */ /* 0x000fe20000410000 */
[----:B------:R-:W-:Y:S01]  /*24c0*/  @P0 HADD2.F32 R109, -RZ, R112.H0_H0 ;  /* 0x20000070ff6d0230 */ /* 0x000fe20000004100 */
[----:B------:R-:W-:-:S02]  /*24d0*/  FMUL.FTZ R112, R184, R175 ;  /* 0x000000afb8707220 */ /* 0x000fc40000410000 */
[----:B------:R-:W-:Y:S02]  /*24e0*/  @P0 FMUL.FTZ R115, R26, R181 ;  /* 0x000000b51a730220 */ /* 0x000fe40000410000 */
[----:B------:R-:W-:Y:S01]  /*24f0*/  FMUL.FTZ R186, R112, c[0x0][0x1e8] ;  /* 0x00007a0070ba7a20 */ /* 0x000fe20000410000 */
[----:B------:R-:W-:Y:S01]  /*2500*/  HFMA2.MMA R112, -RZ, RZ, 0, 0 ;  /* 0x00000000ff707435 */ /* 0x000fe200000001ff */
[----:B------:R-:W-:Y:S01]  /*2510*/  @P0 FMUL.FTZ R179, R181, R109 ;  /* 0x0000006db5b30220 */ /* 0x000fe20000410000 */
[----:B------:R-:W-:Y:S01]  /*2520*/  ISETP.NE.U32.AND P0, PT, RZ, c[0x0][0x258], PT ;  /* 0x00009600ff007a0c */ /* 0x000fe20003f05070 */
[----:B------:R-:W-:Y:S01]  /*2530*/  FMUL.FTZ R109, R108, R175 ;  /* 0x000000af6c6d7220 */ /* 0x000fe20000410000 */
[----:B------:R-:W-:Y:S01]  /*2540*/  F2F.F16.F32 R185, R115 ;  /* 0x0000007300b97304 */ /* 0x000fe20000200800 */
[----:B------:R-:W-:Y:S01]  /*2550*/  @P5 FMUL.FTZ R169, R27, R186 ;  /* 0x000000ba1ba95220 */ /* 0x000fe20000410000 */
[----:B------:R-:W-:Y:S01]  /*2560*/  ISETP.NE.AND.EX P0, PT, RZ, c[0x0][0x25c], PT, P0 ;  /* 0x00009700ff007a0c */ /* 0x000fe20003f05300 */
[----:B------:R-:W-:-:S04]  /*2570*/  FMUL.FTZ R183, R109, c[0x0][0x1e8] ;  /* 0x00007a006db77a20 */ /* 0x000fc80000410000 */
[----:B------:R-:W-:Y:S01]  /*2580*/  @P6 FMUL.FTZ R112, R24, R183 ;  /* 0x000000b718706220 */ /* 0x000fe20000410000 */
[----:B------:R-:W1:Y:S07]  /*2590*/  F2F.F16.F32 R169, R169 ;  /* 0x000000a900a97304 */ /* 0x000e6e0000200800 */
[----:B------:R-:W-:Y:S01]  /*25a0*/  @P0 F2FP.PACK_AB R181, RZ, R108 ;  /* 0x0000006cffb5023e */ /* 0x000fe200000000ff */
[----:B------:R-:W2:Y:S01]  /*25b0*/  F2F.F16.F32 R115, R112 ;  /* 0x0000007000737304 */ /* 0x000ea20000200800 */
[----:B0-----:R-:W-:Y:S01]  /*25c0*/  IMAD.WIDE.U32 R108, R113, 0x10000, RZ ;  /* 0x00010000716c7825 */ /* 0x001fe200078e00ff */
[----:B------:R-:W-:-:S02]  /*25d0*/  @P0 F2FP.PACK_AB R114, RZ, R114 ;  /* 0x00000072ff72023e */ /* 0x000fc400000000ff */
[----:B------:R-:W-:Y:S02]  /*25e0*/  @P0 F2FP.PACK_AB R182, RZ, R182 ;  /* 0x000000b6ffb6023e */ /* 0x000fe400000000ff */
[----:B------:R-:W-:Y:S02]  /*25f0*/  @P0 F2FP.PACK_AB R184, RZ, R184 ;  /* 0x000000b8ffb8023e */ /* 0x000fe400000000ff */
[----:B-1----:R-:W-:Y:S01]  /*2600*/  SHF.L.U32 R113, R169, 0x10, RZ ;  /* 0x00000010a9717819 */ /* 0x002fe200000006ff */
[----:B------:R-:W-:Y:S01]  /*2610*/  @P6 IMAD.MOV.U32 R169, RZ, RZ, R110 ;  /* 0x000000ffffa96224 */ /* 0x000fe200078e006e */
[----:B------:R-:W-:Y:S02]  /*2620*/  @P0 PRMT R171, R181, 0x7610, R171 ;  /* 0x00007610b5ab0816 */ /* 0x000fe400000000ab */
[----:B------:R-:W-:Y:S01]  /*2630*/  @P5 SHF.R.U32.HI R181, RZ, 0x10, R111 ;  /* 0x00000010ffb55819 */ /* 0x000fe2000001166f */
[----:B------:R-:W-:Y:S01]  /*2640*/  IMAD.WIDE.U32 R110, R176, R187, c[0x0][0x248] ;  /* 0x00009200b06e7625 */ /* 0x000fe200078e00bb */
[----:B------:R-:W-:-:S02]  /*2650*/  @P0 PRMT R172, R114, 0x7610, R172 ;  /* 0x0000761072ac0816 */ /* 0x000fc400000000ac */
[----:B------:R-:W-:Y:S02]  /*2660*/  @P0 PRMT R173, R182, 0x7610, R173 ;  /* 0x00007610b6ad0816 */ /* 0x000fe400000000ad */
[----:B------:R-:W-:Y:S02]  /*2670*/  LOP3.LUT R109, R109, R113, R185, 0xfe, !PT ;  /* 0x000000716d6d7212 */ /* 0x000fe400078efeb9 */
[----:B--2---:R-:W-:Y:S02]  /*2680*/  LOP3.LUT R108, R108, R115, RZ, 0xfc, !PT ;  /* 0x000000736c6c7212 */ /* 0x004fe400078efcff */
        /* <DEDUP_REMOVED lines=9> */
.L_x_1939:
[----:B------:R1:W-:Y:S01]  /*2720*/  STG.E.64 [R110.64], R108 ;  /* 0x0000006c6e007986 */ /* 0x0003e2000c101b04 */
[----:B0-----:R-:W-:Y:S01]  /*2730*/  @P5 HADD2.F32 R114, -RZ, R181.H0_H0 ;  /* 0x200000b5ff725230 */ /* 0x001fe20000004100 */
[----:B------:R-:W-:Y:S01]  /*2740*/  CS2R R112, SRZ ;  /* 0x0000000000707805 */ /* 0x000fe2000001ff00 */
[----:B------:R-:W-:Y:S01]  /*2750*/  @P6 HADD2.F32 R169, -RZ, R169.H0_H0 ;  /* 0x200000a9ffa96230 */ /* 0x000fe20000004100 */
[----:B------:R-:W-:Y:S01]  /*2760*/  FADD.FTZ R66, R66, R179 ;  /* 0x000000b342427221 */ /* 0x000fe20000010000 */
[----:B------:R-:W-:Y:S01]  /*2770*/  IADD3 R176, R176, 0x80, RZ ;  /* 0x00000080b0b07810 */ /* 0x000fe20007ffe0ff */
[----:B------:R-:W-:Y:S02]  /*2780*/  @P5 FMUL.FTZ R112, R186, R114 ;  /* 0x00000072ba705220 */ /* 0x000fe40000410000 */
[----:B------:R-:W-:Y:S02]  /*2790*/  @P6 FMUL.FTZ R113, R183, R169 ;  /* 0x000000a9b7716220 */ /* 0x000fe40000410000 */
[----:B------:R-:W-:-:S02]  /*27a0*/  FADD.FTZ R67, R67, R112 ;  /* 0x0000007043437221 */ /* 0x000fc40000010000 */
[----:B------:R-:W-:Y:S02]  /*27b0*/  FADD.FTZ R65, R65, R180 ;  /* 0x000000b441417221 */ /* 0x000fe40000010000 */
[----:B------:R-:W-:Y:S02]  /*27c0*/  FADD.FTZ R64, R64, R113 ;  /* 0x0000007140407221 */ /* 0x000fe40000010000 */
.L_x_1938:
[----:B-1----:R-:W-:Y:S05]  /*27d0*/  BSYNC B0 ;  /* 0x0000000000007941 */ /* 0x002fea0003800000 */
.L_x_1937:
[----:B------:R-:W-:Y:S01]  /*27e0*/  BSSY B0, `(.L_x_1940) ;  /* 0x0000066000007945 */ /* 0x000fe20003800000 */
[----:B------:R-:W-:Y:S05]  /*27f0*/  @!P2 BRA `(.L_x_1941) ;  /* 0x000006400000a947 */ /* 0x000fea0003800000 */
[----:B------:R-:W-:-:S05]  /*2800*/  MOV R109, 0x8 ;  /* 0x00000008006d7802 */ /* 0x000fca0000000f00 */
[----:B------:R-:W-:-:S06]  /*2810*/  IMAD.WIDE.U32 R108, R176, R109, c[0x0][0x170] ;  /* 0x00005c00b06c7625 */ /* 0x000fcc00078e006d */
[----:B------:R-:W2:Y:S01]  /*2820*/  LDG.E.64 R108, [R108.64] ;  /* 0x000000046c6c7981 */ /* 0x000ea2000c1e1b00 */
[----:B------:R-:W-:Y:S01]  /*2830*/  ISETP.NE.U32.AND P0, PT, RZ, c[0x0][0x218], PT ;  /* 0x00008600ff007a0c */ /* 0x000fe20003f05070 */
[----:B------:R-:W-:Y:S01]  /*2840*/  HFMA2.MMA R182, -RZ, RZ, 0, 0 ;  /* 0x00000000ffb67435 */ /* 0x000fe200000001ff */
[----:B------:R-:W-:Y:S01]  /*2850*/  ISETP.NE.AND P5, PT, R3, RZ, PT ;  /* 0x000000ff0300720c */ /* 0x000fe20003fa5270 */
[----:B------:R-:W-:Y:S01]  /*2860*/  HFMA2.MMA R179, -RZ, RZ, 0, 0 ;  /* 0x00000000ffb37435 */ /* 0x000fe200000001ff */
[----:B------:R-:W-:Y:S02]  /*2870*/  ISETP.NE.AND.EX P0, PT, RZ, c[0x0][0x21c], PT, P0 ;  /* 0x00008700ff007a0c */ /* 0x000fe40003f05300 */
[----:B------:R-:W-:Y:S02]  /*2880*/  FSEL R181, R168, RZ, !P5 ;  /* 0x000000ffa8b57208 */ /* 0x000fe40006800000 */
[----:B------:R-:W-:Y:S02]  /*2890*/  LOP3.LUT P5, RZ, R122, 0xff00, RZ, 0xc0, !PT ;  /* 0x0000ff007aff7812 */ /* 0x000fe400078ac0ff */
[----:B------:R-:W-:Y:S01]  /*28a0*/  MOV R113, RZ ;  /* 0x000000ff00717202 */ /* 0x000fe20000000f00 */
[-CC-:B------:R-:W-:Y:S01]  /*28b0*/  FFMA.FTZ R110, R124, R178.reuse, R181.reuse ;  /* 0x000000b27c6e7223 */ /* 0x180fe200000100b5 */
[----:B------:R-:W-:Y:S01]  /*28c0*/  MOV R169, RZ ;  /* 0x000000ff00a97202 */ /* 0x000fe20000000f00 */
[----:B------:R-:W-:-:S02]  /*28d0*/  FFMA.FTZ R115, R127, R178, R181 ;  /* 0x000000b27f737223 */ /* 0x000fc400000100b5 */
[----:B------:R-:W-:Y:S02]  /*28e0*/  FADD.FTZ R110, R125, -R110 ;  /* 0x8000006e7d6e7221 */ /* 0x000fe40000010000 */
[----:B------:R-:W-:Y:S01]  /*28f0*/  @P0 SHF.R.U64 R111, R162, 0x10, R163 ;  /* 0x00000010a26f0819 */ /* 0x000fe200000012a3 */
[----:B------:R-:W-:Y:S01]  /*2900*/  FFMA.FTZ R180, R130, R178, R181 ;  /* 0x000000b282b47223 */ /* 0x000fe200000100b5 */
[----:B------:R-:W-:Y:S01]  /*2910*/  @P0 MOV R112, R162 ;  /* 0x000000a200700202 */ /* 0x000fe20000000f00 */
[----:B------:R-:W-:Y:S02]  /*2920*/  FMUL.FTZ R114, R177, R110 ;  /* 0x0000006eb1727220 */ /* 0x000fe40000410000 */
[----:B------:R-:W-:-:S05]  /*2930*/  @P0 HADD2.F32 R111, -RZ, R111.H0_H0 ;  /* 0x2000006fff6f0230 */ /* 0x000fca0000004100 */
[----:B------:R-:W-:-:S04]  /*2940*/  @P0 FADD.FTZ R114, R114, R111 ;  /* 0x0000006f72720221 */ /* 0x000fc80000010000 */
[----:B------:R-:W-:-:S04]  /*2950*/  FMUL.FTZ R110, R114, R175 ;  /* 0x000000af726e7220 */ /* 0x000fc80000410000 */
[----:B------:R-:W-:-:S04]  /*2960*/  FMUL.FTZ R110, R110, c[0x0][0x1e8] ;  /* 0x00007a006e6e7a20 */ /* 0x000fc80000410000 */
[----:B------:R-:W-:-:S04]  /*2970*/  @P5 FMUL.FTZ R113, R29, R110 ;  /* 0x0000006e1d715220 */ /* 0x000fc80000410000 */
[----:B------:R0:W1:Y:S01]  /*2980*/  F2F.F16.F32 R186, R113 ;  /* 0x0000007100ba7304 */ /* 0x0000620000200800 */
[----:B--2---:R-:W-:-:S05]  /*2990*/  @P5 SHF.R.U64 R111, R108, 0x10, R109 ;  /* 0x000000106c6f5819 */ /* 0x004fca000000126d */
[----:B------:R-:W-:-:S05]  /*29a0*/  @P5 HADD2.F32 R111, -RZ, R111.H0_H0 ;  /* 0x2000006fff6f5230 */ /* 0x000fca0000004100 */
[----:B------:R-:W-:Y:S01]  /*29b0*/  @P5 FMUL.FTZ R182, R110, R111 ;  /* 0x0000006f6eb65220 */ /* 0x000fe20000410000 */
[----:B------:R-:W-:Y:S01]  /*29c0*/  LOP3.LUT P5, RZ, R122, 0xff0000, RZ, 0xc0, !PT ;  /* 0x00ff00007aff7812 */ /* 0x000fe200078ac0ff */
[----:B------:R-:W-:Y:S01]  /*29d0*/  FADD.FTZ R110, R128, -R115 ;  /* 0x80000073806e7221 */ /* 0x000fe20000010000 */
[----:B------:R-:W-:Y:S02]  /*29e0*/  @P0 MOV R111, R163 ;  /* 0x000000a3006f0202 */ /* 0x000fe40000000f00 */
[----:B------:R-:W-:Y:S01]  /*29f0*/  @P0 SHF.R.U32.HI R115, RZ, 0x10, R163 ;  /* 0x00000010ff730819 */ /* 0x000fe200000116a3 */
[----:B------:R-:W-:Y:S02]  /*2a00*/  FMUL.FTZ R184, R177, R110 ;  /* 0x0000006eb1b87220 */ /* 0x000fe40000410000 */
[----:B------:R-:W-:Y:S02]  /*2a10*/  @P0 HADD2.F32 R111, -RZ, R111.H0_H0 ;  /* 0x2000006fff6f0230 */ /* 0x000fe40000004100 */
[----:B------:R-:W-:-:S03]  /*2a20*/  @P0 HADD2.F32 R115, -RZ, R115.H0_H0 ;  /* 0x20000073ff730230 */ /* 0x000fc60000004100 */
[----:B------:R-:W-:Y:S02]  /*2a30*/  @P0 FADD.FTZ R184, R184, R111 ;  /* 0x0000006fb8b80221 */ /* 0x000fe40000010000 */
[----:B------:R-:W-:Y:S02]  /*2a40*/  @P5 IMAD.MOV.U32 R111, RZ, RZ, R109 ;  /* 0x000000ffff6f5224 */ /* 0x000fe400078e006d */
[----:B------:R-:W-:-:S03]  /*2a50*/  FMUL.FTZ R110, R184, R175 ;  /* 0x000000afb86e7220 */ /* 0x000fc60000410000 */
[----:B------:R-:W-:Y:S01]  /*2a60*/  @P5 HADD2.F32 R111, -RZ, R111.H0_H0 ;  /* 0x2000006fff6f5230 */ /* 0x000fe20000004100 */
[----:B------:R-:W-:-:S04]  /*2a70*/  FMUL.FTZ R110, R110, c[0x0][0x1e8] ;  /* 0x00007a006e6e7a20 */ /* 0x000fc80000410000 */
[----:B------:R-:W-:Y:S02]  /*2a80*/  @P5 FMUL.FTZ R179, R110, R111 ;  /* 0x0000006f6eb35220 */ /* 0x000fe40000410000 */
[----:B------:R-:W-:Y:S01]  /*2a90*/  @P5 FMUL.FTZ R169, R30, R110 ;  /* 0x0000006e1ea95220 */ /* 0x000fe20000410000 */
[----:B------:R-:W-:Y:S01]  /*2aa0*/  ISETP.NE.U32.AND P5, PT, RZ, c[0x0][0x258], PT ;  /* 0x00009600ff007a0c */ /* 0x000fe20003fa5070 */
[----:B------:R-:W-:-:S03]  /*2ab0*/  FFMA.FTZ R111, R123, R178, R181 ;  /* 0x000000b27b6f7223 */ /* 0x000fc600000100b5 */
[----:B------:R-:W-:Y:S01]  /*2ac0*/  ISETP.NE.AND.EX P5, PT, RZ, c[0x0][0x25c], PT, P5 ;  /* 0x00009700ff007a0c */ /* 0x000fe20003fa5350 */
[----:B------:R-:W-:Y:S01]  /*2ad0*/  FADD.FTZ R110, R126, -R111 ;  /* 0x8000006f7e6e7221 */ /* 0x000fe20000010000 */
[----:B------:R-:W-:Y:S01]  /*2ae0*/  @P0 HADD2.F32 R111, -RZ, R112.H0_H0 ;  /* 0x20000070ff6f0230 */ /* 0x000fe20000004100 */
[----:B------:R-:W-:Y:S02]  /*2af0*/  FADD.FTZ R112, R129, -R180 ;  /* 0x800000b481707221 */ /* 0x000fe40000010000 */
[C---:B------:R-:W-:Y:S02]  /*2b00*/  FMUL.FTZ R180, R177.reuse, R110 ;  /* 0x0000006eb1b47220 */ /* 0x040fe40000410000 */
[----:B------:R-:W-:Y:S02]  /*2b10*/  FMUL.FTZ R112, R177, R112 ;  /* 0x00000070b1707220 */ /* 0x000fe40000410000 */
[----:B------:R-:W-:Y:S02]  /*2b20*/  @P0 FADD.FTZ R180, R180, R111 ;  /* 0x0000006fb4b40221 */ /* 0x000fe40000010000 */
[----:B------:R-:W-:Y:S01]  /*2b30*/  @P0 FADD.FTZ R112, R112, R115 ;  /* 0x0000007370700221 */ /* 0x000fe20000010000 */
[----:B------:R-:W-:-:S02]  /*2b40*/  LEA R110, P0, R176, c[0x0][0x248], 0x3 ;  /* 0x00009200b06e7a11 */ /* 0x000fc400078018ff */
[----:B------:R-:W-:Y:S01]  /*2b50*/  @P5 F2FP.PACK_AB R115, RZ, R180 ;  /* 0x000000b4ff73523e */ /* 0x000fe200000000ff */
[----:B------:R-:W-:Y:S01]  /*2b60*/  FMUL.FTZ R181, R112, R175 ;  /* 0x000000af70b57220 */ /* 0x000fe20000410000 */
[----:B------:R-:W-:Y:S02]  /*2b70*/  @P5 F2FP.PACK_AB R114, RZ, R114 ;  /* 0x00000072ff72523e */ /* 0x000fe400000000ff */
[----:B------:R-:W-:Y:S02]  /*2b80*/  @P5 PRMT R171, R115, 0x7610, R171 ;  /* 0x0000761073ab5816 */ /* 0x000fe400000000ab */
[----:B------:R-:W-:Y:S02]  /*2b90*/  @P5 F2FP.PACK_AB R184, RZ, R184 ;  /* 0x000000b8ffb8523e */ /* 0x000fe400000000ff */
[----:B------:R-:W-:Y:S02]  /*2ba0*/  @P5 F2FP.PACK_AB R115, RZ, R112 ;  /* 0x00000070ff73523e */ /* 0x000fe400000000ff */
        /* <DEDUP_REMOVED lines=14> */
.L_x_1942:
[----:B01----:R-:W-:Y:S01]  /*2c90*/  LOP3.LUT P5, RZ, R122, 0xff, RZ, 0xc0, !PT ;  /* 0x000000ff7aff7812 */ /* 0x003fe200078ac0ff */
[----:B------:R-:W-:Y:S01]  /*2ca0*/  FMUL.FTZ R184, R181, c[0x0][0x1e8] ;  /* 0x00007a00b5b87a20 */ /* 0x000fe20000410000 */
[----:B------:R-:W-:Y:S01]  /*2cb0*/  CS2R R114, SRZ ;  /* 0x0000000000727805 */ /* 0x000fe2000001ff00 */
[----:B------:R-:W-:Y:S01]  /*2cc0*/  FMUL.FTZ R180, R180, R175 ;  /* 0x000000afb4b47220 */ /* 0x000fe20000410000 */
[----:B------:R-:W-:Y:S01]  /*2cd0*/  F2F.F16.F32 R169, R169 ;  /* 0x000000a900a97304 */ /* 0x000fe20000200800 */
[----:B------:R-:W-:Y:S01]  /*2ce0*/  @P0 FMUL.FTZ R115, R31, R184 ;  /* 0x000000b81f730220 */ /* 0x000fe20000410000 */
[----:B------:R-:W-:Y:S01]  /*2cf0*/  @P0 SHF.R.U32.HI R109, RZ, 0x10, R109 ;  /* 0x00000010ff6d0819 */ /* 0x000fe2000001166d */
[----:B------:R-:W-:Y:S01]  /*2d00*/  FMUL.FTZ R183, R180, c[0x0][0x1e8] ;  /* 0x00007a00b4b77a20 */ /* 0x000fe20000410000 */
[----:B------:R-:W-:Y:S01]  /*2d10*/  IADD3 R176, R176, 0x80, RZ ;  /* 0x00000080b0b07810 */ /* 0x000fe20007ffe0ff */
[----:B------:R-:W-:-:S03]  /*2d20*/  IMAD.WIDE.U32 R112, R186, 0x10000, RZ ;  /* 0x00010000ba707825 */ /* 0x000fc600078e00ff */
[----:B------:R-:W0:Y:S01]  /*2d30*/  F2F.F16.F32 R115, R115 ;  /* 0x0000007300737304 */ /* 0x000e220000200800 */
[----:B------:R-:W-:Y:S01]  /*2d40*/  @P5 FMUL.FTZ R114, R28, R183 ;  /* 0x000000b71c725220 */ /* 0x000fe20000410000 */
[----:B------:R-:W-:Y:S01]  /*2d50*/  @P5 HADD2.F32 R108, -RZ, R108.H0_H0 ;  /* 0x2000006cff6c5230 */ /* 0x000fe20000004100 */
[----:B------:R-:W-:Y:S02]  /*2d60*/  IMAD.MOV.U32 R180, RZ, RZ, RZ ;  /* 0x000000ffffb47224 */ /* 0x000fe400078e00ff */
[----:B------:R-:W-:Y:S02]  /*2d70*/  FADD.FTZ R62, R62, R179 ;  /* 0x000000b33e3e7221 */ /* 0x000fe40000010000 */
[----:B------:R-:W-:Y:S01]  /*2d80*/  FADD.FTZ R61, R61, R182 ;  /* 0x000000b63d3d7221 */ /* 0x000fe20000010000 */
[----:B------:R-:W1:Y:S01]  /*2d90*/  F2F.F16.F32 R185, R114 ;  /* 0x0000007200b97304 */ /* 0x000e620000200800 */
[----:B0-----:R-:W-:Y:S01]  /*2da0*/  SHF.L.U32 R181, R115, 0x10, RZ ;  /* 0x0000001073b57819 */ /* 0x001fe200000006ff */
[----:B------:R-:W-:Y:S01]  /*2db0*/  @P0 HADD2.F32 R115, -RZ, R109.H0_H0 ;  /* 0x2000006dff730230 */ /* 0x000fe20000004100 */
[----:B------:R-:W-:Y:S01]  /*2dc0*/  MOV R109, RZ ;  /* 0x000000ff006d7202 */ /* 0x000fe20000000f00 */
[----:B------:R-:W-:Y:S01]  /*2dd0*/  @P5 FMUL.FTZ R109, R183, R108 ;  /* 0x0000006cb76d5220 */ /* 0x000fe20000410000 */
[----:B------:R-:W-:-:S02]  /*2de0*/  LOP3.LUT R113, R113, R181, R169, 0xfe, !PT ;  /* 0x000000b571717212 */ /* 0x000fc400078efea9 */
[----:B------:R-:W-:Y:S01]  /*2df0*/  @P0 FMUL.FTZ R180, R184, R115 ;  /* 0x00000073b8b40220 */ /* 0x000fe20000410000 */
[----:B-1----:R-:W-:Y:S01]  /*2e00*/  LOP3.LUT R112, R112, R185, RZ, 0xfc, !PT ;  /* 0x000000b970707212 */ /* 0x002fe200078efcff */
[----:B------:R-:W-:Y:S02]  /*2e10*/  FADD.FTZ R60, R60, R109 ;  /* 0x0000006d3c3c7221 */ /* 0x000fe40000010000 */
[----:B------:R-:W-:Y:S02]  /*2e20*/  FADD.FTZ R63, R63, R180 ;  /* 0x000000b43f3f7221 */ /* 0x000fe40000010000 */
[----:B------:R0:W-:Y:S04]  /*2e30*/  STG.E.64 [R110.64], R112 ;  /* 0x000000706e007986 */ /* 0x0001e8000c101b04 */
.L_x_1941:
[----:B------:R-:W-:Y:S05]  /*2e40*/  BSYNC B0 ;  /* 0x0000000000007941 */ /* 0x000fea0003800000 */
.L_x_1940:
[----:B------:R-:W-:Y:S01]  /*2e50*/  BSSY B0, `(.L_x_1943) ;  /* 0x0000066000007945 */ /* 0x000fe20003800000 */
[----:B------:R-:W-:Y:S05]  /*2e60*/  @!P3 BRA `(.L_x_1944) ;  /* 0x000006400000b947 */ /* 0x000fea0003800000 */
[----:B------:R-:W-:-:S10]  /*2e70*/  HFMA2.MMA R109, -RZ, RZ, 0, 4.76837158203125e-07 ;  /* 0x00000008ff6d7435 */ /* 0x000fd400000001ff */
[----:B------:R-:W-:-:S06]  /*2e80*/  IMAD.WIDE.U32 R108, R176, R109, c[0x0][0x170] ;  /* 0x00005c00b06c7625 */ /* 0x000fcc00078e006d */
[----:B------:R-:W2:Y:S01]  /*2e90*/  LDG.E.64 R108, [R108.64] ;  /* 0x000000046c6c7981 */ /* 0x000ea2000c1e1b00 */
[----:B------:R-:W-:Y:S01]  /*2ea0*/  ISETP.NE.U32.AND P0, PT, RZ, c[0x0][0x218], PT ;  /* 0x00008600ff007a0c */ /* 0x000fe20003f05070 */
[----:B0-----:R-:W-:Y:S01]  /*2eb0*/  HFMA2.MMA R113, -RZ, RZ, 0, 0 ;  /* 0x00000000ff717435 */ /* 0x001fe200000001ff */
        /* <DEDUP_REMOVED lines=10> */
[----:B------:R-:W-:Y:S02]  /*2f60*/  @P0 SHF.R.U64 R111, R160, 0x10, R161 ;  /* 0x00000010a06f0819 */ /* 0x000fe400000012a1 */
[----:B------:R-:W-:Y:S01]  /*2f70*/  FMUL.FTZ R114, R177, R110 ;  /* 0x0000006eb1727220 */ /* 0x000fe20000410000 */
[----:B------:R-:W-:Y:S02]  /*2f80*/  @P0 MOV R112, R160 ;  /* 0x000000a000700202 */ /* 0x000fe40000000f00 */
        /* <DEDUP_REMOVED lines=10> */
[----:B------:R-:W-:Y:S02]  /*3030*/  @P0 IMAD.MOV.U32 R111, RZ, RZ, R161 ;  /* 0x000000ffff6f0224 */ /* 0x000fe400078e00a1 */
[----:B------:R-:W-:Y:S02]  /*3040*/  FADD.FTZ R110, R136, -R115 ;  /* 0x80000073886e7221 */ /* 0x000fe40000010000 */
[----:B------:R-:W-:Y:S01]  /*3050*/  FFMA.FTZ R115, R139, R178, R181 ;  /* 0x000000b28b737223 */ /* 0x000fe200000100b5 */
[----:B------:R-:W-:Y:S01]  /*3060*/  @P0 HADD2.F32 R111, -RZ, R111.H0_H0 ;  /* 0x2000006fff6f0230 */ /* 0x000fe20000004100 */
[----:B------:R-:W-:-:S04]  /*3070*/  FMUL.FTZ R184, R177, R110 ;  /* 0x0000006eb1b87220 */ /* 0x000fc80000410000 */
[----:B------:R-:W-:Y:S02]  /*3080*/  @P0 FADD.FTZ R184, R184, R111 ;  /* 0x0000006fb8b80221 */ /* 0x000fe40000010000 */
[----:B------:R-:W-:Y:S02]  /*3090*/  @P5 MOV R111, R109 ;  /* 0x0000006d006f5202 */ /* 0x000fe40000000f00 */
[----:B------:R-:W-:-:S03]  /*30a0*/  FMUL.FTZ R110, R184, R175 ;  /* 0x000000afb86e7220 */ /* 0x000fc60000410000 */
[----:B------:R-:W-:Y:S01]  /*30b0*/  @P5 HADD2.F32 R111, -RZ, R111.H0_H0 ;  /* 0x2000006fff6f5230 */ /* 0x000fe20000004100 */
[----:B------:R-:W-:-:S04]  /*30c0*/  FMUL.FTZ R110, R110, c[0x0][0x1e8] ;  /* 0x00007a006e6e7a20 */ /* 0x000fc80000410000 */
[----:B------:R-:W-:Y:S02]  /*30d0*/  @P5 FMUL.FTZ R179, R110, R111 ;  /* 0x0000006f6eb35220 */ /* 0x000fe40000410000 */
[----:B------:R-:W-:Y:S01]  /*30e0*/  @P5 FMUL.FTZ R169, R34, R110 ;  /* 0x0000006e22a95220 */ /* 0x000fe20000410000 */
[----:B------:R-:W-:Y:S01]  /*30f0*/  ISETP.NE.U32.AND P5, PT, RZ, c[0x0][0x258], PT ;  /* 0x00009600ff007a0c */ /* 0x000fe20003fa5070 */
[----:B------:R-:W-:Y:S01]  /*3100*/  FFMA.FTZ R111, R133, R178, R181 ;  /* 0x000000b2856f7223 */ /* 0x000fe200000100b5 */
[----:B------:R-:W-:Y:S02]  /*3110*/  @P0 SHF.R.U32.HI R181, RZ, 0x10, R161 ;  /* 0x00000010ffb50819 */ /* 0x000fe400000116a1 */
[----:B------:R-:W-:Y:S01]  /*3120*/  ISETP.NE.AND.EX P5, PT, RZ, c[0x0][0x25c], PT, P5 ;  /* 0x00009700ff007a0c */ /* 0x000fe20003fa5350 */
[----:B------:R-:W-:Y:S01]  /*3130*/  FADD.FTZ R110, R134, -R111 ;  /* 0x8000006f866e7221 */ /* 0x000fe20000010000 */
[----:B------:R-:W-:Y:S01]  /*3140*/  @P0 HADD2.F32 R111, -RZ, R112.H0_H0 ;  /* 0x20000070ff6f0230 */ /* 0x000fe20000004100 */
[----:B------:R-:W-:Y:S01]  /*3150*/  FADD.FTZ R112, R138, -R115 ;  /* 0x800000738a707221 */ /* 0x000fe20000010000 */
[----:B------:R-:W-:Y:S01]  /*3160*/  @P0 HADD2.F32 R115, -RZ, R181.H0_H0 ;  /* 0x200000b5ff730230 */ /* 0x000fe20000004100 */
[----:B------:R-:W-:-:S02]  /*3170*/  FMUL.FTZ R180, R177, R110 ;  /* 0x0000006eb1b47220 */ /* 0x000fc40000410000 */
[----:B------:R-:W-:Y:S02]  /*3180*/  FMUL.FTZ R112, R177, R112 ;  /* 0x00000070b1707220 */ /* 0x000fe40000410000 */
[----:B------:R-:W-:Y:S02]  /*3190*/  @P0 FADD.FTZ R180, R180, R111 ;  /* 0x0000006fb4b40221 */ /* 0x000fe40000010000 */
[----:B------:R-:W-:Y:S01]  /*31a0*/  @P0 FADD.FTZ R112, R112, R115 ;  /* 0x0000007370700221 */ /* 0x000fe20000010000 */
[----:B------:R-:W-:Y:S02]  /*31b0*/  LEA R110, P0, R176, c[0x0][0x248], 0x3 ;  /* 0x00009200b06e7a11 */ /* 0x000fe400078018ff */
[----:B------:R-:W-:Y:S01]  /*31c0*/  @P5 F2FP.PACK_AB R115, RZ, R180 ;  /* 0x000000b4ff73523e */ /* 0x000fe200000000ff */
[----:B------:R-:W-:Y:S01]  /*31d0*/  FMUL.FTZ R181, R112, R175 ;  /* 0x000000af70b57220 */ /* 0x000fe20000410000 */
[----:B------:R-:W-:Y:S02]  /*31e0*/  @P5 F2FP.PACK_AB R114, RZ, R114 ;  /* 0x00000072ff72523e */ /* 0x000fe400000000ff */
[----:B------:R-:W-:-:S02]  /*31f0*/  @P5 PRMT R171, R115, 0x7610, R171 ;  /* 0x0000761073ab5816 */ /* 0x000fc400000000ab */
[----:B------:R-:W-:Y:S02]  /*3200*/  @P5 F2FP.PACK_AB R184, RZ, R184 ;  /* 0x000000b8ffb8523e */ /* 0x000fe400000000ff */
[----:B------:R-:W-:Y:S02]  /*3210*/  @P5 F2FP.PACK_AB R115, RZ, R112 ;  /* 0x00000070ff73523e */ /* 0x000fe400000000ff */
[----:B------:R-:W-:Y:S02]  /*3220*/  LEA.HI.X R111, R176, c[0x0][0x24c], RZ, 0x3, P0 ;  /* 0x00009300b06f7a11 */ /* 0x000fe400000f1cff */
[----:B------:R-:W-:Y:S02]  /*3230*/  LOP3.LUT P0, RZ, R131, 0xff000000, RZ, 0xc0, !PT ;  /* 0xff00000083ff7812 */ /* 0x000fe4000780c0ff */
[----:B------:R-:W-:Y:S02]  /*3240*/  @P5 PRMT R172, R114, 0x7610, R172 ;  /* 0x0000761072ac5816 */ /* 0x000fe400000000ac */
[----:B------:R-:W-:-:S02]  /*3250*/  @P5 PRMT R173, R184, 0x7610, R173 ;  /* 0x00007610b8ad5816 */ /* 0x000fc400000000ad */
        /* <DEDUP_REMOVED lines=10> */
.L_x_1945:
        /* <DEDUP_REMOVED lines=8> */
[----:B------:R-:W-:Y:S01]  /*3380*/  MOV R180, RZ ;  /* 0x000000ff00b47202 */ /* 0x000fe20000000f00 */
[----:B------:R-:W-:Y:S01]  /*3390*/  IMAD.WIDE.U32 R112, R186, 0x10000, RZ ;  /* 0x00010000ba707825 */ /* 0x000fe200078e00ff */
[----:B------:R-:W-:-:S02]  /*33a0*/  IADD3 R176, R176, 0x80, RZ ;  /* 0x00000080b0b07810 */ /* 0x000fc40007ffe0ff */
[----:B------:R-:W0:Y:S01]  /*33b0*/  F2F.F16.F32 R115, R115 ;  /* 0x0000007300737304 */ /* 0x000e220000200800 */
[----:B------:R-:W-:Y:S01]  /*33c0*/  @P5 FMUL.FTZ R114, R32, R183 ;  /* 0x000000b720725220 */ /* 0x000fe20000410000 */
[----:B------:R-:W-:Y:S01]  /*33d0*/  @P5 HADD2.F32 R108, -RZ, R108.H0_H0 ;  /* 0x2000006cff6c5230 */ /* 0x000fe20000004100 */
[----:B------:R-:W-:Y:S02]  /*33e0*/  FADD.FTZ R58, R58, R179 ;  /* 0x000000b33a3a7221 */ /* 0x000fe40000010000 */
[----:B------:R-:W-:-:S03]  /*33f0*/  FADD.FTZ R57, R57, R182 ;  /* 0x000000b639397221 */ /* 0x000fc60000010000 */
[----:B------:R-:W1:Y:S01]  /*3400*/  F2F.F16.F32 R185, R114 ;  /* 0x0000007200b97304 */ /* 0x000e620000200800 */
[----:B0-----:R-:W-:Y:S01]  /*3410*/  IMAD.U32 R181, R115, 0x10000, RZ ;  /* 0x0001000073b57824 */ /* 0x001fe200078e00ff */
[----:B------:R-:W-:Y:S01]  /*3420*/  @P0 HADD2.F32 R115, -RZ, R109.H0_H0 ;  /* 0x2000006dff730230 */ /* 0x000fe20000004100 */
[----:B------:R-:W-:Y:S01]  /*3430*/  MOV R109, RZ ;  /* 0x000000ff006d7202 */ /* 0x000fe20000000f00 */
[----:B------:R-:W-:Y:S02]  /*3440*/  @P5 FMUL.FTZ R109, R183, R108 ;  /* 0x0000006cb76d5220 */ /* 0x000fe40000410000 */
[----:B------:R-:W-:Y:S01]  /*3450*/  LOP3.LUT R113, R113, R181, R169, 0xfe, !PT ;  /* 0x000000b571717212 */ /* 0x000fe200078efea9 */
[----:B------:R-:W-:Y:S01]  /*3460*/  @P0 FMUL.FTZ R180, R184, R115 ;  /* 0x00000073b8b40220 */ /* 0x000fe20000410000 */
[----:B-1----:R-:W-:Y:S01]  /*3470*/  LOP3.LUT R112, R112, R185, RZ, 0xfc, !PT ;  /* 0x000000b970707212 */ /* 0x002fe200078efcff */
[----:B------:R-:W-:Y:S02]  /*3480*/  FADD.FTZ R56, R56, R109 ;  /* 0x0000006d38387221 */ /* 0x000fe40000010000 */
[----:B------:R-:W-:-:S02]  /*3490*/  FADD.FTZ R59, R59, R180 ;  /* 0x000000b43b3b7221 */ /* 0x000fc40000010000 */
[----:B------:R0:W-:Y:S04]  /*34a0*/  STG.E.64 [R110.64], R112 ;  /* 0x000000706e007986 */ /* 0x0001e8000c101b04 */
.L_x_1944:
[----:B------:R-:W-:Y:S05]  /*34b0*/  BSYNC B0 ;  /* 0x0000000000007941 */ /* 0x000fea0003800000 */
.L_x_1943:
[----:B------:R-:W-:Y:S01]  /*34c0*/  BSSY B0, `(.L_x_1946) ;  /* 0x0000066000007945 */ /* 0x000fe20003800000 */
[----:B------:R-:W-:Y:S05]  /*34d0*/  @!P4 BRA `(.L_x_1947) ;  /* 0x000006400000c947 */ /* 0x000fea0003800000 */
[----:B------:R-:W-:-:S10]  /*34e0*/  HFMA2.MMA R109, -RZ, RZ, 0, 4.76837158203125e-07 ;  /* 0x00000008ff6d7435 */ /* 0x000fd400000001ff */
[----:B------:R-:W-:-:S06]  /*34f0*/  IMAD.WIDE.U32 R108, R176, R109, c[0x0][0x170] ;  /* 0x00005c00b06c7625 */ /* 0x000fcc00078e006d */
[----:B------:R-:W2:Y:S01]  /*3500*/  LDG.E.64 R108, [R108.64] ;  /* 0x000000046c6c7981 */ /* 0x000ea2000c1e1b00 */
[----:B------:R-:W-:Y:S01]  /*3510*/  ISETP.NE.U32.AND P0, PT, RZ, c[0x0][0x218], PT ;  /* 0x00008600ff007a0c */ /* 0x000fe20003f05070 */
[----:B0-----:R-:W-:Y:S01]  /*3520*/  IMAD.MOV.U32 R113, RZ, RZ, RZ ;  /* 0x000000ffff717224 */ /* 0x001fe200078e00ff */
        /* <DEDUP_REMOVED lines=11> */
[----:B------:R-:W-:Y:S02]  /*35e0*/  @P0 IMAD.MOV.U32 R112, RZ, RZ, R158 ;  /* 0x000000ffff700224 */ /* 0x000fe400078e009e */
[----:B------:R-:W-:Y:S02]  /*35f0*/  FMUL.FTZ R114, R177, R110 ;  /* 0x0000006eb1727220 */ /* 0x000fe40000410000 */
[----:B------:R-:W-:Y:S01]  /*3600*/  @P0 HADD2.F32 R111, -RZ, R111.H0_H0 ;  /* 0x2000006fff6f0230 */ /* 0x000fe20000004100 */
[----:B------:R-:W-:-:S04]  /*3610*/  FFMA.FTZ R180, R148, R178, R181 ;  /* 0x000000b294b47223 */ /* 0x000fc800000100b5 */
        /* <DEDUP_REMOVED lines=15> */
[----:B------:R-:W-:Y:S01]  /*3710*/  @P0 FADD.FTZ R184, R184, R111 ;  /* 0x0000006fb8b80221 */ /* 0x000fe20000010000 */
[----:B------:R-:W-:-:S03]  /*3720*/  @P5 MOV R111, R109 ;  /* 0x0000006d006f5202 */ /* 0x000fc60000000f00 */
[----:B------:R-:W-:Y:S02]  /*3730*/  FMUL.FTZ R110, R184, R175 ;  /* 0x000000afb86e7220 */ /* 0x000fe40000410000 */
[----:B------:R-:W-:Y:S02]  /*3740*/  @P5 HADD2.F32 R111, -RZ, R111.H0_H0 ;  /* 0x2000006fff6f5230 */ /* 0x000fe40000004100 */
        /* <DEDUP_REMOVED lines=34> */
.L_x_1948:
        /* <DEDUP_REMOVED lines=17> */
[----:B0-----:R-:W-:Y:S01]  /*3a80*/  SHF.L.U32 R181, R115, 0x10, RZ ;  /* 0x0000001073b57819 */ /* 0x001fe200000006ff */
[----:B------:R-:W-:Y:S01]  /*3a90*/  @P0 HADD2.F32 R115, -RZ, R109.H0_H0 ;  /* 0x2000006dff730230 */ /* 0x000fe20000004100 */
[----:B------:R-:W-:Y:S01]  /*3aa0*/  MOV R109, RZ ;  /* 0x000000ff006d7202 */ /* 0x000fe20000000f00 */
[----:B------:R-:W-:Y:S01]  /*3ab0*/  @P5 FMUL.FTZ R109, R183, R108 ;  /* 0x0000006cb76d5220 */ /* 0x000fe20000410000 */
[----:B------:R-:W-:Y:S02]  /*3ac0*/  LOP3.LUT R113, R113, R181, R169, 0xfe, !PT ;  /* 0x000000b571717212 */ /* 0x000fe400078efea9 */
[----:B------:R-:W-:Y:S01]  /*3ad0*/  @P0 FMUL.FTZ R180, R184, R115 ;  /* 0x00000073b8b40220 */ /* 0x000fe20000410000 */
[----:B-1----:R-:W-:Y:S01]  /*3ae0*/  LOP3.LUT R112, R112, R185, RZ, 0xfc, !PT ;  /* 0x000000b970707212 */ /* 0x002fe200078efcff */
[----:B------:R-:W-:Y:S02]  /*3af0*/  FADD.FTZ R52, R52, R109 ;  /* 0x0000006d34347221 */ /* 0x000fe40000010000 */
[----:B------:R-:W-:-:S02]  /*3b00*/  FADD.FTZ R55, R55, R180 ;  /* 0x000000b437377221 */ /* 0x000fc40000010000 */
[----:B------:R0:W-:Y:S04]  /*3b10*/  STG.E.64 [R110.64], R112 ;  /* 0x000000706e007986 */ /* 0x0001e8000c101b04 */
.L_x_1947:
[----:B------:R-:W-:Y:S05]  /*3b20*/  BSYNC B0 ;  /* 0x0000000000007941 */ /* 0x000fea0003800000 */
.L_x_1946:
[----:B------:R-:W-:Y:S01]  /*3b30*/  ISETP.GE.U32.AND P0, PT, R149, 0x280, PT ;  /* 0x000002809500780c */ /* 0x000fe20003f06070 */
[----:B------:R-:W-:-:S12]  /*3b40*/  BSSY B0, `(.L_x_1949) ;  /* 0x0000064000007945 */ /* 0x000fd80003800000 */
[----:B------:R-:W-:Y:S05]  /*3b50*/  @!P0 BRA `(.L_x_1950) ;  /* 0x0000062000008947 */ /* 0x000fea0003800000 */
[----:B------:R-:W-:-:S10]  /*3b60*/  HFMA2.MMA R109, -RZ, RZ, 0, 4.76837158203125e-07 ;  /* 0x00000008ff6d7435 */ /* 0x000fd400000001ff */
[----:B------:R-:W-:-:S06]  /*3b70*/  IMAD.WIDE.U32 R108, R176, R109, c[0x0][0x170] ;  /* 0x00005c00b06c7625 */ /* 0x000fcc00078e006d */
[----:B------:R-:W2:Y:S01]  /*3b80*/  LDG.E.64 R108, [R108.64] ;  /* 0x000000046c6c7981 */ /* 0x000ea2000c1e1b00 */
[----:B------:R-:W-:Y:S02]  /*3b90*/  ISETP.NE.U32.AND P0, PT, RZ, c[0x0][0x218], PT ;  /* 0x00008600ff007a0c */ /* 0x000fe40003f05070 */
[----:B------:R-:W-:Y:S02]  /*3ba0*/  ISETP.NE.AND P5, PT, R3, RZ, PT ;  /* 0x000000ff0300720c */ /* 0x000fe40003fa5270 */
[----:B------:R-:W-:Y:S02]  /*3bb0*/  ISETP.NE.AND.EX P0, PT, RZ, c[0x0][0x21c], PT, P0 ;  /* 0x00008700ff007a0c */ /* 0x000fe40003f05300 */
[----:B------:R-:W-:Y:S02]  /*3bc0*/  FSEL R115, R168, RZ, !P5 ;  /* 0x000000ffa8737208 */ /* 0x000fe40006800000 */
[----:B------:R-:W-:-:S03]  /*3bd0*/  LOP3.LUT P5, RZ, R150, 0xff00, RZ, 0xc0, !PT ;  /* 0x0000ff0096ff7812 */ /* 0x000fc600078ac0ff */
[-CC-:B------:R-:W-:Y:S02]  /*3be0*/  FFMA.FTZ R114, R152, R178.reuse, R115.reuse ;  /* 0x000000b298727223 */ /* 0x180fe40000010073 */
[-CC-:B0-----:R-:W-:Y:S02]  /*3bf0*/  FFMA.FTZ R111, R151, R178.reuse, R115.reuse ;  /* 0x000000b2976f7223 */ /* 0x181fe40000010073 */
[-C--:B------:R-:W-:Y:S02]  /*3c00*/  FFMA.FTZ R113, R155, R178.reuse, R115 ;  /* 0x000000b29b717223 */ /* 0x080fe40000010073 */
[--C-:B------:R-:W-:Y:S01]  /*3c10*/  @P0 SHF.R.U64 R179, R156, 0x10, R157.reuse ;  /* 0x000000109cb30819 */ /* 0x100fe2000000129d */
[----:B------:R-:W-:Y:S01]  /*3c20*/  @P0 IMAD.MOV.U32 R112, RZ, RZ, R156 ;  /* 0x000000ffff700224 */ /* 0x000fe200078e009c */
[----:B------:R-:W-:Y:S01]  /*3c30*/  @P0 SHF.R.U32.HI R169, RZ, 0x10, R157 ;  /* 0x00000010ffa90819 */ /* 0x000fe2000001169d */
[----:B------:R-:W-:Y:S01]  /*3c40*/  FFMA.FTZ R168, R170, R178, R115 ;  /* 0x000000b2aaa87223 */ /* 0x000fe20000010073 */
[----:B------:R-:W-:Y:S01]  /*3c50*/  @P0 MOV R115, R157 ;  /* 0x0000009d00730202 */ /* 0x000fe20000000f00 */
[----:B------:R-:W-:-:S02]  /*3c60*/  FADD.FTZ R114, R153, -R114 ;  /* 0x8000007299727221 */ /* 0x000fc40000010000 */
[----:B------:R-:W-:Y:S01]  /*3c70*/  FADD.FTZ R110, R154, -R111 ;  /* 0x8000006f9a6e7221 */ /* 0x000fe20000010000 */
[----:B------:R-:W-:Y:S01]  /*3c80*/  @P0 HADD2.F32 R111, -RZ, R112.H0_H0 ;  /* 0x20000070ff6f0230 */ /* 0x000fe20000004100 */
[----:B------:R-:W-:Y:S01]  /*3c90*/  FADD.FTZ R178, R166, -R113 ;  /* 0x80000071a6b27221 */ /* 0x000fe20000010000 */
[----:B------:R-:W-:Y:S01]  /*3ca0*/  @P0 HADD2.F32 R113, -RZ, R179.H0_H0 ;  /* 0x200000b3ff710230 */ /* 0x000fe20000004100 */
[----:B------:R-:W-:Y:S01]  /*3cb0*/  FADD.FTZ R180, R167, -R168 ;  /* 0x800000a8a7b47221 */ /* 0x000fe20000010000 */
[----:B------:R-:W-:Y:S01]  /*3cc0*/  @P0 HADD2.F32 R115, -RZ, R115.H0_H0 ;  /* 0x20000073ff730230 */ /* 0x000fe20000004100 */
[C---:B------:R-:W-:Y:S01]  /*3cd0*/  FMUL.FTZ R114, R177.reuse, R114 ;  /* 0x00000072b1727220 */ /* 0x040fe20000410000 */
[----:B------:R-:W-:Y:S01]  /*3ce0*/  @P0 HADD2.F32 R169, -RZ, R169.H0_H0 ;  /* 0x200000a9ffa90230 */ /* 0x000fe20000004100 */
[----:B------:R-:W-:Y:S02]  /*3cf0*/  FMUL.FTZ R168, R177, R110 ;  /* 0x0000006eb1a87220 */ /* 0x000fe40000410000 */
[----:B------:R-:W-:-:S02]  /*3d00*/  @P0 FADD.FTZ R114, R114, R113 ;  /* 0x0000007172720221 */ /* 0x000fc40000010000 */
[C---:B------:R-:W-:Y:S02]  /*3d10*/  FMUL.FTZ R112, R177.reuse, R178 ;  /* 0x000000b2b1707220 */ /* 0x040fe40000410000 */
[----:B------:R-:W-:Y:S01]  /*3d20*/  FMUL.FTZ R180, R177, R180 ;  /* 0x000000b4b1b47220 */ /* 0x000fe20000410000 */
[----:B------:R-:W-:Y:S01]  /*3d30*/  CS2R R178, SRZ ;  /* 0x0000000000b27805 */ /* 0x000fe2000001ff00 */
[----:B------:R-:W-:Y:S01]  /*3d40*/  @P0 FADD.FTZ R168, R168, R111 ;  /* 0x0000006fa8a80221 */ /* 0x000fe20000010000 */
[----:B------:R-:W-:Y:S01]  /*3d50*/  HFMA2.MMA R177, -RZ, RZ, 0, 0 ;  /* 0x00000000ffb17435 */ /* 0x000fe200000001ff */
[----:B------:R-:W-:Y:S02]  /*3d60*/  FMUL.FTZ R110, R114, R175 ;  /* 0x000000af726e7220 */ /* 0x000fe40000410000 */
[----:B------:R-:W-:Y:S02]  /*3d70*/  @P0 FADD.FTZ R112, R112, R115 ;  /* 0x0000007370700221 */ /* 0x000fe40000010000 */
[----:B------:R-:W-:Y:S01]  /*3d80*/  @P0 FADD.FTZ R180, R180, R169 ;  /* 0x000000a9b4b40221 */ /* 0x000fe20000010000 */
[----:B------:R-:W-:Y:S01]  /*3d90*/  LOP3.LUT P0, RZ, R150, 0xff0000, RZ, 0xc0, !PT ;  /* 0x00ff000096ff7812 */ /* 0x000fe2000780c0ff */
[----:B------:R-:W-:Y:S01]  /*3da0*/  HFMA2.MMA R169, -RZ, RZ, 0, 0 ;  /* 0x00000000ffa97435 */ /* 0x000fe200000001ff */
[----:B------:R-:W-:-:S05]  /*3db0*/  FMUL.FTZ R110, R110, c[0x0][0x1e8] ;  /* 0x00007a006e6e7a20 */ /* 0x000fca0000410000 */
[----:B------:R-:W-:Y:S01]  /*3dc0*/  @P5 FMUL.FTZ R169, R41, R110 ;  /* 0x0000006e29a95220 */ /* 0x000fe20000410000 */
[----:B--2---:R-:W-:-:S05]  /*3dd0*/  @P5 SHF.R.U64 R111, R108, 0x10, R109 ;  /* 0x000000106c6f5819 */ /* 0x004fca000000126d */
[----:B------:R-:W-:-:S05]  /*3de0*/  @P5 HADD2.F32 R111, -RZ, R111.H0_H0 ;  /* 0x2000006fff6f5230 */ /* 0x000fca0000004100 */
[----:B------:R-:W-:Y:S01]  /*3df0*/  @P5 FMUL.FTZ R178, R110, R111 ;  /* 0x0000006f6eb25220 */ /* 0x000fe20000410000 */
[----:B------:R-:W-:Y:S01]  /*3e00*/  ISETP.NE.U32.AND P5, PT, RZ, c[0x0][0x258], PT ;  /* 0x00009600ff007a0c */ /* 0x000fe20003fa5070 */
[----:B------:R-:W-:Y:S01]  /*3e10*/  FMUL.FTZ R110, R112, R175 ;  /* 0x000000af706e7220 */ /* 0x000fe20000410000 */
[----:B------:R-:W-:Y:S02]  /*3e20*/  @P0 MOV R111, R109 ;  /* 0x0000006d006f0202 */ /* 0x000fe40000000f00 */
[----:B------:R-:W-:Y:S01]  /*3e30*/  ISETP.NE.AND.EX P5, PT, RZ, c[0x0][0x25c], PT, P5 ;  /* 0x00009700ff007a0c */ /* 0x000fe20003fa5350 */
[----:B------:R-:W-:Y:S02]  /*3e40*/  FMUL.FTZ R110, R110, c[0x0][0x1e8] ;  /* 0x00007a006e6e7a20 */ /* 0x000fe40000410000 */
[----:B------:R-:W-:Y:S02]  /*3e50*/  @P0 HADD2.F32 R111, -RZ, R111.H0_H0 ;  /* 0x2000006fff6f0230 */ /* 0x000fe40000004100 */
[----:B------:R-:W-:-:S03]  /*3e60*/  @P0 FMUL.FTZ R177, R42, R110 ;  /* 0x0000006e2ab10220 */ /* 0x000fc60000410000 */
[----:B------:R-:W-:Y:S01]  /*3e70*/  @P0 FMUL.FTZ R179, R110, R111 ;  /* 0x0000006f6eb30220 */ /* 0x000fe20000410000 */
[----:B------:R-:W-:-:S04]  /*3e80*/  LEA R110, P0, R176, c[0x0][0x248], 0x3 ;  /* 0x00009200b06e7a11 */ /* 0x000fc800078018ff */
[----:B------:R-:W-:Y:S02]  /*3e90*/  @P5 F2FP.PACK_AB R111, RZ, R168 ;  /* 0x000000a8ff6f523e */ /* 0x000fe400000000ff */
[----:B------:R-:W-:Y:S02]  /*3ea0*/  @P5 F2FP.PACK_AB R114, RZ, R114 ;  /* 0x00000072ff72523e */ /* 0x000fe400000000ff */
[----:B------:R-:W-:Y:S02]  /*3eb0*/  @P5 F2FP.PACK_AB R112, RZ, R112 ;  /* 0x00000070ff70523e */ /* 0x000fe400000000ff */
[----:B------:R-:W-:Y:S02]  /*3ec0*/  @P5 F2FP.PACK_AB R113, RZ, R180 ;  /* 0x000000b4ff71523e */ /* 0x000fe400000000ff */
        /* <DEDUP_REMOVED lines=13> */
.L_x_1951:
[----:B------:R-:W-:Y:S01]  /*3fa0*/  LOP3.LUT P5, RZ, R150, 0xff000000, RZ, 0xc0, !PT ;  /* 0xff00000096ff7812 */ /* 0x000fe200078ac0ff */
[-C--:B------:R-:W-:Y:S01]  /*3fb0*/  FMUL.FTZ R180, R180, R175.reuse ;  /* 0x000000afb4b47220 */ /* 0x080fe20000410000 */
[----:B------:R-:W-:Y:S01]  /*3fc0*/  LEA.HI.X R111, R176, c[0x0][0x24c], RZ, 0x3, P0 ;  /* 0x00009300b06f7a11 */ /* 0x000fe200000f1cff */
[----:B0-----:R-:W-:Y:S01]  /*3fd0*/  CS2R R114, SRZ ;  /* 0x0000000000727805 */ /* 0x001fe2000001ff00 */
[----:B------:R-:W-:Y:S01]  /*3fe0*/  LOP3.LUT P0, RZ, R150, 0xff, RZ, 0xc0, !PT ;  /* 0x000000ff96ff7812 */ /* 0x000fe2000780c0ff */
[----:B------:R-:W-:Y:S01]  /*3ff0*/  FMUL.FTZ R180, R180, c[0x0][0x1e8] ;  /* 0x00007a00b4b47a20 */ /* 0x000fe20000410000 */
[----:B------:R-:W0:Y:S01]  /*4000*/  F2F.F16.F32 R112, R169 ;  /* 0x000000a900707304 */ /* 0x000e220000200800 */
[----:B------:R-:W-:Y:S02]  /*4010*/  FMUL.FTZ R168, R168, R175 ;  /* 0x000000afa8a87220 */ /* 0x000fe40000410000 */
[----:B------:R-:W-:Y:S02]  /*4020*/  FADD.FTZ R50, R50, R179 ;  /* 0x000000b332327221 */ /* 0x000fe40000010000 */
[----:B------:R-:W-:Y:S01]  /*4030*/  FMUL.FTZ R175, R168, c[0x0][0x1e8] ;  /* 0x00007a00a8af7a20 */ /* 0x000fe20000410000 */
[----:B------:R-:W-:Y:S01]  /*4040*/  MOV R168, RZ ;  /* 0x000000ff00a87202 */ /* 0x000fe20000000f00 */
[----:B------:R-:W-:Y:S01]  /*4050*/  @P5 FMUL.FTZ R115, R43, R180 ;  /* 0x000000b42b735220 */ /* 0x000fe20000410000 */
[----:B------:R-:W-:Y:S01]  /*4060*/  F2F.F16.F32 R177, R177 ;  /* 0x000000b100b17304 */ /* 0x000fe20000200800 */
[----:B------:R-:W-:Y:S01]  /*4070*/  @P5 SHF.R.U32.HI R109, RZ, 0x10, R109 ;  /* 0x00000010ff6d5819 */ /* 0x000fe2000001166d */
[----:B------:R-:W-:Y:S01]  /*4080*/  FADD.FTZ R49, R49, R178 ;  /* 0x000000b231317221 */ /* 0x000fe20000010000 */
[----:B------:R-:W-:Y:S01]  /*4090*/  @P0 HADD2.F32 R108, -RZ, R108.H0_H0 ;  /* 0x2000006cff6c0230 */ /* 0x000fe20000004100 */
[----:B------:R-:W-:-:S04]  /*40a0*/  @P0 FMUL.FTZ R114, R40, R175 ;  /* 0x000000af28720220 */ /* 0x000fc80000410000 */
[----:B------:R-:W1:Y:S01]  /*40b0*/  F2F.F16.F32 R115, R115 ;  /* 0x0000007300737304 */ /* 0x000e620000200800 */
[----:B0-----:R-:W-:-:S07]  /*40c0*/  IMAD.WIDE.U32 R112, R112, 0x10000, RZ ;  /* 0x0001000070707825 */ /* 0x001fce00078e00ff */
[----:B------:R-:W0:Y:S01]  /*40d0*/  F2F.F16.F32 R181, R114 ;  /* 0x0000007200b57304 */ /* 0x000e220000200800 */
[----:B-1----:R-:W-:Y:S01]  /*40e0*/  IMAD.U32 R169, R115, 0x10000, RZ ;  /* 0x0001000073a97824 */ /* 0x002fe200078e00ff */
[----:B------:R-:W-:Y:S01]  /*40f0*/  @P5 HADD2.F32 R115, -RZ, R109.H0_H0 ;  /* 0x2000006dff735230 */ /* 0x000fe20000004100 */
[----:B------:R-:W-:Y:S01]  /*4100*/  MOV R109, RZ ;  /* 0x000000ff006d7202 */ /* 0x000fe20000000f00 */
[----:B------:R-:W-:Y:S02]  /*4110*/  @P0 FMUL.FTZ R109, R175, R108 ;  /* 0x0000006caf6d0220 */ /* 0x000fe40000410000 */
[----:B------:R-:W-:Y:S01]  /*4120*/  LOP3.LUT R113, R113, R169, R177, 0xfe, !PT ;  /* 0x000000a971717212 */ /* 0x000fe200078efeb1 */
[----:B------:R-:W-:Y:S01]  /*4130*/  @P5 FMUL.FTZ R168, R180, R115 ;  /* 0x00000073b4a85220 */ /* 0x000fe20000410000 */
[----:B0-----:R-:W-:Y:S01]  /*4140*/  LOP3.LUT R112, R112, R181, RZ, 0xfc, !PT ;  /* 0x000000b570707212 */ /* 0x001fe200078efcff */
[----:B------:R-:W-:Y:S02]  /*4150*/  FADD.FTZ R48, R48, R109 ;  /* 0x0000006d30307221 */ /* 0x000fe40000010000 */
[----:B------:R-:W-:-:S02]  /*4160*/  FADD.FTZ R51, R51, R168 ;  /* 0x000000a833337221 */ /* 0x000fc40000010000 */
[----:B------:R0:W-:Y:S04]  /*4170*/  STG.E.64 [R110.64], R112 ;  /* 0x000000706e007986 */ /* 0x0001e8000c101b04 */
.L_x_1950:
[----:B------:R-:W-:Y:S05]  /*4180*/  BSYNC B0 ;  /* 0x0000000000007941 */ /* 0x000fea0003800000 */
.L_x_1949:
[----:B------:R-:W-:Y:S02]  /*4190*/  IADD3 R2, R2, c[0x0][0x160], RZ ;  /* 0x0000580002027a10 */ /* 0x000fe40007ffe0ff */
[----:B------:R-:W-:Y:S02]  /*41a0*/  LOP3.LUT P5, RZ, R44, 0xff, RZ, 0xc0, !PT ;  /* 0x000000ff2cff7812 */ /* 0x000fe400078ac0ff */
[----:B------:R-:W-:Y:S02]  /*41b0*/  ISETP.GE.AND P0, PT, R2, c[0x0][0x164], PT ;  /* 0x0000590002007a0c */ /* 0x000fe40003f06270 */
[----:B------:R-:W-:-:S11]  /*41c0*/  SEL R44, RZ, 0x1, P5 ;  /* 0x00000001ff2c7807 */ /* 0x000fd60002800000 */
[----:B0-----:R-:W-:Y:S01]  /*41d0*/  @P0 CALL.REL.NOINC `(.L_x_1924) ;  /* 0x0000001000000944 */ /* 0x001fe20003c00000 */
[----:B------:R-:W-:Y:S05]  /*41e0*/  BRA `(.L_x_1952) ;  /* 0xffffc83000007947 */ /* 0x000fea000383ffff */
.L_x_1924:
[----:B-1----:R-:W0:Y:S01]  /*41f0*/  S2UR UR6, SR_CTAID.X ;  /* 0x00000000000679c3 */ /* 0x002e220000002500 */
[----:B------:R-:W0:Y:S01]  /*4200*/  S2R R2, SR_TID.X ;  /* 0x0000000000027919 */ /* 0x000e220000002100 */
[----:B------:R-:W-:Y:S01]  /*4210*/  @P1 MOV R7, 0x10 ;  /* 0x0000001000071802 */ /* 0x000fe20000000f00 */
[----:B-----5:R-:W-:Y:S01]  /*4220*/  @P3 IMAD.MOV.U32 R19, RZ, RZ, 0x10 ;  /* 0x00000010ff133424 */ /* 0x020fe200078e00ff */
[----:B------:R-:W-:Y:S02]  /*4230*/  @P2 MOV R13, 0x10 ;  /* 0x00000010000d2802 */ /* 0x000fe40000000f00 */
[----:B------:R-:W-:Y:S02]  /*4240*/  @P4 MOV R21, 0x10 ;  /* 0x0000001000154802 */ /* 0x000fe40000000f00 */
[----:B------:R-:W-:Y:S02]  /*4250*/  ISETP.GE.U32.AND P0, PT, R149, 0x280, PT ;  /* 0x000002809500780c */ /* 0x000fe40003f06070 */
[----:B0-----:R-:W-:-:S02]  /*4260*/  LEA.HI R0, R2, UR6, RZ, 0x19 ;  /* 0x0000000602007c11 */ /* 0x001fc4000f8fc8ff */
        /* <DEDUP_REMOVED lines=32> */
[----:B--2---:R-:W-:-:S10]  /*4470*/  HFMA2.MMA R7, -RZ, RZ, 0, 9.5367431640625e-07 ;  /* 0x00000010ff077435 */ /* 0x004fd400000001ff */
[----:B------:R-:W-:-:S04]  /*4480*/  IMAD.WIDE.U32 R2, R0, R7, c[0x0][0x220] ;  /* 0x0000880000027625 */ /* 0x000fc800078e0007 */
[CC--:B------:R-:W-:Y:S01]  /*4490*/  IMAD.WIDE.U32 R4, R0.reuse, R7.reuse, c[0x0][0x228] ;  /* 0x00008a0000047625 */ /* 0x0c0fe200078e0007 */
[----:B------:R-:W-:Y:S03]  /*44a0*/  STG.E.128 [R2.64], R68 ;  /* 0x0000004402007986 */ /* 0x000fe6000c101d04 */
[----:B------:R-:W-:Y:S01]  /*44b0*/  IMAD.WIDE.U32 R6, R0, R7, c[0x0][0x240] ;  /* 0x0000900000067625 */ /* 0x000fe200078e0007 */
[----:B------:R-:W-:Y:S04]  /*44c0*/  STG.E.128 [R4.64], R88 ;  /* 0x0000005804007986 */ /* 0x000fe8000c101d04 */
[----:B------:R-:W-:Y:S01]  /*44d0*/  STG.E.128 [R6.64], R48 ;  /* 0x0000003006007986 */ /* 0x000fe2000c101d04 */
[----:B------:R-:W-:Y:S05]  /*44e0*/  EXIT ;  /* 0x000000000000794d */ /* 0x000fea0003800000 */
.L_x_1935:
[----:B-----5:R-:W-:Y:S01]  /*44f0*/  HFMA2.MMA R168, -RZ, RZ, 0, 9.5367431640625e-07 ;  /* 0x00000010ffa87435 */ /* 0x020fe200000001ff */
[----:B------:R-:W-:Y:S01]  /*4500*/  MOV R113, R179 ;  /* 0x000000b300717202 */ /* 0x000fe20000000f00 */
[----:B------:R-:W-:Y:S01]  /*4510*/  IMAD.MOV.U32 R181, RZ, RZ, 0x1f ;  /* 0x0000001fffb57424 */ /* 0x000fe200078e00ff */
[----:B------:R-:W-:-:S02]  /*4520*/  MOV R182, 0xffffffff ;  /* 0xffffffff00b67802 */ /* 0x000fc40000000f00 */
[----:B------:R-:W-:Y:S02]  /*4530*/  MOV R108, 0x4550 ;  /* 0x00004550006c7802 */ /* 0x000fe40000000f00 */
[----:B------:R-:W-:Y:S05]  /*4540*/  CALL.REL.NOINC `($__internal_34_$__cuda_sm70_shflsync_down_p) ;  /* 0x0000046000007944 */ /* 0x000fea0003c00000 */
[----:B-1----:R-:W-:Y:S01]  /*4550*/  MOV R112, R113 ;  /* 0x0000007100707202 */ /* 0x002fe20000000f00 */
[----:B0-----:R-:W-:Y:S05]  /*4560*/  BRA `(.L_x_1953) ;  /* 0xffffd9c000007947 */ /* 0x001fea000383ffff */
.L_x_1936:
[----:B-----5:R-:W-:Y:S01]  /*4570*/  HFMA2.MMA R168, -RZ, RZ, 0, 9.5367431640625e-07 ;  /* 0x00000010ffa87435 */ /* 0x020fe200000001ff */
[----:B------:R-:W-:Y:S01]  /*4580*/  MOV R113, R178 ;  /* 0x000000b200717202 */ /* 0x000fe20000000f00 */
[----:B------:R-:W-:Y:S01]  /*4590*/  IMAD.MOV.U32 R181, RZ, RZ, 0x1f ;  /* 0x0000001fffb57424 */ /* 0x000fe200078e00ff */
[----:B------:R-:W-:Y:S02]  /*45a0*/  MOV R182, 0xffffffff ;  /* 0xffffffff00b67802 */ /* 0x000fe40000000f00 */
[----:B------:R-:W-:Y:S02]  /*45b0*/  MOV R108, 0x45d0 ;  /* 0x000045d0006c7802 */ /* 0x000fe40000000f00 */
[----:B01----:R-:W-:Y:S05]  /*45c0*/  CALL.REL.NOINC `($__internal_34_$__cuda_sm70_shflsync_down_p) ;  /* 0x000003e000007944 */ /* 0x003fea0003c00000 */
[----:B------:R-:W-:Y:S01]  /*45d0*/  FADD.FTZ R112, R112, R179 ;  /* 0x000000b370707221 */ /* 0x000fe20000010000 */
[----:B0-----:R-:W-:Y:S01]  /*45e0*/  HFMA2.MMA R168, -RZ, RZ, 0, 4.76837158203125e-07 ;  /* 0x00000008ffa87435 */ /* 0x001fe200000001ff */
[----:B-1----:R-:W-:Y:S01]  /*45f0*/  FADD.FTZ R178, R178, R113 ;  /* 0x00000071b2b27221 */ /* 0x002fe20000010000 */
[----:B------:R-:W-:Y:S01]  /*4600*/  MOV R181, 0x1f ;  /* 0x0000001f00b57802 */ /* 0x000fe20000000f00 */
[----:B------:R-:W-:Y:S01]  /*4610*/  IMAD.MOV.U32 R113, RZ, RZ, R112 ;  /* 0x000000ffff717224 */ /* 0x000fe200078e0070 */
[----:B------:R-:W-:-:S02]  /*4620*/  MOV R182, 0xffffffff ;  /* 0xffffffff00b67802 */ /* 0x000fc40000000f00 */
[----:B------:R-:W-:Y:S02]  /*4630*/  MOV R108, 0x4650 ;  /* 0x00004650006c7802 */ /* 0x000fe40000000f00 */
[----:B------:R-:W-:Y:S05]  /*4640*/  CALL.REL.NOINC `($__internal_34_$__cuda_sm70_shflsync_down_p) ;  /* 0x0000036000007944 */ /* 0x000fea0003c00000 */
[----:B0-----:R-:W-:Y:S01]  /*4650*/  HFMA2.MMA R168, -RZ, RZ, 0, 4.76837158203125e-07 ;  /* 0x00000008ffa87435 */ /* 0x001fe200000001ff */
[----:B-1----:R-:W-:Y:S01]  /*4660*/  MOV R111, R113 ;  /* 0x00000071006f7202 */ /* 0x002fe20000000f00 */
[----:B------:R-:W-:Y:S01]  /*4670*/  IMAD.MOV.U32 R182, RZ, RZ, -0x1 ;  /* 0xffffffffffb67424 */ /* 0x000fe200078e00ff */
[----:B------:R-:W-:Y:S02]  /*4680*/  MOV R113, R178 ;  /* 0x000000b200717202 */ /* 0x000fe40000000f00 */
[----:B------:R-:W-:Y:S02]  /*4690*/  MOV R181, 0x1f ;  /* 0x0000001f00b57802 */ /* 0x000fe40000000f00 */
[----:B------:R-:W-:Y:S02]  /*46a0*/  MOV R108, 0x46c0 ;  /* 0x000046c0006c7802 */ /* 0x000fe40000000f00 */
[----:B------:R-:W-:Y:S05]  /*46b0*/  CALL.REL.NOINC `($__internal_34_$__cuda_sm70_shflsync_down_p) ;  /* 0x000002f000007944 */ /* 0x000fea0003c00000 */
[----:B------:R-:W-:Y:S01]  /*46c0*/  FADD.FTZ R112, R111, R112 ;  /* 0x000000706f707221 */ /* 0x000fe20000010000 */
[----:B0-----:R-:W-:Y:S01]  /*46d0*/  HFMA2.MMA R168, -RZ, RZ, 0, 2.384185791015625e-07 ;  /* 0x00000004ffa87435 */ /* 0x001fe200000001ff */
[----:B-1----:R-:W-:Y:S01]  /*46e0*/  FADD.FTZ R178, R178, R113 ;  /* 0x00000071b2b27221 */ /* 0x002fe20000010000 */
[----:B------:R-:W-:-:S02]  /*46f0*/  MOV R181, 0x1f ;  /* 0x0000001f00b57802 */ /* 0x000fc40000000f00 */
[----:B------:R-:W-:Y:S02]  /*4700*/  MOV R182, 0xffffffff ;  /* 0xffffffff00b67802 */ /* 0x000fe40000000f00 */
[----:B------:R-:W-:Y:S02]  /*4710*/  MOV R113, R112 ;  /* 0x0000007000717202 */ /* 0x000fe40000000f00 */
[----:B------:R-:W-:Y:S02]  /*4720*/  MOV R108, 0x4740 ;  /* 0x00004740006c7802 */ /* 0x000fe40000000f00 */
[----:B------:R-:W-:Y:S05]  /*4730*/  CALL.REL.NOINC `($__internal_34_$__cuda_sm70_shflsync_down_p) ;  /* 0x0000027000007944 */ /* 0x000fea0003c00000 */
[----:B0-----:R-:W-:Y:S01]  /*4740*/  HFMA2.MMA R168, -RZ, RZ, 0, 2.384185791015625e-07 ;  /* 0x00000004ffa87435 */ /* 0x001fe200000001ff */
[----:B-1----:R-:W-:Y:S01]  /*4750*/  IMAD.MOV.U32 R111, RZ, RZ, R113 ;  /* 0x000000ffff6f7224 */ /* 0x002fe200078e0071 */
[----:B------:R-:W-:Y:S02]  /*4760*/  MOV R113, R178 ;  /* 0x000000b200717202 */ /* 0x000fe40000000f00 */
[----:B------:R-:W-:Y:S02]  /*4770*/  MOV R181, 0x1f ;  /* 0x0000001f00b57802 */ /* 0x000fe40000000f00 */
[----:B------:R-:W-:-:S02]  /*4780*/  MOV R182, 0xffffffff ;  /* 0xffffffff00b67802 */ /* 0x000fc40000000f00 */
[----:B------:R-:W-:Y:S02]  /*4790*/  MOV R108, 0x47b0 ;  /* 0x000047b0006c7802 */ /* 0x000fe40000000f00 */
[----:B------:R-:W-:Y:S05]  /*47a0*/  CALL.REL.NOINC `($__internal_34_$__cuda_sm70_shflsync_down_p) ;  /* 0x0000020000007944 */ /* 0x000fea0003c00000 */
[----:B------:R-:W-:Y:S01]  /*47b0*/  FADD.FTZ R112, R111, R112 ;  /* 0x000000706f707221 */ /* 0x000fe20000010000 */
[----:B0-----:R-:W-:Y:S01]  /*47c0*/  HFMA2.MMA R181, -RZ, RZ, 0, 1.847743988037109375e-06 ;  /* 0x0000001fffb57435 */ /* 0x001fe200000001ff */
[----:B-1----:R-:W-:Y:S01]  /*47d0*/  FADD.FTZ R178, R178, R113 ;  /* 0x00000071b2b27221 */ /* 0x002fe20000010000 */
[----:B------:R-:W-:Y:S01]  /*47e0*/  MOV R182, 0xffffffff ;  /* 0xffffffff00b67802 */ /* 0x000fe20000000f00 */
[----:B------:R-:W-:Y:S01]  /*47f0*/  IMAD.MOV.U32 R168, RZ, RZ, 0x2 ;  /* 0x00000002ffa87424 */ /* 0x000fe200078e00ff */
[----:B------:R-:W-:Y:S02]  /*4800*/  MOV R113, R112 ;  /* 0x0000007000717202 */ /* 0x000fe40000000f00 */
[----:B------:R-:W-:Y:S02]  /*4810*/  MOV R108, 0x4830 ;  /* 0x00004830006c7802 */ /* 0x000fe40000000f00 */
[----:B------:R-:W-:Y:S05]  /*4820*/  CALL.REL.NOINC `($__internal_34_$__cuda_sm70_shflsync_down_p) ;  /* 0x0000018000007944 */ /* 0x000fea0003c00000 */
[----:B0-----:R-:W-:Y:S01]  /*4830*/  HFMA2.MMA R168, -RZ, RZ, 0, 1.1920928955078125e-07 ;  /* 0x00000002ffa87435 */ /* 0x001fe200000001ff */
[----:B-1----:R-:W-:Y:S01]  /*4840*/  MOV R111, R113 ;  /* 0x00000071006f7202 */ /* 0x002fe20000000f00 */
[----:B------:R-:W-:Y:S01]  /*4850*/  IMAD.MOV.U32 R113, RZ, RZ, R178 ;  /* 0x000000ffff717224 */ /* 0x000fe200078e00b2 */
[----:B------:R-:W-:-:S02]  /*4860*/  MOV R181, 0x1f ;  /* 0x0000001f00b57802 */ /* 0x000fc40000000f00 */
[----:B------:R-:W-:Y:S02]  /*4870*/  MOV R182, 0xffffffff ;  /* 0xffffffff00b67802 */ /* 0x000fe40000000f00 */
[----:B------:R-:W-:Y:S02]  /*4880*/  MOV R108, 0x48a0 ;  /* 0x000048a0006c7802 */ /* 0x000fe40000000f00 */
[----:B------:R-:W-:Y:S05]  /*4890*/  CALL.REL.NOINC `($__internal_34_$__cuda_sm70_shflsync_down_p) ;  /* 0x0000011000007944 */ /* 0x000fea0003c00000 */
[----:B------:R-:W-:Y:S01]  /*48a0*/  FADD.FTZ R114, R111, R112 ;  /* 0x000000706f727221 */ /* 0x000fe20000010000 */
[----:B0-----:R-:W-:Y:S01]  /*48b0*/  HFMA2.MMA R168, -RZ, RZ, 0, 5.9604644775390625e-08 ;  /* 0x00000001ffa87435 */ /* 0x001fe200000001ff */
[----:B-1----:R-:W-:Y:S01]  /*48c0*/  FADD.FTZ R169, R178, R113 ;  /* 0x00000071b2a97221 */ /* 0x002fe20000010000 */
[----:B------:R-:W-:Y:S01]  /*48d0*/  MOV R182, 0xffffffff ;  /* 0xffffffff00b67802 */ /* 0x000fe20000000f00 */
[----:B------:R-:W-:Y:S01]  /*48e0*/  IMAD.MOV.U32 R181, RZ, RZ, 0x1f ;  /* 0x0000001fffb57424 */ /* 0x000fe200078e00ff */
[----:B------:R-:W-:Y:S02]  /*48f0*/  MOV R113, R114 ;  /* 0x0000007200717202 */ /* 0x000fe40000000f00 */
[----:B------:R-:W-:Y:S02]  /*4900*/  MOV R108, 0x4920 ;  /* 0x00004920006c7802 */ /* 0x000fe40000000f00 */
[----:B------:R-:W-:Y:S05]  /*4910*/  CALL.REL.NOINC `($__internal_34_$__cuda_sm70_shflsync_down_p) ;  /* 0x0000009000007944 */ /* 0x000fea0003c00000 */
[----:B0-----:R-:W-:Y:S01]  /*4920*/  HFMA2.MMA R181, -RZ, RZ, 0, 1.847743988037109375e-06 ;  /* 0x0000001fffb57435 */ /* 0x001fe200000001ff */
[----:B-1----:R-:W-:Y:S01]  /*4930*/  MOV R115, R113 ;  /* 0x0000007100737202 */ /* 0x002fe20000000f00 */
[----:B------:R-:W-:Y:S01]  /*4940*/  IMAD.MOV.U32 R168, RZ, RZ, 0x1 ;  /* 0x00000001ffa87424 */ /* 0x000fe200078e00ff */
[----:B------:R-:W-:-:S02]  /*4950*/  MOV R113, R169 ;  /* 0x000000a900717202 */ /* 0x000fc40000000f00 */
[----:B------:R-:W-:Y:S02]  /*4960*/  MOV R182, 0xffffffff ;  /* 0xffffffff00b67802 */ /* 0x000fe40000000f00 */
[----:B------:R-:W-:Y:S02]  /*4970*/  MOV R108, 0x4990 ;  /* 0x00004990006c7802 */ /* 0x000fe40000000f00 */
[----:B------:R-:W-:Y:S05]  /*4980*/  CALL.REL.NOINC `($__internal_34_$__cuda_sm70_shflsync_down_p) ;  /* 0x0000002000007944 */ /* 0x000fea0003c00000 */
[----:B-1----:R-:W-:Y:S01]  /*4990*/  MOV R178, R113 ;  /* 0x0000007100b27202 */ /* 0x002fe20000000f00 */
[----:B0-----:R-:W-:Y:S05]  /*49a0*/  BRA `(.L_x_1954) ;  /* 0xffffd6a000007947 */ /* 0x001fea000383ffff */
        .weak           $__internal_34_$__cuda_sm70_shflsync_down_p
        .type           $__internal_34_$__cuda_sm70_shflsync_down_p,@function
        .size           $__internal_34_$__cuda_sm70_shflsync_down_p,(.L_x_9778 - $__internal_34_$__cuda_sm70_shflsync_down_p)
$__internal_34_$__cuda_sm70_shflsync_down_p:
[----:B------:R-:W-:Y:S01]  /*49b0*/  HFMA2.MMA R109, -RZ, RZ, 0, 0 ;  /* 0x00000000ff6d7435 */ /* 0x000fe200000001ff */
[----:B------:R-:W-:Y:S04]  /*49c0*/  WARPSYNC R182 ;  /* 0x000000b600007348 */ /* 0x000fe80003800000 */
[----:B------:R0:W1:Y:S01]  /*49d0*/  SHFL.DOWN PT, R113, R113, R168, R181 ;  /* 0x080000a871717389 */ /* 0x00006200000e00b5 */
[----:B------:R-:W-:Y:S05]  /*49e0*/  RET.REL.NODEC R108 `(_ZN10layer_norm13ln_bwd_kernelINS_13Kernel_traitsI6__halfS2_S2_S2_fjLj2560ELj1ELj1ELj4ELj8ENS_18Kernel_traits_baseILj2560ES2_S2_S2_S2_fjLj128EEEEELb1ELb1ELb0ELb0EEEvNS_9BwdParamsE) ;  /* 0xffffb6106c007950 */ /* 0x000fea0003c3ffff */
.L_x_1955:
        /* <DEDUP_REMOVED lines=9> */
.L_x_9778:


//--------------------- .text._ZN10layer_norm13ln_bwd_kernelINS_13Kernel_traitsI6__halfS2_S2_S2_fjLj2560ELj1ELj1ELj4ELj8ENS_18Kernel_traits_baseILj2560ES2_S2_S2_S2_fjLj128EEEEELb1ELb1ELb0ELb1EEEvNS_9BwdParamsE --------------------------
	.section	.text._ZN10layer_norm13ln_bwd_kernelINS_13Kernel_traitsI6__halfS2_S2_S2_fjLj2560ELj1ELj1ELj4ELj8ENS_18Kernel_traits_baseILj2560ES2_S2_S2_S2_fjLj128EEEEELb1ELb1ELb0ELb1EEEvNS_9BwdParamsE,"ax",@progbits
	.sectioninfo	@"SHI_REGISTERS=193"
	.align	128
        .global         _ZN10layer_norm13ln_bwd_kernelINS_13Kernel_traitsI6__halfS2_S2_S2_fjLj2560ELj1ELj1ELj4ELj8ENS_18Kernel_traits_baseILj2560ES2_S2_S2_S2_fjLj128EEEEELb1ELb1ELb0ELb1EEEvNS_9BwdParamsE
        .type           _ZN10layer_norm13ln_bwd_kernelINS_13Kernel_traitsI6__halfS2_S2_S2_fjLj2560ELj1ELj1ELj4ELj8ENS_18Kernel_traits_baseILj2560ES2_S2_S2_S2_fjLj128EEEEELb1ELb1ELb0ELb1EEEvNS_9BwdParamsE,@function
        .size           _ZN10layer_norm13ln_bwd_kernelINS_13Kernel_traitsI6__halfS2_S2_S2_fjLj2560ELj1ELj1ELj4ELj8ENS_18Kernel_traits_baseILj2560ES2_S2_S2_S2_fjLj128EEEEELb1ELb1ELb0ELb1EEEvNS_9BwdParamsE,(.L_x_9779 - _ZN10layer_norm13ln_bwd_kernelINS_13Kernel_traitsI6__halfS2_S2_S2_fjLj2560ELj1ELj1ELj4ELj8ENS_18Kernel_traits_baseILj2560ES2_S2_S2_S2_fjLj128EEEEELb1ELb1ELb0ELb1EEEvNS_9BwdParamsE)
        .other          _ZN10layer_norm13ln_bwd_kernelINS_13Kernel_traitsI6__halfS2_S2_S2_fjLj2560ELj1ELj1ELj4ELj8ENS_18Kernel_traits_baseILj2560ES2_S2_S2_S2_fjLj128EEEEELb1ELb1ELb0ELb1EEEvNS_9BwdParamsE,@"STO_CUDA_ENTRY STV_DEFAULT"
_ZN10layer_norm13ln_bwd_kernelINS_13Kernel_traitsI6__halfS2_S2_S2_fjLj2560ELj1ELj1ELj4ELj8ENS_18Kernel_traits_baseILj2560ES2_S2_S2_S2_fjLj128EEEEELb1ELb1ELb0ELb1EEEvNS_9BwdParamsE:
.text._ZN10layer_norm13ln_bwd_kernelINS_13Kernel_traitsI6__halfS2_S2_S2_fjLj2560ELj1ELj1ELj4ELj8ENS_18Kernel_traits_baseILj2560ES2_S2_S2_S2_fjLj128EEEEELb1ELb1ELb0ELb1EEEvNS_9BwdParamsE:
        /* <DEDUP_REMOVED lines=38> */
.L_x_1956:
        /* <DEDUP_REMOVED lines=107> */
.L_x_1962:
        /* <DEDUP_REMOVED lines=9> */
[----:B------:R-:W-:Y:S02]  /*09a0*/  @P0 LEA R22, P1, R152, c[0x0][0x1c0], 0x1 ;  /* 0x0000700098160a11 */ /* 0x000fe400078208ff */
[C---:B------:R-:W-:Y:S01]  /*09b0*/  IADD3 R162, R160.reuse, 0x80, RZ ;  /* 0x00000080a0a27810 */ /* 0x040fe20007ffe0ff */
[----:B------:R-:W-:Y:S01]  /*09c0*/  IMAD.WIDE.U32 R4, R160, R47, c[0x0][0x208] ;  /* 0x00008200a0047625 */ /* 0x000fe200078e002f */
[----:B------:R-:W-:Y:S02]  /*09d0*/  @P0 LEA.HI.X R23, R152, c[0x0][0x1c4], R7, 0x1, P1 ;  /* 0x0000710098170a11 */ /* 0x000fe400008f0c07 */
[----:B------:R-:W-:-:S03]  /*09e0*/  IADD3 R161, R160, 0x100, RZ ;  /* 0x00000100a0a17810 */ /* 0x000fc60007ffe0ff */
[----:B------:R0:W2:Y:S01]  /*09f0*/  @P0 LDG.E.U16 R164, [R22.64] ;  /* 0x0000000416a40981 */ /* 0x0000a2000c1e1500 */
[----:B------:R-:W-:Y:S01]  /*0a00*/  MOV R51, 0x4 ;  /* 0x0000000400337802 */ /* 0x000fe20000000f00 */
[-C--:B------:R-:W-:Y:S01]  /*0a10*/  IMAD.WIDE.U32 R6, R162, R47.reuse, c[0x0][0x208] ;  /* 0x00008200a2067625 */ /* 0x080fe200078e002f */
[C---:B------:R-:W-:Y:S01]  /*0a20*/  IADD3 R158, R160.reuse, 0x180, RZ ;  /* 0x00000180a09e7810 */ /* 0x040fe20007ffe0ff */
[----:B------:R-:W3:Y:S01]  /*0a30*/  LDG.E.64 R4, [R4.64] ;  /* 0x0000000404047981 */ /* 0x000ee2000c1e1b00 */
[C---:B------:R-:W-:Y:S01]  /*0a40*/  IADD3 R0, R160.reuse, 0x200, RZ ;  /* 0x00000200a0007810 */ /* 0x040fe20007ffe0ff */
[-C--:B------:R-:W-:Y:S02]  /*0a50*/  IMAD.WIDE.U32 R26, R161, R47.reuse, c[0x0][0x188] ;  /* 0x00006200a11a7625 */ /* 0x080fe400078e002f */
[----:B------:R-:W4:Y:S02]  /*0a60*/  LDG.E.64 R6, [R6.64] ;  /* 0x0000000406067981 */ /* 0x000f24000c1e1b00 */
[----:B0-----:R-:W-:-:S02]  /*0a70*/  IMAD.WIDE.U32 R22, R160, R47, c[0x0][0x188] ;  /* 0x00006200a0167625 */ /* 0x001fc400078e002f */
[----:B------:R-:W4:Y:S02]  /*0a80*/  LDG.E.64 R26, [R26.64] ;  /* 0x000000041a1a7981 */ /* 0x000f24000c1e1b00 */
[----:B------:R-:W-:Y:S02]  /*0a90*/  IMAD.WIDE.U32 R24, R162, R47, c[0x0][0x188] ;  /* 0x00006200a2187625 */ /* 0x000fe400078e002f */
[----:B------:R-:W4:Y:S02]  /*0aa0*/  LDG.E.64 R22, [R22.64] ;  /* 0x0000000416167981 */ /* 0x000f24000c1e1b00 */
[----:B------:R-:W-:Y:S02]  /*0ab0*/  IMAD.WIDE R42, R152, R51, c[0x0][0x1a0] ;  /* 0x00006800982a7625 */ /* 0x000fe400078e0233 */
[----:B------:R-:W4:Y:S02]  /*0ac0*/  LDG.E.64 R24, [R24.64] ;  /* 0x0000000418187981 */ /* 0x000f24000c1e1b00 */
[----:B------:R-:W-:-:S02]  /*0ad0*/  IMAD.WIDE.U32 R8, R161, R47, c[0x0][0x208] ;  /* 0x00008200a1087625 */ /* 0x000fc400078e002f */
[----:B------:R0:W4:Y:S02]  /*0ae0*/  LDG.E R166, [R42.64] ;  /* 0x000000042aa67981 */ /* 0x000124000c1e1900 */
[-C--:B------:R-:W-:Y:S02]  /*0af0*/  IMAD.WIDE.U32 R10, R158, R47.reuse, c[0x0][0x208] ;  /* 0x000082009e0a7625 */ /* 0x080fe400078e002f */
[----:B------:R-:W4:Y:S02]  /*0b00*/  LDG.E.64 R8, [R8.64] ;  /* 0x0000000408087981 */ /* 0x000f24000c1e1b00 */
[CC--:B------:R-:W-:Y:S02]  /*0b10*/  IMAD.WIDE.U32 R20, R0.reuse, R47.reuse, c[0x0][0x208] ;  /* 0x0000820000147625 */ /* 0x0c0fe400078e002f */
[----:B------:R-:W4:Y:S02]  /*0b20*/  LDG.E.64 R10, [R10.64] ;  /* 0x000000040a0a7981 */ /* 0x000f24000c1e1b00 */
[----:B------:R-:W-:-:S02]  /*0b30*/  IMAD.WIDE.U32 R30, R0, R47, c[0x0][0x188] ;  /* 0x00006200001e7625 */ /* 0x000fc400078e002f */
[----:B------:R-:W4:Y:S02]  /*0b40*/  LDG.E.64 R20, [R20.64] ;  /* 0x0000000414147981 */ /* 0x000f24000c1e1b00 */
[----:B------:R-:W-:Y:S02]  /*0b50*/  IMAD.WIDE.U32 R28, R158, R47, c[0x0][0x188] ;  /* 0x000062009e1c7625 */ /* 0x000fe400078e002f */
[----:B------:R-:W4:Y:S04]  /*0b60*/  LDG.E.64 R30, [R30.64] ;  /* 0x000000041e1e7981 */ /* 0x000f28000c1e1b00 */
[----:B------:R-:W4:Y:S01]  /*0b70*/  LDG.E.64 R28, [R28.64] ;  /* 0x000000041c1c7981 */ /* 0x000f22000c1e1b00 */
[----:B------:R-:W-:-:S05]  /*0b80*/  IMAD.WIDE R44, R152, R51, c[0x0][0x1a8] ;  /* 0x00006a00982c7625 */ /* 0x000fca00078e0233 */
[----:B------:R1:W4:Y:S01]  /*0b90*/  LDG.E R159, [R44.64] ;  /* 0x000000042c9f7981 */ /* 0x000322000c1e1900 */
[----:B------:R-:W-:-:S04]  /*0ba0*/  ISETP.NE.U32.AND P1, PT, RZ, c[0x0][0x218], PT ;  /* 0x00008600ff007a0c */ /* 0x000fc80003f25070 */
[----:B------:R-:W-:Y:S01]  /*0bb0*/  ISETP.NE.AND.EX P1, PT, RZ, c[0x0][0x21c], PT, P1 ;  /* 0x00008700ff007a0c */ /* 0x000fe20003f25310 */
[----:B------:R-:W-:Y:S01]  /*0bc0*/  IMAD.WIDE.U32 R34, R160, R51, c[0x0][0x190] ;  /* 0x00006400a0227625 */ /* 0x000fe200078e0033 */
[----:B------:R-:W-:-:S03]  /*0bd0*/  ULDC.U8 UR6, c[0x0][0x1f0] ;  /* 0x00007c0000067ab9 */ /* 0x000fc60000000000 */
[----:B-1----:R-:W-:Y:S02]  /*0be0*/  IMAD.WIDE.U32 R44, R51, R162, c[0x0][0x190] ;  /* 0x00006400332c7625 */ /* 0x002fe400078e00a2 */
[----:B------:R1:W5:Y:S02]  /*0bf0*/  LDG.E R34, [R34.64] ;  /* 0x0000000422227981 */ /* 0x000364000c1e1900 */
[----:B------:R-:W-:Y:S01]  /*0c00*/  IMAD.WIDE.U32 R48, R158, R51, c[0x0][0x190] ;  /* 0x000064009e307625 */ /* 0x000fe200078e0033 */
[----:B------:R-:W-:Y:S01]  /*0c10*/  LOP3.LUT P2, RZ, R163, 0xff, RZ, 0xc0, !PT ;  /* 0x000000ffa3ff7812 */ /* 0x000fe2000784c0ff */
[----:B------:R0:W5:Y:S02]  /*0c20*/  LDG.E R44, [R44.64] ;  /* 0x000000042c2c7981 */ /* 0x000164000c1e1900 */
[-C--:B------:R-:W-:Y:S02]  /*0c30*/  @P1 IMAD.WIDE.U32 R32, R160, R47.reuse, c[0x0][0x218] ;  /* 0x00008600a0201625 */ /* 0x080fe400078e002f */
[----:B------:R0:W5:Y:S02]  /*0c40*/  LDG.E R48, [R48.64] ;  /* 0x0000000430307981 */ /* 0x000164000c1e1900 */
[----:B------:R-:W-:-:S02]  /*0c50*/  @P1 IMAD.WIDE.U32 R36, R162, R47, c[0x0][0x218] ;  /* 0x00008600a2241625 */ /* 0x000fc400078e002f */
[----:B------:R0:W5:Y:S02]  /*0c60*/  @P1 LDG.E.64 R2, [R32.64] ;  /* 0x0000000420021981 */ /* 0x000164000c1e1b00 */
[CC--:B------:R-:W-:Y:S02]  /*0c70*/  @P1 IMAD.WIDE.U32 R38, R161.reuse, R47.reuse, c[0x0][0x218] ;  /* 0x00008600a1261625 */ /* 0x0c0fe400078e002f */
[----:B------:R4:W5:Y:S02]  /*0c80*/  @P1 LDG.E.64 R12, [R36.64] ;  /* 0x00000004240c1981 */ /* 0x000964000c1e1b00 */
[-C--:B------:R-:W-:Y:S02]  /*0c90*/  @P1 IMAD.WIDE.U32 R40, R158, R47.reuse, c[0x0][0x218] ;  /* 0x000086009e281625 */ /* 0x080fe400078e002f */
[----:B------:R1:W5:Y:S02]  /*0ca0*/  @P1 LDG.E.64 R14, [R38.64] ;  /* 0x00000004260e1981 */ /* 0x000364000c1e1b00 */
[----:B0-----:R-:W-:Y:S01]  /*0cb0*/  @P1 IMAD.WIDE.U32 R42, R0, R47, c[0x0][0x218] ;  /* 0x00008600002a1625 */ /* 0x001fe200078e002f */
[----:B------:R-:W-:Y:S01]  /*0cc0*/  MOV R32, 0x3f800000 ;  /* 0x3f80000000207802 */ /* 0x000fe20000000f00 */
[----:B------:R0:W5:Y:S02]  /*0cd0*/  @P1 LDG.E.64 R16, [R40.64] ;  /* 0x0000000428101981 */ /* 0x000164000c1e1b00 */
[----:B------:R-:W-:-:S02]  /*0ce0*/  IMAD.WIDE.U32 R46, R161, R51, c[0x0][0x190] ;  /* 0x00006400a12e7625 */ /* 0x000fc400078e0033 */
[----:B------:R0:W5:Y:S02]  /*0cf0*/  @P1 LDG.E.64 R18, [R42.64] ;  /* 0x000000042a121981 */ /* 0x000164000c1e1b00 */
[----:B------:R-:W-:Y:S02]  /*0d00*/  IMAD.WIDE.U32 R50, R0, R51, c[0x0][0x190] ;  /* 0x0000640000327625 */ /* 0x000fe400078e0033 */
[----:B------:R0:W5:Y:S04]  /*0d10*/  LDG.E R46, [R46.64] ;  /* 0x000000042e2e7981 */ /* 0x000168000c1e1900 */
[----:B------:R0:W5:Y:S01]  /*0d20*/  LDG.E R50, [R50.64] ;  /* 0x0000000432327981 */ /* 0x000162000c1e1900 */
[----:B------:R-:W-:Y:S01]  /*0d30*/  LOP3.LUT P3, RZ, R153, 0x1f, RZ, 0xc0, !PT ;  /* 0x0000001f99ff7812 */ /* 0x000fe2000786c0ff */
[----:B--2---:R-:W-:Y:S01]  /*0d40*/  @P0 HADD2.F32 R32, -RZ, R164.H0_H0 ;  /* 0x200000a4ff200230 */ /* 0x004fe20000004100 */
[----:B------:R-:W-:-:S02]  /*0d50*/  ISETP.NE.AND P0, PT, RZ, UR6, PT ;  /* 0x00000006ff007c0c */ /* 0x000fc4000bf05270 */
[--C-:B---3--:R-:W-:Y:S02]  /*0d60*/  SHF.R.U64 R174, R4, 0x10, R5.reuse ;  /* 0x0000001004ae7819 */ /* 0x108fe40000001205 */
[----:B-1----:R-:W-:Y:S02]  /*0d70*/  MOV R35, R5 ;  /* 0x0000000500237202 */ /* 0x002fe40000000f00 */
[----:B------:R-:W-:Y:S02]  /*0d80*/  SHF.R.U32.HI R165, RZ, 0x10, R5 ;  /* 0x00000010ffa57819 */ /* 0x000fe40000011605 */
[----:B------:R-:W-:Y:S02]  /*0d90*/  MOV R33, R4 ;  /* 0x0000000400217202 */ /* 0x000fe40000000f00 */
[----:B----4-:R-:W-:Y:S02]  /*0da0*/  MOV R36, R6 ;  /* 0x0000000600247202 */ /* 0x010fe40000000f00 */
[----:B------:R-:W-:-:S02]  /*0db0*/  SHF.R.U64 R176, R6, 0x10, R7 ;  /* 0x0000001006b07819 */ /* 0x000fc40000001207 */
[--C-:B------:R-:W-:Y:S02]  /*0dc0*/  SHF.R.U32.HI R5, RZ, 0x10, R23.reuse ;  /* 0x00000010ff057819 */ /* 0x100fe40000011617 */
[----:B------:R-:W-:Y:S02]  /*0dd0*/  SHF.R.U64 R4, R22, 0x10, R23 ;  /* 0x0000001016047819 */ /* 0x000fe40000001217 */
[----:B------:R-:W-:Y:S01]  /*0de0*/  SHF.R.U64 R6, R26, 0x10, R27 ;  /* 0x000000101a067819 */ /* 0x000fe2000000121b */
[----:B------:R-:W-:Y:S01]  /*0df0*/  HADD2.F32 R5, -RZ, R5.H0_H0 ;  /* 0x20000005ff057230 */ /* 0x000fe20000004100 */
[----:B0-----:R-:W-:Y:S01]  /*0e00*/  SHF.R.U32.HI R42, RZ, 0x10, R25 ;  /* 0x00000010ff2a7819 */ /* 0x001fe20000011619 */
[----:B------:R-:W-:Y:S01]  /*0e10*/  HADD2.F32 R23, -RZ, R23.H0_H0 ;  /* 0x20000017ff177230 */ /* 0x000fe20000004100 */
[----:B------:R-:W-:Y:S01]  /*0e20*/  FSEL R166, R166, RZ, !P0 ;  /* 0x000000ffa6a67208 */ /* 0x000fe20004000000 */
[----:B------:R-:W-:Y:S01]  /*0e30*/  HADD2.F32 R4, -RZ, R4.H0_H0 ;  /* 0x20000004ff047230 */ /* 0x000fe20000004100 */
[----:B------:R-:W-:Y:S01]  /*0e40*/  MOV R37, R7 ;  /* 0x0000000700257202 */ /* 0x000fe20000000f00 */
[----:B------:R-:W-:Y:S01]  /*0e50*/  HADD2.F32 R6, -RZ, R6.H0_H0 ;  /* 0x20000006ff067230 */ /* 0x000fe20000004100 */
[----:B------:R-:W-:-:S02]  /*0e60*/  SHF.R.U32.HI R179, RZ, 0x10, R7 ;  /* 0x00000010ffb37819 */ /* 0x000fc40000011607 */
[--C-:B------:R-:W-:Y:S02]  /*0e70*/  SHF.R.U64 R41, R8, 0x10, R9.reuse ;  /* 0x0000001008297819 */ /* 0x100fe40000001209 */
[----:B------:R-:W-:Y:S02]  /*0e80*/  MOV R39, R9 ;  /* 0x0000000900277202 */ /* 0x000fe40000000f00 */
[----:B------:R-:W-:Y:S02]  /*0e90*/  SHF.R.U32.HI R177, RZ, 0x10, R9 ;  /* 0x00000010ffb17819 */ /* 0x000fe40000011609 */
[--C-:B------:R-:W-:Y:S02]  /*0ea0*/  SHF.R.U64 R175, R10, 0x10, R11.reuse ;  /* 0x000000100aaf7819 */ /* 0x100fe4000000120b */
[----:B------:R-:W-:Y:S02]  /*0eb0*/  MOV R45, R11 ;  /* 0x0000000b002d7202 */ /* 0x000fe40000000f00 */
[----:B------:R-:W-:-:S02]  /*0ec0*/  SHF.R.U32.HI R171, RZ, 0x10, R11 ;  /* 0x00000010ffab7819 */ /* 0x000fc4000001160b */
[--C-:B------:R-:W-:Y:S02]  /*0ed0*/  SHF.R.U64 R169, R20, 0x10, R21.reuse ;  /* 0x0000001014a97819 */ /* 0x100fe40000001215 */
[----:B------:R-:W-:Y:S02]  /*0ee0*/  MOV R49, R21 ;  /* 0x0000001500317202 */ /* 0x000fe40000000f00 */
[----:B------:R-:W-:Y:S02]  /*0ef0*/  SHF.R.U32.HI R51, RZ, 0x10, R21 ;  /* 0x00000010ff337819 */ /* 0x000fe40000011615 */
[----:B------:R-:W-:Y:S01]  /*0f00*/  SHF.R.U64 R163, R24, 0x10, R25 ;  /* 0x0000001018a37819 */ /* 0x000fe20000001219 */
[----:B------:R-:W-:Y:S01]  /*0f10*/  HADD2.F32 R25, -RZ, R25.H0_H0 ;  /* 0x20000019ff197230 */ /* 0x000fe20000004100 */
[----:B------:R-:W-:Y:S02]  /*0f20*/  SHF.R.U32.HI R40, RZ, 0x10, R31 ;  /* 0x00000010ff287819 */ /* 0x000fe4000001161f */
[----:B------:R-:W-:-:S02]  /*0f30*/  SHF.R.U32.HI R7, RZ, 0x10, R27 ;  /* 0x00000010ff077819 */ /* 0x000fc4000001161b */
[--C-:B------:R-:W-:Y:S02]  /*0f40*/  SHF.R.U64 R9, R28, 0x10, R29.reuse ;  /* 0x000000101c097819 */ /* 0x100fe4000000121d */
[----:B------:R-:W-:Y:S02]  /*0f50*/  SHF.R.U32.HI R11, RZ, 0x10, R29 ;  /* 0x00000010ff0b7819 */ /* 0x000fe4000001161d */
[----:B------:R-:W-:Y:S01]  /*0f60*/  SHF.R.U64 R21, R30, 0x10, R31 ;  /* 0x000000101e157819 */ /* 0x000fe2000000121f */
[----:B------:R-:W-:Y:S01]  /*0f70*/  HADD2.F32 R22, -RZ, R22.H0_H0 ;  /* 0x20000016ff167230 */ /* 0x000fe20000004100 */
[----:B------:R-:W-:Y:S01]  /*0f80*/  MOV R43, R10 ;  /* 0x0000000a002b7202 */ /* 0x000fe20000000f00 */
[----:B------:R-:W-:Y:S01]  /*0f90*/  HADD2.F32 R26, -RZ, R26.H0_H0 ;  /* 0x2000001aff1a7230 */ /* 0x000fe20000004100 */
[----:B------:R-:W-:Y:S01]  /*0fa0*/  MOV R38, R8 ;  /* 0x0000000800267202 */ /* 0x000fe20000000f00 */
[----:B------:R-:W-:Y:S01]  /*0fb0*/  HADD2.F32 R28, -RZ, R28.H0_H0 ;  /* 0x2000001cff1c7230 */ /* 0x000fe20000004100 */
[----:B------:R-:W-:Y:S01]  /*0fc0*/  MOV R47, R20 ;  /* 0x00000014002f7202 */ /* 0x000fe20000000f00 */
[C---:B------:R-:W-:Y:S01]  /*0fd0*/  FADD.FTZ R10, -R166.reuse, R5 ;  /* 0x00000005a60a7221 */ /* 0x040fe20000010100 */
[----:B------:R-:W-:Y:S01]  /*0fe0*/  HADD2.F32 R20, -RZ, R30.H0_H0 ;  /* 0x2000001eff147230 */ /* 0x000fe20000004100 */
[C---:B------:R-:W-:Y:S01]  /*0ff0*/  FADD.FTZ R172, -R166.reuse, R23 ;  /* 0x00000017a6ac7221 */ /* 0x040fe20000010100 */
[----:B------:R-:W-:Y:S01]  /*1000*/  HADD2.F32 R5, -RZ, R42.H0_H0 ;  /* 0x2000002aff057230 */ /* 0x000fe20000004100 */
[C---:B------:R-:W-:Y:S01]  /*1010*/  FADD.FTZ R8, -R166.reuse, R4 ;  /* 0x00000004a6087221 */ /* 0x040fe20000010100 */
[----:B------:R-:W-:Y:S01]  /*1020*/  HADD2.F32 R24, -RZ, R24.H0_H0 ;  /* 0x20000018ff187230 */ /* 0x000fe20000004100 */
[----:B------:R-:W-:Y:S01]  /*1030*/  FADD.FTZ R170, -R166, R25 ;  /* 0x00000019a6aa7221 */ /* 0x000fe20000010100 */
[----:B------:R-:W-:-:S02]  /*1040*/  HADD2.F32 R4, -RZ, R163.H0_H0 ;  /* 0x200000a3ff047230 */ /* 0x000fc40000004100 */
[----:B------:R-:W-:Y:S01]  /*1050*/  HADD2.F32 R23, -RZ, R40.H0_H0 ;  /* 0x20000028ff177230 */ /* 0x000fe20000004100 */
[----:B------:R-:W-:Y:S01]  /*1060*/  FADD.FTZ R40, -R166, R6 ;  /* 0x00000006a6287221 */ /* 0x000fe20000010100 */
[----:B------:R-:W-:Y:S02]  /*1070*/  HADD2.F32 R27, -RZ, R27.H0_H0 ;  /* 0x2000001bff1b7230 */ /* 0x000fe40000004100 */
[----:B------:R-:W-:Y:S02]  /*1080*/  HADD2.F32 R29, -RZ, R29.H0_H0 ;  /* 0x2000001dff1d7230 */ /* 0x000fe40000004100 */
[----:B------:R-:W-:Y:S02]  /*1090*/  HADD2.F32 R31, -RZ, R31.H0_H0 ;  /* 0x2000001fff1f7230 */ /* 0x000fe40000004100 */
[----:B------:R-:W-:Y:S02]  /*10a0*/  HADD2.F32 R7, -RZ, R7.H0_H0 ;  /* 0x20000007ff077230 */ /* 0x000fe40000004100 */
[----:B------:R-:W-:-:S02]  /*10b0*/  HADD2.F32 R9, -RZ, R9.H0_H0 ;  /* 0x20000009ff097230 */ /* 0x000fc40000004100 */
[----:B------:R-:W-:Y:S02]  /*10c0*/  HADD2.F32 R11, -RZ, R11.H0_H0 ;  /* 0x2000000bff0b7230 */ /* 0x000fe40000004100 */
[----:B------:R-:W-:Y:S01]  /*10d0*/  HADD2.F32 R21, -RZ, R21.H0_H0 ;  /* 0x20000015ff157230 */ /* 0x000fe20000004100 */
[C---:B------:R-:W-:Y:S01]  /*10e0*/  FADD.FTZ R22, -R166.reuse, R22 ;  /* 0x00000016a6167221 */ /* 0x040fe20000010100 */
[----:B------:R-:W-:Y:S01]  /*10f0*/  HADD2.F32 R6, -RZ, R33.H0_H0 ;  /* 0x20000021ff067230 */ /* 0x000fe20000004100 */
[C---:B------:R-:W-:Y:S01]  /*1100*/  FADD.FTZ R30, -R166.reuse, R26 ;  /* 0x0000001aa61e7221 */ /* 0x040fe20000010100 */
[----:B------:R-:W-:Y:S01]  /*1110*/  HADD2.F32 R37, -RZ, R37.H0_H0 ;  /* 0x20000025ff257230 */ /* 0x000fe20000004100 */
[C---:B------:R-:W-:Y:S01]  /*1120*/  FADD.FTZ R178, -R166.reuse, R28 ;  /* 0x0000001ca6b27221 */ /* 0x040fe20000010100 */
[----:B------:R-:W-:Y:S01]  /*1130*/  HADD2.F32 R174, -RZ, R174.H0_H0 ;  /* 0x200000aeffae7230 */ /* 0x000fe20000004100 */
[C---:B------:R-:W-:Y:S02]  /*1140*/  FADD.FTZ R26, -R166.reuse, R20 ;  /* 0x00000014a61a7221 */ /* 0x040fe40000010100 */
[C---:B------:R-:W-:Y:S01]  /*1150*/  FADD.FTZ R28, -R166.reuse, R5 ;  /* 0x00000005a61c7221 */ /* 0x040fe20000010100 */
[----:B------:R-:W-:Y:S01]  /*1160*/  HADD2.F32 R5, -RZ, R165.H0_H0 ;  /* 0x200000a5ff057230 */ /* 0x000fe20000004100 */
[----:B------:R-:W-:-:S02]  /*1170*/  FADD.FTZ R164, -R166, R24 ;  /* 0x00000018a6a47221 */ /* 0x000fc40000010100 */
[C---:B------:R-:W-:Y:S02]  /*1180*/  FADD.FTZ R20, -R166.reuse, R4 ;  /* 0x00000004a6147221 */ /* 0x040fe40000010100 */
[----:B------:R-:W-:Y:S02]  /*1190*/  FMUL.FTZ R170, R159, R170 ;  /* 0x000000aa9faa7220 */ /* 0x000fe40000410000 */
        /* <DEDUP_REMOVED lines=10> */
[----:B------:R-:W-:Y:S01]  /*1240*/  HADD2.F32 R38, -RZ, R38.H0_H0 ;  /* 0x20000026ff267230 */ /* 0x000fe20000004100 */
[----:B------:R-:W-:Y:S01]  /*1250*/  FMUL.FTZ R166, R159, R22 ;  /* 0x000000169fa67220 */ /* 0x000fe20000410000 */
[----:B------:R-:W-:Y:S01]  /*1260*/  HADD2.F32 R21, -RZ, R171.H0_H0 ;  /* 0x200000abff157230 */ /* 0x000fe20000004100 */
[----:B------:R-:W-:Y:S01]  /*1270*/  FMUL.FTZ R165, R151, R6 ;  /* 0x0000000697a57220 */ /* 0x000fe20000410000 */
[----:B------:R-:W-:Y:S01]  /*1280*/  HADD2.F32 R8, -RZ, R41.H0_H0 ;  /* 0x20000029ff087230 */ /* 0x000fe20000004100 */
[----:B------:R-:W-:Y:S01]  /*1290*/  FADD.FTZ R99, R37, R99 ;  /* 0x0000006325637221 */ /* 0x000fe20000010000 */
[----:B------:R-:W-:Y:S01]  /*12a0*/  HADD2.F32 R35, -RZ, R35.H0_H0 ;  /* 0x20000023ff237230 */ /* 0x000fe20000004100 */
        /* <DEDUP_REMOVED lines=8> */
[----:B------:R-:W-:Y:S01]  /*1330*/  FMUL.FTZ R37, R159, R40 ;  /* 0x000000289f257220 */ /* 0x000fe20000410000 */
[----:B------:R-:W-:Y:S01]  /*1340*/  HADD2.F32 R41, -RZ, R39.H0_H0 ;  /* 0x20000027ff297230 */ /* 0x000fe20000004100 */
[----:B------:R-:W-:Y:S02]  /*1350*/  FADD.FTZ R93, R6, R93 ;  /* 0x0000005d065d7221 */ /* 0x000fe40000010000 */
[----:B------:R-:W-:Y:S02]  /*1360*/  FFMA.FTZ R73, R166, R6, R73 ;  /* 0x00000006a6497223 */ /* 0x000fe40000010049 */
[----:B------:R-:W-:Y:S02]  /*1370*/  FMUL.FTZ R174, R71, R174 ;  /* 0x000000ae47ae7220 */ /* 0x000fe40000410000 */
[----:B------:R-:W-:-:S02]  /*1380*/  FADD.FTZ R5, RZ, R165 ;  /* 0x000000a5ff057221 */ /* 0x000fc40000010000 */
[----:B------:R-:W-:Y:S02]  /*1390*/  FFMA.FTZ R6, R166, R165, RZ ;  /* 0x000000a5a6067223 */ /* 0x000fe400000100ff */
        /* <DEDUP_REMOVED lines=8> */
[----:B------:R-:W-:Y:S02]  /*1420*/  FMUL.FTZ R172, R159, R172 ;  /* 0x000000ac9fac7220 */ /* 0x000fe40000410000 */
[----:B------:R-:W-:Y:S01]  /*1430*/  FFMA.FTZ R6, R163, R174, R6 ;  /* 0x000000aea3067223 */ /* 0x000fe20000010006 */
[----:B------:R-:W-:Y:S01]  /*1440*/  HADD2.F32 R36, -RZ, R36.H0_H0 ;  /* 0x20000024ff247230 */ /* 0x000fe20000004100 */
[----:B------:R-:W-:Y:S01]  /*1450*/  FADD.FTZ R5, R8, R173 ;  /* 0x000000ad08057221 */ /* 0x000fe20000010000 */
[----:B------:R-:W-:Y:S01]  /*1460*/  HADD2.F32 R176, -RZ, R176.H0_H0 ;  /* 0x200000b0ffb07230 */ /* 0x000fe20000004100 */
[----:B------:R-:W-:Y:S01]  /*1470*/  FFMA.FTZ R6, R172, R173, R6 ;  /* 0x000000adac067223 */ /* 0x000fe20000010006 */
[----:B------:R-:W-:Y:S01]  /*1480*/  HADD2.F32 R29, -RZ, R49.H0_H0 ;  /* 0x20000031ff1d7230 */ /* 0x000fe20000004100 */
[----:B------:R-:W-:Y:S01]  /*1490*/  FMUL.FTZ R49, R159, R20 ;  /* 0x000000149f317220 */ /* 0x000fe20000410000 */
        /* <DEDUP_REMOVED lines=8> */
[----:B------:R-:W-:Y:S02]  /*1520*/  FADD.FTZ R5, R8, R51 ;  /* 0x0000003308057221 */ /* 0x000fe40000010000 */
[----:B------:R-:W-:Y:S01]  /*1530*/  FFMA.FTZ R6, R164, R51, R6 ;  /* 0x00000033a4067223 */ /* 0x000fe20000010006 */
[----:B------:R-:W-:Y:S01]  /*1540*/  HADD2.F32 R7, -RZ, R179.H0_H0 ;  /* 0x200000b3ff077230 */ /* 0x000fe20000004100 */
[----:B------:R-:W-:Y:S02]  /*1550*/  FADD.FTZ R8, R5, R176 ;  /* 0x000000b005087221 */ /* 0x000fe40000010000 */
[----:B------:R-:W-:Y:S01]  /*1560*/  FFMA.FTZ R6, R49, R176, R6 ;  /* 0x000000b031067223 */ /* 0x000fe20000010006 */
[----:B------:R-:W-:Y:S01]  /*1570*/  HADD2.F32 R25, -RZ, R169.H0_H0 ;  /* 0x200000a9ff197230 */ /* 0x000fe20000004100 */
[----:B------:R-:W-:Y:S02]  /*1580*/  FMUL.FTZ R182, R68, R7 ;  /* 0x0000000744b67220 */ /* 0x000fe40000410000 */
[----:B------:R-:W-:-:S02]  /*1590*/  FADD.FTZ R5, R8, R171 ;  /* 0x000000ab08057221 */ /* 0x000fc40000010000 */
[----:B------:R-:W-:Y:S02]  /*15a0*/  FMUL.FTZ R169, R159, R28 ;  /* 0x0000001c9fa97220 */ /* 0x000fe40000410000 */
[----:B------:R-:W-:Y:S02]  /*15b0*/  FFMA.FTZ R6, R170, R171, R6 ;  /* 0x000000abaa067223 */ /* 0x000fe40000010006 */
[----:B------:R-:W-:Y:S02]  /*15c0*/  FADD.FTZ R8, R5, R182 ;  /* 0x000000b605087221 */ /* 0x000fe40000010000 */
[----:B------:R-:W-:Y:S02]  /*15d0*/  FFMA.FTZ R6, R169, R182, R6 ;  /* 0x000000b6a9067223 */ /* 0x000fe40000010006 */
[----:B------:R-:W-:Y:S02]  /*15e0*/  FADD.FTZ R97, R36, R97 ;  /* 0x0000006124617221 */ /* 0x000fe40000010000 */
[----:B------:R-:W-:-:S02]  /*15f0*/  FFMA.FTZ R77, R164, R36, R77 ;  /* 0x00000024a44d7223 */ /* 0x000fc4000001004d */
[----:B------:R-:W-:Y:S02]  /*1600*/  FMUL.FTZ R36, R159, R42 ;  /* 0x0000002a9f247220 */ /* 0x000fe40000410000 */
[----:B------:R-:W-:Y:S02]  /*1610*/  FADD.FTZ R5, R8, R39 ;  /* 0x0000002708057221 */ /* 0x000fe40000010000 */
[----:B------:R-:W-:Y:S01]  /*1620*/  FFMA.FTZ R6, R30, R39, R6 ;  /* 0x000000271e067223 */ /* 0x000fe20000010006 */
[----:B------:R-:W-:Y:S01]  /*1630*/  HADD2.F32 R9, -RZ, R177.H0_H0 ;  /* 0x200000b1ff097230 */ /* 0x000fe20000004100 */
[----:B------:R-:W-:Y:S02]  /*1640*/  FADD.FTZ R103, R41, R103 ;  /* 0x0000006729677221 */ /* 0x000fe40000010000 */
[-C--:B------:R-:W-:Y:S02]  /*1650*/  FFMA.FTZ R83, R36, R41.reuse, R83 ;  /* 0x0000002924537223 */ /* 0x080fe40000010053 */
[----:B------:R-:W-:-:S02]  /*1660*/  FMUL.FTZ R41, R146, R41 ;  /* 0x0000002992297220 */ /* 0x000fc40000410000 */
[----:B------:R-:W-:Y:S02]  /*1670*/  FADD.FTZ R8, R5, R38 ;  /* 0x0000002605087221 */ /* 0x000fe40000010000 */
[----:B------:R-:W-:Y:S01]  /*1680*/  FFMA.FTZ R6, R37, R38, R6 ;  /* 0x0000002625067223 */ /* 0x000fe20000010006 */
[----:B------:R-:W-:Y:S01]  /*1690*/  HADD2.F32 R10, -RZ, R43.H0_H0 ;  /* 0x2000002bff0a7230 */ /* 0x000fe20000004100 */
[----:B------:R-:W-:Y:S02]  /*16a0*/  FMUL.FTZ R40, R66, R9 ;  /* 0x0000000942287220 */ /* 0x000fe40000410000 */
[----:B------:R-:W-:Y:S01]  /*16b0*/  FADD.FTZ R5, R8, R41 ;  /* 0x0000002908057221 */ /* 0x000fe20000010000 */
[----:B------:R-:W-:Y:S01]  /*16c0*/  HADD2.F32 R11, -RZ, R175.H0_H0 ;  /* 0x200000afff0b7230 */ /* 0x000fe20000004100 */
[----:B------:R-:W-:Y:S02]  /*16d0*/  FMUL.FTZ R43, R159, R168 ;  /* 0x000000a89f2b7220 */ /* 0x000fe40000410000 */
[----:B------:R-:W-:Y:S01]  /*16e0*/  FFMA.FTZ R6, R36, R41, R6 ;  /* 0x0000002924067223 */ /* 0x000fe20000010006 */
[----:B------:R-:W-:Y:S01]  /*16f0*/  HADD2.F32 R175, -RZ, R45.H0_H0 ;  /* 0x2000002dffaf7230 */ /* 0x000fe20000004100 */
[----:B------:R-:W-:-:S02]  /*1700*/  FMUL.FTZ R45, R145, R10 ;  /* 0x0000000a912d7220 */ /* 0x000fc40000410000 */
[----:B------:R-:W-:Y:S02]  /*1710*/  FADD.FTZ R8, R5, R40 ;  /* 0x0000002805087221 */ /* 0x000fe40000010000 */
[----:B------:R-:W-:Y:S02]  /*1720*/  FMUL.FTZ R42, R159, R178 ;  /* 0x000000b29f2a7220 */ /* 0x000fe40000410000 */
[----:B------:R-:W-:Y:S01]  /*1730*/  FFMA.FTZ R6, R43, R40, R6 ;  /* 0x000000282b067223 */ /* 0x000fe20000010006 */
[----:B------:R-:W-:Y:S01]  /*1740*/  HADD2.F32 R22, -RZ, R47.H0_H0 ;  /* 0x2000002fff167230 */ /* 0x000fe20000004100 */
[----:B------:R-:W-:Y:S02]  /*1750*/  FMUL.FTZ R178, R159, R186 ;  /* 0x000000ba9fb27220 */ /* 0x000fe40000410000 */
[----:B------:R-:W-:Y:S02]  /*1760*/  FMUL.FTZ R168, R65, R11 ;  /* 0x0000000b41a87220 */ /* 0x000fe40000410000 */
[----:B------:R-:W-:-:S02]  /*1770*/  FADD.FTZ R5, R8, R45 ;  /* 0x0000002d08057221 */ /* 0x000fc40000010000 */
[----:B------:R-:W-:Y:S02]  /*1780*/  FMUL.FTZ R47, R159, R184 ;  /* 0x000000b89f2f7220 */ /* 0x000fe40000410000 */
        /* <DEDUP_REMOVED lines=8> */
[----:B------:R-:W-:Y:S02]  /*1810*/  FMUL.FTZ R177, R159, R188 ;  /* 0x000000bc9fb17220 */ /* 0x000fe40000410000 */
[----:B------:R-:W-:Y:S02]  /*1820*/  FFMA.FTZ R6, R178, R175, R6 ;  /* 0x000000afb2067223 */ /* 0x000fe40000010006 */
[----:B------:R-:W-:-:S02]  /*1830*/  FMUL.FTZ R31, R143, R22 ;  /* 0x000000168f1f7220 */ /* 0x000fc40000410000 */
        /* <DEDUP_REMOVED lines=39> */
.L_x_1963:
        /* <DEDUP_REMOVED lines=18> */
.L_x_1964:
[----:B------:R-:W-:Y:S01]  /*1bd0*/  PLOP3.LUT P0, PT, PT, PT, PT, 0x80, 0x0 ;  /* 0x000000000000781c */ /* 0x000fe20003f0f070 */
[----:B-1----:R-:W-:Y:S01]  /*1be0*/  FADD.FTZ R23, R4, R11 ;  /* 0x0000000b04177221 */ /* 0x002fe20000010000 */
[----:B------:R-:W-:Y:S01]  /*1bf0*/  @!P3 PLOP3.LUT P0, PT, P2, PT, PT, 0x80, 0x0 ;  /* 0x000000000000b81c */ /* 0x000fe2000170f070 */
[----:B--2---:R-:W-:Y:S01]  /*1c00*/  FADD.FTZ R22, R22, R9 ;  /* 0x0000000916167221 */ /* 0x004fe20000010000 */
[----:B------:R-:W-:Y:S01]  /*1c10*/  SHF.R.U32.HI R5, RZ, 0x5, R153 ;  /* 0x00000005ff057819 */ /* 0x000fe20000011699 */
[----:B------:R-:W-:Y:S01]  /*1c20*/  ULDC.U8 UR6, c[0x0][0x1f0] ;  /* 0x00007c0000067ab9 */ /* 0x000fe20000000000 */
[----:B------:R-:W-:Y:S02]  /*1c30*/  HFMA2.MMA R35, -RZ, RZ, 0, 4.76837158203125e-07 ;  /* 0x00000008ff237435 */ /* 0x000fe400000001ff */
[----:B------:R-:W-:-:S07]  /*1c40*/  @!P3 LOP3.LUT R6, R5, 0x7fffffc, RZ, 0xc0, !PT ;  /* 0x07fffffc0506b812 */ /* 0x000fce00078ec0ff */
[----:B------:R-:W-:Y:S01]  /*1c50*/  @!P0 IADD3 R6, R6, 0x4, RZ ;  /* 0x0000000406068810 */ /* 0x000fe20007ffe0ff */
[----:B------:R-:W-:Y:S01]  /*1c60*/  IMAD.WIDE.U32 R20, R160, R35, c[0x0][0x170] ;  /* 0x00005c00a0147625 */ /* 0x000fe200078e0023 */
[----:B------:R-:W-:Y:S01]  /*1c70*/  ISETP.NE.AND P0, PT, RZ, UR6, PT ;  /* 0x00000006ff007c0c */ /* 0x000fe2000bf05270 */
[----:B------:R-:W-:Y:S01]  /*1c80*/  WARPSYNC 0xffffffff ;  /* 0xffffffff00007948 */ /* 0x000fe20003800000 */
[----:B------:R-:W-:-:S05]  /*1c90*/  @!P3 LOP3.LUT R179, R6, 0x3, R5, 0xf8, !PT ;  /* 0x0000000306b3b812 */ /* 0x000fca00078ef805 */
[----:B------:R1:W-:Y:S04]  /*1ca0*/  @!P3 STS.64 [R179.X8+0x2800], R22 ;  /* 0x00280016b300b388 */ /* 0x0003e80000008a00 */
[----:B------:R-:W-:Y:S06]  /*1cb0*/  BAR.SYNC.DEFER_BLOCKING 0x0 ;  /* 0x0000000000007b1d */ /* 0x000fec0000010000 */
[----:B------:R-:W2:Y:S01]  /*1cc0*/  LDG.E.64 R20, [R20.64] ;  /* 0x0000000414147981 */ /* 0x000ea2000c1e1b00 */
[----:B------:R-:W-:Y:S01]  /*1cd0*/  LOP3.LUT R5, R5, 0x7fffffc, RZ, 0xc0, !PT ;  /* 0x07fffffc05057812 */ /* 0x000fe200078ec0ff */
[----:B-1----:R-:W-:Y:S01]  /*1ce0*/  HFMA2.MMA R22, -RZ, RZ, 0, 0 ;  /* 0x00000000ff167435 */ /* 0x002fe200000001ff */
[----:B-----5:R-:W-:-:S02]  /*1cf0*/  LOP3.LUT P4, RZ, R34, 0xff000000, RZ, 0xc0, !PT ;  /* 0xff00000022ff7812 */ /* 0x020fc4000788c0ff */
[----:B------:R-:W-:Y:S02]  /*1d00*/  @!P2 IADD3 R5, R5, 0x4, RZ ;  /* 0x000000040505a810 */ /* 0x000fe40007ffe0ff */
[C---:B------:R-:W-:Y:S02]  /*1d10*/  LOP3.LUT P6, RZ, R34.reuse, 0xff00, RZ, 0xc0, !PT ;  /* 0x0000ff0022ff7812 */ /* 0x040fe400078cc0ff */
[----:B------:R-:W-:Y:S02]  /*1d20*/  SHF.L.U32 R181, R5, 0x3, RZ ;  /* 0x0000000305b57819 */ /* 0x000fe400000006ff */
[C---:B------:R-:W-:Y:S02]  /*1d30*/  LOP3.LUT P5, RZ, R34.reuse, 0xff0000, RZ, 0xc0, !PT ;  /* 0x00ff000022ff7812 */ /* 0x040fe400078ac0ff */
[----:B------:R-:W-:Y:S01]  /*1d40*/  LOP3.LUT P3, RZ, R34, 0xff, RZ, 0xc0, !PT ;  /* 0x000000ff22ff7812 */ /* 0x000fe2000786c0ff */
[----:B------:R-:W1:Y:S04]  /*1d50*/  LDS.128 R4, [R181+0x2800] ;  /* 0x00280000b5047984 */ /* 0x000e680000000c00 */
[----:B0-----:R-:W0:Y:S01]  /*1d60*/  LDS.128 R8, [R181+0x2810] ;  /* 0x00281000b5087984 */ /* 0x001e220000000c00 */
[----:B-1----:R-:W-:-:S02]  /*1d70*/  FADD.FTZ R183, RZ, R4 ;  /* 0x00000004ffb77221 */ /* 0x002fc40000010000 */
[----:B------:R-:W-:Y:S01]  /*1d80*/  FADD.FTZ R4, RZ, R5 ;  /* 0x00000005ff047221 */ /* 0x000fe20000010000 */
[----:B------:R-:W-:Y:S01]  /*1d90*/  @P1 MOV R5, R3 ;  /* 0x0000000300051202 */ /* 0x000fe20000000f00 */
[----:B------:R-:W-:Y:S01]  /*1da0*/  FADD.FTZ R183, R6, R183 ;  /* 0x000000b706b77221 */ /* 0x000fe20000010000 */
[----:B------:R-:W-:Y:S01]  /*1db0*/  @P1 SHF.R.U32.HI R6, RZ, 0x10, R3 ;  /* 0x00000010ff061819 */ /* 0x000fe20000011603 */
[----:B------:R-:W-:Y:S02]  /*1dc0*/  FADD.FTZ R4, R7, R4 ;  /* 0x0000000407047221 */ /* 0x000fe40000010000 */
[----:B0-----:R-:W-:Y:S02]  /*1dd0*/  FADD.FTZ R183, R183, R8 ;  /* 0x00000008b7b77221 */ /* 0x001fe40000010000 */
[----:B------:R-:W-:Y:S01]  /*1de0*/  FADD.FTZ R4, R4, R9 ;  /* 0x0000000904047221 */ /* 0x000fe20000010000 */
[----:B------:R-:W-:Y:S01]  /*1df0*/  @P1 HADD2.F32 R6, -RZ, R6.H0_H0 ;  /* 0x20000006ff061230 */ /* 0x000fe20000004100 */
[----:B------:R-:W-:-:S02]  /*1e00*/  FADD.FTZ R10, R10, R183 ;  /* 0x000000b70a0a7221 */ /* 0x000fc40000010000 */
[----:B------:R-:W-:Y:S02]  /*1e10*/  FADD.FTZ R4, R11, R4 ;  /* 0x000000040b047221 */ /* 0x000fe40000010000 */
[----:B------:R-:W-:Y:S02]  /*1e20*/  FMUL.FTZ R10, R10, c[0x0][0x1e0] ;  /* 0x000078000a0a7a20 */ /* 0x000fe40000410000 */
[----:B------:R-:W-:Y:S01]  /*1e30*/  FMUL.FTZ R186, R4, c[0x0][0x1e0] ;  /* 0x0000780004ba7a20 */ /* 0x000fe20000410000 */
[----:B------:R-:W-:Y:S02]  /*1e40*/  @P1 SHF.R.U64 R4, R2, 0x10, R3 ;  /* 0x0000001002041819 */ /* 0x000fe40000001203 */
[----:B------:R-:W-:Y:S02]  /*1e50*/  FSEL R179, R10, RZ, !P0 ;  /* 0x000000ff0ab37208 */ /* 0x000fe40004000000 */
[----:B------:R-:W-:Y:S01]  /*1e60*/  ISETP.NE.U32.AND P0, PT, RZ, c[0x0][0x258], PT ;  /* 0x00009600ff007a0c */ /* 0x000fe20003f05070 */
[----:B------:R-:W-:Y:S01]  /*1e70*/  @P1 HADD2.F32 R4, -RZ, R4.H0_H0 ;  /* 0x20000004ff041230 */ /* 0x000fe20000004100 */
[----:B------:R-:W-:Y:S01]  /*1e80*/  MOV R10, RZ ;  /* 0x000000ff000a7202 */ /* 0x000fe20000000f00 */
[-CC-:B------:R-:W-:Y:S01]  /*1e90*/  FFMA.FTZ R163, R163, R186.reuse, R179.reuse ;  /* 0x000000baa3a37223 */ /* 0x180fe200000100b3 */
[----:B------:R-:W-:Y:S01]  /*1ea0*/  ISETP.NE.AND.EX P0, PT, RZ, c[0x0][0x25c], PT, P0 ;  /* 0x00009700ff007a0c */ /* 0x000fe20003f05300 */
[----:B------:R-:W-:-:S02]  /*1eb0*/  FFMA.FTZ R172, R172, R186, R179 ;  /* 0x000000baacac7223 */ /* 0x000fc400000100b3 */
[----:B------:R-:W-:Y:S02]  /*1ec0*/  FADD.FTZ R174, R174, -R163 ;  /* 0x800000a3aeae7221 */ /* 0x000fe40000010000 */
[----:B------:R-:W-:Y:S02]  /*1ed0*/  FADD.FTZ R172, R173, -R172 ;  /* 0x800000acadac7221 */ /* 0x000fe40000010000 */
[----:B------:R-:W-:Y:S02]  /*1ee0*/  FMUL.FTZ R7, R159, R174 ;  /* 0x000000ae9f077220 */ /* 0x000fe40000410000 */
[----:B------:R-:W-:Y:S02]  /*1ef0*/  FFMA.FTZ R167, R167, R186, R179 ;  /* 0x000000baa7a77223 */ /* 0x000fe400000100b3 */
[----:B------:R-:W-:Y:S01]  /*1f00*/  @P1 FADD.FTZ R7, R7, R4 ;  /* 0x0000000407071221 */ /* 0x000fe20000010000 */
[----:B------:R-:W-:Y:S01]  /*1f10*/  @P1 HADD2.F32 R4, -RZ, R5.H0_H0 ;  /* 0x20000005ff041230 */ /* 0x000fe20000004100 */
[----:B------:R-:W-:-:S02]  /*1f20*/  FMUL.FTZ R9, R159, R172 ;  /* 0x000000ac9f097220 */ /* 0x000fc40000410000 */
[----:B------:R-:W-:Y:S02]  /*1f30*/  FADD.FTZ R180, R180, -R167 ;  /* 0x800000a7b4b47221 */ /* 0x000fe40000010000 */
[----:B------:R-:W-:Y:S02]  /*1f40*/  FFMA.FTZ R166, R166, R186, R179 ;  /* 0x000000baa6a67223 */ /* 0x000fe400000100b3 */
[----:B------:R-:W-:Y:S01]  /*1f50*/  @P1 FADD.FTZ R9, R9, R4 ;  /* 0x0000000409091221 */ /* 0x000fe20000010000 */
[----:B------:R-:W-:Y:S01]  /*1f60*/  @P1 MOV R4, R2 ;  /* 0x0000000200041202 */ /* 0x000fe20000000f00 */
[----:B------:R-:W-:Y:S02]  /*1f70*/  FMUL.FTZ R11, R159, R180 ;  /* 0x000000b49f0b7220 */ /* 0x000fe40000410000 */
[-C--:B------:R-:W-:Y:S01]  /*1f80*/  FMUL.FTZ R5, R7, R32.reuse ;  /* 0x0000002007057220 */ /* 0x080fe20000410000 */
[----:B------:R-:W-:Y:S01]  /*1f90*/  @P0 F2FP.PACK_AB R7, RZ, R7 ;  /* 0x00000007ff07023e */ /* 0x000fe200000000ff */
[----:B------:R-:W-:Y:S01]  /*1fa0*/  FADD.FTZ R166, R165, -R166 ;  /* 0x800000a6a5a67221 */ /* 0x000fe20000010000 */
[----:B------:R-:W-:Y:S01]  /*1fb0*/  @P1 HADD2.F32 R4, -RZ, R4.H0_H0 ;  /* 0x20000004ff041230 */ /* 0x000fe20000004100 */
[----:B------:R-:W-:Y:S01]  /*1fc0*/  FMUL.FTZ R8, R9, R32 ;  /* 0x0000002009087220 */ /* 0x000fe20000410000 */
[----:B------:R-:W-:Y:S01]  /*1fd0*/  @P0 PRMT R154, R7, 0x7610, R154 ;  /* 0x00007610079a0816 */ /* 0x000fe2000000009a */
[----:B------:R-:W-:Y:S01]  /*1fe0*/  @P1 FADD.FTZ R11, R11, R6 ;  /* 0x000000060b0b1221 */ /* 0x000fe20000010000 */
[----:B------:R-:W-:Y:S01]  /*1ff0*/  HFMA2.MMA R6, -RZ, RZ, 0, 0 ;  /* 0x00000000ff067435 */ /* 0x000fe200000001ff */
[----:B------:R-:W-:Y:S01]  /*2000*/  FMUL.FTZ R172, R5, c[0x0][0x1e8] ;  /* 0x00007a0005ac7a20 */ /* 0x000fe20000410000 */
[----:B------:R-:W-:Y:S01]  /*2010*/  @P0 F2FP.PACK_AB R9, RZ, R9 ;  /* 0x00000009ff09023e */ /* 0x000fe200000000ff */
[----:B------:R-:W-:-:S02]  /*2020*/  FMUL.FTZ R5, R159, R166 ;  /* 0x000000a69f057220 */ /* 0x000fc40000410000 */
[----:B------:R-:W-:Y:S01]  /*2030*/  FMUL.FTZ R167, R8, c[0x0][0x1e8] ;  /* 0x00007a0008a77a20 */ /* 0x000fe20000410000 */
[----:B------:R-:W-:Y:S01]  /*2040*/  @P0 PRMT R155, R9, 0x7610, R155 ;  /* 0x00007610099b0816 */ /* 0x000fe2000000009b */
[-C--:B------:R-:W-:Y:S01]  /*2050*/  FMUL.FTZ R8, R11, R32.reuse ;  /* 0x000000200b087220 */ /* 0x080fe20000410000 */
[----:B------:R-:W-:Y:S01]  /*2060*/  @P0 F2FP.PACK_AB R11, RZ, R11 ;  /* 0x0000000bff0b023e */ /* 0x000fe200000000ff */
[----:B------:R-:W-:Y:S02]  /*2070*/  @P1 FADD.FTZ R5, R5, R4 ;  /* 0x0000000405051221 */ /* 0x000fe40000010000 */
[----:B------:R-:W-:Y:S01]  /*2080*/  FMUL.FTZ R166, R8, c[0x0][0x1e8] ;  /* 0x00007a0008a67a20 */ /* 0x000fe20000410000 */
[----:B------:R-:W-:Y:S01]  /*2090*/  MOV R8, RZ ;  /* 0x000000ff00087202 */ /* 0x000fe20000000f00 */
[----:B------:R-:W-:Y:S01]  /*20a0*/  FMUL.FTZ R4, R5, R32 ;  /* 0x0000002005047220 */ /* 0x000fe20000410000 */
[----:B------:R-:W-:Y:S01]  /*20b0*/  @P0 F2FP.PACK_AB R5, RZ, R5 ;  /* 0x00000005ff05023e */ /* 0x000fe200000000ff */
[----:B------:R-:W-:Y:S01]  /*20c0*/  @P4 FMUL.FTZ R22, R60, R166 ;  /* 0x000000a63c164220 */ /* 0x000fe20000410000 */
[----:B------:R-:W-:Y:S01]  /*20d0*/  @P0 PRMT R156, R11, 0x7610, R156 ;  /* 0x000076100b9c0816 */ /* 0x000fe2000000009c */
[----:B------:R-:W-:Y:S01]  /*20e0*/  @P6 FMUL.FTZ R6, R61, R172 ;  /* 0x000000ac3d066220 */ /* 0x000fe20000410000 */
[----:B------:R-:W-:Y:S01]  /*20f0*/  @P0 PRMT R157, R5, 0x7610, R157 ;  /* 0x00007610059d0816 */ /* 0x000fe2000000009d */
[----:B------:R-:W-:Y:S01]  /*2100*/  FMUL.FTZ R165, R4, c[0x0][0x1e8] ;  /* 0x00007a0004a57a20 */ /* 0x000fe20000410000 */
[----:B------:R-:W-:Y:S01]  /*2110*/  @P0 PRMT R9, R155, 0x5410, R156 ;  /* 0x000054109b090816 */ /* 0x000fe2000000009c */
[----:B------:R-:W-:Y:S01]  /*2120*/  @P5 FMUL.FTZ R10, R140, R167 ;  /* 0x000000a78c0a5220 */ /* 0x000fe20000410000 */
[----:B------:R0:W1:Y:S01]  /*2130*/  F2F.F16.F32 R34, R6 ;  /* 0x0000000600227304 */ /* 0x0000620000200800 */
[----:B------:R-:W-:-:S07]  /*2140*/  @P3 FMUL.FTZ R8, R141, R165 ;  /* 0x000000a58d083220 */ /* 0x000fce0000410000 */
[----:B------:R-:W3:Y:S01]  /*2150*/  F2F.F16.F32 R22, R22 ;  /* 0x0000001600167304 */ /* 0x000ee20000200800 */
[----:B0-----:R-:W-:-:S05]  /*2160*/  @P0 LOP3.LUT R6, R154, 0xffff, RZ, 0xc0, !PT ;  /* 0x0000ffff9a060812 */ /* 0x001fca00078ec0ff */
[----:B------:R-:W-:Y:S02]  /*2170*/  @P0 IMAD.WIDE.U32 R6, R6, 0x10000, RZ ;  /* 0x0001000006060825 */ /* 0x000fe400078e00ff */
[----:B------:R-:W0:Y:S02]  /*2180*/  F2F.F16.F32 R10, R10 ;  /* 0x0000000a000a7304 */ /* 0x000e240000200800 */
[----:B-1----:R-:W-:Y:S01]  /*2190*/  IMAD.WIDE.U32 R4, R34, 0x10000, RZ ;  /* 0x0001000022047825 */ /* 0x002fe200078e00ff */
[----:B------:R-:W-:Y:S02]  /*21a0*/  @P0 LOP3.LUT R7, R9, R7, RZ, 0xfc, !PT ;  /* 0x0000000709070212 */ /* 0x000fe400078efcff */
[----:B------:R-:W-:-:S03]  /*21b0*/  @P0 LOP3.LUT R6, R6, 0xffff, R157, 0xf8, !PT ;  /* 0x0000ffff06060812 */ /* 0x000fc600078ef89d */
[----:B------:R1:W4:Y:S01]  /*21c0*/  F2F.F16.F32 R23, R8 ;  /* 0x0000000800177304 */ /* 0x0003220000200800 */
[----:B---3--:R-:W-:Y:S01]  /*21d0*/  SHF.L.U32 R11, R22, 0x10, RZ ;  /* 0x00000010160b7819 */ /* 0x008fe200000006ff */
[----:B------:R-:W-:Y:S01]  /*21e0*/  FFMA.FTZ R49, R49, R186, R179 ;  /* 0x000000ba31317223 */ /* 0x000fe200000100b3 */
[----:B------:R-:W-:Y:S02]  /*21f0*/  @P1 SHF.R.U64 R163, R12, 0x10, R13 ;  /* 0x000000100ca31819 */ /* 0x000fe4000000120d */
[----:B0-----:R-:W-:Y:S01]  /*2200*/  LOP3.LUT R11, R5, R11, R10, 0xfe, !PT ;  /* 0x0000000b050b7212 */ /* 0x001fe200078efe0a */
[----:B-1----:R-:W-:-:S04]  /*2210*/  @P0 IMAD.WIDE.U32 R8, R160, R35, c[0x0][0x258] ;  /* 0x00009600a0080625 */ /* 0x002fc800078e0023 */
[----:B------:R-:W-:Y:S01]  /*2220*/  FADD.FTZ R176, R176, -R49 ;  /* 0x80000031b0b07221 */ /* 0x000fe20000010000 */
[----:B------:R0:W-:Y:S01]  /*2230*/  @P0 STG.E.64 [R8.64], R6 ;  /* 0x0000000608000986 */ /* 0x0001e2000c101b04 */
[----:B----4-:R-:W-:Y:S01]  /*2240*/  LOP3.LUT R10, R4, R23, RZ, 0xfc, !PT ;  /* 0x00000017040a7212 */ /* 0x010fe200078efcff */
[----:B------:R-:W-:Y:S01]  /*2250*/  IMAD.WIDE.U32 R22, R160, R35, c[0x0][0x248] ;  /* 0x00009200a0167625 */ /* 0x000fe200078e0023 */
[----:B------:R-:W-:-:S03]  /*2260*/  @P1 MOV R34, R13 ;  /* 0x0000000d00221202 */ /* 0x000fc60000000f00 */
[-CC-:B------:R-:W-:Y:S01]  /*2270*/  FFMA.FTZ R170, R170, R186.reuse, R179.reuse ;  /* 0x000000baaaaa7223 */ /* 0x180fe200000100b3 */
[----:B------:R1:W-:Y:S01]  /*2280*/  STG.E.64 [R22.64], R10 ;  /* 0x0000000a16007986 */ /* 0x0003e2000c101b04 */
[----:B------:R-:W-:Y:S01]  /*2290*/  FFMA.FTZ R164, R164, R186, R179 ;  /* 0x000000baa4a47223 */ /* 0x000fe200000100b3 */
[----:B0-----:R-:W-:Y:S01]  /*22a0*/  @P1 HADD2.F32 R6, -RZ, R163.H0_H0 ;  /* 0x200000a3ff061230 */ /* 0x001fe20000004100 */
[----:B------:R-:W-:Y:S01]  /*22b0*/  FADD.FTZ R170, R171, -R170 ;  /* 0x800000aaabaa7221 */ /* 0x000fe20000010000 */
[----:B------:R-:W-:Y:S01]  /*22c0*/  @P1 SHF.R.U32.HI R49, RZ, 0x10, R13 ;  /* 0x00000010ff311819 */ /* 0x000fe2000001160d */
[----:B------:R-:W-:-:S04]  /*22d0*/  IMAD.WIDE.U32 R4, R162, R35, c[0x0][0x170] ;  /* 0x00005c00a2047625 */ /* 0x000fc800078e0023 */
[C---:B-1----:R-:W-:Y:S01]  /*22e0*/  FMUL.FTZ R11, R159.reuse, R176 ;  /* 0x000000b09f0b7220 */ /* 0x042fe20000410000 */
[----:B------:R-:W-:Y:S01]  /*22f0*/  @P1 HADD2.F32 R8, -RZ, R34.H0_H0 ;  /* 0x20000022ff081230 */ /* 0x000fe20000004100 */
[----:B------:R-:W-:Y:S02]  /*2300*/  FMUL.FTZ R23, R159, R170 ;  /* 0x000000aa9f177220 */ /* 0x000fe40000410000 */
[----:B------:R-:W-:Y:S02]  /*2310*/  FADD.FTZ R10, R51, -R164 ;  /* 0x800000a4330a7221 */ /* 0x000fe40000010000 */
[----:B------:R-:W-:Y:S01]  /*2320*/  FFMA.FTZ R169, R169, R186, R179 ;  /* 0x000000baa9a97223 */ /* 0x000fe200000100b3 */
[----:B------:R-:W-:Y:S01]  /*2330*/  @P1 HADD2.F32 R22, -RZ, R49.H0_H0 ;  /* 0x20000031ff161230 */ /* 0x000fe20000004100 */
[----:B------:R-:W-:Y:S01]  /*2340*/  @P1 FADD.FTZ R11, R11, R6 ;  /* 0x000000060b0b1221 */ /* 0x000fe20000010000 */
[----:B------:R-:W-:Y:S01]  /*2350*/  HFMA2.MMA R164, -RZ, RZ, 0, 0 ;  /* 0x00000000ffa47435 */ /* 0x000fe200000001ff */
[----:B------:R-:W-:Y:S01]  /*2360*/  @P1 FADD.FTZ R23, R23, R8 ;  /* 0x0000000817171221 */ /* 0x000fe20000010000 */
[----:B------:R-:W-:Y:S01]  /*2370*/  MOV R51, RZ ;  /* 0x000000ff00337202 */ /* 0x000fe20000000f00 */
[----:B------:R-:W-:Y:S01]  /*2380*/  FADD.FTZ R182, R182, -R169 ;  /* 0x800000a9b6b67221 */ /* 0x000fe20000010000 */
[----:B------:R-:W3:Y:S01]  /*2390*/  LDG.E.64 R4, [R4.64] ;  /* 0x0000000404047981 */ /* 0x000ee2000c1e1b00 */
[----:B------:R-:W-:Y:S01]  /*23a0*/  MOV R49, RZ ;  /* 0x000000ff00317202 */ /* 0x000fe20000000f00 */
[----:B------:R-:W-:Y:S01]  /*23b0*/  HFMA2.MMA R34, -RZ, RZ, 0, 0 ;  /* 0x00000000ff227435 */ /* 0x000fe200000001ff */
[----:B------:R-:W-:Y:S01]  /*23c0*/  FMUL.FTZ R163, R159, R182 ;  /* 0x000000b69fa37220 */ /* 0x000fe20000410000 */
[----:B------:R-:W-:-:S03]  /*23d0*/  IADD3 R174, R160, 0x100, RZ ;  /* 0x00000100a0ae7810 */ /* 0x000fc60007ffe0ff */
[----:B------:R-:W-:Y:S01]  /*23e0*/  @P1 FADD.FTZ R163, R163, R22 ;  /* 0x00000016a3a31221 */ /* 0x000fe20000010000 */
[----:B------:R-:W-:Y:S02]  /*23f0*/  MOV R22, RZ ;  /* 0x000000ff00167202 */ /* 0x000fe40000000f00 */
[----:B--2---:R-:W-:Y:S02]  /*2400*/  @P3 MOV R6, R20 ;  /* 0x0000001400063202 */ /* 0x004fe40000000f00 */
[--C-:B------:R-:W-:Y:S02]  /*2410*/  @P4 SHF.R.U32.HI R9, RZ, 0x10, R21.reuse ;  /* 0x00000010ff094819 */ /* 0x100fe40000011615 */
[----:B------:R-:W-:Y:S01]  /*2420*/  @P6 SHF.R.U64 R7, R20, 0x10, R21 ;  /* 0x0000001014076819 */ /* 0x000fe20000001215 */
[----:B------:R-:W-:Y:S01]  /*2430*/  @P3 HADD2.F32 R6, -RZ, R6.H0_H0 ;  /* 0x20000006ff063230 */ /* 0x000fe20000004100 */
[----:B------:R-:W-:Y:S01]  /*2440*/  @P5 MOV R8, R21 ;  /* 0x0000001500085202 */ /* 0x000fe20000000f00 */
[----:B------:R-:W-:Y:S01]  /*2450*/  @P4 HADD2.F32 R9, -RZ, R9.H0_H0 ;  /* 0x20000009ff094230 */ /* 0x000fe20000004100 */
[----:B------:R-:W-:Y:S01]  /*2460*/  HFMA2.MMA R21, -RZ, RZ, 0, 0 ;  /* 0x00000000ff157435 */ /* 0x000fe200000001ff */
[----:B------:R-:W-:Y:S01]  /*2470*/  @P6 HADD2.F32 R7, -RZ, R7.H0_H0 ;  /* 0x20000007ff076230 */ /* 0x000fe20000004100 */
[----:B------:R-:W-:Y:S01]  /*2480*/  @P3 FMUL.FTZ R164, R165, R6 ;  /* 0x00000006a5a43220 */ /* 0x000fe20000410000 */
[----:B------:R-:W-:Y:S01]  /*2490*/  @P5 HADD2.F32 R8, -RZ, R8.H0_H0 ;  /* 0x20000008ff085230 */ /* 0x000fe20000004100 */
[----:B------:R-:W-:Y:S01]  /*24a0*/  @P4 FMUL.FTZ R51, R166, R9 ;  /* 0x00000009a6334220 */ /* 0x000fe20000410000 */
[----:B------:R-:W-:Y:S01]  /*24b0*/  IADD3 R9, R160, 0x80, RZ ;  /* 0x00000080a0097810 */ /* 0x000fe20007ffe0ff */
[----:B------:R-:W-:Y:S01]  /*24c0*/  FMUL.FTZ R6, R11, R32 ;  /* 0x000000200b067220 */ /* 0x000fe20000410000 */
[----:B------:R-:W-:Y:S01]  /*24d0*/  LOP3.LUT P3, RZ, R44, 0xff00, RZ, 0xc0, !PT ;  /* 0x0000ff002cff7812 */ /* 0x000fe2000786c0ff */
[----:B------:R-:W-:Y:S01]  /*24e0*/  @P6 FMUL.FTZ R49, R172, R7 ;  /* 0x00000007ac316220 */ /* 0x000fe20000410000 */
[----:B------:R-:W-:Y:S01]  /*24f0*/  @P1 MOV R7, R12 ;  /* 0x0000000c00071202 */ /* 0x000fe20000000f00 */
[----:B------:R-:W-:Y:S01]  /*2500*/  FMUL.FTZ R170, R6, c[0x0][0x1e8] ;  /* 0x00007a0006aa7a20 */ /* 0x000fe20000410000 */
[----:B------:R-:W-:Y:S01]  /*2510*/  LEA R6, P6, R9, c[0x0][0x248], 0x3 ;  /* 0x0000920009067a11 */ /* 0x000fe200078c18ff */
[----:B------:R-:W-:Y:S01]  /*2520*/  @P5 FMUL.FTZ R34, R167, R8 ;  /* 0x00000008a7225220 */ /* 0x000fe20000410000 */
[C---:B------:R-:W-:Y:S01]  /*2530*/  LOP3.LUT P4, RZ, R44.reuse, 0xff000000, RZ, 0xc0, !PT ;  /* 0xff0000002cff7812 */ /* 0x040fe2000788c0ff */
[----:B------:R-:W-:Y:S01]  /*2540*/  @P1 HADD2.F32 R8, -RZ, R7.H0_H0 ;  /* 0x20000007ff081230 */ /* 0x000fe20000004100 */
[----:B------:R-:W-:Y:S01]  /*2550*/  LEA.HI.X R7, R9, c[0x0][0x24c], RZ, 0x3, P6 ;  /* 0x0000930009077a11 */ /* 0x000fe200030f1cff */
[----:B------:R-:W-:Y:S01]  /*2560*/  FMUL.FTZ R9, R159, R10 ;  /* 0x0000000a9f097220 */ /* 0x000fe20000410000 */
[C---:B------:R-:W-:Y:S01]  /*2570*/  LOP3.LUT P5, RZ, R44.reuse, 0xff0000, RZ, 0xc0, !PT ;  /* 0x00ff00002cff7812 */ /* 0x040fe200078ac0ff */
[-C--:B------:R-:W-:Y:S01]  /*2580*/  FMUL.FTZ R10, R163, R32.reuse ;  /* 0x00000020a30a7220 */ /* 0x080fe20000410000 */
[----:B------:R-:W-:Y:S01]  /*2590*/  LOP3.LUT P6, RZ, R44, 0xff, RZ, 0xc0, !PT ;  /* 0x000000ff2cff7812 */ /* 0x000fe200078cc0ff */
[----:B------:R-:W-:Y:S01]  /*25a0*/  HFMA2.MMA R44, -RZ, RZ, 0, 0 ;  /* 0x00000000ff2c7435 */ /* 0x000fe200000001ff */
[----:B------:R-:W-:Y:S01]  /*25b0*/  @P1 FADD.FTZ R9, R9, R8 ;  /* 0x0000000809091221 */ /* 0x000fe20000010000 */
[----:B------:R-:W-:Y:S01]  /*25c0*/  @P0 F2FP.PACK_AB R11, RZ, R11 ;  /* 0x0000000bff0b023e */ /* 0x000fe200000000ff */
[----:B------:R-:W-:Y:S01]  /*25d0*/  FMUL.FTZ R20, R23, R32 ;  /* 0x0000002017147220 */ /* 0x000fe20000410000 */
[----:B------:R-:W-:Y:S01]  /*25e0*/  @P0 F2FP.PACK_AB R23, RZ, R23 ;  /* 0x00000017ff17023e */ /* 0x000fe200000000ff */
[----:B------:R-:W-:Y:S01]  /*25f0*/  FMUL.FTZ R172, R10, c[0x0][0x1e8] ;  /* 0x00007a000aac7a20 */ /* 0x000fe20000410000 */
[----:B------:R-:W-:Y:S01]  /*2600*/  @P0 PRMT R154, R11, 0x7610, R154 ;  /* 0x000076100b9a0816 */ /* 0x000fe2000000009a */
[----:B------:R-:W-:Y:S01]  /*2610*/  @P3 FMUL.FTZ R21, R59, R170 ;  /* 0x000000aa3b153220 */ /* 0x000fe20000410000 */
[----:B------:R-:W-:Y:S01]  /*2620*/  @P0 PRMT R155, R23, 0x7610, R155 ;  /* 0x00007610179b0816 */ /* 0x000fe2000000009b */
[----:B------:R-:W-:Y:S01]  /*2630*/  FMUL.FTZ R8, R9, R32 ;  /* 0x0000002009087220 */ /* 0x000fe20000410000 */
[----:B------:R-:W-:Y:S01]  /*2640*/  @P0 F2FP.PACK_AB R9, RZ, R9 ;  /* 0x00000009ff09023e */ /* 0x000fe200000000ff */
[----:B------:R-:W-:Y:S01]  /*2650*/  FMUL.FTZ R171, R20, c[0x0][0x1e8] ;  /* 0x00007a0014ab7a20 */ /* 0x000fe20000410000 */
[----:B------:R-:W-:Y:S01]  /*2660*/  MOV R20, RZ ;  /* 0x000000ff00147202 */ /* 0x000fe20000000f00 */
[----:B------:R-:W-:Y:S01]  /*2670*/  @P4 FMUL.FTZ R44, R58, R172 ;  /* 0x000000ac3a2c4220 */ /* 0x000fe20000410000 */
[----:B------:R-:W0:Y:S01]  /*2680*/  F2F.F16.F32 R21, R21 ;  /* 0x0000001500157304 */ /* 0x000e220000200800 */
[----:B------:R-:W-:Y:S01]  /*2690*/  FMUL.FTZ R169, R8, c[0x0][0x1e8] ;  /* 0x00007a0008a97a20 */ /* 0x000fe20000410000 */
[----:B------:R-:W-:Y:S01]  /*26a0*/  @P0 F2FP.PACK_AB R8, RZ, R163 ;  /* 0x000000a3ff08023e */ /* 0x000fe200000000ff */
[----:B------:R-:W-:Y:S01]  /*26b0*/  @P5 FMUL.FTZ R22, R138, R171 ;  /* 0x000000ab8a165220 */ /* 0x000fe20000410000 */
[----:B------:R-:W-:Y:S01]  /*26c0*/  @P0 LOP3.LUT R10, R154, 0xffff, RZ, 0xc0, !PT ;  /* 0x0000ffff9a0a0812 */ /* 0x000fe200078ec0ff */
[----:B------:R-:W-:Y:S01]  /*26d0*/  @P6 FMUL.FTZ R20, R139, R169 ;  /* 0x000000a98b146220 */ /* 0x000fe20000410000 */
[----:B------:R-:W-:-:S02]  /*26e0*/  @P0 PRMT R156, R8, 0x7610, R156 ;  /* 0x00007610089c0816 */ /* 0x000fc4000000009c */
[----:B------:R-:W1:Y:S01]  /*26f0*/  F2F.F16.F32 R44, R44 ;  /* 0x0000002c002c7304 */ /* 0x000e620000200800 */
[----:B------:R-:W-:Y:S01]  /*2700*/  @P0 PRMT R157, R9, 0x7610, R157 ;  /* 0x00007610099d0816 */ /* 0x000fe2000000009d */
[----:B------:R-:W-:Y:S01]  /*2710*/  @P0 IMAD.WIDE.U32 R10, R10, 0x10000, RZ ;  /* 0x000100000a0a0825 */ /* 0x000fe200078e00ff */
[----:B------:R-:W-:-:S04]  /*2720*/  @P0 PRMT R165, R155, 0x5410, R156 ;  /* 0x000054109ba50816 */ /* 0x000fc8000000009c */
[----:B------:R-:W-:Y:S01]  /*2730*/  @P0 LOP3.LUT R11, R165, R11, RZ, 0xfc, !PT ;  /* 0x0000000ba50b0212 */ /* 0x000fe200078efcff */
[----:B------:R-:W2:Y:S01]  /*2740*/  F2F.F16.F32 R22, R22 ;  /* 0x0000001600167304 */ /* 0x000ea20000200800 */
[----:B0-----:R-:W-:Y:S01]  /*2750*/  IMAD.WIDE.U32 R8, R21, 0x10000, RZ ;  /* 0x0001000015087825 */ /* 0x001fe200078e00ff */
[----:B------:R-:W-:-:S06]  /*2760*/  @P0 LOP3.LUT R10, R10, 0xffff, R157, 0xf8, !PT ;  /* 0x0000ffff0a0a0812 */ /* 0x000fcc00078ef89d */
[----:B------:R0:W4:Y:S01]  /*2770*/  F2F.F16.F32 R163, R20 ;  /* 0x0000001400a37304 */ /* 0x0001220000200800 */
[----:B-1----:R-:W-:-:S04]  /*2780*/  SHF.L.U32 R23, R44, 0x10, RZ ;  /* 0x000000102c177819 */ /* 0x002fc800000006ff */
[----:B--2---:R-:W-:Y:S01]  /*2790*/  LOP3.LUT R23, R9, R23, R22, 0xfe, !PT ;  /* 0x0000001709177212 */ /* 0x004fe200078efe16 */
[----:B0-----:R-:W-:-:S05]  /*27a0*/  @P0 IMAD.WIDE.U32 R20, R162, R35, c[0x0][0x258] ;  /* 0x00009600a2140625 */ /* 0x001fca00078e0023 */
[----:B------:R0:W-:Y:S01]  /*27b0*/  @P0 STG.E.64 [R20.64], R10 ;  /* 0x0000000a14000986 */ /* 0x0001e2000c101b04 */
[----:B----4-:R-:W-:Y:S01]  /*27c0*/  LOP3.LUT R22, R8, R163, RZ, 0xfc, !PT ;  /* 0x000000a308167212 */ /* 0x010fe200078efcff */
[----:B------:R-:W-:-:S04]  /*27d0*/  IMAD.WIDE.U32 R8, R174, R35, c[0x0][0x170] ;  /* 0x00005c00ae087625 */ /* 0x000fc800078e0023 */
[----:B------:R1:W-:Y:S04]  /*27e0*/  STG.E.64 [R6.64], R22 ;  /* 0x0000001606007986 */ /* 0x0003e8000c101b04 */
[----:B------:R-:W2:Y:S01]  /*27f0*/  LDG.E.64 R8, [R8.64] ;  /* 0x0000000408087981 */ /* 0x000ea2000c1e1b00 */
[-CC-:B------:R-:W-:Y:S01]  /*2800*/  FFMA.FTZ R37, R37, R186.reuse, R179.reuse ;  /* 0x000000ba25257223 */ /* 0x180fe200000100b3 */
[----:B------:R-:W-:Y:S01]  /*2810*/  HFMA2.MMA R165, -RZ, RZ, 0, 0 ;  /* 0x00000000ffa57435 */ /* 0x000fe200000001ff */
[-C--:B------:R-:W-:Y:S01]  /*2820*/  FFMA.FTZ R43, R43, R186.reuse, R179 ;  /* 0x000000ba2b2b7223 */ /* 0x080fe200000100b3 */
[----:B0-----:R-:W-:Y:S01]  /*2830*/  @P1 SHF.R.U32.HI R20, RZ, 0x10, R15 ;  /* 0x00000010ff141819 */ /* 0x001fe2000001160f */
[----:B------:R-:W-:Y:S01]  /*2840*/  FADD.FTZ R38, R38, -R37 ;  /* 0x8000002526267221 */ /* 0x000fe20000010000 */
[----:B------:R-:W-:Y:S01]  /*2850*/  CS2R R162, SRZ ;  /* 0x0000000000a27805 */ /* 0x000fe2000001ff00 */
[----:B------:R-:W-:Y:S01]  /*2860*/  FFMA.FTZ R30, R30, R186, R179 ;  /* 0x000000ba1e1e7223 */ /* 0x000fe200000100b3 */
[----:B------:R-:W-:Y:S01]  /*2870*/  MOV R44, RZ ;  /* 0x000000ff002c7202 */ /* 0x000fe20000000f00 */
[----:B------:R-:W-:Y:S01]  /*2880*/  FMUL.FTZ R11, R159, R38 ;  /* 0x000000269f0b7220 */ /* 0x000fe20000410000 */
[----:B-1----:R-:W-:Y:S01]  /*2890*/  @P1 SHF.R.U64 R6, R14, 0x10, R15 ;  /* 0x000000100e061819 */ /* 0x002fe2000000120f */
[----:B------:R-:W-:Y:S01]  /*28a0*/  FADD.FTZ R40, R40, -R43 ;  /* 0x8000002b28287221 */ /* 0x000fe20000010000 */
[----:B------:R-:W-:Y:S01]  /*28b0*/  @P1 MOV R7, R15 ;  /* 0x0000000f00071202 */ /* 0x000fe20000000f00 */
[----:B------:R-:W-:Y:S01]  /*28c0*/  FFMA.FTZ R36, R36, R186, R179 ;  /* 0x000000ba24247223 */ /* 0x000fe200000100b3 */
[----:B------:R-:W-:Y:S01]  /*28d0*/  @P1 HADD2.F32 R20, -RZ, R20.H0_H0 ;  /* 0x20000014ff141230 */ /* 0x000fe20000004100 */
[----:B------:R-:W-:Y:S01]  /*28e0*/  FADD.FTZ R30, R39, -R30 ;  /* 0x8000001e271e7221 */ /* 0x000fe20000010000 */
[----:B------:R-:W-:Y:S01]  /*28f0*/  @P1 HADD2.F32 R6, -RZ, R6.H0_H0 ;  /* 0x20000006ff061230 */ /* 0x000fe20000004100 */
[----:B------:R-:W-:Y:S01]  /*2900*/  FMUL.FTZ R23, R159, R40 ;  /* 0x000000289f177220 */ /* 0x000fe20000410000 */
[----:B------:R-:W-:Y:S01]  /*2910*/  @P1 HADD2.F32 R10, -RZ, R7.H0_H0 ;  /* 0x20000007ff0a1230 */ /* 0x000fe20000004100 */
[----:B------:R-:W-:Y:S01]  /*2920*/  FADD.FTZ R36, R41, -R36 ;  /* 0x8000002429247221 */ /* 0x000fe20000010000 */
[----:B------:R-:W-:Y:S01]  /*2930*/  MOV R22, RZ ;  /* 0x000000ff00167202 */ /* 0x000fe20000000f00 */
[----:B------:R-:W-:Y:S01]  /*2940*/  @P1 FADD.FTZ R11, R11, R6 ;  /* 0x000000060b0b1221 */ /* 0x000fe20000010000 */
[----:B------:R-:W-:Y:S01]  /*2950*/  @P1 MOV R6, R14 ;  /* 0x0000000e00061202 */ /* 0x000fe20000000f00 */
[----:B------:R-:W-:-:S02]  /*2960*/  @P1 FADD.FTZ R23, R23, R20 ;  /* 0x0000001417171221 */ /* 0x000fc40000010000 */
[----:B------:R-:W-:Y:S01]  /*2970*/  FMUL.FTZ R7, R11, R32 ;  /* 0x000000200b077220 */ /* 0x000fe20000410000 */
[----:B------:R-:W-:Y:S01]  /*2980*/  @P0 F2FP.PACK_AB R11, RZ, R11 ;  /* 0x0000000bff0b023e */ /* 0x000fe200000000ff */
[----:B------:R-:W-:Y:S01]  /*2990*/  @P1 HADD2.F32 R6, -RZ, R6.H0_H0 ;  /* 0x20000006ff061230 */ /* 0x000fe20000004100 */
[----:B------:R-:W-:Y:S01]  /*29a0*/  FMUL.FTZ R21, R159, R36 ;  /* 0x000000249f157220 */ /* 0x000fe20000410000 */
[----:B------:R-:W-:Y:S01]  /*29b0*/  @P1 SHF.R.U64 R36, R16, 0x10, R17 ;  /* 0x0000001010241819 */ /* 0x000fe20000001211 */
[----:B------:R-:W-:Y:S01]  /*29c0*/  FMUL.FTZ R40, R7, c[0x0][0x1e8] ;  /* 0x00007a0007287a20 */ /* 0x000fe20000410000 */
[----:B------:R-:W-:Y:S01]  /*29d0*/  @P0 PRMT R154, R11, 0x7610, R154 ;  /* 0x000076100b9a0816 */ /* 0x000fe2000000009a */
[----:B------:R-:W-:Y:S01]  /*29e0*/  FMUL.FTZ R7, R159, R30 ;  /* 0x0000001e9f077220 */ /* 0x000fe20000410000 */
[----:B------:R-:W-:Y:S01]  /*29f0*/  HFMA2.MMA R30, -RZ, RZ, 0, 0 ;  /* 0x00000000ff1e7435 */ /* 0x000fe200000001ff */
[----:B------:R-:W-:Y:S01]  /*2a00*/  @P1 FADD.FTZ R21, R21, R10 ;  /* 0x0000000a15151221 */ /* 0x000fe20000010000 */
[----:B------:R-:W-:Y:S01]  /*2a10*/  HFMA2.MMA R10, -RZ, RZ, 0, 0 ;  /* 0x00000000ff0a7435 */ /* 0x000fe200000001ff */
[----:B------:R-:W-:Y:S01]  /*2a20*/  @P1 FADD.FTZ R7, R7, R6 ;  /* 0x0000000607071221 */ /* 0x000fe20000010000 */
[----:B------:R-:W-:Y:S01]  /*2a30*/  @P1 HADD2.F32 R36, -RZ, R36.H0_H0 ;  /* 0x20000024ff241230 */ /* 0x000fe20000004100 */
[----:B------:R-:W-:Y:S01]  /*2a40*/  FMUL.FTZ R6, R23, R32 ;  /* 0x0000002017067220 */ /* 0x000fe20000410000 */
[----:B------:R-:W-:Y:S01]  /*2a50*/  @P0 F2FP.PACK_AB R23, RZ, R23 ;  /* 0x00000017ff17023e */ /* 0x000fe200000000ff */
[----:B------:R-:W-:-:S02]  /*2a60*/  FFMA.FTZ R47, R47, R186, R179 ;  /* 0x000000ba2f2f7223 */ /* 0x000fc400000100b3 */
[----:B------:R-:W-:Y:S01]  /*2a70*/  FMUL.FTZ R20, R21, R32 ;  /* 0x0000002015147220 */ /* 0x000fe20000410000 */
[----:B------:R-:W-:Y:S01]  /*2a80*/  @P0 F2FP.PACK_AB R21, RZ, R21 ;  /* 0x00000015ff15023e */ /* 0x000fe200000000ff */
[----:B------:R-:W-:Y:S01]  /*2a90*/  FADD.FTZ R168, R168, -R47 ;  /* 0x8000002fa8a87221 */ /* 0x000fe20000010000 */
[----:B------:R-:W-:Y:S01]  /*2aa0*/  @P0 PRMT R156, R23, 0x7610, R156 ;  /* 0x00007610179c0816 */ /* 0x000fe2000000009c */
[----:B------:R-:W-:Y:S01]  /*2ab0*/  FFMA.FTZ R177, R177, R186, R179 ;  /* 0x000000bab1b17223 */ /* 0x000fe200000100b3 */
[----:B------:R-:W-:Y:S01]  /*2ac0*/  @P0 PRMT R155, R21, 0x7610, R155 ;  /* 0x00007610159b0816 */ /* 0x000fe2000000009b */
[----:B------:R-:W-:Y:S01]  /*2ad0*/  FMUL.FTZ R41, R159, R168 ;  /* 0x000000a89f297220 */ /* 0x000fe20000410000 */
[----:B------:R-:W-:Y:S01]  /*2ae0*/  IADD3 R168, R160, 0x180, RZ ;  /* 0x00000180a0a87810 */ /* 0x000fe20007ffe0ff */
[----:B------:R-:W-:Y:S01]  /*2af0*/  FFMA.FTZ R42, R42, R186, R179 ;  /* 0x000000ba2a2a7223 */ /* 0x000fe200000100b3 */
[----:B------:R-:W-:Y:S01]  /*2b00*/  @P0 PRMT R21, R155, 0x5410, R156 ;  /* 0x000054109b150816 */ /* 0x000fe2000000009c */
[----:B------:R-:W-:-:S02]  /*2b10*/  @P1 FADD.FTZ R41, R41, R36 ;  /* 0x0000002429291221 */ /* 0x000fc40000010000 */
[----:B------:R-:W-:Y:S02]  /*2b20*/  FADD.FTZ R184, R184, -R177 ;  /* 0x800000b1b8b87221 */ /* 0x000fe40000010000 */
[----:B------:R-:W-:Y:S02]  /*2b30*/  FADD.FTZ R42, R45, -R42 ;  /* 0x8000002a2d2a7221 */ /* 0x000fe40000010000 */
[----:B------:R-:W-:Y:S02]  /*2b40*/  FMUL.FTZ R45, R159, R184 ;  /* 0x000000b89f2d7220 */ /* 0x000fe40000410000 */
[----:B------:R-:W-:-:S04]  /*2b50*/  FFMA.FTZ R178, R178, R186, R179 ;  /* 0x000000bab2b27223 */ /* 0x000fc800000100b3 */
[----:B------:R-:W-:-:S04]  /*2b60*/  FADD.FTZ R178, R175, -R178 ;  /* 0x800000b2afb27221 */ /* 0x000fc80000010000 */
[----:B------:R-:W-:Y:S01]  /*2b70*/  FMUL.FTZ R43, R159, R178 ;  /* 0x000000b29f2b7220 */ /* 0x000fe20000410000 */
[----:B---3--:R-:W-:Y:S02]  /*2b80*/  @P6 MOV R166, R4 ;  /* 0x0000000400a66202 */ /* 0x008fe40000000f00 */
[--C-:B------:R-:W-:Y:S02]  /*2b90*/  @P3 SHF.R.U64 R4, R4, 0x10, R5.reuse ;  /* 0x0000001004043819 */ /* 0x100fe40000001205 */
[----:B------:R-:W-:Y:S01]  /*2ba0*/  @P5 MOV R167, R5 ;  /* 0x0000000500a75202 */ /* 0x000fe20000000f00 */
[----:B------:R-:W-:Y:S01]  /*2bb0*/  @P6 HADD2.F32 R166, -RZ, R166.H0_H0 ;  /* 0x200000a6ffa66230 */ /* 0x000fe20000004100 */
[----:B------:R-:W-:Y:S01]  /*2bc0*/  @P4 SHF.R.U32.HI R5, RZ, 0x10, R5 ;  /* 0x00000010ff054819 */ /* 0x000fe20000011605 */
[----:B------:R-:W-:Y:S02]  /*2bd0*/  @P3 HADD2.F32 R4, -RZ, R4.H0_H0 ;  /* 0x20000004ff043230 */ /* 0x000fe40000004100 */
[----:B------:R-:W-:Y:S01]  /*2be0*/  @P5 HADD2.F32 R167, -RZ, R167.H0_H0 ;  /* 0x200000a7ffa75230 */ /* 0x000fe20000004100 */
[----:B------:R-:W-:Y:S01]  /*2bf0*/  @P6 FMUL.FTZ R162, R169, R166 ;  /* 0x000000a6a9a26220 */ /* 0x000fe20000410000 */
[----:B------:R-:W-:Y:S01]  /*2c00*/  @P4 HADD2.F32 R5, -RZ, R5.H0_H0 ;  /* 0x20000005ff054230 */ /* 0x000fe20000004100 */
[----:B------:R-:W-:Y:S01]  /*2c10*/  @P3 FMUL.FTZ R165, R170, R4 ;  /* 0x00000004aaa53220 */ /* 0x000fe20000410000 */
[C---:B------:R-:W-:Y:S01]  /*2c20*/  LOP3.LUT P6, RZ, R46.reuse, 0xff00, RZ, 0xc0, !PT ;  /* 0x0000ff002eff7812 */ /* 0x040fe200078cc0ff */
[----:B------:R-:W-:Y:S01]  /*2c30*/  @P5 FMUL.FTZ R44, R171, R167 ;  /* 0x000000a7ab2c5220 */ /* 0x000fe20000410000 */
[----:B------:R-:W-:Y:S01]  /*2c40*/  LOP3.LUT P3, RZ, R46, 0xff0000, RZ, 0xc0, !PT ;  /* 0x00ff00002eff7812 */ /* 0x000fe2000786c0ff */
[----:B------:R-:W-:Y:S01]  /*2c50*/  @P4 FMUL.FTZ R163, R172, R5 ;  /* 0x00000005aca34220 */ /* 0x000fe20000410000 */
[----:B------:R-:W-:Y:S01]  /*2c60*/  LEA R4, P4, R174, c[0x0][0x248], 0x3 ;  /* 0x00009200ae047a11 */ /* 0x000fe200078818ff */
[----:B------:R-:W-:Y:S01]  /*2c70*/  FMUL.FTZ R166, R6, c[0x0][0x1e8] ;  /* 0x00007a0006a67a20 */ /* 0x000fe20000410000 */
[----:B------:R-:W-:Y:S01]  /*2c80*/  LOP3.LUT P5, RZ, R46, 0xff, RZ, 0xc0, !PT ;  /* 0x000000ff2eff7812 */ /* 0x000fe200078ac0ff */
[----:B------:R-:W-:Y:S01]  /*2c90*/  FMUL.FTZ R6, R7, R32 ;  /* 0x0000002007067220 */ /* 0x000fe20000410000 */
[----:B------:R-:W-:-:S02]  /*2ca0*/  LEA.HI.X R5, R174, c[0x0][0x24c], RZ, 0x3, P4 ;  /* 0x00009300ae057a11 */ /* 0x000fc400020f1cff */
[----:B------:R-:W-:Y:S01]  /*2cb0*/  LOP3.LUT P4, RZ, R46, 0xff000000, RZ, 0xc0, !PT ;  /* 0xff0000002eff7812 */ /* 0x000fe2000788c0ff */
[----:B------:R-:W-:Y:S01]  /*2cc0*/  FMUL.FTZ R46, R20, c[0x0][0x1e8] ;  /* 0x00007a00142e7a20 */ /* 0x000fe20000410000 */
[----:B------:R-:W-:Y:S01]  /*2cd0*/  @P1 MOV R20, R17 ;  /* 0x0000001100141202 */ /* 0x000fe20000000f00 */
[----:B------:R-:W-:Y:S01]  /*2ce0*/  @P6 FMUL.FTZ R10, R57, R40 ;  /* 0x00000028390a6220 */ /* 0x000fe20000410000 */
[----:B------:R-:W-:Y:S01]  /*2cf0*/  @P0 F2FP.PACK_AB R7, RZ, R7 ;  /* 0x00000007ff07023e */ /* 0x000fe200000000ff */
[----:B------:R-:W-:Y:S02]  /*2d00*/  @P3 FMUL.FTZ R22, R136, R46 ;  /* 0x0000002e88163220 */ /* 0x000fe40000410000 */
[----:B------:R0:W1:Y:S01]  /*2d10*/  F2F.F16.F32 R38, R10 ;  /* 0x0000000a00267304 */ /* 0x0000620000200800 */
[----:B------:R-:W-:Y:S01]  /*2d20*/  FMUL.FTZ R37, R6, c[0x0][0x1e8] ;  /* 0x00007a0006257a20 */ /* 0x000fe20000410000 */
[----:B------:R-:W-:Y:S01]  /*2d30*/  @P1 HADD2.F32 R36, -RZ, R20.H0_H0 ;  /* 0x20000014ff241230 */ /* 0x000fe20000004100 */
[----:B------:R-:W-:-:S02]  /*2d40*/  MOV R20, RZ ;  /* 0x000000ff00147202 */ /* 0x000fc40000000f00 */
[----:B------:R-:W-:Y:S01]  /*2d50*/  @P5 FMUL.FTZ R20, R137, R37 ;  /* 0x0000002589145220 */ /* 0x000fe20000410000 */
[----:B------:R-:W-:Y:S01]  /*2d60*/  @P0 PRMT R157, R7, 0x7610, R157 ;  /* 0x00007610079d0816 */ /* 0x000fe2000000009d */
[----:B------:R-:W-:Y:S01]  /*2d70*/  @P4 FMUL.FTZ R30, R56, R166 ;  /* 0x000000a6381e4220 */ /* 0x000fe20000410000 */
[----:B------:R3:W-:Y:S01]  /*2d80*/  F2F.F16.F32 R47, R22 ;  /* 0x00000016002f7304 */ /* 0x0007e20000200800 */
[----:B0-----:R-:W-:Y:S01]  /*2d90*/  @P0 LOP3.LUT R10, R154, 0xffff, RZ, 0xc0, !PT ;  /* 0x0000ffff9a0a0812 */ /* 0x001fe200078ec0ff */
[----:B------:R-:W-:-:S04]  /*2da0*/  @P1 FADD.FTZ R43, R43, R36 ;  /* 0x000000242b2b1221 */ /* 0x000fc80000010000 */
[----:B------:R-:W-:Y:S02]  /*2db0*/  @P0 IMAD.WIDE.U32 R10, R10, 0x10000, RZ ;  /* 0x000100000a0a0825 */ /* 0x000fe400078e00ff */
[----:B------:R-:W0:Y:S01]  /*2dc0*/  F2F.F16.F32 R30, R30 ;  /* 0x0000001e001e7304 */ /* 0x000e220000200800 */
[----:B---3--:R-:W-:Y:S01]  /*2dd0*/  @P1 SHF.R.U32.HI R22, RZ, 0x10, R17 ;  /* 0x00000010ff161819 */ /* 0x008fe20000011611 */
[----:B-1----:R-:W-:Y:S01]  /*2de0*/  IMAD.WIDE.U32 R6, R38, 0x10000, RZ ;  /* 0x0001000026067825 */ /* 0x002fe200078e00ff */
[----:B------:R-:W-:Y:S02]  /*2df0*/  @P0 LOP3.LUT R11, R21, R11, RZ, 0xfc, !PT ;  /* 0x0000000b150b0212 */ /* 0x000fe400078efcff */
[----:B------:R-:W-:Y:S01]  /*2e00*/  @P0 LOP3.LUT R10, R10, 0xffff, R157, 0xf8, !PT ;  /* 0x0000ffff0a0a0812 */ /* 0x000fe200078ef89d */
[----:B------:R-:W-:Y:S02]  /*2e10*/  @P1 HADD2.F32 R22, -RZ, R22.H0_H0 ;  /* 0x20000016ff161230 */ /* 0x000fe40000004100 */
[----:B------:R1:W3:Y:S03]  /*2e20*/  F2F.F16.F32 R39, R20 ;  /* 0x0000001400277304 */ /* 0x0002e60000200800 */
[----:B------:R-:W-:Y:S01]  /*2e30*/  @P1 FADD.FTZ R45, R45, R22 ;  /* 0x000000162d2d1221 */ /* 0x000fe20000010000 */
[----:B0-----:R-:W-:Y:S01]  /*2e40*/  SHF.L.U32 R23, R30, 0x10, RZ ;  /* 0x000000101e177819 */ /* 0x001fe200000006ff */
[----:B-1----:R-:W-:Y:S01]  /*2e50*/  @P0 IMAD.WIDE.U32 R20, R161, R35, c[0x0][0x258] ;  /* 0x00009600a1140625 */ /* 0x002fe200078e0023 */
[----:B------:R-:W-:-:S02]  /*2e60*/  HFMA2.MMA R30, -RZ, RZ, 0, 0 ;  /* 0x00000000ff1e7435 */ /* 0x000fc400000001ff */
[----:B------:R-:W-:Y:S02]  /*2e70*/  LOP3.LUT R7, R7, R23, R47, 0xfe, !PT ;  /* 0x0000001707077212 */ /* 0x000fe400078efe2f */
[----:B------:R-:W-:Y:S01]  /*2e80*/  @P0 STG.E.64 [R20.64], R10 ;  /* 0x0000000a14000986 */ /* 0x000fe2000c101b04 */
[----:B---3--:R-:W-:Y:S01]  /*2e90*/  LOP3.LUT R6, R6, R39, RZ, 0xfc, !PT ;  /* 0x0000002706067212 */ /* 0x008fe200078efcff */
[----:B------:R-:W-:-:S04]  /*2ea0*/  HFMA2.MMA R39, -RZ, RZ, 0, 0 ;  /* 0x00000000ff277435 */ /* 0x000fc800000001ff */
[----:B------:R0:W-:Y:S02]  /*2eb0*/  STG.E.64 [R4.64], R6 ;  /* 0x0000000604007986 */ /* 0x0001e4000c101b04 */
[----:B0-----:R-:W-:Y:S01]  /*2ec0*/  FMUL.FTZ R6, R41, R32 ;  /* 0x0000002029067220 */ /* 0x001fe20000410000 */
[----:B------:R-:W-:Y:S02]  /*2ed0*/  @P1 MOV R7, R16 ;  /* 0x0000001000071202 */ /* 0x000fe40000000f00 */
[----:B------:R-:W-:Y:S02]  /*2ee0*/  MOV R21, RZ ;  /* 0x000000ff00157202 */ /* 0x000fe40000000f00 */
[----:B------:R-:W-:Y:S02]  /*2ef0*/  @P0 F2FP.PACK_AB R41, RZ, R41 ;  /* 0x00000029ff29023e */ /* 0x000fe400000000ff */
[----:B------:R-:W-:Y:S02]  /*2f00*/  MOV R20, RZ ;  /* 0x000000ff00147202 */ /* 0x000fe40000000f00 */
[----:B------:R-:W-:-:S02]  /*2f10*/  @P0 PRMT R154, R41, 0x7610, R154 ;  /* 0x00007610299a0816 */ /* 0x000fc4000000009a */
[----:B------:R-:W-:Y:S02]  /*2f20*/  IADD3 R160, R160, 0x200, RZ ;  /* 0x00000200a0a07810 */ /* 0x000fe40007ffe0ff */
[----:B--2---:R-:W-:Y:S02]  /*2f30*/  @P5 MOV R22, R8 ;  /* 0x0000000800165202 */ /* 0x004fe40000000f00 */
        /* <DEDUP_REMOVED lines=8> */
[----:B------:R-:W-:Y:S01]  /*2fc0*/  CS2R R36, SRZ ;  /* 0x0000000000247805 */ /* 0x000fe2000001ff00 */
[----:B------:R-:W-:Y:S01]  /*2fd0*/  IMAD.WIDE.U32 R8, R168, R35, c[0x0][0x170] ;  /* 0x00005c00a8087625 */ /* 0x000fe200078e0023 */
[----:B------:R-:W-:-:S03]  /*2fe0*/  LOP3.LUT P5, RZ, R48, 0xff00, RZ, 0xc0, !PT ;  /* 0x0000ff0030ff7812 */ /* 0x000fc600078ac0ff */
[----:B------:R-:W-:Y:S01]  /*2ff0*/  @P3 FMUL.FTZ R36, R46, R23 ;  /* 0x000000172e243220 */ /* 0x000fe20000410000 */
[----:B------:R-:W-:Y:S01]  /*3000*/  LOP3.LUT P3, RZ, R48, 0xff000000, RZ, 0xc0, !PT ;  /* 0xff00000030ff7812 */ /* 0x000fe2000786c0ff */
[----:B------:R-:W-:Y:S01]  /*3010*/  @P4 FMUL.FTZ R39, R166, R11 ;  /* 0x0000000ba6274220 */ /* 0x000fe20000410000 */
[----:B------:R0:W2:Y:S01]  /*3020*/  LDG.E.64 R4, [R8.64] ;  /* 0x0000000408047981 */ /* 0x0000a2000c1e1b00 */
[----:B------:R-:W-:Y:S02]  /*3030*/  FMUL.FTZ R11, R43, R32 ;  /* 0x000000202b0b7220 */ /* 0x000fe40000410000 */
[----:B------:R-:W-:Y:S02]  /*3040*/  @P6 FMUL.FTZ R37, R40, R10 ;  /* 0x0000000a28256220 */ /* 0x000fe40000410000 */
[----:B------:R-:W-:Y:S01]  /*3050*/  FMUL.FTZ R46, R6, c[0x0][0x1e8] ;  /* 0x00007a00062e7a20 */ /* 0x000fe20000410000 */
[----:B------:R-:W-:Y:S01]  /*3060*/  LEA R6, P6, R168, c[0x0][0x248], 0x3 ;  /* 0x00009200a8067a11 */ /* 0x000fe200078c18ff */
[----:B------:R-:W-:Y:S01]  /*3070*/  FMUL.FTZ R47, R11, c[0x0][0x1e8] ;  /* 0x00007a000b2f7a20 */ /* 0x000fe20000410000 */
[----:B0-----:R-:W-:Y:S01]  /*3080*/  @P1 HADD2.F32 R8, -RZ, R7.H0_H0 ;  /* 0x20000007ff081230 */ /* 0x001fe20000004100 */
[----:B------:R-:W-:Y:S01]  /*3090*/  FMUL.FTZ R9, R159, R42 ;  /* 0x0000002a9f097220 */ /* 0x000fe20000410000 */
[----:B------:R-:W-:Y:S01]  /*30a0*/  LOP3.LUT P4, RZ, R48, 0xff0000, RZ, 0xc0, !PT ;  /* 0x00ff000030ff7812 */ /* 0x000fe2000788c0ff */
[----:B------:R-:W-:Y:S01]  /*30b0*/  FMUL.FTZ R11, R45, R32 ;  /* 0x000000202d0b7220 */ /* 0x000fe20000410000 */
[----:B------:R-:W-:Y:S01]  /*30c0*/  HFMA2.MMA R10, -RZ, RZ, 0, 0 ;  /* 0x00000000ff0a7435 */ /* 0x000fe200000001ff */
[----:B------:R-:W-:Y:S01]  /*30d0*/  LEA.HI.X R7, R168, c[0x0][0x24c], RZ, 0x3, P6 ;  /* 0x00009300a8077a11 */ /* 0x000fe200030f1cff */
[----:B------:R-:W-:Y:S01]  /*30e0*/  HFMA2.MMA R22, -RZ, RZ, 0, 0 ;  /* 0x00000000ff167435 */ /* 0x000fe200000001ff */
[----:B------:R-:W-:Y:S01]  /*30f0*/  LOP3.LUT P6, RZ, R48, 0xff, RZ, 0xc0, !PT ;  /* 0x000000ff30ff7812 */ /* 0x000fe200078cc0ff */
[----:B------:R-:W-:-:S02]  /*3100*/  @P1 FADD.FTZ R9, R9, R8 ;  /* 0x0000000809091221 */ /* 0x000fc40000010000 */
[----:B------:R-:W-:Y:S02]  /*3110*/  FMUL.FTZ R161, R11, c[0x0][0x1e8] ;  /* 0x00007a000ba17a20 */ /* 0x000fe40000410000 */
[----:B------:R-:W-:Y:S02]  /*3120*/  @P5 FMUL.FTZ R10, R55, R46 ;  /* 0x0000002e370a5220 */ /* 0x000fe40000410000 */
[----:B------:R-:W-:Y:S02]  /*3130*/  FMUL.FTZ R8, R9, R32 ;  /* 0x0000002009087220 */ /* 0x000fe40000410000 */
[----:B------:R-:W-:Y:S02]  /*3140*/  @P3 FMUL.FTZ R22, R54, R161 ;  /* 0x000000a136163220 */ /* 0x000fe40000410000 */
[----:B------:R-:W-:Y:S01]  /*3150*/  FMUL.FTZ R42, R8, c[0x0][0x1e8] ;  /* 0x00007a00082a7a20 */ /* 0x000fe20000410000 */
[----:B------:R-:W-:Y:S01]  /*3160*/  F2F.F16.F32 R10, R10 ;  /* 0x0000000a000a7304 */ /* 0x000fe20000200800 */
[----:B------:R-:W-:-:S02]  /*3170*/  @P4 FMUL.FTZ R21, R134, R47 ;  /* 0x0000002f86154220 */ /* 0x000fc40000410000 */
[----:B------:R-:W-:-:S05]  /*3180*/  @P6 FMUL.FTZ R20, R135, R42 ;  /* 0x0000002a87146220 */ /* 0x000fca0000410000 */
[----:B------:R-:W0:Y:S01]  /*3190*/  F2F.F16.F32 R22, R22 ;  /* 0x0000001600167304 */ /* 0x000e220000200800 */
[----:B------:R-:W-:Y:S02]  /*31a0*/  @P0 F2FP.PACK_AB R43, RZ, R43 ;  /* 0x0000002bff2b023e */ /* 0x000fe400000000ff */
[----:B------:R-:W-:-:S05]  /*31b0*/  @P0 F2FP.PACK_AB R45, RZ, R45 ;  /* 0x0000002dff2d023e */ /* 0x000fca00000000ff */
[----:B------:R1:W3:Y:S01]  /*31c0*/  F2F.F16.F32 R38, R21 ;  /* 0x0000001500267304 */ /* 0x0002e20000200800 */
[----:B------:R-:W-:Y:S02]  /*31d0*/  @P0 F2FP.PACK_AB R9, RZ, R9 ;  /* 0x00000009ff09023e */ /* 0x000fe400000000ff */
[----:B------:R-:W-:-:S05]  /*31e0*/  @P0 LOP3.LUT R8, R154, 0xffff, RZ, 0xc0, !PT ;  /* 0x0000ffff9a080812 */ /* 0x000fca00078ec0ff */
[----:B------:R4:W3:Y:S01]  /*31f0*/  F2F.F16.F32 R41, R20 ;  /* 0x0000001400297304 */ /* 0x0008e20000200800 */
[----:B------:R-:W-:Y:S02]  /*3200*/  @P0 PRMT R155, R43, 0x7610, R155 ;  /* 0x000076102b9b0816 */ /* 0x000fe4000000009b */
[----:B------:R-:W-:Y:S02]  /*3210*/  @P0 PRMT R156, R45, 0x7610, R156 ;  /* 0x000076102d9c0816 */ /* 0x000fe4000000009c */
[----:B------:R-:W-:Y:S01]  /*3220*/  @P0 PRMT R157, R9, 0x7610, R157 ;  /* 0x00007610099d0816 */ /* 0x000fe2000000009d */
[----:B------:R-:W-:Y:S01]  /*3230*/  @P0 IMAD.WIDE.U32 R8, R8, 0x10000, RZ ;  /* 0x0001000008080825 */ /* 0x000fe200078e00ff */
[----:B-1----:R-:W-:Y:S02]  /*3240*/  @P0 PRMT R21, R155, 0x5410, R156 ;  /* 0x000054109b150816 */ /* 0x002fe4000000009c */
[----:B0-----:R-:W-:Y:S01]  /*3250*/  SHF.L.U32 R23, R22, 0x10, RZ ;  /* 0x0000001016177819 */ /* 0x001fe200000006ff */
[----:B------:R-:W-:Y:S01]  /*3260*/  IMAD.WIDE.U32 R10, R10, 0x10000, RZ ;  /* 0x000100000a0a7825 */ /* 0x000fe200078e00ff */
[----:B------:R-:W-:-:S02]  /*3270*/  @P0 LOP3.LUT R9, R21, R9, RZ, 0xfc, !PT ;  /* 0x0000000915090212 */ /* 0x000fc400078efcff */
[----:B------:R-:W-:Y:S01]  /*3280*/  @P0 LOP3.LUT R8, R8, 0xffff, R157, 0xf8, !PT ;  /* 0x0000ffff08080812 */ /* 0x000fe200078ef89d */
[----:B----4-:R-:W-:Y:S01]  /*3290*/  @P0 IMAD.WIDE.U32 R20, R158, R35, c[0x0][0x258] ;  /* 0x000096009e140625 */ /* 0x010fe200078e0023 */
[----:B---3--:R-:W-:Y:S02]  /*32a0*/  LOP3.LUT R11, R11, R23, R38, 0xfe, !PT ;  /* 0x000000170b0b7212 */ /* 0x008fe400078efe26 */
[----:B------:R-:W-:Y:S01]  /*32b0*/  LOP3.LUT R10, R10, R41, RZ, 0xfc, !PT ;  /* 0x000000290a0a7212 */ /* 0x000fe200078efcff */
[----:B------:R-:W-:Y:S01]  /*32c0*/  IMAD.WIDE.U32 R22, R160, R35, c[0x0][0x170] ;  /* 0x00005c00a0167625 */ /* 0x000fe200078e0023 */
[----:B------:R-:W-:Y:S04]  /*32d0*/  @P0 STG.E.64 [R20.64], R8 ;  /* 0x0000000814000986 */ /* 0x000fe8000c101b04 */
[----:B------:R0:W-:Y:S04]  /*32e0*/  STG.E.64 [R6.64], R10 ;  /* 0x0000000a06007986 */ /* 0x0001e8000c101b04 */
[----:B------:R-:W3:Y:S01]  /*32f0*/  LDG.E.64 R22, [R22.64] ;  /* 0x0000000416167981 */ /* 0x000ee2000c1e1b00 */
[----:B------:R-:W-:-:S02]  /*3300*/  FFMA.FTZ R26, R26, R186, R179 ;  /* 0x000000ba1a1a7223 */ /* 0x000fc400000100b3 */
[--C-:B------:R-:W-:Y:S01]  /*3310*/  FFMA.FTZ R40, R24, R186, R179.reuse ;  /* 0x000000ba18287223 */ /* 0x100fe200000100b3 */
[----:B------:R-:W-:Y:S01]  /*3320*/  @P1 MOV R24, R18 ;  /* 0x0000001200181202 */ /* 0x000fe20000000f00 */
[-C--:B------:R-:W-:Y:S01]  /*3330*/  FFMA.FTZ R38, R27, R186.reuse, R179 ;  /* 0x000000ba1b267223 */ /* 0x080fe200000100b3 */
[----:B------:R-:W-:Y:S01]  /*3340*/  @P1 SHF.R.U64 R27, R18, 0x10, R19 ;  /* 0x00000010121b1819 */ /* 0x000fe20000001213 */
[----:B------:R-:W-:Y:S02]  /*3350*/  FADD.FTZ R26, R31, -R26 ;  /* 0x8000001a1f1a7221 */ /* 0x000fe40000010000 */
[----:B------:R-:W-:Y:S01]  /*3360*/  FFMA.FTZ R33, R33, R186, R179 ;  /* 0x000000ba21217223 */ /* 0x000fe200000100b3 */
[----:B0-----:R-:W-:Y:S01]  /*3370*/  @P1 HADD2.F32 R6, -RZ, R24.H0_H0 ;  /* 0x20000018ff061230 */ /* 0x001fe20000004100 */
[----:B------:R-:W-:Y:S01]  /*3380*/  FADD.FTZ R38, R25, -R38 ;  /* 0x8000002619267221 */ /* 0x000fe20000010000 */
[----:B------:R-:W-:Y:S01]  /*3390*/  @P1 SHF.R.U32.HI R24, RZ, 0x10, R19 ;  /* 0x00000010ff181819 */ /* 0x000fe20000011613 */
[----:B------:R-:W-:Y:S01]  /*33a0*/  FMUL.FTZ R11, R159, R26 ;  /* 0x0000001a9f0b7220 */ /* 0x000fe20000410000 */
[----:B------:R-:W-:Y:S01]  /*33b0*/  @P1 HADD2.F32 R8, -RZ, R27.H0_H0 ;  /* 0x2000001bff081230 */ /* 0x000fe20000004100 */
[----:B------:R-:W-:Y:S01]  /*33c0*/  FADD.FTZ R40, R29, -R40 ;  /* 0x800000281d287221 */ /* 0x000fe20000010000 */
[----:B------:R-:W-:Y:S01]  /*33d0*/  @P1 MOV R20, R19 ;  /* 0x0000001300141202 */ /* 0x000fe20000000f00 */
[----:B------:R-:W-:-:S02]  /*33e0*/  FADD.FTZ R28, R28, -R33 ;  /* 0x800000211c1c7221 */ /* 0x000fc40000010000 */
[----:B------:R-:W-:Y:S02]  /*33f0*/  FMUL.FTZ R21, R159, R38 ;  /* 0x000000269f157220 */ /* 0x000fe40000410000 */
[----:B------:R-:W-:Y:S01]  /*3400*/  @P1 FADD.FTZ R11, R11, R6 ;  /* 0x000000060b0b1221 */ /* 0x000fe20000010000 */
[----:B------:R-:W-:Y:S01]  /*3410*/  HFMA2.MMA R6, -RZ, RZ, 0, 0 ;  /* 0x00000000ff067435 */ /* 0x000fe200000001ff */
[C---:B------:R-:W-:Y:S01]  /*3420*/  FMUL.FTZ R25, R159.reuse, R40 ;  /* 0x000000289f197220 */ /* 0x040fe20000410000 */
[----:B------:R-:W-:Y:S01]  /*3430*/  @P1 HADD2.F32 R24, -RZ, R24.H0_H0 ;  /* 0x20000018ff181230 */ /* 0x000fe20000004100 */
[----:B------:R-:W-:Y:S01]  /*3440*/  FMUL.FTZ R159, R159, R28 ;  /* 0x0000001c9f9f7220 */ /* 0x000fe20000410000 */
[----:B------:R-:W-:Y:S01]  /*3450*/  @P1 HADD2.F32 R20, -RZ, R20.H0_H0 ;  /* 0x20000014ff141230 */ /* 0x000fe20000004100 */
[----:B------:R-:W-:Y:S01]  /*3460*/  @P1 FADD.FTZ R21, R21, R8 ;  /* 0x0000000815151221 */ /* 0x000fe20000010000 */
[----:B------:R-:W-:Y:S01]  /*3470*/  HFMA2.MMA R8, -RZ, RZ, 0, 0 ;  /* 0x00000000ff087435 */ /* 0x000fe200000001ff */
[----:B------:R-:W-:Y:S01]  /*3480*/  @P1 FADD.FTZ R159, R159, R24 ;  /* 0x000000189f9f1221 */ /* 0x000fe20000010000 */
[----:B------:R-:W-:Y:S01]  /*3490*/  MOV R9, RZ ;  /* 0x000000ff00097202 */ /* 0x000fe20000000f00 */
[----:B------:R-:W-:Y:S01]  /*34a0*/  @P1 FADD.FTZ R25, R25, R20 ;  /* 0x0000001419191221 */ /* 0x000fe20000010000 */
[----:B------:R-:W-:Y:S01]  /*34b0*/  LOP3.LUT P1, RZ, R50, 0xff, RZ, 0xc0, !PT ;  /* 0x000000ff32ff7812 */ /* 0x000fe2000782c0ff */
        /* <DEDUP_REMOVED lines=10> */
[----:B------:R-:W-:Y:S02]  /*3560*/  FADD.FTZ R123, R36, R123 ;  /* 0x0000007b247b7221 */ /* 0x000fe40000010000 */
[----:B------:R-:W-:Y:S01]  /*3570*/  FADD.FTZ R122, R39, R122 ;  /* 0x0000007a277a7221 */ /* 0x000fe20000010000 */
[----:B--2---:R-:W-:Y:S02]  /*3580*/  @P6 MOV R7, R4 ;  /* 0x0000000400076202 */ /* 0x004fe40000000f00 */
[----:B------:R-:W-:-:S02]  /*3590*/  @P4 MOV R10, R5 ;  /* 0x00000005000a4202 */ /* 0x000fc40000000f00 */
[----:B------:R-:W-:Y:S01]  /*35a0*/  @P5 SHF.R.U64 R26, R4, 0x10, R5 ;  /* 0x00000010041a5819 */ /* 0x000fe20000001205 */
[----:B------:R-:W-:Y:S02]  /*35b0*/  @P6 HADD2.F32 R4, -RZ, R7.H0_H0 ;  /* 0x20000007ff046230 */ /* 0x000fe40000004100 */
[----:B------:R-:W-:Y:S02]  /*35c0*/  @P4 HADD2.F32 R10, -RZ, R10.H0_H0 ;  /* 0x2000000aff0a4230 */ /* 0x000fe40000004100 */
[----:B------:R-:W-:Y:S01]  /*35d0*/  @P5 HADD2.F32 R7, -RZ, R26.H0_H0 ;  /* 0x2000001aff075230 */ /* 0x000fe20000004100 */
[----:B------:R-:W-:Y:S01]  /*35e0*/  @P6 FMUL.FTZ R6, R42, R4 ;  /* 0x000000042a066220 */ /* 0x000fe20000410000 */
[C---:B------:R-:W-:Y:S01]  /*35f0*/  LOP3.LUT P6, RZ, R50.reuse, 0xff000000, RZ, 0xc0, !PT ;  /* 0xff00000032ff7812 */ /* 0x040fe200078cc0ff */
[----:B------:R-:W-:Y:S01]  /*3600*/  @P4 FMUL.FTZ R8, R47, R10 ;  /* 0x0000000a2f084220 */ /* 0x000fe20000410000 */
[----:B------:R-:W-:Y:S01]  /*3610*/  LOP3.LUT P4, RZ, R50, 0xff00, RZ, 0xc0, !PT ;  /* 0x0000ff0032ff7812 */ /* 0x000fe2000788c0ff */
[----:B------:R-:W-:Y:S01]  /*3620*/  @P5 FMUL.FTZ R9, R46, R7 ;  /* 0x000000072e095220 */ /* 0x000fe20000410000 */
[----:B------:R-:W-:-:S02]  /*3630*/  LOP3.LUT P5, RZ, R50, 0xff0000, RZ, 0xc0, !PT ;  /* 0x00ff000032ff7812 */ /* 0x000fc400078ac0ff */
[----:B------:R-:W-:Y:S01]  /*3640*/  @P0 F2FP.PACK_AB R10, RZ, R159 ;  /* 0x0000009fff0a023e */ /* 0x000fe200000000ff */
[-C--:B------:R-:W-:Y:S01]  /*3650*/  FMUL.FTZ R159, R159, R32.reuse ;  /* 0x000000209f9f7220 */ /* 0x080fe20000410000 */
[----:B------:R-:W-:Y:S01]  /*3660*/  @P0 F2FP.PACK_AB R4, RZ, R21 ;  /* 0x00000015ff04023e */ /* 0x000fe200000000ff */
[-C--:B------:R-:W-:Y:S01]  /*3670*/  FMUL.FTZ R21, R21, R32.reuse ;  /* 0x0000002015157220 */ /* 0x080fe20000410000 */
[----:B------:R-:W-:Y:S01]  /*3680*/  @P0 F2FP.PACK_AB R7, RZ, R25 ;  /* 0x00000019ff07023e */ /* 0x000fe200000000ff */
[-C--:B------:R-:W-:Y:S01]  /*3690*/  FMUL.FTZ R25, R25, R32.reuse ;  /* 0x0000002019197220 */ /* 0x080fe20000410000 */
[----:B------:R-:W-:Y:S01]  /*36a0*/  @P0 PRMT R154, R4, 0x7610, R154 ;  /* 0x00007610049a0816 */ /* 0x000fe2000000009a */
[----:B------:R-:W-:Y:S01]  /*36b0*/  FMUL.FTZ R32, R11, R32 ;  /* 0x000000200b207220 */ /* 0x000fe20000410000 */
[----:B------:R-:W-:Y:S01]  /*36c0*/  @P0 F2FP.PACK_AB R11, RZ, R11 ;  /* 0x0000000bff0b023e */ /* 0x000fe200000000ff */
[----:B------:R-:W-:Y:S01]  /*36d0*/  FMUL.FTZ R159, R159, c[0x0][0x1e8] ;  /* 0x00007a009f9f7a20 */ /* 0x000fe20000410000 */
[----:B------:R-:W-:Y:S01]  /*36e0*/  @P3 SHF.R.U32.HI R4, RZ, 0x10, R5 ;  /* 0x00000010ff043819 */ /* 0x000fe20000011605 */
[----:B------:R-:W-:-:S02]  /*36f0*/  FMUL.FTZ R24, R21, c[0x0][0x1e8] ;  /* 0x00007a0015187a20 */ /* 0x000fc40000410000 */
[----:B------:R-:W-:Y:S01]  /*3700*/  CS2R R20, SRZ ;  /* 0x0000000000147805 */ /* 0x000fe2000001ff00 */
[----:B------:R-:W-:Y:S01]  /*3710*/  @P0 PRMT R156, R10, 0x7610, R156 ;  /* 0x000076100a9c0816 */ /* 0x000fe2000000009c */
[----:B------:R-:W-:Y:S01]  /*3720*/  FMUL.FTZ R26, R25, c[0x0][0x1e8] ;  /* 0x00007a00191a7a20 */ /* 0x000fe20000410000 */
[----:B------:R-:W-:Y:S01]  /*3730*/  @P0 PRMT R157, R11, 0x7610, R157 ;  /* 0x000076100b9d0816 */ /* 0x000fe2000000009d */
[----:B------:R-:W-:Y:S01]  /*3740*/  @P6 FMUL.FTZ R20, R52, R159 ;  /* 0x0000009f34146220 */ /* 0x000fe20000410000 */
[----:B------:R-:W-:Y:S01]  /*3750*/  @P0 PRMT R155, R7, 0x7610, R155 ;  /* 0x00007610079b0816 */ /* 0x000fe2000000009b */
[----:B------:R-:W-:Y:S01]  /*3760*/  CS2R R10, SRZ ;  /* 0x00000000000a7805 */ /* 0x000fe2000001ff00 */
[----:B------:R-:W-:Y:S01]  /*3770*/  HFMA2.MMA R7, -RZ, RZ, 0, 0 ;  /* 0x00000000ff077435 */ /* 0x000fe200000001ff */
[----:B------:R-:W-:Y:S01]  /*3780*/  @P3 HADD2.F32 R4, -RZ, R4.H0_H0 ;  /* 0x20000004ff043230 */ /* 0x000fe20000004100 */
[----:B------:R-:W-:Y:S02]  /*3790*/  FADD.FTZ R125, R6, R125 ;  /* 0x0000007d067d7221 */ /* 0x000fe40000010000 */
[----:B------:R-:W-:-:S02]  /*37a0*/  FADD.FTZ R131, R8, R131 ;  /* 0x0000008308837221 */ /* 0x000fc40000010000 */
[----:B------:R-:W-:Y:S02]  /*37b0*/  @P4 FMUL.FTZ R10, R53, R24 ;  /* 0x00000018350a4220 */ /* 0x000fe40000410000 */
[----:B------:R-:W-:Y:S02]  /*37c0*/  FADD.FTZ R124, R9, R124 ;  /* 0x0000007c097c7221 */ /* 0x000fe40000010000 */
[----:B------:R-:W-:Y:S02]  /*37d0*/  FMUL.FTZ R32, R32, c[0x0][0x1e8] ;  /* 0x00007a0020207a20 */ /* 0x000fe40000410000 */
[----:B------:R-:W-:Y:S01]  /*37e0*/  @P5 FMUL.FTZ R11, R132, R26 ;  /* 0x0000001a840b5220 */ /* 0x000fe20000410000 */
[----:B------:R-:W-:Y:S01]  /*37f0*/  MOV R5, RZ ;  /* 0x000000ff00057202 */ /* 0x000fe20000000f00 */
[----:B------:R-:W0:Y:S01]  /*3800*/  F2F.F16.F32 R20, R20 ;  /* 0x0000001400147304 */ /* 0x000e220000200800 */
[----:B------:R-:W-:Y:S01]  /*3810*/  @P3 FMUL.FTZ R5, R161, R4 ;  /* 0x00000004a1053220 */ /* 0x000fe20000410000 */
[----:B------:R-:W-:Y:S01]  /*3820*/  HFMA2.MMA R4, -RZ, RZ, 0, 0 ;  /* 0x00000000ff047435 */ /* 0x000fe200000001ff */
[----:B------:R-:W-:-:S05]  /*3830*/  @P1 FMUL.FTZ R7, R133, R32 ;  /* 0x0000002085071220 */ /* 0x000fca0000410000 */
[----:B------:R1:W2:Y:S08]  /*3840*/  F2F.F16.F32 R25, R10 ;  /* 0x0000000a00197304 */ /* 0x0002b00000200800 */
[----:B------:R4:W0:Y:S01]  /*3850*/  F2F.F16.F32 R28, R11 ;  /* 0x0000000b001c7304 */ /* 0x0008220000200800 */
[----:B-1----:R-:W-:Y:S01]  /*3860*/  HFMA2.MMA R10, -RZ, RZ, 0, 0 ;  /* 0x00000000ff0a7435 */ /* 0x002fe200000001ff */
[----:B---3--:R-:W-:-:S02]  /*3870*/  @P1 MOV R6, R22 ;  /* 0x0000001600061202 */ /* 0x008fc40000000f00 */
[--C-:B------:R-:W-:Y:S02]  /*3880*/  @P4 SHF.R.U64 R8, R22, 0x10, R23.reuse ;  /* 0x0000001016084819 */ /* 0x100fe40000001217 */
[----:B------:R-:W-:Y:S02]  /*3890*/  @P5 MOV R9, R23 ;  /* 0x0000001700095202 */ /* 0x000fe40000000f00 */
[----:B------:R-:W-:Y:S01]  /*38a0*/  @P6 SHF.R.U32.HI R22, RZ, 0x10, R23 ;  /* 0x00000010ff166819 */ /* 0x000fe20000011617 */
[----:B------:R-:W-:Y:S02]  /*38b0*/  @P1 HADD2.F32 R6, -RZ, R6.H0_H0 ;  /* 0x20000006ff061230 */ /* 0x000fe40000004100 */
[----:B------:R-:W-:Y:S02]  /*38c0*/  @P4 HADD2.F32 R8, -RZ, R8.H0_H0 ;  /* 0x20000008ff084230 */ /* 0x000fe40000004100 */
[----:B------:R-:W-:Y:S02]  /*38d0*/  @P5 HADD2.F32 R9, -RZ, R9.H0_H0 ;  /* 0x20000009ff095230 */ /* 0x000fe40000004100 */
[----:B----4-:R-:W-:Y:S01]  /*38e0*/  @P6 HADD2.F32 R11, -RZ, R22.H0_H0 ;  /* 0x20000016ff0b6230 */ /* 0x010fe20000004100 */
[----:B------:R1:W3:Y:S01]  /*38f0*/  F2F.F16.F32 R27, R7 ;  /* 0x00000007001b7304 */ /* 0x0002e20000200800 */
[----:B------:R-:W-:-:S02]  /*3900*/  @P1 FMUL.FTZ R4, R32, R6 ;  /* 0x0000000620041220 */ /* 0x000fc40000410000 */
[----:B------:R-:W-:Y:S02]  /*3910*/  @P5 FMUL.FTZ R10, R26, R9 ;  /* 0x000000091a0a5220 */ /* 0x000fe40000410000 */
[----:B------:R-:W-:Y:S01]  /*3920*/  @P6 FMUL.FTZ R21, R159, R11 ;  /* 0x0000000b9f156220 */ /* 0x000fe20000410000 */
[----:B-1----:R-:W-:Y:S01]  /*3930*/  MOV R7, RZ ;  /* 0x000000ff00077202 */ /* 0x002fe20000000f00 */
[----:B------:R-:W-:Y:S02]  /*3940*/  @P4 FMUL.FTZ R7, R24, R8 ;  /* 0x0000000818074220 */ /* 0x000fe40000410000 */
[----:B------:R-:W-:Y:S02]  /*3950*/  FADD.FTZ R126, R5, R126 ;  /* 0x0000007e057e7221 */ /* 0x000fe40000010000 */
[----:B------:R-:W-:Y:S02]  /*3960*/  FADD.FTZ R129, R4, R129 ;  /* 0x0000008104817221 */ /* 0x000fe40000010000 */
[----:B------:R-:W-:-:S02]  /*3970*/  FADD.FTZ R130, R7, R130 ;  /* 0x0000008207827221 */ /* 0x000fc40000010000 */
[----:B------:R-:W-:Y:S02]  /*3980*/  FADD.FTZ R127, R10, R127 ;  /* 0x0000007f0a7f7221 */ /* 0x000fe40000010000 */
[----:B------:R-:W-:Y:S01]  /*3990*/  FADD.FTZ R128, R21, R128 ;  /* 0x0000008015807221 */ /* 0x000fe20000010000 */
[----:B------:R-:W-:Y:S05]  /*39a0*/  @!P0 BRA `(.L_x_1960) ;  /* 0x0000007000008947 */ /* 0x000fea0003800000 */
[----:B0-23--:R-:W-:Y:S02]  /*39b0*/  LOP3.LUT R4, R154, 0xffff, RZ, 0xc0, !PT ;  /* 0x0000ffff9a047812 */ /* 0x00dfe400078ec0ff */
[----:B------:R-:W-:-:S03]  /*39c0*/  PRMT R7, R155, 0x5410, R156 ;  /* 0x000054109b077816 */ /* 0x000fc6000000009c */
[----:B------:R-:W-:-:S05]  /*39d0*/  IMAD.WIDE.U32 R4, R4, 0x10000, RZ ;  /* 0x0001000004047825 */ /* 0x000fca00078e00ff */
[----:B------:R-:W-:Y:S02]  /*39e0*/  LOP3.LUT R7, R7, R5, RZ, 0xfc, !PT ;  /* 0x0000000507077212 */ /* 0x000fe400078efcff */
[----:B------:R-:W-:Y:S01]  /*39f0*/  LOP3.LUT R6, R4, 0xffff, R157, 0xf8, !PT ;  /* 0x0000ffff04067812 */ /* 0x000fe200078ef89d */
[----:B------:R-:W-:-:S05]  /*3a00*/  IMAD.WIDE.U32 R4, R0, R35, c[0x0][0x258] ;  /* 0x0000960000047625 */ /* 0x000fca00078e0023 */
[----:B------:R0:W-:Y:S02]  /*3a10*/  STG.E.64 [R4.64], R6 ;  /* 0x0000000604007986 */ /* 0x0001e4000c101b04 */
.L_x_1960:
[----:B0-23--:R-:W-:Y:S01]  /*3a20*/  IMAD.WIDE.U32 R4, R25, 0x10000, RZ ;  /* 0x0001000019047825 */ /* 0x00dfe200078e00ff */
        /* <DEDUP_REMOVED lines=11> */
.L_x_1961:
        /* <DEDUP_REMOVED lines=60> */
.L_x_1957:
        /* <DEDUP_REMOVED lines=25> */
.L_x_1958:
[----:B------:R-:W-:Y:S01]  /*4030*/  HFMA2.MMA R8, -RZ, RZ, 0, 9.5367431640625e-07 ;  /* 0x00000010ff087435 */ /* 0x000fe200000001ff */
[----:B------:R-:W-:-:S02]  /*4040*/  MOV R7, R9 ;  /* 0x0000000900077202 */ /* 0x000fc40000000f00 */
[----:B------:R-:W-:Y:S02]  /*4050*/  MOV R10, 0x1f ;  /* 0x0000001f000a7802 */ /* 0x000fe40000000f00 */
[----:B------:R-:W-:Y:S02]  /*4060*/  MOV R21, 0xffffffff ;  /* 0xffffffff00157802 */ /* 0x000fe40000000f00 */
[----:B------:R-:W-:Y:S02]  /*4070*/  MOV R4, 0x4090 ;  /* 0x0000409000047802 */ /* 0x000fe40000000f00 */
[----:B-----5:R-:W-:Y:S05]  /*4080*/  CALL.REL.NOINC `($__internal_35_$__cuda_sm70_shflsync_down_p) ;  /* 0x0000046000007944 */ /* 0x020fea0003c00000 */
[----:B-1----:R-:W-:Y:S01]  /*4090*/  MOV R6, R7 ;  /* 0x0000000700067202 */ /* 0x002fe20000000f00 */
[----:B0-----:R-:W-:Y:S05]  /*40a0*/  BRA `(.L_x_1963) ;  /* 0xffffda0000007947 */ /* 0x001fea000383ffff */
.L_x_1959:
[----:B------:R-:W-:Y:S01]  /*40b0*/  HFMA2.MMA R8, -RZ, RZ, 0, 9.5367431640625e-07 ;  /* 0x00000010ff087435 */ /* 0x000fe200000001ff */
[----:B------:R-:W-:Y:S02]  /*40c0*/  MOV R7, R11 ;  /* 0x0000000b00077202 */ /* 0x000fe40000000f00 */
[----:B------:R-:W-:Y:S02]  /*40d0*/  MOV R10, 0x1f ;  /* 0x0000001f000a7802 */ /* 0x000fe40000000f00 */
[----:B------:R-:W-:-:S02]  /*40e0*/  MOV R21, 0xffffffff ;  /* 0xffffffff00157802 */ /* 0x000fc40000000f00 */
[----:B------:R-:W-:Y:S02]  /*40f0*/  MOV R4, 0x4110 ;  /* 0x0000411000047802 */ /* 0x000fe40000000f00 */
[----:B01---5:R-:W-:Y:S05]  /*4100*/  CALL.REL.NOINC `($__internal_35_$__cuda_sm70_shflsync_down_p) ;  /* 0x000003e000007944 */ /* 0x023fea0003c00000 */
[----:B------:R-:W-:Y:S01]  /*4110*/  FADD.FTZ R9, R9, R6 ;  /* 0x0000000609097221 */ /* 0x000fe20000010000 */
[----:B0-----:R-:W-:Y:S01]  /*4120*/  HFMA2.MMA R8, -RZ, RZ, 0, 4.76837158203125e-07 ;  /* 0x00000008ff087435 */ /* 0x001fe200000001ff */
[----:B-1----:R-:W-:Y:S01]  /*4130*/  FADD.FTZ R20, R11, R7 ;  /* 0x000000070b147221 */ /* 0x002fe20000010000 */
[----:B------:R-:W-:Y:S02]  /*4140*/  MOV R10, 0x1f ;  /* 0x0000001f000a7802 */ /* 0x000fe40000000f00 */
[----:B------:R-:W-:Y:S02]  /*4150*/  MOV R21, 0xffffffff ;  /* 0xffffffff00157802 */ /* 0x000fe40000000f00 */
[----:B------:R-:W-:Y:S02]  /*4160*/  MOV R7, R9 ;  /* 0x0000000900077202 */ /* 0x000fe40000000f00 */
[----:B------:R-:W-:Y:S02]  /*4170*/  MOV R4, 0x4190 ;  /* 0x0000419000047802 */ /* 0x000fe40000000f00 */
[----:B------:R-:W-:Y:S05]  /*4180*/  CALL.REL.NOINC `($__internal_35_$__cuda_sm70_shflsync_down_p) ;  /* 0x0000036000007944 */ /* 0x000fea0003c00000 */
[----:B0-----:R-:W-:Y:S01]  /*4190*/  HFMA2.MMA R8, -RZ, RZ, 0, 4.76837158203125e-07 ;  /* 0x00000008ff087435 */ /* 0x001fe200000001ff */
[----:B-1----:R-:W-:-:S02]  /*41a0*/  MOV R6, R7 ;  /* 0x0000000700067202 */ /* 0x002fc40000000f00 */
[----:B------:R-:W-:Y:S02]  /*41b0*/  MOV R7, R20 ;  /* 0x0000001400077202 */ /* 0x000fe40000000f00 */
[----:B------:R-:W-:Y:S02]  /*41c0*/  MOV R10, 0x1f ;  /* 0x0000001f000a7802 */ /* 0x000fe40000000f00 */
[----:B------:R-:W-:Y:S02]  /*41d0*/  MOV R21, 0xffffffff ;  /* 0xffffffff00157802 */ /* 0x000fe40000000f00 */
[----:B------:R-:W-:Y:S02]  /*41e0*/  MOV R4, 0x4200 ;  /* 0x0000420000047802 */ /* 0x000fe40000000f00 */
[----:B------:R-:W-:Y:S05]  /*41f0*/  CALL.REL.NOINC `($__internal_35_$__cuda_sm70_shflsync_down_p) ;  /* 0x000002f000007944 */ /* 0x000fea0003c00000 */
[----:B------:R-:W-:Y:S01]  /*4200*/  FADD.FTZ R9, R6, R9 ;  /* 0x0000000906097221 */ /* 0x000fe20000010000 */
[----:B0-----:R-:W-:Y:S01]  /*4210*/  HFMA2.MMA R8, -RZ, RZ, 0, 2.384185791015625e-07 ;  /* 0x00000004ff087435 */ /* 0x001fe200000001ff */
[----:B-1----:R-:W-:Y:S01]  /*4220*/  FADD.FTZ R20, R20, R7 ;  /* 0x0000000714147221 */ /* 0x002fe20000010000 */
[----:B------:R-:W-:Y:S02]  /*4230*/  MOV R10, 0x1f ;  /* 0x0000001f000a7802 */ /* 0x000fe40000000f00 */
[----:B------:R-:W-:-:S02]  /*4240*/  MOV R21, 0xffffffff ;  /* 0xffffffff00157802 */ /* 0x000fc40000000f00 */
[----:B------:R-:W-:Y:S02]  /*4250*/  MOV R7, R9 ;  /* 0x0000000900077202 */ /* 0x000fe40000000f00 */
[----:B------:R-:W-:Y:S02]  /*4260*/  MOV R4, 0x4280 ;  /* 0x0000428000047802 */ /* 0x000fe40000000f00 */
[----:B------:R-:W-:Y:S05]  /*4270*/  CALL.REL.NOINC `($__internal_35_$__cuda_sm70_shflsync_down_p) ;  /* 0x0000027000007944 */ /* 0x000fea0003c00000 */
[----:B0-----:R-:W-:Y:S01]  /*4280*/  HFMA2.MMA R8, -RZ, RZ, 0, 2.384185791015625e-07 ;  /* 0x00000004ff087435 */ /* 0x001fe200000001ff */
[----:B-1----:R-:W-:Y:S02]  /*4290*/  MOV R6, R7 ;  /* 0x0000000700067202 */ /* 0x002fe40000000f00 */
[----:B------:R-:W-:Y:S02]  /*42a0*/  MOV R7, R20 ;  /* 0x0000001400077202 */ /* 0x000fe40000000f00 */
[----:B------:R-:W-:Y:S02]  /*42b0*/  MOV R10, 0x1f ;  /* 0x0000001f000a7802 */ /* 0x000fe40000000f00 */
[----:B------:R-:W-:Y:S02]  /*42c0*/  MOV R21, 0xffffffff ;  /* 0xffffffff00157802 */ /* 0x000fe40000000f00 */
[----:B------:R-:W-:-:S02]  /*42d0*/  MOV R4, 0x42f0 ;  /* 0x000042f000047802 */ /* 0x000fc40000000f00 */
[----:B------:R-:W-:Y:S05]  /*42e0*/  CALL.REL.NOINC `($__internal_35_$__cuda_sm70_shflsync_down_p) ;  /* 0x0000020000007944 */ /* 0x000fea0003c00000 */
[----:B------:R-:W-:Y:S01]  /*42f0*/  FADD.FTZ R9, R6, R9 ;  /* 0x0000000906097221 */ /* 0x000fe20000010000 */
[----:B0-----:R-:W-:Y:S01]  /*4300*/  HFMA2.MMA R8, -RZ, RZ, 0, 1.1920928955078125e-07 ;  /* 0x00000002ff087435 */ /* 0x001fe200000001ff */
[----:B-1----:R-:W-:Y:S01]  /*4310*/  FADD.FTZ R20, R20, R7 ;  /* 0x0000000714147221 */ /* 0x002fe20000010000 */
[----:B------:R-:W-:-:S02]  /*4320*/  MOV R10, 0x1f ;  /* 0x0000001f000a7802 */ /* 0x000fc40000000f00 */
[----:B------:R-:W-:Y:S02]  /*4330*/  MOV R21, 0xffffffff ;  /* 0xffffffff00157802 */ /* 0x000fe40000000f00 */
[----:B------:R-:W-:Y:S02]  /*4340*/  MOV R7, R9 ;  /* 0x0000000900077202 */ /* 0x000fe40000000f00 */
[----:B------:R-:W-:Y:S02]  /*4350*/  MOV R4, 0x4370 ;  /* 0x0000437000047802 */ /* 0x000fe40000000f00 */
[----:B------:R-:W-:Y:S05]  /*4360*/  CALL.REL.NOINC `($__internal_35_$__cuda_sm70_shflsync_down_p) ;  /* 0x0000018000007944 */ /* 0x000fea0003c00000 */
[----:B0-----:R-:W-:Y:S01]  /*4370*/  HFMA2.MMA R8, -RZ, RZ, 0, 1.1920928955078125e-07 ;  /* 0x00000002ff087435 */ /* 0x001fe200000001ff */
[----:B-1----:R-:W-:Y:S02]  /*4380*/  MOV R6, R7 ;  /* 0x0000000700067202 */ /* 0x002fe40000000f00 */
[----:B------:R-:W-:Y:S02]  /*4390*/  MOV R7, R20 ;  /* 0x0000001400077202 */ /* 0x000fe40000000f00 */
[----:B------:R-:W-:Y:S02]  /*43a0*/  MOV R10, 0x1f ;  /* 0x0000001f000a7802 */ /* 0x000fe40000000f00 */
[----:B------:R-:W-:-:S02]  /*43b0*/  MOV R21, 0xffffffff ;  /* 0xffffffff00157802 */ /* 0x000fc40000000f00 */
[----:B------:R-:W-:Y:S02]  /*43c0*/  MOV R4, 0x43e0 ;  /* 0x000043e000047802 */ /* 0x000fe40000000f00 */
[----:B------:R-:W-:Y:S05]  /*43d0*/  CALL.REL.NOINC `($__internal_35_$__cuda_sm70_shflsync_down_p) ;  /* 0x0000011000007944 */ /* 0x000fea0003c00000 */
[----:B------:R-:W-:Y:S01]  /*43e0*/  FADD.FTZ R9, R6, R9 ;  /* 0x0000000906097221 */ /* 0x000fe20000010000 */
[----:B0-----:R-:W-:Y:S01]  /*43f0*/  HFMA2.MMA R8, -RZ, RZ, 0, 5.9604644775390625e-08 ;  /* 0x00000001ff087435 */ /* 0x001fe200000001ff */
[----:B-1----:R-:W-:Y:S01]  /*4400*/  FADD.FTZ R11, R20, R7 ;  /* 0x00000007140b7221 */ /* 0x002fe20000010000 */
[----:B------:R-:W-:Y:S02]  /*4410*/  MOV R10, 0x1f ;  /* 0x0000001f000a7802 */ /* 0x000fe40000000f00 */
[----:B------:R-:W-:Y:S02]  /*4420*/  MOV R21, 0xffffffff ;  /* 0xffffffff00157802 */ /* 0x000fe40000000f00 */
[----:B------:R-:W-:Y:S02]  /*4430*/  MOV R7, R9 ;  /* 0x0000000900077202 */ /* 0x000fe40000000f00 */
[----:B------:R-:W-:Y:S02]  /*4440*/  MOV R4, 0x4460 ;  /* 0x0000446000047802 */ /* 0x000fe40000000f00 */
[----:B------:R-:W-:Y:S05]  /*4450*/  CALL.REL.NOINC `($__internal_35_$__cuda_sm70_shflsync_down_p) ;  /* 0x0000009000007944 */ /* 0x000fea0003c00000 */
[----:B0-----:R-:W-:Y:S01]  /*4460*/  HFMA2.MMA R8, -RZ, RZ, 0, 5.9604644775390625e-08 ;  /* 0x00000001ff087435 */ /* 0x001fe200000001ff */
[----:B-1----:R-:W-:-:S02]  /*4470*/  MOV R22, R7 ;  /* 0x0000000700167202 */ /* 0x002fc40000000f00 */
[----:B------:R-:W-:Y:S02]  /*4480*/  MOV R7, R11 ;  /* 0x0000000b00077202 */ /* 0x000fe40000000f00 */
[----:B------:R-:W-:Y:S02]  /*4490*/  MOV R10, 0x1f ;  /* 0x0000001f000a7802 */ /* 0x000fe40000000f00 */
[----:B------:R-:W-:Y:S02]  /*44a0*/  MOV R21, 0xffffffff ;  /* 0xffffffff00157802 */ /* 0x000fe40000000f00 */
[----:B------:R-:W-:Y:S02]  /*44b0*/  MOV R4, 0x44d0 ;  /* 0x000044d000047802 */ /* 0x000fe40000000f00 */
[----:B------:R-:W-:Y:S05]  /*44c0*/  CALL.REL.NOINC `($__internal_35_$__cuda_sm70_shflsync_down_p) ;  /* 0x0000002000007944 */ /* 0x000fea0003c00000 */
[----:B-1----:R-:W-:Y:S01]  /*44d0*/  MOV R4, R7 ;  /* 0x0000000700047202 */ /* 0x002fe20000000f00 */
[----:B0-----:R-:W-:Y:S05]  /*44e0*/  BRA `(.L_x_1964) ;  /* 0xffffd6e000007947 */ /* 0x001fea000383ffff */
        .weak           $__internal_35_$__cuda_sm70_shflsync_down_p
        .type           $__internal_35_$__cuda_sm70_shflsync_down_p,@function
        .size           $__internal_35_$__cuda_sm70_shflsync_down_p,(.L_x_9779 - $__internal_35_$__cuda_sm70_shflsync_down_p)
$__internal_35_$__cuda_sm70_shflsync_down_p:
[----:B------:R-:W-:Y:S01]  /*44f0*/  HFMA2.MMA R5, -RZ, RZ, 0, 0 ;  /* 0x00000000ff057435 */ /* 0x000fe200000001ff */
[----:B------:R-:W-:Y:S04]  /*4500*/  WARPSYNC R21 ;  /* 0x0000001500007348 */ /* 0x000fe80003800000 */
[----:B------:R0:W1:Y:S01]  /*4510*/  SHFL.DOWN PT, R7, R7, R8, R10 ;  /* 0x0800000807077389 */ /* 0x00006200000e000a */
[----:B------:R-:W-:Y:S05]  /*4520*/  RET.REL.NODEC R4 `(_ZN10layer_norm13ln_bwd_kernelINS_13Kernel_traitsI6__halfS2_S2_S2_fjLj2560ELj1ELj1ELj4ELj8ENS_18Kernel_traits_baseILj2560ES2_S2_S2_S2_fjLj128EEEEELb1ELb1ELb0ELb1EEEvNS_9BwdParamsE) ;  /* 0xffffbad004007950 */ /* 0x000fea0003c3ffff */
.L_x_1965:
        /* <DEDUP_REMOVED lines=13> */
.L_x_9779:


//--------------------- .text._ZN10layer_norm22ln_bwd_finalize_kernelINS_22Kernel_traits_finalizeILj2560E6__halfS2_S2_S2_fjLb1ELj1024ELj4ENS_18Kernel_traits_baseILj2560ES2_S2_S2_S2_fjLj1024EEEEELb1ELb0EEEvNS_9BwdParamsE --------------------------
	.section	.text._ZN10layer_norm22ln_bwd_finalize_kernelINS_22Kernel_traits_finalizeILj2560E6__halfS2_S2_S2_fjLb1ELj1024ELj4ENS_18Kernel_traits_baseILj2560ES2_S2_S2_S2_fjLj1024EEEEELb1ELb0EEEvNS_9BwdParamsE,"ax",@progbits
	.sectioninfo	@"SHI_REGISTERS=32"
	.align	128
        .global         _ZN10layer_norm22ln_bwd_finalize_kernelINS_22Kernel_traits_finalizeILj2560E6__halfS2_S2_S2_fjLb1ELj1024ELj4ENS_18Kernel_traits_baseILj2560ES2_S2_S2_S2_fjLj1024EEEEELb1ELb0EEEvNS_9BwdParamsE
        .type           _ZN10layer_norm22ln_bwd_finalize_kernelINS_22Kernel_traits_finalizeILj2560E6__halfS2_S2_S2_fjLb1ELj1024ELj4ENS_18Kernel_traits_baseILj2560ES2_S2_S2_S2_fjLj1024EEEEELb1ELb0EEEvNS_9BwdParamsE,@function
        .size           _ZN10layer_norm22ln_bwd_finalize_kernelINS_22Kernel_traits_finalizeILj2560E6__halfS2_S2_S2_fjLb1ELj1024ELj4ENS_18Kernel_traits_baseILj2560ES2_S2_S2_S2_fjLj1024EEEEELb1ELb0EEEvNS_9BwdParamsE,(.L_x_9780 - _ZN10layer_norm22ln_bwd_finalize_kernelINS_22Kernel_traits_finalizeILj2560E6__halfS2_S2_S2_fjLb1ELj1024ELj4ENS_18Kernel_traits_baseILj2560ES2_S2_S2_S2_fjLj1024EEEEELb1ELb0EEEvNS_9BwdParamsE)
        .other          _ZN10layer_norm22ln_bwd_finalize_kernelINS_22Kernel_traits_finalizeILj2560E6__halfS2_S2_S2_fjLb1ELj1024ELj4ENS_18Kernel_traits_baseILj2560ES2_S2_S2_S2_fjLj1024EEEEELb1ELb0EEEvNS_9BwdParamsE,@"STO_CUDA_ENTRY STV_DEFAULT"
_ZN10layer_norm22ln_bwd_finalize_kernelINS_22Kernel_traits_finalizeILj2560E6__halfS2_S2_S2_fjLb1ELj1024ELj4ENS_18Kernel_traits_baseILj2560ES2_S2_S2_S2_fjLj1024EEEEELb1ELb0EEEvNS_9BwdParamsE:
.text._ZN10layer_norm22ln_bwd_finalize_kernelINS_22Kernel_traits_finalizeILj2560E6__halfS2_S2_S2_fjLb1ELj1024ELj4ENS_18Kernel_traits_baseILj2560ES2_S2_S2_S2_fjLj1024EEEEELb1ELb0EEEvNS_9BwdParamsE:
        /* <DEDUP_REMOVED lines=19> */
.L_x_1979:
        /* <DEDUP_REMOVED lines=33> */
.L_x_1970:
        /* <DEDUP_REMOVED lines=47> */
.L_x_1969:
[----:B------:R-:W-:Y:S05]  /*0630*/  BSYNC B1 ;  /* 0x0000000000017941 */ /* 0x000fea0003800000 */
.L_x_1968:
        /* <DEDUP_REMOVED lines=29> */
.L_x_1972:
[----:B------:R-:W-:Y:S05]  /*0810*/  BSYNC B1 ;  /* 0x0000000000017941 */ /* 0x000fea0003800000 */
.L_x_1971:
        /* <DEDUP_REMOVED lines=14> */
.L_x_1973:
[----:B------:R-:W-:Y:S05]  /*0900*/  BSYNC B1 ;  /* 0x0000000000017941 */ /* 0x000fea0003800000 */
.L_x_1967:
[----:B------:R-:W-:Y:S05]  /*0910*/  BSYNC B0 ;  /* 0x0000000000007941 */ /* 0x000fea0003800000 */
.L_x_1966:
        /* <DEDUP_REMOVED lines=12> */
.L_x_1980:
        /* <DEDUP_REMOVED lines=27> */
.L_x_1981:
        /* <DEDUP_REMOVED lines=9> */
.L_x_1974:
        /* <DEDUP_REMOVED lines=12> */
[----:B0-----:R-:W-:Y:S01]  /*0ce0*/  F2FP.PACK_AB R15, R9, R8 ;  /* 0x00000008090f723e */ /* 0x001fe200000000ff */
[----:B------:R-:W-:Y:S01]  /*0cf0*/  IMAD.WIDE.U32 R8, R5, R16, c[0x0][0x268] ;  /* 0x00009a0005087625 */ /* 0x000fe200078e0010 */
[----:B-1----:R-:W-:-:S03]  /*0d00*/  F2FP.PACK_AB R17, R11, R10 ;  /* 0x0000000a0b11723e */ /* 0x002fc600000000ff */
[----:B------:R-:W-:Y:S01]  /*0d10*/  IMAD.WIDE.U32 R10, R5, R16, c[0x0][0x260] ;  /* 0x00009800050a7625 */ /* 0x000fe200078e0010 */
[----:B------:R0:W-:Y:S01]  /*0d20*/  STG.E [R8.64], R15 ;  /* 0x0000000f08007986 */ /* 0x0001e2000c101904 */
[----:B--2---:R-:W-:Y:S02]  /*0d30*/  F2FP.PACK_AB R19, R13, R12 ;  /* 0x0000000c0d13723e */ /* 0x004fe400000000ff */
[----:B------:R-:W-:Y:S01]  /*0d40*/  IMAD.WIDE.U32 R12, R5, R16, c[0x0][0x280] ;  /* 0x0000a000050c7625 */ /* 0x000fe200078e0010 */
[----:B------:R0:W-:Y:S04]  /*0d50*/  STG.E [R10.64], R17 ;  /* 0x000000110a007986 */ /* 0x0001e8000c101904 */
[----:B------:R0:W-:Y:S02]  /*0d60*/  STG.E [R12.64], R19 ;  /* 0x000000130c007986 */ /* 0x0001e4000c101904 */
.L_x_1978:
[----:B------:R-:W-:Y:S05]  /*0d70*/  BSYNC B0 ;  /* 0x0000000000007941 */ /* 0x000fea0003800000 */
.L_x_1977:
[C---:B------:R-:W-:Y:S02]  /*0d80*/  ISETP.GT.U32.AND P1, PT, R4.reuse, -0xa01, PT ;  /* 0xfffff5ff0400780c */ /* 0x040fe40003f24070 */
[----:B------:R-:W-:-:S02]  /*0d90*/  IADD3 R4, R4, 0xa00, RZ ;  /* 0x00000a0004047810 */ /* 0x000fc40007ffe0ff */
[----:B------:R-:W-:-:S09]  /*0da0*/  IADD3 R5, R5, 0x500, RZ ;  /* 0x0000050005057810 */ /* 0x000fd20007ffe0ff */
[----:B01----:R-:W-:Y:S05]  /*0db0*/  @P1 BRA `(.L_x_1979) ;  /* 0xfffff37000001947 */ /* 0x003fea000383ffff */
[----:B------:R-:W-:Y:S05]  /*0dc0*/  EXIT ;  /* 0x000000000000794d */ /* 0x000fea0003800000 */
.L_x_1975:
[----:B------:R-:W-:Y:S01]  /*0dd0*/  HFMA2.MMA R17, -RZ, RZ, 0, 5.9604644775390625e-08 ;  /* 0x00000001ff117435 */ /* 0x000fe200000001ff */
[----:B---3--:R-:W-:Y:S01]  /*0de0*/  MOV R18, R10 ;  /* 0x0000000a00127202 */ /* 0x008fe20000000f00 */
[----:B------:R-:W-:Y:S01]  /*0df0*/  IMAD.MOV.U32 R14, RZ, RZ, 0x1f ;  /* 0x0000001fff0e7424 */ /* 0x000fe200078e00ff */
[----:B------:R-:W-:Y:S02]  /*0e00*/  MOV R19, 0xffffffff ;  /* 0xffffffff00137802 */ /* 0x000fe40000000f00 */
[----:B------:R-:W-:Y:S02]  /*0e10*/  MOV R8, 0xe30 ;  /* 0x00000e3000087802 */ /* 0x000fe40000000f00 */
[----:B012---:R-:W-:Y:S05]  /*0e20*/  CALL.REL.NOINC `($__internal_36_$__cuda_sm70_shflsync_bfly_p) ;  /* 0x0000059000007944 */ /* 0x007fea0003c00000 */
[----:B01----:R-:W-:Y:S05]  /*0e30*/  BRA `(.L_x_1980) ;  /* 0xfffffba000007947 */ /* 0x003fea000383ffff */
.L_x_1976:
[----:B------:R-:W-:Y:S01]  /*0e40*/  HFMA2.MMA R17, -RZ, RZ, 0, 1.1920928955078125e-07 ;  /* 0x00000002ff117435 */ /* 0x000fe200000001ff */
[----:B------:R-:W-:Y:S01]  /*0e50*/  IMAD.MOV.U32 R14, RZ, RZ, 0x1f ;  /* 0x0000001fff0e7424 */ /* 0x000fe200078e00ff */
[----:B------:R-:W-:Y:S02]  /*0e60*/  MOV R19, 0xffffffff ;  /* 0xffffffff00137802 */ /* 0x000fe40000000f00 */
[----:B------:R-:W-:Y:S02]  /*0e70*/  MOV R8, 0xe90 ;  /* 0x00000e9000087802 */ /* 0x000fe40000000f00 */
[----:B0123--:R-:W-:Y:S05]  /*0e80*/  CALL.REL.NOINC `($__internal_36_$__cuda_sm70_shflsync_bfly_p) ;  /* 0x0000053000007944 */ /* 0x00ffea0003c00000 */
[----:B0-----:R-:W-:Y:S01]  /*0e90*/  HFMA2.MMA R17, -RZ, RZ, 0, 2.384185791015625e-07 ;  /* 0x00000004ff117435 */ /* 0x001fe200000001ff */
[----:B-1----:R-:W-:Y:S01]  /*0ea0*/  FADD.FTZ R18, R18, R14 ;  /* 0x0000000e12127221 */ /* 0x002fe20000010000 */
[----:B------:R-:W-:Y:S01]  /*0eb0*/  MOV R19, 0xffffffff ;  /* 0xffffffff00137802 */ /* 0x000fe20000000f00 */
[----:B------:R-:W-:Y:S01]  /*0ec0*/  IMAD.MOV.U32 R14, RZ, RZ, 0x1f ;  /* 0x0000001fff0e7424 */ /* 0x000fe200078e00ff */
[----:B------:R-:W-:-:S02]  /*0ed0*/  MOV R8, 0xef0 ;  /* 0x00000ef000087802 */ /* 0x000fc40000000f00 */
[----:B------:R-:W-:Y:S05]  /*0ee0*/  CALL.REL.NOINC `($__internal_36_$__cuda_sm70_shflsync_bfly_p) ;  /* 0x000004d000007944 */ /* 0x000fea0003c00000 */
[----:B0-----:R-:W-:Y:S01]  /*0ef0*/  HFMA2.MMA R17, -RZ, RZ, 0, 4.76837158203125e-07 ;  /* 0x00000008ff117435 */ /* 0x001fe200000001ff */
[----:B-1----:R-:W-:Y:S01]  /*0f00*/  FADD.FTZ R18, R18, R14 ;  /* 0x0000000e12127221 */ /* 0x002fe20000010000 */
[----:B------:R-:W-:Y:S01]  /*0f10*/  MOV R19, 0xffffffff ;  /* 0xffffffff00137802 */ /* 0x000fe20000000f00 */
[----:B------:R-:W-:Y:S01]  /*0f20*/  IMAD.MOV.U32 R14, RZ, RZ, 0x1f ;  /* 0x0000001fff0e7424 */ /* 0x000fe200078e00ff */
[----:B------:R-:W-:-:S02]  /*0f30*/  MOV R8, 0xf50 ;  /* 0x00000f5000087802 */ /* 0x000fc40000000f00 */
[----:B------:R-:W-:Y:S05]  /*0f40*/  CALL.REL.NOINC `($__internal_36_$__cuda_sm70_shflsync_bfly_p) ;  /* 0x0000047000007944 */ /* 0x000fea0003c00000 */
[----:B-1----:R-:W-:Y:S01]  /*0f50*/  FADD.FTZ R10, R18, R14 ;  /* 0x0000000e120a7221 */ /* 0x002fe20000010000 */
[----:B0-----:R-:W-:Y:S01]  /*0f60*/  HFMA2.MMA R17, -RZ, RZ, 0, 9.5367431640625e-07 ;  /* 0x00000010ff117435 */ /* 0x001fe200000001ff */
[----:B------:R-:W-:Y:S01]  /*0f70*/  IMAD.MOV.U32 R14, RZ, RZ, 0x1f ;  /* 0x0000001fff0e7424 */ /* 0x000fe200078e00ff */
[----:B------:R-:W-:-:S02]  /*0f80*/  MOV R19, 0xffffffff ;  /* 0xffffffff00137802 */ /* 0x000fc40000000f00 */
[----:B------:R-:W-:Y:S02]  /*0f90*/  MOV R18, R10 ;  /* 0x0000000a00127202 */ /* 0x000fe40000000f00 */
[----:B------:R-:W-:Y:S02]  /*0fa0*/  MOV R8, 0xfc0 ;  /* 0x00000fc000087802 */ /* 0x000fe40000000f00 */
[----:B------:R-:W-:Y:S05]  /*0fb0*/  CALL.REL.NOINC `($__internal_36_$__cuda_sm70_shflsync_bfly_p) ;  /* 0x0000040000007944 */ /* 0x000fea0003c00000 */
[----:B0-----:R-:W-:Y:S01]  /*0fc0*/  HFMA2.MMA R17, -RZ, RZ, 0, 5.9604644775390625e-08 ;  /* 0x00000001ff117435 */ /* 0x001fe200000001ff */
[----:B-1----:R-:W-:Y:S01]  /*0fd0*/  IMAD.MOV.U32 R13, RZ, RZ, R14 ;  /* 0x000000ffff0d7224 */ /* 0x002fe200078e000e */
[----:B------:R-:W-:Y:S01]  /*0fe0*/  MOV R18, R15 ;  /* 0x0000000f00127202 */ /* 0x000fe20000000f00 */
[----:B------:R-:W-:Y:S01]  /*0ff0*/  IMAD.MOV.U32 R14, RZ, RZ, 0x1f ;  /* 0x0000001fff0e7424 */ /* 0x000fe200078e00ff */
[----:B------:R-:W-:Y:S02]  /*1000*/  MOV R19, 0xffffffff ;  /* 0xffffffff00137802 */ /* 0x000fe40000000f00 */
[----:B------:R-:W-:Y:S02]  /*1010*/  MOV R8, 0x1030 ;  /* 0x0000103000087802 */ /* 0x000fe40000000f00 */
[----:B------:R-:W-:Y:S05]  /*1020*/  CALL.REL.NOINC `($__internal_36_$__cuda_sm70_shflsync_bfly_p) ;  /* 0x0000039000007944 */ /* 0x000fea0003c00000 */
[----:B0-----:R-:W-:Y:S01]  /*1030*/  HFMA2.MMA R17, -RZ, RZ, 0, 1.1920928955078125e-07 ;  /* 0x00000002ff117435 */ /* 0x001fe200000001ff */
[----:B-1----:R-:W-:Y:S01]  /*1040*/  FADD.FTZ R18, R15, R14 ;  /* 0x0000000e0f127221 */ /* 0x002fe20000010000 */
[----:B------:R-:W-:Y:S01]  /*1050*/  MOV R19, 0xffffffff ;  /* 0xffffffff00137802 */ /* 0x000fe20000000f00 */
[----:B------:R-:W-:Y:S01]  /*1060*/  IMAD.MOV.U32 R14, RZ, RZ, 0x1f ;  /* 0x0000001fff0e7424 */ /* 0x000fe200078e00ff */
[----:B------:R-:W-:-:S02]  /*1070*/  MOV R8, 0x1090 ;  /* 0x0000109000087802 */ /* 0x000fc40000000f00 */
[----:B------:R-:W-:Y:S05]  /*1080*/  CALL.REL.NOINC `($__internal_36_$__cuda_sm70_shflsync_bfly_p) ;  /* 0x0000033000007944 */ /* 0x000fea0003c00000 */
        /* <DEDUP_REMOVED lines=35> */
[----:B------:R-:W-:Y:S01]  /*12c0*/  IMAD.MOV.U32 R19, RZ, RZ, -0x1 ;  /* 0xffffffffff137424 */ /* 0x000fe200078e00ff */
[----:B------:R-:W-:-:S02]  /*12d0*/  MOV R8, 0x12f0 ;  /* 0x000012f000087802 */ /* 0x000fc40000000f00 */
[----:B------:R-:W-:Y:S05]  /*12e0*/  CALL.REL.NOINC `($__internal_36_$__cuda_sm70_shflsync_bfly_p) ;  /* 0x000000d000007944 */ /* 0x000fea0003c00000 */
[----:B0-----:R-:W-:Y:S01]  /*12f0*/  HFMA2.MMA R17, -RZ, RZ, 0, 4.76837158203125e-07 ;  /* 0x00000008ff117435 */ /* 0x001fe200000001ff */
[----:B-1----:R-:W-:Y:S01]  /*1300*/  FADD.FTZ R18, R18, R14 ;  /* 0x0000000e12127221 */ /* 0x002fe20000010000 */
[----:B------:R-:W-:-:S02]  /*1310*/  MOV R14, 0x1f ;  /* 0x0000001f000e7802 */ /* 0x000fc40000000f00 */
[----:B------:R-:W-:Y:S02]  /*1320*/  MOV R19, 0xffffffff ;  /* 0xffffffff00137802 */ /* 0x000fe40000000f00 */
[----:B------:R-:W-:Y:S02]  /*1330*/  MOV R8, 0x1350 ;  /* 0x0000135000087802 */ /* 0x000fe40000000f00 */
[----:B------:R-:W-:Y:S05]  /*1340*/  CALL.REL.NOINC `($__internal_36_$__cuda_sm70_shflsync_bfly_p) ;  /* 0x0000007000007944 */ /* 0x000fea0003c00000 */
[----:B01----:R-:W-:Y:S01]  /*1350*/  FADD.FTZ R18, R18, R14 ;  /* 0x0000000e12127221 */ /* 0x003fe20000010000 */
[----:B------:R-:W-:Y:S01]  /*1360*/  HFMA2.MMA R14, -RZ, RZ, 0, 1.847743988037109375e-06 ;  /* 0x0000001fff0e7435 */ /* 0x000fe200000001ff */
[----:B------:R-:W-:Y:S01]  /*1370*/  IMAD.MOV.U32 R17, RZ, RZ, 0x10 ;  /* 0x00000010ff117424 */ /* 0x000fe200078e00ff */
[----:B------:R-:W-:Y:S02]  /*1380*/  MOV R19, 0xffffffff ;  /* 0xffffffff00137802 */ /* 0x000fe40000000f00 */
[----:B------:R-:W-:Y:S02]  /*1390*/  MOV R8, 0x13b0 ;  /* 0x000013b000087802 */ /* 0x000fe40000000f00 */
[----:B------:R-:W-:Y:S05]  /*13a0*/  CALL.REL.NOINC `($__internal_36_$__cuda_sm70_shflsync_bfly_p) ;  /* 0x0000001000007944 */ /* 0x000fea0003c00000 */
[----:B01----:R-:W-:Y:S05]  /*13b0*/  BRA `(.L_x_1981) ;  /* 0xfffff7d000007947 */ /* 0x003fea000383ffff */
        .weak           $__internal_36_$__cuda_sm70_shflsync_bfly_p
        .type           $__internal_36_$__cuda_sm70_shflsync_bfly_p,@function
        .size           $__internal_36_$__cuda_sm70_shflsync_bfly_p,(.L_x_9780 - $__internal_36_$__cuda_sm70_shflsync_bfly_p)
$__internal_36_$__cuda_sm70_shflsync_bfly_p:
[----:B------:R-:W-:Y:S01]  /*13c0*/  HFMA2.MMA R9, -RZ, RZ, 0, 0 ;  /* 0x00000000ff097435 */ /* 0x000fe200000001ff */
[----:B------:R-:W-:Y:S04]  /*13d0*/  WARPSYNC R19 ;  /* 0x0000001300007348 */ /* 0x000fe80003800000 */
[----:B------:R0:W1:Y:S01]  /*13e0*/  SHFL.BFLY PT, R14, R18, R17, R14 ;  /* 0x0c000011120e7389 */ /* 0x00006200000e000e */
[----:B------:R-:W-:Y:S05]  /*13f0*/  RET.REL.NODEC R8 `(_ZN10layer_norm22ln_bwd_finalize_kernelINS_22Kernel_traits_finalizeILj2560E6__halfS2_S2_S2_fjLb1ELj1024ELj4ENS_18Kernel_traits_baseILj2560ES2_S2_S2_S2_fjLj1024EEEEELb1ELb0EEEvNS_9BwdParamsE) ;  /* 0xffffec0008007950 */ /* 0x000fea0003c3ffff */
.L_x_1982:
        /* <DEDUP_REMOVED lines=16> */
.L_x_9780:


//--------------------- .text._ZN10layer_norm13ln_bwd_kernelINS_13Kernel_traitsI6__halfS2_S2_S2_fjLj2560ELj1ELj1ELj4ELj8ENS_18Kernel_traits_baseILj2560ES2_S2_S2_S2_fjLj128EEEEELb1ELb1ELb1ELb0EEEvNS_9BwdParamsE --------------------------
	.section	.text._ZN10layer_norm13ln_bwd_kernelINS_13Kernel_traitsI6__halfS2_S2_S2_fjLj2560ELj1ELj1ELj4ELj8ENS_18Kernel_traits_baseILj2560ES2_S2_S2_S2_fjLj128EEEEELb1ELb1ELb1ELb0EEEvNS_9BwdParamsE,"ax",@progbits
	.sectioninfo	@"SHI_REGISTERS=196"
	.align	128
        .global         _ZN10layer_norm13ln_bwd_kernelINS_13Kernel_traitsI6__halfS2_S2_S2_fjLj2560ELj1ELj1ELj4ELj8ENS_18Kernel_traits_baseILj2560ES2_S2_S2_S2_fjLj128EEEEELb1ELb1ELb1ELb0EEEvNS_9BwdParamsE
        .type           _ZN10layer_norm13ln_bwd_kernelINS_13Kernel_traitsI6__halfS2_S2_S2_fjLj2560ELj1ELj1ELj4ELj8ENS_18Kernel_traits_baseILj2560ES2_S2_S2_S2_fjLj128EEEEELb1ELb1ELb1ELb0EEEvNS_9BwdParamsE,@function
        .size           _ZN10layer_norm13ln_bwd_kernelINS_13Kernel_traitsI6__halfS2_S2_S2_fjLj2560ELj1ELj1ELj4ELj8ENS_18Kernel_traits_baseILj2560ES2_S2_S2_S2_fjLj128EEEEELb1ELb1ELb1ELb0EEEvNS_9BwdParamsE,(.L_x_9781 - _ZN10layer_norm13ln_bwd_kernelINS_13Kernel_traitsI6__halfS2_S2_S2_fjLj2560ELj1ELj1ELj4ELj8ENS_18Kernel_traits_baseILj2560ES2_S2_S2_S2_fjLj128EEEEELb1ELb1ELb1ELb0EEEvNS_9BwdParamsE)
        .other          _ZN10layer_norm13ln_bwd_kernelINS_13Kernel_traitsI6__halfS2_S2_S2_fjLj2560ELj1ELj1ELj4ELj8ENS_18Kernel_traits_baseILj2560ES2_S2_S2_S2_fjLj128EEEEELb1ELb1ELb1ELb0EEEvNS_9BwdParamsE,@"STO_CUDA_ENTRY STV_DEFAULT"
_ZN10layer_norm13ln_bwd_kernelINS_13Kernel_traitsI6__halfS2_S2_S2_fjLj2560ELj1ELj1ELj4ELj8ENS_18Kernel_traits_baseILj2560ES2_S2_S2_S2_fjLj128EEEEELb1ELb1ELb1ELb0EEEvNS_9BwdParamsE:
.text._ZN10layer_norm13ln_bwd_kernelINS_13Kernel_traitsI6__halfS2_S2_S2_fjLj2560ELj1ELj1ELj4ELj8ENS_18Kernel_traits_baseILj2560ES2_S2_S2_S2_fjLj128EEEEELb1ELb1ELb1ELb0EEEvNS_9BwdParamsE:
        /* <DEDUP_REMOVED lines=99> */
[--C-:B------:R-:W-:Y:S01]  /*0630*/  SHF.R.U64 R44, R12, 0x10, R13.reuse ;  /* 0x000000100c2c7819 */ /* 0x100fe2000000120d */
[----:B------:R-:W-:Y:S01]  /*0640*/  IMAD.MOV.U32 R9, RZ, RZ, 0x1 ;  /* 0x00000001ff097424 */ /* 0x000fe200078e00ff */
[----:B------:R-:W-:Y:S01]  /*0650*/  MOV R43, R13 ;  /* 0x0000000d002b7202 */ /* 0x000fe20000000f00 */
[----:B------:R-:W-:Y:S01]  /*0660*/  HADD2.F32 R117, -RZ, R117.H0_H0 ;  /* 0x20000075ff757230 */ /* 0x000fe20000004100 */
[----:B------:R-:W-:Y:S01]  /*0670*/  SHF.R.U32.HI R42, RZ, 0x10, R13 ;  /* 0x00000010ff2a7819 */ /* 0x000fe2000001160d */
[----:B------:R-:W-:Y:S01]  /*0680*/  IMAD.MOV.U32 R13, RZ, RZ, R30 ;  /* 0x000000ffff0d7224 */ /* 0x000fe200078e001e */
[--C-:B------:R-:W-:Y:S01]  /*0690*/  SHF.R.U64 R40, R16, 0x10, R17.reuse ;  /* 0x0000001010287819 */ /* 0x100fe20000001211 */
[----:B------:R-:W-:Y:S01]  /*06a0*/  HADD2.F32 R116, -RZ, R116.H0_H0 ;  /* 0x20000074ff747230 */ /* 0x000fe20000004100 */
        /* <DEDUP_REMOVED lines=56> */
.L_x_2138:
        /* <DEDUP_REMOVED lines=13> */
[----:B------:R-:W-:-:S02]  /*0b00*/  LEA.HI R7, R184, R7, RZ, 0x2 ;  /* 0x00000007b8077211 */ /* 0x000fc400078f10ff */
[----:B------:R-:W-:Y:S02]  /*0b10*/  MOV R184, 0x8 ;  /* 0x0000000800b87802 */ /* 0x000fe40000000f00 */
[----:B------:R-:W-:-:S05]  /*0b20*/  LEA.HI.SX32 R7, R7, R186, 0x1e ;  /* 0x000000ba07077211 */ /* 0x000fca00078ff2ff */
[----:B-1----:R-:W-:Y:S01]  /*0b30*/  IMAD.WIDE.U32 R108, R7, R184, c[0x0][0x218] ;  /* 0x00008600076c7625 */ /* 0x002fe200078e00b8 */
[----:B--2---:R-:W-:-:S13]  /*0b40*/  ISETP.GT.AND P2, PT, R114, RZ, PT ;  /* 0x000000ff7200720c */ /* 0x004fda0003f44270 */
[----:B------:R-:W-:Y:S05]  /*0b50*/  @P2 BRA `(.L_x_1985) ;  /* 0x0000041000002947 */ /* 0x000fea0003800000 */
[----:B0----5:R-:W-:Y:S01]  /*0b60*/  ISETP.GE.AND P3, PT, R181, 0x1, PT ;  /* 0x00000001b500780c */ /* 0x021fe20003f66270 */
[----:B------:R-:W-:Y:S01]  /*0b70*/  BSSY B1, `(.L_x_1986) ;  /* 0x0000011000017945 */ /* 0x000fe20003800000 */
[----:B------:R-:W-:Y:S01]  /*0b80*/  LOP3.LUT P4, RZ, R6, 0xffffff80, RZ, 0xc0, !PT ;  /* 0xffffff8006ff7812 */ /* 0x000fe2000788c0ff */
[----:B------:R-:W-:Y:S01]  /*0b90*/  IMAD.MOV.U32 R113, RZ, RZ, RZ ;  /* 0x000000ffff717224 */ /* 0x000fe200078e00ff */
[----:B------:R-:W-:-:S09]  /*0ba0*/  MOV R115, R7 ;  /* 0x0000000700737202 */ /* 0x000fd20000000f00 */
        /* <DEDUP_REMOVED lines=13> */
.L_x_1987:
[----:B------:R-:W-:Y:S05]  /*0c80*/  BSYNC B1 ;  /* 0x0000000000017941 */ /* 0x000fea0003800000 */
.L_x_1986:
        /* <DEDUP_REMOVED lines=11> */
.L_x_1989:
[----:B------:R-:W-:Y:S05]  /*0d40*/  BSYNC B1 ;  /* 0x0000000000017941 */ /* 0x000fea0003800000 */
.L_x_1988:
        /* <DEDUP_REMOVED lines=10> */
.L_x_1991:
[----:B------:R-:W-:Y:S05]  /*0df0*/  BSYNC B1 ;  /* 0x0000000000017941 */ /* 0x000fea0003800000 */
.L_x_1990:
        /* <DEDUP_REMOVED lines=10> */
.L_x_1993:
[----:B------:R-:W-:Y:S05]  /*0ea0*/  BSYNC B1 ;  /* 0x0000000000017941 */ /* 0x000fea0003800000 */
.L_x_1992:
        /* <DEDUP_REMOVED lines=12> */
.L_x_1985:
[----:B0----5:R-:W-:Y:S01]  /*0f70*/  ISETP.GE.AND P3, PT, R181, 0x1, PT ;  /* 0x00000001b500780c */ /* 0x021fe20003f66270 */
[----:B------:R-:W-:Y:S01]  /*0f80*/  BSSY B1, `(.L_x_1995) ;  /* 0x0000049000017945 */ /* 0x000fe20003800000 */
[----:B------:R-:W-:Y:S01]  /*0f90*/  IADD3 R110, R114, -0x1, RZ ;  /* 0xffffffff726e7810 */ /* 0x000fe20007ffe0ff */
[----:B------:R-:W-:Y:S01]  /*0fa0*/  IMAD.MOV.U32 R191, RZ, RZ, RZ ;  /* 0x000000ffffbf7224 */ /* 0x000fe200078e00ff */
[----:B------:R-:W-:Y:S01]  /*0fb0*/  LOP3.LUT P4, RZ, R6, 0xffffff80, RZ, 0xc0, !PT ;  /* 0xffffff8006ff7812 */ /* 0x000fe2000788c0ff */
[----:B------:R-:W-:Y:S01]  /*0fc0*/  IMAD.MOV.U32 R189, RZ, RZ, R7 ;  /* 0x000000ffffbd7224 */ /* 0x000fe200078e0007 */
[----:B------:R-:W-:Y:S01]  /*0fd0*/  MOV R185, RZ ;  /* 0x000000ff00b97202 */ /* 0x000fe20000000f00 */
        /* <DEDUP_REMOVED lines=9> */
[----:B------:R-:W-:Y:S01]  /*1070*/  HFMA2.MMA R186, -RZ, RZ, 0, 0 ;  /* 0x00000000ffba7435 */ /* 0x000fe200000001ff */
        /* <DEDUP_REMOVED lines=19> */
[----:B---3--:R-:W-:Y:S01]  /*11b0*/  MOV R110, R112 ;  /* 0x00000070006e7202 */ /* 0x008fe20000000f00 */
[--C-:B------:R-:W-:Y:S01]  /*11c0*/  IMAD.MOV.U32 R111, RZ, RZ, R113.reuse ;  /* 0x000000ffff6f7224 */ /* 0x100fe200078e0071 */
[--C-:B------:R-:W-:Y:S01]  /*11d0*/  SHF.R.U64 R134, R112, 0x10, R113.reuse ;  /* 0x0000001070867819 */ /* 0x100fe20000001271 */
[----:B------:R-:W-:Y:S01]  /*11e0*/  HADD2.F32 R112, -RZ, R133.H0_H0 ;  /* 0x20000085ff707230 */ /* 0x000fe20000004100 */
[----:B------:R-:W-:Y:S01]  /*11f0*/  SHF.R.U32.HI R135, RZ, 0x10, R113 ;  /* 0x00000010ff877819 */ /* 0x000fe20000011671 */
[----:B-1----:R-:W-:Y:S01]  /*1200*/  HADD2.F32 R108, -RZ, R131.H0_H0 ;  /* 0x20000083ff6c7230 */ /* 0x002fe20000004100 */
[C---:B------:R-:W-:Y:S01]  /*1210*/  FADD.FTZ R109, -R129.reuse, R130 ;  /* 0x00000082816d7221 */ /* 0x040fe20000010100 */
[----:B------:R-:W-:Y:S01]  /*1220*/  HADD2.F32 R110, -RZ, R110.H0_H0 ;  /* 0x2000006eff6e7230 */ /* 0x000fe20000004100 */
[C---:B------:R-:W-:Y:S01]  /*1230*/  FADD.FTZ R113, -R129.reuse, R112 ;  /* 0x0000007081717221 */ /* 0x040fe20000010100 */
[----:B------:R-:W-:Y:S01]  /*1240*/  HADD2.F32 R133, -RZ, R134.H0_H0 ;  /* 0x20000086ff857230 */ /* 0x000fe20000004100 */
[C---:B------:R-:W-:Y:S01]  /*1250*/  FADD.FTZ R131, -R129.reuse, R132 ;  /* 0x0000008481837221 */ /* 0x040fe20000010100 */
[----:B------:R-:W-:Y:S01]  /*1260*/  HADD2.F32 R111, -RZ, R111.H0_H0 ;  /* 0x2000006fff6f7230 */ /* 0x000fe20000004100 */
[----:B0-----:R-:W-:Y:S01]  /*1270*/  FADD.FTZ R115, -R129, R108 ;  /* 0x0000006c81737221 */ /* 0x001fe20000010100 */
[----:B------:R-:W-:Y:S01]  /*1280*/  HADD2.F32 R135, -RZ, R135.H0_H0 ;  /* 0x20000087ff877230 */ /* 0x000fe20000004100 */
[----:B------:R-:W-:-:S02]  /*1290*/  FMUL.FTZ R130, R8, R113 ;  /* 0x0000007108827220 */ /* 0x000fc40000410000 */
[C---:B------:R-:W-:Y:S02]  /*12a0*/  FMUL.FTZ R129, R8.reuse, R109 ;  /* 0x0000006d08817220 */ /* 0x040fe40000410000 */
[----:B------:R-:W-:Y:S02]  /*12b0*/  FMUL.FTZ R132, R117, R110 ;  /* 0x0000006e75847220 */ /* 0x000fe40000410000 */
        /* <DEDUP_REMOVED lines=21> */
.L_x_1996:
[----:B------:R-:W-:Y:S05]  /*1410*/  BSYNC B1 ;  /* 0x0000000000017941 */ /* 0x000fea0003800000 */
.L_x_1995:
        /* <DEDUP_REMOVED lines=20> */
[----:B---3--:R-:W-:-:S02]  /*1560*/  MOV R108, R110 ;  /* 0x0000006e006c7202 */ /* 0x008fc40000000f00 */
[----:B------:R-:W-:Y:S01]  /*1570*/  SHF.R.U64 R141, R110, 0x10, R111 ;  /* 0x000000106e8d7819 */ /* 0x000fe2000000126f */
[----:B------:R-:W-:Y:S01]  /*1580*/  HADD2.F32 R110, -RZ, R140.H0_H0 ;  /* 0x2000008cff6e7230 */ /* 0x000fe20000004100 */
[----:B------:R-:W-:Y:S01]  /*1590*/  SHF.R.U32.HI R139, RZ, 0x10, R109 ;  /* 0x00000010ff8b7819 */ /* 0x000fe2000001166d */
[----:B------:R-:W-:Y:S01]  /*15a0*/  HADD2.F32 R138, -RZ, R109.H0_H0 ;  /* 0x2000006dff8a7230 */ /* 0x000fe20000004100 */
[--C-:B------:R-:W-:Y:S01]  /*15b0*/  IMAD.MOV.U32 R109, RZ, RZ, R111.reuse ;  /* 0x000000ffff6d7224 */ /* 0x100fe200078e006f */
[----:B------:R-:W-:Y:S01]  /*15c0*/  SHF.R.U32.HI R143, RZ, 0x10, R111 ;  /* 0x00000010ff8f7819 */ /* 0x000fe2000001166f */
[C---:B------:R-:W-:Y:S01]  /*15d0*/  FADD.FTZ R137, -R193.reuse, R137 ;  /* 0x00000089c1897221 */ /* 0x040fe20000010100 */
[----:B------:R-:W-:Y:S01]  /*15e0*/  HADD2.F32 R108, -RZ, R108.H0_H0 ;  /* 0x2000006cff6c7230 */ /* 0x000fe20000004100 */
[C---:B------:R-:W-:Y:S01]  /*15f0*/  FADD.FTZ R111, -R193.reuse, R110 ;  /* 0x0000006ec16f7221 */ /* 0x040fe20000010100 */
        /* <DEDUP_REMOVED lines=30> */
.L_x_1998:
[----:B0-----:R-:W-:Y:S05]  /*17e0*/  BSYNC B1 ;  /* 0x0000000000017941 */ /* 0x001fea0003800000 */
.L_x_1997:
        /* <DEDUP_REMOVED lines=19> */
[----:B------:R-:W-:-:S02]  /*1920*/  SHF.R.U32.HI R146, RZ, 0x10, R109 ;  /* 0x00000010ff927819 */ /* 0x000fc4000001166d */
[----:B---3--:R-:W-:Y:S02]  /*1930*/  MOV R108, R112 ;  /* 0x00000070006c7202 */ /* 0x008fe40000000f00 */
[--C-:B------:R-:W-:Y:S01]  /*1940*/  SHF.R.U64 R149, R112, 0x10, R113.reuse ;  /* 0x0000001070957819 */ /* 0x100fe20000001271 */
[----:B------:R-:W-:Y:S02]  /*1950*/  HADD2.F32 R112, -RZ, R145.H0_H0 ;  /* 0x20000091ff707230 */ /* 0x000fe40000004100 */
[----:B------:R-:W-:Y:S01]  /*1960*/  HADD2.F32 R146, -RZ, R146.H0_H0 ;  /* 0x20000092ff927230 */ /* 0x000fe20000004100 */
[C---:B------:R-:W-:Y:S01]  /*1970*/  FADD.FTZ R145, -R147.reuse, R148 ;  /* 0x0000009493917221 */ /* 0x040fe20000010100 */
[----:B------:R-:W-:Y:S01]  /*1980*/  HADD2.F32 R150, -RZ, R109.H0_H0 ;  /* 0x2000006dff967230 */ /* 0x000fe20000004100 */
[C---:B-1----:R-:W-:Y:S01]  /*1990*/  FADD.FTZ R111, -R147.reuse, R112 ;  /* 0x00000070936f7221 */ /* 0x042fe20000010100 */
[----:B------:R-:W-:Y:S01]  /*19a0*/  HADD2.F32 R108, -RZ, R108.H0_H0 ;  /* 0x2000006cff6c7230 */ /* 0x000fe20000004100 */
[--C-:B------:R-:W-:Y:S01]  /*19b0*/  IMAD.MOV.U32 R109, RZ, RZ, R113.reuse ;  /* 0x000000ffff6d7224 */ /* 0x100fe200078e0071 */
[----:B------:R-:W-:Y:S01]  /*19c0*/  SHF.R.U32.HI R151, RZ, 0x10, R113 ;  /* 0x00000010ff977819 */ /* 0x000fe20000011671 */
[C---:B0-----:R-:W-:Y:S01]  /*19d0*/  FADD.FTZ R115, -R147.reuse, R146 ;  /* 0x0000009293737221 */ /* 0x041fe20000010100 */
[----:B------:R-:W-:Y:S01]  /*19e0*/  HADD2.F32 R149, -RZ, R149.H0_H0 ;  /* 0x20000095ff957230 */ /* 0x000fe20000004100 */
[----:B------:R-:W-:-:S02]  /*19f0*/  FADD.FTZ R113, -R147, R150 ;  /* 0x0000009693717221 */ /* 0x000fc40000010100 */
[C---:B------:R-:W-:Y:S02]  /*1a00*/  FMUL.FTZ R145, R8.reuse, R145 ;  /* 0x0000009108917220 */ /* 0x040fe40000410000 */
[----:B------:R-:W-:Y:S02]  /*1a10*/  FMUL.FTZ R146, R8, R111 ;  /* 0x0000006f08927220 */ /* 0x000fe40000410000 */
[-C--:B------:R-:W-:Y:S01]  /*1a20*/  FMUL.FTZ R148, R41, R108.reuse ;  /* 0x0000006c29947220 */ /* 0x080fe20000410000 */
[----:B------:R-:W-:Y:S01]  /*1a30*/  HADD2.F32 R109, -RZ, R109.H0_H0 ;  /* 0x2000006dff6d7230 */ /* 0x000fe20000004100 */
        /* <DEDUP_REMOVED lines=22> */
.L_x_2000:
[----:B------:R-:W-:Y:S05]  /*1ba0*/  BSYNC B1 ;  /* 0x0000000000017941 */ /* 0x000fea0003800000 */
.L_x_1999:
        /* <DEDUP_REMOVED lines=59> */
.L_x_2002:
[----:B------:R-:W-:Y:S05]  /*1f60*/  BSYNC B1 ;  /* 0x0000000000017941 */ /* 0x000fea0003800000 */
.L_x_2001:
        /* <DEDUP_REMOVED lines=16> */
[----:B------:R-:W-:Y:S02]  /*2070*/  SHF.R.U32.HI R174, RZ, 0x10, R109 ;  /* 0x00000010ffae7819 */ /* 0x000fe4000001166d */
[----:B---3--:R-:W-:Y:S02]  /*2080*/  MOV R108, R110 ;  /* 0x0000006e006c7202 */ /* 0x008fe40000000f00 */
[--C-:B------:R-:W-:Y:S01]  /*2090*/  SHF.R.U64 R175, R110, 0x10, R111.reuse ;  /* 0x000000106eaf7819 */ /* 0x100fe2000000126f */
[----:B------:R-:W-:Y:S01]  /*20a0*/  HADD2.F32 R110, -RZ, R173.H0_H0 ;  /* 0x200000adff6e7230 */ /* 0x000fe20000004100 */
[--C-:B0-----:R-:W-:Y:S01]  /*20b0*/  SHF.R.U32.HI R114, RZ, 0x10, R111.reuse ;  /* 0x00000010ff727819 */ /* 0x101fe2000001166f */
[----:B------:R-:W-:Y:S01]  /*20c0*/  HADD2.F32 R169, -RZ, R109.H0_H0 ;  /* 0x2000006dffa97230 */ /* 0x000fe20000004100 */
[----:B------:R-:W-:Y:S01]  /*20d0*/  IMAD.MOV.U32 R109, RZ, RZ, R111 ;  /* 0x000000ffff6d7224 */ /* 0x000fe200078e006f */
[----:B------:R-:W-:Y:S01]  /*20e0*/  HADD2.F32 R174, -RZ, R174.H0_H0 ;  /* 0x200000aeffae7230 */ /* 0x000fe20000004100 */
[C---:B------:R-:W-:Y:S01]  /*20f0*/  FADD.FTZ R173, -R177.reuse, R168 ;  /* 0x000000a8b1ad7221 */ /* 0x040fe20000010100 */
[----:B------:R-:W-:Y:S01]  /*2100*/  HADD2.F32 R108, -RZ, R108.H0_H0 ;  /* 0x2000006cff6c7230 */ /* 0x000fe20000004100 */
[C---:B------:R-:W-:Y:S01]  /*2110*/  FADD.FTZ R111, -R177.reuse, R110 ;  /* 0x0000006eb16f7221 */ /* 0x040fe20000010100 */
[----:B------:R-:W-:Y:S01]  /*2120*/  HADD2.F32 R175, -RZ, R175.H0_H0 ;  /* 0x200000afffaf7230 */ /* 0x000fe20000004100 */
[----:B-1----:R-:W-:-:S02]  /*2130*/  FADD.FTZ R113, -R177, R174 ;  /* 0x000000aeb1717221 */ /* 0x002fc40000010100 */
        /* <DEDUP_REMOVED lines=27> */
.L_x_1994:
[----:B------:R-:W-:Y:S05]  /*22f0*/  BSYNC B0 ;  /* 0x0000000000007941 */ /* 0x000fea0003800000 */
.L_x_1984:
[----:B------:R-:W-:Y:S02]  /*2300*/  LOP3.LUT P3, RZ, R9, 0xff, RZ, 0xc0, !PT ;  /* 0x000000ff09ff7812 */ /* 0x000fe4000786c0ff */
[----:B0-----:R-:W-:-:S04]  /*2310*/  SHF.R.U32.HI R110, RZ, 0x5, R120 ;  /* 0x00000005ff6e7819 */ /* 0x001fc80000011678 */
[----:B------:R-:W-:-:S07]  /*2320*/  LOP3.LUT R184, R110, 0x7fffffc, RZ, 0xc0, !PT ;  /* 0x07fffffc6eb87812 */ /* 0x000fce00078ec0ff */
[----:B------:R-:W-:Y:S02]  /*2330*/  @!P3 IADD3 R184, R184, 0x4, RZ ;  /* 0x00000004b8b8b810 */ /* 0x000fe40007ffe0ff */
[----:B------:R-:W-:Y:S01]  /*2340*/  LOP3.LUT P3, RZ, R120, 0x1f, RZ, 0xc0, !PT ;  /* 0x0000001f78ff7812 */ /* 0x000fe2000786c0ff */
[----:B------:R-:W-:Y:S10]  /*2350*/  BRA.DIV ~URZ, `(.L_x_2003) ;  /* 0x000039a27f007947 */ /* 0x000ff4000b800000 */
[----:B------:R0:W1:Y:S02]  /*2360*/  SHFL.DOWN PT, R112, R191, 0x10, 0x1f ;  /* 0x0a001f00bf707f89 */ /* 0x00006400000e0000 */
.L_x_2139:
        /* <DEDUP_REMOVED lines=18> */
.L_x_2140:
[----:B------:R-:W-:Y:S01]  /*2490*/  @!P3 LOP3.LUT R109, R110, 0x3, RZ, 0xc0, !PT ;  /* 0x000000036e6db812 */ /* 0x000fe200078ec0ff */
[----:B--2---:R-:W-:Y:S01]  /*24a0*/  FADD.FTZ R168, R115, R114 ;  /* 0x0000007273a87221 */ /* 0x004fe20000010000 */
[----:B------:R-:W-:Y:S01]  /*24b0*/  WARPSYNC 0xffffffff ;  /* 0xffffffff00007948 */ /* 0x000fe20003800000 */
[----:B01----:R-:W-:Y:S01]  /*24c0*/  FADD.FTZ R169, R186, R169 ;  /* 0x000000a9baa97221 */ /* 0x003fe20000010000 */
[----:B------:R-:W-:Y:S01]  /*24d0*/  @!P3 IADD3 R185, R184, R109, RZ ;  /* 0x0000006db8b9b210 */ /* 0x000fe20007ffe0ff */
        /* <DEDUP_REMOVED lines=34> */
.L_x_2008:
[----:B------:R-:W-:Y:S05]  /*2700*/  BSYNC B1 ;  /* 0x0000000000017941 */ /* 0x000fea0003800000 */
.L_x_2007:
        /* <DEDUP_REMOVED lines=10> */
.L_x_2010:
        /* <DEDUP_REMOVED lines=9> */
[----:B-----5:R-:W-:-:S05]  /*2840*/  @P4 HADD2.F32 R108, -RZ, R164.H0_H0 ;  /* 0x200000a4ff6c4230 */ /* 0x020fca0000004100 */
[----:B------:R-:W-:Y:S02]  /*2850*/  @P4 FADD.FTZ R109, R109, R108 ;  /* 0x0000006c6d6d4221 */ /* 0x000fe40000010000 */
.L_x_2011:
[----:B------:R-:W-:Y:S05]  /*2860*/  BSYNC B1 ;  /* 0x0000000000017941 */ /* 0x000fea0003800000 */
.L_x_2009:
[----:B------:R-:W-:Y:S01]  /*2870*/  ISETP.NE.U32.AND P5, PT, RZ, c[0x0][0x258], PT ;  /* 0x00009600ff007a0c */ /* 0x000fe20003fa5070 */
[----:B------:R-:W-:Y:S03]  /*2880*/  BSSY B1, `(.L_x_2012) ;  /* 0x000000f000017945 */ /* 0x000fe60003800000 */
[----:B------:R-:W-:-:S13]  /*2890*/  ISETP.NE.AND.EX P5, PT, RZ, c[0x0][0x25c], PT, P5 ;  /* 0x00009700ff007a0c */ /* 0x000fda0003fa5350 */
[----:B------:R-:W-:Y:S01]  /*28a0*/  @P5 F2FP.PACK_AB R115, RZ, R109 ;  /* 0x0000006dff73523e */ /* 0x000fe200000000ff */
[----:B------:R-:W-:Y:S05]  /*28b0*/  @!P3 BRA `(.L_x_2013) ;  /* 0x000000b00000b947 */ /* 0x000fea0003800000 */
[----:B-----5:R-:W-:Y:S01]  /*28c0*/  LOP3.LUT P6, RZ, R5, 0xff, RZ, 0xc0, !PT ;  /* 0x000000ff05ff7812 */ /* 0x020fe200078cc0ff */
[----:B------:R-:W-:Y:S01]  /*28d0*/  FMUL.FTZ R109, R109, c[0x0][0x1ec] ;  /* 0x00007b006d6d7a20 */ /* 0x000fe20000410000 */
[----:B------:R-:W-:Y:S01]  /*28e0*/  MOV R111, RZ ;  /* 0x000000ff006f7202 */ /* 0x000fe20000000f00 */
[----:B------:R-:W-:Y:S02]  /*28f0*/  IMAD.MOV.U32 R108, RZ, RZ, RZ ;  /* 0x000000ffff6c7224 */ /* 0x000fe400078e00ff */
[----:B------:R-:W-:-:S08]  /*2900*/  FMUL.FTZ R110, R109, c[0x0][0x1e8] ;  /* 0x00007a006d6e7a20 */ /* 0x000fd00000410000 */
[----:B------:R-:W-:Y:S01]  /*2910*/  @P6 HADD2.F32 R109, -RZ, R182.H0_H0 ;  /* 0x200000b6ff6d6230 */ /* 0x000fe20000004100 */
[----:B------:R-:W-:-:S04]  /*2920*/  @P6 FMUL.FTZ R108, R29, R110 ;  /* 0x0000006e1d6c6220 */ /* 0x000fc80000410000 */
[----:B------:R-:W-:Y:S01]  /*2930*/  @P6 FMUL.FTZ R111, R110, R109 ;  /* 0x0000006d6e6f6220 */ /* 0x000fe20000410000 */
[----:B------:R-:W-:-:S03]  /*2940*/  F2FP.PACK_AB R108, RZ, R108 ;  /* 0x0000006cff6c723e */ /* 0x000fc600000000ff */
[----:B------:R-:W-:Y:S01]  /*2950*/  FADD.FTZ R64, R64, R111 ;  /* 0x0000006f40407221 */ /* 0x000fe20000010000 */
[----:B------:R-:W-:Y:S02]  /*2960*/  PRMT R121, R108, 0x7610, R121 ;  /* 0x000076106c797816 */ /* 0x000fe40000000079 */
.L_x_2013:
[----:B------:R-:W-:Y:S05]  /*2970*/  BSYNC B1 ;  /* 0x0000000000017941 */ /* 0x000fea0003800000 */
.L_x_2012:
[----:B------:R-:W-:Y:S01]  /*2980*/  BSSY B1, `(.L_x_2014) ;  /* 0x0000010000017945 */ /* 0x000fe20003800000 */
[----:B------:R-:W-:Y:S01]  /*2990*/  @P5 PRMT R122, R115, 0x7610, R122 ;  /* 0x00007610737a5816 */ /* 0x000fe2000000007a */
[----:B------:R-:W-:Y:S05]  /*29a0*/  @P2 BRA `(.L_x_2015) ;  /* 0x0000005000002947 */ /* 0x000fea0003800000 */
[----:B------:R-:W-:Y:S01]  /*29b0*/  HFMA2.MMA R109, -RZ, RZ, 0, 0 ;  /* 0x00000000ff6d7435 */ /* 0x000fe200000001ff */
[----:B------:R-:W-:Y:S05]  /*29c0*/  @!P4 BRA `(.L_x_2016) ;  /* 0x000000b00000c947 */ /* 0x000fea0003800000 */
[----:B-----5:R-:W-:-:S05]  /*29d0*/  SHF.R.U64 R109, R164, 0x10, R165 ;  /* 0x00000010a46d7819 */ /* 0x020fca00000012a5 */
[----:B------:R-:W-:Y:S01]  /*29e0*/  HADD2.F32 R109, -RZ, R109.H0_H0 ;  /* 0x2000006dff6d7230 */ /* 0x000fe20000004100 */
[----:B------:R-:W-:Y:S05]  /*29f0*/  BRA `(.L_x_2016) ;  /* 0x0000008000007947 */ /* 0x000fea0003800000 */
.L_x_2015:
[----:B------:R-:W-:Y:S02]  /*2a00*/  ISETP.NE.AND P6, PT, R118, RZ, PT ;  /* 0x000000ff7600720c */ /* 0x000fe40003fc5270 */
[----:B-----5:R-:W-:Y:S02]  /*2a10*/  @P4 SHF.R.U64 R110, R164, 0x10, R165 ;  /* 0x00000010a46e4819 */ /* 0x020fe400000012a5 */
[----:B------:R-:W-:-:S03]  /*2a20*/  FSEL R108, R114, RZ, !P6 ;  /* 0x000000ff726c7208 */ /* 0x000fc60007000000 */
[----:B------:R-:W-:Y:S02]  /*2a30*/  @P4 HADD2.F32 R110, -RZ, R110.H0_H0 ;  /* 0x2000006eff6e4230 */ /* 0x000fe40000004100 */
[----:B------:R-:W-:-:S04]  /*2a40*/  FFMA.FTZ R108, R130, R113, R108 ;  /* 0x00000071826c7223 */ /* 0x000fc8000001006c */
[----:B------:R-:W-:-:S04]  /*2a50*/  FADD.FTZ R109, R133, -R108 ;  /* 0x8000006c856d7221 */ /* 0x000fc80000010000 */
[----:B------:R-:W-:-:S04]  /*2a60*/  FMUL.FTZ R109, R8, R109 ;  /* 0x0000006d086d7220 */ /* 0x000fc80000410000 */
[----:B------:R-:W-:Y:S02]  /*2a70*/  @P4 FADD.FTZ R109, R109, R110 ;  /* 0x0000006e6d6d4221 */ /* 0x000fe40000010000 */
.L_x_2016:
[----:B------:R-:W-:Y:S05]  /*2a80*/  BSYNC B1 ;  /* 0x0000000000017941 */ /* 0x000fea0003800000 */
.L_x_2014:
[----:B------:R-:W-:Y:S01]  /*2a90*/  BSSY B1, `(.L_x_2017) ;  /* 0x000000e000017945 */ /* 0x000fe20003800000 */
        /* <DEDUP_REMOVED lines=13> */
.L_x_2018:
[----:B------:R-:W-:Y:S05]  /*2b70*/  BSYNC B1 ;  /* 0x0000000000017941 */ /* 0x000fea0003800000 */
.L_x_2017:
[----:B------:R-:W-:Y:S01]  /*2b80*/  BSSY B1, `(.L_x_2019) ;  /* 0x000000e000017945 */ /* 0x000fe20003800000 */
[----:B------:R-:W-:Y:S01]  /*2b90*/  @P5 PRMT R124, R115, 0x7610, R124 ;  /* 0x00007610737c5816 */ /* 0x000fe2000000007c */
[----:B------:R-:W-:Y:S05]  /*2ba0*/  @P2 BRA `(.L_x_2020) ;  /* 0x0000004000002947 */ /* 0x000fea0003800000 */
[----:B------:R-:W-:Y:S01]  /*2bb0*/  IMAD.MOV.U32 R109, RZ, RZ, RZ ;  /* 0x000000ffff6d7224 */ /* 0x000fe200078e00ff */
[----:B------:R-:W-:Y:S05]  /*2bc0*/  @!P4 BRA `(.L_x_2021) ;  /* 0x000000900000c947 */ /* 0x000fea0003800000 */
[----:B-----5:R-:W-:Y:S01]  /*2bd0*/  HADD2.F32 R109, -RZ, R165.H0_H0 ;  /* 0x200000a5ff6d7230 */ /* 0x020fe20000004100 */
[----:B------:R-:W-:Y:S05]  /*2be0*/  BRA `(.L_x_2021) ;  /* 0x0000007000007947 */ /* 0x000fea0003800000 */
.L_x_2020:
[----:B------:R-:W-:-:S04]  /*2bf0*/  ISETP.NE.AND P6, PT, R118, RZ, PT ;  /* 0x000000ff7600720c */ /* 0x000fc80003fc5270 */
[----:B------:R-:W-:-:S05]  /*2c00*/  FSEL R108, R114, RZ, !P6 ;  /* 0x000000ff726c7208 */ /* 0x000fca0007000000 */
[----:B------:R-:W-:Y:S01]  /*2c10*/  FFMA.FTZ R109, R131, R113, R108 ;  /* 0x00000071836d7223 */ /* 0x000fe2000001006c */
[----:B-----5:R-:W-:-:S03]  /*2c20*/  @P4 HADD2.F32 R108, -RZ, R165.H0_H0 ;  /* 0x200000a5ff6c4230 */ /* 0x020fc60000004100 */
[----:B------:R-:W-:-:S04]  /*2c30*/  FADD.FTZ R109, R134, -R109 ;  /* 0x8000006d866d7221 */ /* 0x000fc80000010000 */
[----:B------:R-:W-:-:S04]  /*2c40*/  FMUL.FTZ R109, R8, R109 ;  /* 0x0000006d086d7220 */ /* 0x000fc80000410000 */
[----:B------:R-:W-:Y:S02]  /*2c50*/  @P4 FADD.FTZ R109, R109, R108 ;  /* 0x0000006c6d6d4221 */ /* 0x000fe40000010000 */
.L_x_2021:
[----:B------:R-:W-:Y:S05]  /*2c60*/  BSYNC B1 ;  /* 0x0000000000017941 */ /* 0x000fea0003800000 */
.L_x_2019:
[----:B------:R-:W-:Y:S01]  /*2c70*/  BSSY B1, `(.L_x_2022) ;  /* 0x000000e000017945 */ /* 0x000fe20003800000 */
[----:B------:R-:W-:Y:S01]  /*2c80*/  @P5 F2FP.PACK_AB R115, RZ, R109 ;  /* 0x0000006dff73523e */ /* 0x000fe200000000ff */
[----:B------:R-:W-:Y:S05]  /*2c90*/  @!P3 BRA `(.L_x_2023) ;  /* 0x000000b00000b947 */ /* 0x000fea0003800000 */
[----:B-----5:R-:W-:Y:S01]  /*2ca0*/  LOP3.LUT P6, RZ, R5, 0xff0000, RZ, 0xc0, !PT ;  /* 0x00ff000005ff7812 */ /* 0x020fe200078cc0ff */
[----:B------:R-:W-:Y:S01]  /*2cb0*/  FMUL.FTZ R109, R109, c[0x0][0x1ec] ;  /* 0x00007b006d6d7a20 */ /* 0x000fe20000410000 */
[----:B------:R-:W-:Y:S01]  /*2cc0*/  HFMA2.MMA R111, -RZ, RZ, 0, 0 ;  /* 0x00000000ff6f7435 */ /* 0x000fe200000001ff */
[----:B------:R-:W-:Y:S02]  /*2cd0*/  MOV R108, RZ ;  /* 0x000000ff006c7202 */ /* 0x000fe40000000f00 */
[----:B------:R-:W-:-:S08]  /*2ce0*/  FMUL.FTZ R110, R109, c[0x0][0x1e8] ;  /* 0x00007a006d6e7a20 */ /* 0x000fd00000410000 */
[----:B------:R-:W-:Y:S01]  /*2cf0*/  @P6 HADD2.F32 R109, -RZ, R182.H1_H1 ;  /* 0x300000b6ff6d6230 */ /* 0x000fe20000004100 */
[----:B------:R-:W-:-:S04]  /*2d00*/  @P6 FMUL.FTZ R108, R27, R110 ;  /* 0x0000006e1b6c6220 */ /* 0x000fc80000410000 */
[----:B------:R-:W-:Y:S01]  /*2d10*/  @P6 FMUL.FTZ R111, R110, R109 ;  /* 0x0000006d6e6f6220 */ /* 0x000fe20000410000 */
[----:B------:R-:W-:-:S03]  /*2d20*/  F2FP.PACK_AB R108, RZ, R108 ;  /* 0x0000006cff6c723e */ /* 0x000fc600000000ff */
[----:B------:R-:W-:Y:S01]  /*2d30*/  FADD.FTZ R66, R66, R111 ;  /* 0x0000006f42427221 */ /* 0x000fe20000010000 */
[----:B------:R-:W-:Y:S02]  /*2d40*/  PRMT R125, R108, 0x7610, R125 ;  /* 0x000076106c7d7816 */ /* 0x000fe4000000007d */
.L_x_2023:
[----:B------:R-:W-:Y:S05]  /*2d50*/  BSYNC B1 ;  /* 0x0000000000017941 */ /* 0x000fea0003800000 */
.L_x_2022:
[----:B------:R-:W-:Y:S01]  /*2d60*/  BSSY B1, `(.L_x_2024) ;  /* 0x0000010000017945 */ /* 0x000fe20003800000 */
[----:B------:R-:W-:Y:S01]  /*2d70*/  @P5 PRMT R126, R115, 0x7610, R126 ;  /* 0x00007610737e5816 */ /* 0x000fe2000000007e */
[----:B------:R-:W-:Y:S05]  /*2d80*/  @P2 BRA `(.L_x_2025) ;  /* 0x0000005000002947 */ /* 0x000fea0003800000 */
[----:B------:R-:W-:Y:S01]  /*2d90*/  IMAD.MOV.U32 R109, RZ, RZ, RZ ;  /* 0x000000ffff6d7224 */ /* 0x000fe200078e00ff */
[----:B------:R-:W-:Y:S05]  /*2da0*/  @!P4 BRA `(.L_x_2026) ;  /* 0x000000b00000c947 */ /* 0x000fea0003800000 */
[----:B-----5:R-:W-:-:S05]  /*2db0*/  SHF.R.U32.HI R109, RZ, 0x10, R165 ;  /* 0x00000010ff6d7819 */ /* 0x020fca00000116a5 */
[----:B------:R-:W-:Y:S01]  /*2dc0*/  HADD2.F32 R109, -RZ, R109.H0_H0 ;  /* 0x2000006dff6d7230 */ /* 0x000fe20000004100 */
[----:B------:R-:W-:Y:S05]  /*2dd0*/  BRA `(.L_x_2026) ;  /* 0x0000008000007947 */ /* 0x000fea0003800000 */
.L_x_2025:
[----:B------:R-:W-:Y:S02]  /*2de0*/  ISETP.NE.AND P6, PT, R118, RZ, PT ;  /* 0x000000ff7600720c */ /* 0x000fe40003fc5270 */
[----:B-----5:R-:W-:Y:S02]  /*2df0*/  @P4 SHF.R.U32.HI R110, RZ, 0x10, R165 ;  /* 0x00000010ff6e4819 */ /* 0x020fe400000116a5 */
[----:B------:R-:W-:-:S03]  /*2e00*/  FSEL R108, R114, RZ, !P6 ;  /* 0x000000ff726c7208 */ /* 0x000fc60007000000 */
[----:B------:R-:W-:Y:S02]  /*2e10*/  @P4 HADD2.F32 R110, -RZ, R110.H0_H0 ;  /* 0x2000006eff6e4230 */ /* 0x000fe40000004100 */
[----:B------:R-:W-:-:S04]  /*2e20*/  FFMA.FTZ R108, R136, R113, R108 ;  /* 0x00000071886c7223 */ /* 0x000fc8000001006c */
[----:B------:R-:W-:-:S04]  /*2e30*/  FADD.FTZ R109, R135, -R108 ;  /* 0x8000006c876d7221 */ /* 0x000fc80000010000 */
[----:B------:R-:W-:-:S04]  /*2e40*/  FMUL.FTZ R109, R8, R109 ;  /* 0x0000006d086d7220 */ /* 0x000fc80000410000 */
[----:B------:R-:W-:Y:S02]  /*2e50*/  @P4 FADD.FTZ R109, R109, R110 ;  /* 0x0000006e6d6d4221 */ /* 0x000fe40000010000 */
.L_x_2026:
[----:B------:R-:W-:Y:S05]  /*2e60*/  BSYNC B1 ;  /* 0x0000000000017941 */ /* 0x000fea0003800000 */
.L_x_2024:
[----:B------:R-:W-:Y:S01]  /*2e70*/  @P5 F2FP.PACK_AB R108, RZ, R109 ;  /* 0x0000006dff6c523e */ /* 0x000fe200000000ff */
[----:B------:R-:W-:Y:S03]  /*2e80*/  BSSY B1, `(.L_x_2027) ;  /* 0x000000e000017945 */ /* 0x000fe60003800000 */
[----:B------:R-:W-:Y:S01]  /*2e90*/  @P5 PRMT R127, R108, 0x7610, R127 ;  /* 0x000076106c7f5816 */ /* 0x000fe2000000007f */
        /* <DEDUP_REMOVED lines=12> */
.L_x_2028:
[----:B------:R-:W-:Y:S05]  /*2f60*/  BSYNC B1 ;  /* 0x0000000000017941 */ /* 0x000fea0003800000 */
.L_x_2027:
        /* <DEDUP_REMOVED lines=9> */
.L_x_2029:
        /* <DEDUP_REMOVED lines=10> */
.L_x_2031:
[----:B------:R-:W-:Y:S05]  /*30a0*/  BSYNC B1 ;  /* 0x0000000000017941 */ /* 0x000fea0003800000 */
.L_x_2030:
[----:B------:R-:W-:Y:S02]  /*30b0*/  IADD3 R7, R7, 0x80, RZ ;  /* 0x0000008007077810 */ /* 0x000fe40007ffe0ff */
[----:B------:R-:W-:Y:S02]  /*30c0*/  IADD3 R112, R112, 0x80, RZ ;  /* 0x0000008070707810 */ /* 0x000fe40007ffe0ff */
.L_x_2006:
[----:B------:R-:W-:Y:S05]  /*30d0*/  BSYNC B0 ;  /* 0x0000000000007941 */ /* 0x000fea0003800000 */
.L_x_2005:
[----:B------:R-:W-:Y:S01]  /*30e0*/  ISETP.GE.U32.AND P4, PT, R6, 0x100, PT ;  /* 0x000001000600780c */ /* 0x000fe20003f86070 */
[----:B------:R-:W-:-:S12]  /*30f0*/  BSSY B0, `(.L_x_2032) ;  /* 0x00000a2000007945 */ /* 0x000fd80003800000 */
[----:B------:R-:W-:Y:S05]  /*3100*/  @!P4 BRA `(.L_x_2033) ;  /* 0x00000a000000c947 */ /* 0x000fea0003800000 */
[----:B------:R-:W-:Y:S01]  /*3110*/  ISETP.NE.AND P4, PT, R118, RZ, PT ;  /* 0x000000ff7600720c */ /* 0x000fe20003f85270 */
[----:B------:R-:W-:Y:S03]  /*3120*/  BSSY B1, `(.L_x_2034) ;  /* 0x000000a000017945 */ /* 0x000fe60003800000 */
[----:B------:R-:W-:Y:S01]  /*3130*/  FSEL R168, R114, RZ, !P4 ;  /* 0x000000ff72a87208 */ /* 0x000fe20006000000 */
        /* <DEDUP_REMOVED lines=8> */
.L_x_2035:
[----:B------:R-:W-:Y:S05]  /*31c0*/  BSYNC B1 ;  /* 0x0000000000017941 */ /* 0x000fea0003800000 */
.L_x_2034:
        /* <DEDUP_REMOVED lines=10> */
.L_x_2037:
        /* <DEDUP_REMOVED lines=9> */
.L_x_2038:
[----:B------:R-:W-:Y:S05]  /*3300*/  BSYNC B1 ;  /* 0x0000000000017941 */ /* 0x000fea0003800000 */
.L_x_2036:
[----:B------:R-:W-:Y:S01]  /*3310*/  ISETP.NE.U32.AND P5, PT, RZ, c[0x0][0x258], PT ;  /* 0x00009600ff007a0c */ /* 0x000fe20003fa5070 */
[----:B------:R-:W-:Y:S03]  /*3320*/  BSSY B1, `(.L_x_2039) ;  /* 0x000000f000017945 */ /* 0x000fe60003800000 */
[----:B------:R-:W-:-:S13]  /*3330*/  ISETP.NE.AND.EX P5, PT, RZ, c[0x0][0x25c], PT, P5 ;  /* 0x00009700ff007a0c */ /* 0x000fda0003fa5350 */
[----:B------:R-:W-:Y:S01]  /*3340*/  @P5 F2FP.PACK_AB R115, RZ, R109 ;  /* 0x0000006dff73523e */ /* 0x000fe200000000ff */
[----:B------:R-:W-:Y:S05]  /*3350*/  @!P3 BRA `(.L_x_2040) ;  /* 0x000000b00000b947 */ /* 0x000fea0003800000 */
[----:B-----5:R-:W-:Y:S01]  /*3360*/  LOP3.LUT P6, RZ, R4, 0xff, RZ, 0xc0, !PT ;  /* 0x000000ff04ff7812 */ /* 0x020fe200078cc0ff */
[----:B------:R-:W-:Y:S01]  /*3370*/  FMUL.FTZ R109, R109, c[0x0][0x1ec] ;  /* 0x00007b006d6d7a20 */ /* 0x000fe20000410000 */
[----:B------:R-:W-:Y:S01]  /*3380*/  HFMA2.MMA R111, -RZ, RZ, 0, 0 ;  /* 0x00000000ff6f7435 */ /* 0x000fe200000001ff */
[----:B------:R-:W-:Y:S02]  /*3390*/  MOV R108, RZ ;  /* 0x000000ff006c7202 */ /* 0x000fe40000000f00 */
[----:B------:R-:W-:-:S08]  /*33a0*/  FMUL.FTZ R110, R109, c[0x0][0x1e8] ;  /* 0x00007a006d6e7a20 */ /* 0x000fd00000410000 */
[----:B------:R-:W-:Y:S01]  /*33b0*/  @P6 HADD2.F32 R109, -RZ, R182.H0_H0 ;  /* 0x200000b6ff6d6230 */ /* 0x000fe20000004100 */
[----:B------:R-:W-:-:S04]  /*33c0*/  @P6 FMUL.FTZ R108, R25, R110 ;  /* 0x0000006e196c6220 */ /* 0x000fc80000410000 */
[----:B------:R-:W-:Y:S01]  /*33d0*/  @P6 FMUL.FTZ R111, R109, R110 ;  /* 0x0000006e6d6f6220 */ /* 0x000fe20000410000 */
[----:B------:R-:W-:-:S03]  /*33e0*/  F2FP.PACK_AB R108, RZ, R108 ;  /* 0x0000006cff6c723e */ /* 0x000fc600000000ff */
[----:B------:R-:W-:Y:S01]  /*33f0*/  FADD.FTZ R60, R60, R111 ;  /* 0x0000006f3c3c7221 */ /* 0x000fe20000010000 */
[----:B------:R-:W-:Y:S02]  /*3400*/  PRMT R121, R108, 0x7610, R121 ;  /* 0x000076106c797816 */ /* 0x000fe40000000079 */
.L_x_2040:
[----:B------:R-:W-:Y:S05]  /*3410*/  BSYNC B1 ;  /* 0x0000000000017941 */ /* 0x000fea0003800000 */
.L_x_2039:
[----:B------:R-:W-:Y:S01]  /*3420*/  BSSY B1, `(.L_x_2041) ;  /* 0x000000e000017945 */ /* 0x000fe20003800000 */
[----:B------:R-:W-:Y:S01]  /*3430*/  @P5 PRMT R122, R115, 0x7610, R122 ;  /* 0x00007610737a5816 */ /* 0x000fe2000000007a */
[----:B------:R-:W-:Y:S05]  /*3440*/  @P2 BRA `(.L_x_2042) ;  /* 0x0000005000002947 */ /* 0x000fea0003800000 */
[----:B------:R-:W-:Y:S01]  /*3450*/  IMAD.MOV.U32 R109, RZ, RZ, RZ ;  /* 0x000000ffff6d7224 */ /* 0x000fe200078e00ff */
[----:B------:R-:W-:Y:S05]  /*3460*/  @!P4 BRA `(.L_x_2043) ;  /* 0x000000900000c947 */ /* 0x000fea0003800000 */
[----:B-----5:R-:W-:-:S05]  /*3470*/  SHF.R.U64 R109, R162, 0x10, R163 ;  /* 0x00000010a26d7819 */ /* 0x020fca00000012a3 */
[----:B------:R-:W-:Y:S01]  /*3480*/  HADD2.F32 R109, -RZ, R109.H0_H0 ;  /* 0x2000006dff6d7230 */ /* 0x000fe20000004100 */
[----:B------:R-:W-:Y:S05]  /*3490*/  BRA `(.L_x_2043) ;  /* 0x0000006000007947 */ /* 0x000fea0003800000 */
.L_x_2042:
[----:B------:R-:W-:Y:S01]  /*34a0*/  FFMA.FTZ R108, R138, R113, R168 ;  /* 0x000000718a6c7223 */ /* 0x000fe200000100a8 */
[----:B-----5:R-:W-:-:S03]  /*34b0*/  @P4 SHF.R.U64 R110, R162, 0x10, R163 ;  /* 0x00000010a26e4819 */ /* 0x020fc600000012a3 */
[----:B------:R-:W-:Y:S02]  /*34c0*/  FADD.FTZ R109, R141, -R108 ;  /* 0x8000006c8d6d7221 */ /* 0x000fe40000010000 */
[----:B------:R-:W-:Y:S02]  /*34d0*/  @P4 HADD2.F32 R110, -RZ, R110.H0_H0 ;  /* 0x2000006eff6e4230 */ /* 0x000fe40000004100 */
[----:B------:R-:W-:-:S04]  /*34e0*/  FMUL.FTZ R109, R8, R109 ;  /* 0x0000006d086d7220 */ /* 0x000fc80000410000 */
[----:B------:R-:W-:Y:S02]  /*34f0*/  @P4 FADD.FTZ R109, R109, R110 ;  /* 0x0000006e6d6d4221 */ /* 0x000fe40000010000 */
.L_x_2043:
[----:B------:R-:W-:Y:S05]  /*3500*/  BSYNC B1 ;  /* 0x0000000000017941 */ /* 0x000fea0003800000 */
.L_x_2041:
        /* <DEDUP_REMOVED lines=14> */
.L_x_2045:
[----:B------:R-:W-:Y:S05]  /*35f0*/  BSYNC B1 ;  /* 0x0000000000017941 */ /* 0x000fea0003800000 */
.L_x_2044:
[----:B------:R-:W-:Y:S01]  /*3600*/  BSSY B1, `(.L_x_2046) ;  /* 0x000000c000017945 */ /* 0x000fe20003800000 */
[----:B------:R-:W-:Y:S01]  /*3610*/  @P5 PRMT R124, R111, 0x7610, R124 ;  /* 0x000076106f7c5816 */ /* 0x000fe2000000007c */
[----:B------:R-:W-:Y:S05]  /*3620*/  @P2 BRA `(.L_x_2047) ;  /* 0x0000004000002947 */ /* 0x000fea0003800000 */
[----:B------:R-:W-:Y:S01]  /*3630*/  IMAD.MOV.U32 R109, RZ, RZ, RZ ;  /* 0x000000ffff6d7224 */ /* 0x000fe200078e00ff */
[----:B------:R-:W-:Y:S05]  /*3640*/  @!P4 BRA `(.L_x_2048) ;  /* 0x000000700000c947 */ /* 0x000fea0003800000 */
[----:B-----5:R-:W-:Y:S01]  /*3650*/  HADD2.F32 R109, -RZ, R163.H0_H0 ;  /* 0x200000a3ff6d7230 */ /* 0x020fe20000004100 */
[----:B------:R-:W-:Y:S05]  /*3660*/  BRA `(.L_x_2048) ;  /* 0x0000005000007947 */ /* 0x000fea0003800000 */
.L_x_2047:
[----:B------:R-:W-:Y:S01]  /*3670*/  FFMA.FTZ R109, R139, R113, R168 ;  /* 0x000000718b6d7223 */ /* 0x000fe200000100a8 */
[----:B-----5:R-:W-:-:S03]  /*3680*/  @P4 HADD2.F32 R108, -RZ, R163.H0_H0 ;  /* 0x200000a3ff6c4230 */ /* 0x020fc60000004100 */
[----:B------:R-:W-:-:S04]  /*3690*/  FADD.FTZ R109, R142, -R109 ;  /* 0x8000006d8e6d7221 */ /* 0x000fc80000010000 */
[----:B------:R-:W-:-:S04]  /*36a0*/  FMUL.FTZ R109, R8, R109 ;  /* 0x0000006d086d7220 */ /* 0x000fc80000410000 */
[----:B------:R-:W-:Y:S02]  /*36b0*/  @P4 FADD.FTZ R109, R109, R108 ;  /* 0x0000006c6d6d4221 */ /* 0x000fe40000010000 */
.L_x_2048:
[----:B------:R-:W-:Y:S05]  /*36c0*/  BSYNC B1 ;  /* 0x0000000000017941 */ /* 0x000fea0003800000 */
.L_x_2046:
        /* <DEDUP_REMOVED lines=14> */
.L_x_2050:
[----:B------:R-:W-:Y:S05]  /*37b0*/  BSYNC B1 ;  /* 0x0000000000017941 */ /* 0x000fea0003800000 */
.L_x_2049:
        /* <DEDUP_REMOVED lines=8> */
.L_x_2052:
[----:B------:R-:W-:Y:S01]  /*3840*/  FFMA.FTZ R108, R144, R113, R168 ;  /* 0x00000071906c7223 */ /* 0x000fe200000100a8 */
[----:B-----5:R-:W-:-:S03]  /*3850*/  @P4 SHF.R.U32.HI R110, RZ, 0x10, R163 ;  /* 0x00000010ff6e4819 */ /* 0x020fc600000116a3 */
[----:B------:R-:W-:Y:S02]  /*3860*/  FADD.FTZ R109, R143, -R108 ;  /* 0x8000006c8f6d7221 */ /* 0x000fe40000010000 */
[----:B------:R-:W-:Y:S02]  /*3870*/  @P4 HADD2.F32 R110, -RZ, R110.H0_H0 ;  /* 0x2000006eff6e4230 */ /* 0x000fe40000004100 */
[----:B------:R-:W-:-:S04]  /*3880*/  FMUL.FTZ R109, R8, R109 ;  /* 0x0000006d086d7220 */ /* 0x000fc80000410000 */
[----:B------:R-:W-:Y:S02]  /*3890*/  @P4 FADD.FTZ R109, R109, R110 ;  /* 0x0000006e6d6d4221 */ /* 0x000fe40000010000 */
.L_x_2053:
[----:B------:R-:W-:Y:S05]  /*38a0*/  BSYNC B1 ;  /* 0x0000000000017941 */ /* 0x000fea0003800000 */
.L_x_2051:
        /* <DEDUP_REMOVED lines=15> */
.L_x_2055:
[----:B------:R-:W-:Y:S05]  /*39a0*/  BSYNC B1 ;  /* 0x0000000000017941 */ /* 0x000fea0003800000 */
.L_x_2054:
        /* <DEDUP_REMOVED lines=9> */
.L_x_2056:
        /* <DEDUP_REMOVED lines=10> */
.L_x_2058:
[----:B------:R-:W-:Y:S05]  /*3ae0*/  BSYNC B1 ;  /* 0x0000000000017941 */ /* 0x000fea0003800000 */
.L_x_2057:
[----:B------:R-:W-:Y:S02]  /*3af0*/  IADD3 R7, R7, 0x80, RZ ;  /* 0x0000008007077810 */ /* 0x000fe40007ffe0ff */
[----:B------:R-:W-:Y:S02]  /*3b00*/  IADD3 R112, R112, 0x80, RZ ;  /* 0x0000008070707810 */ /* 0x000fe40007ffe0ff */
.L_x_2033:
[----:B------:R-:W-:Y:S05]  /*3b10*/  BSYNC B0 ;  /* 0x0000000000007941 */ /* 0x000fea0003800000 */
.L_x_2032:
[----:B------:R-:W-:Y:S01]  /*3b20*/  BSSY B0, `(.L_x_2059) ;  /* 0x00000a2000007945 */ /* 0x000fe20003800000 */
        /* <DEDUP_REMOVED lines=12> */
.L_x_2062:
[----:B------:R-:W-:Y:S05]  /*3bf0*/  BSYNC B1 ;  /* 0x0000000000017941 */ /* 0x000fea0003800000 */
.L_x_2061:
        /* <DEDUP_REMOVED lines=10> */
.L_x_2064:
        /* <DEDUP_REMOVED lines=9> */
.L_x_2065:
[----:B------:R-:W-:Y:S05]  /*3d30*/  BSYNC B1 ;  /* 0x0000000000017941 */ /* 0x000fea0003800000 */
.L_x_2063:
        /* <DEDUP_REMOVED lines=16> */
.L_x_2067:
[----:B------:R-:W-:Y:S05]  /*3e40*/  BSYNC B1 ;  /* 0x0000000000017941 */ /* 0x000fea0003800000 */
.L_x_2066:
        /* <DEDUP_REMOVED lines=8> */
.L_x_2069:
[----:B------:R-:W-:Y:S01]  /*3ed0*/  FFMA.FTZ R108, R146, R113, R168 ;  /* 0x00000071926c7223 */ /* 0x000fe200000100a8 */
[----:B-----5:R-:W-:-:S03]  /*3ee0*/  @P4 SHF.R.U64 R110, R160, 0x10, R161 ;  /* 0x00000010a06e4819 */ /* 0x020fc600000012a1 */
[----:B------:R-:W-:Y:S02]  /*3ef0*/  FADD.FTZ R109, R149, -R108 ;  /* 0x8000006c956d7221 */ /* 0x000fe40000010000 */
[----:B------:R-:W-:Y:S02]  /*3f00*/  @P4 HADD2.F32 R110, -RZ, R110.H0_H0 ;  /* 0x2000006eff6e4230 */ /* 0x000fe40000004100 */
[----:B------:R-:W-:-:S04]  /*3f10*/  FMUL.FTZ R109, R8, R109 ;  /* 0x0000006d086d7220 */ /* 0x000fc80000410000 */
[----:B------:R-:W-:Y:S02]  /*3f20*/  @P4 FADD.FTZ R109, R109, R110 ;  /* 0x0000006e6d6d4221 */ /* 0x000fe40000010000 */
.L_x_2070:
[----:B------:R-:W-:Y:S05]  /*3f30*/  BSYNC B1 ;  /* 0x0000000000017941 */ /* 0x000fea0003800000 */
.L_x_2068:
        /* <DEDUP_REMOVED lines=14> */
.L_x_2072:
[----:B------:R-:W-:Y:S05]  /*4020*/  BSYNC B1 ;  /* 0x0000000000017941 */ /* 0x000fea0003800000 */
.L_x_2071:
[----:B------:R-:W-:Y:S01]  /*4030*/  BSSY B1, `(.L_x_2073) ;  /* 0x000000c000017945 */ /* 0x000fe20003800000 */
[----:B------:R-:W-:Y:S01]  /*4040*/  @P5 PRMT R124, R111, 0x7610, R124 ;  /* 0x000076106f7c5816 */ /* 0x000fe2000000007c */
[----:B------:R-:W-:Y:S05]  /*4050*/  @P2 BRA `(.L_x_2074) ;  /* 0x0000004000002947 */ /* 0x000fea0003800000 */
[----:B------:R-:W-:Y:S01]  /*4060*/  IMAD.MOV.U32 R109, RZ, RZ, RZ ;  /* 0x000000ffff6d7224 */ /* 0x000fe200078e00ff */
[----:B------:R-:W-:Y:S05]  /*4070*/  @!P4 BRA `(.L_x_2075) ;  /* 0x000000700000c947 */ /* 0x000fea0003800000 */
[----:B-----5:R-:W-:Y:S01]  /*4080*/  HADD2.F32 R109, -RZ, R161.H0_H0 ;  /* 0x200000a1ff6d7230 */ /* 0x020fe20000004100 */
[----:B------:R-:W-:Y:S05]  /*4090*/  BRA `(.L_x_2075) ;  /* 0x0000005000007947 */ /* 0x000fea0003800000 */
.L_x_2074:
[----:B------:R-:W-:Y:S01]  /*40a0*/  FFMA.FTZ R109, R147, R113, R168 ;  /* 0x00000071936d7223 */ /* 0x000fe200000100a8 */
[----:B-----5:R-:W-:-:S03]  /*40b0*/  @P4 HADD2.F32 R108, -RZ, R161.H0_H0 ;  /* 0x200000a1ff6c4230 */ /* 0x020fc60000004100 */
[----:B------:R-:W-:-:S04]  /*40c0*/  FADD.FTZ R109, R150, -R109 ;  /* 0x8000006d966d7221 */ /* 0x000fc80000010000 */
[----:B------:R-:W-:-:S04]  /*40d0*/  FMUL.FTZ R109, R8, R109 ;  /* 0x0000006d086d7220 */ /* 0x000fc80000410000 */
[----:B------:R-:W-:Y:S02]  /*40e0*/  @P4 FADD.FTZ R109, R109, R108 ;  /* 0x0000006c6d6d4221 */ /* 0x000fe40000010000 */
.L_x_2075:
[----:B------:R-:W-:Y:S05]  /*40f0*/  BSYNC B1 ;  /* 0x0000000000017941 */ /* 0x000fea0003800000 */
.L_x_2073:
        /* <DEDUP_REMOVED lines=14> */
.L_x_2077:
[----:B------:R-:W-:Y:S05]  /*41e0*/  BSYNC B1 ;  /* 0x0000000000017941 */ /* 0x000fea0003800000 */
.L_x_2076:
        /* <DEDUP_REMOVED lines=8> */
.L_x_2079:
[----:B------:R-:W-:Y:S01]  /*4270*/  FFMA.FTZ R108, R152, R113, R168 ;  /* 0x00000071986c7223 */ /* 0x000fe200000100a8 */
[----:B-----5:R-:W-:-:S03]  /*4280*/  @P4 SHF.R.U32.HI R110, RZ, 0x10, R161 ;  /* 0x00000010ff6e4819 */ /* 0x020fc600000116a1 */
[----:B------:R-:W-:Y:S02]  /*4290*/  FADD.FTZ R109, R151, -R108 ;  /* 0x8000006c976d7221 */ /* 0x000fe40000010000 */
[----:B------:R-:W-:Y:S02]  /*42a0*/  @P4 HADD2.F32 R110, -RZ, R110.H0_H0 ;  /* 0x2000006eff6e4230 */ /* 0x000fe40000004100 */
[----:B------:R-:W-:-:S04]  /*42b0*/  FMUL.FTZ R109, R8, R109 ;  /* 0x0000006d086d7220 */ /* 0x000fc80000410000 */
[----:B------:R-:W-:Y:S02]  /*42c0*/  @P4 FADD.FTZ R109, R109, R110 ;  /* 0x0000006e6d6d4221 */ /* 0x000fe40000010000 */
.L_x_2080:
[----:B------:R-:W-:Y:S05]  /*42d0*/  BSYNC B1 ;  /* 0x0000000000017941 */ /* 0x000fea0003800000 */
.L_x_2078:
        /* <DEDUP_REMOVED lines=15> */
.L_x_2082:
[----:B------:R-:W-:Y:S05]  /*43d0*/  BSYNC B1 ;  /* 0x0000000000017941 */ /* 0x000fea0003800000 */
.L_x_2081:
        /* <DEDUP_REMOVED lines=9> */
.L_x_2083:
        /* <DEDUP_REMOVED lines=10> */
.L_x_2085:
[----:B------:R-:W-:Y:S05]  /*4510*/  BSYNC B1 ;  /* 0x0000000000017941 */ /* 0x000fea0003800000 */
.L_x_2084:
[----:B------:R-:W-:Y:S02]  /*4520*/  IADD3 R7, R7, 0x80, RZ ;  /* 0x0000008007077810 */ /* 0x000fe40007ffe0ff */
[----:B------:R-:W-:Y:S02]  /*4530*/  IADD3 R112, R112, 0x80, RZ ;  /* 0x0000008070707810 */ /* 0x000fe40007ffe0ff */
.L_x_2060:
[----:B------:R-:W-:Y:S05]  /*4540*/  BSYNC B0 ;  /* 0x0000000000007941 */ /* 0x000fea0003800000 */
.L_x_2059:
        /* <DEDUP_REMOVED lines=13> */
.L_x_2089:
[----:B------:R-:W-:Y:S05]  /*4620*/  BSYNC B1 ;  /* 0x0000000000017941 */ /* 0x000fea0003800000 */
.L_x_2088:
        /* <DEDUP_REMOVED lines=10> */
.L_x_2091:
        /* <DEDUP_REMOVED lines=9> */
.L_x_2092:
[----:B------:R-:W-:Y:S05]  /*4760*/  BSYNC B1 ;  /* 0x0000000000017941 */ /* 0x000fea0003800000 */
.L_x_2090:
        /* <DEDUP_REMOVED lines=16> */
.L_x_2094:
[----:B------:R-:W-:Y:S05]  /*4870*/  BSYNC B1 ;  /* 0x0000000000017941 */ /* 0x000fea0003800000 */
.L_x_2093:
        /* <DEDUP_REMOVED lines=8> */
.L_x_2096:
[----:B------:R-:W-:Y:S01]  /*4900*/  FFMA.FTZ R108, R154, R113, R168 ;  /* 0x000000719a6c7223 */ /* 0x000fe200000100a8 */
[----:B-----5:R-:W-:-:S03]  /*4910*/  @P4 SHF.R.U64 R110, R158, 0x10, R159 ;  /* 0x000000109e6e4819 */ /* 0x020fc6000000129f */
[----:B------:R-:W-:Y:S02]  /*4920*/  FADD.FTZ R109, R167, -R108 ;  /* 0x8000006ca76d7221 */ /* 0x000fe40000010000 */
[----:B------:R-:W-:Y:S02]  /*4930*/  @P4 HADD2.F32 R110, -RZ, R110.H0_H0 ;  /* 0x2000006eff6e4230 */ /* 0x000fe40000004100 */
[----:B------:R-:W-:-:S04]  /*4940*/  FMUL.FTZ R109, R8, R109 ;  /* 0x0000006d086d7220 */ /* 0x000fc80000410000 */
[----:B------:R-:W-:Y:S02]  /*4950*/  @P4 FADD.FTZ R109, R109, R110 ;  /* 0x0000006e6d6d4221 */ /* 0x000fe40000010000 */
.L_x_2097:
[----:B------:R-:W-:Y:S05]  /*4960*/  BSYNC B1 ;  /* 0x0000000000017941 */ /* 0x000fea0003800000 */
.L_x_2095:
        /* <DEDUP_REMOVED lines=14> */
.L_x_2099:
[----:B------:R-:W-:Y:S05]  /*4a50*/  BSYNC B1 ;  /* 0x0000000000017941 */ /* 0x000fea0003800000 */
.L_x_2098:
[----:B------:R-:W-:Y:S01]  /*4a60*/  BSSY B1, `(.L_x_2100) ;  /* 0x000000c000017945 */ /* 0x000fe20003800000 */
[----:B------:R-:W-:Y:S01]  /*4a70*/  @P5 PRMT R124, R111, 0x7610, R124 ;  /* 0x000076106f7c5816 */ /* 0x000fe2000000007c */
[----:B------:R-:W-:Y:S05]  /*4a80*/  @P2 BRA `(.L_x_2101) ;  /* 0x0000004000002947 */ /* 0x000fea0003800000 */
[----:B------:R-:W-:Y:S01]  /*4a90*/  IMAD.MOV.U32 R109, RZ, RZ, RZ ;  /* 0x000000ffff6d7224 */ /* 0x000fe200078e00ff */
[----:B------:R-:W-:Y:S05]  /*4aa0*/  @!P4 BRA `(.L_x_2102) ;  /* 0x000000700000c947 */ /* 0x000fea0003800000 */
[----:B-----5:R-:W-:Y:S01]  /*4ab0*/  HADD2.F32 R109, -RZ, R159.H0_H0 ;  /* 0x2000009fff6d7230 */ /* 0x020fe20000004100 */
[----:B------:R-:W-:Y:S05]  /*4ac0*/  BRA `(.L_x_2102) ;  /* 0x0000005000007947 */ /* 0x000fea0003800000 */
.L_x_2101:
[----:B------:R-:W-:Y:S01]  /*4ad0*/  FFMA.FTZ R109, R155, R113, R168 ;  /* 0x000000719b6d7223 */ /* 0x000fe200000100a8 */
[----:B-----5:R-:W-:-:S03]  /*4ae0*/  @P4 HADD2.F32 R108, -RZ, R159.H0_H0 ;  /* 0x2000009fff6c4230 */ /* 0x020fc60000004100 */
[----:B------:R-:W-:-:S04]  /*4af0*/  FADD.FTZ R109, R170, -R109 ;  /* 0x8000006daa6d7221 */ /* 0x000fc80000010000 */
[----:B------:R-:W-:-:S04]  /*4b00*/  FMUL.FTZ R109, R8, R109 ;  /* 0x0000006d086d7220 */ /* 0x000fc80000410000 */
[----:B------:R-:W-:Y:S02]  /*4b10*/  @P4 FADD.FTZ R109, R109, R108 ;  /* 0x0000006c6d6d4221 */ /* 0x000fe40000010000 */
.L_x_2102:
[----:B------:R-:W-:Y:S05]  /*4b20*/  BSYNC B1 ;  /* 0x0000000000017941 */ /* 0x000fea0003800000 */
.L_x_2100:
        /* <DEDUP_REMOVED lines=14> */
.L_x_2104:
[----:B------:R-:W-:Y:S05]  /*4c10*/  BSYNC B1 ;  /* 0x0000000000017941 */ /* 0x000fea0003800000 */
.L_x_2103:
        /* <DEDUP_REMOVED lines=8> */
.L_x_2106:
[----:B------:R-:W-:Y:S01]  /*4ca0*/  FFMA.FTZ R108, R172, R113, R168 ;  /* 0x00000071ac6c7223 */ /* 0x000fe200000100a8 */
[----:B-----5:R-:W-:-:S03]  /*4cb0*/  @P4 SHF.R.U32.HI R110, RZ, 0x10, R159 ;  /* 0x00000010ff6e4819 */ /* 0x020fc6000001169f */
[----:B------:R-:W-:Y:S02]  /*4cc0*/  FADD.FTZ R109, R171, -R108 ;  /* 0x8000006cab6d7221 */ /* 0x000fe40000010000 */
[----:B------:R-:W-:Y:S02]  /*4cd0*/  @P4 HADD2.F32 R110, -RZ, R110.H0_H0 ;  /* 0x2000006eff6e4230 */ /* 0x000fe40000004100 */
[----:B------:R-:W-:-:S04]  /*4ce0*/  FMUL.FTZ R109, R8, R109 ;  /* 0x0000006d086d7220 */ /* 0x000fc80000410000 */
[----:B------:R-:W-:Y:S02]  /*4cf0*/  @P4 FADD.FTZ R109, R109, R110 ;  /* 0x0000006e6d6d4221 */ /* 0x000fe40000010000 */
.L_x_2107:
[----:B------:R-:W-:Y:S05]  /*4d00*/  BSYNC B1 ;  /* 0x0000000000017941 */ /* 0x000fea0003800000 */
.L_x_2105:
        /* <DEDUP_REMOVED lines=15> */
.L_x_2109:
[----:B------:R-:W-:Y:S05]  /*4e00*/  BSYNC B1 ;  /* 0x0000000000017941 */ /* 0x000fea0003800000 */
.L_x_2108:
        /* <DEDUP_REMOVED lines=9> */
.L_x_2110:
        /* <DEDUP_REMOVED lines=10> */
.L_x_2112:
[----:B------:R-:W-:Y:S05]  /*4f40*/  BSYNC B1 ;  /* 0x0000000000017941 */ /* 0x000fea0003800000 */
.L_x_2111:
[----:B------:R-:W-:Y:S02]  /*4f50*/  IADD3 R7, R7, 0x80, RZ ;  /* 0x0000008007077810 */ /* 0x000fe40007ffe0ff */
[----:B------:R-:W-:Y:S02]  /*4f60*/  IADD3 R112, R112, 0x80, RZ ;  /* 0x0000008070707810 */ /* 0x000fe40007ffe0ff */
.L_x_2087:
[----:B------:R-:W-:Y:S05]  /*4f70*/  BSYNC B0 ;  /* 0x0000000000007941 */ /* 0x000fea0003800000 */
.L_x_2086:
        /* <DEDUP_REMOVED lines=14> */
.L_x_2116:
[----:B------:R-:W-:Y:S05]  /*5060*/  BSYNC B1 ;  /* 0x0000000000017941 */ /* 0x000fea0003800000 */
.L_x_2115:
        /* <DEDUP_REMOVED lines=10> */
.L_x_2118:
        /* <DEDUP_REMOVED lines=9> */
.L_x_2119:
[----:B------:R-:W-:Y:S05]  /*51a0*/  BSYNC B1 ;  /* 0x0000000000017941 */ /* 0x000fea0003800000 */
.L_x_2117:
        /* <DEDUP_REMOVED lines=16> */
.L_x_2121:
[----:B------:R-:W-:Y:S05]  /*52b0*/  BSYNC B1 ;  /* 0x0000000000017941 */ /* 0x000fea0003800000 */
.L_x_2120:
        /* <DEDUP_REMOVED lines=8> */
.L_x_2123:
[----:B------:R-:W-:Y:S01]  /*5340*/  FFMA.FTZ R108, R174, R113, R114 ;  /* 0x00000071ae6c7223 */ /* 0x000fe20000010072 */
[----:B-----5:R-:W-:-:S03]  /*5350*/  @P4 SHF.R.U64 R110, R156, 0x10, R157 ;  /* 0x000000109c6e4819 */ /* 0x020fc6000000129d */
[----:B------:R-:W-:Y:S02]  /*5360*/  FADD.FTZ R109, R175, -R108 ;  /* 0x8000006caf6d7221 */ /* 0x000fe40000010000 */
[----:B------:R-:W-:Y:S02]  /*5370*/  @P4 HADD2.F32 R110, -RZ, R110.H0_H0 ;  /* 0x2000006eff6e4230 */ /* 0x000fe40000004100 */
[----:B------:R-:W-:-:S04]  /*5380*/  FMUL.FTZ R109, R8, R109 ;  /* 0x0000006d086d7220 */ /* 0x000fc80000410000 */
[----:B------:R-:W-:Y:S02]  /*5390*/  @P4 FADD.FTZ R109, R109, R110 ;  /* 0x0000006e6d6d4221 */ /* 0x000fe40000010000 */
.L_x_2124:
[----:B------:R-:W-:Y:S05]  /*53a0*/  BSYNC B1 ;  /* 0x0000000000017941 */ /* 0x000fea0003800000 */
.L_x_2122:
        /* <DEDUP_REMOVED lines=14> */
.L_x_2126:
[----:B------:R-:W-:Y:S05]  /*5490*/  BSYNC B1 ;  /* 0x0000000000017941 */ /* 0x000fea0003800000 */
.L_x_2125:
[----:B------:R-:W-:Y:S01]  /*54a0*/  BSSY B1, `(.L_x_2127) ;  /* 0x000000c000017945 */ /* 0x000fe20003800000 */
[----:B------:R-:W-:Y:S01]  /*54b0*/  @P5 PRMT R124, R111, 0x7610, R124 ;  /* 0x000076106f7c5816 */ /* 0x000fe2000000007c */
[----:B------:R-:W-:Y:S05]  /*54c0*/  @P2 BRA `(.L_x_2128) ;  /* 0x0000004000002947 */ /* 0x000fea0003800000 */
[----:B------:R-:W-:Y:S01]  /*54d0*/  IMAD.MOV.U32 R109, RZ, RZ, RZ ;  /* 0x000000ffff6d7224 */ /* 0x000fe200078e00ff */
[----:B------:R-:W-:Y:S05]  /*54e0*/  @!P4 BRA `(.L_x_2129) ;  /* 0x000000700000c947 */ /* 0x000fea0003800000 */
[----:B-----5:R-:W-:Y:S01]  /*54f0*/  HADD2.F32 R109, -RZ, R157.H0_H0 ;  /* 0x2000009dff6d7230 */ /* 0x020fe20000004100 */
[----:B------:R-:W-:Y:S05]  /*5500*/  BRA `(.L_x_2129) ;  /* 0x0000005000007947 */ /* 0x000fea0003800000 */
.L_x_2128:
[----:B------:R-:W-:Y:S01]  /*5510*/  FFMA.FTZ R109, R177, R113, R114 ;  /* 0x00000071b16d7223 */ /* 0x000fe20000010072 */
[----:B-----5:R-:W-:-:S03]  /*5520*/  @P4 HADD2.F32 R108, -RZ, R157.H0_H0 ;  /* 0x2000009dff6c4230 */ /* 0x020fc60000004100 */
[----:B------:R-:W-:-:S04]  /*5530*/  FADD.FTZ R109, R178, -R109 ;  /* 0x8000006db26d7221 */ /* 0x000fc80000010000 */
[----:B------:R-:W-:-:S04]  /*5540*/  FMUL.FTZ R109, R8, R109 ;  /* 0x0000006d086d7220 */ /* 0x000fc80000410000 */
[----:B------:R-:W-:Y:S02]  /*5550*/  @P4 FADD.FTZ R109, R109, R108 ;  /* 0x0000006c6d6d4221 */ /* 0x000fe40000010000 */
.L_x_2129:
[----:B------:R-:W-:Y:S05]  /*5560*/  BSYNC B1 ;  /* 0x0000000000017941 */ /* 0x000fea0003800000 */
.L_x_2127:
        /* <DEDUP_REMOVED lines=14> */
.L_x_2131:
[----:B------:R-:W-:Y:S05]  /*5650*/  BSYNC B1 ;  /* 0x0000000000017941 */ /* 0x000fea0003800000 */
.L_x_2130:
        /* <DEDUP_REMOVED lines=8> */
.L_x_2133:
[----:B------:R-:W-:Y:S01]  /*56e0*/  FFMA.FTZ R108, R180, R113, R114 ;  /* 0x00000071b46c7223 */ /* 0x000fe20000010072 */
[----:B-----5:R-:W-:-:S03]  /*56f0*/  @P4 SHF.R.U32.HI R110, RZ, 0x10, R157 ;  /* 0x00000010ff6e4819 */ /* 0x020fc6000001169d */
[----:B------:R-:W-:Y:S02]  /*5700*/  FADD.FTZ R109, R179, -R108 ;  /* 0x8000006cb36d7221 */ /* 0x000fe40000010000 */
[----:B------:R-:W-:Y:S02]  /*5710*/  @P4 HADD2.F32 R111, -RZ, R110.H0_H0 ;  /* 0x2000006eff6f4230 */ /* 0x000fe40000004100 */
[----:B------:R-:W-:-:S04]  /*5720*/  FMUL.FTZ R8, R8, R109 ;  /* 0x0000006d08087220 */ /* 0x000fc80000410000 */
[----:B------:R-:W-:Y:S02]  /*5730*/  @P4 FADD.FTZ R8, R8, R111 ;  /* 0x0000006f08084221 */ /* 0x000fe40000010000 */
.L_x_2134:
[----:B------:R-:W-:Y:S05]  /*5740*/  BSYNC B1 ;  /* 0x0000000000017941 */ /* 0x000fea0003800000 */
.L_x_2132:
        /* <DEDUP_REMOVED lines=15> */
.L_x_2136:
[----:B------:R-:W-:Y:S05]  /*5840*/  BSYNC B1 ;  /* 0x0000000000017941 */ /* 0x000fea0003800000 */
.L_x_2135:
        /* <DEDUP_REMOVED lines=9> */
.L_x_2137:
        /* <DEDUP_REMOVED lines=9> */
.L_x_2114:
[----:B------:R-:W-:Y:S05]  /*5970*/  BSYNC B0 ;  /* 0x0000000000007941 */ /* 0x000fea0003800000 */
.L_x_2113:
[----:B------:R-:W-:Y:S02]  /*5980*/  IADD3 R119, R119, c[0x0][0x160], RZ ;  /* 0x0000580077777a10 */ /* 0x000fe40007ffe0ff */
[----:B------:R-:W-:Y:S02]  /*5990*/  LOP3.LUT P3, RZ, R9, 0xff, RZ, 0xc0, !PT ;  /* 0x000000ff09ff7812 */ /* 0x000fe4000786c0ff */
[----:B------:R-:W-:Y:S02]  /*59a0*/  ISETP.GE.AND P2, PT, R119, c[0x0][0x164], PT ;  /* 0x0000590077007a0c */ /* 0x000fe40003f46270 */
[----:B------:R-:W-:-:S11]  /*59b0*/  SEL R9, RZ, 0x1, P3 ;  /* 0x00000001ff097807 */ /* 0x000fd60001800000 */
[----:B0----5:R-:W-:Y:S01]  /*59c0*/  @P2 CALL.REL.NOINC `(.L_x_1983) ;  /* 0x0000001000002944 */ /* 0x021fe20003c00000 */
[----:B------:R-:W-:Y:S05]  /*59d0*/  BRA `(.L_x_2138) ;  /* 0xffffb05000007947 */ /* 0x000fea000383ffff */
.L_x_1983:
        /* <DEDUP_REMOVED lines=50> */
.L_x_2003:
[----:B------:R-:W-:Y:S01]  /*5d00*/  HFMA2.MMA R168, -RZ, RZ, 0, 9.5367431640625e-07 ;  /* 0x00000010ffa87435 */ /* 0x000fe200000001ff */
[----:B------:R-:W-:Y:S01]  /*5d10*/  MOV R113, R191 ;  /* 0x000000bf00717202 */ /* 0x000fe20000000f00 */
[----:B------:R-:W-:Y:S01]  /*5d20*/  IMAD.MOV.U32 R185, RZ, RZ, 0x1f ;  /* 0x0000001fffb97424 */ /* 0x000fe200078e00ff */
[----:B------:R-:W-:-:S02]  /*5d30*/  MOV R188, 0xffffffff ;  /* 0xffffffff00bc7802 */ /* 0x000fc40000000f00 */
[----:B------:R-:W-:Y:S02]  /*5d40*/  MOV R108, 0x5d60 ;  /* 0x00005d60006c7802 */ /* 0x000fe40000000f00 */
[----:B-----5:R-:W-:Y:S05]  /*5d50*/  CALL.REL.NOINC `($__internal_37_$__cuda_sm70_shflsync_down_p) ;  /* 0x0000046000007944 */ /* 0x020fea0003c00000 */
[----:B-1----:R-:W-:Y:S01]  /*5d60*/  MOV R112, R113 ;  /* 0x0000007100707202 */ /* 0x002fe20000000f00 */
[----:B0-----:R-:W-:Y:S05]  /*5d70*/  BRA `(.L_x_2139) ;  /* 0xffffc5f000007947 */ /* 0x001fea000383ffff */
.L_x_2004:
[----:B------:R-:W-:Y:S01]  /*5d80*/  HFMA2.MMA R168, -RZ, RZ, 0, 9.5367431640625e-07 ;  /* 0x00000010ffa87435 */ /* 0x000fe200000001ff */
[----:B------:R-:W-:Y:S01]  /*5d90*/  IMAD.MOV.U32 R113, RZ, RZ, R186 ;  /* 0x000000ffff717224 */ /* 0x000fe200078e00ba */
[----:B------:R-:W-:Y:S01]  /*5da0*/  MOV R185, 0x1f ;  /* 0x0000001f00b97802 */ /* 0x000fe20000000f00 */
[----:B------:R-:W-:Y:S01]  /*5db0*/  IMAD.MOV.U32 R188, RZ, RZ, -0x1 ;  /* 0xffffffffffbc7424 */ /* 0x000fe200078e00ff */
[----:B------:R-:W-:Y:S02]  /*5dc0*/  MOV R108, 0x5de0 ;  /* 0x00005de0006c7802 */ /* 0x000fe40000000f00 */
[----:B01---5:R-:W-:Y:S05]  /*5dd0*/  CALL.REL.NOINC `($__internal_37_$__cuda_sm70_shflsync_down_p) ;  /* 0x000003e000007944 */ /* 0x023fea0003c00000 */
[----:B------:R-:W-:Y:S01]  /*5de0*/  FADD.FTZ R112, R112, R191 ;  /* 0x000000bf70707221 */ /* 0x000fe20000010000 */
[----:B0-----:R-:W-:Y:S01]  /*5df0*/  HFMA2.MMA R168, -RZ, RZ, 0, 4.76837158203125e-07 ;  /* 0x00000008ffa87435 */ /* 0x001fe200000001ff */
[----:B-1----:R-:W-:Y:S01]  /*5e00*/  FADD.FTZ R186, R186, R113 ;  /* 0x00000071baba7221 */ /* 0x002fe20000010000 */
[----:B------:R-:W-:Y:S01]  /*5e10*/  MOV R185, 0x1f ;  /* 0x0000001f00b97802 */ /* 0x000fe20000000f00 */
[----:B------:R-:W-:Y:S01]  /*5e20*/  IMAD.MOV.U32 R188, RZ, RZ, -0x1 ;  /* 0xffffffffffbc7424 */ /* 0x000fe200078e00ff */
[----:B------:R-:W-:-:S02]  /*5e30*/  MOV R113, R112 ;  /* 0x0000007000717202 */ /* 0x000fc40000000f00 */
[----:B------:R-:W-:Y:S02]  /*5e40*/  MOV R108, 0x5e60 ;  /* 0x00005e60006c7802 */ /* 0x000fe40000000f00 */
[----:B------:R-:W-:Y:S05]  /*5e50*/  CALL.REL.NOINC `($__internal_37_$__cuda_sm70_shflsync_down_p) ;  /* 0x0000036000007944 */ /* 0x000fea0003c00000 */
[----:B0-----:R-:W-:Y:S01]  /*5e60*/  HFMA2.MMA R168, -RZ, RZ, 0, 4.76837158203125e-07 ;  /* 0x00000008ffa87435 */ /* 0x001fe200000001ff */
[----:B-1----:R-:W-:Y:S01]  /*5e70*/  MOV R111, R113 ;  /* 0x00000071006f7202 */ /* 0x002fe20000000f00 */
[----:B------:R-:W-:Y:S01]  /*5e80*/  IMAD.MOV.U32 R113, RZ, RZ, R186 ;  /* 0x000000ffff717224 */ /* 0x000fe200078e00ba */
[----:B------:R-:W-:Y:S01]  /*5e90*/  MOV R185, 0x1f ;  /* 0x0000001f00b97802 */ /* 0x000fe20000000f00 */
[----:B------:R-:W-:Y:S01]  /*5ea0*/  IMAD.MOV.U32 R188, RZ, RZ, -0x1 ;  /* 0xffffffffffbc7424 */ /* 0x000fe200078e00ff */
[----:B------:R-:W-:Y:S02]  /*5eb0*/  MOV R108, 0x5ed0 ;  /* 0x00005ed0006c7802 */ /* 0x000fe40000000f00 */
[----:B------:R-:W-:Y:S05]  /*5ec0*/  CALL.REL.NOINC `($__internal_37_$__cuda_sm70_shflsync_down_p) ;  /* 0x000002f000007944 */ /* 0x000fea0003c00000 */
[----:B------:R-:W-:Y:S01]  /*5ed0*/  FADD.FTZ R112, R111, R112 ;  /* 0x000000706f707221 */ /* 0x000fe20000010000 */
[----:B0-----:R-:W-:Y:S01]  /*5ee0*/  HFMA2.MMA R168, -RZ, RZ, 0, 2.384185791015625e-07 ;  /* 0x00000004ffa87435 */ /* 0x001fe200000001ff */
[----:B-1----:R-:W-:Y:S01]  /*5ef0*/  FADD.FTZ R186, R186, R113 ;  /* 0x00000071baba7221 */ /* 0x002fe20000010000 */
[----:B------:R-:W-:Y:S01]  /*5f00*/  MOV R185, 0x1f ;  /* 0x0000001f00b97802 */ /* 0x000fe20000000f00 */
[----:B------:R-:W-:Y:S01]  /*5f10*/  IMAD.MOV.U32 R188, RZ, RZ, -0x1 ;  /* 0xffffffffffbc7424 */ /* 0x000fe200078e00ff */
[----:B------:R-:W-:-:S02]  /*5f20*/  MOV R113, R112 ;  /* 0x0000007000717202 */ /* 0x000fc40000000f00 */
[----:B------:R-:W-:Y:S02]  /*5f30*/  MOV R108, 0x5f50 ;  /* 0x00005f50006c7802 */ /* 0x000fe40000000f00 */
[----:B------:R-:W-:Y:S05]  /*5f40*/  CALL.REL.NOINC `($__internal_37_$__cuda_sm70_shflsync_down_p) ;  /* 0x0000027000007944 */ /* 0x000fea0003c00000 */
[----:B0-----:R-:W-:Y:S01]  /*5f50*/  HFMA2.MMA R168, -RZ, RZ, 0, 2.384185791015625e-07 ;  /* 0x00000004ffa87435 */ /* 0x001fe200000001ff */
[----:B-1----:R-:W-:Y:S01]  /*5f60*/  MOV R111, R113 ;  /* 0x00000071006f7202 */ /* 0x002fe20000000f00 */
[----:B------:R-:W-:Y:S01]  /*5f70*/  IMAD.MOV.U32 R113, RZ, RZ, R186 ;  /* 0x000000ffff717224 */ /* 0x000fe200078e00ba */
[----:B------:R-:W-:Y:S01]  /*5f80*/  MOV R185, 0x1f ;  /* 0x0000001f00b97802 */ /* 0x000fe20000000f00 */
[----:B------:R-:W-:Y:S01]  /*5f90*/  IMAD.MOV.U32 R188, RZ, RZ, -0x1 ;  /* 0xffffffffffbc7424 */ /* 0x000fe200078e00ff */
[----:B------:R-:W-:Y:S02]  /*5fa0*/  MOV R108, 0x5fc0 ;  /* 0x00005fc0006c7802 */ /* 0x000fe40000000f00 */
[----:B------:R-:W-:Y:S05]  /*5fb0*/  CALL.REL.NOINC `($__internal_37_$__cuda_sm70_shflsync_down_p) ;  /* 0x0000020000007944 */ /* 0x000fea0003c00000 */
[----:B------:R-:W-:Y:S01]  /*5fc0*/  FADD.FTZ R112, R111, R112 ;  /* 0x000000706f707221 */ /* 0x000fe20000010000 */
[----:B0-----:R-:W-:Y:S01]  /*5fd0*/  HFMA2.MMA R168, -RZ, RZ, 0, 1.1920928955078125e-07 ;  /* 0x00000002ffa87435 */ /* 0x001fe200000001ff */
[----:B-1----:R-:W-:Y:S01]  /*5fe0*/  FADD.FTZ R186, R186, R113 ;  /* 0x00000071baba7221 */ /* 0x002fe20000010000 */
[----:B------:R-:W-:Y:S01]  /*5ff0*/  MOV R185, 0x1f ;  /* 0x0000001f00b97802 */ /* 0x000fe20000000f00 */
[----:B------:R-:W-:Y:S01]  /*6000*/  IMAD.MOV.U32 R188, RZ, RZ, -0x1 ;  /* 0xffffffffffbc7424 */ /* 0x000fe200078e00ff */
[----:B------:R-:W-:-:S02]  /*6010*/  MOV R113, R112 ;  /* 0x0000007000717202 */ /* 0x000fc40000000f00 */
[----:B------:R-:W-:Y:S02]  /*6020*/  MOV R108, 0x6040 ;  /* 0x00006040006c7802 */ /* 0x000fe40000000f00 */
[----:B------:R-:W-:Y:S05]  /*6030*/  CALL.REL.NOINC `($__internal_37_$__cuda_sm70_shflsync_down_p) ;  /* 0x0000018000007944 */ /* 0x000fea0003c00000 */
[----:B0-----:R-:W-:Y:S01]  /*6040*/  HFMA2.MMA R168, -RZ, RZ, 0, 1.1920928955078125e-07 ;  /* 0x00000002ffa87435 */ /* 0x001fe200000001ff */
[----:B-1----:R-:W-:Y:S01]  /*6050*/  MOV R111, R113 ;  /* 0x00000071006f7202 */ /* 0x002fe20000000f00 */
[----:B------:R-:W-:Y:S01]  /*6060*/  IMAD.MOV.U32 R113, RZ, RZ, R186 ;  /* 0x000000ffff717224 */ /* 0x000fe200078e00ba */
[----:B------:R-:W-:Y:S01]  /*6070*/  MOV R185, 0x1f ;  /* 0x0000001f00b97802 */ /* 0x000fe20000000f00 */
[----:B------:R-:W-:Y:S01]  /*6080*/  IMAD.MOV.U32 R188, RZ, RZ, -0x1 ;  /* 0xffffffffffbc7424 */ /* 0x000fe200078e00ff */
[----:B------:R-:W-:Y:S02]  /*6090*/  MOV R108, 0x60b0 ;  /* 0x000060b0006c7802 */ /* 0x000fe40000000f00 */
[----:B------:R-:W-:Y:S05]  /*60a0*/  CALL.REL.NOINC `($__internal_37_$__cuda_sm70_shflsync_down_p) ;  /* 0x0000011000007944 */ /* 0x000fea0003c00000 */
[----:B------:R-:W-:Y:S01]  /*60b0*/  FADD.FTZ R114, R111, R112 ;  /* 0x000000706f727221 */ /* 0x000fe20000010000 */
[----:B0-----:R-:W-:Y:S01]  /*60c0*/  HFMA2.MMA R168, -RZ, RZ, 0, 5.9604644775390625e-08 ;  /* 0x00000001ffa87435 */ /* 0x001fe200000001ff */
[----:B-1----:R-:W-:Y:S01]  /*60d0*/  FADD.FTZ R169, R186, R113 ;  /* 0x00000071baa97221 */ /* 0x002fe20000010000 */
[----:B------:R-:W-:Y:S01]  /*60e0*/  MOV R185, 0x1f ;  /* 0x0000001f00b97802 */ /* 0x000fe20000000f00 */
[----:B------:R-:W-:Y:S01]  /*60f0*/  IMAD.MOV.U32 R188, RZ, RZ, -0x1 ;  /* 0xffffffffffbc7424 */ /* 0x000fe200078e00ff */
[----:B------:R-:W-:-:S02]  /*6100*/  MOV R113, R114 ;  /* 0x0000007200717202 */ /* 0x000fc40000000f00 */
[----:B------:R-:W-:Y:S02]  /*6110*/  MOV R108, 0x6130 ;  /* 0x00006130006c7802 */ /* 0x000fe40000000f00 */
[----:B------:R-:W-:Y:S05]  /*6120*/  CALL.REL.NOINC `($__internal_37_$__cuda_sm70_shflsync_down_p) ;  /* 0x0000009000007944 */ /* 0x000fea0003c00000 */
[----:B0-----:R-:W-:Y:S01]  /*6130*/  HFMA2.MMA R168, -RZ, RZ, 0, 5.9604644775390625e-08 ;  /* 0x00000001ffa87435 */ /* 0x001fe200000001ff */
[----:B-1----:R-:W-:Y:S01]  /*6140*/  MOV R115, R113 ;  /* 0x0000007100737202 */ /* 0x002fe20000000f00 */
[----:B------:R-:W-:Y:S01]  /*6150*/  IMAD.MOV.U32 R113, RZ, RZ, R169 ;  /* 0x000000ffff717224 */ /* 0x000fe200078e00a9 */
[----:B------:R-:W-:Y:S01]  /*6160*/  MOV R185, 0x1f ;  /* 0x0000001f00b97802 */ /* 0x000fe20000000f00 */
[----:B------:R-:W-:Y:S01]  /*6170*/  IMAD.MOV.U32 R188, RZ, RZ, -0x1 ;  /* 0xffffffffffbc7424 */ /* 0x000fe200078e00ff */
[----:B------:R-:W-:Y:S02]  /*6180*/  MOV R108, 0x61a0 ;  /* 0x000061a0006c7802 */ /* 0x000fe40000000f00 */
[----:B------:R-:W-:Y:S05]  /*6190*/  CALL.REL.NOINC `($__internal_37_$__cuda_sm70_shflsync_down_p) ;  /* 0x0000002000007944 */ /* 0x000fea0003c00000 */
[----:B-1----:R-:W-:Y:S01]  /*61a0*/  MOV R186, R113 ;  /* 0x0000007100ba7202 */ /* 0x002fe20000000f00 */
[----:B0-----:R-:W-:Y:S05]  /*61b0*/  BRA `(.L_x_2140) ;  /* 0xffffc2d000007947 */ /* 0x001fea000383ffff */
        .weak           $__internal_37_$__cuda_sm70_shflsync_down_p
        .type           $__internal_37_$__cuda_sm70_shflsync_down_p,@function
        .size           $__internal_37_$__cuda_sm70_shflsync_down_p,(.L_x_9781 - $__internal_37_$__cuda_sm70_shflsync_down_p)
$__internal_37_$__cuda_sm70_shflsync_down_p:
[----:B------:R-:W-:Y:S01]  /*61c0*/  HFMA2.MMA R109, -RZ, RZ, 0, 0 ;  /* 0x00000000ff6d7435 */ /* 0x000fe200000001ff */
[----:B------:R-:W-:Y:S04]  /*61d0*/  WARPSYNC R188 ;  /* 0x000000bc00007348 */ /* 0x000fe80003800000 */
[----:B------:R0:W1:Y:S01]  /*61e0*/  SHFL.DOWN PT, R113, R113, R168, R185 ;  /* 0x080000a871717389 */ /* 0x00006200000e00b9 */
[----:B------:R-:W-:Y:S05]  /*61f0*/  RET.REL.NODEC R108 `(_ZN10layer_norm13ln_bwd_kernelINS_13Kernel_traitsI6__halfS2_S2_S2_fjLj2560ELj1ELj1ELj4ELj8ENS_18Kernel_traits_baseILj2560ES2_S2_S2_S2_fjLj128EEEEELb1ELb1ELb1ELb0EEEvNS_9BwdParamsE) ;  /* 0xffff9e006c007950 */ /* 0x000fea0003c3ffff */
.L_x_2141:
        /* <DEDUP_REMOVED lines=16> */
.L_x_9781:


//--------------------- .text._ZN10layer_norm22ln_bwd_finalize_kernelINS_22Kernel_traits_finalizeILj2560E6__halfS2_S2_S2_fjLb1ELj1024ELj4ENS_18Kernel_traits_baseILj2560ES2_S2_S2_S2_fjLj1024EEEEELb1ELb1EEEvNS_9BwdParamsE --------------------------
	.section	.text._ZN10layer_norm22ln_bwd_finalize_kernelINS_22Kernel_traits_finalizeILj2560E6__halfS2_S2_S2_fjLb1ELj1024ELj4ENS_18Kernel_traits_baseILj2560ES2_S2_S2_S2_fjLj1024EEEEELb1ELb1EEEvNS_9BwdParamsE,"ax",@progbits
	.sectioninfo	@"SHI_REGISTERS=32"
	.align	128
        .global         _ZN10layer_norm22ln_bwd_finalize_kernelINS_22Kernel_traits_finalizeILj2560E6__halfS2_S2_S2_fjLb1ELj1024ELj4ENS_18Kernel_traits_baseILj2560ES2_S2_S2_S2_fjLj1024EEEEELb1ELb1EEEvNS_9BwdParamsE
        .type           _ZN10layer_norm22ln_bwd_finalize_kernelINS_22Kernel_traits_finalizeILj2560E6__halfS2_S2_S2_fjLb1ELj1024ELj4ENS_18Kernel_traits_baseILj2560ES2_S2_S2_S2_fjLj1024EEEEELb1ELb1EEEvNS_9BwdParamsE,@function
        .size           _ZN10layer_norm22ln_bwd_finalize_kernelINS_22Kernel_traits_finalizeILj2560E6__halfS2_S2_S2_fjLb1ELj1024ELj4ENS_18Kernel_traits_baseILj2560ES2_S2_S2_S2_fjLj1024EEEEELb1ELb1EEEvNS_9BwdParamsE,(.L_x_9782 - _ZN10layer_norm22ln_bwd_finalize_kernelINS_22Kernel_traits_finalizeILj2560E6__halfS2_S2_S2_fjLb1ELj1024ELj4ENS_18Kernel_traits_baseILj2560ES2_S2_S2_S2_fjLj1024EEEEELb1ELb1EEEvNS_9BwdParamsE)
        .other          _ZN10layer_norm22ln_bwd_finalize_kernelINS_22Kernel_traits_finalizeILj2560E6__halfS2_S2_S2_fjLb1ELj1024ELj4ENS_18Kernel_traits_baseILj2560ES2_S2_S2_S2_fjLj1024EEEEELb1ELb1EEEvNS_9BwdParamsE,@"STO_CUDA_ENTRY STV_DEFAULT"
_ZN10layer_norm22ln_bwd_finalize_kernelINS_22Kernel_traits_finalizeILj2560E6__halfS2_S2_S2_fjLb1ELj1024ELj4ENS_18Kernel_traits_baseILj2560ES2_S2_S2_S2_fjLj1024EEEEELb1ELb1EEEvNS_9BwdParamsE:
.text._ZN10layer_norm22ln_bwd_finalize_kernelINS_22Kernel_traits_finalizeILj2560E6__halfS2_S2_S2_fjLb1ELj1024ELj4ENS_18Kernel_traits_baseILj2560ES2_S2_S2_S2_fjLj1024EEEEELb1ELb1EEEvNS_9BwdParamsE:
        /* <DEDUP_REMOVED lines=19> */
.L_x_2154:
        /* <DEDUP_REMOVED lines=32> */
.L_x_2146:
        /* <DEDUP_REMOVED lines=47> */
.L_x_2145:
[----:B------:R-:W-:Y:S05]  /*0620*/  BSYNC B1 ;  /* 0x0000000000017941 */ /* 0x000fea0003800000 */
.L_x_2144:
        /* <DEDUP_REMOVED lines=29> */
.L_x_2148:
[----:B------:R-:W-:Y:S05]  /*0800*/  BSYNC B1 ;  /* 0x0000000000017941 */ /* 0x000fea0003800000 */
.L_x_2147:
        /* <DEDUP_REMOVED lines=13> */
.L_x_2143:
[----:B------:R-:W-:Y:S05]  /*08e0*/  BSYNC B0 ;  /* 0x0000000000007941 */ /* 0x000fea0003800000 */
.L_x_2142:
        /* <DEDUP_REMOVED lines=12> */
.L_x_2155:
        /* <DEDUP_REMOVED lines=27> */
.L_x_2156:
        /* <DEDUP_REMOVED lines=9> */
.L_x_2149:
        /* <DEDUP_REMOVED lines=19> */
.L_x_2153:
[----:B------:R-:W-:Y:S05]  /*0d20*/  BSYNC B0 ;  /* 0x0000000000007941 */ /* 0x000fea0003800000 */
.L_x_2152:
[C---:B------:R-:W-:Y:S02]  /*0d30*/  ISETP.GT.U32.AND P1, PT, R4.reuse, -0xa01, PT ;  /* 0xfffff5ff0400780c */ /* 0x040fe40003f24070 */
[----:B------:R-:W-:-:S02]  /*0d40*/  IADD3 R4, R4, 0xa00, RZ ;  /* 0x00000a0004047810 */ /* 0x000fc40007ffe0ff */
[----:B------:R-:W-:-:S09]  /*0d50*/  IADD3 R5, R5, 0x500, RZ ;  /* 0x0000050005057810 */ /* 0x000fd20007ffe0ff */
[----:B012---:R-:W-:Y:S05]  /*0d60*/  @P1 BRA `(.L_x_2154) ;  /* 0xfffff3c000001947 */ /* 0x007fea000383ffff */
[----:B------:R-:W-:Y:S05]  /*0d70*/  EXIT ;  /* 0x000000000000794d */ /* 0x000fea0003800000 */
.L_x_2150:
[----:B------:R-:W-:Y:S01]  /*0d80*/  HFMA2.MMA R14, -RZ, RZ, 0, 1.847743988037109375e-06 ;  /* 0x0000001fff0e7435 */ /* 0x000fe200000001ff */
[----:B---3--:R-:W-:Y:S01]  /*0d90*/  IMAD.MOV.U32 R18, RZ, RZ, R10 ;  /* 0x000000ffff127224 */ /* 0x008fe200078e000a */
[----:B------:R-:W-:Y:S01]  /*0da0*/  MOV R17, 0x1 ;  /* 0x0000000100117802 */ /* 0x000fe20000000f00 */
[----:B------:R-:W-:Y:S01]  /*0db0*/  IMAD.MOV.U32 R19, RZ, RZ, -0x1 ;  /* 0xffffffffff137424 */ /* 0x000fe200078e00ff */
[----:B------:R-:W-:Y:S02]  /*0dc0*/  MOV R8, 0xde0 ;  /* 0x00000de000087802 */ /* 0x000fe40000000f00 */
[----:B012---:R-:W-:Y:S05]  /*0dd0*/  CALL.REL.NOINC `($__internal_38_$__cuda_sm70_shflsync_bfly_p) ;  /* 0x0000059000007944 */ /* 0x007fea0003c00000 */
[----:B01----:R-:W-:Y:S05]  /*0de0*/  BRA `(.L_x_2155) ;  /* 0xfffffbc000007947 */ /* 0x003fea000383ffff */
.L_x_2151:
[----:B------:R-:W-:Y:S01]  /*0df0*/  HFMA2.MMA R14, -RZ, RZ, 0, 1.847743988037109375e-06 ;  /* 0x0000001fff0e7435 */ /* 0x000fe200000001ff */
[----:B------:R-:W-:Y:S01]  /*0e00*/  MOV R17, 0x2 ;  /* 0x0000000200117802 */ /* 0x000fe20000000f00 */
[----:B------:R-:W-:Y:S01]  /*0e10*/  IMAD.MOV.U32 R19, RZ, RZ, -0x1 ;  /* 0xffffffffff137424 */ /* 0x000fe200078e00ff */
[----:B------:R-:W-:-:S03]  /*0e20*/  MOV R8, 0xe40 ;  /* 0x00000e4000087802 */ /* 0x000fc60000000f00 */
[----:B0123--:R-:W-:Y:S05]  /*0e30*/  CALL.REL.NOINC `($__internal_38_$__cuda_sm70_shflsync_bfly_p) ;  /* 0x0000053000007944 */ /* 0x00ffea0003c00000 */
[----:B01----:R-:W-:Y:S01]  /*0e40*/  FADD.FTZ R18, R18, R14 ;  /* 0x0000000e12127221 */ /* 0x003fe20000010000 */
[----:B------:R-:W-:Y:S01]  /*0e50*/  HFMA2.MMA R14, -RZ, RZ, 0, 1.847743988037109375e-06 ;  /* 0x0000001fff0e7435 */ /* 0x000fe200000001ff */
[----:B------:R-:W-:Y:S01]  /*0e60*/  MOV R17, 0x4 ;  /* 0x0000000400117802 */ /* 0x000fe20000000f00 */
[----:B------:R-:W-:Y:S01]  /*0e70*/  IMAD.MOV.U32 R19, RZ, RZ, -0x1 ;  /* 0xffffffffff137424 */ /* 0x000fe200078e00ff */
[----:B------:R-:W-:-:S03]  /*0e80*/  MOV R8, 0xea0 ;  /* 0x00000ea000087802 */ /* 0x000fc60000000f00 */
[----:B------:R-:W-:Y:S05]  /*0e90*/  CALL.REL.NOINC `($__internal_38_$__cuda_sm70_shflsync_bfly_p) ;  /* 0x000004d000007944 */ /* 0x000fea0003c00000 */
[----:B01----:R-:W-:Y:S01]  /*0ea0*/  FADD.FTZ R18, R18, R14 ;  /* 0x0000000e12127221 */ /* 0x003fe20000010000 */
[----:B------:R-:W-:Y:S01]  /*0eb0*/  HFMA2.MMA R14, -RZ, RZ, 0, 1.847743988037109375e-06 ;  /* 0x0000001fff0e7435 */ /* 0x000fe200000001ff */
[----:B------:R-:W-:Y:S01]  /*0ec0*/  MOV R17, 0x8 ;  /* 0x0000000800117802 */ /* 0x000fe20000000f00 */
[----:B------:R-:W-:Y:S01]  /*0ed0*/  IMAD.MOV.U32 R19, RZ, RZ, -0x1 ;  /* 0xffffffffff137424 */ /* 0x000fe200078e00ff */
[----:B------:R-:W-:-:S03]  /*0ee0*/  MOV R8, 0xf00 ;  /* 0x00000f0000087802 */ /* 0x000fc60000000f00 */
[----:B------:R-:W-:Y:S05]  /*0ef0*/  CALL.REL.NOINC `($__internal_38_$__cuda_sm70_shflsync_bfly_p) ;  /* 0x0000047000007944 */ /* 0x000fea0003c00000 */
[----:B-1----:R-:W-:Y:S01]  /*0f00*/  FADD.FTZ R10, R18, R14 ;  /* 0x0000000e120a7221 */ /* 0x002fe20000010000 */
[----:B------:R-:W-:Y:S01]  /*0f10*/  HFMA2.MMA R14, -RZ, RZ, 0, 1.847743988037109375e-06 ;  /* 0x0000001fff0e7435 */ /* 0x000fe200000001ff */
[----:B0-----:R-:W-:Y:S01]  /*0f20*/  MOV R17, 0x10 ;  /* 0x0000001000117802 */ /* 0x001fe20000000f00 */
[----:B------:R-:W-:Y:S01]  /*0f30*/  IMAD.MOV.U32 R19, RZ, RZ, -0x1 ;  /* 0xffffffffff137424 */ /* 0x000fe200078e00ff */
[----:B------:R-:W-:-:S02]  /*0f40*/  MOV R8, 0xf70 ;  /* 0x00000f7000087802 */ /* 0x000fc40000000f00 */
[----:B------:R-:W-:Y:S02]  /*0f50*/  MOV R18, R10 ;  /* 0x0000000a00127202 */ /* 0x000fe40000000f00 */
[----:B------:R-:W-:Y:S05]  /*0f60*/  CALL.REL.NOINC `($__internal_38_$__cuda_sm70_shflsync_bfly_p) ;  /* 0x0000040000007944 */ /* 0x000fea0003c00000 */
[----:B0-----:R-:W-:Y:S01]  /*0f70*/  HFMA2.MMA R17, -RZ, RZ, 0, 5.9604644775390625e-08 ;  /* 0x00000001ff117435 */ /* 0x001fe200000001ff */
[----:B-1----:R-:W-:Y:S01]  /*0f80*/  MOV R13, R14 ;  /* 0x0000000e000d7202 */ /* 0x002fe20000000f00 */
[----:B------:R-:W-:Y:S01]  /*0f90*/  IMAD.MOV.U32 R18, RZ, RZ, R15 ;  /* 0x000000ffff127224 */ /* 0x000fe200078e000f */
[----:B------:R-:W-:Y:S01]  /*0fa0*/  MOV R14, 0x1f ;  /* 0x0000001f000e7802 */ /* 0x000fe20000000f00 */
[----:B------:R-:W-:Y:S01]  /*0fb0*/  IMAD.MOV.U32 R19, RZ, RZ, -0x1 ;  /* 0xffffffffff137424 */ /* 0x000fe200078e00ff */
[----:B------:R-:W-:Y:S02]  /*0fc0*/  MOV R8, 0xfe0 ;  /* 0x00000fe000087802 */ /* 0x000fe40000000f00 */
[----:B------:R-:W-:Y:S05]  /*0fd0*/  CALL.REL.NOINC `($__internal_38_$__cuda_sm70_shflsync_bfly_p) ;  /* 0x0000039000007944 */ /* 0x000fea0003c00000 */
[----:B0-----:R-:W-:Y:S01]  /*0fe0*/  HFMA2.MMA R17, -RZ, RZ, 0, 1.1920928955078125e-07 ;  /* 0x00000002ff117435 */ /* 0x001fe200000001ff */
[----:B-1----:R-:W-:Y:S01]  /*0ff0*/  FADD.FTZ R18, R15, R14 ;  /* 0x0000000e0f127221 */ /* 0x002fe20000010000 */
[----:B------:R-:W-:Y:S01]  /*1000*/  MOV R14, 0x1f ;  /* 0x0000001f000e7802 */ /* 0x000fe20000000f00 */
[----:B------:R-:W-:Y:S01]  /*1010*/  IMAD.MOV.U32 R19, RZ, RZ, -0x1 ;  /* 0xffffffffff137424 */ /* 0x000fe200078e00ff */
[----:B------:R-:W-:Y:S02]  /*1020*/  MOV R8, 0x1040 ;  /* 0x0000104000087802 */ /* 0x000fe40000000f00 */
[----:B------:R-:W-:Y:S05]  /*1030*/  CALL.REL.NOINC `($__internal_38_$__cuda_sm70_shflsync_bfly_p) ;  /* 0x0000033000007944 */ /* 0x000fea0003c00000 */
[----:B0-----:R-:W-:Y:S01]  /*1040*/  HFMA2.MMA R17, -RZ, RZ, 0, 2.384185791015625e-07 ;  /* 0x00000004ff117435 */ /* 0x001fe200000001ff */
[----:B-1----:R-:W-:Y:S01]  /*1050*/  FADD.FTZ R18, R18, R14 ;  /* 0x0000000e12127221 */ /* 0x002fe20000010000 */
[----:B------:R-:W-:Y:S01]  /*1060*/  MOV R14, 0x1f ;  /* 0x0000001f000e7802 */ /* 0x000fe20000000f00 */
[----:B------:R-:W-:Y:S01]  /*1070*/  IMAD.MOV.U32 R19, RZ, RZ, -0x1 ;  /* 0xffffffffff137424 */ /* 0x000fe200078e00ff */
[----:B------:R-:W-:-:S02]  /*1080*/  MOV R8, 0x10a0 ;  /* 0x000010a000087802 */ /* 0x000fc40000000f00 */
[----:B------:R-:W-:Y:S05]  /*1090*/  CALL.REL.NOINC `($__internal_38_$__cuda_sm70_shflsync_bfly_p) ;  /* 0x000002d000007944 */ /* 0x000fea0003c00000 */
[----:B0-----:R-:W-:Y:S01]  /*10a0*/  HFMA2.MMA R17, -RZ, RZ, 0, 4.76837158203125e-07 ;  /* 0x00000008ff117435 */ /* 0x001fe200000001ff */
[----:B-1----:R-:W-:Y:S01]  /*10b0*/  FADD.FTZ R18, R18, R14 ;  /* 0x0000000e12127221 */ /* 0x002fe20000010000 */
[----:B------:R-:W-:Y:S01]  /*10c0*/  MOV R14, 0x1f ;  /* 0x0000001f000e7802 */ /* 0x000fe20000000f00 */
[----:B------:R-:W-:Y:S01]  /*10d0*/  IMAD.MOV.U32 R19, RZ, RZ, -0x1 ;  /* 0xffffffffff137424 */ /* 0x000fe200078e00ff */
[----:B------:R-:W-:-:S02]  /*10e0*/  MOV R8, 0x1100 ;  /* 0x0000110000087802 */ /* 0x000fc40000000f00 */
[----:B------:R-:W-:Y:S05]  /*10f0*/  CALL.REL.NOINC `($__internal_38_$__cuda_sm70_shflsync_bfly_p) ;  /* 0x0000027000007944 */ /* 0x000fea0003c00000 */
[----:B-1----:R-:W-:Y:S01]  /*1100*/  FADD.FTZ R12, R18, R14 ;  /* 0x0000000e120c7221 */ /* 0x002fe20000010000 */
[----:B0-----:R-:W-:Y:S01]  /*1110*/  HFMA2.MMA R17, -RZ, RZ, 0, 9.5367431640625e-07 ;  /* 0x00000010ff117435 */ /* 0x001fe200000001ff */
[----:B------:R-:W-:Y:S01]  /*1120*/  MOV R14, 0x1f ;  /* 0x0000001f000e7802 */ /* 0x000fe20000000f00 */
[----:B------:R-:W-:Y:S01]  /*1130*/  IMAD.MOV.U32 R19, RZ, RZ, -0x1 ;  /* 0xffffffffff137424 */ /* 0x000fe200078e00ff */
[----:B------:R-:W-:-:S02]  /*1140*/  MOV R8, 0x1170 ;  /* 0x0000117000087802 */ /* 0x000fc40000000f00 */
[----:B------:R-:W-:Y:S02]  /*1150*/  MOV R18, R12 ;  /* 0x0000000c00127202 */ /* 0x000fe40000000f00 */
[----:B------:R-:W-:Y:S05]  /*1160*/  CALL.REL.NOINC `($__internal_38_$__cuda_sm70_shflsync_bfly_p) ;  /* 0x0000020000007944 */ /* 0x000fea0003c00000 */
[----:B-1----:R-:W-:Y:S01]  /*1170*/  MOV R15, R14 ;  /* 0x0000000e000f7202 */ /* 0x002fe20000000f00 */
[----:B------:R-:W-:Y:S01]  /*1180*/  HFMA2.MMA R14, -RZ, RZ, 0, 1.847743988037109375e-06 ;  /* 0x0000001fff0e7435 */ /* 0x000fe200000001ff */
[----:B0-----:R-:W-:Y:S01]  /*1190*/  MOV R18, R11 ;  /* 0x0000000b00127202 */ /* 0x001fe20000000f00 */
[----:B------:R-:W-:Y:S01]  /*11a0*/  IMAD.MOV.U32 R17, RZ, RZ, 0x1 ;  /* 0x00000001ff117424 */ /* 0x000fe200078e00ff */
[----:B------:R-:W-:Y:S02]  /*11b0*/  MOV R19, 0xffffffff ;  /* 0xffffffff00137802 */ /* 0x000fe40000000f00 */
[----:B------:R-:W-:Y:S02]  /*11c0*/  MOV R8, 0x11e0 ;  /* 0x000011e000087802 */ /* 0x000fe40000000f00 */
[----:B------:R-:W-:Y:S05]  /*11d0*/  CALL.REL.NOINC `($__internal_38_$__cuda_sm70_shflsync_bfly_p) ;  /* 0x0000019000007944 */ /* 0x000fea0003c00000 */
[----:B0-----:R-:W-:Y:S01]  /*11e0*/  HFMA2.MMA R17, -RZ, RZ, 0, 1.1920928955078125e-07 ;  /* 0x00000002ff117435 */ /* 0x001fe200000001ff */
[----:B-1----:R-:W-:Y:S01]  /*11f0*/  FADD.FTZ R18, R11, R14 ;  /* 0x0000000e0b127221 */ /* 0x002fe20000010000 */
[----:B------:R-:W-:Y:S01]  /*1200*/  MOV R19, 0xffffffff ;  /* 0xffffffff00137802 */ /* 0x000fe20000000f00 */
[----:B------:R-:W-:Y:S01]  /*1210*/  IMAD.MOV.U32 R14, RZ, RZ, 0x1f ;  /* 0x0000001fff0e7424 */ /* 0x000fe200078e00ff */
[----:B------:R-:W-:-:S02]  /*1220*/  MOV R8, 0x1240 ;  /* 0x0000124000087802 */ /* 0x000fc40000000f00 */
        /* <DEDUP_REMOVED lines=9> */
[----:B------:R-:W-:-:S02]  /*12c0*/  MOV R14, 0x1f ;  /* 0x0000001f000e7802 */ /* 0x000fc40000000f00 */
[----:B------:R-:W-:Y:S02]  /*12d0*/  MOV R19, 0xffffffff ;  /* 0xffffffff00137802 */ /* 0x000fe40000000f00 */
[----:B------:R-:W-:Y:S02]  /*12e0*/  MOV R8, 0x1300 ;  /* 0x0000130000087802 */ /* 0x000fe40000000f00 */
[----:B------:R-:W-:Y:S05]  /*12f0*/  CALL.REL.NOINC `($__internal_38_$__cuda_sm70_shflsync_bfly_p) ;  /* 0x0000007000007944 */ /* 0x000fea0003c00000 */
[----:B01----:R-:W-:Y:S01]  /*1300*/  FADD.FTZ R18, R18, R14 ;  /* 0x0000000e12127221 */ /* 0x003fe20000010000 */
[----:B------:R-:W-:Y:S01]  /*1310*/  HFMA2.MMA R14, -RZ, RZ, 0, 1.847743988037109375e-06 ;  /* 0x0000001fff0e7435 */ /* 0x000fe200000001ff */
[----:B------:R-:W-:Y:S01]  /*1320*/  IMAD.MOV.U32 R17, RZ, RZ, 0x10 ;  /* 0x00000010ff117424 */ /* 0x000fe200078e00ff */
[----:B------:R-:W-:Y:S02]  /*1330*/  MOV R19, 0xffffffff ;  /* 0xffffffff00137802 */ /* 0x000fe40000000f00 */
[----:B------:R-:W-:Y:S02]  /*1340*/  MOV R8, 0x1360 ;  /* 0x0000136000087802 */ /* 0x000fe40000000f00 */
[----:B------:R-:W-:Y:S05]  /*1350*/  CALL.REL.NOINC `($__internal_38_$__cuda_sm70_shflsync_bfly_p) ;  /* 0x0000001000007944 */ /* 0x000fea0003c00000 */
[----:B01----:R-:W-:Y:S05]  /*1360*/  BRA `(.L_x_2156) ;  /* 0xfffff7f000007947 */ /* 0x003fea000383ffff */
        .weak           $__internal_38_$__cuda_sm70_shflsync_bfly_p
        .type           $__internal_38_$__cuda_sm70_shflsync_bfly_p,@function
        .size           $__internal_38_$__cuda_sm70_shflsync_bfly_p,(.L_x_9782 - $__internal_38_$__cuda_sm70_shflsync_bfly_p)
$__internal_38_$__cuda_sm70_shflsync_bfly_p:
[----:B------:R-:W-:Y:S01]  /*1370*/  HFMA2.MMA R9, -RZ, RZ, 0, 0 ;  /* 0x00000000ff097435 */ /* 0x000fe200000001ff */
[----:B------:R-:W-:Y:S04]  /*1380*/  WARPSYNC R19 ;  /* 0x0000001300007348 */ /* 0x000fe80003800000 */
[----:B------:R0:W1:Y:S01]  /*1390*/  SHFL.BFLY PT, R14, R18, R17, R14 ;  /* 0x0c000011120e7389 */ /* 0x00006200000e000e */
[----:B------:R-:W-:Y:S05]  /*13a0*/  RET.REL.NODEC R8 `(_ZN10layer_norm22ln_bwd_finalize_kernelINS_22Kernel_traits_finalizeILj2560E6__halfS2_S2_S2_fjLb1ELj1024ELj4ENS_18Kernel_traits_baseILj2560ES2_S2_S2_S2_fjLj1024EEEEELb1ELb1EEEvNS_9BwdParamsE) ;  /* 0xffffec5008007950 */ /* 0x000fea0003c3ffff */
.L_x_2157:
        /* <DEDUP_REMOVED lines=13> */
.L_x_9782:


//--------------------- .text._ZN10layer_norm13ln_bwd_kernelINS_13Kernel_traitsI6__halfS2_S2_S2_fjLj2560ELj1ELj1ELj4ELj8ENS_18Kernel_traits_baseILj2560ES2_S2_S2_S2_fjLj128EEEEELb1ELb1ELb1ELb1EEEvNS_9BwdParamsE --------------------------
	.section	.text._ZN10layer_norm13ln_bwd_kernelINS_13Kernel_traitsI6__halfS2_S2_S2_fjLj2560ELj1ELj1ELj4ELj8ENS_18Kernel_traits_baseILj2560ES2_S2_S2_S2_fjLj128EEEEELb1ELb1ELb1ELb1EEEvNS_9BwdParamsE,"ax",@progbits
	.sectioninfo	@"SHI_REGISTERS=203"
	.align	128
        .global         _ZN10layer_norm13ln_bwd_kernelINS_13Kernel_traitsI6__halfS2_S2_S2_fjLj2560ELj1ELj1ELj4ELj8ENS_18Kernel_traits_baseILj2560ES2_S2_S2_S2_fjLj128EEEEELb1ELb1ELb1ELb1EEEvNS_9BwdParamsE
        .type           _ZN10layer_norm13ln_bwd_kernelINS_13Kernel_traitsI6__halfS2_S2_S2_fjLj2560ELj1ELj1ELj4ELj8ENS_18Kernel_traits_baseILj2560ES2_S2_S2_S2_fjLj128EEEEELb1ELb1ELb1ELb1EEEvNS_9BwdParamsE,@function
        .size           _ZN10layer_norm13ln_bwd_kernelINS_13Kernel_traitsI6__halfS2_S2_S2_fjLj2560ELj1ELj1ELj4ELj8ENS_18Kernel_traits_baseILj2560ES2_S2_S2_S2_fjLj128EEEEELb1ELb1ELb1ELb1EEEvNS_9BwdParamsE,(.L_x_9783 - _ZN10layer_norm13ln_bwd_kernelINS_13Kernel_traitsI6__halfS2_S2_S2_fjLj2560ELj1ELj1ELj4ELj8ENS_18Kernel_traits_baseILj2560ES2_S2_S2_S2_fjLj128EEEEELb1ELb1ELb1ELb1EEEvNS_9BwdParamsE)
        .other          _ZN10layer_norm13ln_bwd_kernelINS_13Kernel_traitsI6__halfS2_S2_S2_fjLj2560ELj1ELj1ELj4ELj8ENS_18Kernel_traits_baseILj2560ES2_S2_S2_S2_fjLj128EEEEELb1ELb1ELb1ELb1EEEvNS_9BwdParamsE,@"STO_CUDA_ENTRY STV_DEFAULT"
_ZN10layer_norm13ln_bwd_kernelINS_13Kernel_traitsI6__halfS2_S2_S2_fjLj2560ELj1ELj1ELj4ELj8ENS_18Kernel_traits_baseILj2560ES2_S2_S2_S2_fjLj128EEEEELb1ELb1ELb1ELb1EEEvNS_9BwdParamsE:
.text._ZN10layer_norm13ln_bwd_kernelINS_13Kernel_traitsI6__halfS2_S2_S2_fjLj2560ELj1ELj1ELj4ELj8ENS_18Kernel_traits_baseILj2560ES2_S2_S2_S2_fjLj128EEEEELb1ELb1ELb1ELb1EEEvNS_9BwdParamsE:
        /* <DEDUP_REMOVED lines=38> */
.L_x_2158:
        /* <DEDUP_REMOVED lines=108> */
.L_x_2288:
[----:B------:R-:W-:-:S05]  /*0920*/  MOV R169, 0x4 ;  /* 0x0000000400a97802 */ /* 0x000fca0000000f00 */
        /* <DEDUP_REMOVED lines=27> */
[----:B------:R-:W-:Y:S01]  /*0ae0*/  HFMA2.MMA R162, -RZ, RZ, 0, 0 ;  /* 0x00000000ffa27435 */ /* 0x000fe200000001ff */
[----:B------:R0:W5:Y:S03]  /*0af0*/  @P0 LDG.E.64 R152, [R114.64] ;  /* 0x0000000472980981 */ /* 0x000166000c1e1b00 */
        /* <DEDUP_REMOVED lines=23> */
[----:B-1----:R-:W-:Y:S01]  /*0c70*/  MOV R175, RZ ;  /* 0x000000ff00af7202 */ /* 0x002fe20000000f00 */
[----:B--2---:R-:W-:Y:S01]  /*0c80*/  IMAD.MOV.U32 R162, RZ, RZ, RZ ;  /* 0x000000ffffa27224 */ /* 0x004fe200078e00ff */
[----:B------:R-:W-:Y:S05]  /*0c90*/  BRA `(.L_x_2162) ;  /* 0x0000111000007947 */ /* 0x000fea0003800000 */
.L_x_2161:
        /* <DEDUP_REMOVED lines=18> */
[----:B------:R-:W2:Y:S02]  /*0dc0*/  LDG.E.64 R120, [R120.64] ;  /* 0x0000000478787981 */ /* 0x000ea4000c1e1b00 */
[----:B------:R-:W-:-:S02]  /*0dd0*/  IMAD.WIDE.U32 R132, R132, R177, c[0x0][0x208] ;  /* 0x0000820084847625 */ /* 0x000fc400078e00b1 */
[----:B------:R-:W2:Y:S02]  /*0de0*/  LDG.E.64 R118, [R118.64] ;  /* 0x0000000476767981 */ /* 0x000ea4000c1e1b00 */
[----:B------:R-:W-:Y:S02]  /*0df0*/  IMAD.WIDE.U32 R130, R130, R177, c[0x0][0x208] ;  /* 0x0000820082827625 */ /* 0x000fe400078e00b1 */
[----:B------:R-:W2:Y:S02]  /*0e00*/  LDG.E.64 R132, [R132.64] ;  /* 0x0000000484847981 */ /* 0x000ea4000c1e1b00 */
[----:B------:R-:W-:Y:S02]  /*0e10*/  IMAD.WIDE R136, R2, R169, c[0x0][0x1a0] ;  /* 0x0000680002887625 */ /* 0x000fe400078e02a9 */
[----:B------:R-:W2:Y:S02]  /*0e20*/  LDG.E.64 R130, [R130.64] ;  /* 0x0000000482827981 */ /* 0x000ea4000c1e1b00 */
[----:B------:R-:W-:-:S02]  /*0e30*/  IMAD.WIDE.U32 R126, R126, R177, c[0x0][0x208] ;  /* 0x000082007e7e7625 */ /* 0x000fc400078e00b1 */
[----:B------:R0:W2:Y:S02]  /*0e40*/  LDG.E R150, [R136.64] ;  /* 0x0000000488967981 */ /* 0x0000a4000c1e1900 */
[-C--:B------:R-:W-:Y:S02]  /*0e50*/  IMAD.WIDE.U32 R122, R184, R177.reuse, c[0x0][0x188] ;  /* 0x00006200b87a7625 */ /* 0x080fe400078e00b1 */
[----:B------:R-:W2:Y:S02]  /*0e60*/  LDG.E.64 R126, [R126.64] ;  /* 0x000000047e7e7981 */ /* 0x000ea4000c1e1b00 */
[----:B------:R-:W-:Y:S02]  /*0e70*/  IMAD.WIDE.U32 R124, R146, R177, c[0x0][0x188] ;  /* 0x00006200927c7625 */ /* 0x000fe400078e00b1 */
[----:B------:R-:W2:Y:S04]  /*0e80*/  LDG.E.64 R122, [R122.64] ;  /* 0x000000047a7a7981 */ /* 0x000ea8000c1e1b00 */
[----:B------:R-:W2:Y:S01]  /*0e90*/  LDG.E.64 R124, [R124.64] ;  /* 0x000000047c7c7981 */ /* 0x000ea2000c1e1b00 */
[----:B-----5:R-:W-:Y:S01]  /*0ea0*/  ISETP.GE.AND P2, PT, R192, 0x1, PT ;  /* 0x00000001c000780c */ /* 0x020fe20003f46270 */
[----:B------:R-:W-:-:S12]  /*0eb0*/  HFMA2.MMA R174, -RZ, RZ, 0, 0 ;  /* 0x00000000ffae7435 */ /* 0x000fd800000001ff */
[----:B------:R-:W-:-:S05]  /*0ec0*/  @P2 IADD3 R47, R192, -0x1, RZ ;  /* 0xffffffffc02f2810 */ /* 0x000fca0007ffe0ff */
[----:B------:R-:W-:-:S05]  /*0ed0*/  @P2 IMAD R47, R47, c[0x0][0x168], RZ ;  /* 0x00005a002f2f2a24 */ /* 0x000fca00078e02ff */
[----:B------:R-:W-:-:S04]  /*0ee0*/  @P2 SHF.R.S32.HI R138, RZ, 0x1f, R47 ;  /* 0x0000001fff8a2819 */ /* 0x000fc8000001142f */
        /* <DEDUP_REMOVED lines=25> */
[----:B---3--:R-:W-:Y:S02]  /*1080*/  SHF.R.U64 R47, R116, 0x10, R117 ;  /* 0x00000010742f7819 */ /* 0x008fe40000001275 */
[----:B----4-:R-:W-:Y:S02]  /*1090*/  MOV R138, R128 ;  /* 0x00000080008a7202 */ /* 0x010fe40000000f00 */
[----:B0-----:R-:W-:Y:S02]  /*10a0*/  SHF.R.U64 R113, R128, 0x10, R129 ;  /* 0x0000001080717819 */ /* 0x001fe40000001281 */
[----:B--2---:R-:W-:Y:S01]  /*10b0*/  SHF.R.U64 R146, R120, 0x10, R121 ;  /* 0x0000001078927819 */ /* 0x004fe20000001279 */
[--C-:B------:R-:W-:Y:S01]  /*10c0*/  IMAD.MOV.U32 R111, RZ, RZ, R129.reuse ;  /* 0x000000ffff6f7224 */ /* 0x100fe200078e0081 */
[----:B------:R-:W-:Y:S02]  /*10d0*/  SHF.R.U32.HI R114, RZ, 0x10, R129 ;  /* 0x00000010ff727819 */ /* 0x000fe40000011681 */
[----:B------:R-:W-:Y:S01]  /*10e0*/  SHF.R.U64 R128, R118, 0x10, R119 ;  /* 0x0000001076807819 */ /* 0x000fe20000001277 */
[----:B------:R-:W-:Y:S01]  /*10f0*/  HADD2.F32 R118, -RZ, R118.H0_H0 ;  /* 0x20000076ff767230 */ /* 0x000fe20000004100 */
[----:B------:R-:W-:Y:S01]  /*1100*/  SHF.R.U32.HI R147, RZ, 0x10, R121 ;  /* 0x00000010ff937819 */ /* 0x000fe20000011679 */
[----:B------:R-:W-:Y:S01]  /*1110*/  HADD2.F32 R129, -RZ, R121.H0_H0 ;  /* 0x20000079ff817230 */ /* 0x000fe20000004100 */
[----:B------:R-:W-:Y:S01]  /*1120*/  MOV R148, R134 ;  /* 0x0000008600947202 */ /* 0x000fe20000000f00 */
[----:B------:R-:W-:Y:S01]  /*1130*/  HADD2.F32 R47, -RZ, R47.H0_H0 ;  /* 0x2000002fff2f7230 */ /* 0x000fe20000004100 */
[----:B------:R-:W-:-:S02]  /*1140*/  SHF.R.U64 R163, R134, 0x10, R135 ;  /* 0x0000001086a37819 */ /* 0x000fc40000001287 */
[----:B------:R-:W-:Y:S02]  /*1150*/  MOV R136, R135 ;  /* 0x0000008700887202 */ /* 0x000fe40000000f00 */
[----:B------:R-:W-:Y:S02]  /*1160*/  SHF.R.U32.HI R151, RZ, 0x10, R135 ;  /* 0x00000010ff977819 */ /* 0x000fe40000011687 */
[----:B------:R-:W-:Y:S02]  /*1170*/  FSEL R200, R150, RZ, !P0 ;  /* 0x000000ff96c87208 */ /* 0x000fe40004000000 */
[----:B------:R-:W-:Y:S02]  /*1180*/  MOV R145, R132 ;  /* 0x0000008400917202 */ /* 0x000fe40000000f00 */
[----:B------:R-:W-:Y:S02]  /*1190*/  SHF.R.U64 R143, R132, 0x10, R133 ;  /* 0x00000010848f7819 */ /* 0x000fe40000001285 */
[----:B------:R-:W-:-:S02]  /*11a0*/  MOV R142, R130 ;  /* 0x00000082008e7202 */ /* 0x000fc40000000f00 */
[----:B------:R-:W-:Y:S01]  /*11b0*/  SHF.R.U64 R140, R130, 0x10, R131 ;  /* 0x00000010828c7819 */ /* 0x000fe20000001283 */
[----:B------:R-:W-:Y:S01]  /*11c0*/  HADD2.F32 R130, -RZ, R123.H0_H0 ;  /* 0x2000007bff827230 */ /* 0x000fe20000004100 */
[--C-:B------:R-:W-:Y:S02]  /*11d0*/  SHF.R.U64 R109, R126, 0x10, R127.reuse ;  /* 0x000000107e6d7819 */ /* 0x100fe4000000127f */
[----:B------:R-:W-:Y:S02]  /*11e0*/  MOV R108, R127 ;  /* 0x0000007f006c7202 */ /* 0x000fe40000000f00 */
[----:B------:R-:W-:Y:S01]  /*11f0*/  SHF.R.U32.HI R110, RZ, 0x10, R127 ;  /* 0x00000010ff6e7819 */ /* 0x000fe2000001167f */
[----:B------:R-:W-:Y:S01]  /*1200*/  HADD2.F32 R127, -RZ, R120.H0_H0 ;  /* 0x20000078ff7f7230 */ /* 0x000fe20000004100 */
[----:B------:R-:W-:Y:S02]  /*1210*/  SHF.R.U32.HI R132, RZ, 0x10, R119 ;  /* 0x00000010ff847819 */ /* 0x000fe40000011677 */
[----:B------:R-:W-:-:S02]  /*1220*/  SHF.R.U64 R137, R122, 0x10, R123 ;  /* 0x000000107a897819 */ /* 0x000fc4000000127b */
[----:B------:R-:W-:Y:S01]  /*1230*/  SHF.R.U32.HI R134, RZ, 0x10, R123 ;  /* 0x00000010ff867819 */ /* 0x000fe2000001167b */
[----:B------:R-:W-:Y:S01]  /*1240*/  HADD2.F32 R123, -RZ, R146.H0_H0 ;  /* 0x20000092ff7b7230 */ /* 0x000fe20000004100 */
[----:B------:R-:W-:Y:S01]  /*1250*/  SHF.R.U64 R135, R124, 0x10, R125 ;  /* 0x000000107c877819 */ /* 0x000fe2000000127d */
[----:B------:R-:W-:Y:S01]  /*1260*/  HADD2.F32 R116, -RZ, R116.H0_H0 ;  /* 0x20000074ff747230 */ /* 0x000fe20000004100 */
[----:B------:R-:W-:Y:S02]  /*1270*/  MOV R141, R133 ;  /* 0x00000085008d7202 */ /* 0x000fe40000000f00 */
[----:B------:R-:W-:Y:S01]  /*1280*/  SHF.R.U32.HI R144, RZ, 0x10, R133 ;  /* 0x00000010ff907819 */ /* 0x000fe20000011685 */
[----:B------:R-:W-:Y:S01]  /*1290*/  HADD2.F32 R133, -RZ, R125.H0_H0 ;  /* 0x2000007dff857230 */ /* 0x000fe20000004100 */
[----:B------:R-:W-:Y:S02]  /*12a0*/  MOV R115, R131 ;  /* 0x0000008300737202 */ /* 0x000fe40000000f00 */
[----:B------:R-:W-:Y:S01]  /*12b0*/  SHF.R.U32.HI R139, RZ, 0x10, R131 ;  /* 0x00000010ff8b7819 */ /* 0x000fe20000011683 */
[----:B------:R-:W-:Y:S01]  /*12c0*/  HADD2.F32 R131, -RZ, R124.H0_H0 ;  /* 0x2000007cff837230 */ /* 0x000fe20000004100 */
[----:B------:R-:W-:Y:S01]  /*12d0*/  MOV R112, R126 ;  /* 0x0000007e00707202 */ /* 0x000fe20000000f00 */
[----:B------:R-:W-:Y:S01]  /*12e0*/  HADD2.F32 R126, -RZ, R119.H0_H0 ;  /* 0x20000077ff7e7230 */ /* 0x000fe20000004100 */
[----:B------:R-:W-:Y:S01]  /*12f0*/  SHF.R.U32.HI R149, RZ, 0x10, R117 ;  /* 0x00000010ff957819 */ /* 0x000fe20000011675 */
[----:B------:R-:W-:Y:S01]  /*1300*/  HADD2.F32 R117, -RZ, R117.H0_H0 ;  /* 0x20000075ff757230 */ /* 0x000fe20000004100 */
[----:B------:R-:W-:Y:S01]  /*1310*/  SHF.R.U32.HI R172, RZ, 0x10, R125 ;  /* 0x00000010ffac7819 */ /* 0x000fe2000001167d */
[C---:B------:R-:W-:Y:S01]  /*1320*/  FADD.FTZ R124, -R200.reuse, R118 ;  /* 0x00000076c87c7221 */ /* 0x040fe20000010100 */
[----:B------:R-:W-:Y:S01]  /*1330*/  HADD2.F32 R119, -RZ, R128.H0_H0 ;  /* 0x20000080ff777230 */ /* 0x000fe20000004100 */
[C---:B------:R-:W-:Y:S01]  /*1340*/  FADD.FTZ R146, -R200.reuse, R129 ;  /* 0x00000081c8927221 */ /* 0x040fe20000010100 */
[----:B------:R-:W-:Y:S01]  /*1350*/  HADD2.F32 R125, -RZ, R147.H0_H0 ;  /* 0x20000093ff7d7230 */ /* 0x000fe20000004100 */
[----:B------:R-:W-:Y:S01]  /*1360*/  FADD.FTZ R118, -R200, R47 ;  /* 0x0000002fc8767221 */ /* 0x000fe20000010100 */
[----:B------:R-:W-:-:S02]  /*1370*/  HADD2.F32 R122, -RZ, R122.H0_H0 ;  /* 0x2000007aff7a7230 */ /* 0x000fc40000004100 */
        /* <DEDUP_REMOVED lines=13> */
[C---:B------:R-:W-:Y:S02]  /*1450*/  FADD.FTZ R162, -R200.reuse, R122 ;  /* 0x0000007ac8a27221 */ /* 0x040fe40000010100 */
[C---:B------:R-:W-:Y:S02]  /*1460*/  FMUL.FTZ R119, R45.reuse, R124 ;  /* 0x0000007c2d777220 */ /* 0x040fe40000410000 */
[C---:B------:R-:W-:Y:S01]  /*1470*/  FMUL.FTZ R125, R45.reuse, R146 ;  /* 0x000000922d7d7220 */ /* 0x040fe20000410000 */
[----:B------:R-:W-:Y:S01]  /*1480*/  HADD2.F32 R146, -RZ, R163.H0_H0 ;  /* 0x200000a3ff927230 */ /* 0x000fe20000004100 */
[----:B------:R-:W-:Y:S02]  /*1490*/  FADD.FTZ R196, -R200, R47 ;  /* 0x0000002fc8c47221 */ /* 0x000fe40000010100 */
[----:B------:R-:W-:-:S02]  /*14a0*/  FMUL.FTZ R124, R45, R134 ;  /* 0x000000862d7c7220 */ /* 0x000fc40000410000 */
[----:B------:R-:W-:Y:S02]  /*14b0*/  FMUL.FTZ R47, R45, R116 ;  /* 0x000000742d2f7220 */ /* 0x000fe40000410000 */
[----:B------:R-:W-:Y:S02]  /*14c0*/  FMUL.FTZ R134, R3, R148 ;  /* 0x0000009403867220 */ /* 0x000fe40000410000 */
[C---:B------:R-:W-:Y:S01]  /*14d0*/  FADD.FTZ R164, -R200.reuse, R127 ;  /* 0x0000007fc8a47221 */ /* 0x040fe20000010100 */
[----:B------:R-:W-:Y:S01]  /*14e0*/  HADD2.F32 R137, -RZ, R136.H0_H0 ;  /* 0x20000088ff897230 */ /* 0x000fe20000004100 */
[----:B------:R-:W-:Y:S01]  /*14f0*/  FADD.FTZ R122, -R200, R117 ;  /* 0x00000075c87a7221 */ /* 0x000fe20000010100 */
[----:B------:R-:W-:Y:S01]  /*1500*/  HADD2.F32 R163, -RZ, R108.H0_H0 ;  /* 0x2000006cffa37230 */ /* 0x000fe20000004100 */
[C---:B------:R-:W-:Y:S01]  /*1510*/  FMUL.FTZ R127, R45.reuse, R162 ;  /* 0x000000a22d7f7220 */ /* 0x040fe20000410000 */
[----:B------:R-:W-:Y:S01]  /*1520*/  HADD2.F32 R162, -RZ, R109.H0_H0 ;  /* 0x2000006dffa27230 */ /* 0x000fe20000004100 */
[----:B------:R-:W-:-:S02]  /*1530*/  FMUL.FTZ R117, R45, R120 ;  /* 0x000000782d757220 */ /* 0x000fc40000410000 */
[C---:B------:R-:W-:Y:S02]  /*1540*/  FMUL.FTZ R116, R45.reuse, R118 ;  /* 0x000000762d747220 */ /* 0x040fe40000410000 */
[----:B------:R-:W-:Y:S02]  /*1550*/  FMUL.FTZ R120, R45, R126 ;  /* 0x0000007e2d787220 */ /* 0x000fe40000410000 */
[----:B------:R-:W-:Y:S02]  /*1560*/  FMUL.FTZ R135, R25, R146 ;  /* 0x0000009219877220 */ /* 0x000fe40000410000 */
[----:B------:R-:W-:Y:S02]  /*1570*/  FADD.FTZ R108, RZ, R134 ;  /* 0x00000086ff6c7221 */ /* 0x000fe40000010000 */
[----:B------:R-:W-:Y:S02]  /*1580*/  FFMA.FTZ R109, R47, R134, RZ ;  /* 0x000000862f6d7223 */ /* 0x000fe400000100ff */
[----:B------:R-:W-:Y:S01]  /*1590*/  FMUL.FTZ R126, R45, R150 ;  /* 0x000000962d7e7220 */ /* 0x000fe20000410000 */
[----:B------:R-:W-:Y:S01]  /*15a0*/  HADD2.F32 R150, -RZ, R113.H0_H0 ;  /* 0x20000071ff967230 */ /* 0x000fe20000004100 */
[----:B------:R-:W-:Y:S01]  /*15b0*/  FMUL.FTZ R136, R4, R137 ;  /* 0x0000008904887220 */ /* 0x000fe20000410000 */
[----:B------:R-:W-:Y:S01]  /*15c0*/  HADD2.F32 R147, -RZ, R151.H0_H0 ;  /* 0x20000097ff937230 */ /* 0x000fe20000004100 */
[----:B------:R-:W-:Y:S01]  /*15d0*/  FFMA.FTZ R109, R116, R135, R109 ;  /* 0x00000087746d7223 */ /* 0x000fe2000001006d */
[----:B------:R-:W-:Y:S01]  /*15e0*/  HADD2.F32 R113, -RZ, R111.H0_H0 ;  /* 0x2000006fff717230 */ /* 0x000fe20000004100 */
[----:B------:R-:W-:Y:S01]  /*15f0*/  FADD.FTZ R111, R108, R135 ;  /* 0x000000876c6f7221 */ /* 0x000fe20000010000 */
[----:B------:R-:W-:Y:S01]  /*1600*/  HADD2.F32 R145, -RZ, R145.H0_H0 ;  /* 0x20000091ff917230 */ /* 0x000fe20000004100 */
[----:B------:R-:W-:-:S02]  /*1610*/  FADD.FTZ R94, R94, R137 ;  /* 0x000000895e5e7221 */ /* 0x000fc40000010000 */
[----:B------:R-:W-:Y:S02]  /*1620*/  FFMA.FTZ R50, R117, R137, R50 ;  /* 0x0000008975327223 */ /* 0x000fe40000010032 */
[----:B------:R-:W-:Y:S02]  /*1630*/  FMUL.FTZ R118, R45, R122 ;  /* 0x0000007a2d767220 */ /* 0x000fe40000410000 */
[----:B------:R-:W-:Y:S02]  /*1640*/  FMUL.FTZ R137, R26, R147 ;  /* 0x000000931a897220 */ /* 0x000fe40000410000 */
[----:B------:R-:W-:Y:S02]  /*1650*/  FADD.FTZ R108, R111, R136 ;  /* 0x000000886f6c7221 */ /* 0x000fe40000010000 */
[----:B------:R-:W-:Y:S01]  /*1660*/  FFMA.FTZ R109, R117, R136, R109 ;  /* 0x00000088756d7223 */ /* 0x000fe2000001006d */
[----:B------:R-:W-:Y:S01]  /*1670*/  HADD2.F32 R149, -RZ, R138.H0_H0 ;  /* 0x2000008aff957230 */ /* 0x000fe20000004100 */
[----:B------:R-:W-:-:S02]  /*1680*/  FADD.FTZ R93, R93, R146 ;  /* 0x000000925d5d7221 */ /* 0x000fc40000010000 */
[----:B------:R-:W-:Y:S01]  /*1690*/  FFMA.FTZ R49, R116, R146, R49 ;  /* 0x0000009274317223 */ /* 0x000fe20000010031 */
[----:B------:R-:W-:Y:S01]  /*16a0*/  HADD2.F32 R146, -RZ, R143.H0_H0 ;  /* 0x2000008fff927230 */ /* 0x000fe20000004100 */
[----:B------:R-:W-:Y:S02]  /*16b0*/  FMUL.FTZ R138, R5, R145 ;  /* 0x00000091058a7220 */ /* 0x000fe40000410000 */
[----:B------:R-:W-:Y:S02]  /*16c0*/  FADD.FTZ R111, R108, R137 ;  /* 0x000000896c6f7221 */ /* 0x000fe40000010000 */
[C---:B------:R-:W-:Y:S01]  /*16d0*/  FFMA.FTZ R109, R118.reuse, R137, R109 ;  /* 0x00000089766d7223 */ /* 0x040fe2000001006d */
[----:B------:R-:W-:Y:S01]  /*16e0*/  HADD2.F32 R141, -RZ, R141.H0_H0 ;  /* 0x2000008dff8d7230 */ /* 0x000fe20000004100 */
[----:B------:R-:W-:Y:S02]  /*16f0*/  FADD.FTZ R95, R95, R147 ;  /* 0x000000935f5f7221 */ /* 0x000fe40000010000 */
[----:B------:R-:W-:Y:S01]  /*1700*/  FFMA.FTZ R51, R118, R147, R51 ;  /* 0x0000009376337223 */ /* 0x000fe20000010033 */
[----:B------:R-:W-:Y:S01]  /*1710*/  HADD2.F32 R147, -RZ, R139.H0_H0 ;  /* 0x2000008bff937230 */ /* 0x000fe20000004100 */
[----:B------:R-:W-:-:S02]  /*1720*/  FMUL.FTZ R139, R27, R146 ;  /* 0x000000921b8b7220 */ /* 0x000fc40000410000 */
[----:B------:R-:W-:Y:S02]  /*1730*/  FADD.FTZ R108, R111, R138 ;  /* 0x0000008a6f6c7221 */ /* 0x000fe40000010000 */
[----:B------:R-:W-:Y:S02]  /*1740*/  FFMA.FTZ R109, R119, R138, R109 ;  /* 0x0000008a776d7223 */ /* 0x000fe4000001006d */
[C---:B------:R-:W-:Y:S01]  /*1750*/  FADD.FTZ R170, -R200.reuse, R130 ;  /* 0x00000082c8aa7221 */ /* 0x040fe20000010100 */
[----:B------:R-:W-:Y:S01]  /*1760*/  HADD2.F32 R144, -RZ, R144.H0_H0 ;  /* 0x20000090ff907230 */ /* 0x000fe20000004100 */
[----:B------:R-:W-:Y:S02]  /*1770*/  FADD.FTZ R130, -R200, R121 ;  /* 0x00000079c8827221 */ /* 0x000fe40000010100 */
        /* <DEDUP_REMOVED lines=38> */
[C---:B------:R-:W-:Y:S02]  /*19e0*/  FFMA.FTZ R109, R126.reuse, R145, R109 ;  /* 0x000000917e6d7223 */ /* 0x040fe4000001006d */
[----:B------:R-:W-:Y:S02]  /*19f0*/  FADD.FTZ R87, R87, R147 ;  /* 0x0000009357577221 */ /* 0x000fe40000010000 */
[----:B------:R-:W-:Y:S02]  /*1a00*/  FFMA.FTZ R107, R126, R147, R107 ;  /* 0x000000937e6b7223 */ /* 0x000fe4000001006b */
[----:B------:R-:W-:-:S02]  /*1a10*/  FMUL.FTZ R128, R45, R164 ;  /* 0x000000a42d807220 */ /* 0x000fc40000410000 */
[----:B------:R-:W-:Y:S02]  /*1a20*/  FMUL.FTZ R147, R31, R150 ;  /* 0x000000961f937220 */ /* 0x000fe40000410000 */
[----:B------:R-:W-:Y:S02]  /*1a30*/  FADD.FTZ R108, R111, R146 ;  /* 0x000000926f6c7221 */ /* 0x000fe40000010000 */
[----:B------:R-:W-:Y:S01]  /*1a40*/  FFMA.FTZ R109, R127, R146, R109 ;  /* 0x000000927f6d7223 */ /* 0x000fe2000001006d */
[----:B------:R-:W-:Y:S01]  /*1a50*/  HADD2.F32 R114, -RZ, R114.H0_H0 ;  /* 0x20000072ff727230 */ /* 0x000fe20000004100 */
[----:B------:R-:W-:Y:S02]  /*1a60*/  FADD.FTZ R176, -R200, R129 ;  /* 0x00000081c8b07221 */ /* 0x000fe40000010100 */
[----:B------:R-:W-:Y:S02]  /*1a70*/  FADD.FTZ R85, R85, R148 ;  /* 0x0000009455557221 */ /* 0x000fe40000010000 */
[----:B------:R-:W-:-:S02]  /*1a80*/  FFMA.FTZ R105, R124, R148, R105 ;  /* 0x000000947c697223 */ /* 0x000fc40000010069 */
        /* <DEDUP_REMOVED lines=18> */
[----:B------:R-:W-:Y:S01]  /*1bb0*/  HADD2.F32 R172, -RZ, R172.H0_H0 ;  /* 0x200000acffac7230 */ /* 0x000fe20000004100 */
[----:B------:R-:W-:-:S02]  /*1bc0*/  FADD.FTZ R198, -R200, R133 ;  /* 0x00000085c8c67221 */ /* 0x000fc40000010100 */
[----:B------:R-:W-:Y:S02]  /*1bd0*/  FMUL.FTZ R132, R45, R196 ;  /* 0x000000c42d847220 */ /* 0x000fe40000410000 */
        /* <DEDUP_REMOVED lines=29> */
.L_x_2162:
[----:B-1----:R-:W-:Y:S05]  /*1db0*/  BSYNC B0 ;  /* 0x0000000000007941 */ /* 0x002fea0003800000 */
.L_x_2160:
[----:B------:R-:W-:Y:S02]  /*1dc0*/  LOP3.LUT P2, RZ, R24, 0xff, RZ, 0xc0, !PT ;  /* 0x000000ff18ff7812 */ /* 0x000fe4000784c0ff */
[----:B0-----:R-:W-:-:S02]  /*1dd0*/  SHF.R.U32.HI R110, RZ, 0x5, R0 ;  /* 0x00000005ff6e7819 */ /* 0x001fc40000011600 */
[----:B------:R-:W-:Y:S02]  /*1de0*/  LOP3.LUT P0, RZ, R0, 0x1f, RZ, 0xc0, !PT ;  /* 0x0000001f00ff7812 */ /* 0x000fe4000780c0ff */
[----:B------:R-:W-:-:S07]  /*1df0*/  LOP3.LUT R169, R110, 0x7fffffc, RZ, 0xc0, !PT ;  /* 0x07fffffc6ea97812 */ /* 0x000fce00078ec0ff */
[----:B------:R-:W-:Y:S01]  /*1e00*/  @!P2 IADD3 R169, R169, 0x4, RZ ;  /* 0x00000004a9a9a810 */ /* 0x000fe20007ffe0ff */
[----:B------:R-:W-:Y:S05]  /*1e10*/  BRA.DIV ~URZ, `(.L_x_2163) ;  /* 0x000032f27f007947 */ /* 0x000fea000b800000 */
[----:B------:R0:W1:Y:S02]  /*1e20*/  SHFL.DOWN PT, R112, R175, 0x10, 0x1f ;  /* 0x0a001f00af707f89 */ /* 0x00006400000e0000 */
.L_x_2289:
        /* <DEDUP_REMOVED lines=18> */
.L_x_2290:
[----:B------:R-:W-:Y:S01]  /*1f50*/  ISETP.GE.AND P2, PT, R192, 0x1, PT ;  /* 0x00000001c000780c */ /* 0x000fe20003f46270 */
[----:B--2---:R-:W-:Y:S01]  /*1f60*/  FADD.FTZ R164, R115, R114 ;  /* 0x0000007273a47221 */ /* 0x004fe20000010000 */
[----:B------:R-:W-:Y:S01]  /*1f70*/  @!P0 LOP3.LUT R110, R110, 0x3, RZ, 0xc0, !PT ;  /* 0x000000036e6e8812 */ /* 0x000fe200078ec0ff */
[----:B-1----:R-:W-:Y:S01]  /*1f80*/  FADD.FTZ R165, R165, R162 ;  /* 0x000000a2a5a57221 */ /* 0x002fe20000010000 */
[----:B------:R-:W-:Y:S01]  /*1f90*/  WARPSYNC 0xffffffff ;  /* 0xffffffff00007948 */ /* 0x000fe20003800000 */
[----:B------:R-:W-:Y:S01]  /*1fa0*/  HFMA2.MMA R167, -RZ, RZ, 0, 0 ;  /* 0x00000000ffa77435 */ /* 0x000fe200000001ff */
[----:B------:R-:W-:-:S05]  /*1fb0*/  @!P0 IADD3 R175, R169, R110, RZ ;  /* 0x0000006ea9af8210 */ /* 0x000fca0007ffe0ff */
[----:B------:R-:W-:Y:S02]  /*1fc0*/  @!P0 STS.64 [R175.X8+0x2800], R164 ;  /* 0x002800a4af008388 */ /* 0x000fe40000008a00 */
[----:B------:R-:W-:Y:S02]  /*1fd0*/  @P2 IADD3 R192, R192, -0x1, RZ ;  /* 0xffffffffc0c02810 */ /* 0x000fe40007ffe0ff */
[----:B------:R-:W-:Y:S02]  /*1fe0*/  @P2 LOP3.LUT R108, R0, 0x7f, RZ, 0xc0, !PT ;  /* 0x0000007f006c2812 */ /* 0x000fe400078ec0ff */
[----:B------:R-:W-:Y:S01]  /*1ff0*/  @P2 MOV R112, 0x8 ;  /* 0x0000000800702802 */ /* 0x000fe20000000f00 */
        /* <DEDUP_REMOVED lines=22> */
[C---:B--2---:R-:W-:Y:S02]  /*2160*/  @P2 PRMT R186, R162.reuse, 0x7610, R186 ;  /* 0x00007610a2ba2816 */ /* 0x044fe400000000ba */
[--C-:B------:R-:W-:Y:S02]  /*2170*/  @P2 SHF.R.U64 R162, R162, 0x10, R163.reuse ;  /* 0x00000010a2a22819 */ /* 0x100fe400000012a3 */
[----:B------:R-:W-:Y:S02]  /*2180*/  @P2 SHF.R.U32.HI R109, RZ, 0x10, R163 ;  /* 0x00000010ff6d2819 */ /* 0x000fe400000116a3 */
        /* <DEDUP_REMOVED lines=12> */
.L_x_2166:
        /* <DEDUP_REMOVED lines=9> */
.L_x_2167:
[----:B------:R-:W-:Y:S05]  /*22e0*/  BSYNC B0 ;  /* 0x0000000000007941 */ /* 0x000fea0003800000 */
.L_x_2165:
        /* <DEDUP_REMOVED lines=16> */
.L_x_2169:
[----:B------:R-:W-:Y:S05]  /*23f0*/  BSYNC B0 ;  /* 0x0000000000007941 */ /* 0x000fea0003800000 */
.L_x_2168:
        /* <DEDUP_REMOVED lines=8> */
.L_x_2171:
[----:B------:R-:W-:Y:S01]  /*2480*/  FFMA.FTZ R108, R116, R112, R113 ;  /* 0x00000070746c7223 */ /* 0x000fe20000010071 */
[----:B-----5:R-:W-:-:S03]  /*2490*/  @P3 SHF.R.U64 R109, R152, 0x10, R153 ;  /* 0x00000010986d3819 */ /* 0x020fc60000001299 */
[----:B------:R-:W-:Y:S02]  /*24a0*/  FADD.FTZ R108, R135, -R108 ;  /* 0x8000006c876c7221 */ /* 0x000fe40000010000 */
[----:B------:R-:W-:Y:S02]  /*24b0*/  @P3 HADD2.F32 R109, -RZ, R109.H0_H0 ;  /* 0x2000006dff6d3230 */ /* 0x000fe40000004100 */
[----:B------:R-:W-:-:S04]  /*24c0*/  FMUL.FTZ R108, R45, R108 ;  /* 0x0000006c2d6c7220 */ /* 0x000fc80000410000 */
[----:B------:R-:W-:Y:S02]  /*24d0*/  @P3 FADD.FTZ R108, R108, R109 ;  /* 0x0000006d6c6c3221 */ /* 0x000fe40000010000 */
.L_x_2172:
[----:B------:R-:W-:Y:S05]  /*24e0*/  BSYNC B0 ;  /* 0x0000000000007941 */ /* 0x000fea0003800000 */
.L_x_2170:
[----:B------:R-:W-:Y:S01]  /*24f0*/  BSSY B0, `(.L_x_2173) ;  /* 0x000000d000007945 */ /* 0x000fe20003800000 */
[----:B------:R-:W-:Y:S01]  /*2500*/  @P0 F2FP.PACK_AB R114, RZ, R108 ;  /* 0x0000006cff72023e */ /* 0x000fe200000000ff */
[----:B------:R-:W-:Y:S05]  /*2510*/  @!P2 BRA `(.L_x_2174) ;  /* 0x000000a00000a947 */ /* 0x000fea0003800000 */
[----:B-----5:R-:W-:Y:S01]  /*2520*/  LOP3.LUT P4, RZ, R174, 0xff00, RZ, 0xc0, !PT ;  /* 0x0000ff00aeff7812 */ /* 0x020fe2000788c0ff */
[----:B------:R-:W-:-:S04]  /*2530*/  FMUL.FTZ R108, R108, c[0x0][0x1ec] ;  /* 0x00007b006c6c7a20 */ /* 0x000fc80000410000 */
[----:B------:R-:W-:Y:S02]  /*2540*/  FMUL.FTZ R111, R108, c[0x0][0x1e8] ;  /* 0x00007a006c6f7a20 */ /* 0x000fe40000410000 */
[----:B------:R-:W-:-:S06]  /*2550*/  CS2R R108, SRZ ;  /* 0x00000000006c7805 */ /* 0x000fcc000001ff00 */
[----:B------:R-:W-:Y:S01]  /*2560*/  @P4 HADD2.F32 R110, -RZ, R187.H0_H0 ;  /* 0x200000bbff6e4230 */ /* 0x000fe20000004100 */
[----:B------:R-:W-:-:S04]  /*2570*/  @P4 FMUL.FTZ R109, R35, R111 ;  /* 0x0000006f236d4220 */ /* 0x000fc80000410000 */
[----:B------:R-:W-:Y:S01]  /*2580*/  @P4 FMUL.FTZ R108, R111, R110 ;  /* 0x0000006e6f6c4220 */ /* 0x000fe20000410000 */
[----:B------:R-:W-:-:S03]  /*2590*/  F2FP.PACK_AB R109, RZ, R109 ;  /* 0x0000006dff6d723e */ /* 0x000fc600000000ff */
[----:B------:R-:W-:Y:S01]  /*25a0*/  FADD.FTZ R73, R73, R108 ;  /* 0x0000006c49497221 */ /* 0x000fe20000010000 */
[----:B------:R-:W-:Y:S02]  /*25b0*/  PRMT R182, R109, 0x7610, R182 ;  /* 0x000076106db67816 */ /* 0x000fe400000000b6 */
.L_x_2174:
[----:B------:R-:W-:Y:S05]  /*25c0*/  BSYNC B0 ;  /* 0x0000000000007941 */ /* 0x000fea0003800000 */
.L_x_2173:
[----:B------:R-:W-:Y:S01]  /*25d0*/  BSSY B0, `(.L_x_2175) ;  /* 0x000000c000007945 */ /* 0x000fe20003800000 */
[----:B------:R-:W-:Y:S01]  /*25e0*/  @P0 PRMT R183, R114, 0x7610, R183 ;  /* 0x0000761072b70816 */ /* 0x000fe200000000b7 */
[----:B------:R-:W-:Y:S05]  /*25f0*/  @P1 BRA `(.L_x_2176) ;  /* 0x0000004000001947 */ /* 0x000fea0003800000 */
[----:B------:R-:W-:Y:S01]  /*2600*/  HFMA2.MMA R108, -RZ, RZ, 0, 0 ;  /* 0x00000000ff6c7435 */ /* 0x000fe200000001ff */
[----:B------:R-:W-:Y:S05]  /*2610*/  @!P3 BRA `(.L_x_2177) ;  /* 0x000000700000b947 */ /* 0x000fea0003800000 */
[----:B-----5:R-:W-:Y:S01]  /*2620*/  HADD2.F32 R108, -RZ, R153.H0_H0 ;  /* 0x20000099ff6c7230 */ /* 0x020fe20000004100 */
[----:B------:R-:W-:Y:S05]  /*2630*/  BRA `(.L_x_2177) ;  /* 0x0000005000007947 */ /* 0x000fea0003800000 */
.L_x_2176:
[----:B------:R-:W-:-:S04]  /*2640*/  FFMA.FTZ R109, R117, R112, R113 ;  /* 0x00000070756d7223 */ /* 0x000fc80000010071 */
[----:B------:R-:W-:Y:S01]  /*2650*/  FADD.FTZ R108, R136, -R109 ;  /* 0x8000006d886c7221 */ /* 0x000fe20000010000 */
[----:B-----5:R-:W-:-:S03]  /*2660*/  @P3 HADD2.F32 R109, -RZ, R153.H0_H0 ;  /* 0x20000099ff6d3230 */ /* 0x020fc60000004100 */
[----:B------:R-:W-:-:S04]  /*2670*/  FMUL.FTZ R108, R45, R108 ;  /* 0x0000006c2d6c7220 */ /* 0x000fc80000410000 */
[----:B------:R-:W-:Y:S02]  /*2680*/  @P3 FADD.FTZ R108, R108, R109 ;  /* 0x0000006d6c6c3221 */ /* 0x000fe40000010000 */
.L_x_2177:
[----:B------:R-:W-:Y:S05]  /*2690*/  BSYNC B0 ;  /* 0x0000000000007941 */ /* 0x000fea0003800000 */
.L_x_2175:
[----:B------:R-:W-:Y:S01]  /*26a0*/  BSSY B0, `(.L_x_2178) ;  /* 0x000000e000007945 */ /* 0x000fe20003800000 */
[----:B------:R-:W-:Y:S01]  /*26b0*/  @P0 F2FP.PACK_AB R110, RZ, R108 ;  /* 0x0000006cff6e023e */ /* 0x000fe200000000ff */
[----:B------:R-:W-:Y:S05]  /*26c0*/  @!P2 BRA `(.L_x_2179) ;  /* 0x000000b00000a947 */ /* 0x000fea0003800000 */
[----:B-----5:R-:W-:Y:S01]  /*26d0*/  LOP3.LUT P4, RZ, R174, 0xff0000, RZ, 0xc0, !PT ;  /* 0x00ff0000aeff7812 */ /* 0x020fe2000788c0ff */
[----:B------:R-:W-:Y:S01]  /*26e0*/  FMUL.FTZ R108, R108, c[0x0][0x1ec] ;  /* 0x00007b006c6c7a20 */ /* 0x000fe20000410000 */
[----:B------:R-:W-:Y:S01]  /*26f0*/  MOV R109, RZ ;  /* 0x000000ff006d7202 */ /* 0x000fe20000000f00 */
[----:B------:R-:W-:Y:S02]  /*2700*/  HFMA2.MMA R111, -RZ, RZ, 0, 0 ;  /* 0x00000000ff6f7435 */ /* 0x000fe400000001ff */
[----:B------:R-:W-:-:S08]  /*2710*/  FMUL.FTZ R115, R108, c[0x0][0x1e8] ;  /* 0x00007a006c737a20 */ /* 0x000fd00000410000 */
[----:B------:R-:W-:Y:S01]  /*2720*/  @P4 HADD2.F32 R108, -RZ, R186.H1_H1 ;  /* 0x300000baff6c4230 */ /* 0x000fe20000004100 */
[----:B------:R-:W-:-:S04]  /*2730*/  @P4 FMUL.FTZ R109, R14, R115 ;  /* 0x000000730e6d4220 */ /* 0x000fc80000410000 */
[----:B------:R-:W-:Y:S01]  /*2740*/  @P4 FMUL.FTZ R111, R115, R108 ;  /* 0x0000006c736f4220 */ /* 0x000fe20000410000 */
[----:B------:R-:W-:-:S03]  /*2750*/  F2FP.PACK_AB R109, RZ, R109 ;  /* 0x0000006dff6d723e */ /* 0x000fc600000000ff */
[----:B------:R-:W-:Y:S01]  /*2760*/  FADD.FTZ R74, R74, R111 ;  /* 0x0000006f4a4a7221 */ /* 0x000fe20000010000 */
[----:B------:R-:W-:Y:S02]  /*2770*/  PRMT R185, R109, 0x7610, R185 ;  /* 0x000076106db97816 */ /* 0x000fe400000000b9 */
.L_x_2179:
[----:B------:R-:W-:Y:S05]  /*2780*/  BSYNC B0 ;  /* 0x0000000000007941 */ /* 0x000fea0003800000 */
.L_x_2178:
[----:B------:R-:W-:Y:S01]  /*2790*/  BSSY B0, `(.L_x_2180) ;  /* 0x000000e000007945 */ /* 0x000fe20003800000 */
[----:B------:R-:W-:Y:S01]  /*27a0*/  @P0 PRMT R173, R110, 0x7610, R173 ;  /* 0x000076106ead0816 */ /* 0x000fe200000000ad */
[----:B------:R-:W-:Y:S05]  /*27b0*/  @P1 BRA `(.L_x_2181) ;  /* 0x0000005000001947 */ /* 0x000fea0003800000 */
[----:B------:R-:W-:Y:S01]  /*27c0*/  MOV R108, RZ ;  /* 0x000000ff006c7202 */ /* 0x000fe20000000f00 */
[----:B------:R-:W-:Y:S05]  /*27d0*/  @!P3 BRA `(.L_x_2182) ;  /* 0x000000900000b947 */ /* 0x000fea0003800000 */
[----:B-----5:R-:W-:-:S05]  /*27e0*/  SHF.R.U32.HI R108, RZ, 0x10, R153 ;  /* 0x00000010ff6c7819 */ /* 0x020fca0000011699 */
[----:B------:R-:W-:Y:S01]  /*27f0*/  HADD2.F32 R108, -RZ, R108.H0_H0 ;  /* 0x2000006cff6c7230 */ /* 0x000fe20000004100 */
[----:B------:R-:W-:Y:S05]  /*2800*/  BRA `(.L_x_2182) ;  /* 0x0000006000007947 */ /* 0x000fea0003800000 */
.L_x_2181:
[----:B------:R-:W-:Y:S01]  /*2810*/  FFMA.FTZ R108, R118, R112, R113 ;  /* 0x00000070766c7223 */ /* 0x000fe20000010071 */
[----:B-----5:R-:W-:-:S03]  /*2820*/  @P3 SHF.R.U32.HI R109, RZ, 0x10, R153 ;  /* 0x00000010ff6d3819 */ /* 0x020fc60000011699 */
[----:B------:R-:W-:Y:S02]  /*2830*/  FADD.FTZ R108, R137, -R108 ;  /* 0x8000006c896c7221 */ /* 0x000fe40000010000 */
[----:B------:R-:W-:Y:S02]  /*2840*/  @P3 HADD2.F32 R109, -RZ, R109.H0_H0 ;  /* 0x2000006dff6d3230 */ /* 0x000fe40000004100 */
[----:B------:R-:W-:-:S04]  /*2850*/  FMUL.FTZ R108, R45, R108 ;  /* 0x0000006c2d6c7220 */ /* 0x000fc80000410000 */
[----:B------:R-:W-:Y:S02]  /*2860*/  @P3 FADD.FTZ R108, R108, R109 ;  /* 0x0000006d6c6c3221 */ /* 0x000fe40000010000 */
.L_x_2182:
[----:B------:R-:W-:Y:S05]  /*2870*/  BSYNC B0 ;  /* 0x0000000000007941 */ /* 0x000fea0003800000 */
.L_x_2180:
[----:B------:R-:W-:Y:S01]  /*2880*/  @P0 F2FP.PACK_AB R109, RZ, R108 ;  /* 0x0000006cff6d023e */ /* 0x000fe200000000ff */
[----:B------:R-:W-:Y:S03]  /*2890*/  BSSY B0, `(.L_x_2183) ;  /* 0x000000d000007945 */ /* 0x000fe60003800000 */
[----:B------:R-:W-:Y:S01]  /*28a0*/  @P0 PRMT R180, R109, 0x7610, R180 ;  /* 0x000076106db40816 */ /* 0x000fe200000000b4 */
[----:B------:R-:W-:Y:S05]  /*28b0*/  @!P2 BRA `(.L_x_2184) ;  /* 0x000000a00000a947 */ /* 0x000fea0003800000 */
[----:B-----5:R-:W-:Y:S01]  /*28c0*/  LOP3.LUT P4, RZ, R174, 0xff000000, RZ, 0xc0, !PT ;  /* 0xff000000aeff7812 */ /* 0x020fe2000788c0ff */
[----:B------:R-:W-:-:S04]  /*28d0*/  FMUL.FTZ R108, R108, c[0x0][0x1ec] ;  /* 0x00007b006c6c7a20 */ /* 0x000fc80000410000 */
[----:B------:R-:W-:Y:S02]  /*28e0*/  FMUL.FTZ R111, R108, c[0x0][0x1e8] ;  /* 0x00007a006c6f7a20 */ /* 0x000fe40000410000 */
[----:B------:R-:W-:-:S06]  /*28f0*/  CS2R R108, SRZ ;  /* 0x00000000006c7805 */ /* 0x000fcc000001ff00 */
[----:B------:R-:W-:Y:S01]  /*2900*/  @P4 HADD2.F32 R110, -RZ, R187.H1_H1 ;  /* 0x300000bbff6e4230 */ /* 0x000fe20000004100 */
[----:B------:R-:W-:-:S04]  /*2910*/  @P4 FMUL.FTZ R109, R36, R111 ;  /* 0x0000006f246d4220 */ /* 0x000fc80000410000 */
[----:B------:R-:W-:Y:S01]  /*2920*/  @P4 FMUL.FTZ R108, R111, R110 ;  /* 0x0000006e6f6c4220 */ /* 0x000fe20000410000 */
[----:B------:R-:W-:-:S03]  /*2930*/  F2FP.PACK_AB R109, RZ, R109 ;  /* 0x0000006dff6d723e */ /* 0x000fc600000000ff */
[----:B------:R-:W-:Y:S01]  /*2940*/  FADD.FTZ R75, R75, R108 ;  /* 0x0000006c4b4b7221 */ /* 0x000fe20000010000 */
[----:B------:R-:W-:Y:S02]  /*2950*/  PRMT R178, R109, 0x7610, R178 ;  /* 0x000076106db27816 */ /* 0x000fe400000000b2 */
.L_x_2184:
[----:B------:R-:W-:Y:S05]  /*2960*/  BSYNC B0 ;  /* 0x0000000000007941 */ /* 0x000fea0003800000 */
.L_x_2183:
        /* <DEDUP_REMOVED lines=9> */
.L_x_2185:
        /* <DEDUP_REMOVED lines=10> */
.L_x_2187:
[----:B------:R-:W-:Y:S05]  /*2aa0*/  BSYNC B0 ;  /* 0x0000000000007941 */ /* 0x000fea0003800000 */
.L_x_2186:
[----:B------:R-:W-:Y:S01]  /*2ab0*/  BSSY B0, `(.L_x_2188) ;  /* 0x000000a000007945 */ /* 0x000fe20003800000 */
[----:B------:R-:W-:Y:S05]  /*2ac0*/  @!P2 BRA `(.L_x_2189) ;  /* 0x000000800000a947 */ /* 0x000fea0003800000 */
[----:B0-----:R-:W-:Y:S01]  /*2ad0*/  HFMA2.MMA R109, -RZ, RZ, 0, 4.76837158203125e-07 ;  /* 0x00000008ff6d7435 */ /* 0x001fe200000001ff */
[----:B------:R-:W-:-:S09]  /*2ae0*/  IADD3 R108, R167, 0x80, RZ ;  /* 0x00000080a76c7810 */ /* 0x000fd20007ffe0ff */
[----:B------:R-:W-:-:S06]  /*2af0*/  IMAD.WIDE.U32 R108, R108, R109, c[0x0][0x170] ;  /* 0x00005c006c6c7625 */ /* 0x000fcc00078e006d */
[----:B------:R-:W2:Y:S02]  /*2b00*/  LDG.E.64 R108, [R108.64] ;  /* 0x000000046c6c7981 */ /* 0x000ea4000c1e1b00 */
[C-C-:B--2---:R-:W-:Y:S02]  /*2b10*/  SHF.R.U64 R187, R108.reuse, 0x10, R109.reuse ;  /* 0x000000106cbb7819 */ /* 0x144fe4000000126d */
[--C-:B------:R-:W-:Y:S02]  /*2b20*/  SHF.R.U32.HI R110, RZ, 0x10, R109.reuse ;  /* 0x00000010ff6e7819 */ /* 0x100fe4000001166d */
[----:B------:R-:W-:Y:S02]  /*2b30*/  PRMT R186, R108, 0x5410, R109 ;  /* 0x000054106cba7816 */ /* 0x000fe4000000006d */
[----:B------:R-:W-:Y:S02]  /*2b40*/  PRMT R187, R187, 0x5410, R110 ;  /* 0x00005410bbbb7816 */ /* 0x000fe4000000006e */
.L_x_2189:
[----:B------:R-:W-:Y:S05]  /*2b50*/  BSYNC B0 ;  /* 0x0000000000007941 */ /* 0x000fea0003800000 */
.L_x_2188:
[----:B------:R-:W-:Y:S01]  /*2b60*/  BSSY B0, `(.L_x_2190) ;  /* 0x000000b000007945 */ /* 0x000fe20003800000 */
[----:B------:R-:W-:Y:S05]  /*2b70*/  @P1 BRA `(.L_x_2191) ;  /* 0x0000004000001947 */ /* 0x000fea0003800000 */
[----:B0-----:R-:W-:Y:S01]  /*2b80*/  MOV R108, RZ ;  /* 0x000000ff006c7202 */ /* 0x001fe20000000f00 */
[----:B------:R-:W-:Y:S05]  /*2b90*/  @!P3 BRA `(.L_x_2192) ;  /* 0x000000700000b947 */ /* 0x000fea0003800000 */
[----:B-----5:R-:W-:Y:S01]  /*2ba0*/  HADD2.F32 R108, -RZ, R154.H0_H0 ;  /* 0x2000009aff6c7230 */ /* 0x020fe20000004100 */
[----:B------:R-:W-:Y:S05]  /*2bb0*/  BRA `(.L_x_2192) ;  /* 0x0000005000007947 */ /* 0x000fea0003800000 */
.L_x_2191:
[----:B0-----:R-:W-:-:S04]  /*2bc0*/  FFMA.FTZ R109, R119, R112, R113 ;  /* 0x00000070776d7223 */ /* 0x001fc80000010071 */
[----:B------:R-:W-:Y:S01]  /*2bd0*/  FADD.FTZ R108, R138, -R109 ;  /* 0x8000006d8a6c7221 */ /* 0x000fe20000010000 */
[----:B-----5:R-:W-:-:S03]  /*2be0*/  @P3 HADD2.F32 R109, -RZ, R154.H0_H0 ;  /* 0x2000009aff6d3230 */ /* 0x020fc60000004100 */
[----:B------:R-:W-:-:S04]  /*2bf0*/  FMUL.FTZ R108, R45, R108 ;  /* 0x0000006c2d6c7220 */ /* 0x000fc80000410000 */
[----:B------:R-:W-:Y:S02]  /*2c00*/  @P3 FADD.FTZ R108, R108, R109 ;  /* 0x0000006d6c6c3221 */ /* 0x000fe40000010000 */
.L_x_2192:
[----:B------:R-:W-:Y:S05]  /*2c10*/  BSYNC B0 ;  /* 0x0000000000007941 */ /* 0x000fea0003800000 */
.L_x_2190:
[----:B------:R-:W-:Y:S01]  /*2c20*/  BSSY B0, `(.L_x_2193) ;  /* 0x000000e000007945 */ /* 0x000fe20003800000 */
[----:B------:R-:W-:Y:S01]  /*2c30*/  @P0 F2FP.PACK_AB R110, RZ, R108 ;  /* 0x0000006cff6e023e */ /* 0x000fe200000000ff */
[----:B------:R-:W-:Y:S05]  /*2c40*/  @!P2 BRA `(.L_x_2194) ;  /* 0x000000b00000a947 */ /* 0x000fea0003800000 */
[----:B-----5:R-:W-:Y:S01]  /*2c50*/  LOP3.LUT P4, RZ, R191, 0xff, RZ, 0xc0, !PT ;  /* 0x000000ffbfff7812 */ /* 0x020fe2000788c0ff */
[----:B------:R-:W-:Y:S01]  /*2c60*/  FMUL.FTZ R108, R108, c[0x0][0x1ec] ;  /* 0x00007b006c6c7a20 */ /* 0x000fe20000410000 */
[----:B------:R-:W-:Y:S01]  /*2c70*/  HFMA2.MMA R109, -RZ, RZ, 0, 0 ;  /* 0x00000000ff6d7435 */ /* 0x000fe200000001ff */
        /* <DEDUP_REMOVED lines=8> */
.L_x_2194:
[----:B------:R-:W-:Y:S05]  /*2d00*/  BSYNC B0 ;  /* 0x0000000000007941 */ /* 0x000fea0003800000 */
.L_x_2193:
[----:B------:R-:W-:Y:S01]  /*2d10*/  BSSY B0, `(.L_x_2195) ;  /* 0x000000e000007945 */ /* 0x000fe20003800000 */
[----:B------:R-:W-:Y:S01]  /*2d20*/  @P0 PRMT R181, R110, 0x7610, R181 ;  /* 0x000076106eb50816 */ /* 0x000fe200000000b5 */
[----:B------:R-:W-:Y:S05]  /*2d30*/  @P1 BRA `(.L_x_2196) ;  /* 0x0000005000001947 */ /* 0x000fea0003800000 */
[----:B------:R-:W-:Y:S01]  /*2d40*/  MOV R108, RZ ;  /* 0x000000ff006c7202 */ /* 0x000fe20000000f00 */
[----:B------:R-:W-:Y:S05]  /*2d50*/  @!P3 BRA `(.L_x_2197) ;  /* 0x000000900000b947 */ /* 0x000fea0003800000 */
[----:B-----5:R-:W-:-:S05]  /*2d60*/  SHF.R.U64 R108, R154, 0x10, R155 ;  /* 0x000000109a6c7819 */ /* 0x020fca000000129b */
[----:B------:R-:W-:Y:S01]  /*2d70*/  HADD2.F32 R108, -RZ, R108.H0_H0 ;  /* 0x2000006cff6c7230 */ /* 0x000fe20000004100 */
[----:B------:R-:W-:Y:S05]  /*2d80*/  BRA `(.L_x_2197) ;  /* 0x0000006000007947 */ /* 0x000fea0003800000 */
.L_x_2196:
[----:B------:R-:W-:Y:S01]  /*2d90*/  FFMA.FTZ R108, R120, R112, R113 ;  /* 0x00000070786c7223 */ /* 0x000fe20000010071 */
[----:B-----5:R-:W-:-:S03]  /*2da0*/  @P3 SHF.R.U64 R109, R154, 0x10, R155 ;  /* 0x000000109a6d3819 */ /* 0x020fc6000000129b */
[----:B------:R-:W-:Y:S02]  /*2db0*/  FADD.FTZ R108, R139, -R108 ;  /* 0x8000006c8b6c7221 */ /* 0x000fe40000010000 */
[----:B------:R-:W-:Y:S02]  /*2dc0*/  @P3 HADD2.F32 R109, -RZ, R109.H0_H0 ;  /* 0x2000006dff6d3230 */ /* 0x000fe40000004100 */
[----:B------:R-:W-:-:S04]  /*2dd0*/  FMUL.FTZ R108, R45, R108 ;  /* 0x0000006c2d6c7220 */ /* 0x000fc80000410000 */
[----:B------:R-:W-:Y:S02]  /*2de0*/  @P3 FADD.FTZ R108, R108, R109 ;  /* 0x0000006d6c6c3221 */ /* 0x000fe40000010000 */
.L_x_2197:
[----:B------:R-:W-:Y:S05]  /*2df0*/  BSYNC B0 ;  /* 0x0000000000007941 */ /* 0x000fea0003800000 */
.L_x_2195:
        /* <DEDUP_REMOVED lines=13> */
.L_x_2199:
[----:B------:R-:W-:Y:S05]  /*2ed0*/  BSYNC B0 ;  /* 0x0000000000007941 */ /* 0x000fea0003800000 */
.L_x_2198:
[----:B------:R-:W-:Y:S01]  /*2ee0*/  BSSY B0, `(.L_x_2200) ;  /* 0x000000c000007945 */ /* 0x000fe20003800000 */
[----:B------:R-:W-:Y:S01]  /*2ef0*/  @P0 PRMT R183, R114, 0x7610, R183 ;  /* 0x0000761072b70816 */ /* 0x000fe200000000b7 */
[----:B------:R-:W-:Y:S05]  /*2f00*/  @P1 BRA `(.L_x_2201) ;  /* 0x0000004000001947 */ /* 0x000fea0003800000 */
[----:B------:R-:W-:Y:S01]  /*2f10*/  HFMA2.MMA R108, -RZ, RZ, 0, 0 ;  /* 0x00000000ff6c7435 */ /* 0x000fe200000001ff */
[----:B------:R-:W-:Y:S05]  /*2f20*/  @!P3 BRA `(.L_x_2202) ;  /* 0x000000700000b947 */ /* 0x000fea0003800000 */
[----:B-----5:R-:W-:Y:S01]  /*2f30*/  HADD2.F32 R108, -RZ, R155.H0_H0 ;  /* 0x2000009bff6c7230 */ /* 0x020fe20000004100 */
[----:B------:R-:W-:Y:S05]  /*2f40*/  BRA `(.L_x_2202) ;  /* 0x0000005000007947 */ /* 0x000fea0003800000 */
.L_x_2201:
[----:B------:R-:W-:-:S04]  /*2f50*/  FFMA.FTZ R109, R121, R112, R113 ;  /* 0x00000070796d7223 */ /* 0x000fc80000010071 */
[----:B------:R-:W-:Y:S01]  /*2f60*/  FADD.FTZ R108, R140, -R109 ;  /* 0x8000006d8c6c7221 */ /* 0x000fe20000010000 */
[----:B-----5:R-:W-:-:S03]  /*2f70*/  @P3 HADD2.F32 R109, -RZ, R155.H0_H0 ;  /* 0x2000009bff6d3230 */ /* 0x020fc60000004100 */
[----:B------:R-:W-:-:S04]  /*2f80*/  FMUL.FTZ R108, R45, R108 ;  /* 0x0000006c2d6c7220 */ /* 0x000fc80000410000 */
[----:B------:R-:W-:Y:S02]  /*2f90*/  @P3 FADD.FTZ R108, R108, R109 ;  /* 0x0000006d6c6c3221 */ /* 0x000fe40000010000 */
.L_x_2202:
[----:B------:R-:W-:Y:S05]  /*2fa0*/  BSYNC B0 ;  /* 0x0000000000007941 */ /* 0x000fea0003800000 */
.L_x_2200:
        /* <DEDUP_REMOVED lines=14> */
.L_x_2204:
[----:B------:R-:W-:Y:S05]  /*3090*/  BSYNC B0 ;  /* 0x0000000000007941 */ /* 0x000fea0003800000 */
.L_x_2203:
        /* <DEDUP_REMOVED lines=8> */
.L_x_2206:
[----:B------:R-:W-:Y:S01]  /*3120*/  FFMA.FTZ R108, R122, R112, R113 ;  /* 0x000000707a6c7223 */ /* 0x000fe20000010071 */
[----:B-----5:R-:W-:-:S03]  /*3130*/  @P3 SHF.R.U32.HI R109, RZ, 0x10, R155 ;  /* 0x00000010ff6d3819 */ /* 0x020fc6000001169b */
[----:B------:R-:W-:Y:S02]  /*3140*/  FADD.FTZ R108, R141, -R108 ;  /* 0x8000006c8d6c7221 */ /* 0x000fe40000010000 */
[----:B------:R-:W-:Y:S02]  /*3150*/  @P3 HADD2.F32 R109, -RZ, R109.H0_H0 ;  /* 0x2000006dff6d3230 */ /* 0x000fe40000004100 */
[----:B------:R-:W-:-:S04]  /*3160*/  FMUL.FTZ R108, R45, R108 ;  /* 0x0000006c2d6c7220 */ /* 0x000fc80000410000 */
[----:B------:R-:W-:Y:S02]  /*3170*/  @P3 FADD.FTZ R108, R108, R109 ;  /* 0x0000006d6c6c3221 */ /* 0x000fe40000010000 */
.L_x_2207:
[----:B------:R-:W-:Y:S05]  /*3180*/  BSYNC B0 ;  /* 0x0000000000007941 */ /* 0x000fea0003800000 */
.L_x_2205:
[----:B------:R-:W-:Y:S01]  /*3190*/  @P0 F2FP.PACK_AB R109, RZ, R108 ;  /* 0x0000006cff6d023e */ /* 0x000fe200000000ff */
        /* <DEDUP_REMOVED lines=14> */
.L_x_2209:
[----:B------:R-:W-:Y:S05]  /*3280*/  BSYNC B0 ;  /* 0x0000000000007941 */ /* 0x000fea0003800000 */
.L_x_2208:
        /* <DEDUP_REMOVED lines=9> */
.L_x_2210:
        /* <DEDUP_REMOVED lines=11> */
.L_x_2212:
[----:B------:R-:W-:Y:S05]  /*33d0*/  BSYNC B0 ;  /* 0x0000000000007941 */ /* 0x000fea0003800000 */
.L_x_2211:
        /* <DEDUP_REMOVED lines=9> */
.L_x_2214:
[----:B------:R-:W-:Y:S05]  /*3470*/  BSYNC B0 ;  /* 0x0000000000007941 */ /* 0x000fea0003800000 */
.L_x_2213:
[----:B------:R-:W-:Y:S01]  /*3480*/  BSSY B0, `(.L_x_2215) ;  /* 0x000000b000007945 */ /* 0x000fe20003800000 */
[----:B------:R-:W-:Y:S05]  /*3490*/  @P1 BRA `(.L_x_2216) ;  /* 0x0000004000001947 */ /* 0x000fea0003800000 */
[----:B0-----:R-:W-:Y:S01]  /*34a0*/  MOV R108, RZ ;  /* 0x000000ff006c7202 */ /* 0x001fe20000000f00 */
[----:B------:R-:W-:Y:S05]  /*34b0*/  @!P3 BRA `(.L_x_2217) ;  /* 0x000000700000b947 */ /* 0x000fea0003800000 */
[----:B-----5:R-:W-:Y:S01]  /*34c0*/  HADD2.F32 R108, -RZ, R156.H0_H0 ;  /* 0x2000009cff6c7230 */ /* 0x020fe20000004100 */
[----:B------:R-:W-:Y:S05]  /*34d0*/  BRA `(.L_x_2217) ;  /* 0x0000005000007947 */ /* 0x000fea0003800000 */
.L_x_2216:
[----:B0-----:R-:W-:-:S04]  /*34e0*/  FFMA.FTZ R109, R123, R112, R113 ;  /* 0x000000707b6d7223 */ /* 0x001fc80000010071 */
[----:B------:R-:W-:Y:S01]  /*34f0*/  FADD.FTZ R108, R142, -R109 ;  /* 0x8000006d8e6c7221 */ /* 0x000fe20000010000 */
[----:B-----5:R-:W-:-:S03]  /*3500*/  @P3 HADD2.F32 R109, -RZ, R156.H0_H0 ;  /* 0x2000009cff6d3230 */ /* 0x020fc60000004100 */
[----:B------:R-:W-:-:S04]  /*3510*/  FMUL.FTZ R108, R45, R108 ;  /* 0x0000006c2d6c7220 */ /* 0x000fc80000410000 */
[----:B------:R-:W-:Y:S02]  /*3520*/  @P3 FADD.FTZ R108, R108, R109 ;  /* 0x0000006d6c6c3221 */ /* 0x000fe40000010000 */
.L_x_2217:
[----:B------:R-:W-:Y:S05]  /*3530*/  BSYNC B0 ;  /* 0x0000000000007941 */ /* 0x000fea0003800000 */
.L_x_2215:
        /* <DEDUP_REMOVED lines=14> */
.L_x_2219:
[----:B------:R-:W-:Y:S05]  /*3620*/  BSYNC B0 ;  /* 0x0000000000007941 */ /* 0x000fea0003800000 */
.L_x_2218:
        /* <DEDUP_REMOVED lines=8> */
.L_x_2221:
[----:B------:R-:W-:Y:S01]  /*36b0*/  FFMA.FTZ R108, R124, R112, R113 ;  /* 0x000000707c6c7223 */ /* 0x000fe20000010071 */
[----:B-----5:R-:W-:-:S03]  /*36c0*/  @P3 SHF.R.U64 R109, R156, 0x10, R157 ;  /* 0x000000109c6d3819 */ /* 0x020fc6000000129d */
[----:B------:R-:W-:Y:S02]  /*36d0*/  FADD.FTZ R108, R143, -R108 ;  /* 0x8000006c8f6c7221 */ /* 0x000fe40000010000 */
[----:B------:R-:W-:Y:S02]  /*36e0*/  @P3 HADD2.F32 R109, -RZ, R109.H0_H0 ;  /* 0x2000006dff6d3230 */ /* 0x000fe40000004100 */
[----:B------:R-:W-:-:S04]  /*36f0*/  FMUL.FTZ R108, R45, R108 ;  /* 0x0000006c2d6c7220 */ /* 0x000fc80000410000 */
[----:B------:R-:W-:Y:S02]  /*3700*/  @P3 FADD.FTZ R108, R108, R109 ;  /* 0x0000006d6c6c3221 */ /* 0x000fe40000010000 */
.L_x_2222:
[----:B------:R-:W-:Y:S05]  /*3710*/  BSYNC B0 ;  /* 0x0000000000007941 */ /* 0x000fea0003800000 */
.L_x_2220:
        /* <DEDUP_REMOVED lines=13> */
.L_x_2224:
[----:B------:R-:W-:Y:S05]  /*37f0*/  BSYNC B0 ;  /* 0x0000000000007941 */ /* 0x000fea0003800000 */
.L_x_2223:
[----:B------:R-:W-:Y:S01]  /*3800*/  BSSY B0, `(.L_x_2225) ;  /* 0x000000c000007945 */ /* 0x000fe20003800000 */
[----:B------:R-:W-:Y:S01]  /*3810*/  @P0 PRMT R183, R115, 0x7610, R183 ;  /* 0x0000761073b70816 */ /* 0x000fe200000000b7 */
[----:B------:R-:W-:Y:S05]  /*3820*/  @P1 BRA `(.L_x_2226) ;  /* 0x0000004000001947 */ /* 0x000fea0003800000 */
[----:B------:R-:W-:Y:S01]  /*3830*/  HFMA2.MMA R108, -RZ, RZ, 0, 0 ;  /* 0x00000000ff6c7435 */ /* 0x000fe200000001ff */
[----:B------:R-:W-:Y:S05]  /*3840*/  @!P3 BRA `(.L_x_2227) ;  /* 0x000000700000b947 */ /* 0x000fea0003800000 */
[----:B-----5:R-:W-:Y:S01]  /*3850*/  HADD2.F32 R108, -RZ, R157.H0_H0 ;  /* 0x2000009dff6c7230 */ /* 0x020fe20000004100 */
[----:B------:R-:W-:Y:S05]  /*3860*/  BRA `(.L_x_2227) ;  /* 0x0000005000007947 */ /* 0x000fea0003800000 */
.L_x_2226:
[----:B------:R-:W-:-:S04]  /*3870*/  FFMA.FTZ R109, R125, R112, R113 ;  /* 0x000000707d6d7223 */ /* 0x000fc80000010071 */
[----:B------:R-:W-:Y:S01]  /*3880*/  FADD.FTZ R108, R144, -R109 ;  /* 0x8000006d906c7221 */ /* 0x000fe20000010000 */
[----:B-----5:R-:W-:-:S03]  /*3890*/  @P3 HADD2.F32 R109, -RZ, R157.H0_H0 ;  /* 0x2000009dff6d3230 */ /* 0x020fc60000004100 */
[----:B------:R-:W-:-:S04]  /*38a0*/  FMUL.FTZ R108, R45, R108 ;  /* 0x0000006c2d6c7220 */ /* 0x000fc80000410000 */
[----:B------:R-:W-:Y:S02]  /*38b0*/  @P3 FADD.FTZ R108, R108, R109 ;  /* 0x0000006d6c6c3221 */ /* 0x000fe40000010000 */
.L_x_2227:
[----:B------:R-:W-:Y:S05]  /*38c0*/  BSYNC B0 ;  /* 0x0000000000007941 */ /* 0x000fea0003800000 */
.L_x_2225:
        /* <DEDUP_REMOVED lines=14> */
.L_x_2229:
[----:B------:R-:W-:Y:S05]  /*39b0*/  BSYNC B0 ;  /* 0x0000000000007941 */ /* 0x000fea0003800000 */
.L_x_2228:
        /* <DEDUP_REMOVED lines=8> */
.L_x_2231:
[----:B------:R-:W-:Y:S01]  /*3a40*/  FFMA.FTZ R108, R126, R112, R113 ;  /* 0x000000707e6c7223 */ /* 0x000fe20000010071 */
[----:B-----5:R-:W-:-:S03]  /*3a50*/  @P3 SHF.R.U32.HI R109, RZ, 0x10, R157 ;  /* 0x00000010ff6d3819 */ /* 0x020fc6000001169d */
[----:B------:R-:W-:Y:S02]  /*3a60*/  FADD.FTZ R108, R145, -R108 ;  /* 0x8000006c916c7221 */ /* 0x000fe40000010000 */
[----:B------:R-:W-:Y:S02]  /*3a70*/  @P3 HADD2.F32 R109, -RZ, R109.H0_H0 ;  /* 0x2000006dff6d3230 */ /* 0x000fe40000004100 */
[----:B------:R-:W-:-:S04]  /*3a80*/  FMUL.FTZ R108, R45, R108 ;  /* 0x0000006c2d6c7220 */ /* 0x000fc80000410000 */
[----:B------:R-:W-:Y:S02]  /*3a90*/  @P3 FADD.FTZ R108, R108, R109 ;  /* 0x0000006d6c6c3221 */ /* 0x000fe40000010000 */
.L_x_2232:
[----:B------:R-:W-:Y:S05]  /*3aa0*/  BSYNC B0 ;  /* 0x0000000000007941 */ /* 0x000fea0003800000 */
.L_x_2230:
        /* <DEDUP_REMOVED lines=15> */
.L_x_2234:
[----:B------:R-:W-:Y:S05]  /*3ba0*/  BSYNC B0 ;  /* 0x0000000000007941 */ /* 0x000fea0003800000 */
.L_x_2233:
        /* <DEDUP_REMOVED lines=9> */
.L_x_2235:
        /* <DEDUP_REMOVED lines=10> */
.L_x_2237:
[----:B------:R-:W-:Y:S05]  /*3ce0*/  BSYNC B0 ;  /* 0x0000000000007941 */ /* 0x000fea0003800000 */
.L_x_2236:
        /* <DEDUP_REMOVED lines=9> */
.L_x_2239:
[----:B------:R-:W-:Y:S05]  /*3d80*/  BSYNC B0 ;  /* 0x0000000000007941 */ /* 0x000fea0003800000 */
.L_x_2238:
[----:B------:R-:W-:Y:S01]  /*3d90*/  BSSY B0, `(.L_x_2240) ;  /* 0x000000b000007945 */ /* 0x000fe20003800000 */
[----:B------:R-:W-:Y:S05]  /*3da0*/  @P1 BRA `(.L_x_2241) ;  /* 0x0000004000001947 */ /* 0x000fea0003800000 */
[----:B0-----:R-:W-:Y:S01]  /*3db0*/  IMAD.MOV.U32 R108, RZ, RZ, RZ ;  /* 0x000000ffff6c7224 */ /* 0x001fe200078e00ff */
[----:B------:R-:W-:Y:S05]  /*3dc0*/  @!P3 BRA `(.L_x_2242) ;  /* 0x000000700000b947 */ /* 0x000fea0003800000 */
[----:B-----5:R-:W-:Y:S01]  /*3dd0*/  HADD2.F32 R108, -RZ, R158.H0_H0 ;  /* 0x2000009eff6c7230 */ /* 0x020fe20000004100 */
[----:B------:R-:W-:Y:S05]  /*3de0*/  BRA `(.L_x_2242) ;  /* 0x0000005000007947 */ /* 0x000fea0003800000 */
.L_x_2241:
[----:B0-----:R-:W-:-:S04]  /*3df0*/  FFMA.FTZ R109, R127, R112, R113 ;  /* 0x000000707f6d7223 */ /* 0x001fc80000010071 */
[----:B------:R-:W-:Y:S01]  /*3e00*/  FADD.FTZ R108, R146, -R109 ;  /* 0x8000006d926c7221 */ /* 0x000fe20000010000 */
[----:B-----5:R-:W-:-:S03]  /*3e10*/  @P3 HADD2.F32 R109, -RZ, R158.H0_H0 ;  /* 0x2000009eff6d3230 */ /* 0x020fc60000004100 */
[----:B------:R-:W-:-:S04]  /*3e20*/  FMUL.FTZ R108, R45, R108 ;  /* 0x0000006c2d6c7220 */ /* 0x000fc80000410000 */
[----:B------:R-:W-:Y:S02]  /*3e30*/  @P3 FADD.FTZ R108, R108, R109 ;  /* 0x0000006d6c6c3221 */ /* 0x000fe40000010000 */
.L_x_2242:
[----:B------:R-:W-:Y:S05]  /*3e40*/  BSYNC B0 ;  /* 0x0000000000007941 */ /* 0x000fea0003800000 */
.L_x_2240:
        /* <DEDUP_REMOVED lines=8> */
[----:B------:R-:W-:Y:S01]  /*3ed0*/  @P4 HADD2.F32 R163, -RZ, R186.H0_H0 ;  /* 0x200000baffa34230 */ /* 0x000fe20000004100 */
[----:B------:R-:W-:-:S04]  /*3ee0*/  @P4 FMUL.FTZ R109, R19, R108 ;  /* 0x0000006c136d4220 */ /* 0x000fc80000410000 */
[----:B------:R-:W-:Y:S01]  /*3ef0*/  @P4 FMUL.FTZ R111, R163, R108 ;  /* 0x0000006ca36f4220 */ /* 0x000fe20000410000 */
[----:B------:R-:W-:-:S03]  /*3f00*/  F2FP.PACK_AB R109, RZ, R109 ;  /* 0x0000006dff6d723e */ /* 0x000fc600000000ff */
[----:B------:R-:W-:Y:S01]  /*3f10*/  FADD.FTZ R60, R60, R111 ;  /* 0x0000006f3c3c7221 */ /* 0x000fe20000010000 */
[----:B------:R-:W-:Y:S02]  /*3f20*/  PRMT R179, R109, 0x7610, R179 ;  /* 0x000076106db37816 */ /* 0x000fe400000000b3 */
.L_x_2244:
[----:B------:R-:W-:Y:S05]  /*3f30*/  BSYNC B0 ;  /* 0x0000000000007941 */ /* 0x000fea0003800000 */
.L_x_2243:
        /* <DEDUP_REMOVED lines=8> */
.L_x_2246:
[----:B------:R-:W-:Y:S01]  /*3fc0*/  FFMA.FTZ R108, R128, R112, R113 ;  /* 0x00000070806c7223 */ /* 0x000fe20000010071 */
[----:B-----5:R-:W-:-:S03]  /*3fd0*/  @P3 SHF.R.U64 R109, R158, 0x10, R159 ;  /* 0x000000109e6d3819 */ /* 0x020fc6000000129f */
[----:B------:R-:W-:Y:S02]  /*3fe0*/  FADD.FTZ R108, R147, -R108 ;  /* 0x8000006c936c7221 */ /* 0x000fe40000010000 */
[----:B------:R-:W-:Y:S02]  /*3ff0*/  @P3 HADD2.F32 R109, -RZ, R109.H0_H0 ;  /* 0x2000006dff6d3230 */ /* 0x000fe40000004100 */
[----:B------:R-:W-:-:S04]  /*4000*/  FMUL.FTZ R108, R45, R108 ;  /* 0x0000006c2d6c7220 */ /* 0x000fc80000410000 */
[----:B------:R-:W-:Y:S02]  /*4010*/  @P3 FADD.FTZ R108, R108, R109 ;  /* 0x0000006d6c6c3221 */ /* 0x000fe40000010000 */
.L_x_2247:
[----:B------:R-:W-:Y:S05]  /*4020*/  BSYNC B0 ;  /* 0x0000000000007941 */ /* 0x000fea0003800000 */
.L_x_2245:
        /* <DEDUP_REMOVED lines=13> */
.L_x_2249:
[----:B------:R-:W-:Y:S05]  /*4100*/  BSYNC B0 ;  /* 0x0000000000007941 */ /* 0x000fea0003800000 */
.L_x_2248:
[----:B------:R-:W-:Y:S01]  /*4110*/  BSSY B0, `(.L_x_2250) ;  /* 0x000000c000007945 */ /* 0x000fe20003800000 */
[----:B------:R-:W-:Y:S01]  /*4120*/  @P0 PRMT R183, R114, 0x7610, R183 ;  /* 0x0000761072b70816 */ /* 0x000fe200000000b7 */
[----:B------:R-:W-:Y:S05]  /*4130*/  @P1 BRA `(.L_x_2251) ;  /* 0x0000004000001947 */ /* 0x000fea0003800000 */
[----:B------:R-:W-:Y:S01]  /*4140*/  HFMA2.MMA R108, -RZ, RZ, 0, 0 ;  /* 0x00000000ff6c7435 */ /* 0x000fe200000001ff */
[----:B------:R-:W-:Y:S05]  /*4150*/  @!P3 BRA `(.L_x_2252) ;  /* 0x000000700000b947 */ /* 0x000fea0003800000 */
[----:B-----5:R-:W-:Y:S01]  /*4160*/  HADD2.F32 R108, -RZ, R159.H0_H0 ;  /* 0x2000009fff6c7230 */ /* 0x020fe20000004100 */
[----:B------:R-:W-:Y:S05]  /*4170*/  BRA `(.L_x_2252) ;  /* 0x0000005000007947 */ /* 0x000fea0003800000 */
.L_x_2251:
[----:B------:R-:W-:-:S04]  /*4180*/  FFMA.FTZ R109, R129, R112, R113 ;  /* 0x00000070816d7223 */ /* 0x000fc80000010071 */
[----:B------:R-:W-:Y:S01]  /*4190*/  FADD.FTZ R108, R148, -R109 ;  /* 0x8000006d946c7221 */ /* 0x000fe20000010000 */
[----:B-----5:R-:W-:-:S03]  /*41a0*/  @P3 HADD2.F32 R109, -RZ, R159.H0_H0 ;  /* 0x2000009fff6d3230 */ /* 0x020fc60000004100 */
[----:B------:R-:W-:-:S04]  /*41b0*/  FMUL.FTZ R108, R45, R108 ;  /* 0x0000006c2d6c7220 */ /* 0x000fc80000410000 */
[----:B------:R-:W-:Y:S02]  /*41c0*/  @P3 FADD.FTZ R108, R108, R109 ;  /* 0x0000006d6c6c3221 */ /* 0x000fe40000010000 */
.L_x_2252:
[----:B------:R-:W-:Y:S05]  /*41d0*/  BSYNC B0 ;  /* 0x0000000000007941 */ /* 0x000fea0003800000 */
.L_x_2250:
        /* <DEDUP_REMOVED lines=14> */
.L_x_2254:
[----:B------:R-:W-:Y:S05]  /*42c0*/  BSYNC B0 ;  /* 0x0000000000007941 */ /* 0x000fea0003800000 */
.L_x_2253:
        /* <DEDUP_REMOVED lines=8> */
.L_x_2256:
[----:B------:R-:W-:Y:S01]  /*4350*/  FFMA.FTZ R108, R130, R112, R113 ;  /* 0x00000070826c7223 */ /* 0x000fe20000010071 */
[----:B-----5:R-:W-:-:S03]  /*4360*/  @P3 SHF.R.U32.HI R109, RZ, 0x10, R159 ;  /* 0x00000010ff6d3819 */ /* 0x020fc6000001169f */
[----:B------:R-:W-:Y:S02]  /*4370*/  FADD.FTZ R108, R149, -R108 ;  /* 0x8000006c956c7221 */ /* 0x000fe40000010000 */
[----:B------:R-:W-:Y:S02]  /*4380*/  @P3 HADD2.F32 R109, -RZ, R109.H0_H0 ;  /* 0x2000006dff6d3230 */ /* 0x000fe40000004100 */
[----:B------:R-:W-:-:S04]  /*4390*/  FMUL.FTZ R108, R45, R108 ;  /* 0x0000006c2d6c7220 */ /* 0x000fc80000410000 */
[----:B------:R-:W-:Y:S02]  /*43a0*/  @P3 FADD.FTZ R108, R108, R109 ;  /* 0x0000006d6c6c3221 */ /* 0x000fe40000010000 */
.L_x_2257:
[----:B------:R-:W-:Y:S05]  /*43b0*/  BSYNC B0 ;  /* 0x0000000000007941 */ /* 0x000fea0003800000 */
.L_x_2255:
        /* <DEDUP_REMOVED lines=15> */
.L_x_2259:
[----:B------:R-:W-:Y:S05]  /*44b0*/  BSYNC B0 ;  /* 0x0000000000007941 */ /* 0x000fea0003800000 */
.L_x_2258:
        /* <DEDUP_REMOVED lines=9> */
.L_x_2260:
        /* <DEDUP_REMOVED lines=10> */
.L_x_2262:
[----:B------:R-:W-:Y:S05]  /*45f0*/  BSYNC B0 ;  /* 0x0000000000007941 */ /* 0x000fea0003800000 */
.L_x_2261:
[----:B------:R-:W-:Y:S01]  /*4600*/  BSSY B0, `(.L_x_2263) ;  /* 0x0000009000007945 */ /* 0x000fe20003800000 */
[----:B------:R-:W-:Y:S05]  /*4610*/  @!P2 BRA `(.L_x_2264) ;  /* 0x000000700000a947 */ /* 0x000fea0003800000 */
[----:B0-----:R-:W-:-:S04]  /*4620*/  IMAD.MOV.U32 R108, RZ, RZ, 0x8 ;  /* 0x00000008ff6c7424 */ /* 0x001fc800078e00ff */
[----:B------:R-:W-:-:S06]  /*4630*/  IMAD.WIDE.U32 R108, R167, R108, c[0x0][0x170] ;  /* 0x00005c00a76c7625 */ /* 0x000fcc00078e006c */
[----:B------:R-:W2:Y:S02]  /*4640*/  LDG.E.64 R108, [R108.64] ;  /* 0x000000046c6c7981 */ /* 0x000ea4000c1e1b00 */
[C-C-:B--2---:R-:W-:Y:S02]  /*4650*/  SHF.R.U64 R187, R108.reuse, 0x10, R109.reuse ;  /* 0x000000106cbb7819 */ /* 0x144fe4000000126d */
[--C-:B------:R-:W-:Y:S02]  /*4660*/  SHF.R.U32.HI R110, RZ, 0x10, R109.reuse ;  /* 0x00000010ff6e7819 */ /* 0x100fe4000001166d */
[----:B------:R-:W-:Y:S02]  /*4670*/  PRMT R186, R108, 0x5410, R109 ;  /* 0x000054106cba7816 */ /* 0x000fe4000000006d */
[----:B------:R-:W-:Y:S02]  /*4680*/  PRMT R187, R187, 0x5410, R110 ;  /* 0x00005410bbbb7816 */ /* 0x000fe4000000006e */
.L_x_2264:
[----:B------:R-:W-:Y:S05]  /*4690*/  BSYNC B0 ;  /* 0x0000000000007941 */ /* 0x000fea0003800000 */
.L_x_2263:
[----:B------:R-:W-:Y:S01]  /*46a0*/  BSSY B0, `(.L_x_2265) ;  /* 0x000000b000007945 */ /* 0x000fe20003800000 */
[----:B------:R-:W-:Y:S05]  /*46b0*/  @P1 BRA `(.L_x_2266) ;  /* 0x0000004000001947 */ /* 0x000fea0003800000 */
[----:B0-----:R-:W-:Y:S01]  /*46c0*/  HFMA2.MMA R108, -RZ, RZ, 0, 0 ;  /* 0x00000000ff6c7435 */ /* 0x001fe200000001ff */
[----:B------:R-:W-:Y:S05]  /*46d0*/  @!P3 BRA `(.L_x_2267) ;  /* 0x000000700000b947 */ /* 0x000fea0003800000 */
[----:B-----5:R-:W-:Y:S01]  /*46e0*/  HADD2.F32 R108, -RZ, R160.H0_H0 ;  /* 0x200000a0ff6c7230 */ /* 0x020fe20000004100 */
[----:B------:R-:W-:Y:S05]  /*46f0*/  BRA `(.L_x_2267) ;  /* 0x0000005000007947 */ /* 0x000fea0003800000 */
.L_x_2266:
[----:B0-----:R-:W-:-:S04]  /*4700*/  FFMA.FTZ R109, R131, R112, R113 ;  /* 0x00000070836d7223 */ /* 0x001fc80000010071 */
[----:B------:R-:W-:Y:S01]  /*4710*/  FADD.FTZ R108, R150, -R109 ;  /* 0x8000006d966c7221 */ /* 0x000fe20000010000 */
[----:B-----5:R-:W-:-:S03]  /*4720*/  @P3 HADD2.F32 R109, -RZ, R160.H0_H0 ;  /* 0x200000a0ff6d3230 */ /* 0x020fc60000004100 */
[----:B------:R-:W-:-:S04]  /*4730*/  FMUL.FTZ R108, R45, R108 ;  /* 0x0000006c2d6c7220 */ /* 0x000fc80000410000 */
[----:B------:R-:W-:Y:S02]  /*4740*/  @P3 FADD.FTZ R108, R108, R109 ;  /* 0x0000006d6c6c3221 */ /* 0x000fe40000010000 */
.L_x_2267:
[----:B------:R-:W-:Y:S05]  /*4750*/  BSYNC B0 ;  /* 0x0000000000007941 */ /* 0x000fea0003800000 */
.L_x_2265:
        /* <DEDUP_REMOVED lines=14> */
.L_x_2269:
[----:B------:R-:W-:Y:S05]  /*4840*/  BSYNC B0 ;  /* 0x0000000000007941 */ /* 0x000fea0003800000 */
.L_x_2268:
        /* <DEDUP_REMOVED lines=8> */
.L_x_2271:
[----:B------:R-:W-:Y:S01]  /*48d0*/  FFMA.FTZ R108, R132, R112, R113 ;  /* 0x00000070846c7223 */ /* 0x000fe20000010071 */
[----:B-----5:R-:W-:-:S03]  /*48e0*/  @P3 SHF.R.U64 R109, R160, 0x10, R161 ;  /* 0x00000010a06d3819 */ /* 0x020fc600000012a1 */
[----:B------:R-:W-:Y:S02]  /*48f0*/  FADD.FTZ R108, R151, -R108 ;  /* 0x8000006c976c7221 */ /* 0x000fe40000010000 */
[----:B------:R-:W-:Y:S02]  /*4900*/  @P3 HADD2.F32 R109, -RZ, R109.H0_H0 ;  /* 0x2000006dff6d3230 */ /* 0x000fe40000004100 */
[----:B------:R-:W-:-:S04]  /*4910*/  FMUL.FTZ R108, R45, R108 ;  /* 0x0000006c2d6c7220 */ /* 0x000fc80000410000 */
[----:B------:R-:W-:Y:S02]  /*4920*/  @P3 FADD.FTZ R108, R108, R109 ;  /* 0x0000006d6c6c3221 */ /* 0x000fe40000010000 */
.L_x_2272:
[----:B------:R-:W-:Y:S05]  /*4930*/  BSYNC B0 ;  /* 0x0000000000007941 */ /* 0x000fea0003800000 */
.L_x_2270:
        /* <DEDUP_REMOVED lines=13> */
.L_x_2274:
[----:B------:R-:W-:Y:S05]  /*4a10*/  BSYNC B0 ;  /* 0x0000000000007941 */ /* 0x000fea0003800000 */
.L_x_2273:
[----:B------:R-:W-:Y:S01]  /*4a20*/  BSSY B0, `(.L_x_2275) ;  /* 0x000000c000007945 */ /* 0x000fe20003800000 */
[----:B------:R-:W-:Y:S01]  /*4a30*/  @P0 PRMT R183, R114, 0x7610, R183 ;  /* 0x0000761072b70816 */ /* 0x000fe200000000b7 */
[----:B------:R-:W-:Y:S05]  /*4a40*/  @P1 BRA `(.L_x_2276) ;  /* 0x0000004000001947 */ /* 0x000fea0003800000 */
[----:B------:R-:W-:Y:S01]  /*4a50*/  HFMA2.MMA R108, -RZ, RZ, 0, 0 ;  /* 0x00000000ff6c7435 */ /* 0x000fe200000001ff */
[----:B------:R-:W-:Y:S05]  /*4a60*/  @!P3 BRA `(.L_x_2277) ;  /* 0x000000700000b947 */ /* 0x000fea0003800000 */
[----:B-----5:R-:W-:Y:S01]  /*4a70*/  HADD2.F32 R108, -RZ, R161.H0_H0 ;  /* 0x200000a1ff6c7230 */ /* 0x020fe20000004100 */
[----:B------:R-:W-:Y:S05]  /*4a80*/  BRA `(.L_x_2277) ;  /* 0x0000005000007947 */ /* 0x000fea0003800000 */
.L_x_2276:
[----:B------:R-:W-:-:S04]  /*4a90*/  FFMA.FTZ R109, R133, R112, R113 ;  /* 0x00000070856d7223 */ /* 0x000fc80000010071 */
[----:B------:R-:W-:Y:S01]  /*4aa0*/  FADD.FTZ R108, R170, -R109 ;  /* 0x8000006daa6c7221 */ /* 0x000fe20000010000 */
[----:B-----5:R-:W-:-:S03]  /*4ab0*/  @P3 HADD2.F32 R109, -RZ, R161.H0_H0 ;  /* 0x200000a1ff6d3230 */ /* 0x020fc60000004100 */
[----:B------:R-:W-:-:S04]  /*4ac0*/  FMUL.FTZ R108, R45, R108 ;  /* 0x0000006c2d6c7220 */ /* 0x000fc80000410000 */
[----:B------:R-:W-:Y:S02]  /*4ad0*/  @P3 FADD.FTZ R108, R108, R109 ;  /* 0x0000006d6c6c3221 */ /* 0x000fe40000010000 */
.L_x_2277:
[----:B------:R-:W-:Y:S05]  /*4ae0*/  BSYNC B0 ;  /* 0x0000000000007941 */ /* 0x000fea0003800000 */
.L_x_2275:
        /* <DEDUP_REMOVED lines=14> */
.L_x_2279:
[----:B------:R-:W-:Y:S05]  /*4bd0*/  BSYNC B0 ;  /* 0x0000000000007941 */ /* 0x000fea0003800000 */
.L_x_2278:
        /* <DEDUP_REMOVED lines=8> */
.L_x_2281:
[----:B------:R-:W-:Y:S01]  /*4c60*/  FFMA.FTZ R112, R172, R112, R113 ;  /* 0x00000070ac707223 */ /* 0x000fe20000010071 */
[----:B-----5:R-:W-:-:S03]  /*4c70*/  @P3 SHF.R.U32.HI R108, RZ, 0x10, R161 ;  /* 0x00000010ff6c3819 */ /* 0x020fc600000116a1 */
[----:B------:R-:W-:Y:S02]  /*4c80*/  FADD.FTZ R112, R171, -R112 ;  /* 0x80000070ab707221 */ /* 0x000fe40000010000 */
[----:B------:R-:W-:Y:S02]  /*4c90*/  @P3 HADD2.F32 R108, -RZ, R108.H0_H0 ;  /* 0x2000006cff6c3230 */ /* 0x000fe40000004100 */
[----:B------:R-:W-:-:S04]  /*4ca0*/  FMUL.FTZ R45, R45, R112 ;  /* 0x000000702d2d7220 */ /* 0x000fc80000410000 */
[----:B------:R-:W-:Y:S02]  /*4cb0*/  @P3 FADD.FTZ R45, R45, R108 ;  /* 0x0000006c2d2d3221 */ /* 0x000fe40000010000 */
.L_x_2282:
[----:B------:R-:W-:Y:S05]  /*4cc0*/  BSYNC B0 ;  /* 0x0000000000007941 */ /* 0x000fea0003800000 */
.L_x_2280:
[----:B------:R-:W-:Y:S01]  /*4cd0*/  @P0 F2FP.PACK_AB R108, RZ, R45 ;  /* 0x0000002dff6c023e */ /* 0x000fe200000000ff */
        /* <DEDUP_REMOVED lines=8> */
[----:B------:R-:W-:Y:S01]  /*4d60*/  @P1 HADD2.F32 R112, -RZ, R187.H1_H1 ;  /* 0x300000bbff701230 */ /* 0x000fe20000004100 */
[----:B------:R-:W-:-:S04]  /*4d70*/  @P1 FMUL.FTZ R108, R44, R45 ;  /* 0x0000002d2c6c1220 */ /* 0x000fc80000410000 */
[----:B------:R-:W-:Y:S01]  /*4d80*/  @P1 FMUL.FTZ R110, R112, R45 ;  /* 0x0000002d706e1220 */ /* 0x000fe20000410000 */
[----:B------:R-:W-:-:S03]  /*4d90*/  F2FP.PACK_AB R108, RZ, R108 ;  /* 0x0000006cff6c723e */ /* 0x000fc600000000ff */
[----:B------:R-:W-:Y:S01]  /*4da0*/  FADD.FTZ R59, R59, R110 ;  /* 0x0000006e3b3b7221 */ /* 0x000fe20000010000 */
[----:B------:R-:W-:Y:S02]  /*4db0*/  PRMT R178, R108, 0x7610, R178 ;  /* 0x000076106cb27816 */ /* 0x000fe400000000b2 */
.L_x_2284:
[----:B------:R-:W-:Y:S05]  /*4dc0*/  BSYNC B0 ;  /* 0x0000000000007941 */ /* 0x000fea0003800000 */
.L_x_2283:
        /* <DEDUP_REMOVED lines=10> */
.L_x_2285:
        /* <DEDUP_REMOVED lines=10> */
.L_x_2287:
[----:B------:R-:W-:Y:S05]  /*4f10*/  BSYNC B0 ;  /* 0x0000000000007941 */ /* 0x000fea0003800000 */
.L_x_2286:
[----:B------:R-:W-:Y:S02]  /*4f20*/  IADD3 R2, R2, c[0x0][0x160], RZ ;  /* 0x0000580002027a10 */ /* 0x000fe40007ffe0ff */
[----:B------:R-:W-:Y:S02]  /*4f30*/  LOP3.LUT P1, RZ, R24, 0xff, RZ, 0xc0, !PT ;  /* 0x000000ff18ff7812 */ /* 0x000fe4000782c0ff */
[----:B------:R-:W-:Y:S02]  /*4f40*/  ISETP.GE.AND P0, PT, R2, c[0x0][0x164], PT ;  /* 0x0000590002007a0c */ /* 0x000fe40003f06270 */
[----:B------:R-:W-:-:S11]  /*4f50*/  SEL R24, RZ, 0x1, P1 ;  /* 0x00000001ff187807 */ /* 0x000fd60000800000 */
[----:B0----5:R-:W-:Y:S01]  /*4f60*/  @P0 CALL.REL.NOINC `(.L_x_2159) ;  /* 0x0000001000000944 */ /* 0x021fe20003c00000 */
[----:B------:R-:W-:Y:S05]  /*4f70*/  BRA `(.L_x_2288) ;  /* 0xffffb9a000007947 */ /* 0x000fea000383ffff */
.L_x_2159:
[----:B------:R-:W0:Y:S01]  /*4f80*/  S2UR UR6, SR_CTAID.X ;  /* 0x00000000000679c3 */ /* 0x000e220000002500 */
[C---:B------:R-:W-:Y:S02]  /*4f90*/  LOP3.LUT R3, R0.reuse, 0x7f, RZ, 0xc0, !PT ;  /* 0x0000007f00037812 */ /* 0x040fe400078ec0ff */
[----:B------:R-:W-:Y:S02]  /*4fa0*/  MOV R7, 0x10 ;  /* 0x0000001000077802 */ /* 0x000fe40000000f00 */
        /* <DEDUP_REMOVED lines=22> */
.L_x_2163:
[----:B------:R-:W-:Y:S01]  /*5110*/  HFMA2.MMA R164, -RZ, RZ, 0, 9.5367431640625e-07 ;  /* 0x00000010ffa47435 */ /* 0x000fe200000001ff */
[----:B------:R-:W-:-:S02]  /*5120*/  MOV R113, R175 ;  /* 0x000000af00717202 */ /* 0x000fc40000000f00 */
[----:B------:R-:W-:Y:S02]  /*5130*/  MOV R165, 0x1f ;  /* 0x0000001f00a57802 */ /* 0x000fe40000000f00 */
[----:B------:R-:W-:Y:S02]  /*5140*/  MOV R176, 0xffffffff ;  /* 0xffffffff00b07802 */ /* 0x000fe40000000f00 */
[----:B------:R-:W-:Y:S02]  /*5150*/  MOV R108, 0x5170 ;  /* 0x00005170006c7802 */ /* 0x000fe40000000f00 */
[----:B-----5:R-:W-:Y:S05]  /*5160*/  CALL.REL.NOINC `($__internal_39_$__cuda_sm70_shflsync_down_p) ;  /* 0x0000045000007944 */ /* 0x020fea0003c00000 */
[----:B-1----:R-:W-:Y:S01]  /*5170*/  MOV R112, R165 ;  /* 0x000000a500707202 */ /* 0x002fe20000000f00 */
[----:B0-----:R-:W-:Y:S05]  /*5180*/  BRA `(.L_x_2289) ;  /* 0xffffcca000007947 */ /* 0x001fea000383ffff */
.L_x_2164:
[----:B------:R-:W-:Y:S01]  /*5190*/  HFMA2.MMA R165, -RZ, RZ, 0, 1.847743988037109375e-06 ;  /* 0x0000001fffa57435 */ /* 0x000fe200000001ff */
[----:B------:R-:W-:Y:S01]  /*51a0*/  MOV R113, R162 ;  /* 0x000000a200717202 */ /* 0x000fe20000000f00 */
[----:B------:R-:W-:Y:S01]  /*51b0*/  IMAD.MOV.U32 R164, RZ, RZ, 0x10 ;  /* 0x00000010ffa47424 */ /* 0x000fe200078e00ff */
[----:B------:R-:W-:Y:S02]  /*51c0*/  MOV R176, 0xffffffff ;  /* 0xffffffff00b07802 */ /* 0x000fe40000000f00 */
[----:B------:R-:W-:-:S02]  /*51d0*/  MOV R108, 0x51f0 ;  /* 0x000051f0006c7802 */ /* 0x000fc40000000f00 */
[----:B01---5:R-:W-:Y:S05]  /*51e0*/  CALL.REL.NOINC `($__internal_39_$__cuda_sm70_shflsync_down_p) ;  /* 0x000003d000007944 */ /* 0x023fea0003c00000 */
[----:B------:R-:W-:Y:S01]  /*51f0*/  FADD.FTZ R112, R112, R175 ;  /* 0x000000af70707221 */ /* 0x000fe20000010000 */
[----:B0-----:R-:W-:Y:S01]  /*5200*/  HFMA2.MMA R164, -RZ, RZ, 0, 4.76837158203125e-07 ;  /* 0x00000008ffa47435 */ /* 0x001fe200000001ff */
[----:B-1----:R-:W-:Y:S01]  /*5210*/  FADD.FTZ R162, R162, R165 ;  /* 0x000000a5a2a27221 */ /* 0x002fe20000010000 */
[----:B------:R-:W-:-:S02]  /*5220*/  MOV R165, 0x1f ;  /* 0x0000001f00a57802 */ /* 0x000fc40000000f00 */
[----:B------:R-:W-:Y:S02]  /*5230*/  MOV R176, 0xffffffff ;  /* 0xffffffff00b07802 */ /* 0x000fe40000000f00 */
[----:B------:R-:W-:Y:S02]  /*5240*/  MOV R113, R112 ;  /* 0x0000007000717202 */ /* 0x000fe40000000f00 */
[----:B------:R-:W-:Y:S02]  /*5250*/  MOV R108, 0x5270 ;  /* 0x00005270006c7802 */ /* 0x000fe40000000f00 */
[----:B------:R-:W-:Y:S05]  /*5260*/  CALL.REL.NOINC `($__internal_39_$__cuda_sm70_shflsync_down_p) ;  /* 0x0000035000007944 */ /* 0x000fea0003c00000 */
[----:B0-----:R-:W-:Y:S01]  /*5270*/  HFMA2.MMA R164, -RZ, RZ, 0, 4.76837158203125e-07 ;  /* 0x00000008ffa47435 */ /* 0x001fe200000001ff */
[----:B-1----:R-:W-:Y:S01]  /*5280*/  MOV R111, R165 ;  /* 0x000000a5006f7202 */ /* 0x002fe20000000f00 */
[----:B------:R-:W-:Y:S01]  /*5290*/  IMAD.MOV.U32 R165, RZ, RZ, 0x1f ;  /* 0x0000001fffa57424 */ /* 0x000fe200078e00ff */
[----:B------:R-:W-:Y:S02]  /*52a0*/  MOV R113, R162 ;  /* 0x000000a200717202 */ /* 0x000fe40000000f00 */
[----:B------:R-:W-:Y:S02]  /*52b0*/  MOV R176, 0xffffffff ;  /* 0xffffffff00b07802 */ /* 0x000fe40000000f00 */
[----:B------:R-:W-:-:S02]  /*52c0*/  MOV R108, 0x52e0 ;  /* 0x000052e0006c7802 */ /* 0x000fc40000000f00 */
[----:B------:R-:W-:Y:S05]  /*52d0*/  CALL.REL.NOINC `($__internal_39_$__cuda_sm70_shflsync_down_p) ;  /* 0x000002e000007944 */ /* 0x000fea0003c00000 */
[----:B------:R-:W-:Y:S01]  /*52e0*/  FADD.FTZ R112, R111, R112 ;  /* 0x000000706f707221 */ /* 0x000fe20000010000 */
[----:B0-----:R-:W-:Y:S01]  /*52f0*/  HFMA2.MMA R164, -RZ, RZ, 0, 2.384185791015625e-07 ;  /* 0x00000004ffa47435 */ /* 0x001fe200000001ff */
[----:B-1----:R-:W-:Y:S01]  /*5300*/  FADD.FTZ R162, R162, R165 ;  /* 0x000000a5a2a27221 */ /* 0x002fe20000010000 */
[----:B------:R-:W-:-:S02]  /*5310*/  MOV R165, 0x1f ;  /* 0x0000001f00a57802 */ /* 0x000fc40000000f00 */
[----:B------:R-:W-:Y:S02]  /*5320*/  MOV R176, 0xffffffff ;  /* 0xffffffff00b07802 */ /* 0x000fe40000000f00 */
[----:B------:R-:W-:Y:S02]  /*5330*/  MOV R113, R112 ;  /* 0x0000007000717202 */ /* 0x000fe40000000f00 */
[----:B------:R-:W-:Y:S02]  /*5340*/  MOV R108, 0x5360 ;  /* 0x00005360006c7802 */ /* 0x000fe40000000f00 */
[----:B------:R-:W-:Y:S05]  /*5350*/  CALL.REL.NOINC `($__internal_39_$__cuda_sm70_shflsync_down_p) ;  /* 0x0000026000007944 */ /* 0x000fea0003c00000 */
[----:B0-----:R-:W-:Y:S01]  /*5360*/  HFMA2.MMA R164, -RZ, RZ, 0, 2.384185791015625e-07 ;  /* 0x00000004ffa47435 */ /* 0x001fe200000001ff */
[----:B-1----:R-:W-:Y:S01]  /*5370*/  MOV R111, R165 ;  /* 0x000000a5006f7202 */ /* 0x002fe20000000f00 */
[----:B------:R-:W-:Y:S01]  /*5380*/  IMAD.MOV.U32 R176, RZ, RZ, -0x1 ;  /* 0xffffffffffb07424 */ /* 0x000fe200078e00ff */
[----:B------:R-:W-:Y:S02]  /*5390*/  MOV R113, R162 ;  /* 0x000000a200717202 */ /* 0x000fe40000000f00 */
[----:B------:R-:W-:Y:S02]  /*53a0*/  MOV R165, 0x1f ;  /* 0x0000001f00a57802 */ /* 0x000fe40000000f00 */
[----:B------:R-:W-:-:S02]  /*53b0*/  MOV R108, 0x53d0 ;  /* 0x000053d0006c7802 */ /* 0x000fc40000000f00 */
[----:B------:R-:W-:Y:S05]  /*53c0*/  CALL.REL.NOINC `($__internal_39_$__cuda_sm70_shflsync_down_p) ;  /* 0x000001f000007944 */ /* 0x000fea0003c00000 */
[----:B------:R-:W-:Y:S01]  /*53d0*/  FADD.FTZ R112, R111, R112 ;  /* 0x000000706f707221 */ /* 0x000fe20000010000 */
[----:B0-----:R-:W-:Y:S01]  /*53e0*/  HFMA2.MMA R164, -RZ, RZ, 0, 1.1920928955078125e-07 ;  /* 0x00000002ffa47435 */ /* 0x001fe200000001ff */
[----:B-1----:R-:W-:Y:S01]  /*53f0*/  FADD.FTZ R162, R162, R165 ;  /* 0x000000a5a2a27221 */ /* 0x002fe20000010000 */
[----:B------:R-:W-:-:S02]  /*5400*/  MOV R165, 0x1f ;  /* 0x0000001f00a57802 */ /* 0x000fc40000000f00 */
[----:B------:R-:W-:Y:S02]  /*5410*/  MOV R176, 0xffffffff ;  /* 0xffffffff00b07802 */ /* 0x000fe40000000f00 */
[----:B------:R-:W-:Y:S02]  /*5420*/  MOV R113, R112 ;  /* 0x0000007000717202 */ /* 0x000fe40000000f00 */
[----:B------:R-:W-:Y:S02]  /*5430*/  MOV R108, 0x5450 ;  /* 0x00005450006c7802 */ /* 0x000fe40000000f00 */
[----:B------:R-:W-:Y:S05]  /*5440*/  CALL.REL.NOINC `($__internal_39_$__cuda_sm70_shflsync_down_p) ;  /* 0x0000017000007944 */ /* 0x000fea0003c00000 */
[----:B0-----:R-:W-:Y:S01]  /*5450*/  HFMA2.MMA R164, -RZ, RZ, 0, 1.1920928955078125e-07 ;  /* 0x00000002ffa47435 */ /* 0x001fe200000001ff */
[----:B-1----:R-:W-:Y:S02]  /*5460*/  MOV R111, R165 ;  /* 0x000000a5006f7202 */ /* 0x002fe40000000f00 */
[----:B------:R-:W-:Y:S02]  /*5470*/  MOV R113, R162 ;  /* 0x000000a200717202 */ /* 0x000fe40000000f00 */
[----:B------:R-:W-:Y:S02]  /*5480*/  MOV R165, 0x1f ;  /* 0x0000001f00a57802 */ /* 0x000fe40000000f00 */
[----:B------:R-:W-:-:S02]  /*5490*/  MOV R176, 0xffffffff ;  /* 0xffffffff00b07802 */ /* 0x000fc40000000f00 */
[----:B------:R-:W-:Y:S02]  /*54a0*/  MOV R108, 0x54c0 ;  /* 0x000054c0006c7802 */ /* 0x000fe40000000f00 */
[----:B------:R-:W-:Y:S05]  /*54b0*/  CALL.REL.NOINC `($__internal_39_$__cuda_sm70_shflsync_down_p) ;  /* 0x0000010000007944 */ /* 0x000fea0003c00000 */
[----:B------:R-:W-:Y:S01]  /*54c0*/  FADD.FTZ R114, R111, R112 ;  /* 0x000000706f727221 */ /* 0x000fe20000010000 */
[----:B0-----:R-:W-:Y:S01]  /*54d0*/  MOV R176, 0xffffffff ;  /* 0xffffffff00b07802 */ /* 0x001fe20000000f00 */
[----:B-1----:R-:W-:Y:S01]  /*54e0*/  FADD.FTZ R162, R162, R165 ;  /* 0x000000a5a2a27221 */ /* 0x002fe20000010000 */
[----:B------:R-:W-:Y:S01]  /*54f0*/  HFMA2.MMA R165, -RZ, RZ, 0, 1.847743988037109375e-06 ;  /* 0x0000001fffa57435 */ /* 0x000fe200000001ff */
[----:B------:R-:W-:Y:S01]  /*5500*/  IMAD.MOV.U32 R164, RZ, RZ, 0x1 ;  /* 0x00000001ffa47424 */ /* 0x000fe200078e00ff */
[----:B------:R-:W-:Y:S02]  /*5510*/  MOV R113, R114 ;  /* 0x0000007200717202 */ /* 0x000fe40000000f00 */
[----:B------:R-:W-:Y:S02]  /*5520*/  MOV R108, 0x5540 ;  /* 0x00005540006c7802 */ /* 0x000fe40000000f00 */
[----:B------:R-:W-:Y:S05]  /*5530*/  CALL.REL.NOINC `($__internal_39_$__cuda_sm70_shflsync_down_p) ;  /* 0x0000008000007944 */ /* 0x000fea0003c00000 */
[----:B0-----:R-:W-:Y:S01]  /*5540*/  HFMA2.MMA R164, -RZ, RZ, 0, 5.9604644775390625e-08 ;  /* 0x00000001ffa47435 */ /* 0x001fe200000001ff */
[----:B-1----:R-:W-:Y:S02]  /*5550*/  MOV R115, R165 ;  /* 0x000000a500737202 */ /* 0x002fe40000000f00 */
[----:B------:R-:W-:-:S02]  /*5560*/  MOV R113, R162 ;  /* 0x000000a200717202 */ /* 0x000fc40000000f00 */
[----:B------:R-:W-:Y:S02]  /*5570*/  MOV R165, 0x1f ;  /* 0x0000001f00a57802 */ /* 0x000fe40000000f00 */
[----:B------:R-:W-:Y:S02]  /*5580*/  MOV R176, 0xffffffff ;  /* 0xffffffff00b07802 */ /* 0x000fe40000000f00 */
[----:B------:R-:W-:Y:S02]  /*5590*/  MOV R108, 0x55b0 ;  /* 0x000055b0006c7802 */ /* 0x000fe40000000f00 */
[----:B------:R-:W-:Y:S05]  /*55a0*/  CALL.REL.NOINC `($__internal_39_$__cuda_sm70_shflsync_down_p) ;  /* 0x0000001000007944 */ /* 0x000fea0003c00000 */
[----:B01----:R-:W-:Y:S05]  /*55b0*/  BRA `(.L_x_2290) ;  /* 0xffffc99000007947 */ /* 0x003fea000383ffff */
        .weak           $__internal_39_$__cuda_sm70_shflsync_down_p
        .type           $__internal_39_$__cuda_sm70_shflsync_down_p,@function
        .size           $__internal_39_$__cuda_sm70_shflsync_down_p,(.L_x_9783 - $__internal_39_$__cuda_sm70_shflsync_down_p)
$__internal_39_$__cuda_sm70_shflsync_down_p:
[----:B------:R-:W-:Y:S01]  /*55c0*/  HFMA2.MMA R109, -RZ, RZ, 0, 0 ;  /* 0x00000000ff6d7435 */ /* 0x000fe200000001ff */
[----:B------:R-:W-:Y:S04]  /*55d0*/  WARPSYNC R176 ;  /* 0x000000b000007348 */ /* 0x000fe80003800000 */
[----:B------:R0:W1:Y:S01]  /*55e0*/  SHFL.DOWN PT, R165, R113, R164, R165 ;  /* 0x080000a471a57389 */ /* 0x00006200000e00a5 */
[----:B------:R-:W-:Y:S05]  /*55f0*/  RET.REL.NODEC R108 `(_ZN10layer_norm13ln_bwd_kernelINS_13Kernel_traitsI6__halfS2_S2_S2_fjLj2560ELj1ELj1ELj4ELj8ENS_18Kernel_traits_baseILj2560ES2_S2_S2_S2_fjLj128EEEEELb1ELb1ELb1ELb1EEEvNS_9BwdParamsE) ;  /* 0xffffaa006c007950 */ /* 0x000fea0003c3ffff */
.L_x_2291:
        /* <DEDUP_REMOVED lines=16> */
.L_x_9783:


//--------------------- .text._ZN10layer_norm13ln_bwd_kernelINS_13Kernel_traitsIf13__nv_bfloat16S2_S2_fjLj2560ELj1ELj1ELj4ELj8ENS_18Kernel_traits_baseILj2560EfS2_S2_S2_fjLj128EEEEELb0ELb0ELb0ELb0EEEvNS_9BwdParamsE --------------------------
	.section	.text._ZN10layer_norm13ln_bwd_kernelINS_13Kernel_traitsIf13__nv_bfloat16S2_S2_fjLj2560ELj1ELj1ELj4ELj8ENS_18Kernel_traits_baseILj2560EfS2_S2_S2_fjLj128EEEEELb0ELb0ELb0ELb0EEEvNS_9BwdParamsE,"ax",@progbits
	.sectioninfo	@"SHI_REGISTERS=136"
	.align	128
        .global         _ZN10layer_norm13ln_bwd_kernelINS_13Kernel_traitsIf13__nv_bfloat16S2_S2_fjLj2560ELj1ELj1ELj4ELj8ENS_18Kernel_traits_baseILj2560EfS2_S2_S2_fjLj128EEEEELb0ELb0ELb0ELb0EEEvNS_9BwdParamsE
        .type           _ZN10layer_norm13ln_bwd_kernelINS_13Kernel_traitsIf13__nv_bfloat16S2_S2_fjLj2560ELj1ELj1ELj4ELj8ENS_18Kernel_traits_baseILj2560EfS2_S2_S2_fjLj128EEEEELb0ELb0ELb0ELb0EEEvNS_9BwdParamsE,@function
        .size           _ZN10layer_norm13ln_bwd_kernelINS_13Kernel_traitsIf13__nv_bfloat16S2_S2_fjLj2560ELj1ELj1ELj4ELj8ENS_18Kernel_traits_baseILj2560EfS2_S2_S2_fjLj128EEEEELb0ELb0ELb0ELb0EEEvNS_9BwdParamsE,(.L_x_9784 - _ZN10layer_norm13ln_bwd_kernelINS_13Kernel_traitsIf13__nv_bfloat16S2_S2_fjLj2560ELj1ELj1ELj4ELj8ENS_18Kernel_traits_baseILj2560EfS2_S2_S2_fjLj128EEEEELb0ELb0ELb0ELb0EEEvNS_9BwdParamsE)
        .other          _ZN10layer_norm13ln_bwd_kernelINS_13Kernel_traitsIf13__nv_bfloat16S2_S2_fjLj2560ELj1ELj1ELj4ELj8ENS_18Kernel_traits_baseILj2560EfS2_S2_S2_fjLj128EEEEELb0ELb0ELb0ELb0EEEvNS_9BwdParamsE,@"STO_CUDA_ENTRY STV_DEFAULT"
_ZN10layer_norm13ln_bwd_kernelINS_13Kernel_traitsIf13__nv_bfloat16S2_S2_fjLj2560ELj1ELj1ELj4ELj8ENS_18Kernel_traits_baseILj2560EfS2_S2_S2_fjLj128EEEEELb0ELb0ELb0ELb0EEEvNS_9BwdParamsE:
.text._ZN10layer_norm13ln_bwd_kernelINS_13Kernel_traitsIf13__nv_bfloat16S2_S2_fjLj2560ELj1ELj1ELj4ELj8ENS_18Kernel_traits_baseILj2560EfS2_S2_S2_fjLj128EEEEELb0ELb0ELb0ELb0EEEvNS_9BwdParamsE:
        /* <DEDUP_REMOVED lines=21> */
[----:B------:R-:W0:Y:S01]  /*0150*/  S2UR UR6, SR_CTAID.X ;  /* 0x00000000000679c3 */ /* 0x000e220000002500 */
[C---:B------:R-:W-:Y:S01]  /*0160*/  @P3 IMAD.WIDE.U32 R6, R5.reuse, R6, c[0x0][0x1b0] ;  /* 0x00006c0005063625 */ /* 0x040fe200078e0006 */
[----:B------:R-:W-:Y:S01]  /*0170*/  @P3 IADD3 R5, R5, 0x80, RZ ;  /* 0x0000008005053810 */ /* 0x000fe20007ffe0ff */
[----:B------:R0:W5:Y:S04]  /*0180*/  @P2 LDG.E.128 R80, [R2.64] ;  /* 0x0000000402502981 */ /* 0x000168000c1e1d00 */
[C---:B------:R-:W-:Y:S01]  /*0190*/  @P4 IMAD.WIDE.U32 R8, R5.reuse, R8, c[0x0][0x1b0] ;  /* 0x00006c0005084625 */ /* 0x040fe200078e0008 */
[----:B------:R-:W-:Y:S01]  /*01a0*/  @P4 IADD3 R5, R5, 0x80, RZ ;  /* 0x0000008005054810 */ /* 0x000fe20007ffe0ff */
[----:B------:R1:W5:Y:S04]  /*01b0*/  @P3 LDG.E.128 R76, [R6.64] ;  /* 0x00000004064c3981 */ /* 0x000368000c1e1d00 */
[C---:B------:R-:W-:Y:S01]  /*01c0*/  @P5 IMAD.WIDE.U32 R10, R5.reuse, R10, c[0x0][0x1b0] ;  /* 0x00006c00050a5625 */ /* 0x040fe200078e000a */
[----:B------:R-:W-:Y:S01]  /*01d0*/  @P5 IADD3 R5, R5, 0x80, RZ ;  /* 0x0000008005055810 */ /* 0x000fe20007ffe0ff */
[----:B------:R1:W5:Y:S04]  /*01e0*/  @P4 LDG.E.128 R72, [R8.64] ;  /* 0x0000000408484981 */ /* 0x000368000c1e1d00 */
[----:B------:R-:W-:Y:S01]  /*01f0*/  @P6 IMAD.WIDE.U32 R4, R5, R4, c[0x0][0x1b0] ;  /* 0x00006c0005046625 */ /* 0x000fe200078e0004 */
[----:B------:R1:W5:Y:S04]  /*0200*/  @P5 LDG.E.128 R68, [R10.64] ;  /* 0x000000040a445981 */ /* 0x000368000c1e1d00 */
[----:B------:R1:W5:Y:S01]  /*0210*/  @P6 LDG.E.128 R64, [R4.64] ;  /* 0x0000000404406981 */ /* 0x000362000c1e1d00 */
[----:B0-----:R-:W-:-:S04]  /*0220*/  LEA.HI R2, R0, UR6, RZ, 0x19 ;  /* 0x0000000600027c11 */ /* 0x001fc8000f8fc8ff */
        /* <DEDUP_REMOVED lines=22> */
[----:B-1----:R-:W-:Y:S01]  /*0390*/  HFMA2.MMA R61, -RZ, RZ, 0, 0 ;  /* 0x00000000ff3d7435 */ /* 0x002fe200000001ff */
[----:B------:R-:W-:-:S02]  /*03a0*/  IMAD.MOV.U32 R3, RZ, RZ, 0x1 ;  /* 0x00000001ff037424 */ /* 0x000fc400078e00ff */
.L_x_2320:
[----:B------:R-:W-:Y:S01]  /*03b0*/  ISETP.NE.U32.AND P0, PT, RZ, c[0x0][0x1c0], PT ;  /* 0x00007000ff007a0c */ /* 0x000fe20003f05070 */
[----:B------:R-:W-:Y:S01]  /*03c0*/  IMAD.MOV.U32 R89, RZ, RZ, 0x4 ;  /* 0x00000004ff597424 */ /* 0x000fe200078e00ff */
[----:B------:R-:W-:-:S02]  /*03d0*/  SHF.R.S32.HI R5, RZ, 0x1f, R2 ;  /* 0x0000001fff057819 */ /* 0x000fc40000011402 */
[----:B------:R-:W-:Y:S01]  /*03e0*/  ISETP.NE.AND.EX P0, PT, RZ, c[0x0][0x1c4], PT, P0 ;  /* 0x00007100ff007a0c */ /* 0x000fe20003f05300 */
[----:B------:R-:W-:-:S04]  /*03f0*/  IMAD.WIDE R86, R2, R89, c[0x0][0x1a0] ;  /* 0x0000680002567625 */ /* 0x000fc800078e0259 */
[C---:B------:R-:W-:Y:S02]  /*0400*/  IMAD.WIDE R88, R2.reuse, R89, c[0x0][0x1a8] ;  /* 0x00006a0002587625 */ /* 0x040fe400078e0259 */
[----:B------:R-:W2:Y:S04]  /*0410*/  LDG.E R86, [R86.64] ;  /* 0x0000000456567981 */ /* 0x000ea8000c1e1900 */
[----:B-----5:R0:W5:Y:S02]  /*0420*/  LDG.E R4, [R88.64] ;  /* 0x0000000458047981 */ /* 0x020164000c1e1900 */
[----:B------:R-:W-:-:S04]  /*0430*/  @P0 LEA R84, P1, R2, c[0x0][0x1c0], 0x1 ;  /* 0x0000700002540a11 */ /* 0x000fc800078208ff */
[----:B------:R-:W-:-:S05]  /*0440*/  @P0 LEA.HI.X R85, R2, c[0x0][0x1c4], R5, 0x1, P1 ;  /* 0x0000710002550a11 */ /* 0x000fca00008f0c05 */
[----:B------:R-:W3:Y:S01]  /*0450*/  @P0 LDG.E.U16 R84, [R84.64] ;  /* 0x0000000454540981 */ /* 0x000ee2000c1e1500 */
[----:B------:R-:W-:Y:S01]  /*0460*/  IMAD R5, R2, c[0x0][0x168], RZ ;  /* 0x00005a0002057a24 */ /* 0x000fe200078e02ff */
[----:B------:R-:W-:-:S04]  /*0470*/  LOP3.LUT R91, R0, 0x7f, RZ, 0xc0, !PT ;  /* 0x0000007f005b7812 */ /* 0x000fc800078ec0ff */
[----:B------:R-:W-:Y:S01]  /*0480*/  SHF.R.S32.HI R6, RZ, 0x1f, R5 ;  /* 0x0000001fff067819 */ /* 0x000fe20000011405 */
[----:B------:R-:W-:-:S03]  /*0490*/  ULDC.U8 UR6, c[0x0][0x1f0] ;  /* 0x00007c0000067ab9 */ /* 0x000fc60000000000 */
[----:B------:R-:W-:Y:S01]  /*04a0*/  LEA.HI R6, R6, R5, RZ, 0x2 ;  /* 0x0000000506067211 */ /* 0x000fe200078f10ff */
[----:B------:R-:W-:Y:S01]  /*04b0*/  BSSY B0, `(.L_x_2293) ;  /* 0x000003f000007945 */ /* 0x000fe20003800000 */
[----:B------:R-:W-:Y:S02]  /*04c0*/  ISETP.NE.AND P1, PT, RZ, UR6, PT ;  /* 0x00000006ff007c0c */ /* 0x000fe4000bf25270 */
[----:B------:R-:W-:Y:S02]  /*04d0*/  LEA.HI.SX32 R6, R6, R91, 0x1e ;  /* 0x0000005b06067211 */ /* 0x000fe400078ff2ff */
[----:B------:R-:W-:Y:S01]  /*04e0*/  MOV R5, 0x3f800000 ;  /* 0x3f80000000057802 */ /* 0x000fe20000000f00 */
[----:B------:R-:W-:Y:S02]  /*04f0*/  CS2R R90, SRZ ;  /* 0x00000000005a7805 */ /* 0x000fe4000001ff00 */
[----:B------:R-:W-:Y:S01]  /*0500*/  IMAD.MOV.U32 R127, RZ, RZ, R6 ;  /* 0x000000ffff7f7224 */ /* 0x000fe200078e0006 */
[----:B--2---:R-:W-:-:S02]  /*0510*/  FSEL R126, R86, RZ, !P1 ;  /* 0x000000ff567e7208 */ /* 0x004fc40004800000 */
        /* <DEDUP_REMOVED lines=18> */
[----:B---3--:R-:W-:Y:S02]  /*0640*/  PRMT R9, RZ, 0x5410, R10 ;  /* 0x00005410ff097816 */ /* 0x008fe4000000000a */
[----:B------:R-:W-:-:S02]  /*0650*/  SHF.R.U64 R8, R10, 0x10, R11 ;  /* 0x000000100a087819 */ /* 0x000fc4000000120b */
[--C-:B------:R-:W-:Y:S02]  /*0660*/  SHF.R.U32.HI R84, RZ, 0x10, R11.reuse ;  /* 0x00000010ff547819 */ /* 0x100fe4000001160b */
[----:B0-----:R-:W-:Y:S02]  /*0670*/  PRMT R13, RZ, 0x5410, R11 ;  /* 0x00005410ff0d7816 */ /* 0x001fe4000000000b */
[----:B------:R-:W-:Y:S01]  /*0680*/  PRMT R11, RZ, 0x5410, R7 ;  /* 0x00005410ff0b7816 */ /* 0x000fe20000000007 */
[C---:B------:R-:W-:Y:S01]  /*0690*/  FADD.FTZ R7, -R126.reuse, R9 ;  /* 0x000000097e077221 */ /* 0x040fe20000010100 */
[----:B------:R-:W-:Y:S01]  /*06a0*/  PRMT R9, RZ, 0x5410, R8 ;  /* 0x00005410ff097816 */ /* 0x000fe20000000008 */
[----:B------:R-:W-:Y:S01]  /*06b0*/  FADD.FTZ R13, -R126, R13 ;  /* 0x0000000d7e0d7221 */ /* 0x000fe20000010100 */
[----:B------:R-:W-:Y:S01]  /*06c0*/  PRMT R12, RZ, 0x5410, R85 ;  /* 0x00005410ff0c7816 */ /* 0x000fe20000000055 */
[----:B-----5:R-:W-:Y:S01]  /*06d0*/  FMUL.FTZ R7, R4, R7 ;  /* 0x0000000704077220 */ /* 0x020fe20000410000 */
[----:B------:R-:W-:Y:S01]  /*06e0*/  PRMT R85, RZ, 0x5410, R14 ;  /* 0x00005410ff557816 */ /* 0x000fe2000000000e */
[----:B------:R-:W-:Y:S01]  /*06f0*/  FADD.FTZ R9, -R126, R9 ;  /* 0x000000097e097221 */ /* 0x000fe20000010100 */
[----:B------:R-:W-:Y:S01]  /*0700*/  PRMT R88, RZ, 0x5410, R88 ;  /* 0x00005410ff587816 */ /* 0x000fe20000000058 */
[----:B------:R-:W-:-:S02]  /*0710*/  FMUL.FTZ R10, R80, R11 ;  /* 0x0000000b500a7220 */ /* 0x000fc40000410000 */
[C---:B------:R-:W-:Y:S02]  /*0720*/  FMUL.FTZ R8, R4.reuse, R9 ;  /* 0x0000000904087220 */ /* 0x040fe40000410000 */
[----:B------:R-:W-:Y:S01]  /*0730*/  FMUL.FTZ R9, R4, R13 ;  /* 0x0000000d04097220 */ /* 0x000fe20000410000 */
[----:B------:R-:W-:Y:S01]  /*0740*/  PRMT R13, RZ, 0x5410, R84 ;  /* 0x00005410ff0d7816 */ /* 0x000fe20000000054 */
[----:B------:R-:W-:Y:S02]  /*0750*/  FADD.FTZ R40, R40, R11 ;  /* 0x0000000b28287221 */ /* 0x000fe40000010000 */
[----:B------:R-:W-:Y:S02]  /*0760*/  FFMA.FTZ R60, R7, R11, R60 ;  /* 0x0000000b073c7223 */ /* 0x000fe4000001003c */
[----:B------:R-:W-:Y:S02]  /*0770*/  FMUL.FTZ R11, R81, R12 ;  /* 0x0000000c510b7220 */ /* 0x000fe40000410000 */
[----:B------:R-:W-:-:S02]  /*0780*/  FADD.FTZ R14, RZ, R10 ;  /* 0x0000000aff0e7221 */ /* 0x000fc40000010000 */
[----:B------:R-:W-:Y:S02]  /*0790*/  FFMA.FTZ R84, R7, R10, RZ ;  /* 0x0000000a07547223 */ /* 0x000fe400000100ff */
[----:B------:R-:W-:Y:S02]  /*07a0*/  FADD.FTZ R41, R41, R12 ;  /* 0x0000000c29297221 */ /* 0x000fe40000010000 */
[----:B------:R-:W-:Y:S02]  /*07b0*/  FFMA.FTZ R61, R8, R12, R61 ;  /* 0x0000000c083d7223 */ /* 0x000fe4000001003d */
[----:B------:R-:W-:Y:S02]  /*07c0*/  FADD.FTZ R42, R42, R85 ;  /* 0x000000552a2a7221 */ /* 0x000fe40000010000 */
[-C--:B------:R-:W-:Y:S02]  /*07d0*/  FFMA.FTZ R62, R9, R85.reuse, R62 ;  /* 0x00000055093e7223 */ /* 0x080fe4000001003e */
[----:B------:R-:W-:-:S02]  /*07e0*/  FMUL.FTZ R12, R82, R85 ;  /* 0x00000055520c7220 */ /* 0x000fc40000410000 */
[----:B------:R-:W-:Y:S02]  /*07f0*/  FADD.FTZ R87, -R126, R13 ;  /* 0x0000000d7e577221 */ /* 0x000fe40000010100 */
        /* <DEDUP_REMOVED lines=10> */
.L_x_2294:
[----:B0-----:R-:W-:Y:S05]  /*08a0*/  BSYNC B0 ;  /* 0x0000000000007941 */ /* 0x001fea0003800000 */
.L_x_2293:
        /* <DEDUP_REMOVED lines=17> */
[----:B------:R-:W-:Y:S02]  /*09c0*/  MOV R15, R16 ;  /* 0x00000010000f7202 */ /* 0x000fe40000000f00 */
        /* <DEDUP_REMOVED lines=20> */
[----:B------:R-:W-:-:S02]  /*0b10*/  FADD.FTZ R22, R91, R18 ;  /* 0x000000125b167221 */ /* 0x000fc40000010000 */
[----:B------:R-:W-:Y:S02]  /*0b20*/  FFMA.FTZ R90, R15, R18, R90 ;  /* 0x000000120f5a7223 */ /* 0x000fe4000001005a */
        /* <DEDUP_REMOVED lines=16> */
.L_x_2296:
[----:B------:R-:W-:Y:S05]  /*0c30*/  BSYNC B0 ;  /* 0x0000000000007941 */ /* 0x000fea0003800000 */
.L_x_2295:
        /* <DEDUP_REMOVED lines=16> */
[--C-:B------:R-:W-:Y:S02]  /*0d40*/  SHF.R.U64 R95, R84, 0x10, R85.reuse ;  /* 0x00000010545f7819 */ /* 0x100fe40000001255 */
[----:B------:R-:W-:Y:S02]  /*0d50*/  MOV R92, R85 ;  /* 0x00000055005c7202 */ /* 0x000fe40000000f00 */
[----:B------:R-:W-:Y:S02]  /*0d60*/  SHF.R.U32.HI R94, RZ, 0x10, R85 ;  /* 0x00000010ff5e7819 */ /* 0x000fe40000011655 */
[----:B------:R-:W-:-:S02]  /*0d70*/  PRMT R85, RZ, 0x5410, R86 ;  /* 0x00005410ff557816 */ /* 0x000fc40000000056 */
[--C-:B------:R-:W-:Y:S02]  /*0d80*/  SHF.R.U32.HI R98, RZ, 0x10, R87.reuse ;  /* 0x00000010ff627819 */ /* 0x100fe40000011657 */
[----:B0-----:R-:W-:Y:S02]  /*0d90*/  PRMT R89, RZ, 0x5410, R87 ;  /* 0x00005410ff597816 */ /* 0x001fe40000000057 */
[----:B------:R-:W-:Y:S01]  /*0da0*/  PRMT R87, RZ, 0x5410, R23 ;  /* 0x00005410ff577816 */ /* 0x000fe20000000017 */
[----:B------:R-:W-:Y:S01]  /*0db0*/  FADD.FTZ R23, -R126, R85 ;  /* 0x000000557e177221 */ /* 0x000fe20000010100 */
[----:B------:R-:W-:Y:S02]  /*0dc0*/  PRMT R85, RZ, 0x5410, R93 ;  /* 0x00005410ff557816 */ /* 0x000fe4000000005d */
[----:B------:R-:W-:-:S03]  /*0dd0*/  PRMT R84, RZ, 0x5410, R95 ;  /* 0x00005410ff547816 */ /* 0x000fc6000000005f */
[----:B------:R-:W-:Y:S01]  /*0de0*/  FADD.FTZ R85, -R126, R85 ;  /* 0x000000557e557221 */ /* 0x000fe20000010100 */
[----:B------:R-:W-:Y:S01]  /*0df0*/  PRMT R97, RZ, 0x5410, R92 ;  /* 0x00005410ff617816 */ /* 0x000fe2000000005c */
[C---:B-----5:R-:W-:Y:S01]  /*0e00*/  FMUL.FTZ R23, R4.reuse, R23 ;  /* 0x0000001704177220 */ /* 0x060fe20000410000 */
[----:B------:R-:W-:Y:S01]  /*0e10*/  PRMT R86, RZ, 0x5410, R94 ;  /* 0x00005410ff567816 */ /* 0x000fe2000000005e */
[----:B------:R-:W-:Y:S02]  /*0e20*/  FMUL.FTZ R92, R4, R85 ;  /* 0x00000055045c7220 */ /* 0x000fe40000410000 */
[----:B------:R-:W-:Y:S01]  /*0e30*/  FMUL.FTZ R94, R72, R87 ;  /* 0x00000057485e7220 */ /* 0x000fe20000410000 */
[----:B------:R-:W-:Y:S01]  /*0e40*/  PRMT R85, RZ, 0x5410, R98 ;  /* 0x00005410ff557816 */ /* 0x000fe20000000062 */
[----:B------:R-:W-:Y:S02]  /*0e50*/  FADD.FTZ R89, -R126, R89 ;  /* 0x000000597e597221 */ /* 0x000fe40000010100 */
        /* <DEDUP_REMOVED lines=22> */
.L_x_2298:
[----:B------:R-:W-:Y:S05]  /*0fc0*/  BSYNC B0 ;  /* 0x0000000000007941 */ /* 0x000fea0003800000 */
.L_x_2297:
        /* <DEDUP_REMOVED lines=15> */
[--C-:B---3--:R-:W-:Y:S01]  /*10c0*/  SHF.R.U64 R104, R84, 0x10, R85.reuse ;  /* 0x0000001054687819 */ /* 0x108fe20000001255 */
[--C-:B------:R-:W-:Y:S01]  /*10d0*/  IMAD.MOV.U32 R100, RZ, RZ, R85.reuse ;  /* 0x000000ffff647224 */ /* 0x100fe200078e0055 */
[----:B------:R-:W-:Y:S02]  /*10e0*/  SHF.R.U32.HI R103, RZ, 0x10, R85 ;  /* 0x00000010ff677819 */ /* 0x000fe40000011655 */
[----:B0-----:R-:W-:Y:S02]  /*10f0*/  PRMT R89, RZ, 0x5410, R102 ;  /* 0x00005410ff597816 */ /* 0x001fe40000000066 */
[----:B------:R-:W-:-:S02]  /*1100*/  MOV R99, R84 ;  /* 0x0000005400637202 */ /* 0x000fc40000000f00 */
[----:B------:R-:W-:Y:S01]  /*1110*/  PRMT R85, RZ, 0x5410, R86 ;  /* 0x00005410ff557816 */ /* 0x000fe20000000056 */
[C---:B------:R-:W-:Y:S01]  /*1120*/  FADD.FTZ R89, -R126.reuse, R89 ;  /* 0x000000597e597221 */ /* 0x040fe20000010100 */
[--C-:B------:R-:W-:Y:S02]  /*1130*/  SHF.R.U32.HI R106, RZ, 0x10, R87.reuse ;  /* 0x00000010ff6a7819 */ /* 0x100fe40000011657 */
[----:B------:R-:W-:Y:S01]  /*1140*/  PRMT R101, RZ, 0x5410, R87 ;  /* 0x00005410ff657816 */ /* 0x000fe20000000057 */
[----:B------:R-:W-:Y:S01]  /*1150*/  FADD.FTZ R85, -R126, R85 ;  /* 0x000000557e557221 */ /* 0x000fe20000010100 */
[----:B------:R-:W-:Y:S02]  /*1160*/  PRMT R87, RZ, 0x5410, R99 ;  /* 0x00005410ff577816 */ /* 0x000fe40000000063 */
[----:B------:R-:W-:Y:S02]  /*1170*/  PRMT R84, RZ, 0x5410, R104 ;  /* 0x00005410ff547816 */ /* 0x000fe40000000068 */
[----:B------:R-:W-:Y:S01]  /*1180*/  PRMT R105, RZ, 0x5410, R100 ;  /* 0x00005410ff697816 */ /* 0x000fe20000000064 */
[----:B-----5:R-:W-:-:S02]  /*1190*/  FMUL.FTZ R100, R4, R89 ;  /* 0x0000005904647220 */ /* 0x020fc40000410000 */
[----:B------:R-:W-:Y:S02]  /*11a0*/  FMUL.FTZ R99, R4, R85 ;  /* 0x0000005504637220 */ /* 0x000fe40000410000 */
[----:B------:R-:W-:Y:S01]  /*11b0*/  FMUL.FTZ R102, R68, R87 ;  /* 0x0000005744667220 */ /* 0x000fe20000410000 */
[----:B------:R-:W-:Y:S01]  /*11c0*/  PRMT R86, RZ, 0x5410, R103 ;  /* 0x00005410ff567816 */ /* 0x000fe20000000067 */
[----:B------:R-:W-:Y:S01]  /*11d0*/  FADD.FTZ R101, -R126, R101 ;  /* 0x000000657e657221 */ /* 0x000fe20000010100 */
[----:B------:R-:W-:Y:S01]  /*11e0*/  PRMT R85, RZ, 0x5410, R106 ;  /* 0x00005410ff557816 */ /* 0x000fe2000000006a */
[----:B------:R-:W-:Y:S02]  /*11f0*/  FADD.FTZ R29, R29, R84 ;  /* 0x000000541d1d7221 */ /* 0x000fe40000010000 */
[-C--:B------:R-:W-:Y:S02]  /*1200*/  FFMA.FTZ R49, R100, R84.reuse, R49 ;  /* 0x0000005464317223 */ /* 0x080fe40000010031 */
[----:B------:R-:W-:-:S02]  /*1210*/  FMUL.FTZ R103, R69, R84 ;  /* 0x0000005445677220 */ /* 0x000fc40000410000 */
[----:B------:R-:W-:Y:S02]  /*1220*/  FADD.FTZ R84, R91, R102 ;  /* 0x000000665b547221 */ /* 0x000fe40000010000 */
[C---:B------:R-:W-:Y:S02]  /*1230*/  FFMA.FTZ R90, R99.reuse, R102, R90 ;  /* 0x00000066635a7223 */ /* 0x040fe4000001005a */
[----:B------:R-:W-:Y:S02]  /*1240*/  FADD.FTZ R28, R28, R87 ;  /* 0x000000571c1c7221 */ /* 0x000fe40000010000 */
[----:B------:R-:W-:Y:S02]  /*1250*/  FFMA.FTZ R48, R99, R87, R48 ;  /* 0x0000005763307223 */ /* 0x000fe40000010030 */
[----:B------:R-:W-:Y:S02]  /*1260*/  FMUL.FTZ R101, R4, R101 ;  /* 0x0000006504657220 */ /* 0x000fe40000410000 */
[----:B------:R-:W-:-:S02]  /*1270*/  FADD.FTZ R87, -R126, R85 ;  /* 0x000000557e577221 */ /* 0x000fc40000010100 */
        /* <DEDUP_REMOVED lines=13> */
.L_x_2300:
[----:B------:R-:W-:Y:S05]  /*1350*/  BSYNC B0 ;  /* 0x0000000000007941 */ /* 0x000fea0003800000 */
.L_x_2299:
        /* <DEDUP_REMOVED lines=16> */
[--C-:B------:R-:W-:Y:S02]  /*1460*/  SHF.R.U64 R84, R86, 0x10, R87.reuse ;  /* 0x0000001056547819 */ /* 0x100fe40000001257 */
[----:B0-----:R-:W-:Y:S01]  /*1470*/  PRMT R89, RZ, 0x5410, R87 ;  /* 0x00005410ff597816 */ /* 0x001fe20000000057 */
[----:B------:R-:W-:Y:S01]  /*1480*/  IMAD.MOV.U32 R108, RZ, RZ, R85 ;  /* 0x000000ffff6c7224 */ /* 0x000fe200078e0055 */
[----:B------:R-:W-:-:S02]  /*1490*/  PRMT R87, RZ, 0x5410, R84 ;  /* 0x00005410ff577816 */ /* 0x000fc40000000054 */
[----:B------:R-:W-:Y:S02]  /*14a0*/  SHF.R.U32.HI R110, RZ, 0x10, R85 ;  /* 0x00000010ff6e7819 */ /* 0x000fe40000011655 */
[----:B------:R-:W-:Y:S01]  /*14b0*/  PRMT R85, RZ, 0x5410, R86 ;  /* 0x00005410ff557816 */ /* 0x000fe20000000056 */
[C---:B------:R-:W-:Y:S02]  /*14c0*/  FADD.FTZ R111, -R126.reuse, R89 ;  /* 0x000000597e6f7221 */ /* 0x040fe40000010100 */
[C---:B------:R-:W-:Y:S01]  /*14d0*/  FADD.FTZ R89, -R126.reuse, R87 ;  /* 0x000000577e597221 */ /* 0x040fe20000010100 */
[----:B------:R-:W-:Y:S01]  /*14e0*/  PRMT R87, RZ, 0x5410, R107 ;  /* 0x00005410ff577816 */ /* 0x000fe2000000006b */
[----:B------:R-:W-:Y:S01]  /*14f0*/  FADD.FTZ R85, -R126, R85 ;  /* 0x000000557e557221 */ /* 0x000fe20000010100 */
[----:B------:R-:W-:Y:S02]  /*1500*/  PRMT R109, RZ, 0x5410, R109 ;  /* 0x00005410ff6d7816 */ /* 0x000fe4000000006d */
[----:B------:R-:W-:-:S02]  /*1510*/  PRMT R84, RZ, 0x5410, R122 ;  /* 0x00005410ff547816 */ /* 0x000fc4000000007a */
[----:B------:R-:W-:Y:S01]  /*1520*/  PRMT R123, RZ, 0x5410, R108 ;  /* 0x00005410ff7b7816 */ /* 0x000fe2000000006c */
[C---:B-----5:R-:W-:Y:S01]  /*1530*/  FMUL.FTZ R108, R4.reuse, R89 ;  /* 0x00000059046c7220 */ /* 0x060fe20000410000 */
[----:B------:R-:W-:Y:S01]  /*1540*/  PRMT R86, RZ, 0x5410, R110 ;  /* 0x00005410ff567816 */ /* 0x000fe2000000006e */
[----:B------:R-:W-:Y:S02]  /*1550*/  FMUL.FTZ R107, R4, R85 ;  /* 0x00000055046b7220 */ /* 0x000fe40000410000 */
[----:B------:R-:W-:Y:S02]  /*1560*/  FMUL.FTZ R110, R64, R87 ;  /* 0x00000057406e7220 */ /* 0x000fe40000410000 */
[----:B------:R-:W-:Y:S02]  /*1570*/  FADD.FTZ R127, -R126, R109 ;  /* 0x0000006d7e7f7221 */ /* 0x000fe40000010100 */
        /* <DEDUP_REMOVED lines=21> */
.L_x_2302:
[----:B------:R-:W-:Y:S05]  /*16d0*/  BSYNC B0 ;  /* 0x0000000000007941 */ /* 0x000fea0003800000 */
.L_x_2301:
[----:B------:R-:W-:Y:S02]  /*16e0*/  LOP3.LUT P1, RZ, R3, 0xff, RZ, 0xc0, !PT ;  /* 0x000000ff03ff7812 */ /* 0x000fe4000782c0ff */
[----:B------:R-:W-:Y:S02]  /*16f0*/  SHF.R.U32.HI R86, RZ, 0x5, R0 ;  /* 0x00000005ff567819 */ /* 0x000fe40000011600 */
[----:B------:R-:W-:Y:S02]  /*1700*/  LOP3.LUT P0, RZ, R0, 0x1f, RZ, 0xc0, !PT ;  /* 0x0000001f00ff7812 */ /* 0x000fe4000780c0ff */
[----:B------:R-:W-:-:S07]  /*1710*/  LOP3.LUT R131, R86, 0x7fffffc, RZ, 0xc0, !PT ;  /* 0x07fffffc56837812 */ /* 0x000fce00078ec0ff */
[----:B------:R-:W-:Y:S01]  /*1720*/  @!P1 IADD3 R131, R131, 0x4, RZ ;  /* 0x0000000483839810 */ /* 0x000fe20007ffe0ff */
[----:B------:R-:W-:Y:S05]  /*1730*/  BRA.DIV ~URZ, `(.L_x_2303) ;  /* 0x000019d27f007947 */ /* 0x000fea000b800000 */
[----:B------:R0:W1:Y:S02]  /*1740*/  SHFL.DOWN PT, R88, R91, 0x10, 0x1f ;  /* 0x0a001f005b587f89 */ /* 0x00006400000e0000 */
.L_x_2321:
        /* <DEDUP_REMOVED lines=18> */
.L_x_2322:
        /* <DEDUP_REMOVED lines=33> */
[----:B------:R-:W-:-:S06]  /*1a80*/  FMUL.FTZ R90, R4, R87 ;  /* 0x00000057045a7220 */ /* 0x000fcc0000410000 */
[----:B------:R-:W-:Y:S02]  /*1a90*/  @P1 SHF.R.U64 R86, R120, 0x10, R121 ;  /* 0x0000001078561819 */ /* 0x000fe40000001279 */
[----:B------:R-:W-:Y:S02]  /*1aa0*/  @P1 MOV R84, R121 ;  /* 0x0000007900541202 */ /* 0x000fe40000000f00 */
[----:B------:R-:W-:Y:S01]  /*1ab0*/  @P1 PRMT R85, RZ, 0x5410, R86 ;  /* 0x00005410ff551816 */ /* 0x000fe20000000056 */
[----:B------:R-:W-:-:S04]  /*1ac0*/  FFMA.FTZ R86, R14, R126, R127 ;  /* 0x0000007e0e567223 */ /* 0x000fc8000001007f */
[----:B------:R-:W-:Y:S01]  /*1ad0*/  @P1 FADD.FTZ R88, R88, R85 ;  /* 0x0000005558581221 */ /* 0x000fe20000010000 */
[----:B------:R-:W-:Y:S01]  /*1ae0*/  @P1 PRMT R85, RZ, 0x5410, R84 ;  /* 0x00005410ff551816 */ /* 0x000fe20000000054 */
[----:B------:R-:W-:Y:S01]  /*1af0*/  FADD.FTZ R89, R13, -R86 ;  /* 0x800000560d597221 */ /* 0x000fe20000010000 */
[----:B------:R-:W-:Y:S01]  /*1b00*/  @P1 SHF.R.U32.HI R84, RZ, 0x10, R121 ;  /* 0x00000010ff541819 */ /* 0x000fe20000011679 */
[----:B------:R-:W-:Y:S01]  /*1b10*/  FMUL.FTZ R87, R88, R5 ;  /* 0x0000000558577220 */ /* 0x000fe20000410000 */
[----:B------:R-:W-:Y:S01]  /*1b20*/  @P0 F2FP.BF16.PACK_AB R88, RZ, R88 ;  /* 0x00000058ff58023e */ /* 0x000fe200000010ff */
[----:B------:R-:W-:Y:S02]  /*1b30*/  @P1 FADD.FTZ R90, R90, R85 ;  /* 0x000000555a5a1221 */ /* 0x000fe40000010000 */
[----:B------:R-:W-:Y:S01]  /*1b40*/  FFMA.FTZ R85, R7, R126, R127 ;  /* 0x0000007e07557223 */ /* 0x000fe2000001007f */
[----:B------:R0:W1:Y:S01]  /*1b50*/  F2F.BF16.F32 R131, R87 ;  /* 0x0000005700837304 */ /* 0x0000620000202000 */
[----:B------:R-:W-:Y:S01]  /*1b60*/  FMUL.FTZ R132, R4, R89 ;  /* 0x0000005904847220 */ /* 0x000fe20000410000 */
[----:B------:R-:W-:Y:S01]  /*1b70*/  @P0 PRMT R128, R88, 0x7610, R128 ;  /* 0x0000761058800816 */ /* 0x000fe20000000080 */
[----:B------:R-:W-:-:S02]  /*1b80*/  FADD.FTZ R85, R10, -R85 ;  /* 0x800000550a557221 */ /* 0x000fc40000010000 */
[----:B------:R-:W-:Y:S02]  /*1b90*/  @P1 IMAD.MOV.U32 R86, RZ, RZ, R120 ;  /* 0x000000ffff561224 */ /* 0x000fe400078e0078 */
[----:B------:R-:W-:Y:S01]  /*1ba0*/  FMUL.FTZ R89, R90, R5 ;  /* 0x000000055a597220 */ /* 0x000fe20000410000 */
[----:B------:R-:W-:Y:S02]  /*1bb0*/  @P0 F2FP.BF16.PACK_AB R90, RZ, R90 ;  /* 0x0000005aff5a023e */ /* 0x000fe400000010ff */
[----:B0-----:R-:W-:Y:S01]  /*1bc0*/  @P1 PRMT R87, RZ, 0x5410, R84 ;  /* 0x00005410ff571816 */ /* 0x001fe20000000054 */
[----:B------:R-:W-:Y:S01]  /*1bd0*/  FMUL.FTZ R84, R4, R85 ;  /* 0x0000005504547220 */ /* 0x000fe20000410000 */
[----:B------:R-:W-:Y:S01]  /*1be0*/  @P1 PRMT R85, RZ, 0x5410, R86 ;  /* 0x00005410ff551816 */ /* 0x000fe20000000056 */
[----:B------:R-:W-:Y:S01]  /*1bf0*/  F2F.BF16.F32 R89, R89 ;  /* 0x0000005900597304 */ /* 0x000fe20000202000 */
[----:B------:R-:W-:Y:S01]  /*1c00*/  @P0 PRMT R129, R90, 0x7610, R129 ;  /* 0x000076105a810816 */ /* 0x000fe20000000081 */
[----:B------:R-:W-:-:S02]  /*1c10*/  @P1 FADD.FTZ R132, R132, R87 ;  /* 0x0000005784841221 */ /* 0x000fc40000010000 */
[----:B------:R-:W-:Y:S01]  /*1c20*/  @P1 FADD.FTZ R84, R84, R85 ;  /* 0x0000005554541221 */ /* 0x000fe20000010000 */
[----:B------:R-:W-:Y:S01]  /*1c30*/  ISETP.NE.U32.AND P1, PT, RZ, c[0x0][0x258], PT ;  /* 0x00009600ff007a0c */ /* 0x000fe20003f25070 */
[-C--:B------:R-:W-:Y:S01]  /*1c40*/  FMUL.FTZ R87, R132, R5.reuse ;  /* 0x0000000584577220 */ /* 0x080fe20000410000 */
[----:B------:R-:W-:Y:S01]  /*1c50*/  @P0 F2FP.BF16.PACK_AB R132, RZ, R132 ;  /* 0x00000084ff84023e */ /* 0x000fe200000010ff */
[----:B------:R-:W-:Y:S01]  /*1c60*/  FMUL.FTZ R86, R84, R5 ;  /* 0x0000000554567220 */ /* 0x000fe20000410000 */
[----:B------:R-:W-:Y:S02]  /*1c70*/  @P0 F2FP.BF16.PACK_AB R84, RZ, R84 ;  /* 0x00000054ff54023e */ /* 0x000fe400000010ff */
[----:B------:R-:W-:Y:S01]  /*1c80*/  ISETP.NE.AND.EX P1, PT, RZ, c[0x0][0x25c], PT, P1 ;  /* 0x00009700ff007a0c */ /* 0x000fe20003f25310 */
[----:B------:R-:W0:Y:S01]  /*1c90*/  F2F.BF16.F32 R87, R87 ;  /* 0x0000005700577304 */ /* 0x000e220000202000 */
[----:B------:R-:W-:Y:S01]  /*1ca0*/  @P0 PRMT R125, R84, 0x7610, R125 ;  /* 0x00007610547d0816 */ /* 0x000fe2000000007d */
[----:B-1----:R-:W-:Y:S01]  /*1cb0*/  IMAD.WIDE.U32 R84, R131, 0x10000, RZ ;  /* 0x0001000083547825 */ /* 0x002fe200078e00ff */
[----:B------:R-:W-:Y:S01]  /*1cc0*/  HFMA2.MMA R131, -RZ, RZ, 0, 4.76837158203125e-07 ;  /* 0x00000008ff837435 */ /* 0x000fe200000001ff */
[----:B------:R-:W-:-:S04]  /*1cd0*/  @P0 PRMT R130, R132, 0x7610, R130 ;  /* 0x0000761084820816 */ /* 0x000fc80000000082 */
[----:B------:R1:W2:Y:S01]  /*1ce0*/  F2F.BF16.F32 R91, R86 ;  /* 0x00000056005b7304 */ /* 0x0002a20000202000 */
        /* <DEDUP_REMOVED lines=13> */
.L_x_2307:
[----:B------:R1:W-:Y:S01]  /*1dc0*/  STG.E.64 [R86.64], R84 ;  /* 0x0000005456007986 */ /* 0x0003e2000c101b04 */
[----:B------:R-:W-:-:S03]  /*1dd0*/  IADD3 R6, R6, 0x80, RZ ;  /* 0x0000008006067810 */ /* 0x000fc60007ffe0ff */
.L_x_2306:
[----:B------:R-:W-:Y:S05]  /*1de0*/  BSYNC B0 ;  /* 0x0000000000007941 */ /* 0x000fea0003800000 */
.L_x_2305:
        /* <DEDUP_REMOVED lines=9> */
[----:B------:R-:W-:Y:S02]  /*1e80*/  FADD.FTZ R87, R20, -R87 ;  /* 0x8000005714577221 */ /* 0x000fe40000010000 */
[----:B0----5:R-:W-:-:S02]  /*1e90*/  FMUL.FTZ R88, R4, R85 ;  /* 0x0000005504587220 */ /* 0x021fc40000410000 */
        /* <DEDUP_REMOVED lines=10> */
[----:B------:R-:W-:Y:S01]  /*1f40*/  @P0 MOV R86, R118 ;  /* 0x0000007600560202 */ /* 0x000fe20000000f00 */
[----:B------:R-:W-:Y:S01]  /*1f50*/  @P0 FADD.FTZ R90, R90, R85 ;  /* 0x000000555a5a0221 */ /* 0x000fe20000010000 */
[----:B------:R-:W-:Y:S01]  /*1f60*/  @P1 F2FP.BF16.PACK_AB R88, RZ, R88 ;  /* 0x00000058ff58123e */ /* 0x000fe200000010ff */
[----:B------:R-:W-:Y:S01]  /*1f70*/  FFMA.FTZ R85, R15, R126, R127 ;  /* 0x0000007e0f557223 */ /* 0x000fe2000001007f */
[----:B------:R0:W1:Y:S01]  /*1f80*/  F2F.BF16.F32 R131, R87 ;  /* 0x0000005700837304 */ /* 0x0000620000202000 */
[----:B------:R-:W-:Y:S01]  /*1f90*/  FMUL.FTZ R132, R4, R89 ;  /* 0x0000005904847220 */ /* 0x000fe20000410000 */
[----:B------:R-:W-:Y:S01]  /*1fa0*/  @P1 PRMT R128, R88, 0x7610, R128 ;  /* 0x0000761058801816 */ /* 0x000fe20000000080 */
[----:B------:R-:W-:-:S02]  /*1fb0*/  FADD.FTZ R85, R18, -R85 ;  /* 0x8000005512557221 */ /* 0x000fc40000010000 */
[----:B------:R-:W-:Y:S01]  /*1fc0*/  FMUL.FTZ R89, R90, R5 ;  /* 0x000000055a597220 */ /* 0x000fe20000410000 */
[----:B------:R-:W-:Y:S02]  /*1fd0*/  @P1 F2FP.BF16.PACK_AB R90, RZ, R90 ;  /* 0x0000005aff5a123e */ /* 0x000fe400000010ff */
[----:B0-----:R-:W-:Y:S01]  /*1fe0*/  @P0 PRMT R87, RZ, 0x5410, R84 ;  /* 0x00005410ff570816 */ /* 0x001fe20000000054 */
[----:B------:R-:W-:Y:S01]  /*1ff0*/  FMUL.FTZ R84, R4, R85 ;  /* 0x0000005504547220 */ /* 0x000fe20000410000 */
[----:B------:R-:W-:Y:S01]  /*2000*/  @P0 PRMT R85, RZ, 0x5410, R86 ;  /* 0x00005410ff550816 */ /* 0x000fe20000000056 */
[----:B------:R-:W-:Y:S01]  /*2010*/  F2F.BF16.F32 R89, R89 ;  /* 0x0000005900597304 */ /* 0x000fe20000202000 */
[----:B------:R-:W-:Y:S01]  /*2020*/  @P1 PRMT R129, R90, 0x7610, R129 ;  /* 0x000076105a811816 */ /* 0x000fe20000000081 */
[----:B------:R-:W-:Y:S02]  /*2030*/  @P0 FADD.FTZ R132, R132, R87 ;  /* 0x0000005784840221 */ /* 0x000fe40000010000 */
[----:B------:R-:W-:Y:S01]  /*2040*/  @P0 FADD.FTZ R84, R84, R85 ;  /* 0x0000005554540221 */ /* 0x000fe20000010000 */
[----:B------:R-:W-:Y:S01]  /*2050*/  ISETP.NE.U32.AND P0, PT, RZ, c[0x0][0x258], PT ;  /* 0x00009600ff007a0c */ /* 0x000fe20003f05070 */
[-C--:B------:R-:W-:Y:S01]  /*2060*/  FMUL.FTZ R87, R132, R5.reuse ;  /* 0x0000000584577220 */ /* 0x080fe20000410000 */
[----:B------:R-:W-:Y:S01]  /*2070*/  @P1 F2FP.BF16.PACK_AB R132, RZ, R132 ;  /* 0x00000084ff84123e */ /* 0x000fe200000010ff */
[----:B------:R-:W-:Y:S01]  /*2080*/  FMUL.FTZ R86, R84, R5 ;  /* 0x0000000554567220 */ /* 0x000fe20000410000 */
[----:B------:R-:W-:-:S02]  /*2090*/  @P1 F2FP.BF16.PACK_AB R84, RZ, R84 ;  /* 0x00000054ff54123e */ /* 0x000fc400000010ff */
[----:B------:R-:W-:Y:S01]  /*20a0*/  ISETP.NE.AND.EX P0, PT, RZ, c[0x0][0x25c], PT, P0 ;  /* 0x00009700ff007a0c */ /* 0x000fe20003f05300 */
[----:B------:R-:W0:Y:S01]  /*20b0*/  F2F.BF16.F32 R87, R87 ;  /* 0x0000005700577304 */ /* 0x000e220000202000 */
[----:B------:R-:W-:Y:S01]  /*20c0*/  @P1 PRMT R125, R84, 0x7610, R125 ;  /* 0x00007610547d1816 */ /* 0x000fe2000000007d */
[----:B-1----:R-:W-:Y:S01]  /*20d0*/  IMAD.WIDE.U32 R84, R131, 0x10000, RZ ;  /* 0x0001000083547825 */ /* 0x002fe200078e00ff */
[----:B------:R-:W-:Y:S01]  /*20e0*/  HFMA2.MMA R131, -RZ, RZ, 0, 4.76837158203125e-07 ;  /* 0x00000008ff837435 */ /* 0x000fe200000001ff */
[----:B------:R-:W-:-:S04]  /*20f0*/  @P1 PRMT R130, R132, 0x7610, R130 ;  /* 0x0000761084821816 */ /* 0x000fc80000000082 */
[----:B------:R1:W2:Y:S01]  /*2100*/  F2F.BF16.F32 R91, R86 ;  /* 0x00000056005b7304 */ /* 0x0002a20000202000 */
[----:B0-----:R-:W-:-:S05]  /*2110*/  IMAD.U32 R87, R87, 0x10000, RZ ;  /* 0x0001000057577824 */ /* 0x001fca00078e00ff */
        /* <DEDUP_REMOVED lines=12> */
.L_x_2310:
[----:B------:R1:W-:Y:S01]  /*21e0*/  STG.E.64 [R86.64], R84 ;  /* 0x0000005456007986 */ /* 0x0003e2000c101b04 */
[----:B------:R-:W-:-:S03]  /*21f0*/  IADD3 R6, R6, 0x80, RZ ;  /* 0x0000008006067810 */ /* 0x000fc60007ffe0ff */
.L_x_2309:
[----:B------:R-:W-:Y:S05]  /*2200*/  BSYNC B0 ;  /* 0x0000000000007941 */ /* 0x000fea0003800000 */
.L_x_2308:
        /* <DEDUP_REMOVED lines=12> */
[--C-:B------:R-:W-:Y:S01]  /*22d0*/  @P0 SHF.R.U64 R86, R116, 0x10, R117.reuse ;  /* 0x0000001074560819 */ /* 0x100fe20000001275 */
[----:B------:R-:W-:-:S03]  /*22e0*/  @P0 IMAD.MOV.U32 R84, RZ, RZ, R117 ;  /* 0x000000ffff540224 */ /* 0x000fc600078e0075 */
        /* <DEDUP_REMOVED lines=28> */
[----:B------:R-:W-:-:S02]  /*24b0*/  ISETP.NE.AND.EX P0, PT, RZ, c[0x0][0x25c], PT, P0 ;  /* 0x00009700ff007a0c */ /* 0x000fc40003f05300 */
[----:B------:R-:W-:Y:S01]  /*24c0*/  @P1 F2FP.BF16.PACK_AB R84, RZ, R84 ;  /* 0x00000054ff54123e */ /* 0x000fe200000010ff */
[----:B------:R-:W0:Y:S01]  /*24d0*/  F2F.BF16.F32 R87, R87 ;  /* 0x0000005700577304 */ /* 0x000e220000202000 */
[----:B------:R-:W-:Y:S02]  /*24e0*/  @P1 PRMT R130, R132, 0x7610, R130 ;  /* 0x0000761084821816 */ /* 0x000fe40000000082 */
[----:B------:R-:W-:Y:S01]  /*24f0*/  @P1 PRMT R125, R84, 0x7610, R125 ;  /* 0x00007610547d1816 */ /* 0x000fe2000000007d */
[----:B-1----:R-:W-:-:S04]  /*2500*/  IMAD.WIDE.U32 R84, R131, 0x10000, RZ ;  /* 0x0001000083547825 */ /* 0x002fc800078e00ff */
[----:B------:R1:W2:Y:S01]  /*2510*/  F2F.BF16.F32 R91, R86 ;  /* 0x00000056005b7304 */ /* 0x0002a20000202000 */
[----:B------:R-:W-:Y:S01]  /*2520*/  IMAD.MOV.U32 R131, RZ, RZ, 0x8 ;  /* 0x00000008ff837424 */ /* 0x000fe200078e00ff */
[----:B0-----:R-:W-:-:S04]  /*2530*/  SHF.L.U32 R87, R87, 0x10, RZ ;  /* 0x0000001057577819 */ /* 0x001fc800000006ff */
[----:B------:R-:W-:Y:S01]  /*2540*/  LOP3.LUT R85, R85, R87, R89, 0xfe, !PT ;  /* 0x0000005755557212 */ /* 0x000fe200078efe59 */
[----:B-1----:R-:W-:Y:S01]  /*2550*/  IMAD.WIDE.U32 R86, R6, R131, c[0x0][0x248] ;  /* 0x0000920006567625 */ /* 0x002fe200078e0083 */
[----:B--2---:R-:W-:Y:S01]  /*2560*/  LOP3.LUT R84, R84, R91, RZ, 0xfc, !PT ;  /* 0x0000005b54547212 */ /* 0x004fe200078efcff */
        /* <DEDUP_REMOVED lines=9> */
.L_x_2313:
[----:B------:R1:W-:Y:S01]  /*2600*/  STG.E.64 [R86.64], R84 ;  /* 0x0000005456007986 */ /* 0x0003e2000c101b04 */
[----:B------:R-:W-:-:S03]  /*2610*/  IADD3 R6, R6, 0x80, RZ ;  /* 0x0000008006067810 */ /* 0x000fc60007ffe0ff */
.L_x_2312:
[----:B------:R-:W-:Y:S05]  /*2620*/  BSYNC B0 ;  /* 0x0000000000007941 */ /* 0x000fea0003800000 */
.L_x_2311:
        /* <DEDUP_REMOVED lines=63> */
.L_x_2316:
[----:B------:R1:W-:Y:S01]  /*2a20*/  STG.E.64 [R86.64], R84 ;  /* 0x0000005456007986 */ /* 0x0003e2000c101b04 */
[----:B------:R-:W-:-:S03]  /*2a30*/  IADD3 R6, R6, 0x80, RZ ;  /* 0x0000008006067810 */ /* 0x000fc60007ffe0ff */
.L_x_2315:
[----:B------:R-:W-:Y:S05]  /*2a40*/  BSYNC B0 ;  /* 0x0000000000007941 */ /* 0x000fea0003800000 */
.L_x_2314:
        /* <DEDUP_REMOVED lines=10> */
[----:B-----5:R-:W-:-:S08]  /*2af0*/  FMUL.FTZ R86, R4, R85 ;  /* 0x0000005504567220 */ /* 0x020fd00000410000 */
[--C-:B0-----:R-:W-:Y:S02]  /*2b00*/  @P0 SHF.R.U64 R88, R112, 0x10, R113.reuse ;  /* 0x0000001070580819 */ /* 0x101fe40000001271 */
[----:B------:R-:W-:Y:S02]  /*2b10*/  @P0 MOV R84, R113 ;  /* 0x0000007100540202 */ /* 0x000fe40000000f00 */
[----:B------:R-:W-:Y:S01]  /*2b20*/  @P0 PRMT R85, RZ, 0x5410, R88 ;  /* 0x00005410ff550816 */ /* 0x000fe20000000058 */
[----:B------:R-:W-:Y:S01]  /*2b30*/  FMUL.FTZ R88, R4, R87 ;  /* 0x0000005704587220 */ /* 0x000fe20000410000 */
[----:B------:R-:W-:Y:S02]  /*2b40*/  @P0 PRMT R89, RZ, 0x5410, R84 ;  /* 0x00005410ff590816 */ /* 0x000fe40000000054 */
[----:B------:R-:W-:Y:S01]  /*2b50*/  @P0 SHF.R.U32.HI R91, RZ, 0x10, R113 ;  /* 0x00000010ff5b0819 */ /* 0x000fe20000011671 */
[----:B------:R-:W-:Y:S01]  /*2b60*/  @P0 FADD.FTZ R86, R86, R85 ;  /* 0x0000005556560221 */ /* 0x000fe20000010000 */
[----:B------:R-:W-:Y:S01]  /*2b70*/  @P0 MOV R84, R112 ;  /* 0x0000007000540202 */ /* 0x000fe20000000f00 */
[----:B------:R-:W-:-:S02]  /*2b80*/  FFMA.FTZ R85, R107, R126, R127 ;  /* 0x0000007e6b557223 */ /* 0x000fc4000001007f */
[----:B------:R-:W-:Y:S02]  /*2b90*/  FFMA.FTZ R126, R124, R126, R127 ;  /* 0x0000007e7c7e7223 */ /* 0x000fe4000001007f */
[----:B------:R-:W-:Y:S01]  /*2ba0*/  FMUL.FTZ R87, R86, R5 ;  /* 0x0000000556577220 */ /* 0x000fe20000410000 */
[----:B------:R-:W-:Y:S01]  /*2bb0*/  @P1 F2FP.BF16.PACK_AB R86, RZ, R86 ;  /* 0x00000056ff56123e */ /* 0x000fe200000010ff */
[----:B------:R-:W-:Y:S02]  /*2bc0*/  @P0 FADD.FTZ R88, R88, R89 ;  /* 0x0000005958580221 */ /* 0x000fe40000010000 */
[----:B------:R-:W-:Y:S01]  /*2bd0*/  FADD.FTZ R89, R123, -R126 ;  /* 0x8000007e7b597221 */ /* 0x000fe20000010000 */
[----:B------:R-:W-:Y:S01]  /*2be0*/  @P1 PRMT R128, R86, 0x7610, R128 ;  /* 0x0000761056801816 */ /* 0x000fe20000000080 */
[----:B------:R0:W1:Y:S01]  /*2bf0*/  F2F.BF16.F32 R126, R87 ;  /* 0x00000057007e7304 */ /* 0x0000620000202000 */
[----:B------:R-:W-:Y:S02]  /*2c00*/  FADD.FTZ R85, R110, -R85 ;  /* 0x800000556e557221 */ /* 0x000fe40000010000 */
[----:B------:R-:W-:-:S02]  /*2c10*/  FMUL.FTZ R90, R4, R89 ;  /* 0x00000059045a7220 */ /* 0x000fc40000410000 */
[----:B------:R-:W-:Y:S01]  /*2c20*/  FMUL.FTZ R4, R4, R85 ;  /* 0x0000005504047220 */ /* 0x000fe20000410000 */
[----:B------:R-:W-:Y:S01]  /*2c30*/  @P0 PRMT R85, RZ, 0x5410, R84 ;  /* 0x00005410ff550816 */ /* 0x000fe20000000054 */
[-C--:B------:R-:W-:Y:S01]  /*2c40*/  FMUL.FTZ R89, R88, R5.reuse ;  /* 0x0000000558597220 */ /* 0x080fe20000410000 */
[----:B------:R-:W-:Y:S02]  /*2c50*/  @P1 F2FP.BF16.PACK_AB R88, RZ, R88 ;  /* 0x00000058ff58123e */ /* 0x000fe400000010ff */
[----:B0-----:R-:W-:Y:S01]  /*2c60*/  @P0 PRMT R87, RZ, 0x5410, R91 ;  /* 0x00005410ff570816 */ /* 0x001fe2000000005b */
[----:B------:R-:W-:Y:S01]  /*2c70*/  @P0 FADD.FTZ R4, R4, R85 ;  /* 0x0000005504040221 */ /* 0x000fe20000010000 */
[----:B------:R-:W-:Y:S01]  /*2c80*/  @P1 PRMT R129, R88, 0x7610, R129 ;  /* 0x0000761058811816 */ /* 0x000fe20000000081 */
[----:B------:R-:W-:Y:S02]  /*2c90*/  F2F.BF16.F32 R89, R89 ;  /* 0x0000005900597304 */ /* 0x000fe40000202000 */
        /* <DEDUP_REMOVED lines=11> */
[----:B------:R1:W2:Y:S01]  /*2d50*/  F2F.BF16.F32 R85, R87 ;  /* 0x0000005700557304 */ /* 0x0002a20000202000 */
[----:B0-----:R-:W-:Y:S01]  /*2d60*/  LOP3.LUT R84, R4, R91, RZ, 0xfc, !PT ;  /* 0x0000005b04547212 */ /* 0x001fe200078efcff */
[----:B-1----:R-:W-:Y:S01]  /*2d70*/  HFMA2.MMA R87, -RZ, RZ, 0, 4.76837158203125e-07 ;  /* 0x00000008ff577435 */ /* 0x002fe200000001ff */
[----:B--2---:R-:W-:-:S09]  /*2d80*/  IMAD.U32 R85, R85, 0x10000, RZ ;  /* 0x0001000055557824 */ /* 0x004fd200078e00ff */
[----:B------:R-:W-:Y:S01]  /*2d90*/  IMAD.WIDE.U32 R86, R6, R87, c[0x0][0x248] ;  /* 0x0000920006567625 */ /* 0x000fe200078e0057 */
[----:B------:R-:W-:Y:S01]  /*2da0*/  LOP3.LUT R85, R5, R85, R89, 0xfe, !PT ;  /* 0x0000005505557212 */ /* 0x000fe200078efe59 */
        /* <DEDUP_REMOVED lines=9> */
.L_x_2319:
[----:B------:R1:W-:Y:S02]  /*2e40*/  STG.E.64 [R86.64], R84 ;  /* 0x0000005456007986 */ /* 0x0003e4000c101b04 */
.L_x_2318:
[----:B------:R-:W-:Y:S05]  /*2e50*/  BSYNC B0 ;  /* 0x0000000000007941 */ /* 0x000fea0003800000 */
.L_x_2317:
[----:B------:R-:W-:Y:S02]  /*2e60*/  IADD3 R2, R2, c[0x0][0x160], RZ ;  /* 0x0000580002027a10 */ /* 0x000fe40007ffe0ff */
[----:B------:R-:W-:Y:S02]  /*2e70*/  LOP3.LUT P1, RZ, R3, 0xff, RZ, 0xc0, !PT ;  /* 0x000000ff03ff7812 */ /* 0x000fe4000782c0ff */
[----:B------:R-:W-:Y:S02]  /*2e80*/  ISETP.GE.AND P0, PT, R2, c[0x0][0x164], PT ;  /* 0x0000590002007a0c */ /* 0x000fe40003f06270 */
[----:B------:R-:W-:-:S11]  /*2e90*/  SEL R3, RZ, 0x1, P1 ;  /* 0x00000001ff037807 */ /* 0x000fd60000800000 */
[----:B01---5:R-:W-:Y:S01]  /*2ea0*/  @P0 CALL.REL.NOINC `(.L_x_2292) ;  /* 0x0000001000000944 */ /* 0x023fe20003c00000 */
[----:B------:R-:W-:Y:S05]  /*2eb0*/  BRA `(.L_x_2320) ;  /* 0xffffd4f000007947 */ /* 0x000fea000383ffff */
.L_x_2292:
[----:B-1----:R-:W0:Y:S01]  /*2ec0*/  S2UR UR6, SR_CTAID.X ;  /* 0x00000000000679c3 */ /* 0x002e220000002500 */
[----:B------:R-:W0:Y:S01]  /*2ed0*/  S2R R2, SR_TID.X ;  /* 0x0000000000027919 */ /* 0x000e220000002100 */
[----:B------:R-:W-:Y:S01]  /*2ee0*/  @P2 IMAD.MOV.U32 R5, RZ, RZ, 0x10 ;  /* 0x00000010ff052424 */ /* 0x000fe200078e00ff */
        /* <DEDUP_REMOVED lines=34> */
.L_x_2303:
[----:B------:R-:W-:Y:S01]  /*3110*/  HFMA2.MMA R126, -RZ, RZ, 0, 1.847743988037109375e-06 ;  /* 0x0000001fff7e7435 */ /* 0x000fe200000001ff */
[----:B------:R-:W-:Y:S01]  /*3120*/  MOV R89, R91 ;  /* 0x0000005b00597202 */ /* 0x000fe20000000f00 */
[----:B------:R-:W-:Y:S01]  /*3130*/  IMAD.MOV.U32 R132, RZ, RZ, 0x10 ;  /* 0x00000010ff847424 */ /* 0x000fe200078e00ff */
[----:B------:R-:W-:Y:S02]  /*3140*/  MOV R133, 0xffffffff ;  /* 0xffffffff00857802 */ /* 0x000fe40000000f00 */
[----:B------:R-:W-:-:S02]  /*3150*/  MOV R84, 0x3170 ;  /* 0x0000317000547802 */ /* 0x000fc40000000f00 */
[----:B-----5:R-:W-:Y:S05]  /*3160*/  CALL.REL.NOINC `($__internal_40_$__cuda_sm70_shflsync_down_p) ;  /* 0x0000045000007944 */ /* 0x020fea0003c00000 */
[----:B-1----:R-:W-:Y:S01]  /*3170*/  IMAD.MOV.U32 R88, RZ, RZ, R132 ;  /* 0x000000ffff587224 */ /* 0x002fe200078e0084 */
[----:B0-----:R-:W-:Y:S05]  /*3180*/  BRA `(.L_x_2321) ;  /* 0xffffe5c000007947 */ /* 0x001fea000383ffff */
.L_x_2304:
[----:B------:R-:W-:Y:S01]  /*3190*/  HFMA2.MMA R132, -RZ, RZ, 0, 9.5367431640625e-07 ;  /* 0x00000010ff847435 */ /* 0x000fe200000001ff */
[----:B------:R-:W-:Y:S01]  /*31a0*/  MOV R89, R90 ;  /* 0x0000005a00597202 */ /* 0x000fe20000000f00 */
[----:B------:R-:W-:Y:S01]  /*31b0*/  IMAD.MOV.U32 R126, RZ, RZ, 0x1f ;  /* 0x0000001fff7e7424 */ /* 0x000fe200078e00ff */
[----:B------:R-:W-:-:S02]  /*31c0*/  MOV R133, 0xffffffff ;  /* 0xffffffff00857802 */ /* 0x000fc40000000f00 */
[----:B------:R-:W-:Y:S02]  /*31d0*/  MOV R84, 0x31f0 ;  /* 0x000031f000547802 */ /* 0x000fe40000000f00 */
[----:B01---5:R-:W-:Y:S05]  /*31e0*/  CALL.REL.NOINC `($__internal_40_$__cuda_sm70_shflsync_down_p) ;  /* 0x000003d000007944 */ /* 0x023fea0003c00000 */
[----:B------:R-:W-:Y:S01]  /*31f0*/  FADD.FTZ R88, R88, R91 ;  /* 0x0000005b58587221 */ /* 0x000fe20000010000 */
[----:B0-----:R-:W-:Y:S01]  /*3200*/  MOV R133, 0xffffffff ;  /* 0xffffffff00857802 */ /* 0x001fe20000000f00 */
[----:B-1----:R-:W-:Y:S01]  /*3210*/  FADD.FTZ R91, R90, R132 ;  /* 0x000000845a5b7221 */ /* 0x002fe20000010000 */
[----:B------:R-:W-:Y:S01]  /*3220*/  HFMA2.MMA R132, -RZ, RZ, 0, 4.76837158203125e-07 ;  /* 0x00000008ff847435 */ /* 0x000fe200000001ff */
[----:B------:R-:W-:Y:S01]  /*3230*/  IMAD.MOV.U32 R126, RZ, RZ, 0x1f ;  /* 0x0000001fff7e7424 */ /* 0x000fe200078e00ff */
[----:B------:R-:W-:Y:S02]  /*3240*/  MOV R89, R88 ;  /* 0x0000005800597202 */ /* 0x000fe40000000f00 */
[----:B------:R-:W-:Y:S02]  /*3250*/  MOV R84, 0x3270 ;  /* 0x0000327000547802 */ /* 0x000fe40000000f00 */
[----:B------:R-:W-:Y:S05]  /*3260*/  CALL.REL.NOINC `($__internal_40_$__cuda_sm70_shflsync_down_p) ;  /* 0x0000035000007944 */ /* 0x000fea0003c00000 */
[----:B-1----:R-:W-:Y:S01]  /*3270*/  IMAD.MOV.U32 R87, RZ, RZ, R132 ;  /* 0x000000ffff577224 */ /* 0x002fe200078e0084 */
[----:B------:R-:W-:Y:S01]  /*3280*/  HFMA2.MMA R132, -RZ, RZ, 0, 4.76837158203125e-07 ;  /* 0x00000008ff847435 */ /* 0x000fe200000001ff */
[----:B0-----:R-:W-:Y:S01]  /*3290*/  MOV R89, R91 ;  /* 0x0000005b00597202 */ /* 0x001fe20000000f00 */
[----:B------:R-:W-:Y:S01]  /*32a0*/  IMAD.MOV.U32 R126, RZ, RZ, 0x1f ;  /* 0x0000001fff7e7424 */ /* 0x000fe200078e00ff */
[----:B------:R-:W-:-:S02]  /*32b0*/  MOV R133, 0xffffffff ;  /* 0xffffffff00857802 */ /* 0x000fc40000000f00 */
[----:B------:R-:W-:Y:S02]  /*32c0*/  MOV R84, 0x32e0 ;  /* 0x000032e000547802 */ /* 0x000fe40000000f00 */
[----:B------:R-:W-:Y:S05]  /*32d0*/  CALL.REL.NOINC `($__internal_40_$__cuda_sm70_shflsync_down_p) ;  /* 0x000002e000007944 */ /* 0x000fea0003c00000 */
[----:B------:R-:W-:Y:S01]  /*32e0*/  FADD.FTZ R88, R87, R88 ;  /* 0x0000005857587221 */ /* 0x000fe20000010000 */
[----:B0-----:R-:W-:Y:S01]  /*32f0*/  MOV R133, 0xffffffff ;  /* 0xffffffff00857802 */ /* 0x001fe20000000f00 */
[----:B-1----:R-:W-:Y:S01]  /*3300*/  FADD.FTZ R91, R91, R132 ;  /* 0x000000845b5b7221 */ /* 0x002fe20000010000 */
[----:B------:R-:W-:Y:S01]  /*3310*/  HFMA2.MMA R132, -RZ, RZ, 0, 2.384185791015625e-07 ;  /* 0x00000004ff847435 */ /* 0x000fe200000001ff */
[----:B------:R-:W-:Y:S01]  /*3320*/  IMAD.MOV.U32 R126, RZ, RZ, 0x1f ;  /* 0x0000001fff7e7424 */ /* 0x000fe200078e00ff */
[----:B------:R-:W-:Y:S02]  /*3330*/  MOV R89, R88 ;  /* 0x0000005800597202 */ /* 0x000fe40000000f00 */
[----:B------:R-:W-:Y:S02]  /*3340*/  MOV R84, 0x3360 ;  /* 0x0000336000547802 */ /* 0x000fe40000000f00 */
[----:B------:R-:W-:Y:S05]  /*3350*/  CALL.REL.NOINC `($__internal_40_$__cuda_sm70_shflsync_down_p) ;  /* 0x0000026000007944 */ /* 0x000fea0003c00000 */
[----:B-1----:R-:W-:Y:S01]  /*3360*/  IMAD.MOV.U32 R87, RZ, RZ, R132 ;  /* 0x000000ffff577224 */ /* 0x002fe200078e0084 */
[----:B------:R-:W-:Y:S01]  /*3370*/  HFMA2.MMA R132, -RZ, RZ, 0, 2.384185791015625e-07 ;  /* 0x00000004ff847435 */ /* 0x000fe200000001ff */
        /* <DEDUP_REMOVED lines=8> */
[----:B------:R-:W-:Y:S01]  /*3400*/  HFMA2.MMA R132, -RZ, RZ, 0, 1.1920928955078125e-07 ;  /* 0x00000002ff847435 */ /* 0x000fe200000001ff */
[----:B------:R-:W-:Y:S01]  /*3410*/  IMAD.MOV.U32 R126, RZ, RZ, 0x1f ;  /* 0x0000001fff7e7424 */ /* 0x000fe200078e00ff */
[----:B------:R-:W-:Y:S02]  /*3420*/  MOV R89, R88 ;  /* 0x0000005800597202 */ /* 0x000fe40000000f00 */
[----:B------:R-:W-:Y:S02]  /*3430*/  MOV R84, 0x3450 ;  /* 0x0000345000547802 */ /* 0x000fe40000000f00 */
[----:B------:R-:W-:Y:S05]  /*3440*/  CALL.REL.NOINC `($__internal_40_$__cuda_sm70_shflsync_down_p) ;  /* 0x0000017000007944 */ /* 0x000fea0003c00000 */
[----:B-1----:R-:W-:Y:S01]  /*3450*/  IMAD.MOV.U32 R87, RZ, RZ, R132 ;  /* 0x000000ffff577224 */ /* 0x002fe200078e0084 */
[----:B------:R-:W-:Y:S01]  /*3460*/  HFMA2.MMA R132, -RZ, RZ, 0, 1.1920928955078125e-07 ;  /* 0x00000002ff847435 */ /* 0x000fe200000001ff */
        /* <DEDUP_REMOVED lines=8> */
[----:B------:R-:W-:Y:S01]  /*34f0*/  HFMA2.MMA R132, -RZ, RZ, 0, 5.9604644775390625e-08 ;  /* 0x00000001ff847435 */ /* 0x000fe200000001ff */
[----:B------:R-:W-:Y:S01]  /*3500*/  IMAD.MOV.U32 R126, RZ, RZ, 0x1f ;  /* 0x0000001fff7e7424 */ /* 0x000fe200078e00ff */
[----:B------:R-:W-:Y:S02]  /*3510*/  MOV R89, R90 ;  /* 0x0000005a00597202 */ /* 0x000fe40000000f00 */
[----:B------:R-:W-:Y:S02]  /*3520*/  MOV R84, 0x3540 ;  /* 0x0000354000547802 */ /* 0x000fe40000000f00 */
[----:B------:R-:W-:Y:S05]  /*3530*/  CALL.REL.NOINC `($__internal_40_$__cuda_sm70_shflsync_down_p) ;  /* 0x0000008000007944 */ /* 0x000fea0003c00000 */
[----:B-1----:R-:W-:Y:S01]  /*3540*/  IMAD.MOV.U32 R91, RZ, RZ, R132 ;  /* 0x000000ffff5b7224 */ /* 0x002fe200078e0084 */
[----:B------:R-:W-:Y:S01]  /*3550*/  HFMA2.MMA R132, -RZ, RZ, 0, 5.9604644775390625e-08 ;  /* 0x00000001ff847435 */ /* 0x000fe200000001ff */
[----:B0-----:R-:W-:Y:S01]  /*3560*/  MOV R89, R127 ;  /* 0x0000007f00597202 */ /* 0x001fe20000000f00 */
[----:B------:R-:W-:Y:S01]  /*3570*/  IMAD.MOV.U32 R126, RZ, RZ, 0x1f ;  /* 0x0000001fff7e7424 */ /* 0x000fe200078e00ff */
[----:B------:R-:W-:-:S02]  /*3580*/  MOV R133, 0xffffffff ;  /* 0xffffffff00857802 */ /* 0x000fc40000000f00 */
[----:B------:R-:W-:Y:S02]  /*3590*/  MOV R84, 0x35b0 ;  /* 0x000035b000547802 */ /* 0x000fe40000000f00 */
[----:B------:R-:W-:Y:S05]  /*35a0*/  CALL.REL.NOINC `($__internal_40_$__cuda_sm70_shflsync_down_p) ;  /* 0x0000001000007944 */ /* 0x000fea0003c00000 */
[----:B01----:R-:W-:Y:S05]  /*35b0*/  BRA `(.L_x_2322) ;  /* 0xffffe2b000007947 */ /* 0x003fea000383ffff */
        .weak           $__internal_40_$__cuda_sm70_shflsync_down_p
        .type           $__internal_40_$__cuda_sm70_shflsync_down_p,@function
        .size           $__internal_40_$__cuda_sm70_shflsync_down_p,(.L_x_9784 - $__internal_40_$__cuda_sm70_shflsync_down_p)
$__internal_40_$__cuda_sm70_shflsync_down_p:
[----:B------:R-:W-:Y:S01]  /*35c0*/  HFMA2.MMA R85, -RZ, RZ, 0, 0 ;  /* 0x00000000ff557435 */ /* 0x000fe200000001ff */
[----:B------:R-:W-:Y:S04]  /*35d0*/  WARPSYNC R133 ;  /* 0x0000008500007348 */ /* 0x000fe80003800000 */
[----:B------:R0:W1:Y:S01]  /*35e0*/  SHFL.DOWN PT, R132, R89, R132, R126 ;  /* 0x0800008459847389 */ /* 0x00006200000e007e */
[----:B------:R-:W-:Y:S05]  /*35f0*/  RET.REL.NODEC R84 `(_ZN10layer_norm13ln_bwd_kernelINS_13Kernel_traitsIf13__nv_bfloat16S2_S2_fjLj2560ELj1ELj1ELj4ELj8ENS_18Kernel_traits_baseILj2560EfS2_S2_S2_fjLj128EEEEELb0ELb0ELb0ELb0EEEvNS_9BwdParamsE) ;  /* 0xffffca0054007950 */ /* 0x000fea0003c3ffff */
.L_x_2323:
        /* <DEDUP_REMOVED lines=16> */
.L_x_9784:


//--------------------- .text._ZN10layer_norm13ln_bwd_kernelINS_13Kernel_traitsIf13__nv_bfloat16S2_S2_fjLj2560ELj1ELj1ELj4ELj8ENS_18Kernel_traits_baseILj2560EfS2_S2_S2_fjLj128EEEEELb0ELb0ELb0ELb1EEEvNS_9BwdParamsE --------------------------
	.section	.text._ZN10layer_norm13ln_bwd_kernelINS_13Kernel_traitsIf13__nv_bfloat16S2_S2_fjLj2560ELj1ELj1ELj4ELj8ENS_18Kernel_traits_baseILj2560EfS2_S2_S2_fjLj128EEEEELb0ELb0ELb0ELb1EEEvNS_9BwdParamsE,"ax",@progbits
	.sectioninfo	@"SHI_REGISTERS=146"
	.align	128
        .global         _ZN10layer_norm13ln_bwd_kernelINS_13Kernel_traitsIf13__nv_bfloat16S2_S2_fjLj2560ELj1ELj1ELj4ELj8ENS_18Kernel_traits_baseILj2560EfS2_S2_S2_fjLj128EEEEELb0ELb0ELb0ELb1EEEvNS_9BwdParamsE
        .type           _ZN10layer_norm13ln_bwd_kernelINS_13Kernel_traitsIf13__nv_bfloat16S2_S2_fjLj2560ELj1ELj1ELj4ELj8ENS_18Kernel_traits_baseILj2560EfS2_S2_S2_fjLj128EEEEELb0ELb0ELb0ELb1EEEvNS_9BwdParamsE,@function
        .size           _ZN10layer_norm13ln_bwd_kernelINS_13Kernel_traitsIf13__nv_bfloat16S2_S2_fjLj2560ELj1ELj1ELj4ELj8ENS_18Kernel_traits_baseILj2560EfS2_S2_S2_fjLj128EEEEELb0ELb0ELb0ELb1EEEvNS_9BwdParamsE,(.L_x_9785 - _ZN10layer_norm13ln_bwd_kernelINS_13Kernel_traitsIf13__nv_bfloat16S2_S2_fjLj2560ELj1ELj1ELj4ELj8ENS_18Kernel_traits_baseILj2560EfS2_S2_S2_fjLj128EEEEELb0ELb0ELb0ELb1EEEvNS_9BwdParamsE)
        .other          _ZN10layer_norm13ln_bwd_kernelINS_13Kernel_traitsIf13__nv_bfloat16S2_S2_fjLj2560ELj1ELj1ELj4ELj8ENS_18Kernel_traits_baseILj2560EfS2_S2_S2_fjLj128EEEEELb0ELb0ELb0ELb1EEEvNS_9BwdParamsE,@"STO_CUDA_ENTRY STV_DEFAULT"
_ZN10layer_norm13ln_bwd_kernelINS_13Kernel_traitsIf13__nv_bfloat16S2_S2_fjLj2560ELj1ELj1ELj4ELj8ENS_18Kernel_traits_baseILj2560EfS2_S2_S2_fjLj128EEEEELb0ELb0ELb0ELb1EEEvNS_9BwdParamsE:
.text._ZN10layer_norm13ln_bwd_kernelINS_13Kernel_traitsIf13__nv_bfloat16S2_S2_fjLj2560ELj1ELj1ELj4ELj8ENS_18Kernel_traits_baseILj2560EfS2_S2_S2_fjLj128EEEEELb0ELb0ELb0ELb1EEEvNS_9BwdParamsE:
        /* <DEDUP_REMOVED lines=28> */
.L_x_2324:
[----:B------:R-:W-:-:S04]  /*01c0*/  SHF.L.U32 R2, R0, 0x4, RZ ;  /* 0x0000000400027819 */ /* 0x000fc800000006ff */
[----:B------:R-:W-:-:S04]  /*01d0*/  LOP3.LUT R2, R2, 0x7f0, RZ, 0xc0, !PT ;  /* 0x000007f002027812 */ /* 0x000fc800078ec0ff */
[----:B------:R-:W-:-:S04]  /*01e0*/  IADD3 R2, P0, R2, c[0x0][0x1b0], RZ ;  /* 0x00006c0002027a10 */ /* 0x000fc80007f1e0ff */
[----:B------:R-:W-:-:S05]  /*01f0*/  IADD3.X R3, RZ, c[0x0][0x1b4], RZ, P0, !PT ;  /* 0x00006d00ff037a10 */ /* 0x000fca00007fe4ff */
[----:B------:R0:W5:Y:S04]  /*0200*/  LDG.E.128 R20, [R2.64] ;  /* 0x0000000402147981 */ /* 0x000168000c1e1d00 */
[----:B------:R0:W5:Y:S04]  /*0210*/  LDG.E.128 R16, [R2.64+0x800] ;  /* 0x0008000402107981 */ /* 0x000168000c1e1d00 */
[----:B------:R0:W5:Y:S04]  /*0220*/  LDG.E.128 R12, [R2.64+0x1000] ;  /* 0x00100004020c7981 */ /* 0x000168000c1e1d00 */
[----:B------:R0:W5:Y:S04]  /*0230*/  LDG.E.128 R8, [R2.64+0x1800] ;  /* 0x0018000402087981 */ /* 0x000168000c1e1d00 */
[----:B------:R0:W5:Y:S01]  /*0240*/  LDG.E.128 R4, [R2.64+0x2000] ;  /* 0x0020000402047981 */ /* 0x000162000c1e1d00 */
        /* <DEDUP_REMOVED lines=21> */
[----:B0-----:R-:W-:-:S02]  /*03a0*/  MOV R102, RZ ;  /* 0x000000ff00667202 */ /* 0x001fc40000000f00 */
.L_x_2334:
[----:B------:R-:W-:Y:S01]  /*03b0*/  IMAD R24, R101, c[0x0][0x168], RZ ;  /* 0x00005a0065187a24 */ /* 0x000fe200078e02ff */
[----:B------:R-:W-:-:S02]  /*03c0*/  LOP3.LUT R26, R0, 0x7f, RZ, 0xc0, !PT ;  /* 0x0000007f001a7812 */ /* 0x000fc400078ec0ff */
[----:B------:R-:W-:Y:S02]  /*03d0*/  MOV R60, 0x8 ;  /* 0x00000008003c7802 */ /* 0x000fe40000000f00 */
        /* <DEDUP_REMOVED lines=43> */
[-C--:B------:R-:W-:Y:S01]  /*0690*/  @P1 IMAD.WIDE.U32 R58, R105, R60.reuse, c[0x0][0x218] ;  /* 0x00008600693a1625 */ /* 0x080fe200078e003c */
[----:B-----5:R2:W5:Y:S03]  /*06a0*/  @P1 LDG.E.64 R36, [R54.64] ;  /* 0x0000000436241981 */ /* 0x020566000c1e1b00 */
[-C--:B0-----:R-:W-:Y:S01]  /*06b0*/  @P1 IMAD.WIDE.U32 R52, R103, R60.reuse, c[0x0][0x218] ;  /* 0x0000860067341625 */ /* 0x081fe200078e003c */
[----:B------:R0:W5:Y:S03]  /*06c0*/  @P1 LDG.E.64 R32, [R58.64] ;  /* 0x000000043a201981 */ /* 0x000166000c1e1b00 */
[-C--:B-1----:R-:W-:Y:S01]  /*06d0*/  @P1 IMAD.WIDE.U32 R56, R104, R60.reuse, c[0x0][0x218] ;  /* 0x0000860068381625 */ /* 0x082fe200078e003c */
[----:B------:R1:W5:Y:S03]  /*06e0*/  @P1 LDG.E.64 R38, [R52.64] ;  /* 0x0000000434261981 */ /* 0x000366000c1e1b00 */
[----:B------:R-:W-:Y:S01]  /*06f0*/  @P1 IMAD.WIDE.U32 R60, R106, R60, c[0x0][0x218] ;  /* 0x000086006a3c1625 */ /* 0x000fe200078e003c */
[----:B------:R0:W5:Y:S04]  /*0700*/  @P1 LDG.E.64 R34, [R56.64] ;  /* 0x0000000438221981 */ /* 0x000168000c1e1b00 */
[----:B------:R0:W5:Y:S01]  /*0710*/  @P1 LDG.E.64 R2, [R60.64] ;  /* 0x000000043c021981 */ /* 0x000162000c1e1b00 */
[----:B--2---:R-:W-:-:S02]  /*0720*/  SHF.R.U64 R123, R24, 0x10, R25 ;  /* 0x00000010187b7819 */ /* 0x004fc40000001219 */
[----:B------:R-:W-:Y:S02]  /*0730*/  MOV R120, R25 ;  /* 0x0000001900787202 */ /* 0x000fe40000000f00 */
[----:B------:R-:W-:Y:S02]  /*0740*/  SHF.R.U32.HI R122, RZ, 0x10, R25 ;  /* 0x00000010ff7a7819 */ /* 0x000fe40000011619 */
[----:B---3--:R-:W-:Y:S02]  /*0750*/  SHF.R.U64 R25, R42, 0x10, R43 ;  /* 0x000000102a197819 */ /* 0x008fe4000000122b */
[----:B----4-:R-:W-:Y:S02]  /*0760*/  FSEL R128, R128, RZ, !P2 ;  /* 0x000000ff80807208 */ /* 0x010fe40005000000 */
[----:B------:R-:W-:Y:S01]  /*0770*/  PRMT R25, RZ, 0x5410, R25 ;  /* 0x00005410ff197816 */ /* 0x000fe20000000019 */
[----:B------:R-:W-:Y:S01]  /*0780*/  IMAD.MOV.U32 R124, RZ, RZ, R24 ;  /* 0x000000ffff7c7224 */ /* 0x000fe200078e0018 */
[----:B0-----:R-:W-:-:S02]  /*0790*/  MOV R58, R30 ;  /* 0x0000001e003a7202 */ /* 0x001fc40000000f00 */
[----:B------:R-:W-:Y:S01]  /*07a0*/  SHF.R.U64 R55, R30, 0x10, R31 ;  /* 0x000000101e377819 */ /* 0x000fe2000000121f */
[----:B------:R-:W-:Y:S01]  /*07b0*/  IMAD.MOV.U32 R54, RZ, RZ, R40 ;  /* 0x000000ffff367224 */ /* 0x000fe200078e0028 */
[----:B------:R-:W-:Y:S02]  /*07c0*/  SHF.R.U64 R40, R40, 0x10, R41 ;  /* 0x0000001028287819 */ /* 0x000fe40000001229 */
[----:B------:R-:W-:Y:S02]  /*07d0*/  MOV R24, R41 ;  /* 0x0000002900187202 */ /* 0x000fe40000000f00 */
[----:B------:R-:W-:Y:S02]  /*07e0*/  SHF.R.U64 R125, R44, 0x10, R45 ;  /* 0x000000102c7d7819 */ /* 0x000fe4000000122d */
[----:B------:R-:W-:Y:S02]  /*07f0*/  SHF.R.U32.HI R30, RZ, 0x10, R41 ;  /* 0x00000010ff1e7819 */ /* 0x000fe40000011629 */
[----:B------:R-:W-:-:S02]  /*0800*/  SHF.R.U64 R61, R48, 0x10, R49 ;  /* 0x00000010303d7819 */ /* 0x000fc40000001231 */
[--C-:B------:R-:W-:Y:S02]  /*0810*/  SHF.R.U32.HI R41, RZ, 0x10, R49.reuse ;  /* 0x00000010ff297819 */ /* 0x100fe40000011631 */
[----:B------:R-:W-:Y:S01]  /*0820*/  PRMT R59, RZ, 0x5410, R49 ;  /* 0x00005410ff3b7816 */ /* 0x000fe20000000031 */
[----:B------:R-:W-:Y:S01]  /*0830*/  FADD.FTZ R49, -R128, R25 ;  /* 0x0000001980317221 */ /* 0x000fe20000010100 */
[--C-:B------:R-:W-:Y:S02]  /*0840*/  SHF.R.U64 R116, R26, 0x10, R27.reuse ;  /* 0x000000101a747819 */ /* 0x100fe4000000121b */
[----:B-1----:R-:W-:Y:S02]  /*0850*/  MOV R53, R27 ;  /* 0x0000001b00357202 */ /* 0x002fe40000000f00 */
[----:B------:R-:W-:Y:S02]  /*0860*/  SHF.R.U32.HI R118, RZ, 0x10, R27 ;  /* 0x00000010ff767819 */ /* 0x000fe4000001161b */
[----:B------:R-:W-:-:S02]  /*0870*/  PRMT R42, RZ, 0x5410, R42 ;  /* 0x00005410ff2a7816 */ /* 0x000fc4000000002a */
[----:B------:R-:W-:Y:S02]  /*0880*/  MOV R119, R26 ;  /* 0x0000001a00777202 */ /* 0x000fe40000000f00 */
[----:B------:R-:W-:Y:S02]  /*0890*/  MOV R52, R28 ;  /* 0x0000001c00347202 */ /* 0x000fe40000000f00 */
[----:B------:R-:W-:Y:S02]  /*08a0*/  PRMT R27, RZ, 0x5410, R43 ;  /* 0x00005410ff1b7816 */ /* 0x000fe4000000002b */
[----:B------:R-:W-:Y:S02]  /*08b0*/  SHF.R.U64 R129, R46, 0x10, R47 ;  /* 0x000000102e817819 */ /* 0x000fe4000000122f */
[----:B------:R-:W-:Y:S02]  /*08c0*/  PRMT R127, RZ, 0x5410, R46 ;  /* 0x00005410ff7f7816 */ /* 0x000fe4000000002e */
[----:B------:R-:W-:-:S02]  /*08d0*/  PRMT R25, RZ, 0x5410, R125 ;  /* 0x00005410ff197816 */ /* 0x000fc4000000007d */
[--C-:B------:R-:W-:Y:S02]  /*08e0*/  SHF.R.U64 R28, R28, 0x10, R29.reuse ;  /* 0x000000101c1c7819 */ /* 0x100fe4000000121d */
[----:B------:R-:W-:Y:S02]  /*08f0*/  MOV R26, R29 ;  /* 0x0000001d001a7202 */ /* 0x000fe40000000f00 */
[----:B------:R-:W-:Y:S02]  /*0900*/  SHF.R.U32.HI R57, RZ, 0x10, R29 ;  /* 0x00000010ff397819 */ /* 0x000fe4000001161d */
[----:B------:R-:W-:Y:S02]  /*0910*/  SHF.R.U32.HI R46, RZ, 0x10, R51 ;  /* 0x00000010ff2e7819 */ /* 0x000fe40000011633 */
[----:B------:R-:W-:Y:S02]  /*0920*/  PRMT R29, RZ, 0x5410, R45 ;  /* 0x00005410ff1d7816 */ /* 0x000fe4000000002d */
[----:B------:R-:W-:Y:S01]  /*0930*/  SHF.R.U32.HI R126, RZ, 0x10, R43 ;  /* 0x00000010ff7e7819 */ /* 0x000fe2000001162b */
[C---:B------:R-:W-:Y:S01]  /*0940*/  FADD.FTZ R43, -R128.reuse, R42 ;  /* 0x0000002a802b7221 */ /* 0x040fe20000010100 */
[----:B------:R-:W-:Y:S01]  /*0950*/  PRMT R117, RZ, 0x5410, R48 ;  /* 0x00005410ff757816 */ /* 0x000fe20000000030 */
[C---:B------:R-:W-:Y:S01]  /*0960*/  FADD.FTZ R137, -R128.reuse, R25 ;  /* 0x0000001980897221 */ /* 0x040fe20000010100 */
[----:B------:R-:W-:Y:S01]  /*0970*/  SHF.R.U32.HI R133, RZ, 0x10, R45 ;  /* 0x00000010ff857819 */ /* 0x000fe2000001162d */
[----:B------:R-:W-:Y:S01]  /*0980*/  FADD.FTZ R45, -R128, R27 ;  /* 0x0000001b802d7221 */ /* 0x000fe20000010100 */
[----:B------:R-:W-:-:S02]  /*0990*/  SHF.R.U64 R48, R50, 0x10, R51 ;  /* 0x0000001032307819 */ /* 0x000fc40000001233 */
[----:B------:R-:W-:Y:S02]  /*09a0*/  PRMT R131, RZ, 0x5410, R44 ;  /* 0x00005410ff837816 */ /* 0x000fe4000000002c */
[----:B------:R-:W-:Y:S02]  /*09b0*/  PRMT R129, RZ, 0x5410, R129 ;  /* 0x00005410ff817816 */ /* 0x000fe40000000081 */
[----:B------:R-:W-:Y:S02]  /*09c0*/  PRMT R42, RZ, 0x5410, R46 ;  /* 0x00005410ff2a7816 */ /* 0x000fe4000000002e */
[----:B------:R-:W-:Y:S01]  /*09d0*/  PRMT R44, RZ, 0x5410, R51 ;  /* 0x00005410ff2c7816 */ /* 0x000fe20000000033 */
[----:B------:R-:W-:Y:S01]  /*09e0*/  FADD.FTZ R51, -R128, R29 ;  /* 0x0000001d80337221 */ /* 0x000fe20000010100 */
[----:B------:R-:W-:Y:S02]  /*09f0*/  PRMT R124, RZ, 0x5410, R124 ;  /* 0x00005410ff7c7816 */ /* 0x000fe4000000007c */
[----:B------:R-:W-:-:S02]  /*0a00*/  PRMT R46, RZ, 0x5410, R123 ;  /* 0x00005410ff2e7816 */ /* 0x000fc4000000007b */
[----:B------:R-:W-:Y:S02]  /*0a10*/  SHF.R.U32.HI R115, RZ, 0x10, R47 ;  /* 0x00000010ff737819 */ /* 0x000fe4000001162f */
[----:B------:R-:W-:Y:S02]  /*0a20*/  PRMT R123, RZ, 0x5410, R120 ;  /* 0x00005410ff7b7816 */ /* 0x000fe40000000078 */
[----:B------:R-:W-:Y:S01]  /*0a30*/  PRMT R29, RZ, 0x5410, R48 ;  /* 0x00005410ff1d7816 */ /* 0x000fe20000000030 */
[C---:B------:R-:W-:Y:S01]  /*0a40*/  FMUL.FTZ R48, R112.reuse, R45 ;  /* 0x0000002d70307220 */ /* 0x040fe20000410000 */
[----:B------:R-:W-:Y:S02]  /*0a50*/  PRMT R120, RZ, 0x5410, R116 ;  /* 0x00005410ff787816 */ /* 0x000fe40000000074 */
[----:B------:R-:W-:Y:S01]  /*0a60*/  PRMT R139, RZ, 0x5410, R58 ;  /* 0x00005410ff8b7816 */ /* 0x000fe2000000003a */
[----:B------:R-:W-:Y:S01]  /*0a70*/  FMUL.FTZ R58, R112, R137 ;  /* 0x00000089703a7220 */ /* 0x000fe20000410000 */
[----:B------:R-:W-:Y:S01]  /*0a80*/  MOV R56, R31 ;  /* 0x0000001f00387202 */ /* 0x000fe20000000f00 */
        /* <DEDUP_REMOVED lines=10> */
[----:B------:R-:W-:Y:S01]  /*0b30*/  FMUL.FTZ R116, R112, R51 ;  /* 0x0000003370747220 */ /* 0x000fe20000410000 */
[----:B------:R-:W-:-:S02]  /*0b40*/  PRMT R115, RZ, 0x5410, R115 ;  /* 0x00005410ff737816 */ /* 0x000fc40000000073 */
[----:B------:R-:W-:Y:S02]  /*0b50*/  PRMT R61, RZ, 0x5410, R61 ;  /* 0x00005410ff3d7816 */ /* 0x000fe4000000003d */
[----:B------:R-:W-:Y:S01]  /*0b60*/  PRMT R41, RZ, 0x5410, R41 ;  /* 0x00005410ff297816 */ /* 0x000fe20000000029 */
[----:B------:R-:W-:Y:S01]  /*0b70*/  FADD.FTZ R95, R123, R95 ;  /* 0x0000005f7b5f7221 */ /* 0x000fe20000010000 */
[----:B------:R-:W-:Y:S01]  /*0b80*/  PRMT R126, RZ, 0x5410, R26 ;  /* 0x00005410ff7e7816 */ /* 0x000fe2000000001a */
[-C--:B------:R-:W-:Y:S01]  /*0b90*/  FFMA.FTZ R98, R48, R123.reuse, R98 ;  /* 0x0000007b30627223 */ /* 0x080fe20000010062 */
[----:B------:R-:W-:Y:S01]  /*0ba0*/  PRMT R28, RZ, 0x5410, R28 ;  /* 0x00005410ff1c7816 */ /* 0x000fe2000000001c */
[----:B------:R-:W-:Y:S01]  /*0bb0*/  FMUL.FTZ R45, R22, R123 ;  /* 0x0000007b162d7220 */ /* 0x000fe20000410000 */
[----:B------:R-:W-:Y:S01]  /*0bc0*/  PRMT R26, RZ, 0x5410, R60 ;  /* 0x00005410ff1a7816 */ /* 0x000fe2000000003c */
[----:B------:R-:W-:Y:S01]  /*0bd0*/  FADD.FTZ R77, R120, R77 ;  /* 0x0000004d784d7221 */ /* 0x000fe20000010000 */
[----:B------:R-:W-:Y:S01]  /*0be0*/  PRMT R123, RZ, 0x5410, R24 ;  /* 0x00005410ff7b7816 */ /* 0x000fe20000000018 */
[----:B------:R-:W-:-:S02]  /*0bf0*/  FFMA.FTZ R94, R58, R120, R94 ;  /* 0x000000783a5e7223 */ /* 0x000fc4000001005e */
[----:B------:R-:W-:Y:S02]  /*0c00*/  FMUL.FTZ R51, R17, R120 ;  /* 0x0000007811337220 */ /* 0x000fe40000410000 */
[----:B------:R-:W-:Y:S02]  /*0c10*/  FADD.FTZ R97, R46, R97 ;  /* 0x000000612e617221 */ /* 0x000fe40000010000 */
[----:B------:R-:W-:Y:S02]  /*0c20*/  FFMA.FTZ R100, R49, R46, R100 ;  /* 0x0000002e31647223 */ /* 0x000fe40000010064 */
[C---:B------:R-:W-:Y:S02]  /*0c30*/  FMUL.FTZ R60, R112.reuse, R131 ;  /* 0x00000083703c7220 */ /* 0x040fe40000410000 */
[----:B------:R-:W-:Y:S01]  /*0c40*/  FMUL.FTZ R120, R112, R129 ;  /* 0x0000008170787220 */ /* 0x000fe20000410000 */
[----:B------:R-:W-:Y:S01]  /*0c50*/  PRMT R119, RZ, 0x5410, R119 ;  /* 0x00005410ff777816 */ /* 0x000fe20000000077 */
[----:B------:R-:W-:-:S02]  /*0c60*/  FADD.FTZ R47, -R128, R27 ;  /* 0x0000001b802f7221 */ /* 0x000fc40000010100 */
[----:B------:R-:W-:Y:S02]  /*0c70*/  FMUL.FTZ R46, R21, R46 ;  /* 0x0000002e152e7220 */ /* 0x000fe40000410000 */
[----:B------:R-:W-:Y:S02]  /*0c80*/  FADD.FTZ R131, RZ, R50 ;  /* 0x00000032ff837221 */ /* 0x000fe40000010000 */
[----:B------:R-:W-:Y:S02]  /*0c90*/  FFMA.FTZ R24, R43, R50, RZ ;  /* 0x000000322b187223 */ /* 0x000fe400000100ff */
        /* <DEDUP_REMOVED lines=11> */
[----:B------:R-:W-:Y:S01]  /*0d50*/  FADD.FTZ R25, -R128, R42 ;  /* 0x0000002a80197221 */ /* 0x000fe20000010100 */
[----:B------:R-:W-:Y:S01]  /*0d60*/  PRMT R128, RZ, 0x5410, R57 ;  /* 0x00005410ff807816 */ /* 0x000fe20000000039 */
[----:B------:R-:W-:Y:S01]  /*0d70*/  FADD.FTZ R73, R28, R73 ;  /* 0x000000491c497221 */ /* 0x000fe20000010000 */
[----:B------:R-:W-:Y:S01]  /*0d80*/  PRMT R122, RZ, 0x5410, R122 ;  /* 0x00005410ff7a7816 */ /* 0x000fe2000000007a */
[-C--:B------:R-:W-:Y:S02]  /*0d90*/  FFMA.FTZ R90, R120, R28.reuse, R90 ;  /* 0x0000001c785a7223 */ /* 0x080fe4000001005a */
[----:B------:R-:W-:-:S02]  /*0da0*/  FMUL.FTZ R57, R13, R28 ;  /* 0x0000001c0d397220 */ /* 0x000fc40000410000 */
[----:B------:R-:W-:Y:S02]  /*0db0*/  FADD.FTZ R99, R124, R99 ;  /* 0x000000637c637221 */ /* 0x000fe40000010000 */
[----:B------:R-:W-:Y:S01]  /*0dc0*/  FFMA.FTZ R102, R43, R124, R102 ;  /* 0x0000007c2b667223 */ /* 0x000fe20000010066 */
[----:B------:R-:W-:Y:S01]  /*0dd0*/  PRMT R124, RZ, 0x5410, R52 ;  /* 0x00005410ff7c7816 */ /* 0x000fe20000000034 */
[----:B------:R-:W-:Y:S02]  /*0de0*/  FADD.FTZ R28, R131, R46 ;  /* 0x0000002e831c7221 */ /* 0x000fe40000010000 */
[----:B------:R-:W-:Y:S02]  /*0df0*/  FFMA.FTZ R24, R49, R46, R24 ;  /* 0x0000002e31187223 */ /* 0x000fe40000010018 */
        /* <DEDUP_REMOVED lines=9> */
[----:B------:R-:W-:Y:S01]  /*0e90*/  FFMA.FTZ R129, R47, R44, R24 ;  /* 0x0000002c2f817223 */ /* 0x000fe20000010018 */
[----:B------:R-:W-:Y:S01]  /*0ea0*/  PRMT R53, RZ, 0x5410, R53 ;  /* 0x00005410ff357816 */ /* 0x000fe20000000035 */
        /* <DEDUP_REMOVED lines=54> */
[C---:B------:R-:W-:Y:S02]  /*1210*/  FMUL.FTZ R132, R112.reuse, R31 ;  /* 0x0000001f70847220 */ /* 0x040fe40000410000 */
        /* <DEDUP_REMOVED lines=37> */
[----:B------:R-:W-:Y:S01]  /*1470*/  FFMA.FTZ R31, R135, R130, R26 ;  /* 0x00000082871f7223 */ /* 0x000fe2000001001a */
[----:B------:R-:W-:Y:S05]  /*1480*/  BRA.DIV ~URZ, `(.L_x_2326) ;  /* 0x000018127f007947 */ /* 0x000fea000b800000 */
[----:B------:R0:W1:Y:S02]  /*1490*/  SHFL.DOWN PT, R26, R29, 0x10, 0x1f ;  /* 0x0a001f001d1a7f89 */ /* 0x00006400000e0000 */
.L_x_2335:
        /* <DEDUP_REMOVED lines=18> */
.L_x_2336:
        /* <DEDUP_REMOVED lines=23> */
[----:B------:R-:W-:Y:S02]  /*1730*/  FADD.FTZ R24, R27, R24 ;  /* 0x000000181b187221 */ /* 0x000fe40000010000 */
[----:B0-----:R-:W-:Y:S01]  /*1740*/  FADD.FTZ R137, R137, R28 ;  /* 0x0000001c89897221 */ /* 0x001fe20000010000 */
[----:B------:R-:W-:Y:S01]  /*1750*/  @P1 MOV R28, R39 ;  /* 0x00000027001c1202 */ /* 0x000fe20000000f00 */
[----:B------:R-:W-:Y:S01]  /*1760*/  FADD.FTZ R24, R24, R29 ;  /* 0x0000001d18187221 */ /* 0x000fe20000010000 */
[----:B------:R-:W-:Y:S01]  /*1770*/  @P1 PRMT R26, RZ, 0x5410, R26 ;  /* 0x00005410ff1a1816 */ /* 0x000fe2000000001a */
[----:B------:R-:W-:Y:S01]  /*1780*/  FADD.FTZ R30, R30, R137 ;  /* 0x000000891e1e7221 */ /* 0x000fe20000010000 */
[----:B------:R-:W-:Y:S01]  /*1790*/  @P1 PRMT R28, RZ, 0x5410, R28 ;  /* 0x00005410ff1c1816 */ /* 0x000fe2000000001c */
[----:B------:R-:W-:-:S02]  /*17a0*/  FADD.FTZ R24, R31, R24 ;  /* 0x000000181f187221 */ /* 0x000fc40000010000 */
[----:B------:R-:W-:Y:S02]  /*17b0*/  FMUL.FTZ R30, R30, c[0x0][0x1e0] ;  /* 0x000078001e1e7a20 */ /* 0x000fe40000410000 */
[----:B------:R-:W-:-:S03]  /*17c0*/  FMUL.FTZ R27, R24, c[0x0][0x1e0] ;  /* 0x00007800181b7a20 */ /* 0x000fc60000410000 */
[----:B------:R-:W-:Y:S02]  /*17d0*/  FSEL R30, R30, RZ, !P0 ;  /* 0x000000ff1e1e7208 */ /* 0x000fe40004000000 */
[----:B------:R-:W-:-:S03]  /*17e0*/  ISETP.NE.U32.AND P0, PT, RZ, c[0x0][0x258], PT ;  /* 0x00009600ff007a0c */ /* 0x000fc60003f05070 */
[-CC-:B------:R-:W-:Y:S01]  /*17f0*/  FFMA.FTZ R40, R127, R27.reuse, R30.reuse ;  /* 0x0000001b7f287223 */ /* 0x180fe2000001001e */
[----:B------:R-:W-:Y:S01]  /*1800*/  ISETP.NE.AND.EX P0, PT, RZ, c[0x0][0x25c], PT, P0 ;  /* 0x00009700ff007a0c */ /* 0x000fe20003f05300 */
[-CC-:B------:R-:W-:Y:S02]  /*1810*/  FFMA.FTZ R49, R49, R27.reuse, R30.reuse ;  /* 0x0000001b31317223 */ /* 0x180fe4000001001e */
[-CC-:B------:R-:W-:Y:S02]  /*1820*/  FFMA.FTZ R119, R119, R27.reuse, R30.reuse ;  /* 0x0000001b77777223 */ /* 0x180fe4000001001e */
[----:B------:R-:W-:Y:S02]  /*1830*/  FFMA.FTZ R24, R133, R27, R30 ;  /* 0x0000001b85187223 */ /* 0x000fe4000001001e */
[----:B------:R-:W-:Y:S02]  /*1840*/  FADD.FTZ R133, R61, -R40 ;  /* 0x800000283d857221 */ /* 0x000fe40000010000 */
[----:B------:R-:W-:Y:S01]  /*1850*/  FADD.FTZ R49, R46, -R49 ;  /* 0x800000312e317221 */ /* 0x000fe20000010000 */
[----:B------:R-:W-:Y:S01]  /*1860*/  @P1 SHF.R.U64 R46, R34, 0x10, R35 ;  /* 0x00000010222e1819 */ /* 0x000fe20000001223 */
[----:B------:R-:W-:-:S02]  /*1870*/  @P1 IMAD.MOV.U32 R40, RZ, RZ, R34 ;  /* 0x000000ffff281224 */ /* 0x000fc400078e0022 */
[-C--:B------:R-:W-:Y:S02]  /*1880*/  FFMA.FTZ R120, R120, R27.reuse, R30 ;  /* 0x0000001b78787223 */ /* 0x080fe4000001001e */
[----:B------:R-:W-:Y:S01]  /*1890*/  FADD.FTZ R119, R56, -R119 ;  /* 0x8000007738777221 */ /* 0x000fe20000010000 */
[----:B------:R-:W-:Y:S01]  /*18a0*/  @P1 PRMT R40, RZ, 0x5410, R40 ;  /* 0x00005410ff281816 */ /* 0x000fe20000000028 */
        /* <DEDUP_REMOVED lines=14> */
[----:B------:R-:W-:Y:S01]  /*1990*/  FFMA.FTZ R135, R135, R27, R30 ;  /* 0x0000001b87877223 */ /* 0x000fe2000001001e */
[----:B------:R-:W-:Y:S01]  /*19a0*/  @P1 MOV R30, R36 ;  /* 0x00000024001e1202 */ /* 0x000fe20000000f00 */
[----:B------:R-:W-:-:S02]  /*19b0*/  FMUL.FTZ R27, R112, R49 ;  /* 0x00000031701b7220 */ /* 0x000fc40000410000 */
[----:B------:R-:W-:Y:S01]  /*19c0*/  FADD.FTZ R49, R57, -R120 ;  /* 0x8000007839317221 */ /* 0x000fe20000010000 */
[----:B------:R-:W-:Y:S01]  /*19d0*/  @P1 PRMT R30, RZ, 0x5410, R30 ;  /* 0x00005410ff1e1816 */ /* 0x000fe2000000001e */
[----:B------:R-:W-:Y:S02]  /*19e0*/  FMUL.FTZ R57, R112, R119 ;  /* 0x0000007770397220 */ /* 0x000fe40000410000 */
[----:B------:R-:W-:Y:S02]  /*19f0*/  FADD.FTZ R137, R59, -R128 ;  /* 0x800000803b897221 */ /* 0x000fe40000010000 */
[----:B------:R-:W-:Y:S01]  /*1a00*/  @P1 FADD.FTZ R57, R57, R40 ;  /* 0x0000002839391221 */ /* 0x000fe20000010000 */
[----:B------:R-:W-:Y:S01]  /*1a10*/  @P1 PRMT R40, RZ, 0x5410, R46 ;  /* 0x00005410ff281816 */ /* 0x000fe2000000002e */
[----:B------:R-:W-:Y:S01]  /*1a20*/  FADD.FTZ R47, R44, -R47 ;  /* 0x8000002f2c2f7221 */ /* 0x000fe20000010000 */
[----:B------:R-:W-:Y:S01]  /*1a30*/  @P1 MOV R44, R35 ;  /* 0x00000023002c1202 */ /* 0x000fe20000000f00 */
[----:B------:R-:W-:Y:S01]  /*1a40*/  FMUL.FTZ R59, R112, R49 ;  /* 0x00000031703b7220 */ /* 0x000fe20000410000 */
[----:B------:R-:W-:Y:S01]  /*1a50*/  @P1 MOV R46, R32 ;  /* 0x00000020002e1202 */ /* 0x000fe20000000f00 */
[----:B------:R-:W-:-:S02]  /*1a60*/  FADD.FTZ R121, R54, -R121 ;  /* 0x8000007936797221 */ /* 0x000fc40000010000 */
[C---:B------:R-:W-:Y:S02]  /*1a70*/  FMUL.FTZ R41, R112.reuse, R47 ;  /* 0x0000002f70297220 */ /* 0x040fe40000410000 */
[----:B------:R-:W-:Y:S01]  /*1a80*/  @P1 FADD.FTZ R59, R59, R40 ;  /* 0x000000283b3b1221 */ /* 0x000fe20000010000 */
[----:B------:R-:W-:Y:S01]  /*1a90*/  @P1 PRMT R40, RZ, 0x5410, R44 ;  /* 0x00005410ff281816 */ /* 0x000fe2000000002c */
[----:B------:R-:W-:Y:S02]  /*1aa0*/  FADD.FTZ R47, R117, -R124 ;  /* 0x8000007c752f7221 */ /* 0x000fe40000010000 */
[----:B------:R-:W-:Y:S02]  /*1ab0*/  FMUL.FTZ R117, R112, R121 ;  /* 0x0000007970757220 */ /* 0x000fe40000410000 */
[----:B------:R-:W-:Y:S01]  /*1ac0*/  FADD.FTZ R29, R45, -R48 ;  /* 0x800000302d1d7221 */ /* 0x000fe20000010000 */
[----:B------:R-:W-:Y:S01]  /*1ad0*/  @P1 SHF.R.U32.HI R48, RZ, 0x10, R35 ;  /* 0x00000010ff301819 */ /* 0x000fe20000011623 */
[----:B------:R-:W-:-:S02]  /*1ae0*/  @P1 FADD.FTZ R117, R117, R40 ;  /* 0x0000002875751221 */ /* 0x000fc40000010000 */
[----:B------:R-:W-:Y:S02]  /*1af0*/  FMUL.FTZ R40, R59, R42 ;  /* 0x0000002a3b287220 */ /* 0x000fe40000410000 */
[----:B------:R-:W-:Y:S02]  /*1b00*/  FADD.FTZ R115, R115, -R122 ;  /* 0x8000007a73737221 */ /* 0x000fe40000010000 */
[----:B------:R-:W-:Y:S02]  /*1b10*/  FADD.FTZ R43, R50, -R43 ;  /* 0x8000002b322b7221 */ /* 0x000fe40000010000 */
[----:B------:R0:W-:Y:S01]  /*1b20*/  F2F.BF16.F32 R50, R40 ;  /* 0x0000002800327304 */ /* 0x0001e20000202000 */
[----:B------:R-:W-:Y:S02]  /*1b30*/  FADD.FTZ R45, R52, -R25 ;  /* 0x80000019342d7221 */ /* 0x000fe40000010000 */
[----:B------:R-:W-:Y:S02]  /*1b40*/  FADD.FTZ R141, R125, -R132 ;  /* 0x800000847d8d7221 */ /* 0x000fe40000010000 */
[----:B------:R-:W-:-:S02]  /*1b50*/  FMUL.FTZ R125, R112, R115 ;  /* 0x00000073707d7220 */ /* 0x000fc40000410000 */
[C---:B------:R-:W-:Y:S01]  /*1b60*/  FMUL.FTZ R45, R112.reuse, R45 ;  /* 0x0000002d702d7220 */ /* 0x040fe20000410000 */
[----:B0-----:R-:W-:Y:S01]  /*1b70*/  @P1 PRMT R40, RZ, 0x5410, R48 ;  /* 0x00005410ff281816 */ /* 0x001fe20000000030 */
[----:B------:R-:W-:Y:S01]  /*1b80*/  FMUL.FTZ R61, R112, R47 ;  /* 0x0000002f703d7220 */ /* 0x000fe20000410000 */
[----:B------:R-:W-:Y:S01]  /*1b90*/  @P1 SHF.R.U64 R48, R32, 0x10, R33 ;  /* 0x0000001020301819 */ /* 0x000fe20000001221 */
[----:B------:R-:W-:Y:S01]  /*1ba0*/  @P1 FADD.FTZ R45, R45, R30 ;  /* 0x0000001e2d2d1221 */ /* 0x000fe20000010000 */
[----:B------:R-:W-:Y:S01]  /*1bb0*/  @P1 SHF.R.U64 R30, R36, 0x10, R37 ;  /* 0x00000010241e1819 */ /* 0x000fe20000001225 */
[----:B------:R-:W-:Y:S01]  /*1bc0*/  @P1 FADD.FTZ R125, R125, R40 ;  /* 0x000000287d7d1221 */ /* 0x000fe20000010000 */
[----:B------:R-:W-:Y:S01]  /*1bd0*/  @P1 PRMT R40, RZ, 0x5410, R46 ;  /* 0x00005410ff281816 */ /* 0x000fe2000000002e */
[----:B------:R-:W-:Y:S01]  /*1be0*/  FMUL.FTZ R25, R112, R43 ;  /* 0x0000002b70197220 */ /* 0x000fe20000410000 */
[----:B------:R-:W-:Y:S01]  /*1bf0*/  @P1 PRMT R30, RZ, 0x5410, R30 ;  /* 0x00005410ff1e1816 */ /* 0x000fe2000000001e */
[----:B------:R-:W-:Y:S01]  /*1c00*/  FADD.FTZ R43, R51, -R58 ;  /* 0x8000003a332b7221 */ /* 0x000fe20000010000 */
[----:B------:R-:W-:Y:S01]  /*1c10*/  @P1 MOV R46, R33 ;  /* 0x00000021002e1202 */ /* 0x000fe20000000f00 */
[----:B------:R-:W-:-:S02]  /*1c20*/  @P1 FADD.FTZ R61, R61, R40 ;  /* 0x000000283d3d1221 */ /* 0x000fc40000010000 */
[-C--:B------:R-:W-:Y:S02]  /*1c30*/  FMUL.FTZ R40, R125, R42.reuse ;  /* 0x0000002a7d287220 */ /* 0x080fe40000410000 */
[----:B------:R-:W-:Y:S02]  /*1c40*/  FMUL.FTZ R44, R117, R42 ;  /* 0x0000002a752c7220 */ /* 0x000fe40000410000 */
[C---:B------:R-:W-:Y:S01]  /*1c50*/  FMUL.FTZ R43, R112.reuse, R43 ;  /* 0x0000002b702b7220 */ /* 0x040fe20000410000 */
[----:B------:R0:W-:Y:S01]  /*1c60*/  F2F.BF16.F32 R54, R40 ;  /* 0x0000002800367304 */ /* 0x0001e20000202000 */
[----:B------:R-:W-:Y:S02]  /*1c70*/  FMUL.FTZ R119, R112, R137 ;  /* 0x0000008970777220 */ /* 0x000fe40000410000 */
[----:B------:R-:W-:Y:S01]  /*1c80*/  @P1 FADD.FTZ R43, R43, R30 ;  /* 0x0000001e2b2b1221 */ /* 0x000fe20000010000 */
[----:B------:R-:W-:Y:S01]  /*1c90*/  @P1 MOV R30, R37 ;  /* 0x00000025001e1202 */ /* 0x000fe20000000f00 */
[----:B------:R-:W-:-:S02]  /*1ca0*/  FADD.FTZ R53, R53, -R116 ;  /* 0x8000007435357221 */ /* 0x000fc40000010000 */
[----:B------:R-:W-:Y:S01]  /*1cb0*/  FADD.FTZ R139, R126, -R131 ;  /* 0x800000837e8b7221 */ /* 0x000fe20000010000 */
[----:B------:R1:W-:Y:S01]  /*1cc0*/  F2F.BF16.F32 R52, R44 ;  /* 0x0000002c00347304 */ /* 0x0003e20000202000 */
[----:B0-----:R-:W-:Y:S01]  /*1cd0*/  @P1 PRMT R40, RZ, 0x5410, R46 ;  /* 0x00005410ff281816 */ /* 0x001fe2000000002e */
[C---:B------:R-:W-:Y:S01]  /*1ce0*/  FMUL.FTZ R115, R112.reuse, R133 ;  /* 0x0000008570737220 */ /* 0x040fe20000410000 */
[----:B------:R-:W-:Y:S01]  /*1cf0*/  @P1 PRMT R30, RZ, 0x5410, R30 ;  /* 0x00005410ff1e1816 */ /* 0x000fe2000000001e */
[----:B------:R-:W-:Y:S01]  /*1d00*/  FADD.FTZ R51, R55, -R118 ;  /* 0x8000007637337221 */ /* 0x000fe20000010000 */
[----:B------:R-:W-:Y:S01]  /*1d10*/  @P1 MOV R46, R2 ;  /* 0x00000002002e1202 */ /* 0x000fe20000000f00 */
[----:B------:R-:W-:Y:S02]  /*1d20*/  @P1 FADD.FTZ R119, R119, R40 ;  /* 0x0000002877771221 */ /* 0x000fe40000010000 */
[C---:B------:R-:W-:Y:S01]  /*1d30*/  FMUL.FTZ R29, R112.reuse, R29 ;  /* 0x0000001d701d7220 */ /* 0x040fe20000410000 */
[----:B-1----:R-:W-:Y:S01]  /*1d40*/  @P1 PRMT R44, RZ, 0x5410, R48 ;  /* 0x00005410ff2c1816 */ /* 0x002fe20000000030 */
[C---:B------:R-:W-:Y:S01]  /*1d50*/  FMUL.FTZ R55, R112.reuse, R53 ;  /* 0x0000003570377220 */ /* 0x040fe20000410000 */
[----:B------:R-:W-:Y:S01]  /*1d60*/  @P1 SHF.R.U32.HI R48, RZ, 0x10, R33 ;  /* 0x00000010ff301819 */ /* 0x000fe20000011621 */
[----:B------:R-:W-:-:S02]  /*1d70*/  FMUL.FTZ R121, R112, R139 ;  /* 0x0000008b70797220 */ /* 0x000fc40000410000 */
[----:B------:R-:W-:Y:S01]  /*1d80*/  @P1 FADD.FTZ R115, R115, R44 ;  /* 0x0000002c73731221 */ /* 0x000fe20000010000 */
[----:B------:R-:W-:Y:S01]  /*1d90*/  @P1 PRMT R40, RZ, 0x5410, R48 ;  /* 0x00005410ff281816 */ /* 0x000fe20000000030 */
[----:B------:R-:W-:Y:S01]  /*1da0*/  @P1 FADD.FTZ R25, R25, R26 ;  /* 0x0000001a19191221 */ /* 0x000fe20000010000 */
[--C-:B------:R-:W-:Y:S01]  /*1db0*/  @P1 SHF.R.U64 R26, R38, 0x10, R39.reuse ;  /* 0x00000010261a1819 */ /* 0x100fe20000001227 */
[----:B------:R-:W-:Y:S01]  /*1dc0*/  @P1 FADD.FTZ R29, R29, R28 ;  /* 0x0000001c1d1d1221 */ /* 0x000fe20000010000 */
[----:B------:R-:W-:Y:S01]  /*1dd0*/  @P1 SHF.R.U32.HI R28, RZ, 0x10, R39 ;  /* 0x00000010ff1c1819 */ /* 0x000fe20000011627 */
[----:B------:R-:W-:Y:S01]  /*1de0*/  @P1 FADD.FTZ R55, R55, R30 ;  /* 0x0000001e37371221 */ /* 0x000fe20000010000 */
[----:B------:R-:W-:Y:S01]  /*1df0*/  @P1 SHF.R.U32.HI R30, RZ, 0x10, R37 ;  /* 0x00000010ff1e1819 */ /* 0x000fe20000011625 */
[----:B------:R-:W-:Y:S01]  /*1e00*/  @P1 FADD.FTZ R121, R121, R40 ;  /* 0x0000002879791221 */ /* 0x000fe20000010000 */
[----:B------:R-:W-:Y:S01]  /*1e10*/  @P1 SHF.R.U64 R48, R2, 0x10, R3 ;  /* 0x0000001002301819 */ /* 0x000fe20000001203 */
[-C--:B------:R-:W-:Y:S01]  /*1e20*/  FMUL.FTZ R40, R115, R42.reuse ;  /* 0x0000002a73287220 */ /* 0x080fe20000410000 */
[----:B------:R-:W-:Y:S01]  /*1e30*/  @P1 PRMT R26, RZ, 0x5410, R26 ;  /* 0x00005410ff1a1816 */ /* 0x000fe2000000001a */
[----:B------:R-:W-:Y:S01]  /*1e40*/  FMUL.FTZ R44, R61, R42 ;  /* 0x0000002a3d2c7220 */ /* 0x000fe20000410000 */
[----:B------:R-:W-:Y:S01]  /*1e50*/  @P1 PRMT R28, RZ, 0x5410, R28 ;  /* 0x00005410ff1c1816 */ /* 0x000fe2000000001c */
[----:B------:R-:W-:Y:S01]  /*1e60*/  FADD.FTZ R143, R129, -R24 ;  /* 0x80000018818f7221 */ /* 0x000fe20000010000 */
[----:B------:R-:W-:Y:S01]  /*1e70*/  @P1 PRMT R30, RZ, 0x5410, R30 ;  /* 0x00005410ff1e1816 */ /* 0x000fe2000000001e */
[----:B------:R-:W-:Y:S01]  /*1e80*/  FADD.FTZ R53, R123, -R134 ;  /* 0x800000867b357221 */ /* 0x000fe20000010000 */
[----:B------:R0:W-:Y:S01]  /*1e90*/  F2F.BF16.F32 R56, R40 ;  /* 0x0000002800387304 */ /* 0x0001e20000202000 */
[----:B------:R-:W-:-:S02]  /*1ea0*/  FMUL.FTZ R123, R112, R51 ;  /* 0x00000033707b7220 */ /* 0x000fc40000410000 */
[----:B------:R-:W-:Y:S02]  /*1eb0*/  FMUL.FTZ R49, R112, R143 ;  /* 0x0000008f70317220 */ /* 0x000fe40000410000 */
[----:B------:R-:W-:Y:S02]  /*1ec0*/  @P1 FADD.FTZ R27, R27, R26 ;  /* 0x0000001a1b1b1221 */ /* 0x000fe40000010000 */
[----:B------:R-:W-:Y:S01]  /*1ed0*/  @P1 FADD.FTZ R41, R41, R28 ;  /* 0x0000001c29291221 */ /* 0x000fe20000010000 */
[----:B------:R1:W-:Y:S01]  /*1ee0*/  F2F.BF16.F32 R133, R44 ;  /* 0x0000002c00857304 */ /* 0x0003e20000202000 */
[----:B0-----:R-:W-:Y:S01]  /*1ef0*/  @P1 PRMT R40, RZ, 0x5410, R48 ;  /* 0x00005410ff281816 */ /* 0x001fe20000000030 */
[----:B------:R-:W-:Y:S01]  /*1f00*/  @P1 FADD.FTZ R123, R123, R30 ;  /* 0x0000001e7b7b1221 */ /* 0x000fe20000010000 */
[----:B------:R-:W-:Y:S01]  /*1f10*/  @P1 SHF.R.U32.HI R48, RZ, 0x10, R3 ;  /* 0x00000010ff301819 */ /* 0x000fe20000011603 */
[----:B------:R-:W-:Y:S01]  /*1f20*/  FMUL.FTZ R26, R27, R42 ;  /* 0x0000002a1b1a7220 */ /* 0x000fe20000410000 */
[----:B------:R-:W-:Y:S01]  /*1f30*/  @P0 F2FP.BF16.PACK_AB R27, RZ, R27 ;  /* 0x0000001bff1b023e */ /* 0x000fe200000010ff */
[----:B------:R-:W-:-:S02]  /*1f40*/  @P1 FADD.FTZ R49, R49, R40 ;  /* 0x0000002831311221 */ /* 0x000fc40000010000 */
[-C--:B------:R-:W-:Y:S01]  /*1f50*/  FMUL.FTZ R28, R41, R42.reuse ;  /* 0x0000002a291c7220 */ /* 0x080fe20000410000 */
[----:B-1----:R-:W-:Y:S01]  /*1f60*/  @P1 PRMT R44, RZ, 0x5410, R46 ;  /* 0x00005410ff2c1816 */ /* 0x002fe2000000002e */
[-C--:B------:R-:W-:Y:S01]  /*1f70*/  FMUL.FTZ R24, R43, R42.reuse ;  /* 0x0000002a2b187220 */ /* 0x080fe20000410000 */
[----:B------:R-:W-:Y:S01]  /*1f80*/  @P1 MOV R46, R3 ;  /* 0x00000003002e1202 */ /* 0x000fe20000000f00 */
[----:B------:R-:W-:Y:S01]  /*1f90*/  FMUL.FTZ R51, R112, R53 ;  /* 0x0000003570337220 */ /* 0x000fe20000410000 */
[----:B------:R-:W-:Y:S01]  /*1fa0*/  F2F.BF16.F32 R26, R26 ;  /* 0x0000001a001a7304 */ /* 0x000fe20000202000 */
[-C--:B------:R-:W-:Y:S01]  /*1fb0*/  FMUL.FTZ R30, R123, R42.reuse ;  /* 0x0000002a7b1e7220 */ /* 0x080fe20000410000 */
[----:B------:R-:W-:Y:S01]  /*1fc0*/  @P1 PRMT R40, RZ, 0x5410, R46 ;  /* 0x00005410ff281816 */ /* 0x000fe2000000002e */
[----:B------:R-:W-:Y:S01]  /*1fd0*/  FADD.FTZ R135, R130, -R135 ;  /* 0x8000008782877221 */ /* 0x000fe20000010000 */
[----:B------:R-:W-:Y:S01]  /*1fe0*/  @P0 PRMT R108, R27, 0x7610, R108 ;  /* 0x000076101b6c0816 */ /* 0x000fe2000000006c */
[C---:B------:R-:W-:Y:S01]  /*1ff0*/  FMUL.FTZ R47, R112.reuse, R141 ;  /* 0x0000008d702f7220 */ /* 0x040fe20000410000 */
[----:B------:R-:W-:Y:S01]  /*2000*/  @P0 F2FP.BF16.PACK_AB R41, RZ, R41 ;  /* 0x00000029ff29023e */ /* 0x000fe200000010ff */
[-C--:B------:R-:W-:Y:S01]  /*2010*/  FMUL.FTZ R113, R29, R42.reuse ;  /* 0x0000002a1d717220 */ /* 0x080fe20000410000 */
[----:B------:R-:W0:Y:S01]  /*2020*/  F2F.BF16.F32 R28, R28 ;  /* 0x0000001c001c7304 */ /* 0x000e220000202000 */
[----:B------:R-:W-:Y:S01]  /*2030*/  @P1 FADD.FTZ R51, R51, R40 ;  /* 0x0000002833331221 */ /* 0x000fe20000010000 */
[----:B------:R-:W-:Y:S01]  /*2040*/  @P1 PRMT R40, RZ, 0x5410, R48 ;  /* 0x00005410ff281816 */ /* 0x000fe20000000030 */
[-C--:B------:R-:W-:Y:S01]  /*2050*/  FMUL.FTZ R31, R25, R42.reuse ;  /* 0x0000002a191f7220 */ /* 0x080fe20000410000 */
[----:B------:R-:W-:Y:S01]  /*2060*/  @P0 F2FP.BF16.PACK_AB R25, RZ, R25 ;  /* 0x00000019ff19023e */ /* 0x000fe200000010ff */
[-C--:B------:R-:W-:Y:S01]  /*2070*/  FMUL.FTZ R129, R55, R42.reuse ;  /* 0x0000002a37817220 */ /* 0x080fe20000410000 */
[----:B------:R-:W-:Y:S01]  /*2080*/  @P0 F2FP.BF16.PACK_AB R29, RZ, R29 ;  /* 0x0000001dff1d023e */ /* 0x000fe200000010ff */
[-C--:B------:R-:W-:Y:S01]  /*2090*/  FMUL.FTZ R127, R45, R42.reuse ;  /* 0x0000002a2d7f7220 */ /* 0x080fe20000410000 */
[----:B------:R-:W1:Y:S01]  /*20a0*/  F2F.BF16.F32 R24, R24 ;  /* 0x0000001800187304 */ /* 0x000e620000202000 */
[----:B------:R-:W-:Y:S01]  /*20b0*/  FMUL.FTZ R53, R112, R135 ;  /* 0x0000008770357220 */ /* 0x000fe20000410000 */
[----:B------:R-:W-:Y:S01]  /*20c0*/  @P0 PRMT R107, R25, 0x7610, R107 ;  /* 0x00007610196b0816 */ /* 0x000fe2000000006b */
[----:B------:R-:W-:Y:S01]  /*20d0*/  @P1 FADD.FTZ R47, R47, R44 ;  /* 0x0000002c2f2f1221 */ /* 0x000fe20000010000 */
[----:B------:R-:W-:Y:S01]  /*20e0*/  @P0 PRMT R109, R29, 0x7610, R109 ;  /* 0x000076101d6d0816 */ /* 0x000fe2000000006d */
[-C--:B------:R-:W-:Y:S01]  /*20f0*/  FMUL.FTZ R44, R121, R42.reuse ;  /* 0x0000002a792c7220 */ /* 0x080fe20000410000 */
[----:B------:R-:W-:Y:S01]  /*2100*/  @P0 F2FP.BF16.PACK_AB R46, RZ, R45 ;  /* 0x0000002dff2e023e */ /* 0x000fe200000010ff */
[----:B------:R-:W-:Y:S01]  /*2110*/  @P1 FADD.FTZ R53, R53, R40 ;  /* 0x0000002835351221 */ /* 0x000fe20000010000 */
[----:B------:R-:W2:Y:S01]  /*2120*/  F2F.BF16.F32 R30, R30 ;  /* 0x0000001e001e7304 */ /* 0x000ea20000202000 */
[-C--:B------:R-:W-:Y:S01]  /*2130*/  FMUL.FTZ R131, R57, R42.reuse ;  /* 0x0000002a39837220 */ /* 0x080fe20000410000 */
[----:B0-----:R-:W-:Y:S01]  /*2140*/  SHF.L.U32 R28, R28, 0x10, RZ ;  /* 0x000000101c1c7819 */ /* 0x001fe200000006ff */
[----:B------:R-:W-:Y:S01]  /*2150*/  FMUL.FTZ R40, R119, R42 ;  /* 0x0000002a77287220 */ /* 0x000fe20000410000 */
[----:B------:R-:W-:Y:S01]  /*2160*/  @P0 PRMT R110, R41, 0x7610, R110 ;  /* 0x00007610296e0816 */ /* 0x000fe2000000006e */
[----:B------:R-:W-:-:S03]  /*2170*/  IMAD.WIDE.U32 R26, R26, 0x10000, RZ ;  /* 0x000100001a1a7825 */ /* 0x000fc600078e00ff */
[----:B------:R-:W0:Y:S01]  /*2180*/  F2F.BF16.F32 R113, R113 ;  /* 0x0000007100717304 */ /* 0x000e220000202000 */
[----:B-1----:R-:W-:-:S07]  /*2190*/  IMAD.WIDE.U32 R24, R24, 0x10000, RZ ;  /* 0x0001000018187825 */ /* 0x002fce00078e00ff */
[----:B------:R-:W1:Y:S01]  /*21a0*/  F2F.BF16.F32 R31, R31 ;  /* 0x0000001f001f7304 */ /* 0x000e620000202000 */
[----:B--2---:R-:W-:-:S07]  /*21b0*/  SHF.L.U32 R30, R30, 0x10, RZ ;  /* 0x000000101e1e7819 */ /* 0x004fce00000006ff */
[----:B------:R-:W2:Y:S01]  /*21c0*/  F2F.BF16.F32 R129, R129 ;  /* 0x0000008100817304 */ /* 0x000ea20000202000 */
[----:B0-----:R-:W-:Y:S01]  /*21d0*/  LOP3.LUT R29, R27, R28, R113, 0xfe, !PT ;  /* 0x0000001c1b1d7212 */ /* 0x001fe200078efe71 */
[----:B------:R-:W-:-:S06]  /*21e0*/  IMAD.U32 R113, R54, 0x10000, RZ ;  /* 0x0001000036717824 */ /* 0x000fcc00078e00ff */
[----:B------:R-:W0:Y:S01]  /*21f0*/  F2F.BF16.F32 R127, R127 ;  /* 0x0000007f007f7304 */ /* 0x000e220000202000 */
[----:B-1----:R-:W-:Y:S01]  /*2200*/  LOP3.LUT R28, R26, R31, RZ, 0xfc, !PT ;  /* 0x0000001f1a1c7212 */ /* 0x002fe200078efcff */
[----:B------:R-:W-:-:S05]  /*2210*/  IMAD.WIDE.U32 R26, R50, 0x10000, RZ ;  /* 0x00010000321a7825 */ /* 0x000fca00078e00ff */
[----:B------:R-:W-:Y:S01]  /*2220*/  LOP3.LUT R27, R27, R113, R52, 0xfe, !PT ;  /* 0x000000711b1b7212 */ /* 0x000fe200078efe34 */
[----:B------:R-:W1:Y:S01]  /*2230*/  F2F.BF16.F32 R44, R44 ;  /* 0x0000002c002c7304 */ /* 0x000e620000202000 */
[----:B--2---:R-:W-:Y:S01]  /*2240*/  LOP3.LUT R25, R25, R30, R129, 0xfe, !PT ;  /* 0x0000001e19197212 */ /* 0x004fe200078efe81 */
[----:B------:R-:W-:-:S05]  /*2250*/  IMAD.WIDE.U32 R30, R56, 0x10000, RZ ;  /* 0x00010000381e7825 */ /* 0x000fca00078e00ff */
[----:B------:R-:W-:Y:S01]  /*2260*/  LOP3.LUT R30, R30, R133, RZ, 0xfc, !PT ;  /* 0x000000851e1e7212 */ /* 0x000fe200078efcff */
[----:B------:R-:W2:Y:S01]  /*2270*/  F2F.BF16.F32 R131, R131 ;  /* 0x0000008300837304 */ /* 0x000ea20000202000 */
[----:B0-----:R-:W-:-:S07]  /*2280*/  LOP3.LUT R24, R24, R127, RZ, 0xfc, !PT ;  /* 0x0000007f18187212 */ /* 0x001fce00078efcff */
[----:B------:R-:W0:Y:S01]  /*2290*/  F2F.BF16.F32 R40, R40 ;  /* 0x0000002800287304 */ /* 0x000e220000202000 */
[----:B-1----:R-:W-:Y:S02]  /*22a0*/  SHF.L.U32 R127, R44, 0x10, RZ ;  /* 0x000000102c7f7819 */ /* 0x002fe400000006ff */
[----:B--2---:R-:W-:Y:S02]  /*22b0*/  LOP3.LUT R26, R26, R131, RZ, 0xfc, !PT ;  /* 0x000000831a1a7212 */ /* 0x004fe400078efcff */
        /* <DEDUP_REMOVED lines=10> */
.L_x_2328:
        /* <DEDUP_REMOVED lines=13> */
[----:B0-----:R-:W-:Y:S01]  /*2430*/  LOP3.LUT R28, R108, 0xffff, RZ, 0xc0, !PT ;  /* 0x0000ffff6c1c7812 */ /* 0x001fe200078ec0ff */
[----:B------:R-:W-:Y:S01]  /*2440*/  IMAD.WIDE.U32 R44, R111, R46, c[0x0][0x258] ;  /* 0x000096006f2c7625 */ /* 0x000fe200078e002e */
[----:B------:R-:W-:-:S03]  /*2450*/  PRMT R43, R109, 0x5410, R110 ;  /* 0x000054106d2b7816 */ /* 0x000fc6000000006e */
[----:B------:R-:W-:-:S05]  /*2460*/  IMAD.WIDE.U32 R28, R28, 0x10000, RZ ;  /* 0x000100001c1c7825 */ /* 0x000fca00078e00ff */
[----:B------:R-:W-:Y:S02]  /*2470*/  LOP3.LUT R29, R43, R29, RZ, 0xfc, !PT ;  /* 0x0000001d2b1d7212 */ /* 0x000fe400078efcff */
[----:B------:R-:W-:-:S05]  /*2480*/  LOP3.LUT R28, R28, 0xffff, R107, 0xf8, !PT ;  /* 0x0000ffff1c1c7812 */ /* 0x000fca00078ef86b */
[----:B------:R0:W-:Y:S02]  /*2490*/  STG.E.64 [R44.64], R28 ;  /* 0x0000001c2c007986 */ /* 0x0001e4000c101b04 */
.L_x_2329:
[----:B------:R1:W-:Y:S01]  /*24a0*/  STG.E.64 [R40.64], R24 ;  /* 0x0000001828007986 */ /* 0x0003e2000c101b04 */
[-C--:B------:R-:W-:Y:S01]  /*24b0*/  FMUL.FTZ R43, R47, R42.reuse ;  /* 0x0000002a2f2b7220 */ /* 0x080fe20000410000 */
[----:B0-----:R-:W-:Y:S01]  /*24c0*/  IADD3 R29, R103, 0x100, RZ ;  /* 0x00000100671d7810 */ /* 0x001fe20007ffe0ff */
[----:B------:R-:W-:Y:S01]  /*24d0*/  FMUL.FTZ R44, R49, R42 ;  /* 0x0000002a312c7220 */ /* 0x000fe20000410000 */
[----:B------:R-:W-:Y:S02]  /*24e0*/  @P0 F2FP.BF16.PACK_AB R57, RZ, R57 ;  /* 0x00000039ff39023e */ /* 0x000fe400000010ff */
[----:B------:R-:W-:Y:S01]  /*24f0*/  @P0 F2FP.BF16.PACK_AB R59, RZ, R59 ;  /* 0x0000003bff3b023e */ /* 0x000fe200000010ff */
[----:B------:R-:W0:Y:S01]  /*2500*/  F2F.BF16.F32 R43, R43 ;  /* 0x0000002b002b7304 */ /* 0x000e220000202000 */
[----:B------:R-:W-:Y:S01]  /*2510*/  @P0 F2FP.BF16.PACK_AB R117, RZ, R117 ;  /* 0x00000075ff75023e */ /* 0x000fe200000010ff */
[----:B------:R-:W-:Y:S01]  /*2520*/  IMAD.WIDE.U32 R28, R46, R29, c[0x0][0x248] ;  /* 0x000092002e1c7625 */ /* 0x000fe200078e001d */
        /* <DEDUP_REMOVED lines=13> */
.L_x_2330:
        /* <DEDUP_REMOVED lines=16> */
[----:B------:R-:W-:Y:S02]  /*2700*/  LOP3.LUT R27, R27, R25, RZ, 0xfc, !PT ;  /* 0x000000191b1b7212 */ /* 0x000fe400078efcff */
[----:B------:R-:W-:Y:S01]  /*2710*/  LOP3.LUT R26, R24, 0xffff, R107, 0xf8, !PT ;  /* 0x0000ffff181a7812 */ /* 0x000fe200078ef86b */
[----:B------:R-:W-:-:S05]  /*2720*/  IMAD.WIDE.U32 R24, R105, R46, c[0x0][0x258] ;  /* 0x0000960069187625 */ /* 0x000fca00078e002e */
[----:B------:R1:W-:Y:S02]  /*2730*/  STG.E.64 [R24.64], R26 ;  /* 0x0000001a18007986 */ /* 0x0003e4000c101b04 */
.L_x_2331:
        /* <DEDUP_REMOVED lines=21> */
.L_x_2332:
        /* <DEDUP_REMOVED lines=12> */
.L_x_2333:
        /* <DEDUP_REMOVED lines=34> */
.L_x_2325:
[----:B------:R-:W0:Y:S01]  /*2b70*/  S2UR UR6, SR_CTAID.X ;  /* 0x00000000000679c3 */ /* 0x000e220000002500 */
[----:B------:R-:W-:Y:S01]  /*2b80*/  HFMA2.MMA R25, -RZ, RZ, 0, 9.5367431640625e-07 ;  /* 0x00000010ff197435 */ /* 0x000fe200000001ff */
[----:B------:R-:W-:-:S02]  /*2b90*/  LOP3.LUT R3, R0, 0x7f, RZ, 0xc0, !PT ;  /* 0x0000007f00037812 */ /* 0x000fc400078ec0ff */
        /* <DEDUP_REMOVED lines=16> */
.L_x_2326:
[----:B------:R-:W-:Y:S01]  /*2ca0*/  HFMA2.MMA R28, -RZ, RZ, 0, 9.5367431640625e-07 ;  /* 0x00000010ff1c7435 */ /* 0x000fe200000001ff */
[----:B------:R-:W-:Y:S01]  /*2cb0*/  MOV R27, R29 ;  /* 0x0000001d001b7202 */ /* 0x000fe20000000f00 */
[----:B------:R-:W-:Y:S01]  /*2cc0*/  IMAD.MOV.U32 R30, RZ, RZ, 0x1f ;  /* 0x0000001fff1e7424 */ /* 0x000fe200078e00ff */
[----:B------:R-:W-:-:S02]  /*2cd0*/  MOV R41, 0xffffffff ;  /* 0xffffffff00297802 */ /* 0x000fc40000000f00 */
[----:B------:R-:W-:Y:S02]  /*2ce0*/  MOV R24, 0x2d00 ;  /* 0x00002d0000187802 */ /* 0x000fe40000000f00 */
[----:B-----5:R-:W-:Y:S05]  /*2cf0*/  CALL.REL.NOINC `($__internal_41_$__cuda_sm70_shflsync_down_p) ;  /* 0x0000046000007944 */ /* 0x020fea0003c00000 */
[----:B-1----:R-:W-:Y:S01]  /*2d00*/  MOV R26, R27 ;  /* 0x0000001b001a7202 */ /* 0x002fe20000000f00 */
[----:B0-----:R-:W-:Y:S05]  /*2d10*/  BRA `(.L_x_2335) ;  /* 0xffffe78000007947 */ /* 0x001fea000383ffff */
.L_x_2327:
[----:B------:R-:W-:Y:S01]  /*2d20*/  HFMA2.MMA R28, -RZ, RZ, 0, 9.5367431640625e-07 ;  /* 0x00000010ff1c7435 */ /* 0x000fe200000001ff */
[----:B------:R-:W-:Y:S02]  /*2d30*/  MOV R27, R31 ;  /* 0x0000001f001b7202 */ /* 0x000fe40000000f00 */
[----:B------:R-:W-:Y:S02]  /*2d40*/  MOV R30, 0x1f ;  /* 0x0000001f001e7802 */ /* 0x000fe40000000f00 */
[----:B------:R-:W-:Y:S02]  /*2d50*/  MOV R41, 0xffffffff ;  /* 0xffffffff00297802 */ /* 0x000fe40000000f00 */
[----:B------:R-:W-:Y:S02]  /*2d60*/  MOV R24, 0x2d80 ;  /* 0x00002d8000187802 */ /* 0x000fe40000000f00 */
[----:B01---5:R-:W-:Y:S05]  /*2d70*/  CALL.REL.NOINC `($__internal_41_$__cuda_sm70_shflsync_down_p) ;  /* 0x000003e000007944 */ /* 0x023fea0003c00000 */
[----:B------:R-:W-:Y:S01]  /*2d80*/  FADD.FTZ R29, R29, R26 ;  /* 0x0000001a1d1d7221 */ /* 0x000fe20000010000 */
[----:B0-----:R-:W-:Y:S01]  /*2d90*/  HFMA2.MMA R28, -RZ, RZ, 0, 4.76837158203125e-07 ;  /* 0x00000008ff1c7435 */ /* 0x001fe200000001ff */
[----:B-1----:R-:W-:Y:S01]  /*2da0*/  FADD.FTZ R40, R31, R27 ;  /* 0x0000001b1f287221 */ /* 0x002fe20000010000 */
[----:B------:R-:W-:Y:S01]  /*2db0*/  MOV R30, 0x1f ;  /* 0x0000001f001e7802 */ /* 0x000fe20000000f00 */
[----:B------:R-:W-:Y:S01]  /*2dc0*/  IMAD.MOV.U32 R41, RZ, RZ, -0x1 ;  /* 0xffffffffff297424 */ /* 0x000fe200078e00ff */
[----:B------:R-:W-:-:S02]  /*2dd0*/  MOV R27, R29 ;  /* 0x0000001d001b7202 */ /* 0x000fc40000000f00 */
[----:B------:R-:W-:Y:S02]  /*2de0*/  MOV R24, 0x2e00 ;  /* 0x00002e0000187802 */ /* 0x000fe40000000f00 */
[----:B------:R-:W-:Y:S05]  /*2df0*/  CALL.REL.NOINC `($__internal_41_$__cuda_sm70_shflsync_down_p) ;  /* 0x0000036000007944 */ /* 0x000fea0003c00000 */
[----:B0-----:R-:W-:Y:S01]  /*2e00*/  HFMA2.MMA R28, -RZ, RZ, 0, 4.76837158203125e-07 ;  /* 0x00000008ff1c7435 */ /* 0x001fe200000001ff */
[----:B-1----:R-:W-:Y:S02]  /*2e10*/  MOV R26, R27 ;  /* 0x0000001b001a7202 */ /* 0x002fe40000000f00 */
[----:B------:R-:W-:Y:S02]  /*2e20*/  MOV R27, R40 ;  /* 0x00000028001b7202 */ /* 0x000fe40000000f00 */
[----:B------:R-:W-:Y:S02]  /*2e30*/  MOV R30, 0x1f ;  /* 0x0000001f001e7802 */ /* 0x000fe40000000f00 */
[----:B------:R-:W-:Y:S02]  /*2e40*/  MOV R41, 0xffffffff ;  /* 0xffffffff00297802 */ /* 0x000fe40000000f00 */
[----:B------:R-:W-:Y:S02]  /*2e50*/  MOV R24, 0x2e70 ;  /* 0x00002e7000187802 */ /* 0x000fe40000000f00 */
[----:B------:R-:W-:Y:S05]  /*2e60*/  CALL.REL.NOINC `($__internal_41_$__cuda_sm70_shflsync_down_p) ;  /* 0x000002f000007944 */ /* 0x000fea0003c00000 */
[----:B------:R-:W-:Y:S01]  /*2e70*/  FADD.FTZ R29, R26, R29 ;  /* 0x0000001d1a1d7221 */ /* 0x000fe20000010000 */
[----:B0-----:R-:W-:Y:S01]  /*2e80*/  HFMA2.MMA R28, -RZ, RZ, 0, 2.384185791015625e-07 ;  /* 0x00000004ff1c7435 */ /* 0x001fe200000001ff */
[----:B-1----:R-:W-:Y:S01]  /*2e90*/  FADD.FTZ R40, R40, R27 ;  /* 0x0000001b28287221 */ /* 0x002fe20000010000 */
[----:B------:R-:W-:Y:S01]  /*2ea0*/  MOV R30, 0x1f ;  /* 0x0000001f001e7802 */ /* 0x000fe20000000f00 */
[----:B------:R-:W-:Y:S01]  /*2eb0*/  IMAD.MOV.U32 R41, RZ, RZ, -0x1 ;  /* 0xffffffffff297424 */ /* 0x000fe200078e00ff */
[----:B------:R-:W-:-:S02]  /*2ec0*/  MOV R27, R29 ;  /* 0x0000001d001b7202 */ /* 0x000fc40000000f00 */
[----:B------:R-:W-:Y:S02]  /*2ed0*/  MOV R24, 0x2ef0 ;  /* 0x00002ef000187802 */ /* 0x000fe40000000f00 */
[----:B------:R-:W-:Y:S05]  /*2ee0*/  CALL.REL.NOINC `($__internal_41_$__cuda_sm70_shflsync_down_p) ;  /* 0x0000027000007944 */ /* 0x000fea0003c00000 */
[----:B0-----:R-:W-:Y:S01]  /*2ef0*/  HFMA2.MMA R28, -RZ, RZ, 0, 2.384185791015625e-07 ;  /* 0x00000004ff1c7435 */ /* 0x001fe200000001ff */
[----:B-1----:R-:W-:Y:S02]  /*2f00*/  MOV R26, R27 ;  /* 0x0000001b001a7202 */ /* 0x002fe40000000f00 */
[----:B------:R-:W-:Y:S02]  /*2f10*/  MOV R27, R40 ;  /* 0x00000028001b7202 */ /* 0x000fe40000000f00 */
[----:B------:R-:W-:Y:S02]  /*2f20*/  MOV R30, 0x1f ;  /* 0x0000001f001e7802 */ /* 0x000fe40000000f00 */
[----:B------:R-:W-:Y:S02]  /*2f30*/  MOV R41, 0xffffffff ;  /* 0xffffffff00297802 */ /* 0x000fe40000000f00 */
[----:B------:R-:W-:Y:S02]  /*2f40*/  MOV R24, 0x2f60 ;  /* 0x00002f6000187802 */ /* 0x000fe40000000f00 */
[----:B------:R-:W-:Y:S05]  /*2f50*/  CALL.REL.NOINC `($__internal_41_$__cuda_sm70_shflsync_down_p) ;  /* 0x0000020000007944 */ /* 0x000fea0003c00000 */
[----:B------:R-:W-:Y:S01]  /*2f60*/  FADD.FTZ R29, R26, R29 ;  /* 0x0000001d1a1d7221 */ /* 0x000fe20000010000 */
[----:B0-----:R-:W-:Y:S01]  /*2f70*/  HFMA2.MMA R28, -RZ, RZ, 0, 1.1920928955078125e-07 ;  /* 0x00000002ff1c7435 */ /* 0x001fe200000001ff */
[----:B-1----:R-:W-:Y:S01]  /*2f80*/  FADD.FTZ R40, R40, R27 ;  /* 0x0000001b28287221 */ /* 0x002fe20000010000 */
[----:B------:R-:W-:Y:S01]  /*2f90*/  MOV R30, 0x1f ;  /* 0x0000001f001e7802 */ /* 0x000fe20000000f00 */
[----:B------:R-:W-:Y:S01]  /*2fa0*/  IMAD.MOV.U32 R41, RZ, RZ, -0x1 ;  /* 0xffffffffff297424 */ /* 0x000fe200078e00ff */
[----:B------:R-:W-:-:S02]  /*2fb0*/  MOV R27, R29 ;  /* 0x0000001d001b7202 */ /* 0x000fc40000000f00 */
[----:B------:R-:W-:Y:S02]  /*2fc0*/  MOV R24, 0x2fe0 ;  /* 0x00002fe000187802 */ /* 0x000fe40000000f00 */
[----:B------:R-:W-:Y:S05]  /*2fd0*/  CALL.REL.NOINC `($__internal_41_$__cuda_sm70_shflsync_down_p) ;  /* 0x0000018000007944 */ /* 0x000fea0003c00000 */
[----:B0-----:R-:W-:Y:S01]  /*2fe0*/  HFMA2.MMA R28, -RZ, RZ, 0, 1.1920928955078125e-07 ;  /* 0x00000002ff1c7435 */ /* 0x001fe200000001ff */
[----:B-1----:R-:W-:Y:S02]  /*2ff0*/  MOV R26, R27 ;  /* 0x0000001b001a7202 */ /* 0x002fe40000000f00 */
[----:B------:R-:W-:Y:S02]  /*3000*/  MOV R27, R40 ;  /* 0x00000028001b7202 */ /* 0x000fe40000000f00 */
[----:B------:R-:W-:Y:S02]  /*3010*/  MOV R30, 0x1f ;  /* 0x0000001f001e7802 */ /* 0x000fe40000000f00 */
[----:B------:R-:W-:Y:S02]  /*3020*/  MOV R41, 0xffffffff ;  /* 0xffffffff00297802 */ /* 0x000fe40000000f00 */
[----:B------:R-:W-:Y:S02]  /*3030*/  MOV R24, 0x3050 ;  /* 0x0000305000187802 */ /* 0x000fe40000000f00 */
[----:B------:R-:W-:Y:S05]  /*3040*/  CALL.REL.NOINC `($__internal_41_$__cuda_sm70_shflsync_down_p) ;  /* 0x0000011000007944 */ /* 0x000fea0003c00000 */
[----:B------:R-:W-:Y:S01]  /*3050*/  FADD.FTZ R29, R26, R29 ;  /* 0x0000001d1a1d7221 */ /* 0x000fe20000010000 */
[----:B0-----:R-:W-:Y:S01]  /*3060*/  HFMA2.MMA R28, -RZ, RZ, 0, 5.9604644775390625e-08 ;  /* 0x00000001ff1c7435 */ /* 0x001fe200000001ff */
[----:B-1----:R-:W-:Y:S01]  /*3070*/  FADD.FTZ R31, R40, R27 ;  /* 0x0000001b281f7221 */ /* 0x002fe20000010000 */
[----:B------:R-:W-:Y:S01]  /*3080*/  MOV R30, 0x1f ;  /* 0x0000001f001e7802 */ /* 0x000fe20000000f00 */
[----:B------:R-:W-:Y:S01]  /*3090*/  IMAD.MOV.U32 R41, RZ, RZ, -0x1 ;  /* 0xffffffffff297424 */ /* 0x000fe200078e00ff */
[----:B------:R-:W-:-:S02]  /*30a0*/  MOV R27, R29 ;  /* 0x0000001d001b7202 */ /* 0x000fc40000000f00 */
[----:B------:R-:W-:Y:S02]  /*30b0*/  MOV R24, 0x30d0 ;  /* 0x000030d000187802 */ /* 0x000fe40000000f00 */
[----:B------:R-:W-:Y:S05]  /*30c0*/  CALL.REL.NOINC `($__internal_41_$__cuda_sm70_shflsync_down_p) ;  /* 0x0000009000007944 */ /* 0x000fea0003c00000 */
[----:B0-----:R-:W-:Y:S01]  /*30d0*/  HFMA2.MMA R28, -RZ, RZ, 0, 5.9604644775390625e-08 ;  /* 0x00000001ff1c7435 */ /* 0x001fe200000001ff */
[----:B-1----:R-:W-:Y:S02]  /*30e0*/  MOV R40, R27 ;  /* 0x0000001b00287202 */ /* 0x002fe40000000f00 */
[----:B------:R-:W-:Y:S02]  /*30f0*/  MOV R27, R31 ;  /* 0x0000001f001b7202 */ /* 0x000fe40000000f00 */
[----:B------:R-:W-:Y:S02]  /*3100*/  MOV R30, 0x1f ;  /* 0x0000001f001e7802 */ /* 0x000fe40000000f00 */
[----:B------:R-:W-:Y:S02]  /*3110*/  MOV R41, 0xffffffff ;  /* 0xffffffff00297802 */ /* 0x000fe40000000f00 */
[----:B------:R-:W-:Y:S02]  /*3120*/  MOV R24, 0x3140 ;  /* 0x0000314000187802 */ /* 0x000fe40000000f00 */
[----:B------:R-:W-:Y:S05]  /*3130*/  CALL.REL.NOINC `($__internal_41_$__cuda_sm70_shflsync_down_p) ;  /* 0x0000002000007944 */ /* 0x000fea0003c00000 */
[----:B-1----:R-:W-:Y:S01]  /*3140*/  MOV R24, R27 ;  /* 0x0000001b00187202 */ /* 0x002fe20000000f00 */
[----:B0-----:R-:W-:Y:S05]  /*3150*/  BRA `(.L_x_2336) ;  /* 0xffffe46000007947 */ /* 0x001fea000383ffff */
        .weak           $__internal_41_$__cuda_sm70_shflsync_down_p
        .type           $__internal_41_$__cuda_sm70_shflsync_down_p,@function
        .size           $__internal_41_$__cuda_sm70_shflsync_down_p,(.L_x_9785 - $__internal_41_$__cuda_sm70_shflsync_down_p)
$__internal_41_$__cuda_sm70_shflsync_down_p:
[----:B------:R-:W-:Y:S01]  /*3160*/  HFMA2.MMA R25, -RZ, RZ, 0, 0 ;  /* 0x00000000ff197435 */ /* 0x000fe200000001ff */
[----:B------:R-:W-:Y:S04]  /*3170*/  WARPSYNC R41 ;  /* 0x0000002900007348 */ /* 0x000fe80003800000 */
[----:B------:R0:W1:Y:S01]  /*3180*/  SHFL.DOWN PT, R27, R27, R28, R30 ;  /* 0x0800001c1b1b7389 */ /* 0x00006200000e001e */
[----:B------:R-:W-:Y:S05]  /*3190*/  RET.REL.NODEC R24 `(_ZN10layer_norm13ln_bwd_kernelINS_13Kernel_traitsIf13__nv_bfloat16S2_S2_fjLj2560ELj1ELj1ELj4ELj8ENS_18Kernel_traits_baseILj2560EfS2_S2_S2_fjLj128EEEEELb0ELb0ELb0ELb1EEEvNS_9BwdParamsE) ;  /* 0xffffce6018007950 */ /* 0x000fea0003c3ffff */
.L_x_2337:
        /* <DEDUP_REMOVED lines=14> */
.L_x_9785:


//--------------------- .text._ZN10layer_norm13ln_bwd_kernelINS_13Kernel_traitsIf13__nv_bfloat16S2_S2_fjLj2560ELj1ELj1ELj4ELj8ENS_18Kernel_traits_baseILj2560EfS2_S2_S2_fjLj128EEEEELb0ELb0ELb1ELb0EEEvNS_9BwdParamsE --------------------------
	.section	.text._ZN10layer_norm13ln_bwd_kernelINS_13Kernel_traitsIf13__nv_bfloat16S2_S2_fjLj2560ELj1ELj1ELj4ELj8ENS_18Kernel_traits_baseILj2560EfS2_S2_S2_fjLj128EEEEELb0ELb0ELb1ELb0EEEvNS_9BwdParamsE,"ax",@progbits
	.sectioninfo	@"SHI_REGISTERS=145"
	.align	128
        .global         _ZN10layer_norm13ln_bwd_kernelINS_13Kernel_traitsIf13__nv_bfloat16S2_S2_fjLj2560ELj1ELj1ELj4ELj8ENS_18Kernel_traits_baseILj2560EfS2_S2_S2_fjLj128EEEEELb0ELb0ELb1ELb0EEEvNS_9BwdParamsE
        .type           _ZN10layer_norm13ln_bwd_kernelINS_13Kernel_traitsIf13__nv_bfloat16S2_S2_fjLj2560ELj1ELj1ELj4ELj8ENS_18Kernel_traits_baseILj2560EfS2_S2_S2_fjLj128EEEEELb0ELb0ELb1ELb0EEEvNS_9BwdParamsE,@function
        .size           _ZN10layer_norm13ln_bwd_kernelINS_13Kernel_traitsIf13__nv_bfloat16S2_S2_fjLj2560ELj1ELj1ELj4ELj8ENS_18Kernel_traits_baseILj2560EfS2_S2_S2_fjLj128EEEEELb0ELb0ELb1ELb0EEEvNS_9BwdParamsE,(.L_x_9786 - _ZN10layer_norm13ln_bwd_kernelINS_13Kernel_traitsIf13__nv_bfloat16S2_S2_fjLj2560ELj1ELj1ELj4ELj8ENS_18Kernel_traits_baseILj2560EfS2_S2_S2_fjLj128EEEEELb0ELb0ELb1ELb0EEEvNS_9BwdParamsE)
        .other          _ZN10layer_norm13ln_bwd_kernelINS_13Kernel_traitsIf13__nv_bfloat16S2_S2_fjLj2560ELj1ELj1ELj4ELj8ENS_18Kernel_traits_baseILj2560EfS2_S2_S2_fjLj128EEEEELb0ELb0ELb1ELb0EEEvNS_9BwdParamsE,@"STO_CUDA_ENTRY STV_DEFAULT"
_ZN10layer_norm13ln_bwd_kernelINS_13Kernel_traitsIf13__nv_bfloat16S2_S2_fjLj2560ELj1ELj1ELj4ELj8ENS_18Kernel_traits_baseILj2560EfS2_S2_S2_fjLj128EEEEELb0ELb0ELb1ELb0EEEvNS_9BwdParamsE:
.text._ZN10layer_norm13ln_bwd_kernelINS_13Kernel_traitsIf13__nv_bfloat16S2_S2_fjLj2560ELj1ELj1ELj4ELj8ENS_18Kernel_traits_baseILj2560EfS2_S2_S2_fjLj128EEEEELb0ELb0ELb1ELb0EEEvNS_9BwdParamsE:
        /* <DEDUP_REMOVED lines=18> */
[----:B------:R-:W-:Y:S02]  /*0120*/  P2R R3, PR, RZ, 0x4 ;  /* 0x00000004ff037803 */ /* 0x000fe40000000000 */
[----:B------:R-:W-:Y:S01]  /*0130*/  @P3 MOV R9, 0x10 ;  /* 0x0000001000093802 */ /* 0x000fe20000000f00 */
[C---:B------:R-:W-:Y:S01]  /*0140*/  @P4 IMAD.WIDE.U32 R4, R6.reuse, R5, c[0x0][0x1b0] ;  /* 0x00006c0006044625 */ /* 0x040fe200078e0005 */
[----:B------:R-:W-:-:S03]  /*0150*/  @P4 LOP3.LUT R6, R6, 0x80, RZ, 0xfc, !PT ;  /* 0x0000008006064812 */ /* 0x000fc600078efcff */
[----:B------:R-:W-:Y:S01]  /*0160*/  @P0 IMAD.MOV.U32 R11, RZ, RZ, 0x10 ;  /* 0x00000010ff0b0424 */ /* 0x000fe200078e00ff */
[----:B------:R1:W5:Y:S01]  /*0170*/  @P4 LDG.E.128 R80, [R4.64] ;  /* 0x0000000404504981 */ /* 0x000362000c1e1d00 */
[C---:B------:R-:W-:Y:S01]  /*0180*/  @P3 IMAD.WIDE.U32 R8, R6.reuse, R9, c[0x0][0x1b0] ;  /* 0x00006c0006083625 */ /* 0x040fe200078e0009 */
[----:B------:R-:W-:-:S03]  /*0190*/  @P3 IADD3 R6, R6, 0x80, RZ ;  /* 0x0000008006063810 */ /* 0x000fc60007ffe0ff */
[----:B------:R-:W-:Y:S01]  /*01a0*/  @P1 IMAD.MOV.U32 R13, RZ, RZ, 0x10 ;  /* 0x00000010ff0d1424 */ /* 0x000fe200078e00ff */
[----:B------:R1:W5:Y:S01]  /*01b0*/  @P3 LDG.E.128 R76, [R8.64] ;  /* 0x00000004084c3981 */ /* 0x000362000c1e1d00 */
[C---:B------:R-:W-:Y:S01]  /*01c0*/  @P0 IMAD.WIDE.U32 R10, R6.reuse, R11, c[0x0][0x1b0] ;  /* 0x00006c00060a0625 */ /* 0x040fe200078e000b */
[----:B------:R-:W-:-:S03]  /*01d0*/  @P0 IADD3 R6, R6, 0x80, RZ ;  /* 0x0000008006060810 */ /* 0x000fc60007ffe0ff */
[----:B------:R-:W-:Y:S01]  /*01e0*/  @P2 IMAD.MOV.U32 R7, RZ, RZ, 0x10 ;  /* 0x00000010ff072424 */ /* 0x000fe200078e00ff */
[----:B------:R1:W5:Y:S01]  /*01f0*/  @P0 LDG.E.128 R72, [R10.64] ;  /* 0x000000040a480981 */ /* 0x000362000c1e1d00 */
[C---:B------:R-:W-:Y:S01]  /*0200*/  @P1 IMAD.WIDE.U32 R12, R6.reuse, R13, c[0x0][0x1b0] ;  /* 0x00006c00060c1625 */ /* 0x040fe200078e000d */
[----:B------:R-:W-:-:S04]  /*0210*/  @P1 IADD3 R6, R6, 0x80, RZ ;  /* 0x0000008006061810 */ /* 0x000fc80007ffe0ff */
[----:B------:R1:W5:Y:S01]  /*0220*/  @P1 LDG.E.128 R68, [R12.64] ;  /* 0x000000040c441981 */ /* 0x000362000c1e1d00 */
[----:B------:R-:W-:-:S05]  /*0230*/  @P2 IMAD.WIDE.U32 R6, R6, R7, c[0x0][0x1b0] ;  /* 0x00006c0006062625 */ /* 0x000fca00078e0007 */
[----:B------:R0:W5:Y:S02]  /*0240*/  @P2 LDG.E.128 R64, [R6.64] ;  /* 0x0000000406402981 */ /* 0x000164000c1e1d00 */
        /* <DEDUP_REMOVED lines=24> */
[----:B------:R-:W-:Y:S01]  /*03d0*/  HFMA2.MMA R8, -RZ, RZ, 0, 5.9604644775390625e-08 ;  /* 0x00000001ff087435 */ /* 0x000fe200000001ff */
[----:B------:R-:W-:-:S06]  /*03e0*/  IMAD.MOV.U32 R61, RZ, RZ, RZ ;  /* 0x000000ffff3d7224 */ /* 0x000fcc00078e00ff */
.L_x_2447:
[----:B------:R-:W-:-:S04]  /*03f0*/  IMAD.MOV.U32 R88, RZ, RZ, 0x4 ;  /* 0x00000004ff587424 */ /* 0x000fc800078e00ff */
[----:B------:R-:W-:-:S05]  /*0400*/  IMAD.WIDE R84, R7, R88, c[0x0][0x1d8] ;  /* 0x0000760007547625 */ /* 0x000fca00078e0258 */
[----:B------:R1:W2:Y:S01]  /*0410*/  LDG.E R90, [R84.64] ;  /* 0x00000004545a7981 */ /* 0x0002a2000c1e1900 */
[----:B------:R-:W-:-:S04]  /*0420*/  IMAD.WIDE R136, R7, R88, c[0x0][0x1d0] ;  /* 0x0000740007887625 */ /* 0x000fc800078e0258 */
[C---:B------:R-:W-:Y:S02]  /*0430*/  IMAD.WIDE R86, R7.reuse, R88, c[0x0][0x1a8] ;  /* 0x00006a0007567625 */ /* 0x040fe400078e0258 */
[----:B-----5:R3:W5:Y:S04]  /*0440*/  LDG.E R136, [R136.64] ;  /* 0x0000000488887981 */ /* 0x020768000c1e1900 */
        /* <DEDUP_REMOVED lines=8> */
[----:B-1----:R-:W-:Y:S01]  /*04d0*/  IMAD.WIDE.U32 R84, R10, R91, c[0x0][0x218] ;  /* 0x000086000a547625 */ /* 0x002fe200078e005b */
[----:B--2---:R-:W-:-:S13]  /*04e0*/  ISETP.GT.AND P2, PT, R90, RZ, PT ;  /* 0x000000ff5a00720c */ /* 0x004fda0003f44270 */
[----:B------:R-:W-:Y:S05]  /*04f0*/  @P2 BRA `(.L_x_2340) ;  /* 0x000002f000002947 */ /* 0x000fea0003800000 */
[----:B---3--:R-:W-:Y:S01]  /*0500*/  LOP3.LUT P3, RZ, R2, 0xffffff80, RZ, 0xc0, !PT ;  /* 0xffffff8002ff7812 */ /* 0x008fe2000786c0ff */
[----:B------:R-:W-:Y:S01]  /*0510*/  BSSY B1, `(.L_x_2341) ;  /* 0x0000008000017945 */ /* 0x000fe20003800000 */
[----:B------:R-:W-:-:S11]  /*0520*/  MOV R86, R10 ;  /* 0x0000000a00567202 */ /* 0x000fd60000000f00 */
[----:B------:R-:W-:Y:S05]  /*0530*/  @!P3 BRA `(.L_x_2342) ;  /* 0x000000500000b947 */ /* 0x000fea0003800000 */
[----:B------:R-:W-:-:S04]  /*0540*/  ISETP.NE.U32.AND P3, PT, RZ, c[0x0][0x218], PT ;  /* 0x00008600ff007a0c */ /* 0x000fc80003f65070 */
[----:B------:R-:W-:-:S13]  /*0550*/  ISETP.NE.AND.EX P3, PT, RZ, c[0x0][0x21c], PT, P3 ;  /* 0x00008700ff007a0c */ /* 0x000fda0003f65330 */
[----:B------:R-:W-:Y:S05]  /*0560*/  @!P3 BRA `(.L_x_2343) ;  /* 0x000000100000b947 */ /* 0x000fea0003800000 */
[----:B------:R1:W5:Y:S02]  /*0570*/  LDG.E.64 R120, [R84.64] ;  /* 0x0000000454787981 */ /* 0x000364000c1e1b00 */
.L_x_2343:
[----:B------:R-:W-:Y:S02]  /*0580*/  IADD3 R86, R10, 0x80, RZ ;  /* 0x000000800a567810 */ /* 0x000fe40007ffe0ff */
.L_x_2342:
[----:B------:R-:W-:Y:S05]  /*0590*/  BSYNC B1 ;  /* 0x0000000000017941 */ /* 0x000fea0003800000 */
.L_x_2341:
        /* <DEDUP_REMOVED lines=8> */
.L_x_2346:
[----:B------:R-:W-:Y:S02]  /*0620*/  IADD3 R86, R86, 0x80, RZ ;  /* 0x0000008056567810 */ /* 0x000fe40007ffe0ff */
.L_x_2345:
[----:B------:R-:W-:Y:S05]  /*0630*/  BSYNC B1 ;  /* 0x0000000000017941 */ /* 0x000fea0003800000 */
.L_x_2344:
[----:B------:R-:W-:Y:S01]  /*0640*/  BSSY B1, `(.L_x_2347) ;  /* 0x0000008000017945 */ /* 0x000fe20003800000 */
[----:B------:R-:W-:Y:S05]  /*0650*/  @!P0 BRA `(.L_x_2348) ;  /* 0x0000006000008947 */ /* 0x000fea0003800000 */
[----:B------:R-:W-:-:S04]  /*0660*/  ISETP.NE.U32.AND P3, PT, RZ, c[0x0][0x218], PT ;  /* 0x00008600ff007a0c */ /* 0x000fc80003f65070 */
[----:B------:R-:W-:-:S13]  /*0670*/  ISETP.NE.AND.EX P3, PT, RZ, c[0x0][0x21c], PT, P3 ;  /* 0x00008700ff007a0c */ /* 0x000fda0003f65330 */
[----:B------:R-:W-:Y:S05]  /*0680*/  @!P3 BRA `(.L_x_2349) ;  /* 0x000000200000b947 */ /* 0x000fea0003800000 */
[----:B------:R-:W-:-:S06]  /*0690*/  IMAD.WIDE.U32 R116, R86, R91, c[0x0][0x218] ;  /* 0x0000860056747625 */ /* 0x000fcc00078e005b */
[----:B------:R-:W5:Y:S02]  /*06a0*/  LDG.E.64 R116, [R116.64] ;  /* 0x0000000474747981 */ /* 0x000f64000c1e1b00 */
.L_x_2349:
[----:B------:R-:W-:Y:S02]  /*06b0*/  IADD3 R86, R86, 0x80, RZ ;  /* 0x0000008056567810 */ /* 0x000fe40007ffe0ff */
.L_x_2348:
[----:B------:R-:W-:Y:S05]  /*06c0*/  BSYNC B1 ;  /* 0x0000000000017941 */ /* 0x000fea0003800000 */
.L_x_2347:
[----:B------:R-:W-:Y:S01]  /*06d0*/  BSSY B1, `(.L_x_2350) ;  /* 0x0000008000017945 */ /* 0x000fe20003800000 */
[----:B------:R-:W-:Y:S05]  /*06e0*/  @!P1 BRA `(.L_x_2351) ;  /* 0x0000006000009947 */ /* 0x000fea0003800000 */
[----:B------:R-:W-:-:S04]  /*06f0*/  ISETP.NE.U32.AND P3, PT, RZ, c[0x0][0x218], PT ;  /* 0x00008600ff007a0c */ /* 0x000fc80003f65070 */
[----:B------:R-:W-:-:S13]  /*0700*/  ISETP.NE.AND.EX P3, PT, RZ, c[0x0][0x21c], PT, P3 ;  /* 0x00008700ff007a0c */ /* 0x000fda0003f65330 */
[----:B------:R-:W-:Y:S05]  /*0710*/  @!P3 BRA `(.L_x_2352) ;  /* 0x000000200000b947 */ /* 0x000fea0003800000 */
[----:B------:R-:W-:-:S06]  /*0720*/  IMAD.WIDE.U32 R114, R86, R91, c[0x0][0x218] ;  /* 0x0000860056727625 */ /* 0x000fcc00078e005b */
[----:B------:R-:W5:Y:S02]  /*0730*/  LDG.E.64 R114, [R114.64] ;  /* 0x0000000472727981 */ /* 0x000f64000c1e1b00 */
.L_x_2352:
[----:B------:R-:W-:Y:S02]  /*0740*/  IADD3 R86, R86, 0x80, RZ ;  /* 0x0000008056567810 */ /* 0x000fe40007ffe0ff */
.L_x_2351:
[----:B------:R-:W-:Y:S05]  /*0750*/  BSYNC B1 ;  /* 0x0000000000017941 */ /* 0x000fea0003800000 */
.L_x_2350:
        /* <DEDUP_REMOVED lines=9> */
.L_x_2340:
[----:B---3--:R-:W-:-:S06]  /*07f0*/  IMAD.WIDE R86, R7, R88, c[0x0][0x1a0] ;  /* 0x0000680007567625 */ /* 0x008fcc00078e0258 */
[----:B------:R-:W2:Y:S01]  /*0800*/  LDG.E R86, [R86.64] ;  /* 0x0000000456567981 */ /* 0x000ea2000c1e1900 */
[----:B------:R-:W-:Y:S01]  /*0810*/  IADD3 R88, R90, -0x1, RZ ;  /* 0xffffffff5a587810 */ /* 0x000fe20007ffe0ff */
[----:B------:R-:W-:Y:S01]  /*0820*/  BSSY B1, `(.L_x_2354) ;  /* 0x000003f000017945 */ /* 0x000fe20003800000 */
[----:B------:R-:W-:Y:S01]  /*0830*/  LOP3.LUT P4, RZ, R2, 0xffffff80, RZ, 0xc0, !PT ;  /* 0xffffff8002ff7812 */ /* 0x000fe2000788c0ff */
[----:B------:R-:W-:Y:S01]  /*0840*/  HFMA2.MMA R90, -RZ, RZ, 0, 0 ;  /* 0x00000000ff5a7435 */ /* 0x000fe200000001ff */
[----:B0-----:R-:W-:Y:S01]  /*0850*/  ISETP.NE.AND P3, PT, R6, RZ, PT ;  /* 0x000000ff0600720c */ /* 0x001fe20003f65270 */
[----:B------:R-:W-:Y:S02]  /*0860*/  IMAD R88, R88, c[0x0][0x168], RZ ;  /* 0x00005a0058587a24 */ /* 0x000fe400078e02ff */
[----:B------:R-:W-:Y:S02]  /*0870*/  IMAD.MOV.U32 R127, RZ, RZ, RZ ;  /* 0x000000ffff7f7224 */ /* 0x000fe400078e00ff */
[----:B------:R-:W-:Y:S01]  /*0880*/  IMAD.MOV.U32 R140, RZ, RZ, R10 ;  /* 0x000000ffff8c7224 */ /* 0x000fe200078e000a */
[----:B------:R-:W-:-:S04]  /*0890*/  SHF.R.S32.HI R89, RZ, 0x1f, R88 ;  /* 0x0000001fff597819 */ /* 0x000fc80000011458 */
[----:B------:R-:W-:-:S04]  /*08a0*/  LEA.HI R89, R89, R88, RZ, 0x2 ;  /* 0x0000005859597211 */ /* 0x000fc800078f10ff */
[----:B------:R-:W-:Y:S02]  /*08b0*/  LEA.HI.SX32 R138, R89, R138, 0x1e ;  /* 0x0000008a598a7211 */ /* 0x000fe400078ff2ff */
[----:B--2---:R-:W-:Y:S01]  /*08c0*/  FSEL R126, R86, RZ, !P3 ;  /* 0x000000ff567e7208 */ /* 0x004fe20005800000 */
        /* <DEDUP_REMOVED lines=16> */
[----:B0-----:R-:W-:-:S02]  /*09d0*/  PRMT R85, RZ, 0x5410, R17 ;  /* 0x00005410ff557816 */ /* 0x001fc40000000011 */
[----:B------:R-:W-:Y:S02]  /*09e0*/  PRMT R19, RZ, 0x5410, R16 ;  /* 0x00005410ff137816 */ /* 0x000fe40000000010 */
[----:B------:R-:W-:Y:S02]  /*09f0*/  PRMT R17, RZ, 0x5410, R22 ;  /* 0x00005410ff117816 */ /* 0x000fe40000000016 */
[----:B------:R-:W-:Y:S01]  /*0a00*/  PRMT R23, RZ, 0x5410, R20 ;  /* 0x00005410ff177816 */ /* 0x000fe20000000014 */
[C---:B------:R-:W-:Y:S02]  /*0a10*/  FADD.FTZ R16, -R126.reuse, R19 ;  /* 0x000000137e107221 */ /* 0x040fe40000010100 */
[C---:B------:R-:W-:Y:S01]  /*0a20*/  FADD.FTZ R18, -R126.reuse, R17 ;  /* 0x000000117e127221 */ /* 0x040fe20000010100 */
[----:B------:R-:W-:Y:S01]  /*0a30*/  PRMT R20, RZ, 0x5410, R87 ;  /* 0x00005410ff147816 */ /* 0x000fe20000000057 */
[----:B------:R-:W-:Y:S02]  /*0a40*/  FADD.FTZ R22, -R126, R85 ;  /* 0x000000557e167221 */ /* 0x000fe40000010100 */
[----:B-----5:R-:W-:-:S02]  /*0a50*/  FMUL.FTZ R16, R9, R16 ;  /* 0x0000001009107220 */ /* 0x020fc40000410000 */
[C---:B------:R-:W-:Y:S02]  /*0a60*/  FMUL.FTZ R17, R9.reuse, R18 ;  /* 0x0000001209117220 */ /* 0x040fe40000410000 */
[-C--:B------:R-:W-:Y:S01]  /*0a70*/  FMUL.FTZ R19, R80, R23.reuse ;  /* 0x0000001750137220 */ /* 0x080fe20000410000 */
[----:B------:R-:W-:Y:S01]  /*0a80*/  PRMT R21, RZ, 0x5410, R21 ;  /* 0x00005410ff157816 */ /* 0x000fe20000000015 */
[----:B------:R-:W-:Y:S01]  /*0a90*/  FADD.FTZ R40, R40, R23 ;  /* 0x0000001728287221 */ /* 0x000fe20000010000 */
[----:B------:R-:W-:Y:S01]  /*0aa0*/  PRMT R85, RZ, 0x5410, R86 ;  /* 0x00005410ff557816 */ /* 0x000fe20000000056 */
[----:B------:R-:W-:Y:S02]  /*0ab0*/  FFMA.FTZ R60, R16, R23, R60 ;  /* 0x00000017103c7223 */ /* 0x000fe4000001003c */
[----:B------:R-:W-:Y:S02]  /*0ac0*/  FMUL.FTZ R18, R9, R22 ;  /* 0x0000001609127220 */ /* 0x000fe40000410000 */
[----:B------:R-:W-:-:S02]  /*0ad0*/  FADD.FTZ R41, R41, R20 ;  /* 0x0000001429297221 */ /* 0x000fc40000010000 */
[-C--:B------:R-:W-:Y:S02]  /*0ae0*/  FFMA.FTZ R61, R17, R20.reuse, R61 ;  /* 0x00000014113d7223 */ /* 0x080fe4000001003d */
[----:B------:R-:W-:Y:S02]  /*0af0*/  FMUL.FTZ R20, R81, R20 ;  /* 0x0000001451147220 */ /* 0x000fe40000410000 */
[----:B------:R-:W-:Y:S02]  /*0b00*/  FADD.FTZ R23, RZ, R19 ;  /* 0x00000013ff177221 */ /* 0x000fe40000010000 */
[----:B------:R-:W-:Y:S01]  /*0b10*/  FFMA.FTZ R84, R16, R19, RZ ;  /* 0x0000001310547223 */ /* 0x000fe200000100ff */
[----:B------:R-:W-:Y:S01]  /*0b20*/  PRMT R88, RZ, 0x5410, R88 ;  /* 0x00005410ff587816 */ /* 0x000fe20000000058 */
        /* <DEDUP_REMOVED lines=14> */
.L_x_2355:
[----:B------:R-:W-:Y:S05]  /*0c10*/  BSYNC B1 ;  /* 0x0000000000017941 */ /* 0x000fea0003800000 */
.L_x_2354:
        /* <DEDUP_REMOVED lines=11> */
[----:B------:R-:W-:Y:S02]  /*0cd0*/  IADD3 R138, R138, 0x80, RZ ;  /* 0x000000808a8a7810 */ /* 0x000fe40007ffe0ff */
[----:B------:R-:W-:Y:S02]  /*0ce0*/  IADD3 R140, R140, 0x80, RZ ;  /* 0x000000808c8c7810 */ /* 0x000fe40007ffe0ff */
[--C-:B--2---:R-:W-:Y:S01]  /*0cf0*/  SHF.R.U64 R96, R86, 0x10, R87.reuse ;  /* 0x0000001056607819 */ /* 0x104fe20000001257 */
[--C-:B------:R-:W-:Y:S01]  /*0d00*/  IMAD.MOV.U32 R93, RZ, RZ, R87.reuse ;  /* 0x000000ffff5d7224 */ /* 0x100fe200078e0057 */
[----:B------:R-:W-:Y:S02]  /*0d10*/  SHF.R.U32.HI R142, RZ, 0x10, R87 ;  /* 0x00000010ff8e7819 */ /* 0x000fe40000011657 */
[----:B---3--:R-:W-:Y:S02]  /*0d20*/  PRMT R87, RZ, 0x5410, R84 ;  /* 0x00005410ff577816 */ /* 0x008fe40000000054 */
[----:B------:R-:W-:-:S02]  /*0d30*/  SHF.R.U64 R95, R84, 0x10, R85 ;  /* 0x00000010545f7819 */ /* 0x000fc40000001255 */
[----:B------:R-:W-:Y:S01]  /*0d40*/  MOV R92, R86 ;  /* 0x00000056005c7202 */ /* 0x000fe20000000f00 */
[C---:B------:R-:W-:Y:S01]  /*0d50*/  FADD.FTZ R84, -R126.reuse, R87 ;  /* 0x000000577e547221 */ /* 0x040fe20000010100 */
[----:B------:R-:W-:Y:S02]  /*0d60*/  PRMT R87, RZ, 0x5410, R95 ;  /* 0x00005410ff577816 */ /* 0x000fe4000000005f */
[--C-:B------:R-:W-:Y:S02]  /*0d70*/  SHF.R.U32.HI R94, RZ, 0x10, R85.reuse ;  /* 0x00000010ff5e7819 */ /* 0x100fe40000011655 */
[----:B0-----:R-:W-:Y:S02]  /*0d80*/  PRMT R89, RZ, 0x5410, R85 ;  /* 0x00005410ff597816 */ /* 0x001fe40000000055 */
[----:B------:R-:W-:Y:S01]  /*0d90*/  PRMT R85, RZ, 0x5410, R92 ;  /* 0x00005410ff557816 */ /* 0x000fe2000000005c */
[C---:B------:R-:W-:Y:S01]  /*0da0*/  FADD.FTZ R92, -R126.reuse, R87 ;  /* 0x000000577e5c7221 */ /* 0x040fe20000010100 */
[----:B------:R-:W-:Y:S01]  /*0db0*/  PRMT R86, RZ, 0x5410, R96 ;  /* 0x00005410ff567816 */ /* 0x000fe20000000060 */
[----:B------:R-:W-:Y:S01]  /*0dc0*/  FADD.FTZ R88, -R126, R89 ;  /* 0x000000597e587221 */ /* 0x000fe20000010100 */
[----:B------:R-:W-:Y:S01]  /*0dd0*/  PRMT R99, RZ, 0x5410, R93 ;  /* 0x00005410ff637816 */ /* 0x000fe2000000005d */
[C---:B-----5:R-:W-:Y:S01]  /*0de0*/  FMUL.FTZ R93, R9.reuse, R84 ;  /* 0x00000054095d7220 */ /* 0x060fe20000410000 */
[----:B------:R-:W-:Y:S01]  /*0df0*/  PRMT R87, RZ, 0x5410, R94 ;  /* 0x00005410ff577816 */ /* 0x000fe2000000005e */
[----:B------:R-:W-:Y:S01]  /*0e00*/  FMUL.FTZ R94, R76, R85 ;  /* 0x000000554c5e7220 */ /* 0x000fe20000410000 */
[----:B------:R-:W-:Y:S01]  /*0e10*/  PRMT R142, RZ, 0x5410, R142 ;  /* 0x00005410ff8e7816 */ /* 0x000fe2000000008e */
[----:B------:R-:W-:-:S02]  /*0e20*/  FMUL.FTZ R92, R9, R92 ;  /* 0x0000005c095c7220 */ /* 0x000fc40000410000 */
[----:B------:R-:W-:Y:S02]  /*0e30*/  FMUL.FTZ R97, R77, R86 ;  /* 0x000000564d617220 */ /* 0x000fe40000410000 */
[----:B------:R-:W-:Y:S02]  /*0e40*/  FADD.FTZ R84, R127, R94 ;  /* 0x0000005e7f547221 */ /* 0x000fe40000010000 */
[C---:B------:R-:W-:Y:S02]  /*0e50*/  FFMA.FTZ R90, R93.reuse, R94, R90 ;  /* 0x0000005e5d5a7223 */ /* 0x040fe4000001005a */
[----:B------:R-:W-:Y:S02]  /*0e60*/  FADD.FTZ R36, R36, R85 ;  /* 0x0000005524247221 */ /* 0x000fe40000010000 */
[----:B------:R-:W-:Y:S02]  /*0e70*/  FFMA.FTZ R56, R93, R85, R56 ;  /* 0x000000555d387223 */ /* 0x000fe40000010038 */
[----:B------:R-:W-:-:S02]  /*0e80*/  FMUL.FTZ R95, R9, R88 ;  /* 0x00000058095f7220 */ /* 0x000fc40000410000 */
        /* <DEDUP_REMOVED lines=16> */
.L_x_2357:
[----:B------:R-:W-:Y:S05]  /*0f90*/  BSYNC B1 ;  /* 0x0000000000017941 */ /* 0x000fea0003800000 */
.L_x_2356:
        /* <DEDUP_REMOVED lines=11> */
[----:B------:R-:W-:Y:S01]  /*1050*/  IADD3 R140, R140, 0x80, RZ ;  /* 0x000000808c8c7810 */ /* 0x000fe20007ffe0ff */
[----:B--2---:R-:W-:Y:S01]  /*1060*/  IMAD.MOV.U32 R100, RZ, RZ, R88 ;  /* 0x000000ffff647224 */ /* 0x004fe200078e0058 */
[--C-:B------:R-:W-:Y:S01]  /*1070*/  SHF.R.U64 R103, R88, 0x10, R89.reuse ;  /* 0x0000001058677819 */ /* 0x100fe20000001259 */
[--C-:B------:R-:W-:Y:S01]  /*1080*/  IMAD.MOV.U32 R101, RZ, RZ, R89.reuse ;  /* 0x000000ffff657224 */ /* 0x100fe200078e0059 */
[----:B------:R-:W-:Y:S02]  /*1090*/  SHF.R.U32.HI R102, RZ, 0x10, R89 ;  /* 0x00000010ff667819 */ /* 0x000fe40000011659 */
[----:B---3--:R-:W-:Y:S02]  /*10a0*/  PRMT R89, RZ, 0x5410, R84 ;  /* 0x00005410ff597816 */ /* 0x008fe40000000054 */
[----:B------:R-:W-:-:S02]  /*10b0*/  SHF.R.U64 R104, R84, 0x10, R85 ;  /* 0x0000001054687819 */ /* 0x000fc40000001255 */
[--C-:B------:R-:W-:Y:S02]  /*10c0*/  SHF.R.U32.HI R88, RZ, 0x10, R85.reuse ;  /* 0x00000010ff587819 */ /* 0x100fe40000011655 */
[----:B------:R-:W-:Y:S02]  /*10d0*/  PRMT R105, RZ, 0x5410, R85 ;  /* 0x00005410ff697816 */ /* 0x000fe40000000055 */
[----:B------:R-:W-:Y:S01]  /*10e0*/  PRMT R85, RZ, 0x5410, R100 ;  /* 0x00005410ff557816 */ /* 0x000fe20000000064 */
[C---:B------:R-:W-:Y:S01]  /*10f0*/  FADD.FTZ R100, -R126.reuse, R89 ;  /* 0x000000597e647221 */ /* 0x040fe20000010100 */
[----:B------:R-:W-:Y:S01]  /*1100*/  PRMT R89, RZ, 0x5410, R104 ;  /* 0x00005410ff597816 */ /* 0x000fe20000000068 */
[----:B------:R-:W-:Y:S01]  /*1110*/  FADD.FTZ R104, -R126, R105 ;  /* 0x000000697e687221 */ /* 0x000fe20000010100 */
[----:B0-----:R-:W-:Y:S01]  /*1120*/  PRMT R86, RZ, 0x5410, R102 ;  /* 0x00005410ff567816 */ /* 0x001fe20000000066 */
[----:B------:R-:W-:Y:S01]  /*1130*/  FADD.FTZ R32, R32, R85 ;  /* 0x0000005520207221 */ /* 0x000fe20000010000 */
[----:B------:R-:W-:Y:S01]  /*1140*/  PRMT R87, RZ, 0x5410, R101 ;  /* 0x00005410ff577816 */ /* 0x000fe20000000065 */
[----:B------:R-:W-:Y:S01]  /*1150*/  FADD.FTZ R102, -R126, R89 ;  /* 0x000000597e667221 */ /* 0x000fe20000010100 */
[----:B------:R-:W-:Y:S01]  /*1160*/  PRMT R84, RZ, 0x5410, R103 ;  /* 0x00005410ff547816 */ /* 0x000fe20000000067 */
[C---:B-----5:R-:W-:Y:S01]  /*1170*/  FMUL.FTZ R101, R9.reuse, R100 ;  /* 0x0000006409657220 */ /* 0x060fe20000410000 */
[----:B------:R-:W-:Y:S01]  /*1180*/  PRMT R89, RZ, 0x5410, R88 ;  /* 0x00005410ff597816 */ /* 0x000fe20000000058 */
[----:B------:R-:W-:-:S02]  /*1190*/  FMUL.FTZ R100, R9, R102 ;  /* 0x0000006609647220 */ /* 0x000fc40000410000 */
[----:B------:R-:W-:Y:S02]  /*11a0*/  FMUL.FTZ R102, R72, R85 ;  /* 0x0000005548667220 */ /* 0x000fe40000410000 */
[----:B------:R-:W-:Y:S02]  /*11b0*/  FADD.FTZ R33, R33, R84 ;  /* 0x0000005421217221 */ /* 0x000fe40000010000 */
[-C--:B------:R-:W-:Y:S02]  /*11c0*/  FFMA.FTZ R53, R100, R84.reuse, R53 ;  /* 0x0000005464357223 */ /* 0x080fe40000010035 */
[----:B------:R-:W-:Y:S02]  /*11d0*/  FMUL.FTZ R105, R73, R84 ;  /* 0x0000005449697220 */ /* 0x000fe40000410000 */
[----:B------:R-:W-:Y:S02]  /*11e0*/  FADD.FTZ R84, R127, R102 ;  /* 0x000000667f547221 */ /* 0x000fe40000010000 */
[----:B------:R-:W-:-:S02]  /*11f0*/  FFMA.FTZ R90, R101, R102, R90 ;  /* 0x00000066655a7223 */ /* 0x000fc4000001005a */
[----:B------:R-:W-:Y:S02]  /*1200*/  FFMA.FTZ R52, R101, R85, R52 ;  /* 0x0000005565347223 */ /* 0x000fe40000010034 */
[----:B------:R-:W-:Y:S02]  /*1210*/  FMUL.FTZ R103, R9, R104 ;  /* 0x0000006809677220 */ /* 0x000fe40000410000 */
[----:B------:R-:W-:Y:S02]  /*1220*/  FADD.FTZ R106, -R126, R89 ;  /* 0x000000597e6a7221 */ /* 0x000fe40000010100 */
        /* <DEDUP_REMOVED lines=13> */
.L_x_2359:
[----:B------:R-:W-:Y:S05]  /*1300*/  BSYNC B1 ;  /* 0x0000000000017941 */ /* 0x000fea0003800000 */
.L_x_2358:
        /* <DEDUP_REMOVED lines=15> */
[----:B------:R-:W-:Y:S02]  /*1400*/  MOV R108, R88 ;  /* 0x00000058006c7202 */ /* 0x000fe40000000f00 */
[----:B---3--:R-:W-:-:S02]  /*1410*/  PRMT R89, RZ, 0x5410, R84 ;  /* 0x00005410ff597816 */ /* 0x008fc40000000054 */
[--C-:B------:R-:W-:Y:S02]  /*1420*/  SHF.R.U64 R122, R84, 0x10, R85.reuse ;  /* 0x00000010547a7819 */ /* 0x100fe40000001255 */
        /* <DEDUP_REMOVED lines=36> */
.L_x_2361:
[----:B------:R-:W-:Y:S05]  /*1670*/  BSYNC B1 ;  /* 0x0000000000017941 */ /* 0x000fea0003800000 */
.L_x_2360:
[----:B------:R-:W-:-:S13]  /*1680*/  ISETP.GE.U32.AND P3, PT, R2, 0x280, PT ;  /* 0x000002800200780c */ /* 0x000fda0003f66070 */
        /* <DEDUP_REMOVED lines=13> */
[--C-:B---3--:R-:W-:Y:S02]  /*1760*/  SHF.R.U64 R129, R84, 0x10, R85.reuse ;  /* 0x0000001054817819 */ /* 0x108fe40000001255 */
[----:B------:R-:W-:Y:S02]  /*1770*/  PRMT R87, RZ, 0x5410, R84 ;  /* 0x00005410ff577816 */ /* 0x000fe40000000054 */
[----:B------:R-:W-:-:S02]  /*1780*/  SHF.R.U32.HI R86, RZ, 0x10, R85 ;  /* 0x00000010ff567819 */ /* 0x000fc40000011655 */
[----:B0-----:R-:W-:Y:S01]  /*1790*/  PRMT R89, RZ, 0x5410, R85 ;  /* 0x00005410ff597816 */ /* 0x001fe20000000055 */
[C---:B------:R-:W-:Y:S01]  /*17a0*/  FADD.FTZ R84, -R126.reuse, R87 ;  /* 0x000000577e547221 */ /* 0x040fe20000010100 */
[----:B------:R-:W-:Y:S02]  /*17b0*/  PRMT R85, RZ, 0x5410, R129 ;  /* 0x00005410ff557816 */ /* 0x000fe40000000081 */
        /* <DEDUP_REMOVED lines=17> */
[----:B------:R-:W-:Y:S02]  /*18d0*/  FADD.FTZ R126, -R126, R87 ;  /* 0x000000577e7e7221 */ /* 0x000fe40000010100 */
        /* <DEDUP_REMOVED lines=14> */
.L_x_2353:
[----:B------:R-:W-:Y:S05]  /*19c0*/  BSYNC B0 ;  /* 0x0000000000007941 */ /* 0x000fea0003800000 */
.L_x_2339:
[----:B------:R-:W-:Y:S02]  /*19d0*/  LOP3.LUT P3, RZ, R8, 0xff, RZ, 0xc0, !PT ;  /* 0x000000ff08ff7812 */ /* 0x000fe4000786c0ff */
[----:B------:R-:W-:-:S04]  /*19e0*/  SHF.R.U32.HI R86, RZ, 0x5, R0 ;  /* 0x00000005ff567819 */ /* 0x000fc80000011600 */
[----:B------:R-:W-:-:S07]  /*19f0*/  LOP3.LUT R137, R86, 0x7fffffc, RZ, 0xc0, !PT ;  /* 0x07fffffc56897812 */ /* 0x000fce00078ec0ff */
[----:B------:R-:W-:Y:S02]  /*1a00*/  @!P3 IADD3 R137, R137, 0x4, RZ ;  /* 0x000000048989b810 */ /* 0x000fe40007ffe0ff */
[----:B------:R-:W-:Y:S01]  /*1a10*/  LOP3.LUT P3, RZ, R0, 0x1f, RZ, 0xc0, !PT ;  /* 0x0000001f00ff7812 */ /* 0x000fe2000786c0ff */
[----:B------:R-:W-:Y:S10]  /*1a20*/  BRA.DIV ~URZ, `(.L_x_2362) ;  /* 0x000027427f007947 */ /* 0x000ff4000b800000 */
[----:B------:R2:W3:Y:S02]  /*1a30*/  SHFL.DOWN PT, R88, R127, 0x10, 0x1f ;  /* 0x0a001f007f587f89 */ /* 0x0004e400000e0000 */
.L_x_2448:
[----:B------:R-:W-:Y:S05]  /*1a40*/  BRA.DIV ~URZ, `(.L_x_2363) ;  /* 0x000027a27f007947 */ /* 0x000fea000b800000 */
[----:B-1----:R-:W1:Y:S01]  /*1a50*/  SHFL.DOWN PT, R85, R90, 0x10, 0x1f ;  /* 0x0a001f005a557f89 */ /* 0x002e6200000e0000 */
[----:B--23--:R-:W-:-:S05]  /*1a60*/  FADD.FTZ R127, R88, R127 ;  /* 0x0000007f587f7221 */ /* 0x00cfca0000010000 */
        /* <DEDUP_REMOVED lines=12> */
[----:B------:R2:W3:Y:S01]  /*1b30*/  SHFL.DOWN PT, R91, R90, 0x1, 0x1f ;  /* 0x08201f005a5b7f89 */ /* 0x0004e200000e0000 */
[----:B-1----:R-:W-:-:S05]  /*1b40*/  FADD.FTZ R127, R89, R126 ;  /* 0x0000007e597f7221 */ /* 0x002fca0000010000 */
[----:B------:R2:W1:Y:S02]  /*1b50*/  SHFL.DOWN PT, R138, R127, 0x1, 0x1f ;  /* 0x08201f007f8a7f89 */ /* 0x00046400000e0000 */
.L_x_2449:
[----:B------:R-:W-:Y:S01]  /*1b60*/  @!P3 LOP3.LUT R86, R86, 0x3, RZ, 0xc0, !PT ;  /* 0x000000035656b812 */ /* 0x000fe200078ec0ff */
[----:B-12---:R-:W-:Y:S01]  /*1b70*/  FADD.FTZ R127, R138, R127 ;  /* 0x0000007f8a7f7221 */ /* 0x006fe20000010000 */
[----:B------:R-:W-:Y:S01]  /*1b80*/  WARPSYNC 0xffffffff ;  /* 0xffffffff00007948 */ /* 0x000fe20003800000 */
[----:B---3--:R-:W-:Y:S01]  /*1b90*/  FADD.FTZ R126, R91, R90 ;  /* 0x0000005a5b7e7221 */ /* 0x008fe20000010000 */
[----:B------:R-:W-:Y:S01]  /*1ba0*/  @!P3 IADD3 R138, R137, R86, RZ ;  /* 0x00000056898ab210 */ /* 0x000fe20007ffe0ff */
[----:B------:R-:W-:Y:S01]  /*1bb0*/  BSSY B0, `(.L_x_2364) ;  /* 0x0000083000007945 */ /* 0x000fe20003800000 */
[----:B------:R-:W-:-:S03]  /*1bc0*/  LOP3.LUT P4, RZ, R2, 0xffffff80, RZ, 0xc0, !PT ;  /* 0xffffff8002ff7812 */ /* 0x000fc6000788c0ff */
[----:B------:R-:W-:Y:S04]  /*1bd0*/  @!P3 STS.64 [R138.X8+0x2800], R126 ;  /* 0x0028007e8a00b388 */ /* 0x000fe80000008a00 */
[----:B------:R-:W-:Y:S01]  /*1be0*/  BAR.SYNC.DEFER_BLOCKING 0x0 ;  /* 0x0000000000007b1d */ /* 0x000fe20000010000 */
[----:B0-----:R-:W-:-:S05]  /*1bf0*/  ISETP.NE.AND P3, PT, R6, RZ, PT ;  /* 0x000000ff0600720c */ /* 0x001fca0003f65270 */
        /* <DEDUP_REMOVED lines=14> */
[----:B-----5:R-:W-:-:S13]  /*1ce0*/  ISETP.GE.AND P3, PT, R136, 0x1, PT ;  /* 0x000000018800780c */ /* 0x020fda0003f66270 */
        /* <DEDUP_REMOVED lines=17> */
.L_x_2367:
        /* <DEDUP_REMOVED lines=9> */
.L_x_2368:
[----:B------:R-:W-:Y:S05]  /*1e90*/  BSYNC B1 ;  /* 0x0000000000017941 */ /* 0x000fea0003800000 */
.L_x_2366:
        /* <DEDUP_REMOVED lines=14> */
.L_x_2370:
[----:B------:R-:W-:-:S04]  /*1f80*/  FFMA.FTZ R85, R17, R91, R88 ;  /* 0x0000005b11557223 */ /* 0x000fc80000010058 */
[----:B------:R-:W-:Y:S01]  /*1f90*/  FADD.FTZ R84, R20, -R85 ;  /* 0x8000005514547221 */ /* 0x000fe20000010000 */
[----:B------:R-:W-:-:S03]  /*1fa0*/  @P4 SHF.R.U64 R85, R120, 0x10, R121 ;  /* 0x0000001078554819 */ /* 0x000fc60000001279 */
[----:B------:R-:W-:Y:S01]  /*1fb0*/  FMUL.FTZ R84, R9, R84 ;  /* 0x0000005409547220 */ /* 0x000fe20000410000 */
[----:B------:R-:W-:-:S05]  /*1fc0*/  @P4 PRMT R85, RZ, 0x5410, R85 ;  /* 0x00005410ff554816 */ /* 0x000fca0000000055 */
[----:B------:R-:W-:Y:S02]  /*1fd0*/  @P4 FADD.FTZ R84, R84, R85 ;  /* 0x0000005554544221 */ /* 0x000fe40000010000 */
.L_x_2371:
[----:B------:R-:W-:Y:S05]  /*1fe0*/  BSYNC B1 ;  /* 0x0000000000017941 */ /* 0x000fea0003800000 */
.L_x_2369:
        /* <DEDUP_REMOVED lines=11> */
.L_x_2373:
[----:B------:R-:W-:Y:S01]  /*20a0*/  FFMA.FTZ R84, R18, R91, R88 ;  /* 0x0000005b12547223 */ /* 0x000fe20000010058 */
[----:B------:R-:W-:-:S03]  /*20b0*/  @P4 PRMT R85, RZ, 0x5410, R121 ;  /* 0x00005410ff554816 */ /* 0x000fc60000000079 */
[----:B------:R-:W-:-:S04]  /*20c0*/  FADD.FTZ R84, R21, -R84 ;  /* 0x8000005415547221 */ /* 0x000fc80000010000 */
[----:B------:R-:W-:-:S04]  /*20d0*/  FMUL.FTZ R84, R9, R84 ;  /* 0x0000005409547220 */ /* 0x000fc80000410000 */
[----:B------:R-:W-:Y:S02]  /*20e0*/  @P4 FADD.FTZ R84, R84, R85 ;  /* 0x0000005554544221 */ /* 0x000fe40000010000 */
.L_x_2374:
[----:B------:R-:W-:Y:S05]  /*20f0*/  BSYNC B1 ;  /* 0x0000000000017941 */ /* 0x000fea0003800000 */
.L_x_2372:
        /* <DEDUP_REMOVED lines=12> */
.L_x_2376:
[----:B------:R-:W-:Y:S01]  /*21c0*/  FFMA.FTZ R84, R22, R91, R88 ;  /* 0x0000005b16547223 */ /* 0x000fe20000010058 */
[----:B------:R-:W-:-:S03]  /*21d0*/  @P4 SHF.R.U32.HI R85, RZ, 0x10, R121 ;  /* 0x00000010ff554819 */ /* 0x000fc60000011679 */
[----:B------:R-:W-:Y:S01]  /*21e0*/  FADD.FTZ R84, R23, -R84 ;  /* 0x8000005417547221 */ /* 0x000fe20000010000 */
[----:B------:R-:W-:-:S03]  /*21f0*/  @P4 PRMT R85, RZ, 0x5410, R85 ;  /* 0x00005410ff554816 */ /* 0x000fc60000000055 */
[----:B------:R-:W-:-:S04]  /*2200*/  FMUL.FTZ R84, R9, R84 ;  /* 0x0000005409547220 */ /* 0x000fc80000410000 */
[----:B------:R-:W-:Y:S02]  /*2210*/  @P4 FADD.FTZ R84, R84, R85 ;  /* 0x0000005554544221 */ /* 0x000fe40000010000 */
.L_x_2377:
[----:B------:R-:W-:Y:S05]  /*2220*/  BSYNC B1 ;  /* 0x0000000000017941 */ /* 0x000fea0003800000 */
.L_x_2375:
        /* <DEDUP_REMOVED lines=14> */
.L_x_2378:
        /* <DEDUP_REMOVED lines=10> */
.L_x_2380:
[----:B------:R-:W-:Y:S05]  /*23b0*/  BSYNC B1 ;  /* 0x0000000000017941 */ /* 0x000fea0003800000 */
.L_x_2379:
[----:B------:R-:W-:Y:S02]  /*23c0*/  IADD3 R10, R10, 0x80, RZ ;  /* 0x000000800a0a7810 */ /* 0x000fe40007ffe0ff */
[----:B------:R-:W-:Y:S02]  /*23d0*/  IADD3 R89, R89, 0x80, RZ ;  /* 0x0000008059597810 */ /* 0x000fe40007ffe0ff */
.L_x_2365:
[----:B------:R-:W-:Y:S05]  /*23e0*/  BSYNC B0 ;  /* 0x0000000000007941 */ /* 0x000fea0003800000 */
.L_x_2364:
[----:B------:R-:W-:Y:S01]  /*23f0*/  ISETP.GE.U32.AND P4, PT, R2, 0x100, PT ;  /* 0x000001000200780c */ /* 0x000fe20003f86070 */
[----:B------:R-:W-:-:S12]  /*2400*/  BSSY B0, `(.L_x_2381) ;  /* 0x000006a000007945 */ /* 0x000fd80003800000 */
[----:B------:R-:W-:Y:S05]  /*2410*/  @!P4 BRA `(.L_x_2382) ;  /* 0x000006800000c947 */ /* 0x000fea0003800000 */
        /* <DEDUP_REMOVED lines=8> */
[----:B------:R-:W-:Y:S01]  /*24a0*/  PRMT R84, RZ, 0x5410, R118 ;  /* 0x00005410ff547816 */ /* 0x000fe20000000076 */
[----:B------:R-:W-:Y:S05]  /*24b0*/  BRA `(.L_x_2385) ;  /* 0x0000009000007947 */ /* 0x000fea0003800000 */
.L_x_2384:
        /* <DEDUP_REMOVED lines=9> */
.L_x_2385:
[----:B------:R-:W-:Y:S05]  /*2550*/  BSYNC B1 ;  /* 0x0000000000017941 */ /* 0x000fea0003800000 */
.L_x_2383:
        /* <DEDUP_REMOVED lines=14> */
.L_x_2387:
[----:B------:R-:W-:Y:S01]  /*2640*/  FFMA.FTZ R84, R92, R91, R88 ;  /* 0x0000005b5c547223 */ /* 0x000fe20000010058 */
[----:B------:R-:W-:-:S03]  /*2650*/  @P4 SHF.R.U64 R85, R118, 0x10, R119 ;  /* 0x0000001076554819 */ /* 0x000fc60000001277 */
[----:B------:R-:W-:Y:S01]  /*2660*/  FADD.FTZ R84, R97, -R84 ;  /* 0x8000005461547221 */ /* 0x000fe20000010000 */
[----:B------:R-:W-:-:S03]  /*2670*/  @P4 PRMT R85, RZ, 0x5410, R85 ;  /* 0x00005410ff554816 */ /* 0x000fc60000000055 */
[----:B------:R-:W-:-:S04]  /*2680*/  FMUL.FTZ R84, R9, R84 ;  /* 0x0000005409547220 */ /* 0x000fc80000410000 */
[----:B------:R-:W-:Y:S02]  /*2690*/  @P4 FADD.FTZ R84, R84, R85 ;  /* 0x0000005554544221 */ /* 0x000fe40000010000 */
.L_x_2388:
[----:B------:R-:W-:Y:S05]  /*26a0*/  BSYNC B1 ;  /* 0x0000000000017941 */ /* 0x000fea0003800000 */
.L_x_2386:
        /* <DEDUP_REMOVED lines=11> */
.L_x_2390:
[----:B------:R-:W-:-:S04]  /*2760*/  FFMA.FTZ R85, R95, R91, R88 ;  /* 0x0000005b5f557223 */ /* 0x000fc80000010058 */
[----:B------:R-:W-:Y:S01]  /*2770*/  FADD.FTZ R84, R96, -R85 ;  /* 0x8000005560547221 */ /* 0x000fe20000010000 */
[----:B------:R-:W-:-:S03]  /*2780*/  @P4 PRMT R85, RZ, 0x5410, R119 ;  /* 0x00005410ff554816 */ /* 0x000fc60000000077 */
[----:B------:R-:W-:-:S04]  /*2790*/  FMUL.FTZ R84, R9, R84 ;  /* 0x0000005409547220 */ /* 0x000fc80000410000 */
[----:B------:R-:W-:Y:S02]  /*27a0*/  @P4 FADD.FTZ R84, R84, R85 ;  /* 0x0000005554544221 */ /* 0x000fe40000010000 */
.L_x_2391:
[----:B------:R-:W-:Y:S05]  /*27b0*/  BSYNC B1 ;  /* 0x0000000000017941 */ /* 0x000fea0003800000 */
.L_x_2389:
        /* <DEDUP_REMOVED lines=12> */
.L_x_2393:
[----:B------:R-:W-:Y:S01]  /*2880*/  FFMA.FTZ R84, R98, R91, R88 ;  /* 0x0000005b62547223 */ /* 0x000fe20000010058 */
[----:B------:R-:W-:-:S03]  /*2890*/  @P4 SHF.R.U32.HI R85, RZ, 0x10, R119 ;  /* 0x00000010ff554819 */ /* 0x000fc60000011677 */
[----:B------:R-:W-:Y:S01]  /*28a0*/  FADD.FTZ R84, R99, -R84 ;  /* 0x8000005463547221 */ /* 0x000fe20000010000 */
[----:B------:R-:W-:-:S03]  /*28b0*/  @P4 PRMT R85, RZ, 0x5410, R85 ;  /* 0x00005410ff554816 */ /* 0x000fc60000000055 */
[----:B------:R-:W-:-:S04]  /*28c0*/  FMUL.FTZ R84, R9, R84 ;  /* 0x0000005409547220 */ /* 0x000fc80000410000 */
[----:B------:R-:W-:Y:S02]  /*28d0*/  @P4 FADD.FTZ R84, R84, R85 ;  /* 0x0000005554544221 */ /* 0x000fe40000010000 */
.L_x_2394:
[----:B------:R-:W-:Y:S05]  /*28e0*/  BSYNC B1 ;  /* 0x0000000000017941 */ /* 0x000fea0003800000 */
.L_x_2392:
        /* <DEDUP_REMOVED lines=14> */
.L_x_2395:
        /* <DEDUP_REMOVED lines=10> */
.L_x_2397:
[----:B------:R-:W-:Y:S05]  /*2a70*/  BSYNC B1 ;  /* 0x0000000000017941 */ /* 0x000fea0003800000 */
.L_x_2396:
[----:B------:R-:W-:Y:S02]  /*2a80*/  IADD3 R10, R10, 0x80, RZ ;  /* 0x000000800a0a7810 */ /* 0x000fe40007ffe0ff */
[----:B------:R-:W-:Y:S02]  /*2a90*/  IADD3 R89, R89, 0x80, RZ ;  /* 0x0000008059597810 */ /* 0x000fe40007ffe0ff */
.L_x_2382:
[----:B------:R-:W-:Y:S05]  /*2aa0*/  BSYNC B0 ;  /* 0x0000000000007941 */ /* 0x000fea0003800000 */
.L_x_2381:
        /* <DEDUP_REMOVED lines=12> */
.L_x_2401:
        /* <DEDUP_REMOVED lines=9> */
.L_x_2402:
[----:B------:R-:W-:Y:S05]  /*2c00*/  BSYNC B1 ;  /* 0x0000000000017941 */ /* 0x000fea0003800000 */
.L_x_2400:
        /* <DEDUP_REMOVED lines=14> */
.L_x_2404:
[----:B------:R-:W-:Y:S01]  /*2cf0*/  FFMA.FTZ R84, R100, R91, R88 ;  /* 0x0000005b64547223 */ /* 0x000fe20000010058 */
[----:B------:R-:W-:-:S03]  /*2d00*/  @P4 SHF.R.U64 R85, R116, 0x10, R117 ;  /* 0x0000001074554819 */ /* 0x000fc60000001275 */
[----:B------:R-:W-:Y:S01]  /*2d10*/  FADD.FTZ R84, R105, -R84 ;  /* 0x8000005469547221 */ /* 0x000fe20000010000 */
[----:B------:R-:W-:-:S03]  /*2d20*/  @P4 PRMT R85, RZ, 0x5410, R85 ;  /* 0x00005410ff554816 */ /* 0x000fc60000000055 */
[----:B------:R-:W-:-:S04]  /*2d30*/  FMUL.FTZ R84, R9, R84 ;  /* 0x0000005409547220 */ /* 0x000fc80000410000 */
[----:B------:R-:W-:Y:S02]  /*2d40*/  @P4 FADD.FTZ R84, R84, R85 ;  /* 0x0000005554544221 */ /* 0x000fe40000010000 */
.L_x_2405:
[----:B------:R-:W-:Y:S05]  /*2d50*/  BSYNC B1 ;  /* 0x0000000000017941 */ /* 0x000fea0003800000 */
.L_x_2403:
        /* <DEDUP_REMOVED lines=11> */
.L_x_2407:
[----:B------:R-:W-:-:S04]  /*2e10*/  FFMA.FTZ R85, R103, R91, R88 ;  /* 0x0000005b67557223 */ /* 0x000fc80000010058 */
[----:B------:R-:W-:Y:S01]  /*2e20*/  FADD.FTZ R84, R104, -R85 ;  /* 0x8000005568547221 */ /* 0x000fe20000010000 */
[----:B------:R-:W-:-:S03]  /*2e30*/  @P4 PRMT R85, RZ, 0x5410, R117 ;  /* 0x00005410ff554816 */ /* 0x000fc60000000075 */
[----:B------:R-:W-:-:S04]  /*2e40*/  FMUL.FTZ R84, R9, R84 ;  /* 0x0000005409547220 */ /* 0x000fc80000410000 */
[----:B------:R-:W-:Y:S02]  /*2e50*/  @P4 FADD.FTZ R84, R84, R85 ;  /* 0x0000005554544221 */ /* 0x000fe40000010000 */
.L_x_2408:
[----:B------:R-:W-:Y:S05]  /*2e60*/  BSYNC B1 ;  /* 0x0000000000017941 */ /* 0x000fea0003800000 */
.L_x_2406:
        /* <DEDUP_REMOVED lines=12> */
.L_x_2410:
[----:B------:R-:W-:Y:S01]  /*2f30*/  FFMA.FTZ R84, R106, R91, R88 ;  /* 0x0000005b6a547223 */ /* 0x000fe20000010058 */
[----:B------:R-:W-:-:S03]  /*2f40*/  @P4 SHF.R.U32.HI R85, RZ, 0x10, R117 ;  /* 0x00000010ff554819 */ /* 0x000fc60000011675 */
[----:B------:R-:W-:Y:S01]  /*2f50*/  FADD.FTZ R84, R107, -R84 ;  /* 0x800000546b547221 */ /* 0x000fe20000010000 */
[----:B------:R-:W-:-:S03]  /*2f60*/  @P4 PRMT R85, RZ, 0x5410, R85 ;  /* 0x00005410ff554816 */ /* 0x000fc60000000055 */
[----:B------:R-:W-:-:S04]  /*2f70*/  FMUL.FTZ R84, R9, R84 ;  /* 0x0000005409547220 */ /* 0x000fc80000410000 */
[----:B------:R-:W-:Y:S02]  /*2f80*/  @P4 FADD.FTZ R84, R84, R85 ;  /* 0x0000005554544221 */ /* 0x000fe40000010000 */
.L_x_2411:
[----:B------:R-:W-:Y:S05]  /*2f90*/  BSYNC B1 ;  /* 0x0000000000017941 */ /* 0x000fea0003800000 */
.L_x_2409:
        /* <DEDUP_REMOVED lines=14> */
.L_x_2412:
        /* <DEDUP_REMOVED lines=10> */
.L_x_2414:
[----:B------:R-:W-:Y:S05]  /*3120*/  BSYNC B1 ;  /* 0x0000000000017941 */ /* 0x000fea0003800000 */
.L_x_2413:
[----:B------:R-:W-:Y:S02]  /*3130*/  IADD3 R10, R10, 0x80, RZ ;  /* 0x000000800a0a7810 */ /* 0x000fe40007ffe0ff */
[----:B------:R-:W-:Y:S02]  /*3140*/  IADD3 R89, R89, 0x80, RZ ;  /* 0x0000008059597810 */ /* 0x000fe40007ffe0ff */
.L_x_2399:
[----:B------:R-:W-:Y:S05]  /*3150*/  BSYNC B0 ;  /* 0x0000000000007941 */ /* 0x000fea0003800000 */
.L_x_2398:
        /* <DEDUP_REMOVED lines=12> */
.L_x_2418:
        /* <DEDUP_REMOVED lines=9> */
.L_x_2419:
[----:B------:R-:W-:Y:S05]  /*32b0*/  BSYNC B1 ;  /* 0x0000000000017941 */ /* 0x000fea0003800000 */
.L_x_2417:
        /* <DEDUP_REMOVED lines=14> */
.L_x_2421:
[----:B------:R-:W-:Y:S01]  /*33a0*/  FFMA.FTZ R84, R108, R91, R88 ;  /* 0x0000005b6c547223 */ /* 0x000fe20000010058 */
[----:B------:R-:W-:-:S03]  /*33b0*/  @P4 SHF.R.U64 R85, R114, 0x10, R115 ;  /* 0x0000001072554819 */ /* 0x000fc60000001273 */
[----:B------:R-:W-:Y:S01]  /*33c0*/  FADD.FTZ R84, R123, -R84 ;  /* 0x800000547b547221 */ /* 0x000fe20000010000 */
[----:B------:R-:W-:-:S03]  /*33d0*/  @P4 PRMT R85, RZ, 0x5410, R85 ;  /* 0x00005410ff554816 */ /* 0x000fc60000000055 */
[----:B------:R-:W-:-:S04]  /*33e0*/  FMUL.FTZ R84, R9, R84 ;  /* 0x0000005409547220 */ /* 0x000fc80000410000 */
[----:B------:R-:W-:Y:S02]  /*33f0*/  @P4 FADD.FTZ R84, R84, R85 ;  /* 0x0000005554544221 */ /* 0x000fe40000010000 */
.L_x_2422:
[----:B------:R-:W-:Y:S05]  /*3400*/  BSYNC B1 ;  /* 0x0000000000017941 */ /* 0x000fea0003800000 */
.L_x_2420:
        /* <DEDUP_REMOVED lines=11> */
.L_x_2424:
[----:B------:R-:W-:-:S04]  /*34c0*/  FFMA.FTZ R85, R111, R91, R88 ;  /* 0x0000005b6f557223 */ /* 0x000fc80000010058 */
[----:B------:R-:W-:Y:S01]  /*34d0*/  FADD.FTZ R84, R122, -R85 ;  /* 0x800000557a547221 */ /* 0x000fe20000010000 */
[----:B------:R-:W-:-:S03]  /*34e0*/  @P4 PRMT R85, RZ, 0x5410, R115 ;  /* 0x00005410ff554816 */ /* 0x000fc60000000073 */
[----:B------:R-:W-:-:S04]  /*34f0*/  FMUL.FTZ R84, R9, R84 ;  /* 0x0000005409547220 */ /* 0x000fc80000410000 */
[----:B------:R-:W-:Y:S02]  /*3500*/  @P4 FADD.FTZ R84, R84, R85 ;  /* 0x0000005554544221 */ /* 0x000fe40000010000 */
.L_x_2425:
[----:B------:R-:W-:Y:S05]  /*3510*/  BSYNC B1 ;  /* 0x0000000000017941 */ /* 0x000fea0003800000 */
.L_x_2423:
        /* <DEDUP_REMOVED lines=12> */
.L_x_2427:
[----:B------:R-:W-:Y:S01]  /*35e0*/  FFMA.FTZ R84, R124, R91, R88 ;  /* 0x0000005b7c547223 */ /* 0x000fe20000010058 */
[----:B------:R-:W-:-:S03]  /*35f0*/  @P4 SHF.R.U32.HI R85, RZ, 0x10, R115 ;  /* 0x00000010ff554819 */ /* 0x000fc60000011673 */
[----:B------:R-:W-:Y:S01]  /*3600*/  FADD.FTZ R84, R125, -R84 ;  /* 0x800000547d547221 */ /* 0x000fe20000010000 */
[----:B------:R-:W-:-:S03]  /*3610*/  @P4 PRMT R85, RZ, 0x5410, R85 ;  /* 0x00005410ff554816 */ /* 0x000fc60000000055 */
[----:B------:R-:W-:-:S04]  /*3620*/  FMUL.FTZ R84, R9, R84 ;  /* 0x0000005409547220 */ /* 0x000fc80000410000 */
[----:B------:R-:W-:Y:S02]  /*3630*/  @P4 FADD.FTZ R84, R84, R85 ;  /* 0x0000005554544221 */ /* 0x000fe40000010000 */
.L_x_2428:
[----:B------:R-:W-:Y:S05]  /*3640*/  BSYNC B1 ;  /* 0x0000000000017941 */ /* 0x000fea0003800000 */
.L_x_2426:
        /* <DEDUP_REMOVED lines=14> */
.L_x_2429:
        /* <DEDUP_REMOVED lines=10> */
.L_x_2431:
[----:B------:R-:W-:Y:S05]  /*37d0*/  BSYNC B1 ;  /* 0x0000000000017941 */ /* 0x000fea0003800000 */
.L_x_2430:
[----:B------:R-:W-:Y:S02]  /*37e0*/  IADD3 R10, R10, 0x80, RZ ;  /* 0x000000800a0a7810 */ /* 0x000fe40007ffe0ff */
[----:B------:R-:W-:Y:S02]  /*37f0*/  IADD3 R89, R89, 0x80, RZ ;  /* 0x0000008059597810 */ /* 0x000fe40007ffe0ff */
.L_x_2416:
[----:B------:R-:W-:Y:S05]  /*3800*/  BSYNC B0 ;  /* 0x0000000000007941 */ /* 0x000fea0003800000 */
.L_x_2415:
        /* <DEDUP_REMOVED lines=13> */
.L_x_2435:
        /* <DEDUP_REMOVED lines=9> */
.L_x_2436:
[----:B------:R-:W-:Y:S05]  /*3970*/  BSYNC B1 ;  /* 0x0000000000017941 */ /* 0x000fea0003800000 */
.L_x_2434:
        /* <DEDUP_REMOVED lines=14> */
.L_x_2438:
[----:B------:R-:W-:Y:S01]  /*3a60*/  FFMA.FTZ R84, R128, R91, R88 ;  /* 0x0000005b80547223 */ /* 0x000fe20000010058 */
[----:B------:R-:W-:-:S03]  /*3a70*/  @P4 SHF.R.U64 R85, R112, 0x10, R113 ;  /* 0x0000001070554819 */ /* 0x000fc60000001271 */
[----:B------:R-:W-:Y:S01]  /*3a80*/  FADD.FTZ R84, R131, -R84 ;  /* 0x8000005483547221 */ /* 0x000fe20000010000 */
[----:B------:R-:W-:-:S03]  /*3a90*/  @P4 PRMT R85, RZ, 0x5410, R85 ;  /* 0x00005410ff554816 */ /* 0x000fc60000000055 */
[----:B------:R-:W-:-:S04]  /*3aa0*/  FMUL.FTZ R84, R9, R84 ;  /* 0x0000005409547220 */ /* 0x000fc80000410000 */
[----:B------:R-:W-:Y:S02]  /*3ab0*/  @P4 FADD.FTZ R84, R84, R85 ;  /* 0x0000005554544221 */ /* 0x000fe40000010000 */
.L_x_2439:
[----:B------:R-:W-:Y:S05]  /*3ac0*/  BSYNC B1 ;  /* 0x0000000000017941 */ /* 0x000fea0003800000 */
.L_x_2437:
        /* <DEDUP_REMOVED lines=11> */
.L_x_2441:
[----:B------:R-:W-:-:S04]  /*3b80*/  FFMA.FTZ R85, R133, R91, R88 ;  /* 0x0000005b85557223 */ /* 0x000fc80000010058 */
[----:B------:R-:W-:Y:S01]  /*3b90*/  FADD.FTZ R84, R132, -R85 ;  /* 0x8000005584547221 */ /* 0x000fe20000010000 */
[----:B------:R-:W-:-:S03]  /*3ba0*/  @P4 PRMT R85, RZ, 0x5410, R113 ;  /* 0x00005410ff554816 */ /* 0x000fc60000000071 */
[----:B------:R-:W-:-:S04]  /*3bb0*/  FMUL.FTZ R84, R9, R84 ;  /* 0x0000005409547220 */ /* 0x000fc80000410000 */
[----:B------:R-:W-:Y:S02]  /*3bc0*/  @P4 FADD.FTZ R84, R84, R85 ;  /* 0x0000005554544221 */ /* 0x000fe40000010000 */
.L_x_2442:
[----:B------:R-:W-:Y:S05]  /*3bd0*/  BSYNC B1 ;  /* 0x0000000000017941 */ /* 0x000fea0003800000 */
.L_x_2440:
        /* <DEDUP_REMOVED lines=12> */
.L_x_2444:
[----:B------:R-:W-:Y:S01]  /*3ca0*/  FFMA.FTZ R91, R135, R91, R88 ;  /* 0x0000005b875b7223 */ /* 0x000fe20000010058 */
[----:B------:R-:W-:-:S03]  /*3cb0*/  @P4 SHF.R.U32.HI R85, RZ, 0x10, R113 ;  /* 0x00000010ff554819 */ /* 0x000fc60000011671 */
[----:B------:R-:W-:-:S04]  /*3cc0*/  FADD.FTZ R84, R134, -R91 ;  /* 0x8000005b86547221 */ /* 0x000fc80000010000 */
[----:B------:R-:W-:Y:S01]  /*3cd0*/  FMUL.FTZ R9, R9, R84 ;  /* 0x0000005409097220 */ /* 0x000fe20000410000 */
[----:B------:R-:W-:-:S05]  /*3ce0*/  @P4 PRMT R84, RZ, 0x5410, R85 ;  /* 0x00005410ff544816 */ /* 0x000fca0000000055 */
[----:B------:R-:W-:Y:S02]  /*3cf0*/  @P4 FADD.FTZ R9, R9, R84 ;  /* 0x0000005409094221 */ /* 0x000fe40000010000 */
.L_x_2445:
[----:B------:R-:W-:Y:S05]  /*3d00*/  BSYNC B1 ;  /* 0x0000000000017941 */ /* 0x000fea0003800000 */
.L_x_2443:
        /* <DEDUP_REMOVED lines=13> */
.L_x_2446:
        /* <DEDUP_REMOVED lines=10> */
.L_x_2433:
[----:B------:R-:W-:Y:S05]  /*3e80*/  BSYNC B0 ;  /* 0x0000000000007941 */ /* 0x000fea0003800000 */
.L_x_2432:
[----:B------:R-:W-:Y:S02]  /*3e90*/  IADD3 R7, R7, c[0x0][0x160], RZ ;  /* 0x0000580007077a10 */ /* 0x000fe40007ffe0ff */
[----:B------:R-:W-:Y:S02]  /*3ea0*/  LOP3.LUT P3, RZ, R8, 0xff, RZ, 0xc0, !PT ;  /* 0x000000ff08ff7812 */ /* 0x000fe4000786c0ff */
[----:B------:R-:W-:Y:S02]  /*3eb0*/  ISETP.GE.AND P2, PT, R7, c[0x0][0x164], PT ;  /* 0x0000590007007a0c */ /* 0x000fe40003f46270 */
[----:B------:R-:W-:-:S11]  /*3ec0*/  SEL R8, RZ, 0x1, P3 ;  /* 0x00000001ff087807 */ /* 0x000fd60001800000 */
[----:B0-----:R-:W-:Y:S01]  /*3ed0*/  @P2 CALL.REL.NOINC `(.L_x_2338) ;  /* 0x0000001000002944 */ /* 0x001fe20003c00000 */
[----:B------:R-:W-:Y:S05]  /*3ee0*/  BRA `(.L_x_2447) ;  /* 0xffffc50000007947 */ /* 0x000fea000383ffff */
.L_x_2338:
[----:B-1----:R-:W0:Y:S01]  /*3ef0*/  S2UR UR6, SR_CTAID.X ;  /* 0x00000000000679c3 */ /* 0x002e220000002500 */
[----:B------:R-:W0:Y:S01]  /*3f00*/  S2R R3, SR_TID.X ;  /* 0x0000000000037919 */ /* 0x000e220000002100 */
[C---:B------:R-:W-:Y:S01]  /*3f10*/  LOP3.LUT P3, RZ, R2.reuse, 0xffffff80, RZ, 0xc0, !PT ;  /* 0xffffff8002ff7812 */ /* 0x040fe2000786c0ff */
[----:B------:R-:W-:Y:S01]  /*3f20*/  @P0 IMAD.MOV.U32 R15, RZ, RZ, 0x10 ;  /* 0x00000010ff0f0424 */ /* 0x000fe200078e00ff */
[----:B------:R-:W-:Y:S01]  /*3f30*/  ISETP.GE.U32.AND P2, PT, R2, 0x100, PT ;  /* 0x000001000200780c */ /* 0x000fe20003f46070 */
[----:B------:R-:W-:-:S10]  /*3f40*/  @P1 IMAD.MOV.U32 R19, RZ, RZ, 0x10 ;  /* 0x00000010ff131424 */ /* 0x000fd400078e00ff */
[----:B------:R-:W-:Y:S02]  /*3f50*/  @P3 IMAD.MOV.U32 R7, RZ, RZ, 0x10 ;  /* 0x00000010ff073424 */ /* 0x000fe400078e00ff */
        /* <DEDUP_REMOVED lines=33> */
.L_x_2362:
[----:B------:R-:W-:Y:S01]  /*4170*/  IMAD.MOV.U32 R89, RZ, RZ, R127 ;  /* 0x000000ffff597224 */ /* 0x000fe200078e007f */
[----:B------:R-:W-:Y:S01]  /*4180*/  MOV R126, 0x1f ;  /* 0x0000001f007e7802 */ /* 0x000fe20000000f00 */
[----:B------:R-:W-:Y:S01]  /*4190*/  IMAD.MOV.U32 R138, RZ, RZ, 0x10 ;  /* 0x00000010ff8a7424 */ /* 0x000fe200078e00ff */
[----:B-1----:R-:W-:Y:S01]  /*41a0*/  MOV R84, 0x41d0 ;  /* 0x000041d000547802 */ /* 0x002fe20000000f00 */
[----:B------:R-:W-:-:S02]  /*41b0*/  IMAD.MOV.U32 R139, RZ, RZ, -0x1 ;  /* 0xffffffffff8b7424 */ /* 0x000fc400078e00ff */
[----:B0----5:R-:W-:Y:S05]  /*41c0*/  CALL.REL.NOINC `($__internal_42_$__cuda_sm70_shflsync_down_p) ;  /* 0x0000045000007944 */ /* 0x021fea0003c00000 */
[----:B-1----:R-:W-:Y:S01]  /*41d0*/  IMAD.MOV.U32 R88, RZ, RZ, R138 ;  /* 0x000000ffff587224 */ /* 0x002fe200078e008a */
[----:B0-----:R-:W-:Y:S05]  /*41e0*/  BRA `(.L_x_2448) ;  /* 0xffffd85000007947 */ /* 0x001fea000383ffff */
.L_x_2363:
[----:B------:R-:W-:Y:S01]  /*41f0*/  MOV R89, R90 ;  /* 0x0000005a00597202 */ /* 0x000fe20000000f00 */
[----:B------:R-:W-:Y:S01]  /*4200*/  IMAD.MOV.U32 R138, RZ, RZ, 0x10 ;  /* 0x00000010ff8a7424 */ /* 0x000fe200078e00ff */
[----:B------:R-:W-:Y:S01]  /*4210*/  MOV R139, 0xffffffff ;  /* 0xffffffff008b7802 */ /* 0x000fe20000000f00 */
[----:B------:R-:W-:Y:S01]  /*4220*/  IMAD.MOV.U32 R126, RZ, RZ, 0x1f ;  /* 0x0000001fff7e7424 */ /* 0x000fe200078e00ff */
[----:B-1----:R-:W-:-:S02]  /*4230*/  MOV R84, 0x4250 ;  /* 0x0000425000547802 */ /* 0x002fc40000000f00 */
[----:B0-23-5:R-:W-:Y:S05]  /*4240*/  CALL.REL.NOINC `($__internal_42_$__cuda_sm70_shflsync_down_p) ;  /* 0x000003d000007944 */ /* 0x02dfea0003c00000 */
[----:B------:R-:W-:Y:S01]  /*4250*/  FADD.FTZ R88, R88, R127 ;  /* 0x0000007f58587221 */ /* 0x000fe20000010000 */
[----:B0-----:R-:W-:Y:S01]  /*4260*/  MOV R139, 0xffffffff ;  /* 0xffffffff008b7802 */ /* 0x001fe20000000f00 */
[----:B-1----:R-:W-:Y:S01]  /*4270*/  FADD.FTZ R91, R90, R138 ;  /* 0x0000008a5a5b7221 */ /* 0x002fe20000010000 */
[----:B------:R-:W-:Y:S01]  /*4280*/  MOV R84, 0x42d0 ;  /* 0x000042d000547802 */ /* 0x000fe20000000f00 */
[----:B------:R-:W-:-:S02]  /*4290*/  IMAD.MOV.U32 R138, RZ, RZ, 0x8 ;  /* 0x00000008ff8a7424 */ /* 0x000fc400078e00ff */
[----:B------:R-:W-:Y:S02]  /*42a0*/  IMAD.MOV.U32 R126, RZ, RZ, 0x1f ;  /* 0x0000001fff7e7424 */ /* 0x000fe400078e00ff */
[----:B------:R-:W-:Y:S02]  /*42b0*/  IMAD.MOV.U32 R89, RZ, RZ, R88 ;  /* 0x000000ffff597224 */ /* 0x000fe400078e0058 */
[----:B------:R-:W-:Y:S05]  /*42c0*/  CALL.REL.NOINC `($__internal_42_$__cuda_sm70_shflsync_down_p) ;  /* 0x0000035000007944 */ /* 0x000fea0003c00000 */
[----:B-1----:R-:W-:Y:S01]  /*42d0*/  IMAD.MOV.U32 R87, RZ, RZ, R138 ;  /* 0x000000ffff577224 */ /* 0x002fe200078e008a */
[----:B0-----:R-:W-:Y:S01]  /*42e0*/  MOV R89, R91 ;  /* 0x0000005b00597202 */ /* 0x001fe20000000f00 */
[----:B------:R-:W-:Y:S01]  /*42f0*/  IMAD.MOV.U32 R138, RZ, RZ, 0x8 ;  /* 0x00000008ff8a7424 */ /* 0x000fe200078e00ff */
[----:B------:R-:W-:Y:S01]  /*4300*/  MOV R139, 0xffffffff ;  /* 0xffffffff008b7802 */ /* 0x000fe20000000f00 */
[----:B------:R-:W-:Y:S01]  /*4310*/  IMAD.MOV.U32 R126, RZ, RZ, 0x1f ;  /* 0x0000001fff7e7424 */ /* 0x000fe200078e00ff */
[----:B------:R-:W-:Y:S02]  /*4320*/  MOV R84, 0x4340 ;  /* 0x0000434000547802 */ /* 0x000fe40000000f00 */
[----:B------:R-:W-:Y:S05]  /*4330*/  CALL.REL.NOINC `($__internal_42_$__cuda_sm70_shflsync_down_p) ;  /* 0x000002e000007944 */ /* 0x000fea0003c00000 */
        /* <DEDUP_REMOVED lines=45> */
[----:B01----:R-:W-:Y:S05]  /*4610*/  BRA `(.L_x_2449) ;  /* 0xffffd54000007947 */ /* 0x003fea000383ffff */
        .weak           $__internal_42_$__cuda_sm70_shflsync_down_p
        .type           $__internal_42_$__cuda_sm70_shflsync_down_p,@function
        .size           $__internal_42_$__cuda_sm70_shflsync_down_p,(.L_x_9786 - $__internal_42_$__cuda_sm70_shflsync_down_p)
$__internal_42_$__cuda_sm70_shflsync_down_p:
[----:B------:R-:W-:Y:S01]  /*4620*/  IMAD.MOV.U32 R85, RZ, RZ, 0x0 ;  /* 0x00000000ff557424 */ /* 0x000fe200078e00ff */
[----:B------:R-:W-:Y:S04]  /*4630*/  WARPSYNC R139 ;  /* 0x0000008b00007348 */ /* 0x000fe80003800000 */
[----:B------:R0:W1:Y:S01]  /*4640*/  SHFL.DOWN PT, R138, R89, R138, R126 ;  /* 0x0800008a598a7389 */ /* 0x00006200000e007e */
[----:B------:R-:W-:Y:S05]  /*4650*/  RET.REL.NODEC R84 `(_ZN10layer_norm13ln_bwd_kernelINS_13Kernel_traitsIf13__nv_bfloat16S2_S2_fjLj2560ELj1ELj1ELj4ELj8ENS_18Kernel_traits_baseILj2560EfS2_S2_S2_fjLj128EEEEELb0ELb0ELb1ELb0EEEvNS_9BwdParamsE) ;  /* 0xffffb9a054007950 */ /* 0x000fea0003c3ffff */
.L_x_2450:
        /* <DEDUP_REMOVED lines=10> */
.L_x_9786:


//--------------------- .text._ZN10layer_norm13ln_bwd_kernelINS_13Kernel_traitsIf13__nv_bfloat16S2_S2_fjLj2560ELj1ELj1ELj4ELj8ENS_18Kernel_traits_baseILj2560EfS2_S2_S2_fjLj128EEEEELb0ELb0ELb1ELb1EEEvNS_9BwdParamsE --------------------------
	.section	.text._ZN10layer_norm13ln_bwd_kernelINS_13Kernel_traitsIf13__nv_bfloat16S2_S2_fjLj2560ELj1ELj1ELj4ELj8ENS_18Kernel_traits_baseILj2560EfS2_S2_S2_fjLj128EEEEELb0ELb0ELb1ELb1EEEvNS_9BwdParamsE,"ax",@progbits
	.sectioninfo	@"SHI_REGISTERS=147"
	.align	128
        .global         _ZN10layer_norm13ln_bwd_kernelINS_13Kernel_traitsIf13__nv_bfloat16S2_S2_fjLj2560ELj1ELj1ELj4ELj8ENS_18Kernel_traits_baseILj2560EfS2_S2_S2_fjLj128EEEEELb0ELb0ELb1ELb1EEEvNS_9BwdParamsE
        .type           _ZN10layer_norm13ln_bwd_kernelINS_13Kernel_traitsIf13__nv_bfloat16S2_S2_fjLj2560ELj1ELj1ELj4ELj8ENS_18Kernel_traits_baseILj2560EfS2_S2_S2_fjLj128EEEEELb0ELb0ELb1ELb1EEEvNS_9BwdParamsE,@function
        .size           _ZN10layer_norm13ln_bwd_kernelINS_13Kernel_traitsIf13__nv_bfloat16S2_S2_fjLj2560ELj1ELj1ELj4ELj8ENS_18Kernel_traits_baseILj2560EfS2_S2_S2_fjLj128EEEEELb0ELb0ELb1ELb1EEEvNS_9BwdParamsE,(.L_x_9787 - _ZN10layer_norm13ln_bwd_kernelINS_13Kernel_traitsIf13__nv_bfloat16S2_S2_fjLj2560ELj1ELj1ELj4ELj8ENS_18Kernel_traits_baseILj2560EfS2_S2_S2_fjLj128EEEEELb0ELb0ELb1ELb1EEEvNS_9BwdParamsE)
        .other          _ZN10layer_norm13ln_bwd_kernelINS_13Kernel_traitsIf13__nv_bfloat16S2_S2_fjLj2560ELj1ELj1ELj4ELj8ENS_18Kernel_traits_baseILj2560EfS2_S2_S2_fjLj128EEEEELb0ELb0ELb1ELb1EEEvNS_9BwdParamsE,@"STO_CUDA_ENTRY STV_DEFAULT"
_ZN10layer_norm13ln_bwd_kernelINS_13Kernel_traitsIf13__nv_bfloat16S2_S2_fjLj2560ELj1ELj1ELj4ELj8ENS_18Kernel_traits_baseILj2560EfS2_S2_S2_fjLj128EEEEELb0ELb0ELb1ELb1EEEvNS_9BwdParamsE:
.text._ZN10layer_norm13ln_bwd_kernelINS_13Kernel_traitsIf13__nv_bfloat16S2_S2_fjLj2560ELj1ELj1ELj4ELj8ENS_18Kernel_traits_baseILj2560EfS2_S2_S2_fjLj128EEEEELb0ELb0ELb1ELb1EEEvNS_9BwdParamsE:
        /* <DEDUP_REMOVED lines=28> */
.L_x_2451:
[----:B------:R-:W-:-:S05]  /*01c0*/  IMAD.SHL.U32 R3, R0, 0x10, RZ ;  /* 0x0000001000037824 */ /* 0x000fca00078e00ff */
[----:B------:R-:W-:-:S04]  /*01d0*/  LOP3.LUT R3, R3, 0x7f0, RZ, 0xc0, !PT ;  /* 0x000007f003037812 */ /* 0x000fc800078ec0ff */
[----:B------:R-:W-:Y:S02]  /*01e0*/  IADD3 R4, P0, R3, c[0x0][0x1b0], RZ ;  /* 0x00006c0003047a10 */ /* 0x000fe40007f1e0ff */
[----:B------:R-:W0:Y:S01]  /*01f0*/  LDC.U8 R3, c[0x0][0x1f0] ;  /* 0x00007c00ff037b82 */ /* 0x000e220000000000 */
[----:B------:R-:W-:Y:S01]  /*0200*/  IMAD.MOV.U32 R6, RZ, RZ, 0x1 ;  /* 0x00000001ff067424 */ /* 0x000fe200078e00ff */
[----:B------:R-:W-:Y:S01]  /*0210*/  IADD3.X R5, RZ, c[0x0][0x1b4], RZ, P0, !PT ;  /* 0x00006d00ff057a10 */ /* 0x000fe200007fe4ff */
[----:B------:R-:W-:Y:S01]  /*0220*/  CS2R R80, SRZ ;  /* 0x0000000000507805 */ /* 0x000fe2000001ff00 */
[----:B------:R-:W-:Y:S01]  /*0230*/  CS2R R82, SRZ ;  /* 0x0000000000527805 */ /* 0x000fe2000001ff00 */
[----:B------:R-:W-:Y:S01]  /*0240*/  CS2R R76, SRZ ;  /* 0x00000000004c7805 */ /* 0x000fe2000001ff00 */
[----:B------:R-:W-:Y:S01]  /*0250*/  CS2R R78, SRZ ;  /* 0x00000000004e7805 */ /* 0x000fe2000001ff00 */
[----:B------:R1:W5:Y:S01]  /*0260*/  LDG.E.128 R40, [R4.64] ;  /* 0x0000000404287981 */ /* 0x000362000c1e1d00 */
[----:B------:R-:W-:Y:S01]  /*0270*/  CS2R R72, SRZ ;  /* 0x0000000000487805 */ /* 0x000fe2000001ff00 */
[----:B------:R-:W-:Y:S01]  /*0280*/  CS2R R74, SRZ ;  /* 0x00000000004a7805 */ /* 0x000fe2000001ff00 */
[----:B------:R-:W-:Y:S01]  /*0290*/  CS2R R68, SRZ ;  /* 0x0000000000447805 */ /* 0x000fe2000001ff00 */
[----:B------:R1:W5:Y:S01]  /*02a0*/  LDG.E.128 R36, [R4.64+0x800] ;  /* 0x0008000404247981 */ /* 0x000362000c1e1d00 */
        /* <DEDUP_REMOVED lines=15> */
[----:B------:R-:W-:Y:S01]  /*03a0*/  CS2R R44, SRZ ;  /* 0x00000000002c7805 */ /* 0x000fe2000001ff00 */
[----:B01----:R-:W-:-:S02]  /*03b0*/  PRMT R4, R6, 0x7610, R4 ;  /* 0x0000761006047816 */ /* 0x003fc40000000004 */
.L_x_2533:
        /* <DEDUP_REMOVED lines=9> */
[----:B-----5:R1:W5:Y:S01]  /*0450*/  LDG.E R5, [R86.64] ;  /* 0x0000000456057981 */ /* 0x020362000c1e1900 */
[----:B------:R-:W-:-:S03]  /*0460*/  LEA.HI R6, R91, R6, RZ, 0x2 ;  /* 0x000000065b067211 */ /* 0x000fc600078f10ff */
[----:B------:R3:W5:Y:S01]  /*0470*/  LDG.E R137, [R84.64] ;  /* 0x0000000454897981 */ /* 0x000762000c1e1900 */
[----:B------:R-:W-:Y:S01]  /*0480*/  LEA.HI.SX32 R6, R6, R139, 0x1e ;  /* 0x0000008b06067211 */ /* 0x000fe200078ff2ff */
[----:B------:R-:W-:-:S03]  /*0490*/  IMAD.MOV.U32 R91, RZ, RZ, 0x8 ;  /* 0x00000008ff5b7424 */ /* 0x000fc600078e00ff */
        /* <DEDUP_REMOVED lines=8> */
[----:B------:R-:W-:Y:S01]  /*0520*/  IMAD.MOV.U32 R90, RZ, RZ, RZ ;  /* 0x000000ffff5a7224 */ /* 0x000fe200078e00ff */
[----:B------:R-:W-:Y:S02]  /*0530*/  MOV R126, RZ ;  /* 0x000000ff007e7202 */ /* 0x000fe40000000f00 */
        /* <DEDUP_REMOVED lines=11> */
[----:B------:R-:W-:Y:S01]  /*05f0*/  MOV R126, RZ ;  /* 0x000000ff007e7202 */ /* 0x000fe20000000f00 */
[----:B------:R-:W-:Y:S01]  /*0600*/  IMAD.MOV.U32 R90, RZ, RZ, RZ ;  /* 0x000000ffff5a7224 */ /* 0x000fe200078e00ff */
[----:B------:R-:W-:Y:S05]  /*0610*/  BRA `(.L_x_2455) ;  /* 0x00000fe000007947 */ /* 0x000fea0003800000 */
.L_x_2454:
        /* <DEDUP_REMOVED lines=8> */
[C---:B------:R-:W-:Y:S01]  /*06a0*/  IADD3 R22, R8.reuse, 0x100, RZ ;  /* 0x0000010008167810 */ /* 0x040fe20007ffe0ff */
[CC--:B------:R-:W-:Y:S01]  /*06b0*/  IMAD.WIDE.U32 R94, R8.reuse, R91.reuse, c[0x0][0x208] ;  /* 0x00008200085e7625 */ /* 0x0c0fe200078e005b */
[----:B------:R-:W-:Y:S01]  /*06c0*/  IADD3 R14, R8, 0x200, RZ ;  /* 0x00000200080e7810 */ /* 0x000fe20007ffe0ff */
[----:B------:R-:W2:Y:S02]  /*06d0*/  LDG.E.64 R12, [R12.64] ;  /* 0x000000040c0c7981 */ /* 0x000ea4000c1e1b00 */
[----:B------:R-:W-:Y:S01]  /*06e0*/  IMAD.WIDE.U32 R20, R20, R91, c[0x0][0x208] ;  /* 0x0000820014147625 */ /* 0x000fe200078e005b */
[----:B------:R-:W-:Y:S01]  /*06f0*/  IADD3 R102, R6, 0x180, RZ ;  /* 0x0000018006667810 */ /* 0x000fe20007ffe0ff */
[----:B------:R-:W3:Y:S02]  /*0700*/  LDG.E.64 R94, [R94.64] ;  /* 0x000000045e5e7981 */ /* 0x000ee4000c1e1b00 */
[----:B------:R-:W-:Y:S01]  /*0710*/  IMAD.WIDE R96, R2, R127, c[0x0][0x1a0] ;  /* 0x0000680002607625 */ /* 0x000fe200078e027f */
[----:B------:R-:W-:Y:S01]  /*0720*/  IADD3 R104, R6, 0x200, RZ ;  /* 0x0000020006687810 */ /* 0x000fe20007ffe0ff */
[----:B------:R-:W4:Y:S02]  /*0730*/  LDG.E.64 R20, [R20.64] ;  /* 0x0000000414147981 */ /* 0x000f24000c1e1b00 */
[----:B------:R-:W-:-:S02]  /*0740*/  IMAD.WIDE.U32 R92, R92, R91, c[0x0][0x208] ;  /* 0x000082005c5c7625 */ /* 0x000fc400078e005b */
[----:B------:R-:W3:Y:S02]  /*0750*/  LDG.E R96, [R96.64] ;  /* 0x0000000460607981 */ /* 0x000ee4000c1e1900 */
[-C--:B------:R-:W-:Y:S02]  /*0760*/  IMAD.WIDE.U32 R8, R136, R91.reuse, c[0x0][0x188] ;  /* 0x0000620088087625 */ /* 0x080fe400078e005b */
[----:B------:R-:W3:Y:S02]  /*0770*/  LDG.E.64 R92, [R92.64] ;  /* 0x000000045c5c7981 */ /* 0x000ee4000c1e1b00 */
[-C--:B------:R-:W-:Y:S02]  /*0780*/  IMAD.WIDE.U32 R22, R22, R91.reuse, c[0x0][0x208] ;  /* 0x0000820016167625 */ /* 0x080fe400078e005b */
[----:B------:R-:W3:Y:S02]  /*0790*/  LDG.E.64 R8, [R8.64] ;  /* 0x0000000408087981 */ /* 0x000ee4000c1e1b00 */
[----:B------:R-:W-:-:S02]  /*07a0*/  IMAD.WIDE.U32 R14, R14, R91, c[0x0][0x208] ;  /* 0x000082000e0e7625 */ /* 0x000fc400078e005b */
[----:B------:R-:W3:Y:S02]  /*07b0*/  LDG.E.64 R22, [R22.64] ;  /* 0x0000000416167981 */ /* 0x000ee4000c1e1b00 */
[-C--:B------:R-:W-:Y:S02]  /*07c0*/  IMAD.WIDE.U32 R10, R135, R91.reuse, c[0x0][0x188] ;  /* 0x00006200870a7625 */ /* 0x080fe400078e005b */
[----:B------:R-:W3:Y:S02]  /*07d0*/  LDG.E.64 R14, [R14.64] ;  /* 0x000000040e0e7981 */ /* 0x000ee4000c1e1b00 */
[-C--:B------:R-:W-:Y:S02]  /*07e0*/  IMAD.WIDE.U32 R16, R102, R91.reuse, c[0x0][0x188] ;  /* 0x0000620066107625 */ /* 0x080fe400078e005b */
[----:B------:R-:W3:Y:S02]  /*07f0*/  LDG.E.64 R10, [R10.64] ;  /* 0x000000040a0a7981 */ /* 0x000ee4000c1e1b00 */
[----:B------:R-:W-:-:S02]  /*0800*/  IMAD.WIDE.U32 R18, R104, R91, c[0x0][0x188] ;  /* 0x0000620068127625 */ /* 0x000fc400078e005b */
[----:B------:R-:W3:Y:S04]  /*0810*/  LDG.E.64 R16, [R16.64] ;  /* 0x0000000410107981 */ /* 0x000ee8000c1e1b00 */
[----:B------:R-:W3:Y:S01]  /*0820*/  LDG.E.64 R18, [R18.64] ;  /* 0x0000000412127981 */ /* 0x000ee2000c1e1b00 */
        /* <DEDUP_REMOVED lines=10> */
[--C-:B--2---:R-:W-:Y:S02]  /*08d0*/  SHF.R.U64 R7, R12, 0x10, R13.reuse ;  /* 0x000000100c077819 */ /* 0x104fe4000000120d */
[--C-:B------:R-:W-:Y:S02]  /*08e0*/  SHF.R.U32.HI R110, RZ, 0x10, R13.reuse ;  /* 0x00000010ff6e7819 */ /* 0x100fe4000001160d */
[----:B------:R-:W-:Y:S02]  /*08f0*/  PRMT R13, RZ, 0x5410, R13 ;  /* 0x00005410ff0d7816 */ /* 0x000fe4000000000d */
[----:B----4-:R-:W-:Y:S02]  /*0900*/  MOV R103, R20 ;  /* 0x0000001400677202 */ /* 0x010fe40000000f00 */
[----:B------:R-:W-:Y:S02]  /*0910*/  SHF.R.U64 R101, R20, 0x10, R21 ;  /* 0x0000001014657819 */ /* 0x000fe40000001215 */
[----:B---3--:R-:W-:-:S02]  /*0920*/  FSEL R144, R96, RZ, !P0 ;  /* 0x000000ff60907208 */ /* 0x008fc40004000000 */
[----:B------:R-:W-:Y:S02]  /*0930*/  MOV R107, R94 ;  /* 0x0000005e006b7202 */ /* 0x000fe40000000f00 */
[----:B------:R-:W-:Y:S02]  /*0940*/  MOV R91, R92 ;  /* 0x0000005c005b7202 */ /* 0x000fe40000000f00 */
[----:B------:R-:W-:Y:S02]  /*0950*/  SHF.R.U64 R90, R92, 0x10, R93 ;  /* 0x000000105c5a7819 */ /* 0x000fe4000000125d */
[--C-:B------:R-:W-:Y:S02]  /*0960*/  SHF.R.U64 R20, R8, 0x10, R9.reuse ;  /* 0x0000001008147819 */ /* 0x100fe40000001209 */
[----:B------:R-:W-:Y:S02]  /*0970*/  SHF.R.U32.HI R92, RZ, 0x10, R9 ;  /* 0x00000010ff5c7819 */ /* 0x000fe40000011609 */
[----:B------:R-:W-:-:S02]  /*0980*/  SHF.R.U64 R100, R94, 0x10, R95 ;  /* 0x000000105e647819 */ /* 0x000fc4000000125f */
[----:B-1----:R-:W-:Y:S02]  /*0990*/  MOV R87, R22 ;  /* 0x0000001600577202 */ /* 0x002fe40000000f00 */
[----:B0-----:R-:W-:Y:S01]  /*09a0*/  SHF.R.U64 R85, R22, 0x10, R23 ;  /* 0x0000001016557819 */ /* 0x001fe20000001217 */
[--C-:B------:R-:W-:Y:S01]  /*09b0*/  IMAD.MOV.U32 R97, RZ, RZ, R15.reuse ;  /* 0x000000ffff617224 */ /* 0x100fe200078e000f */
[----:B------:R-:W-:Y:S02]  /*09c0*/  MOV R105, R14 ;  /* 0x0000000e00697202 */ /* 0x000fe40000000f00 */
[--C-:B------:R-:W-:Y:S02]  /*09d0*/  SHF.R.U64 R99, R14, 0x10, R15.reuse ;  /* 0x000000100e637819 */ /* 0x100fe4000000120f */
[----:B------:R-:W-:Y:S02]  /*09e0*/  SHF.R.U32.HI R84, RZ, 0x10, R15 ;  /* 0x00000010ff547819 */ /* 0x000fe4000001160f */
[----:B------:R-:W-:Y:S01]  /*09f0*/  PRMT R14, RZ, 0x5410, R8 ;  /* 0x00005410ff0e7816 */ /* 0x000fe20000000008 */
[----:B------:R-:W-:Y:S01]  /*0a00*/  FADD.FTZ R8, -R144, R13 ;  /* 0x0000000d90087221 */ /* 0x000fe20000010100 */
[----:B------:R-:W-:-:S02]  /*0a10*/  PRMT R15, RZ, 0x5410, R9 ;  /* 0x00005410ff0f7816 */ /* 0x000fc40000000009 */
[--C-:B------:R-:W-:Y:S02]  /*0a20*/  SHF.R.U64 R108, R10, 0x10, R11.reuse ;  /* 0x000000100a6c7819 */ /* 0x100fe4000000120b */
[--C-:B------:R-:W-:Y:S02]  /*0a30*/  SHF.R.U32.HI R94, RZ, 0x10, R11.reuse ;  /* 0x00000010ff5e7819 */ /* 0x100fe4000001160b */
[----:B------:R-:W-:Y:S02]  /*0a40*/  PRMT R22, RZ, 0x5410, R11 ;  /* 0x00005410ff167816 */ /* 0x000fe4000000000b */
[----:B------:R-:W-:Y:S02]  /*0a50*/  PRMT R7, RZ, 0x5410, R7 ;  /* 0x00005410ff077816 */ /* 0x000fe40000000007 */
[----:B------:R-:W-:Y:S02]  /*0a60*/  PRMT R9, RZ, 0x5410, R110 ;  /* 0x00005410ff097816 */ /* 0x000fe4000000006e */
[----:B------:R-:W-:Y:S01]  /*0a70*/  PRMT R11, RZ, 0x5410, R20 ;  /* 0x00005410ff0b7816 */ /* 0x000fe20000000014 */
[----:B------:R-:W-:Y:S01]  /*0a80*/  IMAD.MOV.U32 R104, RZ, RZ, R21 ;  /* 0x000000ffff687224 */ /* 0x000fe200078e0015 */
[----:B------:R-:W-:Y:S01]  /*0a90*/  PRMT R13, RZ, 0x5410, R92 ;  /* 0x00005410ff0d7816 */ /* 0x000fe2000000005c */
[----:B------:R-:W-:Y:S01]  /*0aa0*/  IMAD.MOV.U32 R89, RZ, RZ, R23 ;  /* 0x000000ffff597224 */ /* 0x000fe200078e0017 */
[----:B------:R-:W-:-:S02]  /*0ab0*/  SHF.R.U32.HI R106, RZ, 0x10, R21 ;  /* 0x00000010ff6a7819 */ /* 0x000fc40000011615 */
[--C-:B------:R-:W-:Y:S02]  /*0ac0*/  SHF.R.U64 R114, R16, 0x10, R17.reuse ;  /* 0x0000001010727819 */ /* 0x100fe40000001211 */
[----:B------:R-:W-:Y:S02]  /*0ad0*/  SHF.R.U32.HI R113, RZ, 0x10, R17 ;  /* 0x00000010ff717819 */ /* 0x000fe40000011611 */
[----:B------:R-:W-:Y:S01]  /*0ae0*/  SHF.R.U64 R112, R18, 0x10, R19 ;  /* 0x0000001012707819 */ /* 0x000fe20000001213 */
[----:B------:R-:W-:Y:S01]  /*0af0*/  IMAD.MOV.U32 R88, RZ, RZ, R93 ;  /* 0x000000ffff587224 */ /* 0x000fe200078e005d */
[----:B------:R-:W-:Y:S02]  /*0b00*/  SHF.R.U32.HI R102, RZ, 0x10, R23 ;  /* 0x00000010ff667819 */ /* 0x000fe40000011617 */
        /* <DEDUP_REMOVED lines=19> */
[----:B------:R-:W-:Y:S01]  /*0c40*/  PRMT R11, RZ, 0x5410, R112 ;  /* 0x00005410ff0b7816 */ /* 0x000fe20000000070 */
[----:B------:R-:W-:Y:S01]  /*0c50*/  IMAD.MOV.U32 R98, RZ, RZ, R95 ;  /* 0x000000ffff627224 */ /* 0x000fe200078e005f */
[----:B------:R-:W-:-:S02]  /*0c60*/  PRMT R13, RZ, 0x5410, R111 ;  /* 0x00005410ff0d7816 */ /* 0x000fc4000000006f */
[----:B------:R-:W-:Y:S01]  /*0c70*/  PRMT R107, RZ, 0x5410, R107 ;  /* 0x00005410ff6b7816 */ /* 0x000fe2000000006b */
[C---:B------:R-:W-:Y:S01]  /*0c80*/  FADD.FTZ R12, -R144.reuse, R12 ;  /* 0x0000000c900c7221 */ /* 0x040fe20000010100 */
[----:B------:R-:W-:Y:S01]  /*0c90*/  PRMT R100, RZ, 0x5410, R100 ;  /* 0x00005410ff647816 */ /* 0x000fe20000000064 */
        /* <DEDUP_REMOVED lines=9> */
[C---:B------:R-:W-:Y:S01]  /*0d30*/  FADD.FTZ R140, -R144.reuse, R11 ;  /* 0x0000000b908c7221 */ /* 0x040fe20000010100 */
[----:B------:R-:W-:Y:S01]  /*0d40*/  PRMT R93, RZ, 0x5410, R98 ;  /* 0x00005410ff5d7816 */ /* 0x000fe20000000062 */
[----:B------:R-:W-:-:S02]  /*0d50*/  FADD.FTZ R144, -R144, R13 ;  /* 0x0000000d90907221 */ /* 0x000fc40000010100 */
[C---:B-----5:R-:W-:Y:S02]  /*0d60*/  FMUL.FTZ R13, R5.reuse, R14 ;  /* 0x0000000e050d7220 */ /* 0x060fe40000410000 */
[----:B------:R-:W-:Y:S01]  /*0d70*/  FMUL.FTZ R98, R40, R107 ;  /* 0x0000006b28627220 */ /* 0x000fe20000410000 */
[----:B------:R-:W-:Y:S01]  /*0d80*/  PRMT R90, RZ, 0x5410, R90 ;  /* 0x00005410ff5a7816 */ /* 0x000fe2000000005a */
[C---:B------:R-:W-:Y:S01]  /*0d90*/  FMUL.FTZ R7, R5.reuse, R12 ;  /* 0x0000000c05077220 */ /* 0x040fe20000410000 */
[----:B------:R-:W-:Y:S01]  /*0da0*/  SHF.R.U32.HI R95, RZ, 0x10, R95 ;  /* 0x00000010ff5f7819 */ /* 0x000fe2000001165f */
[C---:B------:R-:W-:Y:S01]  /*0db0*/  FMUL.FTZ R8, R5.reuse, R8 ;  /* 0x0000000805087220 */ /* 0x040fe20000410000 */
[----:B------:R-:W-:Y:S01]  /*0dc0*/  PRMT R109, RZ, 0x5410, R87 ;  /* 0x00005410ff6d7816 */ /* 0x000fe20000000057 */
[----:B------:R-:W-:Y:S01]  /*0dd0*/  FMUL.FTZ R15, R5, R18 ;  /* 0x00000012050f7220 */ /* 0x000fe20000410000 */
[----:B------:R-:W-:Y:S01]  /*0de0*/  PRMT R113, RZ, 0x5410, R89 ;  /* 0x00005410ff717816 */ /* 0x000fe20000000059 */
[----:B------:R-:W-:-:S02]  /*0df0*/  FADD.FTZ R81, R81, R100 ;  /* 0x0000006451517221 */ /* 0x000fc40000010000 */
[-C--:B------:R-:W-:Y:S02]  /*0e00*/  FFMA.FTZ R45, R13, R100.reuse, R45 ;  /* 0x000000640d2d7223 */ /* 0x080fe4000001002d */
[----:B------:R-:W-:Y:S02]  /*0e10*/  FMUL.FTZ R100, R41, R100 ;  /* 0x0000006429647220 */ /* 0x000fe40000410000 */
[----:B------:R-:W-:Y:S01]  /*0e20*/  FADD.FTZ R87, RZ, R98 ;  /* 0x00000062ff577221 */ /* 0x000fe20000010000 */
[----:B------:R-:W-:Y:S01]  /*0e30*/  PRMT R139, RZ, 0x5410, R104 ;  /* 0x00005410ff8b7816 */ /* 0x000fe20000000068 */
[----:B------:R-:W-:Y:S02]  /*0e40*/  FFMA.FTZ R89, R7, R98, RZ ;  /* 0x0000006207597223 */ /* 0x000fe400000100ff */
[----:B------:R-:W-:Y:S01]  /*0e50*/  FMUL.FTZ R18, R5, R108 ;  /* 0x0000006c05127220 */ /* 0x000fe20000410000 */
[----:B------:R-:W-:Y:S01]  /*0e60*/  PRMT R108, RZ, 0x5410, R95 ;  /* 0x00005410ff6c7816 */ /* 0x000fe2000000005f */
[----:B------:R-:W-:-:S02]  /*0e70*/  FADD.FTZ R82, R82, R93 ;  /* 0x0000005d52527221 */ /* 0x000fc40000010000 */
[-C--:B------:R-:W-:Y:S02]  /*0e80*/  FFMA.FTZ R46, R8, R93.reuse, R46 ;  /* 0x0000005d082e7223 */ /* 0x080fe4000001002e */
[----:B------:R-:W-:Y:S02]  /*0e90*/  FADD.FTZ R77, R77, R90 ;  /* 0x0000005a4d4d7221 */ /* 0x000fe40000010000 */
[-C--:B------:R-:W-:Y:S02]  /*0ea0*/  FFMA.FTZ R49, R15, R90.reuse, R49 ;  /* 0x0000005a0f317223 */ /* 0x080fe40000010031 */
[----:B------:R-:W-:Y:S02]  /*0eb0*/  FMUL.FTZ R104, R37, R90 ;  /* 0x0000005a25687220 */ /* 0x000fe40000410000 */
[----:B------:R-:W-:Y:S02]  /*0ec0*/  FMUL.FTZ R93, R42, R93 ;  /* 0x0000005d2a5d7220 */ /* 0x000fe40000410000 */
[----:B------:R-:W-:-:S02]  /*0ed0*/  FADD.FTZ R90, R87, R100 ;  /* 0x00000064575a7221 */ /* 0x000fc40000010000 */
[----:B------:R-:W-:Y:S01]  /*0ee0*/  FFMA.FTZ R89, R13, R100, R89 ;  /* 0x000000640d597223 */ /* 0x000fe20000010059 */
[----:B------:R-:W-:Y:S01]  /*0ef0*/  PRMT R91, RZ, 0x5410, R91 ;  /* 0x00005410ff5b7816 */ /* 0x000fe2000000005b */
[----:B------:R-:W-:Y:S02]  /*0f00*/  FMUL.FTZ R95, R43, R108 ;  /* 0x0000006c2b5f7220 */ /* 0x000fe40000410000 */
[----:B------:R-:W-:Y:S02]  /*0f10*/  FADD.FTZ R90, R90, R93 ;  /* 0x0000005d5a5a7221 */ /* 0x000fe40000010000 */
[C---:B------:R-:W-:Y:S02]  /*0f20*/  FMUL.FTZ R14, R5.reuse, R16 ;  /* 0x00000010050e7220 */ /* 0x040fe40000410000 */
[----:B------:R-:W-:Y:S02]  /*0f30*/  FFMA.FTZ R89, R8, R93, R89 ;  /* 0x0000005d08597223 */ /* 0x000fe40000010059 */
[----:B------:R-:W-:Y:S01]  /*0f40*/  FMUL.FTZ R23, R5, R112 ;  /* 0x0000007005177220 */ /* 0x000fe20000410000 */
[----:B------:R-:W-:Y:S01]  /*0f50*/  PRMT R112, RZ, 0x5410, R102 ;  /* 0x00005410ff707816 */ /* 0x000fe20000000066 */
[----:B------:R-:W-:-:S02]  /*0f60*/  FMUL.FTZ R102, R36, R91 ;  /* 0x0000005b24667220 */ /* 0x000fc40000410000 */
[----:B------:R-:W-:Y:S02]  /*0f70*/  FADD.FTZ R87, R90, R95 ;  /* 0x0000005f5a577221 */ /* 0x000fe40000010000 */
[----:B------:R-:W-:Y:S02]  /*0f80*/  FMUL.FTZ R9, R5, R10 ;  /* 0x0000000a05097220 */ /* 0x000fe40000410000 */
[----:B------:R-:W-:Y:S02]  /*0f90*/  FFMA.FTZ R89, R14, R95, R89 ;  /* 0x0000005f0e597223 */ /* 0x000fe40000010059 */
[----:B------:R-:W-:Y:S02]  /*0fa0*/  FADD.FTZ R80, R80, R107 ;  /* 0x0000006b50507221 */ /* 0x000fe40000010000 */
[----:B------:R-:W-:Y:S01]  /*0fb0*/  FFMA.FTZ R44, R7, R107, R44 ;  /* 0x0000006b072c7223 */ /* 0x000fe2000001002c */
[----:B------:R-:W-:Y:S01]  /*0fc0*/  PRMT R107, RZ, 0x5410, R88 ;  /* 0x00005410ff6b7816 */ /* 0x000fe20000000058 */
[----:B------:R-:W-:-:S02]  /*0fd0*/  FADD.FTZ R87, R87, R102 ;  /* 0x0000006657577221 */ /* 0x000fc40000010000 */
[----:B------:R-:W-:Y:S01]  /*0fe0*/  FFMA.FTZ R89, R9, R102, R89 ;  /* 0x0000006609597223 */ /* 0x000fe20000010059 */
[----:B------:R-:W-:Y:S01]  /*0ff0*/  PRMT R111, RZ, 0x5410, R97 ;  /* 0x00005410ff6f7816 */ /* 0x000fe20000000061 */
[----:B------:R-:W-:Y:S02]  /*1000*/  FADD.FTZ R83, R83, R108 ;  /* 0x0000006c53537221 */ /* 0x000fe40000010000 */
[----:B------:R-:W-:Y:S01]  /*1010*/  FFMA.FTZ R47, R14, R108, R47 ;  /* 0x0000006c0e2f7223 */ /* 0x000fe2000001002f */
[----:B------:R-:W-:Y:S01]  /*1020*/  PRMT R108, RZ, 0x5410, R86 ;  /* 0x00005410ff6c7816 */ /* 0x000fe20000000056 */
[----:B------:R-:W-:Y:S02]  /*1030*/  FMUL.FTZ R97, R38, R107 ;  /* 0x0000006b26617220 */ /* 0x000fe40000410000 */
[----:B------:R-:W-:Y:S02]  /*1040*/  FADD.FTZ R90, R87, R104 ;  /* 0x00000068575a7221 */ /* 0x000fe40000010000 */
[----:B------:R-:W-:-:S02]  /*1050*/  FMUL.FTZ R10, R5, R20 ;  /* 0x00000014050a7220 */ /* 0x000fc40000410000 */
[----:B------:R-:W-:Y:S01]  /*1060*/  FFMA.FTZ R89, R15, R104, R89 ;  /* 0x000000680f597223 */ /* 0x000fe20000010059 */
[----:B------:R-:W-:Y:S01]  /*1070*/  PRMT R86, RZ, 0x5410, R99 ;  /* 0x00005410ff567816 */ /* 0x000fe20000000063 */
[----:B------:R-:W-:Y:S02]  /*1080*/  FMUL.FTZ R99, R39, R108 ;  /* 0x0000006c27637220 */ /* 0x000fe40000410000 */
[----:B------:R-:W-:Y:S02]  /*1090*/  FADD.FTZ R90, R90, R97 ;  /* 0x000000615a5a7221 */ /* 0x000fe40000010000 */
[C---:B------:R-:W-:Y:S02]  /*10a0*/  FMUL.FTZ R16, R5.reuse, R22 ;  /* 0x0000001605107220 */ /* 0x040fe40000410000 */
[----:B------:R-:W-:Y:S01]  /*10b0*/  FFMA.FTZ R89, R10, R97, R89 ;  /* 0x000000610a597223 */ /* 0x000fe20000010059 */
[----:B------:R-:W-:Y:S01]  /*10c0*/  PRMT R88, RZ, 0x5410, R106 ;  /* 0x00005410ff587816 */ /* 0x000fe2000000006a */
[----:B------:R-:W-:Y:S01]  /*10d0*/  FMUL.FTZ R19, R5, R110 ;  /* 0x0000006e05137220 */ /* 0x000fe20000410000 */
[----:B------:R-:W-:Y:S01]  /*10e0*/  PRMT R110, RZ, 0x5410, R85 ;  /* 0x00005410ff6e7816 */ /* 0x000fe20000000055 */
[----:B------:R-:W-:-:S02]  /*10f0*/  FMUL.FTZ R106, R32, R109 ;  /* 0x0000006d206a7220 */ /* 0x000fc40000410000 */
[----:B------:R-:W-:Y:S02]  /*1100*/  FADD.FTZ R87, R90, R99 ;  /* 0x000000635a577221 */ /* 0x000fe40000010000 */
[----:B------:R-:W-:Y:S02]  /*1110*/  FMUL.FTZ R11, R5, R92 ;  /* 0x0000005c050b7220 */ /* 0x000fe40000410000 */
[C---:B------:R-:W-:Y:S02]  /*1120*/  FFMA.FTZ R89, R16.reuse, R99, R89 ;  /* 0x0000006310597223 */ /* 0x040fe40000010059 */
[----:B------:R-:W-:Y:S02]  /*1130*/  FADD.FTZ R79, R79, R108 ;  /* 0x0000006c4f4f7221 */ /* 0x000fe40000010000 */
[----:B------:R-:W-:Y:S02]  /*1140*/  FFMA.FTZ R51, R16, R108, R51 ;  /* 0x0000006c10337223 */ /* 0x000fe40000010033 */
[----:B------:R-:W-:-:S02]  /*1150*/  FMUL.FTZ R108, R33, R110 ;  /* 0x0000006e216c7220 */ /* 0x000fc40000410000 */
[----:B------:R-:W-:Y:S02]  /*1160*/  FADD.FTZ R87, R87, R106 ;  /* 0x0000006a57577221 */ /* 0x000fe40000010000 */
[----:B------:R-:W-:Y:S02]  /*1170*/  FMUL.FTZ R17, R5, R94 ;  /* 0x0000005e05117220 */ /* 0x000fe40000410000 */
[----:B------:R-:W-:Y:S02]  /*1180*/  FFMA.FTZ R89, R11, R106, R89 ;  /* 0x0000006a0b597223 */ /* 0x000fe40000010059 */
[----:B------:R-:W-:Y:S01]  /*1190*/  FMUL.FTZ R20, R5, R114 ;  /* 0x0000007205147220 */ /* 0x000fe20000410000 */
[----:B------:R-:W-:Y:S01]  /*11a0*/  PRMT R114, RZ, 0x5410, R101 ;  /* 0x00005410ff727816 */ /* 0x000fe20000000065 */
[----:B------:R-:W-:Y:S02]  /*11b0*/  FMUL.FTZ R101, R34, R113 ;  /* 0x0000007122657220 */ /* 0x000fe40000410000 */
[----:B------:R-:W-:-:S02]  /*11c0*/  FADD.FTZ R90, R87, R108 ;  /* 0x0000006c575a7221 */ /* 0x000fc40000010000 */
[----:B------:R-:W-:Y:S02]  /*11d0*/  FMUL.FTZ R12, R5, R96 ;  /* 0x00000060050c7220 */ /* 0x000fe40000410000 */
        /* <DEDUP_REMOVED lines=10> */
[----:B------:R-:W-:Y:S02]  /*1280*/  FMUL.FTZ R92, R5, R126 ;  /* 0x0000007e055c7220 */ /* 0x000fe40000410000 */
[----:B------:R-:W-:-:S02]  /*1290*/  FADD.FTZ R75, R75, R112 ;  /* 0x000000704b4b7221 */ /* 0x000fc40000010000 */
[----:B------:R-:W-:Y:S02]  /*12a0*/  FFMA.FTZ R55, R18, R112, R55 ;  /* 0x0000007012377223 */ /* 0x000fe40000010037 */
[----:B------:R-:W-:Y:S02]  /*12b0*/  FMUL.FTZ R112, R29, R114 ;  /* 0x000000721d707220 */ /* 0x000fe40000410000 */
[----:B------:R-:W-:Y:S02]  /*12c0*/  FADD.FTZ R87, R87, R110 ;  /* 0x0000006e57577221 */ /* 0x000fe40000010000 */
[----:B------:R-:W-:Y:S01]  /*12d0*/  FFMA.FTZ R89, R19, R110, R89 ;  /* 0x0000006e13597223 */ /* 0x000fe20000010059 */
[----:B------:R-:W-:Y:S01]  /*12e0*/  PRMT R85, RZ, 0x5410, R105 ;  /* 0x00005410ff557816 */ /* 0x000fe20000000069 */
        /* <DEDUP_REMOVED lines=22> */
[-C--:B------:R-:W-:Y:S02]  /*1450*/  FFMA.FTZ R61, R94, R86.reuse, R61 ;  /* 0x000000565e3d7223 */ /* 0x080fe4000001003d */
        /* <DEDUP_REMOVED lines=26> */
.L_x_2455:
[----:B0-----:R-:W-:Y:S05]  /*1600*/  BSYNC B0 ;  /* 0x0000000000007941 */ /* 0x001fea0003800000 */
.L_x_2453:
[----:B------:R-:W-:Y:S02]  /*1610*/  LOP3.LUT P2, RZ, R4, 0xff, RZ, 0xc0, !PT ;  /* 0x000000ff04ff7812 */ /* 0x000fe4000784c0ff */
[----:B------:R-:W-:Y:S02]  /*1620*/  SHF.R.U32.HI R86, RZ, 0x5, R0 ;  /* 0x00000005ff567819 */ /* 0x000fe40000011600 */
[----:B------:R-:W-:-:S02]  /*1630*/  LOP3.LUT P0, RZ, R0, 0x1f, RZ, 0xc0, !PT ;  /* 0x0000001f00ff7812 */ /* 0x000fc4000780c0ff */
[----:B------:R-:W-:-:S07]  /*1640*/  LOP3.LUT R138, R86, 0x7fffffc, RZ, 0xc0, !PT ;  /* 0x07fffffc568a7812 */ /* 0x000fce00078ec0ff */
[----:B------:R-:W-:Y:S01]  /*1650*/  @!P2 IADD3 R138, R138, 0x4, RZ ;  /* 0x000000048a8aa810 */ /* 0x000fe20007ffe0ff */
[----:B------:R-:W-:Y:S05]  /*1660*/  BRA.DIV ~URZ, `(.L_x_2456) ;  /* 0x000022527f007947 */ /* 0x000fea000b800000 */
[----:B------:R0:W1:Y:S02]  /*1670*/  SHFL.DOWN PT, R87, R90, 0x10, 0x1f ;  /* 0x0a001f005a577f89 */ /* 0x00006400000e0000 */
.L_x_2534:
        /* <DEDUP_REMOVED lines=18> */
.L_x_2535:
[----:B------:R-:W-:Y:S01]  /*17a0*/  @!P0 LOP3.LUT R85, R86, 0x3, RZ, 0xc0, !PT ;  /* 0x0000000356558812 */ /* 0x000fe200078ec0ff */
[----:B--2---:R-:W-:Y:S01]  /*17b0*/  FADD.FTZ R126, R91, R90 ;  /* 0x0000005a5b7e7221 */ /* 0x004fe20000010000 */
[----:B------:R-:W-:Y:S01]  /*17c0*/  WARPSYNC 0xffffffff ;  /* 0xffffffff00007948 */ /* 0x000fe20003800000 */
[----:B01----:R-:W-:Y:S01]  /*17d0*/  FADD.FTZ R127, R140, R127 ;  /* 0x0000007f8c7f7221 */ /* 0x003fe20000010000 */
[----:B------:R-:W-:Y:S01]  /*17e0*/  @!P0 IADD3 R139, R138, R85, RZ ;  /* 0x000000558a8b8210 */ /* 0x000fe20007ffe0ff */
[----:B------:R-:W-:Y:S01]  /*17f0*/  BSSY B0, `(.L_x_2458) ;  /* 0x000002b000007945 */ /* 0x000fe20003800000 */
[----:B-----5:R-:W-:-:S03]  /*1800*/  ISETP.GE.AND P2, PT, R137, 0x1, PT ;  /* 0x000000018900780c */ /* 0x020fc60003f46270 */
        /* <DEDUP_REMOVED lines=25> */
[----:B------:R-:W-:Y:S01]  /*19a0*/  HFMA2.MMA R84, -RZ, RZ, 0, 0 ;  /* 0x00000000ff547435 */ /* 0x000fe200000001ff */
[----:B------:R-:W-:-:S04]  /*19b0*/  UISETP.NE.U32.AND UP0, UPT, URZ, UR6, UPT ;  /* 0x000000063f00728c */ /* 0x000fc8000bf05070 */
[----:B------:R-:W-:-:S06]  /*19c0*/  UISETP.NE.AND.EX UP0, UPT, URZ, UR7, UPT, UP0 ;  /* 0x000000073f00728c */ /* 0x000fcc000bf05300 */
[----:B------:R-:W-:-:S13]  /*19d0*/  PLOP3.LUT P3, PT, PT, PT, UP0, 0x80, 0x0 ;  /* 0x000000000000781c */ /* 0x000fda0003f6f008 */
[----:B------:R-:W-:Y:S05]  /*19e0*/  @!P3 BRA `(.L_x_2460) ;  /* 0x000000b00000b947 */ /* 0x000fea0003800000 */
[----:B------:R-:W-:Y:S01]  /*19f0*/  PRMT R84, RZ, 0x5410, R124 ;  /* 0x00005410ff547816 */ /* 0x000fe2000000007c */
[----:B------:R-:W-:Y:S05]  /*1a00*/  BRA `(.L_x_2460) ;  /* 0x0000009000007947 */ /* 0x000fea0003800000 */
.L_x_2459:
        /* <DEDUP_REMOVED lines=9> */
.L_x_2460:
[----:B------:R-:W-:Y:S05]  /*1aa0*/  BSYNC B0 ;  /* 0x0000000000007941 */ /* 0x000fea0003800000 */
.L_x_2458:
        /* <DEDUP_REMOVED lines=14> */
.L_x_2462:
[----:B------:R-:W-:-:S04]  /*1b90*/  FFMA.FTZ R85, R13, R89, R90 ;  /* 0x000000590d557223 */ /* 0x000fc8000001005a */
[----:B------:R-:W-:Y:S01]  /*1ba0*/  FADD.FTZ R84, R100, -R85 ;  /* 0x8000005564547221 */ /* 0x000fe20000010000 */
[----:B------:R-:W-:-:S03]  /*1bb0*/  @P3 SHF.R.U64 R85, R124, 0x10, R125 ;  /* 0x000000107c553819 */ /* 0x000fc6000000127d */
[----:B------:R-:W-:Y:S01]  /*1bc0*/  FMUL.FTZ R84, R5, R84 ;  /* 0x0000005405547220 */ /* 0x000fe20000410000 */
[----:B------:R-:W-:-:S05]  /*1bd0*/  @P3 PRMT R85, RZ, 0x5410, R85 ;  /* 0x00005410ff553816 */ /* 0x000fca0000000055 */
[----:B------:R-:W-:Y:S02]  /*1be0*/  @P3 FADD.FTZ R84, R84, R85 ;  /* 0x0000005554543221 */ /* 0x000fe40000010000 */
.L_x_2463:
[----:B------:R-:W-:Y:S05]  /*1bf0*/  BSYNC B0 ;  /* 0x0000000000007941 */ /* 0x000fea0003800000 */
.L_x_2461:
[----:B------:R-:W-:Y:S01]  /*1c00*/  @P2 FMUL.FTZ R85, R84, c[0x0][0x1ec] ;  /* 0x00007b0054552a20 */ /* 0x000fe20000410000 */
[----:B------:R-:W-:Y:S01]  /*1c10*/  @P0 F2FP.BF16.PACK_AB R84, RZ, R84 ;  /* 0x00000054ff54023e */ /* 0x000fe200000010ff */
[----:B------:R-:W-:Y:S03]  /*1c20*/  BSSY B0, `(.L_x_2464) ;  /* 0x000000e000007945 */ /* 0x000fe60003800000 */
[----:B------:R-:W-:Y:S02]  /*1c30*/  @P2 F2FP.BF16.PACK_AB R85, RZ, R85 ;  /* 0x00000055ff55223e */ /* 0x000fe400000010ff */
[----:B------:R-:W-:Y:S02]  /*1c40*/  @P0 PRMT R129, R84, 0x7610, R129 ;  /* 0x0000761054810816 */ /* 0x000fe40000000081 */
[----:B------:R-:W-:Y:S01]  /*1c50*/  @P2 PRMT R130, R85, 0x7610, R130 ;  /* 0x0000761055822816 */ /* 0x000fe20000000082 */
[----:B------:R-:W-:Y:S05]  /*1c60*/  @P1 BRA `(.L_x_2465) ;  /* 0x0000004000001947 */ /* 0x000fea0003800000 */
[----:B------:R-:W-:Y:S01]  /*1c70*/  MOV R84, RZ ;  /* 0x000000ff00547202 */ /* 0x000fe20000000f00 */
[----:B------:R-:W-:Y:S05]  /*1c80*/  @!P3 BRA `(.L_x_2466) ;  /* 0x000000700000b947 */ /* 0x000fea0003800000 */
[----:B------:R-:W-:Y:S01]  /*1c90*/  PRMT R84, RZ, 0x5410, R125 ;  /* 0x00005410ff547816 */ /* 0x000fe2000000007d */
[----:B------:R-:W-:Y:S05]  /*1ca0*/  BRA `(.L_x_2466) ;  /* 0x0000005000007947 */ /* 0x000fea0003800000 */
.L_x_2465:
[----:B------:R-:W-:Y:S01]  /*1cb0*/  FFMA.FTZ R84, R8, R89, R90 ;  /* 0x0000005908547223 */ /* 0x000fe2000001005a */
[----:B------:R-:W-:-:S03]  /*1cc0*/  @P3 PRMT R85, RZ, 0x5410, R125 ;  /* 0x00005410ff553816 */ /* 0x000fc6000000007d */
[----:B------:R-:W-:-:S04]  /*1cd0*/  FADD.FTZ R84, R93, -R84 ;  /* 0x800000545d547221 */ /* 0x000fc80000010000 */
[----:B------:R-:W-:-:S04]  /*1ce0*/  FMUL.FTZ R84, R5, R84 ;  /* 0x0000005405547220 */ /* 0x000fc80000410000 */
[----:B------:R-:W-:Y:S02]  /*1cf0*/  @P3 FADD.FTZ R84, R84, R85 ;  /* 0x0000005554543221 */ /* 0x000fe40000010000 */
.L_x_2466:
[----:B------:R-:W-:Y:S05]  /*1d00*/  BSYNC B0 ;  /* 0x0000000000007941 */ /* 0x000fea0003800000 */
.L_x_2464:
        /* <DEDUP_REMOVED lines=12> */
.L_x_2468:
[----:B------:R-:W-:Y:S01]  /*1dd0*/  FFMA.FTZ R84, R14, R89, R90 ;  /* 0x000000590e547223 */ /* 0x000fe2000001005a */
[----:B------:R-:W-:-:S03]  /*1de0*/  @P3 SHF.R.U32.HI R85, RZ, 0x10, R125 ;  /* 0x00000010ff553819 */ /* 0x000fc6000001167d */
[----:B------:R-:W-:Y:S01]  /*1df0*/  FADD.FTZ R84, R95, -R84 ;  /* 0x800000545f547221 */ /* 0x000fe20000010000 */
[----:B------:R-:W-:-:S03]  /*1e00*/  @P3 PRMT R85, RZ, 0x5410, R85 ;  /* 0x00005410ff553816 */ /* 0x000fc60000000055 */
[----:B------:R-:W-:-:S04]  /*1e10*/  FMUL.FTZ R84, R5, R84 ;  /* 0x0000005405547220 */ /* 0x000fc80000410000 */
[----:B------:R-:W-:Y:S02]  /*1e20*/  @P3 FADD.FTZ R84, R84, R85 ;  /* 0x0000005554543221 */ /* 0x000fe40000010000 */
.L_x_2469:
[----:B------:R-:W-:Y:S05]  /*1e30*/  BSYNC B0 ;  /* 0x0000000000007941 */ /* 0x000fea0003800000 */
.L_x_2467:
        /* <DEDUP_REMOVED lines=14> */
.L_x_2470:
        /* <DEDUP_REMOVED lines=10> */
.L_x_2472:
[----:B------:R-:W-:Y:S05]  /*1fc0*/  BSYNC B0 ;  /* 0x0000000000007941 */ /* 0x000fea0003800000 */
.L_x_2471:
[----:B------:R-:W-:Y:S01]  /*1fd0*/  BSSY B0, `(.L_x_2473) ;  /* 0x000000b000007945 */ /* 0x000fe20003800000 */
[----:B------:R-:W-:Y:S05]  /*1fe0*/  @P1 BRA `(.L_x_2474) ;  /* 0x0000004000001947 */ /* 0x000fea0003800000 */
[----:B0-----:R-:W-:Y:S01]  /*1ff0*/  MOV R84, RZ ;  /* 0x000000ff00547202 */ /* 0x001fe20000000f00 */
[----:B------:R-:W-:Y:S05]  /*2000*/  @!P3 BRA `(.L_x_2475) ;  /* 0x000000700000b947 */ /* 0x000fea0003800000 */
[----:B------:R-:W-:Y:S01]  /*2010*/  PRMT R84, RZ, 0x5410, R122 ;  /* 0x00005410ff547816 */ /* 0x000fe2000000007a */
[----:B------:R-:W-:Y:S05]  /*2020*/  BRA `(.L_x_2475) ;  /* 0x0000005000007947 */ /* 0x000fea0003800000 */
.L_x_2474:
[----:B0-----:R-:W-:-:S04]  /*2030*/  FFMA.FTZ R85, R9, R89, R90 ;  /* 0x0000005909557223 */ /* 0x001fc8000001005a */
[----:B------:R-:W-:Y:S01]  /*2040*/  FADD.FTZ R84, R102, -R85 ;  /* 0x8000005566547221 */ /* 0x000fe20000010000 */
[----:B------:R-:W-:-:S03]  /*2050*/  @P3 PRMT R85, RZ, 0x5410, R122 ;  /* 0x00005410ff553816 */ /* 0x000fc6000000007a */
[----:B------:R-:W-:-:S04]  /*2060*/  FMUL.FTZ R84, R5, R84 ;  /* 0x0000005405547220 */ /* 0x000fc80000410000 */
[----:B------:R-:W-:Y:S02]  /*2070*/  @P3 FADD.FTZ R84, R84, R85 ;  /* 0x0000005554543221 */ /* 0x000fe40000010000 */
.L_x_2475:
[----:B------:R-:W-:Y:S05]  /*2080*/  BSYNC B0 ;  /* 0x0000000000007941 */ /* 0x000fea0003800000 */
.L_x_2473:
        /* <DEDUP_REMOVED lines=12> */
.L_x_2477:
[----:B------:R-:W-:-:S04]  /*2150*/  FFMA.FTZ R85, R15, R89, R90 ;  /* 0x000000590f557223 */ /* 0x000fc8000001005a */
[----:B------:R-:W-:Y:S01]  /*2160*/  FADD.FTZ R84, R104, -R85 ;  /* 0x8000005568547221 */ /* 0x000fe20000010000 */
[----:B------:R-:W-:-:S03]  /*2170*/  @P3 SHF.R.U64 R85, R122, 0x10, R123 ;  /* 0x000000107a553819 */ /* 0x000fc6000000127b */
[----:B------:R-:W-:Y:S01]  /*2180*/  FMUL.FTZ R84, R5, R84 ;  /* 0x0000005405547220 */ /* 0x000fe20000410000 */
[----:B------:R-:W-:-:S05]  /*2190*/  @P3 PRMT R85, RZ, 0x5410, R85 ;  /* 0x00005410ff553816 */ /* 0x000fca0000000055 */
[----:B------:R-:W-:Y:S02]  /*21a0*/  @P3 FADD.FTZ R84, R84, R85 ;  /* 0x0000005554543221 */ /* 0x000fe40000010000 */
.L_x_2478:
[----:B------:R-:W-:Y:S05]  /*21b0*/  BSYNC B0 ;  /* 0x0000000000007941 */ /* 0x000fea0003800000 */
.L_x_2476:
        /* <DEDUP_REMOVED lines=11> */
.L_x_2480:
[----:B------:R-:W-:Y:S01]  /*2270*/  FFMA.FTZ R84, R10, R89, R90 ;  /* 0x000000590a547223 */ /* 0x000fe2000001005a */
[----:B------:R-:W-:-:S03]  /*2280*/  @P3 PRMT R85, RZ, 0x5410, R123 ;  /* 0x00005410ff553816 */ /* 0x000fc6000000007b */
[----:B------:R-:W-:-:S04]  /*2290*/  FADD.FTZ R84, R97, -R84 ;  /* 0x8000005461547221 */ /* 0x000fc80000010000 */
[----:B------:R-:W-:-:S04]  /*22a0*/  FMUL.FTZ R84, R5, R84 ;  /* 0x0000005405547220 */ /* 0x000fc80000410000 */
[----:B------:R-:W-:Y:S02]  /*22b0*/  @P3 FADD.FTZ R84, R84, R85 ;  /* 0x0000005554543221 */ /* 0x000fe40000010000 */
.L_x_2481:
[----:B------:R-:W-:Y:S05]  /*22c0*/  BSYNC B0 ;  /* 0x0000000000007941 */ /* 0x000fea0003800000 */
.L_x_2479:
        /* <DEDUP_REMOVED lines=12> */
.L_x_2483:
[----:B------:R-:W-:Y:S01]  /*2390*/  FFMA.FTZ R84, R16, R89, R90 ;  /* 0x0000005910547223 */ /* 0x000fe2000001005a */
[----:B------:R-:W-:-:S03]  /*23a0*/  @P3 SHF.R.U32.HI R85, RZ, 0x10, R123 ;  /* 0x00000010ff553819 */ /* 0x000fc6000001167b */
[----:B------:R-:W-:Y:S01]  /*23b0*/  FADD.FTZ R84, R99, -R84 ;  /* 0x8000005463547221 */ /* 0x000fe20000010000 */
[----:B------:R-:W-:-:S03]  /*23c0*/  @P3 PRMT R85, RZ, 0x5410, R85 ;  /* 0x00005410ff553816 */ /* 0x000fc60000000055 */
[----:B------:R-:W-:-:S04]  /*23d0*/  FMUL.FTZ R84, R5, R84 ;  /* 0x0000005405547220 */ /* 0x000fc80000410000 */
[----:B------:R-:W-:Y:S02]  /*23e0*/  @P3 FADD.FTZ R84, R84, R85 ;  /* 0x0000005554543221 */ /* 0x000fe40000010000 */
.L_x_2484:
[----:B------:R-:W-:Y:S05]  /*23f0*/  BSYNC B0 ;  /* 0x0000000000007941 */ /* 0x000fea0003800000 */
.L_x_2482:
        /* <DEDUP_REMOVED lines=14> */
.L_x_2485:
        /* <DEDUP_REMOVED lines=11> */
.L_x_2487:
[----:B------:R-:W-:Y:S05]  /*2590*/  BSYNC B0 ;  /* 0x0000000000007941 */ /* 0x000fea0003800000 */
.L_x_2486:
[----:B------:R-:W-:Y:S01]  /*25a0*/  BSSY B0, `(.L_x_2488) ;  /* 0x000000b000007945 */ /* 0x000fe20003800000 */
[----:B------:R-:W-:Y:S05]  /*25b0*/  @P1 BRA `(.L_x_2489) ;  /* 0x0000004000001947 */ /* 0x000fea0003800000 */
[----:B0-----:R-:W-:Y:S01]  /*25c0*/  HFMA2.MMA R84, -RZ, RZ, 0, 0 ;  /* 0x00000000ff547435 */ /* 0x001fe200000001ff */
[----:B------:R-:W-:Y:S05]  /*25d0*/  @!P3 BRA `(.L_x_2490) ;  /* 0x000000700000b947 */ /* 0x000fea0003800000 */
[----:B------:R-:W-:Y:S01]  /*25e0*/  PRMT R84, RZ, 0x5410, R120 ;  /* 0x00005410ff547816 */ /* 0x000fe20000000078 */
[----:B------:R-:W-:Y:S05]  /*25f0*/  BRA `(.L_x_2490) ;  /* 0x0000005000007947 */ /* 0x000fea0003800000 */
.L_x_2489:
[----:B0-----:R-:W-:-:S04]  /*2600*/  FFMA.FTZ R85, R11, R89, R90 ;  /* 0x000000590b557223 */ /* 0x001fc8000001005a */
[----:B------:R-:W-:Y:S01]  /*2610*/  FADD.FTZ R84, R106, -R85 ;  /* 0x800000556a547221 */ /* 0x000fe20000010000 */
[----:B------:R-:W-:-:S03]  /*2620*/  @P3 PRMT R85, RZ, 0x5410, R120 ;  /* 0x00005410ff553816 */ /* 0x000fc60000000078 */
[----:B------:R-:W-:-:S04]  /*2630*/  FMUL.FTZ R84, R5, R84 ;  /* 0x0000005405547220 */ /* 0x000fc80000410000 */
[----:B------:R-:W-:Y:S02]  /*2640*/  @P3 FADD.FTZ R84, R84, R85 ;  /* 0x0000005554543221 */ /* 0x000fe40000010000 */
.L_x_2490:
[----:B------:R-:W-:Y:S05]  /*2650*/  BSYNC B0 ;  /* 0x0000000000007941 */ /* 0x000fea0003800000 */
.L_x_2488:
        /* <DEDUP_REMOVED lines=12> */
.L_x_2492:
[----:B------:R-:W-:-:S04]  /*2720*/  FFMA.FTZ R85, R17, R89, R90 ;  /* 0x0000005911557223 */ /* 0x000fc8000001005a */
[----:B------:R-:W-:Y:S01]  /*2730*/  FADD.FTZ R84, R108, -R85 ;  /* 0x800000556c547221 */ /* 0x000fe20000010000 */
[----:B------:R-:W-:-:S03]  /*2740*/  @P3 SHF.R.U64 R85, R120, 0x10, R121 ;  /* 0x0000001078553819 */ /* 0x000fc60000001279 */
[----:B------:R-:W-:Y:S01]  /*2750*/  FMUL.FTZ R84, R5, R84 ;  /* 0x0000005405547220 */ /* 0x000fe20000410000 */
[----:B------:R-:W-:-:S05]  /*2760*/  @P3 PRMT R85, RZ, 0x5410, R85 ;  /* 0x00005410ff553816 */ /* 0x000fca0000000055 */
[----:B------:R-:W-:Y:S02]  /*2770*/  @P3 FADD.FTZ R84, R84, R85 ;  /* 0x0000005554543221 */ /* 0x000fe40000010000 */
.L_x_2493:
[----:B------:R-:W-:Y:S05]  /*2780*/  BSYNC B0 ;  /* 0x0000000000007941 */ /* 0x000fea0003800000 */
.L_x_2491:
        /* <DEDUP_REMOVED lines=11> */
.L_x_2495:
[----:B------:R-:W-:Y:S01]  /*2840*/  FFMA.FTZ R84, R12, R89, R90 ;  /* 0x000000590c547223 */ /* 0x000fe2000001005a */
[----:B------:R-:W-:-:S03]  /*2850*/  @P3 PRMT R85, RZ, 0x5410, R121 ;  /* 0x00005410ff553816 */ /* 0x000fc60000000079 */
[----:B------:R-:W-:-:S04]  /*2860*/  FADD.FTZ R84, R101, -R84 ;  /* 0x8000005465547221 */ /* 0x000fc80000010000 */
[----:B------:R-:W-:-:S04]  /*2870*/  FMUL.FTZ R84, R5, R84 ;  /* 0x0000005405547220 */ /* 0x000fc80000410000 */
[----:B------:R-:W-:Y:S02]  /*2880*/  @P3 FADD.FTZ R84, R84, R85 ;  /* 0x0000005554543221 */ /* 0x000fe40000010000 */
.L_x_2496:
[----:B------:R-:W-:Y:S05]  /*2890*/  BSYNC B0 ;  /* 0x0000000000007941 */ /* 0x000fea0003800000 */
.L_x_2494:
        /* <DEDUP_REMOVED lines=12> */
.L_x_2498:
[----:B------:R-:W-:Y:S01]  /*2960*/  FFMA.FTZ R84, R18, R89, R90 ;  /* 0x0000005912547223 */ /* 0x000fe2000001005a */
[----:B------:R-:W-:-:S03]  /*2970*/  @P3 SHF.R.U32.HI R85, RZ, 0x10, R121 ;  /* 0x00000010ff553819 */ /* 0x000fc60000011679 */
[----:B------:R-:W-:Y:S01]  /*2980*/  FADD.FTZ R84, R103, -R84 ;  /* 0x8000005467547221 */ /* 0x000fe20000010000 */
[----:B------:R-:W-:-:S03]  /*2990*/  @P3 PRMT R85, RZ, 0x5410, R85 ;  /* 0x00005410ff553816 */ /* 0x000fc60000000055 */
[----:B------:R-:W-:-:S04]  /*29a0*/  FMUL.FTZ R84, R5, R84 ;  /* 0x0000005405547220 */ /* 0x000fc80000410000 */
[----:B------:R-:W-:Y:S02]  /*29b0*/  @P3 FADD.FTZ R84, R84, R85 ;  /* 0x0000005554543221 */ /* 0x000fe40000010000 */
.L_x_2499:
[----:B------:R-:W-:Y:S05]  /*29c0*/  BSYNC B0 ;  /* 0x0000000000007941 */ /* 0x000fea0003800000 */
.L_x_2497:
        /* <DEDUP_REMOVED lines=14> */
.L_x_2500:
        /* <DEDUP_REMOVED lines=11> */
.L_x_2502:
[----:B------:R-:W-:Y:S05]  /*2b60*/  BSYNC B0 ;  /* 0x0000000000007941 */ /* 0x000fea0003800000 */
.L_x_2501:
[----:B------:R-:W-:Y:S01]  /*2b70*/  BSSY B0, `(.L_x_2503) ;  /* 0x000000b000007945 */ /* 0x000fe20003800000 */
[----:B------:R-:W-:Y:S05]  /*2b80*/  @P1 BRA `(.L_x_2504) ;  /* 0x0000004000001947 */ /* 0x000fea0003800000 */
[----:B0-----:R-:W-:Y:S01]  /*2b90*/  MOV R84, RZ ;  /* 0x000000ff00547202 */ /* 0x001fe20000000f00 */
[----:B------:R-:W-:Y:S05]  /*2ba0*/  @!P3 BRA `(.L_x_2505) ;  /* 0x000000700000b947 */ /* 0x000fea0003800000 */
[----:B------:R-:W-:Y:S01]  /*2bb0*/  PRMT R84, RZ, 0x5410, R118 ;  /* 0x00005410ff547816 */ /* 0x000fe20000000076 */
[----:B------:R-:W-:Y:S05]  /*2bc0*/  BRA `(.L_x_2505) ;  /* 0x0000005000007947 */ /* 0x000fea0003800000 */
.L_x_2504:
[----:B0-----:R-:W-:-:S04]  /*2bd0*/  FFMA.FTZ R85, R19, R89, R90 ;  /* 0x0000005913557223 */ /* 0x001fc8000001005a */
[----:B------:R-:W-:Y:S01]  /*2be0*/  FADD.FTZ R84, R110, -R85 ;  /* 0x800000556e547221 */ /* 0x000fe20000010000 */
[----:B------:R-:W-:-:S03]  /*2bf0*/  @P3 PRMT R85, RZ, 0x5410, R118 ;  /* 0x00005410ff553816 */ /* 0x000fc60000000076 */
[----:B------:R-:W-:-:S04]  /*2c00*/  FMUL.FTZ R84, R5, R84 ;  /* 0x0000005405547220 */ /* 0x000fc80000410000 */
[----:B------:R-:W-:Y:S02]  /*2c10*/  @P3 FADD.FTZ R84, R84, R85 ;  /* 0x0000005554543221 */ /* 0x000fe40000010000 */
.L_x_2505:
[----:B------:R-:W-:Y:S05]  /*2c20*/  BSYNC B0 ;  /* 0x0000000000007941 */ /* 0x000fea0003800000 */
.L_x_2503:
        /* <DEDUP_REMOVED lines=12> */
.L_x_2507:
[----:B------:R-:W-:-:S04]  /*2cf0*/  FFMA.FTZ R85, R23, R89, R90 ;  /* 0x0000005917557223 */ /* 0x000fc8000001005a */
[----:B------:R-:W-:Y:S01]  /*2d00*/  FADD.FTZ R84, R112, -R85 ;  /* 0x8000005570547221 */ /* 0x000fe20000010000 */
[----:B------:R-:W-:-:S03]  /*2d10*/  @P3 SHF.R.U64 R85, R118, 0x10, R119 ;  /* 0x0000001076553819 */ /* 0x000fc60000001277 */
[----:B------:R-:W-:Y:S01]  /*2d20*/  FMUL.FTZ R84, R5, R84 ;  /* 0x0000005405547220 */ /* 0x000fe20000410000 */
[----:B------:R-:W-:-:S05]  /*2d30*/  @P3 PRMT R85, RZ, 0x5410, R85 ;  /* 0x00005410ff553816 */ /* 0x000fca0000000055 */
[----:B------:R-:W-:Y:S02]  /*2d40*/  @P3 FADD.FTZ R84, R84, R85 ;  /* 0x0000005554543221 */ /* 0x000fe40000010000 */
.L_x_2508:
[----:B------:R-:W-:Y:S05]  /*2d50*/  BSYNC B0 ;  /* 0x0000000000007941 */ /* 0x000fea0003800000 */
.L_x_2506:
        /* <DEDUP_REMOVED lines=11> */
.L_x_2510:
[----:B------:R-:W-:Y:S01]  /*2e10*/  FFMA.FTZ R84, R20, R89, R90 ;  /* 0x0000005914547223 */ /* 0x000fe2000001005a */
[----:B------:R-:W-:-:S03]  /*2e20*/  @P3 PRMT R85, RZ, 0x5410, R119 ;  /* 0x00005410ff553816 */ /* 0x000fc60000000077 */
[----:B------:R-:W-:-:S04]  /*2e30*/  FADD.FTZ R84, R105, -R84 ;  /* 0x8000005469547221 */ /* 0x000fc80000010000 */
[----:B------:R-:W-:-:S04]  /*2e40*/  FMUL.FTZ R84, R5, R84 ;  /* 0x0000005405547220 */ /* 0x000fc80000410000 */
[----:B------:R-:W-:Y:S02]  /*2e50*/  @P3 FADD.FTZ R84, R84, R85 ;  /* 0x0000005554543221 */ /* 0x000fe40000010000 */
.L_x_2511:
[----:B------:R-:W-:Y:S05]  /*2e60*/  BSYNC B0 ;  /* 0x0000000000007941 */ /* 0x000fea0003800000 */
.L_x_2509:
        /* <DEDUP_REMOVED lines=12> */
.L_x_2513:
[----:B------:R-:W-:Y:S01]  /*2f30*/  FFMA.FTZ R84, R92, R89, R90 ;  /* 0x000000595c547223 */ /* 0x000fe2000001005a */
[----:B------:R-:W-:-:S03]  /*2f40*/  @P3 SHF.R.U32.HI R85, RZ, 0x10, R119 ;  /* 0x00000010ff553819 */ /* 0x000fc60000011677 */
[----:B------:R-:W-:Y:S01]  /*2f50*/  FADD.FTZ R84, R107, -R84 ;  /* 0x800000546b547221 */ /* 0x000fe20000010000 */
[----:B------:R-:W-:-:S03]  /*2f60*/  @P3 PRMT R85, RZ, 0x5410, R85 ;  /* 0x00005410ff553816 */ /* 0x000fc60000000055 */
[----:B------:R-:W-:-:S04]  /*2f70*/  FMUL.FTZ R84, R5, R84 ;  /* 0x0000005405547220 */ /* 0x000fc80000410000 */
[----:B------:R-:W-:Y:S02]  /*2f80*/  @P3 FADD.FTZ R84, R84, R85 ;  /* 0x0000005554543221 */ /* 0x000fe40000010000 */
.L_x_2514:
[----:B------:R-:W-:Y:S05]  /*2f90*/  BSYNC B0 ;  /* 0x0000000000007941 */ /* 0x000fea0003800000 */
.L_x_2512:
        /* <DEDUP_REMOVED lines=15> */
.L_x_2515:
        /* <DEDUP_REMOVED lines=11> */
.L_x_2517:
[----:B------:R-:W-:Y:S05]  /*3140*/  BSYNC B0 ;  /* 0x0000000000007941 */ /* 0x000fea0003800000 */
.L_x_2516:
[----:B------:R-:W-:Y:S01]  /*3150*/  BSSY B0, `(.L_x_2518) ;  /* 0x000000b000007945 */ /* 0x000fe20003800000 */
[----:B------:R-:W-:Y:S05]  /*3160*/  @P1 BRA `(.L_x_2519) ;  /* 0x0000004000001947 */ /* 0x000fea0003800000 */
[----:B0-----:R-:W-:Y:S01]  /*3170*/  HFMA2.MMA R84, -RZ, RZ, 0, 0 ;  /* 0x00000000ff547435 */ /* 0x001fe200000001ff */
[----:B------:R-:W-:Y:S05]  /*3180*/  @!P3 BRA `(.L_x_2520) ;  /* 0x000000700000b947 */ /* 0x000fea0003800000 */
[----:B------:R-:W-:Y:S01]  /*3190*/  PRMT R84, RZ, 0x5410, R116 ;  /* 0x00005410ff547816 */ /* 0x000fe20000000074 */
[----:B------:R-:W-:Y:S05]  /*31a0*/  BRA `(.L_x_2520) ;  /* 0x0000005000007947 */ /* 0x000fea0003800000 */
.L_x_2519:
[----:B0-----:R-:W-:-:S04]  /*31b0*/  FFMA.FTZ R85, R21, R89, R90 ;  /* 0x0000005915557223 */ /* 0x001fc8000001005a */
[----:B------:R-:W-:Y:S01]  /*31c0*/  FADD.FTZ R84, R114, -R85 ;  /* 0x8000005572547221 */ /* 0x000fe20000010000 */
[----:B------:R-:W-:-:S03]  /*31d0*/  @P3 PRMT R85, RZ, 0x5410, R116 ;  /* 0x00005410ff553816 */ /* 0x000fc60000000074 */
[----:B------:R-:W-:-:S04]  /*31e0*/  FMUL.FTZ R84, R5, R84 ;  /* 0x0000005405547220 */ /* 0x000fc80000410000 */
[----:B------:R-:W-:Y:S02]  /*31f0*/  @P3 FADD.FTZ R84, R84, R85 ;  /* 0x0000005554543221 */ /* 0x000fe40000010000 */
.L_x_2520:
[----:B------:R-:W-:Y:S05]  /*3200*/  BSYNC B0 ;  /* 0x0000000000007941 */ /* 0x000fea0003800000 */
.L_x_2518:
        /* <DEDUP_REMOVED lines=12> */
.L_x_2522:
[----:B------:R-:W-:Y:S01]  /*32d0*/  FFMA.FTZ R84, R94, R89, R90 ;  /* 0x000000595e547223 */ /* 0x000fe2000001005a */
[----:B------:R-:W-:-:S03]  /*32e0*/  @P3 SHF.R.U64 R85, R116, 0x10, R117 ;  /* 0x0000001074553819 */ /* 0x000fc60000001275 */
[----:B------:R-:W-:Y:S01]  /*32f0*/  FADD.FTZ R84, R109, -R84 ;  /* 0x800000546d547221 */ /* 0x000fe20000010000 */
[----:B------:R-:W-:-:S03]  /*3300*/  @P3 PRMT R85, RZ, 0x5410, R85 ;  /* 0x00005410ff553816 */ /* 0x000fc60000000055 */
[----:B------:R-:W-:-:S04]  /*3310*/  FMUL.FTZ R84, R5, R84 ;  /* 0x0000005405547220 */ /* 0x000fc80000410000 */
[----:B------:R-:W-:Y:S02]  /*3320*/  @P3 FADD.FTZ R84, R84, R85 ;  /* 0x0000005554543221 */ /* 0x000fe40000010000 */
.L_x_2523:
[----:B------:R-:W-:Y:S05]  /*3330*/  BSYNC B0 ;  /* 0x0000000000007941 */ /* 0x000fea0003800000 */
.L_x_2521:
        /* <DEDUP_REMOVED lines=11> */
.L_x_2525:
[----:B------:R-:W-:Y:S01]  /*33f0*/  FFMA.FTZ R84, R22, R89, R90 ;  /* 0x0000005916547223 */ /* 0x000fe2000001005a */
[----:B------:R-:W-:-:S03]  /*3400*/  @P3 PRMT R85, RZ, 0x5410, R117 ;  /* 0x00005410ff553816 */ /* 0x000fc60000000075 */
[----:B------:R-:W-:-:S04]  /*3410*/  FADD.FTZ R84, R111, -R84 ;  /* 0x800000546f547221 */ /* 0x000fc80000010000 */
[----:B------:R-:W-:-:S04]  /*3420*/  FMUL.FTZ R84, R5, R84 ;  /* 0x0000005405547220 */ /* 0x000fc80000410000 */
[----:B------:R-:W-:Y:S02]  /*3430*/  @P3 FADD.FTZ R84, R84, R85 ;  /* 0x0000005554543221 */ /* 0x000fe40000010000 */
.L_x_2526:
[----:B------:R-:W-:Y:S05]  /*3440*/  BSYNC B0 ;  /* 0x0000000000007941 */ /* 0x000fea0003800000 */
.L_x_2524:
        /* <DEDUP_REMOVED lines=12> */
.L_x_2528:
[----:B------:R-:W-:Y:S01]  /*3510*/  FFMA.FTZ R90, R96, R89, R90 ;  /* 0x00000059605a7223 */ /* 0x000fe2000001005a */
[----:B------:R-:W-:-:S03]  /*3520*/  @P3 SHF.R.U32.HI R84, RZ, 0x10, R117 ;  /* 0x00000010ff543819 */ /* 0x000fc60000011675 */
[----:B------:R-:W-:Y:S01]  /*3530*/  FADD.FTZ R90, R113, -R90 ;  /* 0x8000005a715a7221 */ /* 0x000fe20000010000 */
[----:B------:R-:W-:-:S03]  /*3540*/  @P3 PRMT R84, RZ, 0x5410, R84 ;  /* 0x00005410ff543816 */ /* 0x000fc60000000054 */
[----:B------:R-:W-:-:S04]  /*3550*/  FMUL.FTZ R5, R5, R90 ;  /* 0x0000005a05057220 */ /* 0x000fc80000410000 */
[----:B------:R-:W-:Y:S02]  /*3560*/  @P3 FADD.FTZ R5, R5, R84 ;  /* 0x0000005405053221 */ /* 0x000fe40000010000 */
.L_x_2529:
[----:B------:R-:W-:Y:S05]  /*3570*/  BSYNC B0 ;  /* 0x0000000000007941 */ /* 0x000fea0003800000 */
.L_x_2527:
[----:B------:R-:W-:Y:S01]  /*3580*/  @P2 FMUL.FTZ R84, R5, c[0x0][0x1ec] ;  /* 0x00007b0005542a20 */ /* 0x000fe20000410000 */
[----:B------:R-:W-:-:S04]  /*3590*/  @P0 F2FP.BF16.PACK_AB R5, RZ, R5 ;  /* 0x00000005ff05023e */ /* 0x000fc800000010ff */
[----:B------:R-:W-:Y:S02]  /*35a0*/  @P2 F2FP.BF16.PACK_AB R89, RZ, R84 ;  /* 0x00000054ff59223e */ /* 0x000fe400000010ff */
[----:B------:R-:W-:Y:S01]  /*35b0*/  @P0 PRMT R134, R5, 0x7610, R134 ;  /* 0x0000761005860816 */ /* 0x000fe20000000086 */
        /* <DEDUP_REMOVED lines=10> */
.L_x_2530:
        /* <DEDUP_REMOVED lines=12> */
.L_x_2532:
[----:B------:R-:W-:Y:S05]  /*3720*/  BSYNC B0 ;  /* 0x0000000000007941 */ /* 0x000fea0003800000 */
.L_x_2531:
[----:B------:R-:W-:Y:S02]  /*3730*/  IADD3 R2, R2, c[0x0][0x160], RZ ;  /* 0x0000580002027a10 */ /* 0x000fe40007ffe0ff */
[----:B------:R-:W-:Y:S02]  /*3740*/  LOP3.LUT P1, RZ, R4, 0xff, RZ, 0xc0, !PT ;  /* 0x000000ff04ff7812 */ /* 0x000fe4000782c0ff */
[----:B------:R-:W-:Y:S02]  /*3750*/  ISETP.GE.AND P0, PT, R2, c[0x0][0x164], PT ;  /* 0x0000590002007a0c */ /* 0x000fe40003f06270 */
[----:B------:R-:W-:-:S11]  /*3760*/  SEL R4, RZ, 0x1, P1 ;  /* 0x00000001ff047807 */ /* 0x000fd60000800000 */
[----:B0-----:R-:W-:Y:S01]  /*3770*/  @P0 CALL.REL.NOINC `(.L_x_2452) ;  /* 0x0000001000000944 */ /* 0x001fe20003c00000 */
[----:B------:R-:W-:Y:S05]  /*3780*/  BRA `(.L_x_2533) ;  /* 0xffffcc3000007947 */ /* 0x000fea000383ffff */
.L_x_2452:
        /* <DEDUP_REMOVED lines=19> */
.L_x_2456:
[----:B------:R-:W-:Y:S01]  /*38c0*/  HFMA2.MMA R89, -RZ, RZ, 0, 9.5367431640625e-07 ;  /* 0x00000010ff597435 */ /* 0x000fe200000001ff */
[----:B------:R-:W-:Y:S01]  /*38d0*/  IMAD.MOV.U32 R88, RZ, RZ, R90 ;  /* 0x000000ffff587224 */ /* 0x000fe200078e005a */
[----:B------:R-:W-:Y:S01]  /*38e0*/  MOV R139, 0xffffffff ;  /* 0xffffffff008b7802 */ /* 0x000fe20000000f00 */
[----:B------:R-:W-:Y:S01]  /*38f0*/  IMAD.MOV.U32 R140, RZ, RZ, 0x1f ;  /* 0x0000001fff8c7424 */ /* 0x000fe200078e00ff */
[----:B------:R-:W-:-:S02]  /*3900*/  MOV R84, 0x3920 ;  /* 0x0000392000547802 */ /* 0x000fc40000000f00 */
[----:B-----5:R-:W-:Y:S05]  /*3910*/  CALL.REL.NOINC `($__internal_43_$__cuda_sm70_shflsync_down_p) ;  /* 0x0000045000007944 */ /* 0x020fea0003c00000 */
[----:B-1----:R-:W-:Y:S01]  /*3920*/  IMAD.MOV.U32 R87, RZ, RZ, R140 ;  /* 0x000000ffff577224 */ /* 0x002fe200078e008c */
[----:B0-----:R-:W-:Y:S05]  /*3930*/  BRA `(.L_x_2534) ;  /* 0xffffdd4000007947 */ /* 0x001fea000383ffff */
.L_x_2457:
[----:B------:R-:W-:Y:S01]  /*3940*/  HFMA2.MMA R140, -RZ, RZ, 0, 1.847743988037109375e-06 ;  /* 0x0000001fff8c7435 */ /* 0x000fe200000001ff */
[----:B------:R-:W-:Y:S01]  /*3950*/  MOV R88, R126 ;  /* 0x0000007e00587202 */ /* 0x000fe20000000f00 */
[----:B------:R-:W-:Y:S01]  /*3960*/  IMAD.MOV.U32 R89, RZ, RZ, 0x10 ;  /* 0x00000010ff597424 */ /* 0x000fe200078e00ff */
[----:B------:R-:W-:Y:S01]  /*3970*/  MOV R84, 0x39a0 ;  /* 0x000039a000547802 */ /* 0x000fe20000000f00 */
[----:B------:R-:W-:-:S02]  /*3980*/  IMAD.MOV.U32 R139, RZ, RZ, -0x1 ;  /* 0xffffffffff8b7424 */ /* 0x000fc400078e00ff */
[----:B01---5:R-:W-:Y:S05]  /*3990*/  CALL.REL.NOINC `($__internal_43_$__cuda_sm70_shflsync_down_p) ;  /* 0x000003d000007944 */ /* 0x023fea0003c00000 */
[----:B------:R-:W-:Y:S01]  /*39a0*/  FADD.FTZ R90, R87, R90 ;  /* 0x0000005a575a7221 */ /* 0x000fe20000010000 */
[----:B0-----:R-:W-:Y:S01]  /*39b0*/  MOV R89, 0x8 ;  /* 0x0000000800597802 */ /* 0x001fe20000000f00 */
[----:B-1----:R-:W-:Y:S01]  /*39c0*/  FADD.FTZ R91, R126, R140 ;  /* 0x0000008c7e5b7221 */ /* 0x002fe20000010000 */
[----:B------:R-:W-:Y:S01]  /*39d0*/  MOV R139, 0xffffffff ;  /* 0xffffffff008b7802 */ /* 0x000fe20000000f00 */
[----:B------:R-:W-:Y:S01]  /*39e0*/  IMAD.MOV.U32 R140, RZ, RZ, 0x1f ;  /* 0x0000001fff8c7424 */ /* 0x000fe200078e00ff */
[----:B------:R-:W-:Y:S01]  /*39f0*/  MOV R84, 0x3a20 ;  /* 0x00003a2000547802 */ /* 0x000fe20000000f00 */
[----:B------:R-:W-:-:S02]  /*3a00*/  IMAD.MOV.U32 R88, RZ, RZ, R90 ;  /* 0x000000ffff587224 */ /* 0x000fc400078e005a */
[----:B------:R-:W-:Y:S05]  /*3a10*/  CALL.REL.NOINC `($__internal_43_$__cuda_sm70_shflsync_down_p) ;  /* 0x0000035000007944 */ /* 0x000fea0003c00000 */
[----:B0-----:R-:W-:Y:S01]  /*3a20*/  HFMA2.MMA R89, -RZ, RZ, 0, 4.76837158203125e-07 ;  /* 0x00000008ff597435 */ /* 0x001fe200000001ff */
[----:B-1----:R-:W-:Y:S01]  /*3a30*/  MOV R87, R140 ;  /* 0x0000008c00577202 */ /* 0x002fe20000000f00 */
[----:B------:R-:W-:Y:S01]  /*3a40*/  IMAD.MOV.U32 R88, RZ, RZ, R91 ;  /* 0x000000ffff587224 */ /* 0x000fe200078e005b */
[----:B------:R-:W-:Y:S01]  /*3a50*/  MOV R139, 0xffffffff ;  /* 0xffffffff008b7802 */ /* 0x000fe20000000f00 */
[----:B------:R-:W-:Y:S01]  /*3a60*/  IMAD.MOV.U32 R140, RZ, RZ, 0x1f ;  /* 0x0000001fff8c7424 */ /* 0x000fe200078e00ff */
[----:B------:R-:W-:-:S02]  /*3a70*/  MOV R84, 0x3a90 ;  /* 0x00003a9000547802 */ /* 0x000fc40000000f00 */
[----:B------:R-:W-:Y:S05]  /*3a80*/  CALL.REL.NOINC `($__internal_43_$__cuda_sm70_shflsync_down_p) ;  /* 0x000002e000007944 */ /* 0x000fea0003c00000 */
[----:B------:R-:W-:Y:S01]  /*3a90*/  FADD.FTZ R90, R87, R90 ;  /* 0x0000005a575a7221 */ /* 0x000fe20000010000 */
[----:B------:R-:W-:Y:S01]  /*3aa0*/  MOV R84, 0x3b10 ;  /* 0x00003b1000547802 */ /* 0x000fe20000000f00 */
[----:B-1----:R-:W-:Y:S01]  /*3ab0*/  FADD.FTZ R91, R91, R140 ;  /* 0x0000008c5b5b7221 */ /* 0x002fe20000010000 */
[----:B------:R-:W-:Y:S01]  /*3ac0*/  HFMA2.MMA R140, -RZ, RZ, 0, 1.847743988037109375e-06 ;  /* 0x0000001fff8c7435 */ /* 0x000fe200000001ff */
[----:B0-----:R-:W-:Y:S01]  /*3ad0*/  IMAD.MOV.U32 R89, RZ, RZ, 0x4 ;  /* 0x00000004ff597424 */ /* 0x001fe200078e00ff */
[----:B------:R-:W-:Y:S01]  /*3ae0*/  MOV R88, R90 ;  /* 0x0000005a00587202 */ /* 0x000fe20000000f00 */
[----:B------:R-:W-:-:S03]  /*3af0*/  IMAD.MOV.U32 R139, RZ, RZ, -0x1 ;  /* 0xffffffffff8b7424 */ /* 0x000fc600078e00ff */
[----:B------:R-:W-:Y:S05]  /*3b00*/  CALL.REL.NOINC `($__internal_43_$__cuda_sm70_shflsync_down_p) ;  /* 0x0000026000007944 */ /* 0x000fea0003c00000 */
[----:B-1----:R-:W-:Y:S01]  /*3b10*/  IMAD.MOV.U32 R87, RZ, RZ, R140 ;  /* 0x000000ffff577224 */ /* 0x002fe200078e008c */
[----:B------:R-:W-:Y:S01]  /*3b20*/  HFMA2.MMA R140, -RZ, RZ, 0, 1.847743988037109375e-06 ;  /* 0x0000001fff8c7435 */ /* 0x000fe200000001ff */
[----:B0-----:R-:W-:Y:S01]  /*3b30*/  MOV R88, R91 ;  /* 0x0000005b00587202 */ /* 0x001fe20000000f00 */
[----:B------:R-:W-:Y:S01]  /*3b40*/  IMAD.MOV.U32 R89, RZ, RZ, 0x4 ;  /* 0x00000004ff597424 */ /* 0x000fe200078e00ff */
[----:B------:R-:W-:Y:S01]  /*3b50*/  MOV R84, 0x3b80 ;  /* 0x00003b8000547802 */ /* 0x000fe20000000f00 */
[----:B------:R-:W-:-:S02]  /*3b60*/  IMAD.MOV.U32 R139, RZ, RZ, -0x1 ;  /* 0xffffffffff8b7424 */ /* 0x000fc400078e00ff */
[----:B------:R-:W-:Y:S05]  /*3b70*/  CALL.REL.NOINC `($__internal_43_$__cuda_sm70_shflsync_down_p) ;  /* 0x000001f000007944 */ /* 0x000fea0003c00000 */
        /* <DEDUP_REMOVED lines=8> */
[----:B0-----:R-:W-:Y:S01]  /*3c00*/  HFMA2.MMA R89, -RZ, RZ, 0, 1.1920928955078125e-07 ;  /* 0x00000002ff597435 */ /* 0x001fe200000001ff */
[----:B-1----:R-:W-:Y:S01]  /*3c10*/  MOV R87, R140 ;  /* 0x0000008c00577202 */ /* 0x002fe20000000f00 */
[----:B------:R-:W-:Y:S01]  /*3c20*/  IMAD.MOV.U32 R88, RZ, RZ, R91 ;  /* 0x000000ffff587224 */ /* 0x000fe200078e005b */
[----:B------:R-:W-:Y:S01]  /*3c30*/  MOV R139, 0xffffffff ;  /* 0xffffffff008b7802 */ /* 0x000fe20000000f00 */
[----:B------:R-:W-:Y:S01]  /*3c40*/  IMAD.MOV.U32 R140, RZ, RZ, 0x1f ;  /* 0x0000001fff8c7424 */ /* 0x000fe200078e00ff */
[----:B------:R-:W-:-:S02]  /*3c50*/  MOV R84, 0x3c70 ;  /* 0x00003c7000547802 */ /* 0x000fc40000000f00 */
[----:B------:R-:W-:Y:S05]  /*3c60*/  CALL.REL.NOINC `($__internal_43_$__cuda_sm70_shflsync_down_p) ;  /* 0x0000010000007944 */ /* 0x000fea0003c00000 */
[----:B------:R-:W-:Y:S01]  /*3c70*/  FADD.FTZ R90, R87, R90 ;  /* 0x0000005a575a7221 */ /* 0x000fe20000010000 */
[----:B0-----:R-:W-:Y:S01]  /*3c80*/  HFMA2.MMA R89, -RZ, RZ, 0, 5.9604644775390625e-08 ;  /* 0x00000001ff597435 */ /* 0x001fe200000001ff */
[----:B-1----:R-:W-:Y:S01]  /*3c90*/  FADD.FTZ R127, R91, R140 ;  /* 0x0000008c5b7f7221 */ /* 0x002fe20000010000 */
[----:B------:R-:W-:Y:S01]  /*3ca0*/  MOV R139, 0xffffffff ;  /* 0xffffffff008b7802 */ /* 0x000fe20000000f00 */
[----:B------:R-:W-:Y:S01]  /*3cb0*/  IMAD.MOV.U32 R140, RZ, RZ, 0x1f ;  /* 0x0000001fff8c7424 */ /* 0x000fe200078e00ff */
[----:B------:R-:W-:-:S02]  /*3cc0*/  MOV R88, R90 ;  /* 0x0000005a00587202 */ /* 0x000fc40000000f00 */
[----:B------:R-:W-:Y:S02]  /*3cd0*/  MOV R84, 0x3cf0 ;  /* 0x00003cf000547802 */ /* 0x000fe40000000f00 */
[----:B------:R-:W-:Y:S05]  /*3ce0*/  CALL.REL.NOINC `($__internal_43_$__cuda_sm70_shflsync_down_p) ;  /* 0x0000008000007944 */ /* 0x000fea0003c00000 */
[----:B0-----:R-:W-:Y:S01]  /*3cf0*/  HFMA2.MMA R89, -RZ, RZ, 0, 5.9604644775390625e-08 ;  /* 0x00000001ff597435 */ /* 0x001fe200000001ff */
[----:B-1----:R-:W-:Y:S01]  /*3d00*/  IMAD.MOV.U32 R91, RZ, RZ, R140 ;  /* 0x000000ffff5b7224 */ /* 0x002fe200078e008c */
[----:B------:R-:W-:Y:S01]  /*3d10*/  MOV R88, R127 ;  /* 0x0000007f00587202 */ /* 0x000fe20000000f00 */
[----:B------:R-:W-:Y:S01]  /*3d20*/  IMAD.MOV.U32 R140, RZ, RZ, 0x1f ;  /* 0x0000001fff8c7424 */ /* 0x000fe200078e00ff */
[----:B------:R-:W-:Y:S02]  /*3d30*/  MOV R139, 0xffffffff ;  /* 0xffffffff008b7802 */ /* 0x000fe40000000f00 */
[----:B------:R-:W-:Y:S02]  /*3d40*/  MOV R84, 0x3d60 ;  /* 0x00003d6000547802 */ /* 0x000fe40000000f00 */
[----:B------:R-:W-:Y:S05]  /*3d50*/  CALL.REL.NOINC `($__internal_43_$__cuda_sm70_shflsync_down_p) ;  /* 0x0000001000007944 */ /* 0x000fea0003c00000 */
[----:B01----:R-:W-:Y:S05]  /*3d60*/  BRA `(.L_x_2535) ;  /* 0xffffda3000007947 */ /* 0x003fea000383ffff */
        .weak           $__internal_43_$__cuda_sm70_shflsync_down_p
        .type           $__internal_43_$__cuda_sm70_shflsync_down_p,@function
        .size           $__internal_43_$__cuda_sm70_shflsync_down_p,(.L_x_9787 - $__internal_43_$__cuda_sm70_shflsync_down_p)
$__internal_43_$__cuda_sm70_shflsync_down_p:
[----:B------:R-:W-:Y:S01]  /*3d70*/  HFMA2.MMA R85, -RZ, RZ, 0, 0 ;  /* 0x00000000ff557435 */ /* 0x000fe200000001ff */
[----:B------:R-:W-:Y:S04]  /*3d80*/  WARPSYNC R139 ;  /* 0x0000008b00007348 */ /* 0x000fe80003800000 */
[----:B------:R0:W1:Y:S01]  /*3d90*/  SHFL.DOWN PT, R140, R88, R89, R140 ;  /* 0x08000059588c7389 */ /* 0x00006200000e008c */
[----:B------:R-:W-:Y:S05]  /*3da0*/  RET.REL.NODEC R84 `(_ZN10layer_norm13ln_bwd_kernelINS_13Kernel_traitsIf13__nv_bfloat16S2_S2_fjLj2560ELj1ELj1ELj4ELj8ENS_18Kernel_traits_baseILj2560EfS2_S2_S2_fjLj128EEEEELb0ELb0ELb1ELb1EEEvNS_9BwdParamsE) ;  /* 0xffffc25054007950 */ /* 0x000fea0003c3ffff */
.L_x_2536:
        /* <DEDUP_REMOVED lines=13> */
.L_x_9787:


//--------------------- .text._ZN10layer_norm13ln_bwd_kernelINS_13Kernel_traitsIf13__nv_bfloat16S2_S2_fjLj2560ELj1ELj1ELj4ELj8ENS_18Kernel_traits_baseILj2560EfS2_S2_S2_fjLj128EEEEELb0ELb1ELb0ELb0EEEvNS_9BwdParamsE --------------------------
	.section	.text._ZN10layer_norm13ln_bwd_kernelINS_13Kernel_traitsIf13__nv_bfloat16S2_S2_fjLj2560ELj1ELj1ELj4ELj8ENS_18Kernel_traits_baseILj2560EfS2_S2_S2_fjLj128EEEEELb0ELb1ELb0ELb0EEEvNS_9BwdParamsE,"ax",@progbits
	.sectioninfo	@"SHI_REGISTERS=183"
	.align	128
        .global         _ZN10layer_norm13ln_bwd_kernelINS_13Kernel_traitsIf13__nv_bfloat16S2_S2_fjLj2560ELj1ELj1ELj4ELj8ENS_18Kernel_traits_baseILj2560EfS2_S2_S2_fjLj128EEEEELb0ELb1ELb0ELb0EEEvNS_9BwdParamsE
        .type           _ZN10layer_norm13ln_bwd_kernelINS_13Kernel_traitsIf13__nv_bfloat16S2_S2_fjLj2560ELj1ELj1ELj4ELj8ENS_18Kernel_traits_baseILj2560EfS2_S2_S2_fjLj128EEEEELb0ELb1ELb0ELb0EEEvNS_9BwdParamsE,@function
        .size           _ZN10layer_norm13ln_bwd_kernelINS_13Kernel_traitsIf13__nv_bfloat16S2_S2_fjLj2560ELj1ELj1ELj4ELj8ENS_18Kernel_traits_baseILj2560EfS2_S2_S2_fjLj128EEEEELb0ELb1ELb0ELb0EEEvNS_9BwdParamsE,(.L_x_9788 - _ZN10layer_norm13ln_bwd_kernelINS_13Kernel_traitsIf13__nv_bfloat16S2_S2_fjLj2560ELj1ELj1ELj4ELj8ENS_18Kernel_traits_baseILj2560EfS2_S2_S2_fjLj128EEEEELb0ELb1ELb0ELb0EEEvNS_9BwdParamsE)
        .other          _ZN10layer_norm13ln_bwd_kernelINS_13Kernel_traitsIf13__nv_bfloat16S2_S2_fjLj2560ELj1ELj1ELj4ELj8ENS_18Kernel_traits_baseILj2560EfS2_S2_S2_fjLj128EEEEELb0ELb1ELb0ELb0EEEvNS_9BwdParamsE,@"STO_CUDA_ENTRY STV_DEFAULT"
_ZN10layer_norm13ln_bwd_kernelINS_13Kernel_traitsIf13__nv_bfloat16S2_S2_fjLj2560ELj1ELj1ELj4ELj8ENS_18Kernel_traits_baseILj2560EfS2_S2_S2_fjLj128EEEEELb0ELb1ELb0ELb0EEEvNS_9BwdParamsE:
.text._ZN10layer_norm13ln_bwd_kernelINS_13Kernel_traitsIf13__nv_bfloat16S2_S2_fjLj2560ELj1ELj1ELj4ELj8ENS_18Kernel_traits_baseILj2560EfS2_S2_S2_fjLj128EEEEELb0ELb1ELb0ELb0EEEvNS_9BwdParamsE:
        /* <DEDUP_REMOVED lines=17> */
[----:B------:R-:W-:Y:S01]  /*0110*/  @P3 MOV R17, 0x10 ;  /* 0x0000001000113802 */ /* 0x000fe20000000f00 */
[----:B------:R-:W-:-:S04]  /*0120*/  @P1 IMAD.WIDE.U32 R2, R6, R5, c[0x0][0x1b0] ;  /* 0x00006c0006021625 */ /* 0x000fc800078e0005 */
[C---:B------:R-:W-:Y:S01]  /*0130*/  @P1 IMAD.WIDE.U32 R4, R6.reuse, R5, c[0x0][0x1c8] ;  /* 0x0000720006041625 */ /* 0x040fe200078e0005 */
[----:B------:R1:W5:Y:S01]  /*0140*/  @P1 LDG.E.128 R100, [R2.64] ;  /* 0x0000000402641981 */ /* 0x000362000c1e1d00 */
[----:B------:R-:W-:Y:S02]  /*0150*/  @P1 LOP3.LUT R6, R6, 0x80, RZ, 0xfc, !PT ;  /* 0x0000008006061812 */ /* 0x000fe400078efcff */
[----:B------:R-:W-:Y:S01]  /*0160*/  @P4 IMAD.MOV.U32 R21, RZ, RZ, 0x10 ;  /* 0x00000010ff154424 */ /* 0x000fe200078e00ff */
[----:B0-----:R-:W-:Y:S01]  /*0170*/  LEA.HI R124, R170, UR6, RZ, 0x19 ;  /* 0x00000006aa7c7c11 */ /* 0x001fe2000f8fc8ff */
[----:B------:R0:W5:Y:S01]  /*0180*/  @P1 LDG.E.128 R96, [R4.64] ;  /* 0x0000000404601981 */ /* 0x000162000c1e1d00 */
[----:B------:R-:W-:-:S04]  /*0190*/  @P2 IMAD.WIDE.U32 R10, R6, R13, c[0x0][0x1b0] ;  /* 0x00006c00060a2625 */ /* 0x000fc800078e000d */
[C---:B------:R-:W-:Y:S01]  /*01a0*/  @P2 IMAD.WIDE.U32 R12, R6.reuse, R13, c[0x0][0x1c8] ;  /* 0x00007200060c2625 */ /* 0x040fe200078e000d */
[----:B------:R-:W-:Y:S01]  /*01b0*/  @P2 IADD3 R6, R6, 0x80, RZ ;  /* 0x0000008006062810 */ /* 0x000fe20007ffe0ff */
[----:B------:R2:W5:Y:S04]  /*01c0*/  @P2 LDG.E.128 R92, [R10.64] ;  /* 0x000000040a5c2981 */ /* 0x000568000c1e1d00 */
[-C--:B------:R-:W-:Y:S01]  /*01d0*/  @P3 IMAD.WIDE.U32 R14, R6, R17.reuse, c[0x0][0x1b0] ;  /* 0x00006c00060e3625 */ /* 0x080fe200078e0011 */
[----:B------:R-:W-:Y:S01]  /*01e0*/  ISETP.GE.AND P0, PT, R124, c[0x0][0x164], PT ;  /* 0x000059007c007a0c */ /* 0x000fe20003f06270 */
[----:B------:R3:W5:Y:S02]  /*01f0*/  @P2 LDG.E.128 R88, [R12.64] ;  /* 0x000000040c582981 */ /* 0x000764000c1e1d00 */
[C---:B------:R-:W-:Y:S01]  /*0200*/  @P3 IMAD.WIDE.U32 R16, R6.reuse, R17, c[0x0][0x1c8] ;  /* 0x0000720006103625 */ /* 0x040fe200078e0011 */
[----:B------:R-:W-:Y:S01]  /*0210*/  @P3 IADD3 R6, R6, 0x80, RZ ;  /* 0x0000008006063810 */ /* 0x000fe20007ffe0ff */
[----:B------:R4:W5:Y:S01]  /*0220*/  @P3 LDG.E.128 R84, [R14.64] ;  /* 0x000000040e543981 */ /* 0x000962000c1e1d00 */
[----:B------:R-:W-:-:S03]  /*0230*/  @P5 MOV R7, 0x10 ;  /* 0x0000001000075802 */ /* 0x000fc60000000f00 */
[CC--:B------:R-:W-:Y:S01]  /*0240*/  @P4 IMAD.WIDE.U32 R18, R6.reuse, R21.reuse, c[0x0][0x1b0] ;  /* 0x00006c0006124625 */ /* 0x0c0fe200078e0015 */
[----:B------:R0:W5:Y:S03]  /*0250*/  @P3 LDG.E.128 R80, [R16.64] ;  /* 0x0000000410503981 */ /* 0x000166000c1e1d00 */
[C---:B------:R-:W-:Y:S01]  /*0260*/  @P4 IMAD.WIDE.U32 R20, R6.reuse, R21, c[0x0][0x1c8] ;  /* 0x0000720006144625 */ /* 0x040fe200078e0015 */
[----:B------:R-:W-:Y:S01]  /*0270*/  @P4 IADD3 R6, R6, 0x80, RZ ;  /* 0x0000008006064810 */ /* 0x000fe20007ffe0ff */
[----:B------:R0:W5:Y:S04]  /*0280*/  @P4 LDG.E.128 R76, [R18.64] ;  /* 0x00000004124c4981 */ /* 0x000168000c1e1d00 */
[CC--:B------:R-:W-:Y:S01]  /*0290*/  @P5 IMAD.WIDE.U32 R8, R6.reuse, R7.reuse, c[0x0][0x1c8] ;  /* 0x0000720006085625 */ /* 0x0c0fe200078e0007 */
[----:B------:R0:W5:Y:S03]  /*02a0*/  @P4 LDG.E.128 R72, [R20.64] ;  /* 0x0000000414484981 */ /* 0x000166000c1e1d00 */
[----:B------:R-:W-:Y:S01]  /*02b0*/  @P5 IMAD.WIDE.U32 R6, R6, R7, c[0x0][0x1b0] ;  /* 0x00006c0006065625 */ /* 0x000fe200078e0007 */
[----:B------:R0:W5:Y:S01]  /*02c0*/  @P5 LDG.E.128 R68, [R8.64] ;  /* 0x0000000408445981 */ /* 0x000162000c1e1d00 */
[----:B------:R-:W-:Y:S01]  /*02d0*/  CS2R R60, SRZ ;  /* 0x00000000003c7805 */ /* 0x000fe2000001ff00 */
[----:B------:R-:W-:Y:S01]  /*02e0*/  CS2R R62, SRZ ;  /* 0x00000000003e7805 */ /* 0x000fe2000001ff00 */
[----:B------:R-:W-:Y:S01]  /*02f0*/  CS2R R56, SRZ ;  /* 0x0000000000387805 */ /* 0x000fe2000001ff00 */
[----:B------:R0:W5:Y:S01]  /*0300*/  @P5 LDG.E.128 R64, [R6.64] ;  /* 0x0000000406405981 */ /* 0x000162000c1e1d00 */
        /* <DEDUP_REMOVED lines=28> */
[----:B-1----:R-:W-:Y:S01]  /*04d0*/  HFMA2.MMA R61, -RZ, RZ, 0, 0 ;  /* 0x00000000ff3d7435 */ /* 0x002fe200000001ff */
[----:B------:R-:W-:-:S02]  /*04e0*/  IMAD.MOV.U32 R123, RZ, RZ, 0x1 ;  /* 0x00000001ff7b7424 */ /* 0x000fc400078e00ff */
.L_x_2565:
[----:B------:R-:W-:Y:S02]  /*04f0*/  ISETP.NE.U32.AND P0, PT, RZ, c[0x0][0x1c0], PT ;  /* 0x00007000ff007a0c */ /* 0x000fe40003f05070 */
[----:B------:R-:W-:-:S02]  /*0500*/  SHF.R.S32.HI R105, RZ, 0x1f, R124 ;  /* 0x0000001fff697819 */ /* 0x000fc4000001147c */
[----:B------:R-:W-:Y:S02]  /*0510*/  ISETP.NE.AND.EX P0, PT, RZ, c[0x0][0x1c4], PT, P0 ;  /* 0x00007100ff007a0c */ /* 0x000fe40003f05300 */
[----:B------:R-:W-:-:S11]  /*0520*/  MOV R109, 0x4 ;  /* 0x00000004006d7802 */ /* 0x000fd60000000f00 */
[----:B------:R-:W-:-:S04]  /*0530*/  @P0 LEA R106, P6, R124, c[0x0][0x1c0], 0x1 ;  /* 0x000070007c6a0a11 */ /* 0x000fc800078c08ff */
[C---:B------:R-:W-:Y:S01]  /*0540*/  @P0 LEA.HI.X R107, R124.reuse, c[0x0][0x1c4], R105, 0x1, P6 ;  /* 0x000071007c6b0a11 */ /* 0x040fe200030f0c69 */
[----:B------:R-:W-:-:S04]  /*0550*/  IMAD.WIDE R104, R124, R109, c[0x0][0x1a0] ;  /* 0x000068007c687625 */ /* 0x000fc800078e026d */
[----:B------:R-:W2:Y:S01]  /*0560*/  @P0 LDG.E.U16 R106, [R106.64] ;  /* 0x000000046a6a0981 */ /* 0x000ea2000c1e1500 */
[----:B------:R-:W-:-:S03]  /*0570*/  IMAD.WIDE R108, R124, R109, c[0x0][0x1a8] ;  /* 0x00006a007c6c7625 */ /* 0x000fc600078e026d */
[----:B------:R0:W3:Y:S04]  /*0580*/  LDG.E R104, [R104.64] ;  /* 0x0000000468687981 */ /* 0x0000e8000c1e1900 */
[----:B-----5:R1:W5:Y:S01]  /*0590*/  LDG.E R166, [R108.64] ;  /* 0x000000046ca67981 */ /* 0x020362000c1e1900 */
[----:B------:R-:W-:Y:S01]  /*05a0*/  IMAD R110, R124, c[0x0][0x168], RZ ;  /* 0x00005a007c6e7a24 */ /* 0x000fe200078e02ff */
[----:B------:R-:W-:Y:S01]  /*05b0*/  LOP3.LUT R164, R170, 0x7f, RZ, 0xc0, !PT ;  /* 0x0000007faaa47812 */ /* 0x000fe200078ec0ff */
[----:B------:R-:W-:Y:S01]  /*05c0*/  ULDC.U8 UR6, c[0x0][0x1f0] ;  /* 0x00007c0000067ab9 */ /* 0x000fe20000000000 */
[----:B------:R-:W-:Y:S01]  /*05d0*/  BSSY B0, `(.L_x_2538) ;  /* 0x0000041000007945 */ /* 0x000fe20003800000 */
[----:B------:R-:W-:Y:S01]  /*05e0*/  ISETP.NE.AND P6, PT, RZ, UR6, PT ;  /* 0x00000006ff007c0c */ /* 0x000fe2000bfc5270 */
[----:B------:R-:W-:Y:S01]  /*05f0*/  IMAD.MOV.U32 R167, RZ, RZ, 0x3f800000 ;  /* 0x3f800000ffa77424 */ /* 0x000fe200078e00ff */
[----:B------:R-:W-:-:S04]  /*0600*/  SHF.R.S32.HI R111, RZ, 0x1f, R110 ;  /* 0x0000001fff6f7819 */ /* 0x000fc8000001146e */
[----:B------:R-:W-:-:S04]  /*0610*/  LEA.HI R111, R111, R110, RZ, 0x2 ;  /* 0x0000006e6f6f7211 */ /* 0x000fc800078f10ff */
[----:B------:R-:W-:-:S04]  /*0620*/  LEA.HI.SX32 R164, R111, R164, 0x1e ;  /* 0x000000a46fa47211 */ /* 0x000fc800078ff2ff */
[----:B0-----:R-:W-:Y:S02]  /*0630*/  MOV R105, R164 ;  /* 0x000000a400697202 */ /* 0x001fe40000000f00 */
[----:B--2---:R-:W-:Y:S02]  /*0640*/  @P0 PRMT R167, RZ, 0x5410, R106 ;  /* 0x00005410ffa70816 */ /* 0x004fe4000000006a */
[----:B------:R-:W-:Y:S01]  /*0650*/  CS2R R106, SRZ ;  /* 0x00000000006a7805 */ /* 0x000fe2000001ff00 */
[----:B---3--:R-:W-:Y:S01]  /*0660*/  FSEL R104, R104, RZ, !P6 ;  /* 0x000000ff68687208 */ /* 0x008fe20007000000 */
[----:B------:R-:W-:Y:S05]  /*0670*/  @!P1 BRA `(.L_x_2539) ;  /* 0x0000036000009947 */ /* 0x000fea0003800000 */
[C---:B-1----:R-:W-:Y:S02]  /*0680*/  LEA R110, P0, R164.reuse, c[0x0][0x188], 0x3 ;  /* 0x00006200a46e7a11 */ /* 0x042fe400078018ff */
        /* <DEDUP_REMOVED lines=10> */
[----:B--2---:R-:W-:Y:S02]  /*0730*/  SHF.R.U64 R158, R110, 0x10, R111 ;  /* 0x000000106e9e7819 */ /* 0x004fe4000000126f */
[--C-:B---3--:R-:W-:Y:S01]  /*0740*/  SHF.R.U64 R160, R106, 0x10, R107.reuse ;  /* 0x000000106aa07819 */ /* 0x108fe2000000126b */
[----:B------:R-:W-:Y:S01]  /*0750*/  IMAD.MOV.U32 R105, RZ, RZ, R106 ;  /* 0x000000ffff697224 */ /* 0x000fe200078e006a */
[----:B------:R-:W-:Y:S02]  /*0760*/  MOV R156, R107 ;  /* 0x0000006b009c7202 */ /* 0x000fe40000000f00 */
[----:B------:R-:W-:Y:S02]  /*0770*/  SHF.R.U32.HI R161, RZ, 0x10, R107 ;  /* 0x00000010ffa17819 */ /* 0x000fe4000001166b */
[----:B------:R-:W-:Y:S02]  /*0780*/  PRMT R107, RZ, 0x5410, R110 ;  /* 0x00005410ff6b7816 */ /* 0x000fe4000000006e */
[----:B0-----:R-:W-:-:S02]  /*0790*/  PRMT R109, RZ, 0x5410, R158 ;  /* 0x00005410ff6d7816 */ /* 0x001fc4000000009e */
[----:B------:R-:W-:Y:S01]  /*07a0*/  PRMT R105, RZ, 0x5410, R105 ;  /* 0x00005410ff697816 */ /* 0x000fe20000000069 */
[C---:B------:R-:W-:Y:S02]  /*07b0*/  FADD.FTZ R107, -R104.reuse, R107 ;  /* 0x0000006b686b7221 */ /* 0x040fe40000010100 */
[----:B------:R-:W-:Y:S01]  /*07c0*/  FADD.FTZ R109, -R104, R109 ;  /* 0x0000006d686d7221 */ /* 0x000fe20000010100 */
[--C-:B------:R-:W-:Y:S01]  /*07d0*/  SHF.R.U32.HI R106, RZ, 0x10, R111.reuse ;  /* 0x00000010ff6a7819 */ /* 0x100fe2000001166f */
[C---:B-----5:R-:W-:Y:S01]  /*07e0*/  FMUL.FTZ R165, R166.reuse, R107 ;  /* 0x0000006ba6a57220 */ /* 0x060fe20000410000 */
[----:B------:R-:W-:Y:S01]  /*07f0*/  PRMT R111, RZ, 0x5410, R111 ;  /* 0x00005410ff6f7816 */ /* 0x000fe2000000006f */
[----:B------:R-:W-:Y:S01]  /*0800*/  FMUL.FTZ R163, R166, R109 ;  /* 0x0000006da6a37220 */ /* 0x000fe20000410000 */
[----:B------:R-:W-:Y:S01]  /*0810*/  PRMT R160, RZ, 0x5410, R160 ;  /* 0x00005410ffa07816 */ /* 0x000fe200000000a0 */
[----:B------:R-:W-:Y:S01]  /*0820*/  FMUL.FTZ R162, R100, R105 ;  /* 0x0000006964a27220 */ /* 0x000fe20000410000 */
[----:B------:R-:W-:Y:S01]  /*0830*/  PRMT R159, RZ, 0x5410, R156 ;  /* 0x00005410ff9f7816 */ /* 0x000fe2000000009c */
[----:B------:R-:W-:Y:S01]  /*0840*/  FADD.FTZ R111, -R104, R111 ;  /* 0x0000006f686f7221 */ /* 0x000fe20000010100 */
[----:B------:R-:W-:Y:S01]  /*0850*/  PRMT R107, RZ, 0x5410, R106 ;  /* 0x00005410ff6b7816 */ /* 0x000fe2000000006a */
[----:B------:R-:W-:-:S02]  /*0860*/  FADD.FTZ R40, R40, R105 ;  /* 0x0000006928287221 */ /* 0x000fc40000010000 */
[----:B------:R-:W-:Y:S02]  /*0870*/  FFMA.FTZ R60, R165, R105, R60 ;  /* 0x00000069a53c7223 */ /* 0x000fe4000001003c */
[----:B------:R-:W-:Y:S02]  /*0880*/  FADD.FTZ R41, R41, R160 ;  /* 0x000000a029297221 */ /* 0x000fe40000010000 */
[-C--:B------:R-:W-:Y:S02]  /*0890*/  FFMA.FTZ R61, R163, R160.reuse, R61 ;  /* 0x000000a0a33d7223 */ /* 0x080fe4000001003d */
[----:B------:R-:W-:Y:S02]  /*08a0*/  FMUL.FTZ R160, R101, R160 ;  /* 0x000000a065a07220 */ /* 0x000fe40000410000 */
[----:B------:R-:W-:Y:S02]  /*08b0*/  FADD.FTZ R105, RZ, R162 ;  /* 0x000000a2ff697221 */ /* 0x000fe40000010000 */
[----:B------:R-:W-:Y:S01]  /*08c0*/  FFMA.FTZ R106, R165, R162, RZ ;  /* 0x000000a2a56a7223 */ /* 0x000fe200000100ff */
[----:B------:R-:W-:Y:S01]  /*08d0*/  PRMT R110, RZ, 0x5410, R161 ;  /* 0x00005410ff6e7816 */ /* 0x000fe200000000a1 */
[----:B------:R-:W-:-:S02]  /*08e0*/  FMUL.FTZ R161, R166, R111 ;  /* 0x0000006fa6a17220 */ /* 0x000fc40000410000 */
[-C--:B------:R-:W-:Y:S02]  /*08f0*/  FMUL.FTZ R158, R102, R159.reuse ;  /* 0x0000009f669e7220 */ /* 0x080fe40000410000 */
[----:B------:R-:W-:Y:S02]  /*0900*/  FADD.FTZ R107, -R104, R107 ;  /* 0x0000006b686b7221 */ /* 0x000fe40000010100 */
        /* <DEDUP_REMOVED lines=8> */
[----:B------:R-:W-:Y:S01]  /*0990*/  IADD3 R105, R164, 0x80, RZ ;  /* 0x00000080a4697810 */ /* 0x000fe20007ffe0ff */
[----:B------:R-:W-:Y:S02]  /*09a0*/  FADD.FTZ R43, R43, R110 ;  /* 0x0000006e2b2b7221 */ /* 0x000fe40000010000 */
[----:B------:R-:W-:-:S02]  /*09b0*/  FFMA.FTZ R63, R156, R110, R63 ;  /* 0x0000006e9c3f7223 */ /* 0x000fc4000001003f */
[----:B------:R-:W-:Y:S02]  /*09c0*/  FADD.FTZ R107, R108, R159 ;  /* 0x0000009f6c6b7221 */ /* 0x000fe40000010000 */
[----:B------:R-:W-:Y:S02]  /*09d0*/  FFMA.FTZ R106, R156, R159, R106 ;  /* 0x0000009f9c6a7223 */ /* 0x000fe4000001006a */
.L_x_2539:
[----:B-1----:R-:W-:Y:S05]  /*09e0*/  BSYNC B0 ;  /* 0x0000000000007941 */ /* 0x002fea0003800000 */
.L_x_2538:
        /* <DEDUP_REMOVED lines=21> */
[----:B------:R-:W-:Y:S01]  /*0b40*/  PRMT R153, RZ, 0x5410, R151 ;  /* 0x00005410ff997816 */ /* 0x000fe20000000097 */
[----:B------:R-:W-:Y:S01]  /*0b50*/  FADD.FTZ R109, -R104, R109 ;  /* 0x0000006d686d7221 */ /* 0x000fe20000010100 */
[----:B0-----:R-:W-:Y:S02]  /*0b60*/  PRMT R111, RZ, 0x5410, R148 ;  /* 0x00005410ff6f7816 */ /* 0x001fe40000000094 */
[----:B------:R-:W-:Y:S02]  /*0b70*/  PRMT R151, RZ, 0x5410, R154 ;  /* 0x00005410ff977816 */ /* 0x000fe4000000009a */
[----:B------:R-:W-:Y:S01]  /*0b80*/  PRMT R108, RZ, 0x5410, R157 ;  /* 0x00005410ff6c7816 */ /* 0x000fe2000000009d */
[----:B-----5:R-:W-:Y:S02]  /*0b90*/  FMUL.FTZ R157, R166, R109 ;  /* 0x0000006da69d7220 */ /* 0x020fe40000410000 */
[----:B------:R-:W-:-:S02]  /*0ba0*/  FADD.FTZ R151, -R104, R151 ;  /* 0x0000009768977221 */ /* 0x000fc40000010100 */
[----:B------:R-:W-:Y:S01]  /*0bb0*/  FMUL.FTZ R154, R92, R111 ;  /* 0x0000006f5c9a7220 */ /* 0x000fe20000410000 */
[----:B------:R-:W-:Y:S01]  /*0bc0*/  PRMT R169, RZ, 0x5410, R152 ;  /* 0x00005410ffa97816 */ /* 0x000fe20000000098 */
[----:B------:R-:W-:Y:S01]  /*0bd0*/  FADD.FTZ R153, -R104, R153 ;  /* 0x0000009968997221 */ /* 0x000fe20000010100 */
[----:B------:R-:W-:Y:S01]  /*0be0*/  PRMT R110, RZ, 0x5410, R155 ;  /* 0x00005410ff6e7816 */ /* 0x000fe2000000009b */
[----:B------:R-:W-:Y:S01]  /*0bf0*/  FMUL.FTZ R155, R166, R151 ;  /* 0x00000097a69b7220 */ /* 0x000fe20000410000 */
[----:B------:R-:W-:Y:S01]  /*0c00*/  PRMT R109, RZ, 0x5410, R168 ;  /* 0x00005410ff6d7816 */ /* 0x000fe200000000a8 */
[----:B------:R-:W-:Y:S02]  /*0c10*/  FMUL.FTZ R152, R93, R108 ;  /* 0x0000006c5d987220 */ /* 0x000fe40000410000 */
[----:B------:R-:W-:Y:S02]  /*0c20*/  FADD.FTZ R107, R107, R154 ;  /* 0x0000009a6b6b7221 */ /* 0x000fe40000010000 */
[----:B------:R-:W-:-:S02]  /*0c30*/  FFMA.FTZ R106, R157, R154, R106 ;  /* 0x0000009a9d6a7223 */ /* 0x000fc4000001006a */
[----:B------:R-:W-:Y:S02]  /*0c40*/  FMUL.FTZ R153, R166, R153 ;  /* 0x00000099a6997220 */ /* 0x000fe40000410000 */
[----:B------:R-:W-:Y:S02]  /*0c50*/  FMUL.FTZ R150, R94, R169 ;  /* 0x000000a95e967220 */ /* 0x000fe40000410000 */
[----:B------:R-:W-:Y:S02]  /*0c60*/  FADD.FTZ R109, -R104, R109 ;  /* 0x0000006d686d7221 */ /* 0x000fe40000010100 */
        /* <DEDUP_REMOVED lines=16> */
.L_x_2541:
[----:B------:R-:W-:Y:S05]  /*0d70*/  BSYNC B0 ;  /* 0x0000000000007941 */ /* 0x000fea0003800000 */
.L_x_2540:
        /* <DEDUP_REMOVED lines=14> */
[----:B--2---:R-:W-:Y:S01]  /*0e60*/  PRMT R109, RZ, 0x5410, R110 ;  /* 0x00005410ff6d7816 */ /* 0x004fe2000000006e */
[----:B---3--:R-:W-:Y:S01]  /*0e70*/  IMAD.MOV.U32 R132, RZ, RZ, R134 ;  /* 0x000000ffff847224 */ /* 0x008fe200078e0086 */
[--C-:B------:R-:W-:Y:S02]  /*0e80*/  SHF.R.U64 R139, R134, 0x10, R135.reuse ;  /* 0x00000010868b7819 */ /* 0x100fe40000001287 */
[----:B------:R-:W-:Y:S02]  /*0e90*/  MOV R136, R135 ;  /* 0x0000008700887202 */ /* 0x000fe40000000f00 */
[----:B------:R-:W-:Y:S02]  /*0ea0*/  SHF.R.U32.HI R138, RZ, 0x10, R135 ;  /* 0x00000010ff8a7819 */ /* 0x000fe40000011687 */
[----:B------:R-:W-:-:S02]  /*0eb0*/  SHF.R.U64 R135, R110, 0x10, R111 ;  /* 0x000000106e877819 */ /* 0x000fc4000000126f */
[--C-:B------:R-:W-:Y:S02]  /*0ec0*/  SHF.R.U32.HI R168, RZ, 0x10, R111.reuse ;  /* 0x00000010ffa87819 */ /* 0x100fe4000001166f */
[----:B------:R-:W-:Y:S01]  /*0ed0*/  PRMT R137, RZ, 0x5410, R111 ;  /* 0x00005410ff897816 */ /* 0x000fe2000000006f */
[----:B------:R-:W-:Y:S01]  /*0ee0*/  FADD.FTZ R109, -R104, R109 ;  /* 0x0000006d686d7221 */ /* 0x000fe20000010100 */
[----:B------:R-:W-:Y:S02]  /*0ef0*/  PRMT R111, RZ, 0x5410, R132 ;  /* 0x00005410ff6f7816 */ /* 0x000fe40000000084 */
[----:B------:R-:W-:Y:S01]  /*0f00*/  PRMT R135, RZ, 0x5410, R135 ;  /* 0x00005410ff877816 */ /* 0x000fe20000000087 */
[----:B-----5:R-:W-:Y:S01]  /*0f10*/  FMUL.FTZ R141, R166, R109 ;  /* 0x0000006da68d7220 */ /* 0x020fe20000410000 */
[----:B------:R-:W-:Y:S02]  /*0f20*/  PRMT R108, RZ, 0x5410, R139 ;  /* 0x00005410ff6c7816 */ /* 0x000fe4000000008b */
[----:B------:R-:W-:Y:S01]  /*0f30*/  PRMT R110, RZ, 0x5410, R138 ;  /* 0x00005410ff6e7816 */ /* 0x000fe2000000008a */
[----:B------:R-:W-:-:S02]  /*0f40*/  FADD.FTZ R135, -R104, R135 ;  /* 0x0000008768877221 */ /* 0x000fc40000010100 */
[----:B------:R-:W-:Y:S01]  /*0f50*/  FMUL.FTZ R138, R84, R111 ;  /* 0x0000006f548a7220 */ /* 0x000fe20000410000 */
[----:B------:R-:W-:Y:S01]  /*0f60*/  PRMT R169, RZ, 0x5410, R136 ;  /* 0x00005410ffa97816 */ /* 0x000fe20000000088 */
[----:B------:R-:W-:Y:S01]  /*0f70*/  FADD.FTZ R137, -R104, R137 ;  /* 0x0000008968897221 */ /* 0x000fe20000010100 */
[----:B------:R-:W-:Y:S01]  /*0f80*/  PRMT R109, RZ, 0x5410, R168 ;  /* 0x00005410ff6d7816 */ /* 0x000fe200000000a8 */
[----:B------:R-:W-:Y:S02]  /*0f90*/  FMUL.FTZ R139, R166, R135 ;  /* 0x00000087a68b7220 */ /* 0x000fe40000410000 */
        /* <DEDUP_REMOVED lines=22> */
.L_x_2543:
[----:B------:R-:W-:Y:S05]  /*1100*/  BSYNC B0 ;  /* 0x0000000000007941 */ /* 0x000fea0003800000 */
.L_x_2542:
        /* <DEDUP_REMOVED lines=15> */
[----:B0-----:R-:W-:Y:S01]  /*1200*/  PRMT R109, RZ, 0x5410, R110 ;  /* 0x00005410ff6d7816 */ /* 0x001fe2000000006e */
[----:B---3--:R-:W-:Y:S01]  /*1210*/  IMAD.MOV.U32 R125, RZ, RZ, R126 ;  /* 0x000000ffff7d7224 */ /* 0x008fe200078e007e */
[--C-:B------:R-:W-:Y:S02]  /*1220*/  SHF.R.U64 R131, R126, 0x10, R127.reuse ;  /* 0x000000107e837819 */ /* 0x100fe4000000127f */
[----:B------:R-:W-:Y:S02]  /*1230*/  MOV R128, R127 ;  /* 0x0000007f00807202 */ /* 0x000fe40000000f00 */
[----:B------:R-:W-:-:S02]  /*1240*/  SHF.R.U32.HI R130, RZ, 0x10, R127 ;  /* 0x00000010ff827819 */ /* 0x000fc4000001167f */
[--C-:B------:R-:W-:Y:S02]  /*1250*/  SHF.R.U32.HI R126, RZ, 0x10, R111.reuse ;  /* 0x00000010ff7e7819 */ /* 0x100fe4000001166f */
[----:B------:R-:W-:Y:S02]  /*1260*/  PRMT R127, RZ, 0x5410, R111 ;  /* 0x00005410ff7f7816 */ /* 0x000fe4000000006f */
[----:B------:R-:W-:Y:S01]  /*1270*/  PRMT R111, RZ, 0x5410, R129 ;  /* 0x00005410ff6f7816 */ /* 0x000fe20000000081 */
[C---:B------:R-:W-:Y:S01]  /*1280*/  FADD.FTZ R109, -R104.reuse, R109 ;  /* 0x0000006d686d7221 */ /* 0x040fe20000010100 */
[----:B------:R-:W-:Y:S02]  /*1290*/  PRMT R125, RZ, 0x5410, R125 ;  /* 0x00005410ff7d7816 */ /* 0x000fe4000000007d */
[----:B------:R-:W-:Y:S01]  /*12a0*/  PRMT R108, RZ, 0x5410, R131 ;  /* 0x00005410ff6c7816 */ /* 0x000fe20000000083 */
[----:B------:R-:W-:Y:S01]  /*12b0*/  FADD.FTZ R111, -R104, R111 ;  /* 0x0000006f686f7221 */ /* 0x000fe20000010100 */
[----:B------:R-:W-:Y:S01]  /*12c0*/  PRMT R110, RZ, 0x5410, R130 ;  /* 0x00005410ff6e7816 */ /* 0x000fe20000000082 */
[----:B-----5:R-:W-:-:S02]  /*12d0*/  FMUL.FTZ R133, R166, R109 ;  /* 0x0000006da6857220 */ /* 0x020fc40000410000 */
        /* <DEDUP_REMOVED lines=8> */
[----:B------:R-:W-:Y:S02]  /*1360*/  FADD.FTZ R29, R29, R108 ;  /* 0x0000006c1d1d7221 */ /* 0x000fe40000010000 */
[----:B------:R-:W-:Y:S02]  /*1370*/  FMUL.FTZ R129, R166, R127 ;  /* 0x0000007fa6817220 */ /* 0x000fe40000410000 */
[----:B------:R-:W-:Y:S02]  /*1380*/  FFMA.FTZ R49, R131, R108, R49 ;  /* 0x0000006c83317223 */ /* 0x000fe40000010031 */
[----:B------:R-:W-:Y:S02]  /*1390*/  FMUL.FTZ R127, R78, R169 ;  /* 0x000000a94e7f7220 */ /* 0x000fe40000410000 */
[----:B------:R-:W-:Y:S02]  /*13a0*/  FADD.FTZ R109, -R104, R109 ;  /* 0x0000006d686d7221 */ /* 0x000fe40000010100 */
[----:B------:R-:W-:-:S02]  /*13b0*/  FADD.FTZ R108, R107, R128 ;  /* 0x000000806b6c7221 */ /* 0x000fc40000010000 */
[----:B------:R-:W-:Y:S02]  /*13c0*/  FFMA.FTZ R106, R131, R128, R106 ;  /* 0x00000080836a7223 */ /* 0x000fe4000001006a */
        /* <DEDUP_REMOVED lines=12> */
.L_x_2545:
[----:B------:R-:W-:Y:S05]  /*1490*/  BSYNC B0 ;  /* 0x0000000000007941 */ /* 0x000fea0003800000 */
.L_x_2544:
        /* <DEDUP_REMOVED lines=13> */
[----:B---3--:R-:W-:Y:S01]  /*1570*/  IMAD.MOV.U32 R105, RZ, RZ, R108 ;  /* 0x000000ffff697224 */ /* 0x008fe200078e006c */
[----:B------:R-:W-:Y:S02]  /*1580*/  SHF.R.U64 R144, R108, 0x10, R109 ;  /* 0x000000106c907819 */ /* 0x000fe4000000126d */
[----:B--2---:R-:W-:Y:S02]  /*1590*/  SHF.R.U64 R108, R142, 0x10, R143 ;  /* 0x000000108e6c7819 */ /* 0x004fe4000000128f */
[----:B------:R-:W-:Y:S02]  /*15a0*/  MOV R140, R109 ;  /* 0x0000006d008c7202 */ /* 0x000fe40000000f00 */
[----:B------:R-:W-:Y:S02]  /*15b0*/  SHF.R.U32.HI R146, RZ, 0x10, R109 ;  /* 0x00000010ff927819 */ /* 0x000fe4000001166d */
[----:B0-----:R-:W-:-:S02]  /*15c0*/  PRMT R111, RZ, 0x5410, R108 ;  /* 0x00005410ff6f7816 */ /* 0x001fc4000000006c */
[----:B------:R-:W-:Y:S02]  /*15d0*/  PRMT R109, RZ, 0x5410, R142 ;  /* 0x00005410ff6d7816 */ /* 0x000fe4000000008e */
[----:B------:R-:W-:Y:S01]  /*15e0*/  PRMT R105, RZ, 0x5410, R105 ;  /* 0x00005410ff697816 */ /* 0x000fe20000000069 */
[C---:B------:R-:W-:Y:S02]  /*15f0*/  FADD.FTZ R111, -R104.reuse, R111 ;  /* 0x0000006f686f7221 */ /* 0x040fe40000010100 */
[----:B------:R-:W-:Y:S01]  /*1600*/  FADD.FTZ R109, -R104, R109 ;  /* 0x0000006d686d7221 */ /* 0x000fe20000010100 */
[--C-:B------:R-:W-:Y:S01]  /*1610*/  SHF.R.U32.HI R145, RZ, 0x10, R143.reuse ;  /* 0x00000010ff917819 */ /* 0x100fe2000001168f */
[C---:B-----5:R-:W-:Y:S01]  /*1620*/  FMUL.FTZ R147, R166.reuse, R111 ;  /* 0x0000006fa6937220 */ /* 0x060fe20000410000 */
[----:B------:R-:W-:Y:S01]  /*1630*/  PRMT R144, RZ, 0x5410, R144 ;  /* 0x00005410ff907816 */ /* 0x000fe20000000090 */
[----:B------:R-:W-:Y:S01]  /*1640*/  FMUL.FTZ R149, R166, R109 ;  /* 0x0000006da6957220 */ /* 0x000fe20000410000 */
[----:B------:R-:W-:-:S02]  /*1650*/  PRMT R143, RZ, 0x5410, R143 ;  /* 0x00005410ff8f7816 */ /* 0x000fc4000000008f */
[----:B------:R-:W-:Y:S01]  /*1660*/  PRMT R108, RZ, 0x5410, R146 ;  /* 0x00005410ff6c7816 */ /* 0x000fe20000000092 */
[----:B------:R-:W-:Y:S01]  /*1670*/  FMUL.FTZ R146, R64, R105 ;  /* 0x0000006940927220 */ /* 0x000fe20000410000 */
[----:B------:R-:W-:Y:S01]  /*1680*/  PRMT R145, RZ, 0x5410, R145 ;  /* 0x00005410ff917816 */ /* 0x000fe20000000091 */
[----:B------:R-:W-:Y:S01]  /*1690*/  FADD.FTZ R25, R25, R144 ;  /* 0x0000009019197221 */ /* 0x000fe20000010000 */
[----:B------:R-:W-:Y:S01]  /*16a0*/  PRMT R169, RZ, 0x5410, R140 ;  /* 0x00005410ffa97816 */ /* 0x000fe2000000008c */
[-C--:B------:R-:W-:Y:S02]  /*16b0*/  FFMA.FTZ R45, R147, R144.reuse, R45 ;  /* 0x00000090932d7223 */ /* 0x080fe4000001002d */
[----:B------:R-:W-:Y:S02]  /*16c0*/  FADD.FTZ R143, -R104, R143 ;  /* 0x0000008f688f7221 */ /* 0x000fe40000010100 */
[----:B------:R-:W-:Y:S02]  /*16d0*/  FMUL.FTZ R144, R65, R144 ;  /* 0x0000009041907220 */ /* 0x000fe40000410000 */
        /* <DEDUP_REMOVED lines=19> */
.L_x_2547:
[----:B------:R-:W-:Y:S05]  /*1810*/  BSYNC B0 ;  /* 0x0000000000007941 */ /* 0x000fea0003800000 */
.L_x_2546:
[----:B------:R-:W-:Y:S02]  /*1820*/  LOP3.LUT P6, RZ, R123, 0xff, RZ, 0xc0, !PT ;  /* 0x000000ff7bff7812 */ /* 0x000fe400078cc0ff */
[----:B------:R-:W-:-:S02]  /*1830*/  SHF.R.U32.HI R108, RZ, 0x5, R170 ;  /* 0x00000005ff6c7819 */ /* 0x000fc400000116aa */
[----:B------:R-:W-:Y:S02]  /*1840*/  LOP3.LUT P0, RZ, R170, 0x1f, RZ, 0xc0, !PT ;  /* 0x0000001faaff7812 */ /* 0x000fe4000780c0ff */
[----:B------:R-:W-:-:S07]  /*1850*/  LOP3.LUT R168, R108, 0x7fffffc, RZ, 0xc0, !PT ;  /* 0x07fffffc6ca87812 */ /* 0x000fce00078ec0ff */
[----:B------:R-:W-:Y:S01]  /*1860*/  @!P6 IADD3 R168, R168, 0x4, RZ ;  /* 0x00000004a8a8e810 */ /* 0x000fe20007ffe0ff */
[----:B------:R-:W-:Y:S05]  /*1870*/  BRA.DIV ~URZ, `(.L_x_2548) ;  /* 0x000020227f007947 */ /* 0x000fea000b800000 */
[----:B------:R0:W1:Y:S02]  /*1880*/  SHFL.DOWN PT, R110, R107, 0x10, 0x1f ;  /* 0x0a001f006b6e7f89 */ /* 0x00006400000e0000 */
.L_x_2566:
[----:B------:R-:W-:Y:S05]  /*1890*/  BRA.DIV ~URZ, `(.L_x_2549) ;  /* 0x000020827f007947 */ /* 0x000fea000b800000 */
        /* <DEDUP_REMOVED lines=17> */
.L_x_2567:
[----:B------:R-:W-:Y:S01]  /*19b0*/  @!P0 LOP3.LUT R107, R108, 0x3, RZ, 0xc0, !PT ;  /* 0x000000036c6b8812 */ /* 0x000fe200078ec0ff */
[----:B--2---:R-:W-:Y:S01]  /*19c0*/  FADD.FTZ R174, R111, R106 ;  /* 0x0000006a6fae7221 */ /* 0x004fe20000010000 */
[----:B------:R-:W-:Y:S01]  /*19d0*/  ULDC.U8 UR6, c[0x0][0x1f0] ;  /* 0x00007c0000067ab9 */ /* 0x000fe20000000000 */
[----:B-1----:R-:W-:Y:S01]  /*19e0*/  FADD.FTZ R175, R105, R172 ;  /* 0x000000ac69af7221 */ /* 0x002fe20000010000 */
[----:B------:R-:W-:Y:S02]  /*19f0*/  @!P0 IADD3 R169, R168, R107, RZ ;  /* 0x0000006ba8a98210 */ /* 0x000fe40007ffe0ff */
[----:B------:R-:W-:Y:S01]  /*1a00*/  ISETP.NE.AND P6, PT, RZ, UR6, PT ;  /* 0x00000006ff007c0c */ /* 0x000fe2000bfc5270 */
[----:B------:R-:W-:Y:S01]  /*1a10*/  WARPSYNC 0xffffffff ;  /* 0xffffffff00007948 */ /* 0x000fe20003800000 */
[----:B------:R-:W-:Y:S01]  /*1a20*/  BSSY B0, `(.L_x_2550) ;  /* 0x0000060000007945 */ /* 0x000fe20003800000 */
[----:B------:R-:W-:Y:S04]  /*1a30*/  @!P0 STS.64 [R169.X8+0x2800], R174 ;  /* 0x002800aea9008388 */ /* 0x000fe80000008a00 */
[----:B------:R-:W-:Y:S06]  /*1a40*/  BAR.SYNC.DEFER_BLOCKING 0x0 ;  /* 0x0000000000007b1d */ /* 0x000fec0000010000 */
[----:B0-----:R-:W0:Y:S04]  /*1a50*/  LDS.128 R104, [R168.X8+0x2800] ;  /* 0x00280000a8687984 */ /* 0x001e280000008c00 */
        /* <DEDUP_REMOVED lines=23> */
[C---:B-----5:R-:W-:Y:S01]  /*1bd0*/  FMUL.FTZ R168, R166.reuse, R109 ;  /* 0x0000006da6a87220 */ /* 0x060fe20000410000 */
[----:B------:R-:W-:Y:S01]  /*1be0*/  ISETP.NE.AND.EX P0, PT, RZ, c[0x0][0x25c], PT, P0 ;  /* 0x00009700ff007a0c */ /* 0x000fe20003f05300 */
[----:B------:R-:W-:-:S06]  /*1bf0*/  FMUL.FTZ R172, R166, R111 ;  /* 0x0000006fa6ac7220 */ /* 0x000fcc0000410000 */
[----:B------:R-:W-:Y:S02]  /*1c00*/  @P6 SHF.R.U64 R110, R2, 0x10, R3 ;  /* 0x00000010026e6819 */ /* 0x000fe40000001203 */
[----:B------:R-:W-:Y:S02]  /*1c10*/  @P6 MOV R108, R3 ;  /* 0x00000003006c6202 */ /* 0x000fe40000000f00 */
[----:B------:R-:W-:Y:S01]  /*1c20*/  @P6 PRMT R109, RZ, 0x5410, R110 ;  /* 0x00005410ff6d6816 */ /* 0x000fe2000000006e */
[----:B------:R-:W-:Y:S01]  /*1c30*/  FFMA.FTZ R110, R156, R106, R107 ;  /* 0x0000006a9c6e7223 */ /* 0x000fe2000001006b */
[----:B------:R-:W-:Y:S02]  /*1c40*/  @P6 PRMT R111, RZ, 0x5410, R108 ;  /* 0x00005410ff6f6816 */ /* 0x000fe4000000006c */
[----:B------:R-:W-:Y:S01]  /*1c50*/  @P6 SHF.R.U32.HI R108, RZ, 0x10, R3 ;  /* 0x00000010ff6c6819 */ /* 0x000fe20000011603 */
[----:B------:R-:W-:Y:S02]  /*1c60*/  @P6 FADD.FTZ R168, R168, R109 ;  /* 0x0000006da8a86221 */ /* 0x000fe40000010000 */
[----:B------:R-:W-:-:S02]  /*1c70*/  @P6 FADD.FTZ R172, R172, R111 ;  /* 0x0000006facac6221 */ /* 0x000fc40000010000 */
[----:B------:R-:W-:Y:S01]  /*1c80*/  FMUL.FTZ R174, R168, R167 ;  /* 0x000000a7a8ae7220 */ /* 0x000fe20000410000 */
[----:B------:R-:W-:Y:S01]  /*1c90*/  @P0 F2FP.BF16.PACK_AB R168, RZ, R168 ;  /* 0x000000a8ffa8023e */ /* 0x000fe200000010ff */
[----:B------:R-:W-:Y:S01]  /*1ca0*/  FADD.FTZ R169, R159, -R110 ;  /* 0x8000006e9fa97221 */ /* 0x000fe20000010000 */
[----:B------:R-:W-:Y:S01]  /*1cb0*/  @P6 MOV R110, R2 ;  /* 0x00000002006e6202 */ /* 0x000fe20000000f00 */
[----:B------:R-:W-:Y:S01]  /*1cc0*/  FMUL.FTZ R111, R97, R174 ;  /* 0x000000ae616f7220 */ /* 0x000fe20000410000 */
[----:B------:R-:W-:Y:S01]  /*1cd0*/  @P0 PRMT R120, R168, 0x7610, R120 ;  /* 0x00007610a8780816 */ /* 0x000fe20000000078 */
[----:B------:R-:W-:Y:S02]  /*1ce0*/  FFMA.FTZ R109, R165, R106, R107 ;  /* 0x0000006aa56d7223 */ /* 0x000fe4000001006b */
[----:B------:R0:W1:Y:S01]  /*1cf0*/  F2F.BF16.F32 R173, R111 ;  /* 0x0000006f00ad7304 */ /* 0x0000620000202000 */
[----:B------:R-:W-:Y:S02]  /*1d00*/  FMUL.FTZ R176, R166, R169 ;  /* 0x000000a9a6b07220 */ /* 0x000fe40000410000 */
[----:B------:R-:W-:-:S02]  /*1d10*/  FADD.FTZ R109, R162, -R109 ;  /* 0x8000006da26d7221 */ /* 0x000fc40000010000 */
[----:B------:R-:W-:Y:S01]  /*1d20*/  FMUL.FTZ R175, R172, R167 ;  /* 0x000000a7acaf7220 */ /* 0x000fe20000410000 */
[----:B------:R-:W-:Y:S02]  /*1d30*/  @P0 F2FP.BF16.PACK_AB R172, RZ, R172 ;  /* 0x000000acffac023e */ /* 0x000fe400000010ff */
[----:B0-----:R-:W-:Y:S01]  /*1d40*/  @P6 PRMT R111, RZ, 0x5410, R108 ;  /* 0x00005410ff6f6816 */ /* 0x001fe2000000006c */
[----:B------:R-:W-:Y:S01]  /*1d50*/  FMUL.FTZ R108, R166, R109 ;  /* 0x0000006da66c7220 */ /* 0x000fe20000410000 */
[----:B------:R-:W-:Y:S01]  /*1d60*/  @P6 PRMT R109, RZ, 0x5410, R110 ;  /* 0x00005410ff6d6816 */ /* 0x000fe2000000006e */
[----:B------:R-:W-:Y:S01]  /*1d70*/  FMUL.FTZ R169, R98, R175 ;  /* 0x000000af62a97220 */ /* 0x000fe20000410000 */
[----:B------:R-:W-:Y:S01]  /*1d80*/  @P0 PRMT R121, R172, 0x7610, R121 ;  /* 0x00007610ac790816 */ /* 0x000fe20000000079 */
[----:B------:R-:W-:Y:S02]  /*1d90*/  @P6 FADD.FTZ R176, R176, R111 ;  /* 0x0000006fb0b06221 */ /* 0x000fe40000010000 */
[----:B------:R-:W-:-:S02]  /*1da0*/  @P6 FADD.FTZ R108, R108, R109 ;  /* 0x0000006d6c6c6221 */ /* 0x000fc40000010000 */
[-C--:B------:R-:W-:Y:S01]  /*1db0*/  FMUL.FTZ R178, R176, R167.reuse ;  /* 0x000000a7b0b27220 */ /* 0x080fe20000410000 */
[----:B------:R-:W-:Y:S01]  /*1dc0*/  F2F.BF16.F32 R169, R169 ;  /* 0x000000a900a97304 */ /* 0x000fe20000202000 */
[----:B------:R-:W-:Y:S01]  /*1dd0*/  FMUL.FTZ R171, R108, R167 ;  /* 0x000000a76cab7220 */ /* 0x000fe20000410000 */
[----:B------:R-:W-:Y:S01]  /*1de0*/  @P0 F2FP.BF16.PACK_AB R108, RZ, R108 ;  /* 0x0000006cff6c023e */ /* 0x000fe200000010ff */
[----:B------:R-:W-:Y:S01]  /*1df0*/  FMUL.FTZ R111, R99, R178 ;  /* 0x000000b2636f7220 */ /* 0x000fe20000410000 */
[----:B------:R-:W-:Y:S01]  /*1e00*/  @P0 F2FP.BF16.PACK_AB R176, RZ, R176 ;  /* 0x000000b0ffb0023e */ /* 0x000fe200000010ff */
[----:B------:R-:W-:Y:S01]  /*1e10*/  FMUL.FTZ R110, R96, R171 ;  /* 0x000000ab606e7220 */ /* 0x000fe20000410000 */
[----:B------:R-:W-:Y:S01]  /*1e20*/  @P0 PRMT R122, R108, 0x7610, R122 ;  /* 0x000076106c7a0816 */ /* 0x000fe2000000007a */
[----:B-1----:R-:W-:Y:S01]  /*1e30*/  IMAD.WIDE.U32 R108, R173, 0x10000, RZ ;  /* 0x00010000ad6c7825 */ /* 0x002fe200078e00ff */
[----:B------:R-:W-:Y:S01]  /*1e40*/  @P0 PRMT R0, R176, 0x7610, R0 ;  /* 0x00007610b0000816 */ /* 0x000fe20000000000 */
[----:B------:R-:W0:Y:S08]  /*1e50*/  F2F.BF16.F32 R111, R111 ;  /* 0x0000006f006f7304 */ /* 0x000e300000202000 */
[----:B------:R1:W2:Y:S01]  /*1e60*/  F2F.BF16.F32 R177, R110 ;  /* 0x0000006e00b17304 */ /* 0x0002a20000202000 */
[----:B0-----:R-:W-:-:S02]  /*1e70*/  IMAD.U32 R173, R111, 0x10000, RZ ;  /* 0x000100006fad7824 */ /* 0x001fc400078e00ff */
[----:B-1----:R-:W-:-:S03]  /*1e80*/  IMAD.WIDE.U32 R110, R164, R179, c[0x0][0x248] ;  /* 0x00009200a46e7625 */ /* 0x002fc600078e00b3 */
[----:B------:R-:W-:Y:S02]  /*1e90*/  LOP3.LUT R173, R109, R173, R169, 0xfe, !PT ;  /* 0x000000ad6dad7212 */ /* 0x000fe400078efea9 */
[----:B--2---:R-:W-:Y:S01]  /*1ea0*/  LOP3.LUT R172, R108, R177, RZ, 0xfc, !PT ;  /* 0x000000b16cac7212 */ /* 0x004fe200078efcff */
[----:B------:R-:W-:Y:S05]  /*1eb0*/  @!P0 BRA `(.L_x_2552) ;  /* 0x0000007000008947 */ /* 0x000fea0003800000 */
[----:B------:R-:W-:Y:S02]  /*1ec0*/  LOP3.LUT R108, R120, 0xffff, RZ, 0xc0, !PT ;  /* 0x0000ffff786c7812 */ /* 0x000fe400078ec0ff */
[----:B------:R-:W-:-:S03]  /*1ed0*/  PRMT R169, R121, 0x5410, R0 ;  /* 0x0000541079a97816 */ /* 0x000fc60000000000 */
[----:B------:R-:W-:-:S05]  /*1ee0*/  IMAD.WIDE.U32 R108, R108, 0x10000, RZ ;  /* 0x000100006c6c7825 */ /* 0x000fca00078e00ff */
[----:B------:R-:W-:Y:S02]  /*1ef0*/  LOP3.LUT R169, R169, R109, RZ, 0xfc, !PT ;  /* 0x0000006da9a97212 */ /* 0x000fe400078efcff */
[----:B------:R-:W-:Y:S01]  /*1f00*/  LOP3.LUT R168, R108, 0xffff, R122, 0xf8, !PT ;  /* 0x0000ffff6ca87812 */ /* 0x000fe200078ef87a */
[----:B------:R-:W-:-:S05]  /*1f10*/  IMAD.WIDE.U32 R108, R164, R179, c[0x0][0x258] ;  /* 0x00009600a46c7625 */ /* 0x000fca00078e00b3 */
[----:B------:R0:W-:Y:S02]  /*1f20*/  STG.E.64 [R108.64], R168 ;  /* 0x000000a86c007986 */ /* 0x0001e4000c101b04 */
.L_x_2552:
[----:B0-----:R-:W-:Y:S01]  /*1f30*/  MOV R108, R104 ;  /* 0x00000068006c7202 */ /* 0x001fe20000000f00 */
        /* <DEDUP_REMOVED lines=14> */
.L_x_2551:
[----:B0-----:R-:W-:Y:S05]  /*2020*/  BSYNC B0 ;  /* 0x0000000000007941 */ /* 0x001fea0003800000 */
.L_x_2550:
        /* <DEDUP_REMOVED lines=12> */
[----:B------:R-:W-:-:S06]  /*20f0*/  FMUL.FTZ R176, R166, R111 ;  /* 0x0000006fa6b07220 */ /* 0x000fcc0000410000 */
[----:B------:R-:W-:Y:S02]  /*2100*/  @P0 SHF.R.U64 R110, R112, 0x10, R113 ;  /* 0x00000010706e0819 */ /* 0x000fe40000001271 */
[----:B------:R-:W-:Y:S02]  /*2110*/  @P0 MOV R108, R113 ;  /* 0x00000071006c0202 */ /* 0x000fe40000000f00 */
[----:B------:R-:W-:Y:S01]  /*2120*/  @P0 PRMT R109, RZ, 0x5410, R110 ;  /* 0x00005410ff6d0816 */ /* 0x000fe2000000006e */
[-C--:B------:R-:W-:Y:S01]  /*2130*/  FFMA.FTZ R110, R148, R106.reuse, R107 ;  /* 0x0000006a946e7223 */ /* 0x080fe2000001006b */
[----:B------:R-:W-:Y:S02]  /*2140*/  @P0 PRMT R111, RZ, 0x5410, R108 ;  /* 0x00005410ff6f0816 */ /* 0x000fe4000000006c */
[----:B------:R-:W-:Y:S01]  /*2150*/  @P0 SHF.R.U32.HI R168, RZ, 0x10, R113 ;  /* 0x00000010ffa80819 */ /* 0x000fe20000011671 */
[----:B------:R-:W-:Y:S02]  /*2160*/  @P0 FADD.FTZ R172, R172, R109 ;  /* 0x0000006dacac0221 */ /* 0x000fe40000010000 */
[----:B------:R-:W-:-:S02]  /*2170*/  FFMA.FTZ R109, R157, R106, R107 ;  /* 0x0000006a9d6d7223 */ /* 0x000fc4000001006b */
[----:B------:R-:W-:Y:S02]  /*2180*/  @P0 FADD.FTZ R176, R176, R111 ;  /* 0x0000006fb0b00221 */ /* 0x000fe40000010000 */
[----:B------:R-:W-:Y:S02]  /*2190*/  FADD.FTZ R111, R151, -R110 ;  /* 0x8000006e976f7221 */ /* 0x000fe40000010000 */
[----:B------:R-:W-:Y:S02]  /*21a0*/  FADD.FTZ R109, R154, -R109 ;  /* 0x8000006d9a6d7221 */ /* 0x000fe40000010000 */
[----:B------:R-:W-:Y:S02]  /*21b0*/  @P0 IMAD.MOV.U32 R110, RZ, RZ, R112 ;  /* 0x000000ffff6e0224 */ /* 0x000fe400078e0070 */
[C---:B------:R-:W-:Y:S02]  /*21c0*/  FMUL.FTZ R108, R166.reuse, R109 ;  /* 0x0000006da66c7220 */ /* 0x040fe40000410000 */
[----:B------:R-:W-:Y:S01]  /*21d0*/  FMUL.FTZ R178, R166, R111 ;  /* 0x0000006fa6b27220 */ /* 0x000fe20000410000 */
[----:B------:R-:W-:Y:S01]  /*21e0*/  @P0 PRMT R109, RZ, 0x5410, R110 ;  /* 0x00005410ff6d0816 */ /* 0x000fe2000000006e */
[----:B------:R-:W-:-:S02]  /*21f0*/  FMUL.FTZ R174, R172, R167 ;  /* 0x000000a7acae7220 */ /* 0x000fc40000410000 */
[-C--:B------:R-:W-:Y:S02]  /*2200*/  FMUL.FTZ R177, R176, R167.reuse ;  /* 0x000000a7b0b17220 */ /* 0x080fe40000410000 */
[----:B------:R-:W-:Y:S01]  /*2210*/  @P0 FADD.FTZ R108, R108, R109 ;  /* 0x0000006d6c6c0221 */ /* 0x000fe20000010000 */
[----:B------:R-:W-:Y:S01]  /*2220*/  @P0 PRMT R109, RZ, 0x5410, R168 ;  /* 0x00005410ff6d0816 */ /* 0x000fe200000000a8 */
[----:B------:R-:W-:Y:S02]  /*2230*/  FMUL.FTZ R111, R89, R174 ;  /* 0x000000ae596f7220 */ /* 0x000fe40000410000 */
[----:B------:R-:W-:Y:S02]  /*2240*/  FMUL.FTZ R175, R108, R167 ;  /* 0x000000a76caf7220 */ /* 0x000fe40000410000 */
[----:B------:R-:W-:Y:S01]  /*2250*/  @P0 FADD.FTZ R178, R178, R109 ;  /* 0x0000006db2b20221 */ /* 0x000fe20000010000 */
[----:B------:R-:W-:Y:S01]  /*2260*/  ISETP.NE.U32.AND P0, PT, RZ, c[0x0][0x258], PT ;  /* 0x00009600ff007a0c */ /* 0x000fe20003f05070 */
[----:B------:R-:W0:Y:S01]  /*2270*/  F2F.BF16.F32 R111, R111 ;  /* 0x0000006f006f7304 */ /* 0x000e220000202000 */
[----:B------:R-:W-:-:S02]  /*2280*/  FMUL.FTZ R168, R88, R175 ;  /* 0x000000af58a87220 */ /* 0x000fc40000410000 */
[----:B------:R-:W-:Y:S01]  /*2290*/  FMUL.FTZ R180, R178, R167 ;  /* 0x000000a7b2b47220 */ /* 0x000fe20000410000 */
[----:B------:R-:W-:Y:S01]  /*22a0*/  ISETP.NE.AND.EX P0, PT, RZ, c[0x0][0x25c], PT, P0 ;  /* 0x00009700ff007a0c */ /* 0x000fe20003f05300 */
[----:B------:R-:W-:Y:S02]  /*22b0*/  FMUL.FTZ R109, R90, R177 ;  /* 0x000000b15a6d7220 */ /* 0x000fe40000410000 */
[----:B------:R-:W-:Y:S01]  /*22c0*/  FMUL.FTZ R169, R91, R180 ;  /* 0x000000b45ba97220 */ /* 0x000fe20000410000 */
[----:B------:R-:W1:Y:S08]  /*22d0*/  F2F.BF16.F32 R171, R168 ;  /* 0x000000a800ab7304 */ /* 0x000e700000202000 */
[----:B------:R-:W3:Y:S01]  /*22e0*/  F2F.BF16.F32 R169, R169 ;  /* 0x000000a900a97304 */ /* 0x000ee20000202000 */
[----:B------:R-:W-:Y:S01]  /*22f0*/  @P0 F2FP.BF16.PACK_AB R108, RZ, R108 ;  /* 0x0000006cff6c023e */ /* 0x000fe200000010ff */
[----:B0-----:R-:W-:Y:S01]  /*2300*/  IMAD.WIDE.U32 R110, R111, 0x10000, RZ ;  /* 0x000100006f6e7825 */ /* 0x001fe200078e00ff */
[----:B------:R-:W-:-:S02]  /*2310*/  @P0 F2FP.BF16.PACK_AB R172, RZ, R172 ;  /* 0x000000acffac023e */ /* 0x000fc400000010ff */
[----:B------:R-:W-:Y:S02]  /*2320*/  @P0 PRMT R122, R108, 0x7610, R122 ;  /* 0x000076106c7a0816 */ /* 0x000fe4000000007a */
[----:B------:R-:W-:Y:S01]  /*2330*/  @P0 F2FP.BF16.PACK_AB R176, RZ, R176 ;  /* 0x000000b0ffb0023e */ /* 0x000fe200000010ff */
[----:B------:R0:W4:Y:S01]  /*2340*/  F2F.BF16.F32 R173, R109 ;  /* 0x0000006d00ad7304 */ /* 0x0001220000202000 */
[----:B------:R-:W-:Y:S02]  /*2350*/  @P0 F2FP.BF16.PACK_AB R178, RZ, R178 ;  /* 0x000000b2ffb2023e */ /* 0x000fe400000010ff */
[----:B------:R-:W-:Y:S02]  /*2360*/  LEA R108, P6, R164, c[0x0][0x248], 0x3 ;  /* 0x00009200a46c7a11 */ /* 0x000fe400078c18ff */
[----:B-1----:R-:W-:Y:S02]  /*2370*/  LOP3.LUT R168, R110, R171, RZ, 0xfc, !PT ;  /* 0x000000ab6ea87212 */ /* 0x002fe400078efcff */
[----:B------:R-:W-:-:S02]  /*2380*/  @P0 PRMT R120, R172, 0x7610, R120 ;  /* 0x00007610ac780816 */ /* 0x000fc40000000078 */
[----:B---3--:R-:W-:Y:S02]  /*2390*/  SHF.L.U32 R169, R169, 0x10, RZ ;  /* 0x00000010a9a97819 */ /* 0x008fe400000006ff */
[----:B------:R-:W-:Y:S02]  /*23a0*/  @P0 PRMT R121, R176, 0x7610, R121 ;  /* 0x00007610b0790816 */ /* 0x000fe40000000079 */
[----:B0-----:R-:W-:Y:S02]  /*23b0*/  LEA.HI.X R109, R164, c[0x0][0x24c], RZ, 0x3, P6 ;  /* 0x00009300a46d7a11 */ /* 0x001fe400030f1cff */
[----:B------:R-:W-:Y:S02]  /*23c0*/  @P0 PRMT R0, R178, 0x7610, R0 ;  /* 0x00007610b2000816 */ /* 0x000fe40000000000 */
[----:B----4-:R-:W-:Y:S02]  /*23d0*/  LOP3.LUT R169, R111, R169, R173, 0xfe, !PT ;  /* 0x000000a96fa97212 */ /* 0x010fe400078efead */
[----:B--2---:R-:W-:Y:S01]  /*23e0*/  MOV R171, R104 ;  /* 0x0000006800ab7202 */ /* 0x004fe20000000f00 */
        /* <DEDUP_REMOVED lines=9> */
.L_x_2555:
[----:B------:R1:W-:Y:S01]  /*2480*/  STG.E.64 [R108.64], R168 ;  /* 0x000000a86c007986 */ /* 0x0003e2000c101b04 */
[----:B------:R-:W-:Y:S01]  /*2490*/  PRMT R171, RZ, 0x5410, R171 ;  /* 0x00005410ffab7816 */ /* 0x000fe200000000ab */
[--C-:B0-----:R-:W-:Y:S01]  /*24a0*/  IMAD.MOV.U32 R110, RZ, RZ, R105.reuse ;  /* 0x000000ffff6e7224 */ /* 0x101fe200078e0069 */
[--C-:B------:R-:W-:Y:S02]  /*24b0*/  SHF.R.U64 R111, R104, 0x10, R105.reuse ;  /* 0x00000010686f7819 */ /* 0x100fe40000001269 */
[----:B------:R-:W-:Y:S01]  /*24c0*/  SHF.R.U32.HI R104, RZ, 0x10, R105 ;  /* 0x00000010ff687819 */ /* 0x000fe20000011669 */
[----:B------:R-:W-:Y:S01]  /*24d0*/  FFMA.FTZ R171, R171, R175, R16 ;  /* 0x000000afabab7223 */ /* 0x000fe20000010010 */
[----:B------:R-:W-:Y:S02]  /*24e0*/  PRMT R16, RZ, 0x5410, R111 ;  /* 0x00005410ff107816 */ /* 0x000fe4000000006f */
[----:B------:R-:W-:-:S03]  /*24f0*/  IADD3 R164, R164, 0x80, RZ ;  /* 0x00000080a4a47810 */ /* 0x000fc60007ffe0ff */
[----:B------:R-:W-:Y:S01]  /*2500*/  FFMA.FTZ R174, R16, R174, R17 ;  /* 0x000000ae10ae7223 */ /* 0x000fe20000010011 */
[----:B------:R-:W-:Y:S02]  /*2510*/  PRMT R17, RZ, 0x5410, R110 ;  /* 0x00005410ff117816 */ /* 0x000fe4000000006e */
[----:B------:R-:W-:-:S03]  /*2520*/  PRMT R16, RZ, 0x5410, R104 ;  /* 0x00005410ff107816 */ /* 0x000fc60000000068 */
[----:B------:R-:W-:Y:S01]  /*2530*/  FFMA.FTZ R18, R17, R177, R18 ;  /* 0x000000b111127223 */ /* 0x000fe20000010012 */
[----:B------:R-:W-:Y:S01]  /*2540*/  MOV R17, R174 ;  /* 0x000000ae00117202 */ /* 0x000fe20000000f00 */
[----:B------:R-:W-:Y:S01]  /*2550*/  FFMA.FTZ R19, R16, R180, R19 ;  /* 0x000000b410137223 */ /* 0x000fe20000010013 */
[----:B------:R-:W-:Y:S02]  /*2560*/  MOV R16, R171 ;  /* 0x000000ab00107202 */ /* 0x000fe40000000f00 */
.L_x_2554:
[----:B-1----:R-:W-:Y:S05]  /*2570*/  BSYNC B0 ;  /* 0x0000000000007941 */ /* 0x002fea0003800000 */
.L_x_2553:
        /* <DEDUP_REMOVED lines=23> */
[----:B------:R-:W-:Y:S01]  /*26f0*/  FADD.FTZ R111, R135, -R110 ;  /* 0x8000006e876f7221 */ /* 0x000fe20000010000 */
[----:B------:R-:W-:Y:S01]  /*2700*/  @P0 MOV R110, R114 ;  /* 0x00000072006e0202 */ /* 0x000fe20000000f00 */
        /* <DEDUP_REMOVED lines=28> */
[----:B------:R-:W-:Y:S01]  /*28d0*/  @P0 PRMT R120, R172, 0x7610, R120 ;  /* 0x00007610ac780816 */ /* 0x000fe20000000078 */
[----:B---3--:R-:W-:Y:S01]  /*28e0*/  IMAD.U32 R169, R169, 0x10000, RZ ;  /* 0x00010000a9a97824 */ /* 0x008fe200078e00ff */
[----:B------:R-:W-:-:S02]  /*28f0*/  @P0 PRMT R121, R176, 0x7610, R121 ;  /* 0x00007610b0790816 */ /* 0x000fc40000000079 */
[----:B0-----:R-:W-:Y:S02]  /*2900*/  LEA.HI.X R109, R164, c[0x0][0x24c], RZ, 0x3, P6 ;  /* 0x00009300a46d7a11 */ /* 0x001fe400030f1cff */
[----:B------:R-:W-:Y:S02]  /*2910*/  @P0 PRMT R0, R178, 0x7610, R0 ;  /* 0x00007610b2000816 */ /* 0x000fe40000000000 */
[----:B----4-:R-:W-:Y:S02]  /*2920*/  LOP3.LUT R111, R111, R169, R173, 0xfe, !PT ;  /* 0x000000a96f6f7212 */ /* 0x010fe400078efead */
[----:B--2---:R-:W-:Y:S01]  /*2930*/  MOV R171, R104 ;  /* 0x0000006800ab7202 */ /* 0x004fe20000000f00 */
        /* <DEDUP_REMOVED lines=9> */
.L_x_2558:
        /* <DEDUP_REMOVED lines=15> */
.L_x_2557:
[----:B-1----:R-:W-:Y:S05]  /*2ac0*/  BSYNC B0 ;  /* 0x0000000000007941 */ /* 0x002fea0003800000 */
.L_x_2556:
        /* <DEDUP_REMOVED lines=13> */
[--C-:B------:R-:W-:Y:S01]  /*2ba0*/  @P0 SHF.R.U64 R110, R116, 0x10, R117.reuse ;  /* 0x00000010746e0819 */ /* 0x100fe20000001275 */
[--C-:B------:R-:W-:Y:S01]  /*2bb0*/  @P0 IMAD.MOV.U32 R108, RZ, RZ, R117.reuse ;  /* 0x000000ffff6c0224 */ /* 0x100fe200078e0075 */
[----:B------:R-:W-:Y:S02]  /*2bc0*/  @P0 SHF.R.U32.HI R168, RZ, 0x10, R117 ;  /* 0x00000010ffa80819 */ /* 0x000fe40000011675 */
[----:B------:R-:W-:Y:S01]  /*2bd0*/  @P0 PRMT R109, RZ, 0x5410, R110 ;  /* 0x00005410ff6d0816 */ /* 0x000fe2000000006e */
[----:B------:R-:W-:Y:S01]  /*2be0*/  FFMA.FTZ R110, R126, R106, R107 ;  /* 0x0000006a7e6e7223 */ /* 0x000fe2000001006b */
[----:B------:R-:W-:-:S03]  /*2bf0*/  @P0 PRMT R111, RZ, 0x5410, R108 ;  /* 0x00005410ff6f0816 */ /* 0x000fc6000000006c */
[----:B------:R-:W-:Y:S02]  /*2c00*/  @P0 FADD.FTZ R172, R172, R109 ;  /* 0x0000006dacac0221 */ /* 0x000fe40000010000 */
[----:B------:R-:W-:Y:S02]  /*2c10*/  FFMA.FTZ R109, R133, R106, R107 ;  /* 0x0000006a856d7223 */ /* 0x000fe4000001006b */
[----:B------:R-:W-:Y:S02]  /*2c20*/  @P0 FADD.FTZ R176, R176, R111 ;  /* 0x0000006fb0b00221 */ /* 0x000fe40000010000 */
[----:B------:R-:W-:Y:S02]  /*2c30*/  FADD.FTZ R109, R130, -R109 ;  /* 0x8000006d826d7221 */ /* 0x000fe40000010000 */
[----:B------:R-:W-:Y:S01]  /*2c40*/  FADD.FTZ R111, R125, -R110 ;  /* 0x8000006e7d6f7221 */ /* 0x000fe20000010000 */
[----:B------:R-:W-:Y:S01]  /*2c50*/  @P0 MOV R110, R116 ;  /* 0x00000074006e0202 */ /* 0x000fe20000000f00 */
[----:B------:R-:W-:-:S02]  /*2c60*/  FMUL.FTZ R108, R166, R109 ;  /* 0x0000006da66c7220 */ /* 0x000fc40000410000 */
[----:B------:R-:W-:Y:S01]  /*2c70*/  FMUL.FTZ R178, R166, R111 ;  /* 0x0000006fa6b27220 */ /* 0x000fe20000410000 */
[----:B------:R-:W-:Y:S01]  /*2c80*/  @P0 PRMT R109, RZ, 0x5410, R110 ;  /* 0x00005410ff6d0816 */ /* 0x000fe2000000006e */
[-C--:B------:R-:W-:Y:S02]  /*2c90*/  FMUL.FTZ R174, R172, R167.reuse ;  /* 0x000000a7acae7220 */ /* 0x080fe40000410000 */
[-C--:B------:R-:W-:Y:S02]  /*2ca0*/  FMUL.FTZ R177, R176, R167.reuse ;  /* 0x000000a7b0b17220 */ /* 0x080fe40000410000 */
[----:B------:R-:W-:Y:S01]  /*2cb0*/  @P0 FADD.FTZ R108, R108, R109 ;  /* 0x0000006d6c6c0221 */ /* 0x000fe20000010000 */
[----:B------:R-:W-:Y:S01]  /*2cc0*/  @P0 PRMT R109, RZ, 0x5410, R168 ;  /* 0x00005410ff6d0816 */ /* 0x000fe200000000a8 */
[----:B------:R-:W-:Y:S02]  /*2cd0*/  FMUL.FTZ R111, R73, R174 ;  /* 0x000000ae496f7220 */ /* 0x000fe40000410000 */
[----:B------:R-:W-:-:S02]  /*2ce0*/  FMUL.FTZ R175, R108, R167 ;  /* 0x000000a76caf7220 */ /* 0x000fc40000410000 */
[----:B------:R-:W-:Y:S01]  /*2cf0*/  @P0 FADD.FTZ R178, R178, R109 ;  /* 0x0000006db2b20221 */ /* 0x000fe20000010000 */
[----:B------:R-:W-:Y:S01]  /*2d00*/  ISETP.NE.U32.AND P0, PT, RZ, c[0x0][0x258], PT ;  /* 0x00009600ff007a0c */ /* 0x000fe20003f05070 */
[----:B------:R-:W0:Y:S01]  /*2d10*/  F2F.BF16.F32 R111, R111 ;  /* 0x0000006f006f7304 */ /* 0x000e220000202000 */
[----:B------:R-:W-:Y:S02]  /*2d20*/  FMUL.FTZ R168, R72, R175 ;  /* 0x000000af48a87220 */ /* 0x000fe40000410000 */
        /* <DEDUP_REMOVED lines=20> */
[----:B----4-:R-:W-:Y:S01]  /*2e70*/  LOP3.LUT R111, R111, R169, R173, 0xfe, !PT ;  /* 0x000000a96f6f7212 */ /* 0x010fe200078efead */
[----:B--2---:R-:W-:Y:S01]  /*2e80*/  IMAD.MOV.U32 R171, RZ, RZ, R104 ;  /* 0x000000ffffab7224 */ /* 0x004fe200078e0068 */
        /* <DEDUP_REMOVED lines=9> */
.L_x_2561:
        /* <DEDUP_REMOVED lines=11> */
[----:B------:R-:W-:Y:S02]  /*2fd0*/  FFMA.FTZ R10, R9, R177, R10 ;  /* 0x000000b1090a7223 */ /* 0x000fe4000001000a */
[----:B------:R-:W-:Y:S01]  /*2fe0*/  FFMA.FTZ R11, R8, R180, R11 ;  /* 0x000000b4080b7223 */ /* 0x000fe2000001000b */
[----:B------:R-:W-:Y:S01]  /*2ff0*/  MOV R8, R171 ;  /* 0x000000ab00087202 */ /* 0x000fe20000000f00 */
[----:B------:R-:W-:Y:S02]  /*3000*/  IMAD.MOV.U32 R9, RZ, RZ, R174 ;  /* 0x000000ffff097224 */ /* 0x000fe400078e00ae */
.L_x_2560:
[----:B-1----:R-:W-:Y:S05]  /*3010*/  BSYNC B0 ;  /* 0x0000000000007941 */ /* 0x002fea0003800000 */
.L_x_2559:
        /* <DEDUP_REMOVED lines=12> */
[-CC-:B------:R-:W-:Y:S02]  /*30e0*/  FFMA.FTZ R169, R145, R106.reuse, R107.reuse ;  /* 0x0000006a91a97223 */ /* 0x180fe4000001006b */
[----:B------:R-:W-:-:S02]  /*30f0*/  FFMA.FTZ R108, R140, R106, R107 ;  /* 0x0000006a8c6c7223 */ /* 0x000fc4000001006b */
[----:B-----5:R-:W-:Y:S02]  /*3100*/  FMUL.FTZ R110, R166, R111 ;  /* 0x0000006fa66e7220 */ /* 0x020fe40000410000 */
[----:B------:R-:W-:Y:S02]  /*3110*/  FADD.FTZ R169, R142, -R169 ;  /* 0x800000a98ea97221 */ /* 0x000fe40000010000 */
[----:B------:R-:W-:Y:S02]  /*3120*/  FADD.FTZ R109, R146, -R109 ;  /* 0x8000006d926d7221 */ /* 0x000fe40000010000 */
[----:B------:R-:W-:Y:S01]  /*3130*/  @P0 SHF.R.U64 R168, R118, 0x10, R119 ;  /* 0x0000001076a80819 */ /* 0x000fe20000001277 */
[----:B------:R-:W-:Y:S01]  /*3140*/  FMUL.FTZ R172, R166, R169 ;  /* 0x000000a9a6ac7220 */ /* 0x000fe20000410000 */
[----:B------:R-:W-:Y:S02]  /*3150*/  @P0 MOV R106, R119 ;  /* 0x00000077006a0202 */ /* 0x000fe40000000f00 */
[----:B------:R-:W-:-:S05]  /*3160*/  @P0 PRMT R107, RZ, 0x5410, R168 ;  /* 0x00005410ff6b0816 */ /* 0x000fca00000000a8 */
[----:B------:R-:W-:Y:S01]  /*3170*/  @P0 FADD.FTZ R110, R110, R107 ;  /* 0x0000006b6e6e0221 */ /* 0x000fe20000010000 */
[----:B------:R-:W-:Y:S01]  /*3180*/  @P0 PRMT R107, RZ, 0x5410, R106 ;  /* 0x00005410ff6b0816 */ /* 0x000fe2000000006a */
[----:B------:R-:W-:Y:S01]  /*3190*/  FMUL.FTZ R106, R166, R109 ;  /* 0x0000006da66a7220 */ /* 0x000fe20000410000 */
[----:B------:R-:W-:Y:S01]  /*31a0*/  @P0 SHF.R.U32.HI R109, RZ, 0x10, R119 ;  /* 0x00000010ff6d0819 */ /* 0x000fe20000011677 */
[----:B------:R-:W-:Y:S01]  /*31b0*/  FMUL.FTZ R168, R110, R167 ;  /* 0x000000a76ea87220 */ /* 0x000fe20000410000 */
[----:B------:R-:W-:Y:S01]  /*31c0*/  @P6 F2FP.BF16.PACK_AB R110, RZ, R110 ;  /* 0x0000006eff6e623e */ /* 0x000fe200000010ff */
[----:B------:R-:W-:Y:S01]  /*31d0*/  @P0 FADD.FTZ R172, R172, R107 ;  /* 0x0000006bacac0221 */ /* 0x000fe20000010000 */
[----:B------:R-:W-:Y:S01]  /*31e0*/  @P0 PRMT R109, RZ, 0x5410, R109 ;  /* 0x00005410ff6d0816 */ /* 0x000fe2000000006d */
[----:B------:R-:W-:Y:S01]  /*31f0*/  FADD.FTZ R107, R143, -R108 ;  /* 0x8000006c8f6b7221 */ /* 0x000fe20000010000 */
[----:B------:R-:W-:Y:S01]  /*3200*/  @P6 PRMT R120, R110, 0x7610, R120 ;  /* 0x000076106e786816 */ /* 0x000fe20000000078 */
[----:B------:R-:W-:-:S02]  /*3210*/  FMUL.FTZ R108, R69, R168 ;  /* 0x000000a8456c7220 */ /* 0x000fc40000410000 */
[----:B------:R-:W-:Y:S02]  /*3220*/  FMUL.FTZ R166, R166, R107 ;  /* 0x0000006ba6a67220 */ /* 0x000fe40000410000 */
[----:B------:R-:W-:Y:S01]  /*3230*/  @P0 IMAD.MOV.U32 R107, RZ, RZ, R118 ;  /* 0x000000ffff6b0224 */ /* 0x000fe200078e0076 */
[----:B------:R0:W1:Y:S01]  /*3240*/  F2F.BF16.F32 R173, R108 ;  /* 0x0000006c00ad7304 */ /* 0x0000620000202000 */
[----:B------:R-:W-:Y:S02]  /*3250*/  @P0 FADD.FTZ R166, R166, R109 ;  /* 0x0000006da6a60221 */ /* 0x000fe40000010000 */
[-C--:B------:R-:W-:Y:S01]  /*3260*/  FMUL.FTZ R171, R172, R167.reuse ;  /* 0x000000a7acab7220 */ /* 0x080fe20000410000 */
[----:B------:R-:W-:Y:S01]  /*3270*/  @P0 PRMT R107, RZ, 0x5410, R107 ;  /* 0x00005410ff6b0816 */ /* 0x000fe2000000006b */
[----:B------:R-:W-:Y:S01]  /*3280*/  FMUL.FTZ R174, R166, R167 ;  /* 0x000000a7a6ae7220 */ /* 0x000fe20000410000 */
[----:B------:R-:W-:Y:S01]  /*3290*/  @P6 F2FP.BF16.PACK_AB R172, RZ, R172 ;  /* 0x000000acffac623e */ /* 0x000fe200000010ff */
[----:B------:R-:W-:Y:S01]  /*32a0*/  FMUL.FTZ R109, R70, R171 ;  /* 0x000000ab466d7220 */ /* 0x000fe20000410000 */
[----:B------:R-:W-:Y:S01]  /*32b0*/  @P6 F2FP.BF16.PACK_AB R166, RZ, R166 ;  /* 0x000000a6ffa6623e */ /* 0x000fe200000010ff */
[----:B------:R-:W-:Y:S01]  /*32c0*/  @P0 FADD.FTZ R106, R106, R107 ;  /* 0x0000006b6a6a0221 */ /* 0x000fe20000010000 */
[----:B------:R-:W-:Y:S01]  /*32d0*/  LEA R110, P0, R164, c[0x0][0x248], 0x3 ;  /* 0x00009200a46e7a11 */ /* 0x000fe200078018ff */
[----:B------:R-:W-:Y:S01]  /*32e0*/  FMUL.FTZ R111, R71, R174 ;  /* 0x000000ae476f7220 */ /* 0x000fe20000410000 */
[----:B------:R-:W-:Y:S01]  /*32f0*/  F2F.BF16.F32 R175, R109 ;  /* 0x0000006d00af7304 */ /* 0x000fe20000202000 */
[----:B------:R-:W-:Y:S01]  /*3300*/  FMUL.FTZ R169, R106, R167 ;  /* 0x000000a76aa97220 */ /* 0x000fe20000410000 */
[----:B------:R-:W-:-:S02]  /*3310*/  @P6 F2FP.BF16.PACK_AB R106, RZ, R106 ;  /* 0x0000006aff6a623e */ /* 0x000fc400000010ff */
[----:B------:R-:W-:Y:S01]  /*3320*/  @P6 PRMT R121, R172, 0x7610, R121 ;  /* 0x00007610ac796816 */ /* 0x000fe20000000079 */
[----:B0-----:R-:W-:Y:S01]  /*3330*/  FMUL.FTZ R108, R68, R169 ;  /* 0x000000a9446c7220 */ /* 0x001fe20000410000 */
[----:B------:R-:W-:Y:S01]  /*3340*/  @P6 PRMT R122, R106, 0x7610, R122 ;  /* 0x000076106a7a6816 */ /* 0x000fe2000000007a */
[----:B-1----:R-:W-:Y:S01]  /*3350*/  IMAD.WIDE.U32 R106, R173, 0x10000, RZ ;  /* 0x00010000ad6a7825 */ /* 0x002fe200078e00ff */
[----:B------:R-:W0:Y:S01]  /*3360*/  F2F.BF16.F32 R111, R111 ;  /* 0x0000006f006f7304 */ /* 0x000e220000202000 */
[----:B------:R-:W-:-:S07]  /*3370*/  @P6 PRMT R0, R166, 0x7610, R0 ;  /* 0x00007610a6006816 */ /* 0x000fce0000000000 */
[----:B------:R-:W1:Y:S01]  /*3380*/  F2F.BF16.F32 R167, R108 ;  /* 0x0000006c00a77304 */ /* 0x000e620000202000 */
[----:B0-----:R-:W-:Y:S02]  /*3390*/  SHF.L.U32 R109, R111, 0x10, RZ ;  /* 0x000000106f6d7819 */ /* 0x001fe400000006ff */
[----:B------:R-:W-:Y:S02]  /*33a0*/  LEA.HI.X R111, R164, c[0x0][0x24c], RZ, 0x3, P0 ;  /* 0x00009300a46f7a11 */ /* 0x000fe400000f1cff */
[----:B------:R-:W-:Y:S02]  /*33b0*/  LOP3.LUT R109, R107, R109, R175, 0xfe, !PT ;  /* 0x0000006d6b6d7212 */ /* 0x000fe400078efeaf */
[----:B-1----:R-:W-:Y:S01]  /*33c0*/  LOP3.LUT R108, R106, R167, RZ, 0xfc, !PT ;  /* 0x000000a76a6c7212 */ /* 0x002fe200078efcff */
        /* <DEDUP_REMOVED lines=9> */
.L_x_2564:
[----:B0-----:R-:W-:Y:S01]  /*3460*/  MOV R106, R104 ;  /* 0x00000068006a7202 */ /* 0x001fe20000000f00 */
[----:B------:R0:W-:Y:S01]  /*3470*/  STG.E.64 [R110.64], R108 ;  /* 0x0000006c6e007986 */ /* 0x0001e2000c101b04 */
[--C-:B------:R-:W-:Y:S01]  /*3480*/  SHF.R.U64 R164, R104, 0x10, R105.reuse ;  /* 0x0000001068a47819 */ /* 0x100fe20000001269 */
[--C-:B------:R-:W-:Y:S01]  /*3490*/  IMAD.MOV.U32 R107, RZ, RZ, R105.reuse ;  /* 0x000000ffff6b7224 */ /* 0x100fe200078e0069 */
        /* <DEDUP_REMOVED lines=8> */
[----:B------:R-:W-:Y:S01]  /*3520*/  FFMA.FTZ R7, R4, R174, R7 ;  /* 0x000000ae04077223 */ /* 0x000fe20000010007 */
[----:B------:R-:W-:Y:S02]  /*3530*/  MOV R4, R105 ;  /* 0x0000006900047202 */ /* 0x000fe40000000f00 */
.L_x_2563:
[----:B0-----:R-:W-:Y:S05]  /*3540*/  BSYNC B0 ;  /* 0x0000000000007941 */ /* 0x001fea0003800000 */
.L_x_2562:
[----:B------:R-:W-:Y:S02]  /*3550*/  IADD3 R124, R124, c[0x0][0x160], RZ ;  /* 0x000058007c7c7a10 */ /* 0x000fe40007ffe0ff */
[----:B------:R-:W-:Y:S02]  /*3560*/  LOP3.LUT P6, RZ, R123, 0xff, RZ, 0xc0, !PT ;  /* 0x000000ff7bff7812 */ /* 0x000fe400078cc0ff */
[----:B------:R-:W-:Y:S02]  /*3570*/  ISETP.GE.AND P0, PT, R124, c[0x0][0x164], PT ;  /* 0x000059007c007a0c */ /* 0x000fe40003f06270 */
[----:B------:R-:W-:-:S11]  /*3580*/  SEL R123, RZ, 0x1, P6 ;  /* 0x00000001ff7b7807 */ /* 0x000fd60003000000 */
[----:B-----5:R-:W-:Y:S01]  /*3590*/  @P0 CALL.REL.NOINC `(.L_x_2537) ;  /* 0x0000001000000944 */ /* 0x020fe20003c00000 */
[----:B------:R-:W-:Y:S05]  /*35a0*/  BRA `(.L_x_2565) ;  /* 0xffffcf4000007947 */ /* 0x000fea000383ffff */
.L_x_2537:
        /* <DEDUP_REMOVED lines=39> */
[----:B-1----:R-:W-:-:S04]  /*3820*/  IMAD.MOV.U32 R11, RZ, RZ, 0x10 ;  /* 0x00000010ff0b7424 */ /* 0x002fc800078e00ff */
[----:B------:R-:W-:-:S04]  /*3830*/  IMAD.WIDE.U32 R2, R0, R11, c[0x0][0x220] ;  /* 0x0000880000027625 */ /* 0x000fc800078e000b */
[CC--:B------:R-:W-:Y:S01]  /*3840*/  IMAD.WIDE.U32 R8, R0.reuse, R11.reuse, c[0x0][0x228] ;  /* 0x00008a0000087625 */ /* 0x0c0fe200078e000b */
[----:B------:R-:W-:Y:S03]  /*3850*/  STG.E.128 [R2.64], R24 ;  /* 0x0000001802007986 */ /* 0x000fe6000c101d04 */
[----:B------:R-:W-:Y:S01]  /*3860*/  IMAD.WIDE.U32 R10, R0, R11, c[0x0][0x240] ;  /* 0x00009000000a7625 */ /* 0x000fe200078e000b */
[----:B------:R-:W-:Y:S04]  /*3870*/  STG.E.128 [R8.64], R44 ;  /* 0x0000002c08007986 */ /* 0x000fe8000c101d04 */
[----:B------:R-:W-:Y:S01]  /*3880*/  STG.E.128 [R10.64], R4 ;  /* 0x000000040a007986 */ /* 0x000fe2000c101d04 */
[----:B------:R-:W-:Y:S05]  /*3890*/  EXIT ;  /* 0x000000000000794d */ /* 0x000fea0003800000 */
.L_x_2548:
[----:B------:R-:W-:Y:S01]  /*38a0*/  HFMA2.MMA R174, -RZ, RZ, 0, 9.5367431640625e-07 ;  /* 0x00000010ffae7435 */ /* 0x000fe200000001ff */
[----:B------:R-:W-:Y:S01]  /*38b0*/  MOV R109, R107 ;  /* 0x0000006b006d7202 */ /* 0x000fe20000000f00 */
[----:B------:R-:W-:Y:S01]  /*38c0*/  IMAD.MOV.U32 R169, RZ, RZ, 0x1f ;  /* 0x0000001fffa97424 */ /* 0x000fe200078e00ff */
[----:B------:R-:W-:-:S02]  /*38d0*/  MOV R176, 0xffffffff ;  /* 0xffffffff00b07802 */ /* 0x000fc40000000f00 */
[----:B------:R-:W-:Y:S02]  /*38e0*/  MOV R104, 0x3900 ;  /* 0x0000390000687802 */ /* 0x000fe40000000f00 */
[----:B-----5:R-:W-:Y:S05]  /*38f0*/  CALL.REL.NOINC `($__internal_44_$__cuda_sm70_shflsync_down_p) ;  /* 0x0000046000007944 */ /* 0x020fea0003c00000 */
[----:B-1----:R-:W-:Y:S01]  /*3900*/  MOV R110, R109 ;  /* 0x0000006d006e7202 */ /* 0x002fe20000000f00 */
[----:B0-----:R-:W-:Y:S05]  /*3910*/  BRA `(.L_x_2566) ;  /* 0xffffdf7000007947 */ /* 0x001fea000383ffff */
.L_x_2549:
[----:B------:R-:W-:Y:S01]  /*3920*/  HFMA2.MMA R174, -RZ, RZ, 0, 9.5367431640625e-07 ;  /* 0x00000010ffae7435 */ /* 0x000fe200000001ff */
[----:B------:R-:W-:Y:S01]  /*3930*/  IMAD.MOV.U32 R109, RZ, RZ, R106 ;  /* 0x000000ffff6d7224 */ /* 0x000fe200078e006a */
[----:B------:R-:W-:Y:S01]  /*3940*/  MOV R169, 0x1f ;  /* 0x0000001f00a97802 */ /* 0x000fe20000000f00 */
[----:B------:R-:W-:Y:S01]  /*3950*/  IMAD.MOV.U32 R176, RZ, RZ, -0x1 ;  /* 0xffffffffffb07424 */ /* 0x000fe200078e00ff */
[----:B------:R-:W-:Y:S02]  /*3960*/  MOV R104, 0x3980 ;  /* 0x0000398000687802 */ /* 0x000fe40000000f00 */
[----:B01---5:R-:W-:Y:S05]  /*3970*/  CALL.REL.NOINC `($__internal_44_$__cuda_sm70_shflsync_down_p) ;  /* 0x000003e000007944 */ /* 0x023fea0003c00000 */
[----:B------:R-:W-:Y:S01]  /*3980*/  FADD.FTZ R107, R110, R107 ;  /* 0x0000006b6e6b7221 */ /* 0x000fe20000010000 */
[----:B0-----:R-:W-:Y:S01]  /*3990*/  HFMA2.MMA R174, -RZ, RZ, 0, 4.76837158203125e-07 ;  /* 0x00000008ffae7435 */ /* 0x001fe200000001ff */
[----:B-1----:R-:W-:Y:S01]  /*39a0*/  FADD.FTZ R110, R106, R109 ;  /* 0x0000006d6a6e7221 */ /* 0x002fe20000010000 */
[----:B------:R-:W-:Y:S01]  /*39b0*/  MOV R169, 0x1f ;  /* 0x0000001f00a97802 */ /* 0x000fe20000000f00 */
[----:B------:R-:W-:Y:S01]  /*39c0*/  IMAD.MOV.U32 R176, RZ, RZ, -0x1 ;  /* 0xffffffffffb07424 */ /* 0x000fe200078e00ff */
[----:B------:R-:W-:-:S02]  /*39d0*/  MOV R109, R107 ;  /* 0x0000006b006d7202 */ /* 0x000fc40000000f00 */
[----:B------:R-:W-:Y:S02]  /*39e0*/  MOV R104, 0x3a00 ;  /* 0x00003a0000687802 */ /* 0x000fe40000000f00 */
[----:B------:R-:W-:Y:S05]  /*39f0*/  CALL.REL.NOINC `($__internal_44_$__cuda_sm70_shflsync_down_p) ;  /* 0x0000036000007944 */ /* 0x000fea0003c00000 */
[----:B0-----:R-:W-:Y:S01]  /*3a00*/  HFMA2.MMA R174, -RZ, RZ, 0, 4.76837158203125e-07 ;  /* 0x00000008ffae7435 */ /* 0x001fe200000001ff */
[----:B-1----:R-:W-:Y:S01]  /*3a10*/  MOV R106, R109 ;  /* 0x0000006d006a7202 */ /* 0x002fe20000000f00 */
[----:B------:R-:W-:Y:S01]  /*3a20*/  IMAD.MOV.U32 R109, RZ, RZ, R110 ;  /* 0x000000ffff6d7224 */ /* 0x000fe200078e006e */
[----:B------:R-:W-:Y:S01]  /*3a30*/  MOV R169, 0x1f ;  /* 0x0000001f00a97802 */ /* 0x000fe20000000f00 */
[----:B------:R-:W-:Y:S01]  /*3a40*/  IMAD.MOV.U32 R176, RZ, RZ, -0x1 ;  /* 0xffffffffffb07424 */ /* 0x000fe200078e00ff */
[----:B------:R-:W-:Y:S02]  /*3a50*/  MOV R104, 0x3a70 ;  /* 0x00003a7000687802 */ /* 0x000fe40000000f00 */
[----:B------:R-:W-:Y:S05]  /*3a60*/  CALL.REL.NOINC `($__internal_44_$__cuda_sm70_shflsync_down_p) ;  /* 0x000002f000007944 */ /* 0x000fea0003c00000 */
[----:B------:R-:W-:Y:S01]  /*3a70*/  FADD.FTZ R107, R106, R107 ;  /* 0x0000006b6a6b7221 */ /* 0x000fe20000010000 */
[----:B0-----:R-:W-:Y:S01]  /*3a80*/  HFMA2.MMA R174, -RZ, RZ, 0, 2.384185791015625e-07 ;  /* 0x00000004ffae7435 */ /* 0x001fe200000001ff */
[----:B-1----:R-:W-:Y:S01]  /*3a90*/  FADD.FTZ R110, R110, R109 ;  /* 0x0000006d6e6e7221 */ /* 0x002fe20000010000 */
[----:B------:R-:W-:Y:S01]  /*3aa0*/  MOV R169, 0x1f ;  /* 0x0000001f00a97802 */ /* 0x000fe20000000f00 */
[----:B------:R-:W-:Y:S01]  /*3ab0*/  IMAD.MOV.U32 R176, RZ, RZ, -0x1 ;  /* 0xffffffffffb07424 */ /* 0x000fe200078e00ff */
[----:B------:R-:W-:-:S02]  /*3ac0*/  MOV R109, R107 ;  /* 0x0000006b006d7202 */ /* 0x000fc40000000f00 */
[----:B------:R-:W-:Y:S02]  /*3ad0*/  MOV R104, 0x3af0 ;  /* 0x00003af000687802 */ /* 0x000fe40000000f00 */
[----:B------:R-:W-:Y:S05]  /*3ae0*/  CALL.REL.NOINC `($__internal_44_$__cuda_sm70_shflsync_down_p) ;  /* 0x0000027000007944 */ /* 0x000fea0003c00000 */
[----:B0-----:R-:W-:Y:S01]  /*3af0*/  HFMA2.MMA R174, -RZ, RZ, 0, 2.384185791015625e-07 ;  /* 0x00000004ffae7435 */ /* 0x001fe200000001ff */
[----:B-1----:R-:W-:Y:S01]  /*3b00*/  MOV R106, R109 ;  /* 0x0000006d006a7202 */ /* 0x002fe20000000f00 */
[----:B------:R-:W-:Y:S01]  /*3b10*/  IMAD.MOV.U32 R109, RZ, RZ, R110 ;  /* 0x000000ffff6d7224 */ /* 0x000fe200078e006e */
[----:B------:R-:W-:Y:S01]  /*3b20*/  MOV R169, 0x1f ;  /* 0x0000001f00a97802 */ /* 0x000fe20000000f00 */
[----:B------:R-:W-:Y:S01]  /*3b30*/  IMAD.MOV.U32 R176, RZ, RZ, -0x1 ;  /* 0xffffffffffb07424 */ /* 0x000fe200078e00ff */
[----:B------:R-:W-:Y:S02]  /*3b40*/  MOV R104, 0x3b60 ;  /* 0x00003b6000687802 */ /* 0x000fe40000000f00 */
[----:B------:R-:W-:Y:S05]  /*3b50*/  CALL.REL.NOINC `($__internal_44_$__cuda_sm70_shflsync_down_p) ;  /* 0x0000020000007944 */ /* 0x000fea0003c00000 */
[----:B------:R-:W-:Y:S01]  /*3b60*/  FADD.FTZ R107, R106, R107 ;  /* 0x0000006b6a6b7221 */ /* 0x000fe20000010000 */
[----:B0-----:R-:W-:Y:S01]  /*3b70*/  HFMA2.MMA R174, -RZ, RZ, 0, 1.1920928955078125e-07 ;  /* 0x00000002ffae7435 */ /* 0x001fe200000001ff */
[----:B-1----:R-:W-:Y:S01]  /*3b80*/  FADD.FTZ R110, R110, R109 ;  /* 0x0000006d6e6e7221 */ /* 0x002fe20000010000 */
[----:B------:R-:W-:Y:S01]  /*3b90*/  MOV R169, 0x1f ;  /* 0x0000001f00a97802 */ /* 0x000fe20000000f00 */
[----:B------:R-:W-:Y:S01]  /*3ba0*/  IMAD.MOV.U32 R176, RZ, RZ, -0x1 ;  /* 0xffffffffffb07424 */ /* 0x000fe200078e00ff */
[----:B------:R-:W-:-:S02]  /*3bb0*/  MOV R109, R107 ;  /* 0x0000006b006d7202 */ /* 0x000fc40000000f00 */
[----:B------:R-:W-:Y:S02]  /*3bc0*/  MOV R104, 0x3be0 ;  /* 0x00003be000687802 */ /* 0x000fe40000000f00 */
[----:B------:R-:W-:Y:S05]  /*3bd0*/  CALL.REL.NOINC `($__internal_44_$__cuda_sm70_shflsync_down_p) ;  /* 0x0000018000007944 */ /* 0x000fea0003c00000 */
[----:B0-----:R-:W-:Y:S01]  /*3be0*/  HFMA2.MMA R174, -RZ, RZ, 0, 1.1920928955078125e-07 ;  /* 0x00000002ffae7435 */ /* 0x001fe200000001ff */
[----:B-1----:R-:W-:Y:S01]  /*3bf0*/  MOV R106, R109 ;  /* 0x0000006d006a7202 */ /* 0x002fe20000000f00 */
[----:B------:R-:W-:Y:S01]  /*3c00*/  IMAD.MOV.U32 R109, RZ, RZ, R110 ;  /* 0x000000ffff6d7224 */ /* 0x000fe200078e006e */
[----:B------:R-:W-:Y:S01]  /*3c10*/  MOV R169, 0x1f ;  /* 0x0000001f00a97802 */ /* 0x000fe20000000f00 */
[----:B------:R-:W-:Y:S01]  /*3c20*/  IMAD.MOV.U32 R176, RZ, RZ, -0x1 ;  /* 0xffffffffffb07424 */ /* 0x000fe200078e00ff */
[----:B------:R-:W-:Y:S02]  /*3c30*/  MOV R104, 0x3c50 ;  /* 0x00003c5000687802 */ /* 0x000fe40000000f00 */
[----:B------:R-:W-:Y:S05]  /*3c40*/  CALL.REL.NOINC `($__internal_44_$__cuda_sm70_shflsync_down_p) ;  /* 0x0000011000007944 */ /* 0x000fea0003c00000 */
[----:B------:R-:W-:Y:S01]  /*3c50*/  FADD.FTZ R106, R106, R107 ;  /* 0x0000006b6a6a7221 */ /* 0x000fe20000010000 */
[----:B0-----:R-:W-:Y:S01]  /*3c60*/  HFMA2.MMA R174, -RZ, RZ, 0, 5.9604644775390625e-08 ;  /* 0x00000001ffae7435 */ /* 0x001fe200000001ff */
[----:B-1----:R-:W-:Y:S01]  /*3c70*/  FADD.FTZ R172, R110, R109 ;  /* 0x0000006d6eac7221 */ /* 0x002fe20000010000 */
[----:B------:R-:W-:Y:S01]  /*3c80*/  MOV R169, 0x1f ;  /* 0x0000001f00a97802 */ /* 0x000fe20000000f00 */
[----:B------:R-:W-:Y:S01]  /*3c90*/  IMAD.MOV.U32 R176, RZ, RZ, -0x1 ;  /* 0xffffffffffb07424 */ /* 0x000fe200078e00ff */
[----:B------:R-:W-:-:S02]  /*3ca0*/  MOV R109, R106 ;  /* 0x0000006a006d7202 */ /* 0x000fc40000000f00 */
[----:B------:R-:W-:Y:S02]  /*3cb0*/  MOV R104, 0x3cd0 ;  /* 0x00003cd000687802 */ /* 0x000fe40000000f00 */
[----:B------:R-:W-:Y:S05]  /*3cc0*/  CALL.REL.NOINC `($__internal_44_$__cuda_sm70_shflsync_down_p) ;  /* 0x0000009000007944 */ /* 0x000fea0003c00000 */
[----:B0-----:R-:W-:Y:S01]  /*3cd0*/  HFMA2.MMA R174, -RZ, RZ, 0, 5.9604644775390625e-08 ;  /* 0x00000001ffae7435 */ /* 0x001fe200000001ff */
[----:B-1----:R-:W-:Y:S01]  /*3ce0*/  MOV R111, R109 ;  /* 0x0000006d006f7202 */ /* 0x002fe20000000f00 */
[----:B------:R-:W-:Y:S01]  /*3cf0*/  IMAD.MOV.U32 R109, RZ, RZ, R172 ;  /* 0x000000ffff6d7224 */ /* 0x000fe200078e00ac */
[----:B------:R-:W-:Y:S01]  /*3d00*/  MOV R169, 0x1f ;  /* 0x0000001f00a97802 */ /* 0x000fe20000000f00 */
[----:B------:R-:W-:Y:S01]  /*3d10*/  IMAD.MOV.U32 R176, RZ, RZ, -0x1 ;  /* 0xffffffffffb07424 */ /* 0x000fe200078e00ff */
[----:B------:R-:W-:Y:S02]  /*3d20*/  MOV R104, 0x3d40 ;  /* 0x00003d4000687802 */ /* 0x000fe40000000f00 */
[----:B------:R-:W-:Y:S05]  /*3d30*/  CALL.REL.NOINC `($__internal_44_$__cuda_sm70_shflsync_down_p) ;  /* 0x0000002000007944 */ /* 0x000fea0003c00000 */
[----:B-1----:R-:W-:Y:S01]  /*3d40*/  MOV R105, R109 ;  /* 0x0000006d00697202 */ /* 0x002fe20000000f00 */
[----:B0-----:R-:W-:Y:S05]  /*3d50*/  BRA `(.L_x_2567) ;  /* 0xffffdc5000007947 */ /* 0x001fea000383ffff */
        .weak           $__internal_44_$__cuda_sm70_shflsync_down_p
        .type           $__internal_44_$__cuda_sm70_shflsync_down_p,@function
        .size           $__internal_44_$__cuda_sm70_shflsync_down_p,(.L_x_9788 - $__internal_44_$__cuda_sm70_shflsync_down_p)
$__internal_44_$__cuda_sm70_shflsync_down_p:
[----:B------:R-:W-:Y:S01]  /*3d60*/  HFMA2.MMA R105, -RZ, RZ, 0, 0 ;  /* 0x00000000ff697435 */ /* 0x000fe200000001ff */
[----:B------:R-:W-:Y:S04]  /*3d70*/  WARPSYNC R176 ;  /* 0x000000b000007348 */ /* 0x000fe80003800000 */
[----:B------:R0:W1:Y:S01]  /*3d80*/  SHFL.DOWN PT, R109, R109, R174, R169 ;  /* 0x080000ae6d6d7389 */ /* 0x00006200000e00a9 */
[----:B------:R-:W-:Y:S05]  /*3d90*/  RET.REL.NODEC R104 `(_ZN10layer_norm13ln_bwd_kernelINS_13Kernel_traitsIf13__nv_bfloat16S2_S2_fjLj2560ELj1ELj1ELj4ELj8ENS_18Kernel_traits_baseILj2560EfS2_S2_S2_fjLj128EEEEELb0ELb1ELb0ELb0EEEvNS_9BwdParamsE) ;  /* 0xffffc26068007950 */ /* 0x000fea0003c3ffff */
.L_x_2568:
        /* <DEDUP_REMOVED lines=14> */
.L_x_9788:


//--------------------- .text._ZN10layer_norm13ln_bwd_kernelINS_13Kernel_traitsIf13__nv_bfloat16S2_S2_fjLj2560ELj1ELj1ELj4ELj8ENS_18Kernel_traits_baseILj2560EfS2_S2_S2_fjLj128EEEEELb0ELb1ELb0ELb1EEEvNS_9BwdParamsE --------------------------
	.section	.text._ZN10layer_norm13ln_bwd_kernelINS_13Kernel_traitsIf13__nv_bfloat16S2_S2_fjLj2560ELj1ELj1ELj4ELj8ENS_18Kernel_traits_baseILj2560EfS2_S2_S2_fjLj128EEEEELb0ELb1ELb0ELb1EEEvNS_9BwdParamsE,"ax",@progbits
	.sectioninfo	@"SHI_REGISTERS=203"
	.align	128
        .global         _ZN10layer_norm13ln_bwd_kernelINS_13Kernel_traitsIf13__nv_bfloat16S2_S2_fjLj2560ELj1ELj1ELj4ELj8ENS_18Kernel_traits_baseILj2560EfS2_S2_S2_fjLj128EEEEELb0ELb1ELb0ELb1EEEvNS_9BwdParamsE
        .type           _ZN10layer_norm13ln_bwd_kernelINS_13Kernel_traitsIf13__nv_bfloat16S2_S2_fjLj2560ELj1ELj1ELj4ELj8ENS_18Kernel_traits_baseILj2560EfS2_S2_S2_fjLj128EEEEELb0ELb1ELb0ELb1EEEvNS_9BwdParamsE,@function
        .size           _ZN10layer_norm13ln_bwd_kernelINS_13Kernel_traitsIf13__nv_bfloat16S2_S2_fjLj2560ELj1ELj1ELj4ELj8ENS_18Kernel_traits_baseILj2560EfS2_S2_S2_fjLj128EEEEELb0ELb1ELb0ELb1EEEvNS_9BwdParamsE,(.L_x_9789 - _ZN10layer_norm13ln_bwd_kernelINS_13Kernel_traitsIf13__nv_bfloat16S2_S2_fjLj2560ELj1ELj1ELj4ELj8ENS_18Kernel_traits_baseILj2560EfS2_S2_S2_fjLj128EEEEELb0ELb1ELb0ELb1EEEvNS_9BwdParamsE)
        .other          _ZN10layer_norm13ln_bwd_kernelINS_13Kernel_traitsIf13__nv_bfloat16S2_S2_fjLj2560ELj1ELj1ELj4ELj8ENS_18Kernel_traits_baseILj2560EfS2_S2_S2_fjLj128EEEEELb0ELb1ELb0ELb1EEEvNS_9BwdParamsE,@"STO_CUDA_ENTRY STV_DEFAULT"
_ZN10layer_norm13ln_bwd_kernelINS_13Kernel_traitsIf13__nv_bfloat16S2_S2_fjLj2560ELj1ELj1ELj4ELj8ENS_18Kernel_traits_baseILj2560EfS2_S2_S2_fjLj128EEEEELb0ELb1ELb0ELb1EEEvNS_9BwdParamsE:
.text._ZN10layer_norm13ln_bwd_kernelINS_13Kernel_traitsIf13__nv_bfloat16S2_S2_fjLj2560ELj1ELj1ELj4ELj8ENS_18Kernel_traits_baseILj2560EfS2_S2_S2_fjLj128EEEEELb0ELb1ELb0ELb1EEEvNS_9BwdParamsE:
[----:B------:R-:W-:Y:S02]  /*0000*/  MOV R1, c[0x0][0x28] ;  /* 0x00000a0000017a02 */ /* 0x000fe40000000f00 */
[----:B------:R-:W0:Y:S01]  /*0010*/  S2R R168, SR_TID.X ;  /* 0x0000000000a87919 */ /* 0x000e220000002100 */
[----:B------:R-:W1:Y:S01]  /*0020*/  S2UR UR4, SR_CTAID.X ;  /* 0x00000000000479c3 */ /* 0x000e620000002500 */
[----:B0-----:R-:W-:Y:S02]  /*0030*/  SHF.R.U32.HI R140, RZ, 0x7, R168 ;  /* 0x00000007ff8c7819 */ /* 0x001fe400000116a8 */
[----:B------:R-:W-:Y:S02]  /*0040*/  LOP3.LUT R129, R168, 0x7f, RZ, 0xc0, !PT ;  /* 0x0000007fa8817812 */ /* 0x000fe400078ec0ff */
[C---:B-1----:R-:W-:Y:S01]  /*0050*/  IADD3 R137, R140.reuse, UR4, RZ ;  /* 0x000000048c897c10 */ /* 0x042fe2000fffe0ff */
[----:B------:R-:W-:Y:S01]  /*0060*/  ULDC.64 UR4, c[0x0][0x118] ;  /* 0x0000460000047ab9 */ /* 0x000fe20000000a00 */
[----:B------:R-:W-:Y:S02]  /*0070*/  IMAD.SHL.U32 R140, R140, 0x4, RZ ;  /* 0x000000048c8c7824 */ /* 0x000fe400078e00ff */
        /* <DEDUP_REMOVED lines=33> */
.L_x_2569:
[----:B------:R-:W-:-:S10]  /*0290*/  HFMA2.MMA R44, -RZ, RZ, 0, 9.5367431640625e-07 ;  /* 0x00000010ff2c7435 */ /* 0x000fd400000001ff */
[----:B------:R-:W-:-:S04]  /*02a0*/  IMAD.WIDE.U32 R2, R129, R44, c[0x0][0x1b0] ;  /* 0x00006c0081027625 */ /* 0x000fc800078e002c */
[----:B------:R-:W-:Y:S01]  /*02b0*/  IMAD.WIDE.U32 R44, R129, R44, c[0x0][0x1c8] ;  /* 0x00007200812c7625 */ /* 0x000fe200078e002c */
[----:B------:R0:W5:Y:S04]  /*02c0*/  LDG.E.128 R40, [R2.64] ;  /* 0x0000000402287981 */ /* 0x000168000c1e1d00 */
[----:B------:R0:W5:Y:S04]  /*02d0*/  LDG.E.128 R36, [R2.64+0x800] ;  /* 0x0008000402247981 */ /* 0x000168000c1e1d00 */
[----:B------:R0:W5:Y:S04]  /*02e0*/  LDG.E.128 R32, [R2.64+0x1000] ;  /* 0x0010000402207981 */ /* 0x000168000c1e1d00 */
[----:B------:R0:W5:Y:S04]  /*02f0*/  LDG.E.128 R28, [R2.64+0x1800] ;  /* 0x00180004021c7981 */ /* 0x000168000c1e1d00 */
[----:B------:R0:W5:Y:S04]  /*0300*/  LDG.E.128 R24, [R2.64+0x2000] ;  /* 0x0020000402187981 */ /* 0x000168000c1e1d00 */
[----:B------:R0:W5:Y:S04]  /*0310*/  LDG.E.128 R20, [R44.64] ;  /* 0x000000042c147981 */ /* 0x000168000c1e1d00 */
[----:B------:R0:W5:Y:S04]  /*0320*/  LDG.E.128 R16, [R44.64+0x800] ;  /* 0x000800042c107981 */ /* 0x000168000c1e1d00 */
[----:B------:R0:W5:Y:S04]  /*0330*/  LDG.E.128 R12, [R44.64+0x1000] ;  /* 0x001000042c0c7981 */ /* 0x000168000c1e1d00 */
[----:B------:R0:W5:Y:S04]  /*0340*/  LDG.E.128 R8, [R44.64+0x1800] ;  /* 0x001800042c087981 */ /* 0x000168000c1e1d00 */
[----:B------:R0:W5:Y:S01]  /*0350*/  LDG.E.128 R4, [R44.64+0x2000] ;  /* 0x002000042c047981 */ /* 0x000162000c1e1d00 */
[----:B------:R-:W-:Y:S01]  /*0360*/  SHF.R.U32.HI R143, RZ, 0x5, R168 ;  /* 0x00000005ff8f7819 */ /* 0x000fe200000116a8 */
[----:B------:R-:W-:Y:S01]  /*0370*/  HFMA2.MMA R0, -RZ, RZ, 0, 0 ;  /* 0x00000000ff007435 */ /* 0x000fe200000001ff */
[----:B------:R-:W-:Y:S01]  /*0380*/  IMAD.MOV.U32 R144, RZ, RZ, 0x1 ;  /* 0x00000001ff907424 */ /* 0x000fe200078e00ff */
[----:B------:R-:W-:Y:S01]  /*0390*/  IADD3 R141, R140, 0x4, RZ ;  /* 0x000000048c8d7810 */ /* 0x000fe20007ffe0ff */
        /* <DEDUP_REMOVED lines=31> */
[----:B0-----:R-:W-:-:S02]  /*0590*/  LOP3.LUT R143, R143, 0x3, RZ, 0xc0, !PT ;  /* 0x000000038f8f7812 */ /* 0x001fc400078ec0ff */
.L_x_2575:
[----:B------:R-:W-:Y:S01]  /*05a0*/  IMAD R44, R137, c[0x0][0x168], RZ ;  /* 0x00005a00892c7a24 */ /* 0x000fe200078e02ff */
[----:B------:R-:W-:Y:S01]  /*05b0*/  MOV R48, 0x8 ;  /* 0x0000000800307802 */ /* 0x000fe20000000f00 */
[----:B------:R-:W-:-:S03]  /*05c0*/  IMAD.MOV.U32 R156, RZ, RZ, 0x4 ;  /* 0x00000004ff9c7424 */ /* 0x000fc600078e00ff */
[----:B------:R-:W-:-:S04]  /*05d0*/  SHF.R.S32.HI R45, RZ, 0x1f, R44 ;  /* 0x0000001fff2d7819 */ /* 0x000fc8000001142c */
[----:B------:R-:W-:-:S04]  /*05e0*/  LEA.HI R44, R45, R44, RZ, 0x2 ;  /* 0x0000002c2d2c7211 */ /* 0x000fc800078f10ff */
[----:B------:R-:W-:-:S04]  /*05f0*/  LEA.HI.SX32 R67, R44, R129, 0x1e ;  /* 0x000000812c437211 */ /* 0x000fc800078ff2ff */
[C---:B------:R-:W-:Y:S01]  /*0600*/  IADD3 R155, R67.reuse, 0x80, RZ ;  /* 0x00000080439b7810 */ /* 0x040fe20007ffe0ff */
[CC--:B------:R-:W-:Y:S01]  /*0610*/  IMAD.WIDE.U32 R68, R67.reuse, R48.reuse, c[0x0][0x208] ;  /* 0x0000820043447625 */ /* 0x0c0fe200078e0030 */
[C---:B------:R-:W-:Y:S02]  /*0620*/  SHF.L.U32 R66, R67.reuse, 0x3, RZ ;  /* 0x0000000343427819 */ /* 0x040fe400000006ff */
[----:B------:R-:W-:Y:S01]  /*0630*/  IADD3 R159, R67, 0x100, RZ ;  /* 0x00000100439f7810 */ /* 0x000fe20007ffe0ff */
[----:B------:R-:W-:Y:S01]  /*0640*/  IMAD.SHL.U32 R72, R155, 0x8, RZ ;  /* 0x000000089b487824 */ /* 0x000fe200078e00ff */
[C---:B------:R-:W-:Y:S02]  /*0650*/  IADD3 R161, R67.reuse, 0x180, RZ ;  /* 0x0000018043a17810 */ /* 0x040fe40007ffe0ff */
[----:B------:R-:W-:Y:S02]  /*0660*/  SHF.R.U32.HI R186, RZ, 0x1d, R67 ;  /* 0x0000001dffba7819 */ /* 0x000fe40000011643 */
[----:B------:R-:W-:Y:S01]  /*0670*/  IADD3 R165, R67, 0x200, RZ ;  /* 0x0000020043a57810 */ /* 0x000fe20007ffe0ff */
[-C--:B------:R-:W-:Y:S01]  /*0680*/  IMAD.WIDE.U32 R64, R155, R48.reuse, c[0x0][0x208] ;  /* 0x000082009b407625 */ /* 0x080fe200078e0030 */
[----:B------:R-:W-:Y:S01]  /*0690*/  IADD3 R50, P0, R66, c[0x0][0x188], RZ ;  /* 0x0000620042327a10 */ /* 0x000fe20007f1e0ff */
[----:B------:R-:W2:Y:S01]  /*06a0*/  LDG.E.64 R68, [R68.64] ;  /* 0x0000000444447981 */ /* 0x000ea2000c1e1b00 */
[C---:B------:R-:W-:Y:S01]  /*06b0*/  SHF.L.U32 R139, R159.reuse, 0x3, RZ ;  /* 0x000000039f8b7819 */ /* 0x040fe200000006ff */
[-C--:B------:R-:W-:Y:S01]  /*06c0*/  IMAD.WIDE.U32 R62, R159, R48.reuse, c[0x0][0x208] ;  /* 0x000082009f3e7625 */ /* 0x080fe200078e0030 */
[----:B------:R-:W-:Y:S01]  /*06d0*/  IADD3.X R51, R186, c[0x0][0x18c], RZ, P0, !PT ;  /* 0x00006300ba337a10 */ /* 0x000fe200007fe4ff */
[----:B------:R-:W3:Y:S01]  /*06e0*/  LDG.E.64 R64, [R64.64] ;  /* 0x0000000440407981 */ /* 0x000ee2000c1e1b00 */
[----:B------:R-:W-:Y:S01]  /*06f0*/  SHF.R.U32.HI R73, RZ, 0x1d, R155 ;  /* 0x0000001dff497819 */ /* 0x000fe2000001169b */
[CC--:B------:R-:W-:Y:S01]  /*0700*/  IMAD.WIDE.U32 R60, R161.reuse, R48.reuse, c[0x0][0x208] ;  /* 0x00008200a13c7625 */ /* 0x0c0fe200078e0030 */
[----:B------:R-:W-:Y:S01]  /*0710*/  IADD3 R46, P0, R72, c[0x0][0x188], RZ ;  /* 0x00006200482e7a10 */ /* 0x000fe20007f1e0ff */
[----:B------:R-:W4:Y:S01]  /*0720*/  LDG.E.64 R62, [R62.64] ;  /* 0x000000043e3e7981 */ /* 0x000f22000c1e1b00 */
[----:B------:R-:W-:Y:S01]  /*0730*/  SHF.R.U32.HI R154, RZ, 0x1d, R159 ;  /* 0x0000001dff9a7819 */ /* 0x000fe2000001169f */
[----:B------:R-:W-:Y:S01]  /*0740*/  IMAD.SHL.U32 R153, R161, 0x8, RZ ;  /* 0x00000008a1997824 */ /* 0x000fe200078e00ff */
[----:B------:R-:W-:Y:S01]  /*0750*/  IADD3 R44, P1, R139, c[0x0][0x188], RZ ;  /* 0x000062008b2c7a10 */ /* 0x000fe20007f3e0ff */
[----:B------:R-:W-:Y:S01]  /*0760*/  IMAD.WIDE.U32 R48, R165, R48, c[0x0][0x208] ;  /* 0x00008200a5307625 */ /* 0x000fe200078e0030 */
[----:B------:R-:W-:Y:S01]  /*0770*/  IADD3.X R47, R73, c[0x0][0x18c], RZ, P0, !PT ;  /* 0x00006300492f7a10 */ /* 0x000fe200007fe4ff */
[----:B------:R-:W4:Y:S01]  /*0780*/  LDG.E.64 R50, [R50.64] ;  /* 0x0000000432327981 */ /* 0x000f22000c1e1b00 */
[----:B------:R-:W-:-:S02]  /*0790*/  SHF.R.U32.HI R152, RZ, 0x1d, R161 ;  /* 0x0000001dff987819 */ /* 0x000fc400000116a1 */
[----:B------:R-:W-:Y:S01]  /*07a0*/  IADD3 R70, P0, R153, c[0x0][0x188], RZ ;  /* 0x0000620099467a10 */ /* 0x000fe20007f1e0ff */
[----:B------:R-:W4:Y:S01]  /*07b0*/  LDG.E.64 R48, [R48.64] ;  /* 0x0000000430307981 */ /* 0x000f22000c1e1b00 */
[----:B------:R-:W-:Y:S01]  /*07c0*/  IADD3.X R45, R154, c[0x0][0x18c], RZ, P1, !PT ;  /* 0x000063009a2d7a10 */ /* 0x000fe20000ffe4ff */
[----:B------:R-:W-:Y:S01]  /*07d0*/  IMAD.WIDE R76, R137, R156, c[0x0][0x1a0] ;  /* 0x00006800894c7625 */ /* 0x000fe200078e029c */
[----:B------:R-:W-:Y:S01]  /*07e0*/  IADD3.X R71, R152, c[0x0][0x18c], RZ, P0, !PT ;  /* 0x0000630098477a10 */ /* 0x000fe200007fe4ff */
[----:B------:R-:W4:Y:S01]  /*07f0*/  LDG.E.64 R60, [R60.64] ;  /* 0x000000043c3c7981 */ /* 0x000f22000c1e1b00 */
[----:B------:R-:W-:-:S03]  /*0800*/  SHF.L.U32 R145, R165, 0x3, RZ ;  /* 0x00000003a5917819 */ /* 0x000fc600000006ff */
[----:B------:R-:W4:Y:S01]  /*0810*/  LDG.E.64 R44, [R44.64] ;  /* 0x000000042c2c7981 */ /* 0x000f22000c1e1b00 */
[----:B------:R-:W-:-:S03]  /*0820*/  SHF.R.U32.HI R146, RZ, 0x1d, R165 ;  /* 0x0000001dff927819 */ /* 0x000fc600000116a5 */
[----:B------:R0:W4:Y:S01]  /*0830*/  LDG.E R166, [R76.64] ;  /* 0x000000044ca67981 */ /* 0x000122000c1e1900 */
[----:B------:R-:W-:-:S03]  /*0840*/  IADD3 R74, P1, R145, c[0x0][0x188], RZ ;  /* 0x00006200914a7a10 */ /* 0x000fc60007f3e0ff */
[----:B------:R-:W4:Y:S01]  /*0850*/  LDG.E.64 R46, [R46.64] ;  /* 0x000000042e2e7981 */ /* 0x000f22000c1e1b00 */
[----:B------:R-:W-:-:S03]  /*0860*/  IADD3.X R75, R146, c[0x0][0x18c], RZ, P1, !PT ;  /* 0x00006300924b7a10 */ /* 0x000fc60000ffe4ff */
[----:B------:R-:W4:Y:S01]  /*0870*/  LDG.E.64 R70, [R70.64] ;  /* 0x0000000446467981 */ /* 0x000f22000c1e1b00 */
[----:B------:R-:W-:-:S03]  /*0880*/  IMAD.WIDE R156, R137, R156, c[0x0][0x1a8] ;  /* 0x00006a00899c7625 */ /* 0x000fc600078e029c */
[----:B------:R-:W4:Y:S04]  /*0890*/  LDG.E.64 R74, [R74.64] ;  /* 0x000000044a4a7981 */ /* 0x000f28000c1e1b00 */
[----:B------:R1:W4:Y:S01]  /*08a0*/  LDG.E R147, [R156.64] ;  /* 0x000000049c937981 */ /* 0x000322000c1e1900 */
[----:B------:R-:W-:Y:S02]  /*08b0*/  ISETP.NE.U32.AND P1, PT, RZ, c[0x0][0x1c0], PT ;  /* 0x00007000ff007a0c */ /* 0x000fe40003f25070 */
[----:B------:R-:W-:Y:S02]  /*08c0*/  ISETP.NE.U32.AND P0, PT, RZ, c[0x0][0x218], PT ;  /* 0x00008600ff007a0c */ /* 0x000fe40003f05070 */
[----:B------:R-:W-:Y:S02]  /*08d0*/  ISETP.NE.AND.EX P1, PT, RZ, c[0x0][0x1c4], PT, P1 ;  /* 0x00007100ff007a0c */ /* 0x000fe40003f25310 */
[----:B------:R-:W-:-:S02]  /*08e0*/  ISETP.NE.AND.EX P0, PT, RZ, c[0x0][0x21c], PT, P0 ;  /* 0x00008700ff007a0c */ /* 0x000fc40003f05300 */
[----:B------:R-:W-:-:S09]  /*08f0*/  SHF.R.S32.HI R138, RZ, 0x1f, R137 ;  /* 0x0000001fff8a7819 */ /* 0x000fd20000011489 */
[----:B------:R-:W-:-:S04]  /*0900*/  @P1 LEA R162, P2, R137, c[0x0][0x1c0], 0x1 ;  /* 0x0000700089a21a11 */ /* 0x000fc800078408ff */
[----:B------:R-:W-:Y:S02]  /*0910*/  @P1 LEA.HI.X R163, R137, c[0x0][0x1c4], R138, 0x1, P2 ;  /* 0x0000710089a31a11 */ /* 0x000fe400010f0c8a */
[----:B0-----:R-:W-:-:S04]  /*0920*/  @P0 LEA R76, P2, R67, c[0x0][0x218], 0x3 ;  /* 0x00008600434c0a11 */ /* 0x001fc800078418ff */
[----:B------:R-:W-:Y:S02]  /*0930*/  @P0 LEA.HI.X R77, R67, c[0x0][0x21c], RZ, 0x3, P2 ;  /* 0x00008700434d0a11 */ /* 0x000fe400010f1cff */
[----:B------:R0:W4:Y:S01]  /*0940*/  @P1 LDG.E.U16 R67, [R162.64] ;  /* 0x00000004a2431981 */ /* 0x000122000c1e1500 */
[----:B-1----:R-:W-:Y:S02]  /*0950*/  @P0 LEA R156, P4, R155, c[0x0][0x218], 0x3 ;  /* 0x000086009b9c0a11 */ /* 0x002fe400078818ff */
[----:B------:R-:W-:Y:S01]  /*0960*/  @P0 LEA R160, P2, R161, c[0x0][0x218], 0x3 ;  /* 0x00008600a1a00a11 */ /* 0x000fe200078418ff */
[----:B------:R-:W-:Y:S01]  /*0970*/  ULDC.U8 UR6, c[0x0][0x1f0] ;  /* 0x00007c0000067ab9 */ /* 0x000fe20000000000 */
[----:B------:R-:W-:Y:S01]  /*0980*/  @P0 LEA.HI.X R157, R155, c[0x0][0x21c], RZ, 0x3, P4 ;  /* 0x000087009b9d0a11 */ /* 0x000fe200020f1cff */
[----:B-----5:R1:W5:Y:S01]  /*0990*/  @P0 LDG.E.64 R2, [R76.64] ;  /* 0x000000044c020981 */ /* 0x020362000c1e1b00 */
[----:B------:R-:W-:Y:S02]  /*09a0*/  @P0 LEA R164, P4, R165, c[0x0][0x218], 0x3 ;  /* 0x00008600a5a40a11 */ /* 0x000fe400078818ff */
[----:B------:R-:W-:Y:S01]  /*09b0*/  @P0 LEA R158, P3, R159, c[0x0][0x218], 0x3 ;  /* 0x000086009f9e0a11 */ /* 0x000fe200078618ff */
[----:B------:R4:W5:Y:S01]  /*09c0*/  @P0 LDG.E.64 R52, [R156.64] ;  /* 0x000000049c340981 */ /* 0x000962000c1e1b00 */
[----:B------:R-:W-:-:S02]  /*09d0*/  @P0 LEA.HI.X R165, R165, c[0x0][0x21c], RZ, 0x3, P4 ;  /* 0x00008700a5a50a11 */ /* 0x000fc400020f1cff */
[----:B------:R-:W-:-:S03]  /*09e0*/  @P0 LEA.HI.X R161, R161, c[0x0][0x21c], RZ, 0x3, P2 ;  /* 0x00008700a1a10a11 */ /* 0x000fc600010f1cff */
[----:B------:R0:W5:Y:S01]  /*09f0*/  @P0 LDG.E.64 R58, [R164.64] ;  /* 0x00000004a43a0981 */ /* 0x000162000c1e1b00 */
[----:B------:R-:W-:Y:S02]  /*0a00*/  @P0 LEA.HI.X R159, R159, c[0x0][0x21c], RZ, 0x3, P3 ;  /* 0x000087009f9f0a11 */ /* 0x000fe400018f1cff */
[----:B------:R-:W-:Y:S01]  /*0a10*/  ISETP.NE.AND P2, PT, RZ, UR6, PT ;  /* 0x00000006ff007c0c */ /* 0x000fe2000bf45270 */
[----:B------:R0:W5:Y:S04]  /*0a20*/  @P0 LDG.E.64 R56, [R160.64] ;  /* 0x00000004a0380981 */ /* 0x000168000c1e1b00 */
[----:B------:R0:W5:Y:S01]  /*0a30*/  @P0 LDG.E.64 R54, [R158.64] ;  /* 0x000000049e360981 */ /* 0x000162000c1e1b00 */
[----:B--2---:R-:W-:Y:S02]  /*0a40*/  SHF.R.U64 R172, R68, 0x10, R69 ;  /* 0x0000001044ac7819 */ /* 0x004fe40000001245 */
[----:B-1----:R-:W-:-:S02]  /*0a50*/  MOV R76, R69 ;  /* 0x00000045004c7202 */ /* 0x002fc40000000f00 */
[----:B------:R-:W-:Y:S02]  /*0a60*/  SHF.R.U32.HI R171, RZ, 0x10, R69 ;  /* 0x00000010ffab7819 */ /* 0x000fe40000011645 */
[--C-:B---3--:R-:W-:Y:S02]  /*0a70*/  SHF.R.U64 R169, R64, 0x10, R65.reuse ;  /* 0x0000001040a97819 */ /* 0x108fe40000001241 */
[----:B------:R-:W-:Y:S02]  /*0a80*/  MOV R155, R65 ;  /* 0x00000041009b7202 */ /* 0x000fe40000000f00 */
[----:B------:R-:W-:Y:S01]  /*0a90*/  SHF.R.U32.HI R167, RZ, 0x10, R65 ;  /* 0x00000010ffa77819 */ /* 0x000fe20000011641 */
[----:B----4-:R-:W-:Y:S01]  /*0aa0*/  IMAD.MOV.U32 R157, RZ, RZ, R62 ;  /* 0x000000ffff9d7224 */ /* 0x010fe200078e003e */
[----:B0-----:R-:W-:Y:S02]  /*0ab0*/  MOV R164, R48 ;  /* 0x0000003000a47202 */ /* 0x001fe40000000f00 */
[----:B------:R-:W-:-:S02]  /*0ac0*/  SHF.R.U64 R196, R48, 0x10, R49 ;  /* 0x0000001030c47819 */ /* 0x000fc40000001231 */
[----:B------:R-:W-:Y:S02]  /*0ad0*/  SHF.R.U32.HI R48, RZ, 0x10, R51 ;  /* 0x00000010ff307819 */ /* 0x000fe40000011633 */
[----:B------:R-:W-:Y:S02]  /*0ae0*/  MOV R161, R60 ;  /* 0x0000003c00a17202 */ /* 0x000fe40000000f00 */
[----:B------:R-:W-:Y:S02]  /*0af0*/  SHF.R.U64 R188, R60, 0x10, R61 ;  /* 0x000000103cbc7819 */ /* 0x000fe4000000123d */
[--C-:B------:R-:W-:Y:S02]  /*0b00*/  SHF.R.U64 R69, R44, 0x10, R45.reuse ;  /* 0x000000102c457819 */ /* 0x100fe4000000122d */
[--C-:B------:R-:W-:Y:S02]  /*0b10*/  SHF.R.U32.HI R65, RZ, 0x10, R45.reuse ;  /* 0x00000010ff417819 */ /* 0x100fe4000001162d */
[----:B------:R-:W-:-:S02]  /*0b20*/  PRMT R60, RZ, 0x5410, R45 ;  /* 0x00005410ff3c7816 */ /* 0x000fc4000000002d */
[----:B------:R-:W-:Y:S02]  /*0b30*/  FSEL R200, R166, RZ, !P2 ;  /* 0x000000ffa6c87208 */ /* 0x000fe40005000000 */
[----:B------:R-:W-:Y:S01]  /*0b40*/  PRMT R45, RZ, 0x5410, R48 ;  /* 0x00005410ff2d7816 */ /* 0x000fe20000000030 */
[----:B------:R-:W-:Y:S01]  /*0b50*/  IMAD.MOV.U32 R77, RZ, RZ, R64 ;  /* 0x000000ffff4d7224 */ /* 0x000fe200078e0040 */
[----:B------:R-:W-:Y:S01]  /*0b60*/  SHF.R.U64 R174, R62, 0x10, R63 ;  /* 0x000000103eae7819 */ /* 0x000fe2000000123f */
[----:B------:R-:W-:Y:S01]  /*0b70*/  IMAD.MOV.U32 R163, RZ, RZ, R61 ;  /* 0x000000ffffa37224 */ /* 0x000fe200078e003d */
[----:B------:R-:W-:Y:S02]  /*0b80*/  MOV R159, R63 ;  /* 0x0000003f009f7202 */ /* 0x000fe40000000f00 */
[----:B------:R-:W-:Y:S02]  /*0b90*/  SHF.R.U32.HI R180, RZ, 0x10, R63 ;  /* 0x00000010ffb47819 */ /* 0x000fe4000001163f */
[----:B------:R-:W-:-:S02]  /*0ba0*/  SHF.R.U64 R156, R46, 0x10, R47 ;  /* 0x000000102e9c7819 */ /* 0x000fc4000000122f */
[----:B------:R-:W-:Y:S02]  /*0bb0*/  SHF.R.U32.HI R194, RZ, 0x10, R61 ;  /* 0x00000010ffc27819 */ /* 0x000fe4000001163d */
[----:B------:R-:W-:Y:S02]  /*0bc0*/  SHF.R.U64 R62, R50, 0x10, R51 ;  /* 0x00000010323e7819 */ /* 0x000fe40000001233 */
[--C-:B------:R-:W-:Y:S02]  /*0bd0*/  SHF.R.U32.HI R63, RZ, 0x10, R71.reuse ;  /* 0x00000010ff3f7819 */ /* 0x100fe40000011647 */
[----:B------:R-:W-:Y:S02]  /*0be0*/  PRMT R50, RZ, 0x5410, R50 ;  /* 0x00005410ff327816 */ /* 0x000fe40000000032 */
[----:B------:R-:W-:Y:S02]  /*0bf0*/  SHF.R.U64 R64, R70, 0x10, R71 ;  /* 0x0000001046407819 */ /* 0x000fe40000001247 */
[----:B------:R-:W-:Y:S01]  /*0c00*/  PRMT R61, RZ, 0x5410, R70 ;  /* 0x00005410ff3d7816 */ /* 0x000fe20000000046 */
[----:B------:R-:W-:Y:S01]  /*0c10*/  FADD.FTZ R70, -R200, R45 ;  /* 0x0000002dc8467221 */ /* 0x000fe20000010100 */
[----:B------:R-:W-:Y:S01]  /*0c20*/  PRMT R45, RZ, 0x5410, R156 ;  /* 0x00005410ff2d7816 */ /* 0x000fe2000000009c */
[----:B------:R-:W-:Y:S01]  /*0c30*/  IMAD.MOV.U32 R138, RZ, RZ, R68 ;  /* 0x000000ffff8a7224 */ /* 0x000fe200078e0044 */
[----:B------:R-:W-:-:S02]  /*0c40*/  MOV R165, R49 ;  /* 0x0000003100a57202 */ /* 0x000fc40000000f00 */
[----:B------:R-:W-:Y:S02]  /*0c50*/  SHF.R.U32.HI R198, RZ, 0x10, R49 ;  /* 0x00000010ffc67819 */ /* 0x000fe40000011631 */
[----:B------:R-:W-:Y:S01]  /*0c60*/  PRMT R63, RZ, 0x5410, R63 ;  /* 0x00005410ff3f7816 */ /* 0x000fe2000000003f */
[C---:B------:R-:W-:Y:S01]  /*0c70*/  FADD.FTZ R50, -R200.reuse, R50 ;  /* 0x00000032c8327221 */ /* 0x040fe20000010100 */
[----:B------:R-:W-:Y:S01]  /*0c80*/  PRMT R49, RZ, 0x5410, R44 ;  /* 0x00005410ff317816 */ /* 0x000fe2000000002c */
[C---:B------:R-:W-:Y:S01]  /*0c90*/  FADD.FTZ R176, -R200.reuse, R60 ;  /* 0x0000003cc8b07221 */ /* 0x040fe20000010100 */
[----:B------:R-:W-:Y:S01]  /*0ca0*/  PRMT R44, RZ, 0x5410, R62 ;  /* 0x00005410ff2c7816 */ /* 0x000fe2000000003e */
[C---:B------:R-:W-:Y:S01]  /*0cb0*/  FADD.FTZ R60, -R200.reuse, R45 ;  /* 0x0000002dc83c7221 */ /* 0x040fe20000010100 */
[----:B------:R-:W-:Y:S02]  /*0cc0*/  PRMT R51, RZ, 0x5410, R51 ;  /* 0x00005410ff337816 */ /* 0x000fe40000000033 */
[----:B------:R-:W-:Y:S01]  /*0cd0*/  PRMT R46, RZ, 0x5410, R46 ;  /* 0x00005410ff2e7816 */ /* 0x000fe2000000002e */
[----:B------:R-:W-:Y:S01]  /*0ce0*/  FADD.FTZ R192, -R200, R63 ;  /* 0x0000003fc8c07221 */ /* 0x000fe20000010100 */
[--C-:B------:R-:W-:Y:S01]  /*0cf0*/  SHF.R.U64 R158, R74, 0x10, R75.reuse ;  /* 0x000000104a9e7819 */ /* 0x100fe2000000124b */
[----:B------:R-:W-:Y:S01]  /*0d00*/  FMUL.FTZ R63, R147, R50 ;  /* 0x00000032933f7220 */ /* 0x000fe20000410000 */
[----:B------:R-:W-:-:S02]  /*0d10*/  SHF.R.U32.HI R162, RZ, 0x10, R75 ;  /* 0x00000010ffa27819 */ /* 0x000fc4000001164b */
[----:B------:R-:W-:Y:S01]  /*0d20*/  PRMT R45, RZ, 0x5410, R138 ;  /* 0x00005410ff2d7816 */ /* 0x000fe2000000008a */
[C---:B------:R-:W-:Y:S01]  /*0d30*/  FADD.FTZ R62, -R200.reuse, R44 ;  /* 0x0000002cc83e7221 */ /* 0x040fe20000010100 */
[----:B------:R-:W-:Y:S01]  /*0d40*/  PRMT R75, RZ, 0x5410, R75 ;  /* 0x00005410ff4b7816 */ /* 0x000fe2000000004b */
[C---:B------:R-:W-:Y:S01]  /*0d50*/  FADD.FTZ R68, -R200.reuse, R51 ;  /* 0x00000033c8447221 */ /* 0x040fe20000010100 */
[----:B------:R-:W-:Y:S01]  /*0d60*/  PRMT R51, RZ, 0x5410, R65 ;  /* 0x00005410ff337816 */ /* 0x000fe20000000041 */
[C---:B------:R-:W-:Y:S02]  /*0d70*/  FADD.FTZ R48, -R200.reuse, R46 ;  /* 0x0000002ec8307221 */ /* 0x040fe40000010100 */
[----:B------:R-:W-:Y:S01]  /*0d80*/  FADD.FTZ R182, -R200, R61 ;  /* 0x0000003dc8b67221 */ /* 0x000fe20000010100 */
[----:B------:R-:W-:Y:S01]  /*0d90*/  PRMT R61, RZ, 0x5410, R64 ;  /* 0x00005410ff3d7816 */ /* 0x000fe20000000040 */
[----:B------:R-:W-:Y:S01]  /*0da0*/  FADD.FTZ R136, R45, R136 ;  /* 0x000000882d887221 */ /* 0x000fe20000010000 */
[----:B------:R-:W-:Y:S01]  /*0db0*/  PRMT R74, RZ, 0x5410, R74 ;  /* 0x00005410ff4a7816 */ /* 0x000fe2000000004a */
[-C--:B------:R-:W-:Y:S01]  /*0dc0*/  FFMA.FTZ R142, R63, R45.reuse, R142 ;  /* 0x0000002d3f8e7223 */ /* 0x080fe2000001008e */
[----:B------:R-:W-:Y:S01]  /*0dd0*/  PRMT R65, RZ, 0x5410, R172 ;  /* 0x00005410ff417816 */ /* 0x000fe200000000ac */
[----:B------:R-:W-:Y:S01]  /*0de0*/  FMUL.FTZ R64, R40, R45 ;  /* 0x0000002d28407220 */ /* 0x000fe20000410000 */
[----:B------:R-:W-:Y:S01]  /*0df0*/  PRMT R45, RZ, 0x5410, R77 ;  /* 0x00005410ff2d7816 */ /* 0x000fe2000000004d */
[----:B------:R-:W-:Y:S01]  /*0e00*/  FADD.FTZ R44, -R200, R75 ;  /* 0x0000004bc82c7221 */ /* 0x000fe20000010100 */
[----:B------:R-:W-:Y:S01]  /*0e10*/  PRMT R71, RZ, 0x5410, R71 ;  /* 0x00005410ff477816 */ /* 0x000fe20000000047 */
[----:B------:R-:W-:-:S02]  /*0e20*/  FMUL.FTZ R62, R147, R62 ;  /* 0x0000003e933e7220 */ /* 0x000fc40000410000 */
[C---:B------:R-:W-:Y:S01]  /*0e30*/  FADD.FTZ R166, -R200.reuse, R49 ;  /* 0x00000031c8a67221 */ /* 0x040fe20000010100 */
[----:B------:R-:W-:Y:S01]  /*0e40*/  PRMT R49, RZ, 0x5410, R69 ;  /* 0x00005410ff317816 */ /* 0x000fe20000000045 */
[----:B------:R-:W-:Y:S01]  /*0e50*/  FMUL.FTZ R75, R147, R48 ;  /* 0x00000030934b7220 */ /* 0x000fe20000410000 */
[----:B------:R-:W-:Y:S01]  /*0e60*/  PRMT R69, RZ, 0x5410, R76 ;  /* 0x00005410ff457816 */ /* 0x000fe2000000004c */
[----:B------:R-:W-:Y:S01]  /*0e70*/  FADD.FTZ R46, -R200, R74 ;  /* 0x0000004ac82e7221 */ /* 0x000fe20000010100 */
[--C-:B------:R-:W-:Y:S01]  /*0e80*/  SHF.R.U32.HI R160, RZ, 0x10, R47.reuse ;  /* 0x00000010ffa07819 */ /* 0x100fe2000001162f */
[----:B------:R-:W-:Y:S01]  /*0e90*/  FADD.FTZ R134, R65, R134 ;  /* 0x0000008641867221 */ /* 0x000fe20000010000 */
[----:B------:R-:W-:Y:S01]  /*0ea0*/  PRMT R47, RZ, 0x5410, R47 ;  /* 0x00005410ff2f7816 */ /* 0x000fe2000000002f */
[----:B------:R-:W-:Y:S02]  /*0eb0*/  FMUL.FTZ R68, R147, R68 ;  /* 0x0000004493447220 */ /* 0x000fe40000410000 */
[----:B------:R-:W-:-:S02]  /*0ec0*/  FFMA.FTZ R135, R62, R65, R135 ;  /* 0x000000413e877223 */ /* 0x000fc40000010087 */
[----:B------:R-:W-:Y:S02]  /*0ed0*/  FMUL.FTZ R65, R41, R65 ;  /* 0x0000004129417220 */ /* 0x000fe40000410000 */
[----:B------:R-:W-:Y:S02]  /*0ee0*/  FADD.FTZ R48, RZ, R64 ;  /* 0x00000040ff307221 */ /* 0x000fe40000010000 */
[----:B------:R-:W-:Y:S02]  /*0ef0*/  FADD.FTZ R94, R45, R94 ;  /* 0x0000005e2d5e7221 */ /* 0x000fe40000010000 */
[-C--:B------:R-:W-:Y:S02]  /*0f00*/  FFMA.FTZ R78, R75, R45.reuse, R78 ;  /* 0x0000002d4b4e7223 */ /* 0x080fe4000001004e */
[----:B------:R-:W-:Y:S02]  /*0f10*/  FMUL.FTZ R74, R36, R45 ;  /* 0x0000002d244a7220 */ /* 0x000fe40000410000 */
[----:B------:R-:W-:Y:S01]  /*0f20*/  FADD.FTZ R190, -R200, R71 ;  /* 0x00000047c8be7221 */ /* 0x000fe20000010100 */
[----:B------:R-:W-:Y:S01]  /*0f30*/  PRMT R71, RZ, 0x5410, R171 ;  /* 0x00005410ff477816 */ /* 0x000fe200000000ab */
[----:B------:R-:W-:-:S02]  /*0f40*/  FFMA.FTZ R45, R63, R64, RZ ;  /* 0x000000403f2d7223 */ /* 0x000fc400000100ff */
[----:B------:R-:W-:Y:S02]  /*0f50*/  FADD.FTZ R132, R69, R132 ;  /* 0x0000008445847221 */ /* 0x000fe40000010000 */
[----:B------:R-:W-:Y:S02]  /*0f60*/  FMUL.FTZ R70, R147, R70 ;  /* 0x0000004693467220 */ /* 0x000fe40000410000 */
[-C--:B------:R-:W-:Y:S02]  /*0f70*/  FFMA.FTZ R133, R68, R69.reuse, R133 ;  /* 0x0000004544857223 */ /* 0x080fe40000010085 */
[----:B------:R-:W-:Y:S02]  /*0f80*/  FMUL.FTZ R69, R42, R69 ;  /* 0x000000452a457220 */ /* 0x000fe40000410000 */
[----:B------:R-:W-:Y:S02]  /*0f90*/  FADD.FTZ R48, R48, R65 ;  /* 0x0000004130307221 */ /* 0x000fe40000010000 */
[----:B------:R-:W-:Y:S01]  /*0fa0*/  FADD.FTZ R156, -R200, R47 ;  /* 0x0000002fc89c7221 */ /* 0x000fe20000010100 */
[----:B------:R-:W-:Y:S01]  /*0fb0*/  PRMT R47, RZ, 0x5410, R160 ;  /* 0x00005410ff2f7816 */ /* 0x000fe200000000a0 */
[----:B------:R-:W-:-:S02]  /*0fc0*/  FFMA.FTZ R45, R62, R65, R45 ;  /* 0x000000413e2d7223 */ /* 0x000fc4000001002d */
[----:B------:R-:W-:Y:S02]  /*0fd0*/  FADD.FTZ R130, R71, R130 ;  /* 0x0000008247827221 */ /* 0x000fe40000010000 */
[-C--:B------:R-:W-:Y:S02]  /*0fe0*/  FFMA.FTZ R131, R70, R71.reuse, R131 ;  /* 0x0000004746837223 */ /* 0x080fe40000010083 */
[----:B------:R-:W-:Y:S02]  /*0ff0*/  FMUL.FTZ R71, R43, R71 ;  /* 0x000000472b477220 */ /* 0x000fe40000410000 */
[----:B------:R-:W-:Y:S01]  /*1000*/  FADD.FTZ R48, R48, R69 ;  /* 0x0000004530307221 */ /* 0x000fe20000010000 */
[----:B------:R-:W-:Y:S01]  /*1010*/  PRMT R76, RZ, 0x5410, R169 ;  /* 0x00005410ff4c7816 */ /* 0x000fe200000000a9 */
[----:B------:R-:W-:Y:S02]  /*1020*/  FFMA.FTZ R45, R68, R69, R45 ;  /* 0x00000045442d7223 */ /* 0x000fe4000001002d */
[----:B------:R-:W-:-:S02]  /*1030*/  FADD.FTZ R160, -R200, R47 ;  /* 0x0000002fc8a07221 */ /* 0x000fc40000010100 */
[----:B------:R-:W-:Y:S02]  /*1040*/  FMUL.FTZ R77, R147, R60 ;  /* 0x0000003c934d7220 */ /* 0x000fe40000410000 */
[----:B------:R-:W-:Y:S02]  /*1050*/  FADD.FTZ R47, R48, R71 ;  /* 0x00000047302f7221 */ /* 0x000fe40000010000 */
[----:B------:R-:W-:Y:S01]  /*1060*/  FFMA.FTZ R48, R70, R71, R45 ;  /* 0x0000004746307223 */ /* 0x000fe2000001002d */
[----:B------:R-:W-:Y:S01]  /*1070*/  PRMT R155, RZ, 0x5410, R155 ;  /* 0x00005410ff9b7816 */ /* 0x000fe2000000009b */
[----:B------:R-:W-:Y:S02]  /*1080*/  FADD.FTZ R93, R76, R93 ;  /* 0x0000005d4c5d7221 */ /* 0x000fe40000010000 */
[-C--:B------:R-:W-:Y:S02]  /*1090*/  FFMA.FTZ R0, R77, R76.reuse, R0 ;  /* 0x0000004c4d007223 */ /* 0x080fe40000010000 */
[----:B------:R-:W-:-:S02]  /*10a0*/  FMUL.FTZ R76, R37, R76 ;  /* 0x0000004c254c7220 */ /* 0x000fc40000410000 */
[----:B------:R-:W-:Y:S02]  /*10b0*/  FADD.FTZ R45, R47, R74 ;  /* 0x0000004a2f2d7221 */ /* 0x000fe40000010000 */
[----:B------:R-:W-:Y:S01]  /*10c0*/  FFMA.FTZ R47, R75, R74, R48 ;  /* 0x0000004a4b2f7223 */ /* 0x000fe20000010030 */
[----:B------:R-:W-:Y:S01]  /*10d0*/  PRMT R50, RZ, 0x5410, R167 ;  /* 0x00005410ff327816 */ /* 0x000fe200000000a7 */
[C---:B------:R-:W-:Y:S01]  /*10e0*/  FADD.FTZ R170, -R200.reuse, R49 ;  /* 0x00000031c8aa7221 */ /* 0x040fe20000010100 */
[----:B------:R-:W-:Y:S01]  /*10f0*/  PRMT R49, RZ, 0x5410, R164 ;  /* 0x00005410ff317816 */ /* 0x000fe200000000a4 */
[----:B------:R-:W-:Y:S01]  /*1100*/  FADD.FTZ R178, -R200, R51 ;  /* 0x00000033c8b27221 */ /* 0x000fe20000010100 */
        /* <DEDUP_REMOVED lines=8> */
[----:B------:R-:W-:Y:S02]  /*1190*/  FMUL.FTZ R138, R147, R160 ;  /* 0x000000a0938a7220 */ /* 0x000fe40000410000 */
[----:B------:R-:W-:Y:S01]  /*11a0*/  FFMA.FTZ R47, R165, R164, R47 ;  /* 0x000000a4a52f7223 */ /* 0x000fe2000001002f */
[----:B------:R-:W-:Y:S01]  /*11b0*/  PRMT R174, RZ, 0x5410, R174 ;  /* 0x00005410ffae7816 */ /* 0x000fe200000000ae */
[----:B------:R-:W-:-:S02]  /*11c0*/  FMUL.FTZ R172, R32, R157 ;  /* 0x0000009d20ac7220 */ /* 0x000fc40000410000 */
[----:B------:R-:W-:Y:S02]  /*11d0*/  FADD.FTZ R45, R48, R171 ;  /* 0x000000ab302d7221 */ /* 0x000fe40000010000 */
[C---:B------:R-:W-:Y:S02]  /*11e0*/  FMUL.FTZ R169, R147.reuse, R166 ;  /* 0x000000a693a97220 */ /* 0x040fe40000410000 */
[----:B------:R-:W-:Y:S01]  /*11f0*/  FFMA.FTZ R47, R138, R171, R47 ;  /* 0x000000ab8a2f7223 */ /* 0x000fe2000001002f */
[----:B------:R-:W-:Y:S01]  /*1200*/  PRMT R159, RZ, 0x5410, R159 ;  /* 0x00005410ff9f7816 */ /* 0x000fe2000000009f */
[----:B------:R-:W-:Y:S02]  /*1210*/  FMUL.FTZ R170, R147, R170 ;  /* 0x000000aa93aa7220 */ /* 0x000fe40000410000 */
[----:B------:R-:W-:Y:S02]  /*1220*/  FADD.FTZ R48, R45, R172 ;  /* 0x000000ac2d307221 */ /* 0x000fe40000010000 */
[----:B------:R-:W-:-:S02]  /*1230*/  FMUL.FTZ R175, R33, R174 ;  /* 0x000000ae21af7220 */ /* 0x000fc40000410000 */
        /* <DEDUP_REMOVED lines=12> */
[----:B------:R-:W-:Y:S01]  /*1300*/  FFMA.FTZ R45, R173, R174, R45 ;  /* 0x000000aead2d7223 */ /* 0x000fe2000001002d */
[----:B------:R-:W-:Y:S01]  /*1310*/  PRMT R188, RZ, 0x5410, R188 ;  /* 0x00005410ffbc7816 */ /* 0x000fe200000000bc */
[----:B------:R-:W-:-:S02]  /*1320*/  FADD.FTZ R184, -R200, R61 ;  /* 0x0000003dc8b87221 */ /* 0x000fc40000010100 */
        /* <DEDUP_REMOVED lines=15> */
[C---:B------:R-:W-:Y:S02]  /*1420*/  FMUL.FTZ R183, R147.reuse, R190 ;  /* 0x000000be93b77220 */ /* 0x040fe40000410000 */
[----:B------:R-:W-:Y:S02]  /*1430*/  FMUL.FTZ R182, R30, R163 ;  /* 0x000000a31eb67220 */ /* 0x000fe40000410000 */
        /* <DEDUP_REMOVED lines=8> */
[----:B------:R-:W-:Y:S02]  /*14c0*/  FADD.FTZ R158, -R200, R158 ;  /* 0x0000009ec89e7221 */ /* 0x000fe40000010100 */
[----:B------:R-:W-:Y:S02]  /*14d0*/  FMUL.FTZ R156, R24, R49 ;  /* 0x00000031189c7220 */ /* 0x000fe40000410000 */
[----:B------:R-:W-:-:S02]  /*14e0*/  FADD.FTZ R47, R46, R185 ;  /* 0x000000b92e2f7221 */ /* 0x000fc40000010000 */
[----:B------:R-:W-:Y:S01]  /*14f0*/  FFMA.FTZ R45, R184, R185, R45 ;  /* 0x000000b9b82d7223 */ /* 0x000fe2000001002d */
[----:B------:R-:W-:Y:S01]  /*1500*/  PRMT R162, RZ, 0x5410, R162 ;  /* 0x00005410ffa27816 */ /* 0x000fe200000000a2 */
[----:B------:R-:W-:Y:S02]  /*1510*/  FADD.FTZ R100, R159, R100 ;  /* 0x000000649f647221 */ /* 0x000fe40000010000 */
        /* <DEDUP_REMOVED lines=8> */
[----:B------:R-:W-:Y:S01]  /*15a0*/  PRMT R198, RZ, 0x5410, R198 ;  /* 0x00005410ffc67816 */ /* 0x000fe200000000c6 */
[----:B------:R-:W-:Y:S02]  /*15b0*/  FADD.FTZ R162, -R200, R162 ;  /* 0x000000a2c8a27221 */ /* 0x000fe40000010100 */
[----:B------:R-:W-:-:S02]  /*15c0*/  FMUL.FTZ R160, R26, R51 ;  /* 0x000000331aa07220 */ /* 0x000fc40000410000 */
[----:B------:R-:W-:Y:S02]  /*15d0*/  FADD.FTZ R47, R44, R157 ;  /* 0x0000009d2c2f7221 */ /* 0x000fe40000010000 */
[----:B------:R-:W-:Y:S01]  /*15e0*/  FFMA.FTZ R45, R158, R157, R45 ;  /* 0x0000009d9e2d7223 */ /* 0x000fe2000001002d */
[----:B------:R-:W-:Y:S01]  /*15f0*/  LOP3.LUT P2, RZ, R144, 0xff, RZ, 0xc0, !PT ;  /* 0x000000ff90ff7812 */ /* 0x000fe2000784c0ff */
        /* <DEDUP_REMOVED lines=9> */
[----:B------:R-:W-:Y:S01]  /*1690*/  FFMA.FTZ R85, R180, R188, R85 ;  /* 0x000000bcb4557223 */ /* 0x000fe20000010055 */
[----:B------:R-:W-:Y:S01]  /*16a0*/  SEL R188, R141, R140, !P2 ;  /* 0x0000008c8dbc7207 */ /* 0x000fe20005000000 */
[----:B------:R-:W-:-:S02]  /*16b0*/  FADD.FTZ R106, R49, R106 ;  /* 0x0000006a316a7221 */ /* 0x000fc40000010000 */
[----:B------:R-:W-:Y:S02]  /*16c0*/  FFMA.FTZ R90, R155, R49, R90 ;  /* 0x000000319b5a7223 */ /* 0x000fe4000001005a */
[----:B------:R-:W-:Y:S02]  /*16d0*/  FADD.FTZ R108, R51, R108 ;  /* 0x0000006c336c7221 */ /* 0x000fe40000010000 */
[----:B------:R-:W-:Y:S02]  /*16e0*/  FFMA.FTZ R92, R159, R51, R92 ;  /* 0x000000339f5c7223 */ /* 0x000fe4000001005c */
[----:B------:R-:W-:Y:S01]  /*16f0*/  IMAD.MOV.U32 R163, RZ, RZ, 0x3f800000 ;  /* 0x3f800000ffa37424 */ /* 0x000fe200078e00ff */
[----:B------:R-:W-:Y:S01]  /*1700*/  @P1 PRMT R163, RZ, 0x5410, R67 ;  /* 0x00005410ffa31816 */ /* 0x000fe20000000043 */
        /* <DEDUP_REMOVED lines=9> */
[----:B------:R-:W-:Y:S01]  /*17a0*/  FFMA.FTZ R51, R162, R161, R45 ;  /* 0x000000a1a2337223 */ /* 0x000fe2000001002d */
[----:B------:R-:W-:Y:S05]  /*17b0*/  BRA.DIV ~URZ, `(.L_x_2571) ;  /* 0x00001e127f007947 */ /* 0x000fea000b800000 */
[----:B------:R0:W1:Y:S02]  /*17c0*/  SHFL.DOWN PT, R46, R49, 0x10, 0x1f ;  /* 0x0a001f00312e7f89 */ /* 0x00006400000e0000 */
.L_x_2576:
        /* <DEDUP_REMOVED lines=18> */
.L_x_2577:
[----:B------:R-:W-:Y:S01]  /*18f0*/  LOP3.LUT P1, RZ, R168, 0x1f, RZ, 0xc0, !PT ;  /* 0x0000001fa8ff7812 */ /* 0x000fe2000782c0ff */
[----:B--2---:R-:W-:Y:S01]  /*1900*/  FADD.FTZ R60, R60, R49 ;  /* 0x000000313c3c7221 */ /* 0x004fe20000010000 */
[----:B------:R-:W-:Y:S01]  /*1910*/  ULDC.U8 UR6, c[0x0][0x1f0] ;  /* 0x00007c0000067ab9 */ /* 0x000fe20000000000 */
[----:B-1----:R-:W-:Y:S01]  /*1920*/  FADD.FTZ R61, R44, R51 ;  /* 0x000000332c3d7221 */ /* 0x002fe20000010000 */
[----:B------:R-:W-:Y:S01]  /*1930*/  ISETP.NE.AND P2, PT, RZ, UR6, PT ;  /* 0x00000006ff007c0c */ /* 0x000fe2000bf45270 */
[----:B------:R-:W-:Y:S08]  /*1940*/  WARPSYNC 0xffffffff ;  /* 0xffffffff00007948 */ /* 0x000ff00003800000 */
[----:B------:R-:W-:-:S05]  /*1950*/  @!P1 IADD3 R67, R143, R188, RZ ;  /* 0x000000bc8f439210 */ /* 0x000fca0007ffe0ff */
[----:B------:R-:W-:Y:S04]  /*1960*/  @!P1 STS.64 [R67.X8+0x2800], R60 ;  /* 0x0028003c43009388 */ /* 0x000fe80000008a00 */
[----:B------:R-:W-:Y:S01]  /*1970*/  BAR.SYNC.DEFER_BLOCKING 0x0 ;  /* 0x0000000000007b1d */ /* 0x000fe20000010000 */
[----:B------:R-:W-:-:S04]  /*1980*/  ISETP.NE.U32.AND P1, PT, RZ, c[0x0][0x258], PT ;  /* 0x00009600ff007a0c */ /* 0x000fc80003f25070 */
[----:B------:R-:W-:Y:S01]  /*1990*/  ISETP.NE.AND.EX P1, PT, RZ, c[0x0][0x25c], PT, P1 ;  /* 0x00009700ff007a0c */ /* 0x000fe20003f25310 */
[----:B------:R-:W1:Y:S04]  /*19a0*/  LDS.128 R44, [R188.X8+0x2800] ;  /* 0x00280000bc2c7984 */ /* 0x000e680000008c00 */
[----:B0-----:R-:W0:Y:S01]  /*19b0*/  LDS.128 R48, [R188.X8+0x2810] ;  /* 0x00281000bc307984 */ /* 0x001e220000008c00 */
[----:B-1----:R-:W-:Y:S02]  /*19c0*/  FADD.FTZ R167, RZ, R44 ;  /* 0x0000002cffa77221 */ /* 0x002fe40000010000 */
[----:B------:R-:W-:Y:S02]  /*19d0*/  FADD.FTZ R44, RZ, R45 ;  /* 0x0000002dff2c7221 */ /* 0x000fe40000010000 */
[----:B------:R-:W-:-:S02]  /*19e0*/  FADD.FTZ R167, R46, R167 ;  /* 0x000000a72ea77221 */ /* 0x000fc40000010000 */
[----:B------:R-:W-:Y:S01]  /*19f0*/  FADD.FTZ R44, R47, R44 ;  /* 0x0000002c2f2c7221 */ /* 0x000fe20000010000 */
[----:B-----5:R-:W-:Y:S01]  /*1a00*/  @P0 SHF.R.U64 R47, R2, 0x10, R3 ;  /* 0x00000010022f0819 */ /* 0x020fe20000001203 */
[----:B0-----:R-:W-:Y:S02]  /*1a10*/  FADD.FTZ R167, R167, R48 ;  /* 0x00000030a7a77221 */ /* 0x001fe40000010000 */
[----:B------:R-:W-:Y:S02]  /*1a20*/  FADD.FTZ R44, R44, R49 ;  /* 0x000000312c2c7221 */ /* 0x000fe40000010000 */
[----:B------:R-:W-:Y:S02]  /*1a30*/  FADD.FTZ R50, R50, R167 ;  /* 0x000000a732327221 */ /* 0x000fe40000010000 */
[----:B------:R-:W-:Y:S01]  /*1a40*/  FADD.FTZ R44, R51, R44 ;  /* 0x0000002c332c7221 */ /* 0x000fe20000010000 */
[----:B------:R-:W-:Y:S01]  /*1a50*/  @P0 SHF.R.U64 R51, R52, 0x10, R53 ;  /* 0x0000001034330819 */ /* 0x000fe20000001235 */
[----:B------:R-:W-:-:S02]  /*1a60*/  FMUL.FTZ R50, R50, c[0x0][0x1e0] ;  /* 0x0000780032327a20 */ /* 0x000fc40000410000 */
[----:B------:R-:W-:Y:S01]  /*1a70*/  FMUL.FTZ R167, R44, c[0x0][0x1e0] ;  /* 0x000078002ca77a20 */ /* 0x000fe20000410000 */
[----:B------:R-:W-:Y:S01]  /*1a80*/  @P0 MOV R44, R2 ;  /* 0x00000002002c0202 */ /* 0x000fe20000000f00 */
[----:B------:R-:W-:Y:S01]  /*1a90*/  @P0 IMAD.MOV.U32 R46, RZ, RZ, R3 ;  /* 0x000000ffff2e0224 */ /* 0x000fe200078e0003 */
[----:B------:R-:W-:Y:S02]  /*1aa0*/  FSEL R166, R50, RZ, !P2 ;  /* 0x000000ff32a67208 */ /* 0x000fe40005000000 */
[----:B------:R-:W-:-:S03]  /*1ab0*/  @P0 PRMT R45, RZ, 0x5410, R44 ;  /* 0x00005410ff2d0816 */ /* 0x000fc6000000002c */
[-CC-:B------:R-:W-:Y:S02]  /*1ac0*/  FFMA.FTZ R63, R63, R167.reuse, R166.reuse ;  /* 0x000000a73f3f7223 */ /* 0x180fe400000100a6 */
[-C--:B------:R-:W-:Y:S02]  /*1ad0*/  FFMA.FTZ R62, R62, R167.reuse, R166 ;  /* 0x000000a73e3e7223 */ /* 0x080fe400000100a6 */
[----:B------:R-:W-:Y:S02]  /*1ae0*/  FADD.FTZ R64, R64, -R63 ;  /* 0x8000003f40407221 */ /* 0x000fe40000010000 */
[----:B------:R-:W-:Y:S02]  /*1af0*/  FADD.FTZ R62, R65, -R62 ;  /* 0x8000003e413e7221 */ /* 0x000fe40000010000 */
[----:B------:R-:W-:Y:S02]  /*1b00*/  FMUL.FTZ R64, R147, R64 ;  /* 0x0000004093407220 */ /* 0x000fe40000410000 */
[----:B------:R-:W-:-:S02]  /*1b10*/  FFMA.FTZ R68, R68, R167, R166 ;  /* 0x000000a744447223 */ /* 0x000fc400000100a6 */
[----:B------:R-:W-:Y:S01]  /*1b20*/  @P0 FADD.FTZ R64, R64, R45 ;  /* 0x0000002d40400221 */ /* 0x000fe20000010000 */
[----:B------:R-:W-:Y:S01]  /*1b30*/  @P0 PRMT R45, RZ, 0x5410, R47 ;  /* 0x00005410ff2d0816 */ /* 0x000fe2000000002f */
[----:B------:R-:W-:Y:S01]  /*1b40*/  FMUL.FTZ R44, R147, R62 ;  /* 0x0000003e932c7220 */ /* 0x000fe20000410000 */
[----:B------:R-:W-:Y:S01]  /*1b50*/  @P0 SHF.R.U32.HI R47, RZ, 0x10, R3 ;  /* 0x00000010ff2f0819 */ /* 0x000fe20000011603 */
[----:B------:R-:W-:Y:S02]  /*1b60*/  FADD.FTZ R68, R69, -R68 ;  /* 0x8000004445447221 */ /* 0x000fe40000010000 */
[----:B------:R-:W-:Y:S02]  /*1b70*/  FFMA.FTZ R70, R70, R167, R166 ;  /* 0x000000a746467223 */ /* 0x000fe400000100a6 */
[----:B------:R-:W-:Y:S01]  /*1b80*/  @P0 FADD.FTZ R44, R44, R45 ;  /* 0x0000002d2c2c0221 */ /* 0x000fe20000010000 */
[----:B------:R-:W-:Y:S01]  /*1b90*/  @P0 PRMT R45, RZ, 0x5410, R46 ;  /* 0x00005410ff2d0816 */ /* 0x000fe2000000002e */
[----:B------:R-:W-:Y:S01]  /*1ba0*/  FMUL.FTZ R68, R147, R68 ;  /* 0x0000004493447220 */ /* 0x000fe20000410000 */
[----:B------:R-:W-:Y:S01]  /*1bb0*/  @P0 MOV R46, R52 ;  /* 0x00000034002e0202 */ /* 0x000fe20000000f00 */
[----:B------:R-:W-:-:S02]  /*1bc0*/  FADD.FTZ R70, R71, -R70 ;  /* 0x8000004647467221 */ /* 0x000fc40000010000 */
[----:B------:R-:W-:Y:S02]  /*1bd0*/  FFMA.FTZ R170, R170, R167, R166 ;  /* 0x000000a7aaaa7223 */ /* 0x000fe400000100a6 */
[----:B------:R-:W-:Y:S01]  /*1be0*/  @P0 FADD.FTZ R68, R68, R45 ;  /* 0x0000002d44440221 */ /* 0x000fe20000010000 */
[----:B------:R-:W-:Y:S01]  /*1bf0*/  @P0 PRMT R45, RZ, 0x5410, R47 ;  /* 0x00005410ff2d0816 */ /* 0x000fe2000000002f */
[----:B------:R-:W-:Y:S01]  /*1c00*/  FADD.FTZ R60, R175, -R170 ;  /* 0x800000aaaf3c7221 */ /* 0x000fe20000010000 */
[----:B------:R-:W-:Y:S01]  /*1c10*/  @P0 MOV R47, R53 ;  /* 0x00000035002f0202 */ /* 0x000fe20000000f00 */
[----:B------:R-:W-:Y:S02]  /*1c20*/  FMUL.FTZ R70, R147, R70 ;  /* 0x0000004693467220 */ /* 0x000fe40000410000 */
[----:B------:R-:W-:Y:S01]  /*1c30*/  FMUL.FTZ R170, R44, R163 ;  /* 0x000000a32caa7220 */ /* 0x000fe20000410000 */
[----:B------:R-:W-:Y:S01]  /*1c40*/  @P0 PRMT R47, RZ, 0x5410, R47 ;  /* 0x00005410ff2f0816 */ /* 0x000fe2000000002f */
[----:B------:R-:W-:Y:S01]  /*1c50*/  FFMA.FTZ R75, R75, R167, R166 ;  /* 0x000000a74b4b7223 */ /* 0x000fe200000100a6 */
[----:B------:R-:W-:Y:S01]  /*1c60*/  @P1 F2FP.BF16.PACK_AB R44, RZ, R44 ;  /* 0x0000002cff2c123e */ /* 0x000fe200000010ff */
[----:B------:R-:W-:-:S02]  /*1c70*/  @P0 FADD.FTZ R70, R70, R45 ;  /* 0x0000002d46460221 */ /* 0x000fc40000010000 */
[----:B------:R-:W-:Y:S01]  /*1c80*/  FMUL.FTZ R45, R21, R170 ;  /* 0x000000aa152d7220 */ /* 0x000fe20000410000 */
[----:B------:R-:W-:Y:S01]  /*1c90*/  @P1 PRMT R149, R44, 0x7610, R149 ;  /* 0x000076102c951816 */ /* 0x000fe20000000095 */
[----:B------:R-:W-:Y:S01]  /*1ca0*/  FADD.FTZ R50, R74, -R75 ;  /* 0x8000004b4a327221 */ /* 0x000fe20000010000 */
[----:B------:R-:W-:Y:S01]  /*1cb0*/  @P1 F2FP.BF16.PACK_AB R44, RZ, R70 ;  /* 0x00000046ff2c123e */ /* 0x000fe200000010ff */
[-CC-:B------:R-:W-:Y:S01]  /*1cc0*/  FFMA.FTZ R77, R77, R167.reuse, R166.reuse ;  /* 0x000000a74d4d7223 */ /* 0x180fe200000100a6 */
[----:B------:R0:W-:Y:S01]  /*1cd0*/  F2F.BF16.F32 R61, R45 ;  /* 0x0000002d003d7304 */ /* 0x0001e20000202000 */
[----:B------:R-:W-:Y:S01]  /*1ce0*/  FMUL.FTZ R50, R147, R50 ;  /* 0x0000003293327220 */ /* 0x000fe20000410000 */
[----:B------:R-:W-:Y:S01]  /*1cf0*/  @P1 PRMT R151, R44, 0x7610, R151 ;  /* 0x000076102c971816 */ /* 0x000fe20000000097 */
[----:B------:R-:W-:Y:S02]  /*1d00*/  FADD.FTZ R76, R76, -R77 ;  /* 0x8000004d4c4c7221 */ /* 0x000fe40000010000 */
[----:B------:R-:W-:-:S02]  /*1d10*/  FFMA.FTZ R169, R169, R167, R166 ;  /* 0x000000a7a9a97223 */ /* 0x000fc400000100a6 */
[----:B------:R-:W-:Y:S01]  /*1d20*/  FFMA.FTZ R165, R165, R167, R166 ;  /* 0x000000a7a5a57223 */ /* 0x000fe200000100a6 */
[----:B0-----:R-:W-:Y:S01]  /*1d30*/  @P0 PRMT R45, RZ, 0x5410, R46 ;  /* 0x00005410ff2d0816 */ /* 0x001fe2000000002e */
[----:B------:R-:W-:Y:S02]  /*1d40*/  FADD.FTZ R48, R172, -R169 ;  /* 0x800000a9ac307221 */ /* 0x000fe40000010000 */
[----:B------:R-:W-:Y:S02]  /*1d50*/  FMUL.FTZ R76, R147, R76 ;  /* 0x0000004c934c7220 */ /* 0x000fe40000410000 */
[----:B------:R-:W-:Y:S01]  /*1d60*/  @P0 FADD.FTZ R50, R50, R45 ;  /* 0x0000002d32320221 */ /* 0x000fe20000010000 */
[----:B------:R-:W-:Y:S01]  /*1d70*/  @P0 PRMT R45, RZ, 0x5410, R51 ;  /* 0x00005410ff2d0816 */ /* 0x000fe20000000033 */
[----:B------:R-:W-:Y:S01]  /*1d80*/  FMUL.FTZ R172, R70, R163 ;  /* 0x000000a346ac7220 */ /* 0x000fe20000410000 */
[----:B------:R-:W-:Y:S01]  /*1d90*/  @P0 SHF.R.U32.HI R51, RZ, 0x10, R53 ;  /* 0x00000010ff330819 */ /* 0x000fe20000011635 */
[----:B------:R-:W-:-:S02]  /*1da0*/  FADD.FTZ R164, R164, -R165 ;  /* 0x800000a5a4a47221 */ /* 0x000fc40000010000 */
[----:B------:R-:W-:Y:S02]  /*1db0*/  FFMA.FTZ R138, R138, R167, R166 ;  /* 0x000000a78a8a7223 */ /* 0x000fe400000100a6 */
[----:B------:R-:W-:Y:S02]  /*1dc0*/  @P0 FADD.FTZ R76, R76, R45 ;  /* 0x0000002d4c4c0221 */ /* 0x000fe40000010000 */
[----:B------:R-:W-:Y:S02]  /*1dd0*/  FMUL.FTZ R45, R23, R172 ;  /* 0x000000ac172d7220 */ /* 0x000fe40000410000 */
[----:B------:R-:W-:Y:S02]  /*1de0*/  FMUL.FTZ R164, R147, R164 ;  /* 0x000000a493a47220 */ /* 0x000fe40000410000 */
[----:B------:R-:W-:Y:S01]  /*1df0*/  FADD.FTZ R138, R171, -R138 ;  /* 0x8000008aab8a7221 */ /* 0x000fe20000010000 */
[----:B------:R0:W1:Y:S01]  /*1e00*/  F2F.BF16.F32 R65, R45 ;  /* 0x0000002d00417304 */ /* 0x0000620000202000 */
[----:B------:R-:W-:-:S02]  /*1e10*/  @P0 FADD.FTZ R164, R164, R47 ;  /* 0x0000002fa4a40221 */ /* 0x000fc40000010000 */
[C---:B------:R-:W-:Y:S02]  /*1e20*/  FMUL.FTZ R138, R147.reuse, R138 ;  /* 0x0000008a938a7220 */ /* 0x040fe40000410000 */
[----:B------:R-:W-:Y:S02]  /*1e30*/  @P0 IMAD.MOV.U32 R47, RZ, RZ, R54 ;  /* 0x000000ffff2f0224 */ /* 0x000fe400078e0036 */
[----:B------:R-:W-:Y:S01]  /*1e40*/  FFMA.FTZ R176, R176, R167, R166 ;  /* 0x000000a7b0b07223 */ /* 0x000fe200000100a6 */
[----:B0-----:R-:W-:Y:S01]  /*1e50*/  @P0 PRMT R45, RZ, 0x5410, R51 ;  /* 0x00005410ff2d0816 */ /* 0x001fe20000000033 */
[----:B------:R-:W-:Y:S01]  /*1e60*/  FMUL.FTZ R62, R147, R48 ;  /* 0x00000030933e7220 */ /* 0x000fe20000410000 */
[--C-:B------:R-:W-:Y:S01]  /*1e70*/  @P0 SHF.R.U64 R48, R54, 0x10, R55.reuse ;  /* 0x0000001036300819 */ /* 0x100fe20000001237 */
[----:B------:R-:W-:Y:S01]  /*1e80*/  FADD.FTZ R188, R177, -R176 ;  /* 0x800000b0b1bc7221 */ /* 0x000fe20000010000 */
[----:B------:R-:W-:Y:S01]  /*1e90*/  @P0 SHF.R.U32.HI R51, RZ, 0x10, R55 ;  /* 0x00000010ff330819 */ /* 0x000fe20000011637 */
[----:B------:R-:W-:Y:S01]  /*1ea0*/  @P0 FADD.FTZ R138, R138, R45 ;  /* 0x0000002d8a8a0221 */ /* 0x000fe20000010000 */
[----:B------:R-:W-:Y:S01]  /*1eb0*/  @P0 PRMT R45, RZ, 0x5410, R47 ;  /* 0x00005410ff2d0816 */ /* 0x000fe2000000002f */
[----:B------:R-:W-:Y:S01]  /*1ec0*/  FMUL.FTZ R176, R76, R163 ;  /* 0x000000a34cb07220 */ /* 0x000fe20000410000 */
[----:B------:R-:W-:Y:S01]  /*1ed0*/  @P0 MOV R47, R55 ;  /* 0x00000037002f0202 */ /* 0x000fe20000000f00 */
[----:B------:R-:W-:Y:S01]  /*1ee0*/  FFMA.FTZ R173, R173, R167, R166 ;  /* 0x000000a7adad7223 */ /* 0x000fe200000100a6 */
[----:B------:R-:W-:Y:S01]  /*1ef0*/  @P1 F2FP.BF16.PACK_AB R76, RZ, R76 ;  /* 0x0000004cff4c123e */ /* 0x000fe200000010ff */
[----:B------:R-:W-:Y:S01]  /*1f00*/  @P0 FADD.FTZ R62, R62, R45 ;  /* 0x0000002d3e3e0221 */ /* 0x000fe20000010000 */
[----:B-1----:R-:W-:Y:S01]  /*1f10*/  SHF.L.U32 R65, R65, 0x10, RZ ;  /* 0x0000001041417819 */ /* 0x002fe200000006ff */
[----:B------:R-:W-:-:S02]  /*1f20*/  FMUL.FTZ R45, R17, R176 ;  /* 0x000000b0112d7220 */ /* 0x000fc40000410000 */
[----:B------:R-:W-:Y:S02]  /*1f30*/  FMUL.FTZ R74, R147, R60 ;  /* 0x0000003c934a7220 */ /* 0x000fe40000410000 */
[----:B------:R0:W-:Y:S01]  /*1f40*/  F2F.BF16.F32 R69, R45 ;  /* 0x0000002d00457304 */ /* 0x0001e20000202000 */
[----:B------:R-:W-:Y:S02]  /*1f50*/  FADD.FTZ R174, R174, -R173 ;  /* 0x800000adaeae7221 */ /* 0x000fe40000010000 */
[----:B------:R-:W-:Y:S02]  /*1f60*/  FFMA.FTZ R179, R179, R167, R166 ;  /* 0x000000a7b3b37223 */ /* 0x000fe400000100a6 */
[C---:B------:R-:W-:Y:S02]  /*1f70*/  FMUL.FTZ R190, R147.reuse, R174 ;  /* 0x000000ae93be7220 */ /* 0x040fe40000410000 */
[----:B------:R-:W-:Y:S01]  /*1f80*/  FMUL.FTZ R174, R138, R163 ;  /* 0x000000a38aae7220 */ /* 0x000fe20000410000 */
[----:B------:R-:W-:Y:S01]  /*1f90*/  @P1 F2FP.BF16.PACK_AB R138, RZ, R138 ;  /* 0x0000008aff8a123e */ /* 0x000fe200000010ff */
[----:B------:R-:W-:Y:S01]  /*1fa0*/  FADD.FTZ R178, R178, -R179 ;  /* 0x800000b3b2b27221 */ /* 0x000fe20000010000 */
[----:B0-----:R-:W-:Y:S01]  /*1fb0*/  @P0 PRMT R45, RZ, 0x5410, R48 ;  /* 0x00005410ff2d0816 */ /* 0x001fe20000000030 */
[----:B------:R-:W-:Y:S01]  /*1fc0*/  FMUL.FTZ R192, R147, R188 ;  /* 0x000000bc93c07220 */ /* 0x000fe20000410000 */
[----:B------:R-:W-:Y:S01]  /*1fd0*/  @P0 MOV R48, R56 ;  /* 0x0000003800300202 */ /* 0x000fe20000000f00 */
[----:B------:R-:W-:-:S02]  /*1fe0*/  FFMA.FTZ R180, R180, R167, R166 ;  /* 0x000000a7b4b47223 */ /* 0x000fc400000100a6 */
[----:B------:R-:W-:Y:S01]  /*1ff0*/  @P0 FADD.FTZ R74, R74, R45 ;  /* 0x0000002d4a4a0221 */ /* 0x000fe20000010000 */
[----:B------:R-:W-:Y:S01]  /*2000*/  @P0 PRMT R45, RZ, 0x5410, R47 ;  /* 0x00005410ff2d0816 */ /* 0x000fe2000000002f */
[----:B------:R-:W-:Y:S01]  /*2010*/  FMUL.FTZ R188, R147, R178 ;  /* 0x000000b293bc7220 */ /* 0x000fe20000410000 */
[----:B------:R-:W-:Y:S01]  /*2020*/  @P0 PRMT R47, RZ, 0x5410, R51 ;  /* 0x00005410ff2f0816 */ /* 0x000fe20000000033 */
[----:B------:R-:W-:Y:S02]  /*2030*/  FADD.FTZ R180, R181, -R180 ;  /* 0x800000b4b5b47221 */ /* 0x000fe40000010000 */
[----:B------:R-:W-:Y:S02]  /*2040*/  @P0 FADD.FTZ R190, R190, R45 ;  /* 0x0000002dbebe0221 */ /* 0x000fe40000010000 */
[----:B------:R-:W-:Y:S02]  /*2050*/  FMUL.FTZ R45, R19, R174 ;  /* 0x000000ae132d7220 */ /* 0x000fe40000410000 */
[----:B------:R-:W-:Y:S01]  /*2060*/  @P0 FADD.FTZ R192, R192, R47 ;  /* 0x0000002fc0c00221 */ /* 0x000fe20000010000 */
[----:B------:R-:W-:Y:S01]  /*2070*/  @P0 SHF.R.U64 R47, R56, 0x10, R57 ;  /* 0x00000010382f0819 */ /* 0x000fe20000001239 */
[----:B------:R0:W1:Y:S01]  /*2080*/  F2F.BF16.F32 R77, R45 ;  /* 0x0000002d004d7304 */ /* 0x0000620000202000 */
[----:B------:R-:W-:-:S02]  /*2090*/  FMUL.FTZ R171, R68, R163 ;  /* 0x000000a344ab7220 */ /* 0x000fc40000410000 */
[----:B------:R-:W-:Y:S02]  /*20a0*/  FMUL.FTZ R194, R147, R180 ;  /* 0x000000b493c27220 */ /* 0x000fe40000410000 */
[----:B------:R-:W-:Y:S01]  /*20b0*/  FMUL.FTZ R180, R74, R163 ;  /* 0x000000a34ab47220 */ /* 0x000fe20000410000 */
[----:B------:R-:W-:Y:S01]  /*20c0*/  @P1 F2FP.BF16.PACK_AB R74, RZ, R74 ;  /* 0x0000004aff4a123e */ /* 0x000fe200000010ff */
[----:B------:R-:W-:Y:S01]  /*20d0*/  FFMA.FTZ R183, R183, R167, R166 ;  /* 0x000000a7b7b77223 */ /* 0x000fe200000100a6 */
[----:B0-----:R-:W-:Y:S01]  /*20e0*/  @P0 PRMT R45, RZ, 0x5410, R48 ;  /* 0x00005410ff2d0816 */ /* 0x001fe20000000030 */
[----:B------:R-:W-:Y:S01]  /*20f0*/  FMUL.FTZ R46, R22, R171 ;  /* 0x000000ab162e7220 */ /* 0x000fe20000410000 */
[----:B------:R-:W-:Y:S01]  /*2100*/  @P0 SHF.R.U32.HI R48, RZ, 0x10, R57 ;  /* 0x00000010ff300819 */ /* 0x000fe20000011639 */
[----:B------:R-:W-:Y:S01]  /*2110*/  FMUL.FTZ R173, R50, R163 ;  /* 0x000000a332ad7220 */ /* 0x000fe20000410000 */
[----:B------:R-:W-:Y:S01]  /*2120*/  @P1 F2FP.BF16.PACK_AB R50, RZ, R50 ;  /* 0x00000032ff32123e */ /* 0x000fe200000010ff */
[----:B------:R-:W-:Y:S01]  /*2130*/  @P0 FADD.FTZ R188, R188, R45 ;  /* 0x0000002dbcbc0221 */ /* 0x000fe20000010000 */
[----:B------:R-:W-:Y:S01]  /*2140*/  @P0 PRMT R45, RZ, 0x5410, R47 ;  /* 0x00005410ff2d0816 */ /* 0x000fe2000000002f */
[----:B------:R-:W-:Y:S01]  /*2150*/  @P0 IMAD.MOV.U32 R47, RZ, RZ, R57 ;  /* 0x000000ffff2f0224 */ /* 0x000fe200078e0039 */
[----:B------:R0:W2:Y:S01]  /*2160*/  F2F.BF16.F32 R63, R46 ;  /* 0x0000002e003f7304 */ /* 0x0000a20000202000 */
[----:B------:R-:W-:-:S02]  /*2170*/  FADD.FTZ R182, R182, -R183 ;  /* 0x800000b7b6b67221 */ /* 0x000fc40000010000 */
[----:B------:R-:W-:Y:S02]  /*2180*/  @P0 FADD.FTZ R194, R194, R45 ;  /* 0x0000002dc2c20221 */ /* 0x000fe40000010000 */
[----:B------:R-:W-:Y:S02]  /*2190*/  FMUL.FTZ R45, R13, R180 ;  /* 0x000000b40d2d7220 */ /* 0x000fe40000410000 */
[----:B------:R-:W-:Y:S02]  /*21a0*/  FFMA.FTZ R184, R184, R167, R166 ;  /* 0x000000a7b8b87223 */ /* 0x000fe400000100a6 */
[----:B0-----:R-:W-:Y:S01]  /*21b0*/  FMUL.FTZ R46, R16, R173 ;  /* 0x000000ad102e7220 */ /* 0x001fe20000410000 */
[----:B------:R0:W-:Y:S01]  /*21c0*/  F2F.BF16.F32 R183, R45 ;  /* 0x0000002d00b77304 */ /* 0x0001e20000202000 */
[----:B------:R-:W-:Y:S01]  /*21d0*/  FMUL.FTZ R175, R164, R163 ;  /* 0x000000a3a4af7220 */ /* 0x000fe20000410000 */
[----:B------:R-:W-:Y:S01]  /*21e0*/  @P1 F2FP.BF16.PACK_AB R164, RZ, R164 ;  /* 0x000000a4ffa4123e */ /* 0x000fe200000010ff */
[----:B------:R-:W-:-:S02]  /*21f0*/  FMUL.FTZ R196, R147, R182 ;  /* 0x000000b693c47220 */ /* 0x000fc40000410000 */
[----:B------:R-:W-:Y:S02]  /*2200*/  FADD.FTZ R184, R185, -R184 ;  /* 0x800000b8b9b87221 */ /* 0x000fe40000010000 */
[-C--:B------:R-:W-:Y:S01]  /*2210*/  FMUL.FTZ R177, R62, R163.reuse ;  /* 0x000000a33eb17220 */ /* 0x080fe20000410000 */
[----:B------:R3:W-:Y:S01]  /*2220*/  F2F.BF16.F32 R67, R46 ;  /* 0x0000002e00437304 */ /* 0x0007e20000202000 */
[----:B0-----:R-:W-:Y:S01]  /*2230*/  @P0 PRMT R45, RZ, 0x5410, R47 ;  /* 0x00005410ff2d0816 */ /* 0x001fe2000000002f */
[-C--:B------:R-:W-:Y:S01]  /*2240*/  FMUL.FTZ R169, R64, R163.reuse ;  /* 0x000000a340a97220 */ /* 0x080fe20000410000 */
[----:B------:R-:W-:Y:S01]  /*2250*/  @P1 F2FP.BF16.PACK_AB R47, RZ, R68 ;  /* 0x00000044ff2f123e */ /* 0x000fe200000010ff */
[----:B------:R-:W-:Y:S01]  /*2260*/  FMUL.FTZ R198, R147, R184 ;  /* 0x000000b893c67220 */ /* 0x000fe20000410000 */
[----:B------:R-:W-:Y:S01]  /*2270*/  @P1 F2FP.BF16.PACK_AB R64, RZ, R64 ;  /* 0x00000040ff40123e */ /* 0x000fe200000010ff */
[----:B------:R-:W-:Y:S01]  /*2280*/  @P0 FADD.FTZ R196, R196, R45 ;  /* 0x0000002dc4c40221 */ /* 0x000fe20000010000 */
[----:B------:R-:W-:Y:S01]  /*2290*/  @P0 PRMT R45, RZ, 0x5410, R48 ;  /* 0x00005410ff2d0816 */ /* 0x000fe20000000030 */
[----:B------:R-:W-:Y:S01]  /*22a0*/  FMUL.FTZ R178, R192, R163 ;  /* 0x000000a3c0b27220 */ /* 0x000fe20000410000 */
[----:B------:R-:W-:Y:S01]  /*22b0*/  @P1 PRMT R150, R47, 0x7610, R150 ;  /* 0x000076102f961816 */ /* 0x000fe20000000096 */
[----:B---3--:R-:W-:Y:S01]  /*22c0*/  FMUL.FTZ R46, R18, R175 ;  /* 0x000000af122e7220 */ /* 0x008fe20000410000 */
[----:B------:R-:W-:Y:S01]  /*22d0*/  @P1 LOP3.LUT R48, R149, 0xffff, RZ, 0xc0, !PT ;  /* 0x0000ffff95301812 */ /* 0x000fe200078ec0ff */
[----:B------:R-:W-:Y:S01]  /*22e0*/  FMUL.FTZ R49, R20, R169 ;  /* 0x000000a914317220 */ /* 0x000fe20000410000 */
[----:B------:R-:W-:Y:S01]  /*22f0*/  @P1 PRMT R149, R76, 0x7610, R149 ;  /* 0x000076104c951816 */ /* 0x000fe20000000095 */
[----:B------:R0:W-:Y:S01]  /*2300*/  F2F.BF16.F32 R75, R46 ;  /* 0x0000002e004b7304 */ /* 0x0001e20000202000 */
[-C--:B------:R-:W-:Y:S01]  /*2310*/  FMUL.FTZ R179, R190, R163.reuse ;  /* 0x000000a3beb37220 */ /* 0x080fe20000410000 */
[----:B------:R-:W-:Y:S01]  /*2320*/  @P1 PRMT R148, R64, 0x7610, R148 ;  /* 0x0000761040941816 */ /* 0x000fe20000000094 */
[----:B------:R-:W-:Y:S01]  /*2330*/  @P0 FADD.FTZ R198, R198, R45 ;  /* 0x0000002dc6c60221 */ /* 0x000fe20000010000 */
[--C-:B------:R-:W-:Y:S01]  /*2340*/  @P1 PRMT R71, R150, 0x5410, R151.reuse ;  /* 0x0000541096471816 */ /* 0x100fe20000000097 */
[----:B------:R-:W-:Y:S01]  /*2350*/  FMUL.FTZ R45, R15, R178 ;  /* 0x000000b20f2d7220 */ /* 0x000fe20000410000 */
[----:B------:R-:W-:Y:S01]  /*2360*/  @P1 PRMT R150, R164, 0x7610, R150 ;  /* 0x00007610a4961816 */ /* 0x000fe20000000096 */
[----:B------:R-:W-:Y:S01]  /*2370*/  FMUL.FTZ R182, R194, R163 ;  /* 0x000000a3c2b67220 */ /* 0x000fe20000410000 */
[----:B------:R-:W3:Y:S01]  /*2380*/  F2F.BF16.F32 R49, R49 ;  /* 0x0000003100317304 */ /* 0x000ee20000202000 */
[----:B0-----:R-:W-:Y:S01]  /*2390*/  FMUL.FTZ R46, R12, R177 ;  /* 0x000000b10c2e7220 */ /* 0x001fe20000410000 */
[----:B------:R-:W-:Y:S01]  /*23a0*/  @P1 PRMT R151, R138, 0x7610, R151 ;  /* 0x000076108a971816 */ /* 0x000fe20000000097 */
[-C--:B------:R-:W-:Y:S01]  /*23b0*/  FMUL.FTZ R184, R198, R163.reuse ;  /* 0x000000a3c6b87220 */ /* 0x080fe20000410000 */
[----:B------:R-:W-:Y:S01]  /*23c0*/  @P1 F2FP.BF16.PACK_AB R190, RZ, R190 ;  /* 0x000000beffbe123e */ /* 0x000fe200000010ff */
[----:B------:R-:W-:Y:S01]  /*23d0*/  FMUL.FTZ R181, R196, R163 ;  /* 0x000000a3c4b57220 */ /* 0x000fe20000410000 */
[----:B------:R-:W-:Y:S01]  /*23e0*/  @P1 F2FP.BF16.PACK_AB R192, RZ, R192 ;  /* 0x000000c0ffc0123e */ /* 0x000fe200000010ff */
[----:B------:R-:W-:Y:S01]  /*23f0*/  FMUL.FTZ R60, R11, R184 ;  /* 0x000000b80b3c7220 */ /* 0x000fe20000410000 */
[----:B------:R0:W-:Y:S01]  /*2400*/  F2F.BF16.F32 R165, R46 ;  /* 0x0000002e00a57304 */ /* 0x0001e20000202000 */
[----:B------:R-:W-:Y:S01]  /*2410*/  FMUL.FTZ R51, R10, R181 ;  /* 0x000000b50a337220 */ /* 0x000fe20000410000 */
[----:B------:R-:W-:-:S02]  /*2420*/  @P1 F2FP.BF16.PACK_AB R194, RZ, R194 ;  /* 0x000000c2ffc2123e */ /* 0x000fc400000010ff */
[----:B------:R-:W-:Y:S02]  /*2430*/  @P1 F2FP.BF16.PACK_AB R196, RZ, R196 ;  /* 0x000000c4ffc4123e */ /* 0x000fe400000010ff */
[----:B------:R-:W-:Y:S02]  /*2440*/  @P1 F2FP.BF16.PACK_AB R198, RZ, R198 ;  /* 0x000000c6ffc6123e */ /* 0x000fe400000010ff */
[----:B------:R4:W3:Y:S01]  /*2450*/  F2F.BF16.F32 R68, R45 ;  /* 0x0000002d00447304 */ /* 0x0008e20000202000 */
[----:B0-----:R-:W-:-:S07]  /*2460*/  FMUL.FTZ R46, R14, R179 ;  /* 0x000000b30e2e7220 */ /* 0x001fce0000410000 */
[----:B------:R0:W3:Y:S01]  /*2470*/  F2F.BF16.F32 R185, R46 ;  /* 0x0000002e00b97304 */ /* 0x0000e20000202000 */
[----:B----4-:R-:W-:Y:S01]  /*2480*/  IMAD.WIDE.U32 R44, R61, 0x10000, RZ ;  /* 0x000100003d2c7825 */ /* 0x010fe200078e00ff */
[----:B-1----:R-:W-:-:S04]  /*2490*/  SHF.L.U32 R61, R77, 0x10, RZ ;  /* 0x000000104d3d7819 */ /* 0x002fc800000006ff */
[----:B--2---:R-:W-:Y:S02]  /*24a0*/  LOP3.LUT R65, R45, R65, R63, 0xfe, !PT ;  /* 0x000000412d417212 */ /* 0x004fe400078efe3f */
[----:B------:R-:W1:Y:S01]  /*24b0*/  F2F.BF16.F32 R76, R60 ;  /* 0x0000003c004c7304 */ /* 0x000e620000202000 */
[----:B0-----:R-:W-:Y:S01]  /*24c0*/  FMUL.FTZ R46, R9, R182 ;  /* 0x000000b6092e7220 */ /* 0x001fe20000410000 */
[----:B---3--:R-:W-:Y:S01]  /*24d0*/  LOP3.LUT R64, R44, R49, RZ, 0xfc, !PT ;  /* 0x000000312c407212 */ /* 0x008fe200078efcff */
[----:B------:R-:W-:-:S04]  /*24e0*/  IMAD.WIDE.U32 R44, R183, 0x10000, RZ ;  /* 0x00010000b72c7825 */ /* 0x000fc800078e00ff */
[----:B------:R-:W-:Y:S01]  /*24f0*/  IMAD.U32 R49, R68, 0x10000, RZ ;  /* 0x0001000044317824 */ /* 0x000fe200078e00ff */
[----:B------:R0:W2:Y:S08]  /*2500*/  F2F.BF16.F32 R70, R46 ;  /* 0x0000002e00467304 */ /* 0x0000b00000202000 */
[----:B------:R1:W3:Y:S01]  /*2510*/  F2F.BF16.F32 R63, R51 ;  /* 0x00000033003f7304 */ /* 0x0002e20000202000 */
[----:B0-----:R-:W-:Y:S01]  /*2520*/  IMAD.WIDE.U32 R46, R69, 0x10000, RZ ;  /* 0x00010000452e7825 */ /* 0x001fe200078e00ff */
[----:B------:R-:W-:-:S02]  /*2530*/  LOP3.LUT R45, R45, R49, R185, 0xfe, !PT ;  /* 0x000000312d2d7212 */ /* 0x000fc400078efeb9 */
[----:B------:R-:W-:Y:S02]  /*2540*/  LOP3.LUT R44, R44, R165, RZ, 0xfc, !PT ;  /* 0x000000a52c2c7212 */ /* 0x000fe400078efcff */
[----:B------:R-:W-:Y:S02]  /*2550*/  LOP3.LUT R61, R47, R61, R75, 0xfe, !PT ;  /* 0x0000003d2f3d7212 */ /* 0x000fe400078efe4b */
[----:B------:R-:W-:Y:S01]  /*2560*/  LOP3.LUT R60, R46, R67, RZ, 0xfc, !PT ;  /* 0x000000432e3c7212 */ /* 0x000fe200078efcff */
[----:B------:R-:W-:Y:S01]  /*2570*/  @P1 IMAD.WIDE.U32 R46, R48, 0x10000, RZ ;  /* 0x00010000302e1825 */ /* 0x000fe200078e00ff */
[----:B-1----:R-:W-:Y:S02]  /*2580*/  SHF.L.U32 R51, R76, 0x10, RZ ;  /* 0x000000104c337819 */ /* 0x002fe400000006ff */
[----:B------:R-:W-:Y:S01]  /*2590*/  @P1 F2FP.BF16.PACK_AB R67, RZ, R188 ;  /* 0x000000bcff43123e */ /* 0x000fe200000010ff */
[----:B--2---:R-:W-:Y:S01]  /*25a0*/  IMAD.WIDE.U32 R48, R70, 0x10000, RZ ;  /* 0x0001000046307825 */ /* 0x004fe200078e00ff */
[----:B------:R-:W-:-:S02]  /*25b0*/  @P1 LOP3.LUT R70, R46, 0xffff, R148, 0xf8, !PT ;  /* 0x0000ffff2e461812 */ /* 0x000fc400078ef894 */
[----:B------:R-:W-:Y:S02]  /*25c0*/  @P1 LOP3.LUT R46, R149, 0xffff, RZ, 0xc0, !PT ;  /* 0x0000ffff952e1812 */ /* 0x000fe400078ec0ff */
[----:B------:R-:W-:Y:S02]  /*25d0*/  @P1 LOP3.LUT R71, R71, R47, RZ, 0xfc, !PT ;  /* 0x0000002f47471212 */ /* 0x000fe400078efcff */
[----:B------:R-:W-:Y:S01]  /*25e0*/  @P1 PRMT R148, R50, 0x7610, R148 ;  /* 0x0000761032941816 */ /* 0x000fe20000000094 */
[----:B------:R-:W-:Y:S01]  /*25f0*/  @P1 IMAD.WIDE.U32 R46, R46, 0x10000, RZ ;  /* 0x000100002e2e1825 */ /* 0x000fe200078e00ff */
[----:B------:R-:W-:Y:S02]  /*2600*/  @P1 PRMT R149, R74, 0x7610, R149 ;  /* 0x000076104a951816 */ /* 0x000fe40000000095 */
[----:B------:R-:W-:Y:S02]  /*2610*/  @P1 F2FP.BF16.PACK_AB R50, RZ, R62 ;  /* 0x0000003eff32123e */ /* 0x000fe400000010ff */
[----:B---3--:R-:W-:-:S02]  /*2620*/  LOP3.LUT R49, R49, R51, R63, 0xfe, !PT ;  /* 0x0000003331317212 */ /* 0x008fc400078efe3f */
[----:B------:R-:W-:Y:S02]  /*2630*/  @P1 LOP3.LUT R62, R46, 0xffff, R148, 0xf8, !PT ;  /* 0x0000ffff2e3e1812 */ /* 0x000fe400078ef894 */
[--C-:B------:R-:W-:Y:S02]  /*2640*/  @P1 PRMT R63, R150, 0x5410, R151.reuse ;  /* 0x00005410963f1816 */ /* 0x100fe40000000097 */
[----:B------:R-:W-:Y:S02]  /*2650*/  @P1 LOP3.LUT R46, R149, 0xffff, RZ, 0xc0, !PT ;  /* 0x0000ffff952e1812 */ /* 0x000fe400078ec0ff */
[----:B------:R-:W-:Y:S02]  /*2660*/  @P1 PRMT R150, R190, 0x7610, R150 ;  /* 0x00007610be961816 */ /* 0x000fe40000000096 */
[----:B------:R-:W-:Y:S02]  /*2670*/  @P1 PRMT R151, R192, 0x7610, R151 ;  /* 0x00007610c0971816 */ /* 0x000fe40000000097 */
[----:B------:R-:W-:Y:S01]  /*2680*/  @P1 LOP3.LUT R63, R63, R47, RZ, 0xfc, !PT ;  /* 0x0000002f3f3f1212 */ /* 0x000fe200078efcff */
[----:B------:R-:W-:Y:S01]  /*2690*/  @P1 IMAD.WIDE.U32 R46, R46, 0x10000, RZ ;  /* 0x000100002e2e1825 */ /* 0x000fe200078e00ff */
[----:B------:R-:W-:-:S02]  /*26a0*/  @P1 PRMT R148, R50, 0x7610, R148 ;  /* 0x0000761032941816 */ /* 0x000fc40000000094 */
[----:B------:R-:W-:Y:S02]  /*26b0*/  @P1 PRMT R51, R150, 0x5410, R151 ;  /* 0x0000541096331816 */ /* 0x000fe40000000097 */
[----:B------:R-:W-:Y:S02]  /*26c0*/  IADD3 R50, P3, R66, c[0x0][0x170], RZ ;  /* 0x00005c0042327a10 */ /* 0x000fe40007f7e0ff */
[----:B------:R-:W-:Y:S02]  /*26d0*/  @P1 LOP3.LUT R47, R51, R47, RZ, 0xfc, !PT ;  /* 0x0000002f332f1212 */ /* 0x000fe400078efcff */
[----:B------:R-:W-:Y:S02]  /*26e0*/  IADD3.X R51, R186, c[0x0][0x174], RZ, P3, !PT ;  /* 0x00005d00ba337a10 */ /* 0x000fe40001ffe4ff */
[C---:B------:R-:W-:Y:S02]  /*26f0*/  @P1 IADD3 R74, P4, R66.reuse, c[0x0][0x258], RZ ;  /* 0x00009600424a1a10 */ /* 0x040fe40007f9e0ff */
[----:B------:R-:W-:-:S02]  /*2700*/  IADD3 R66, P2, R66, c[0x0][0x248], RZ ;  /* 0x0000920042427a10 */ /* 0x000fc40007f5e0ff */
[----:B------:R-:W2:Y:S01]  /*2710*/  LDG.E.64 R50, [R50.64] ;  /* 0x0000000432327981 */ /* 0x000ea2000c1e1b00 */
[----:B------:R-:W-:Y:S02]  /*2720*/  IADD3 R68, P3, R72, c[0x0][0x170], RZ ;  /* 0x00005c0048447a10 */ /* 0x000fe40007f7e0ff */
[--C-:B------:R-:W-:Y:S02]  /*2730*/  @P1 LOP3.LUT R46, R46, 0xffff, R148.reuse, 0xf8, !PT ;  /* 0x0000ffff2e2e1812 */ /* 0x100fe400078ef894 */
[----:B------:R-:W-:Y:S02]  /*2740*/  @P1 PRMT R148, R67, 0x7610, R148 ;  /* 0x0000761043941816 */ /* 0x000fe40000000094 */
[C---:B------:R-:W-:Y:S02]  /*2750*/  @P1 IADD3.X R75, R186.reuse, c[0x0][0x25c], RZ, P4, !PT ;  /* 0x00009700ba4b1a10 */ /* 0x040fe400027fe4ff */
[----:B------:R-:W-:Y:S02]  /*2760*/  IADD3.X R67, R186, c[0x0][0x24c], RZ, P2, !PT ;  /* 0x00009300ba437a10 */ /* 0x000fe400017fe4ff */
[----:B------:R-:W-:Y:S01]  /*2770*/  IADD3.X R69, R73, c[0x0][0x174], RZ, P3, !PT ;  /* 0x00005d0049457a10 */ /* 0x000fe20001ffe4ff */
[----:B------:R0:W-:Y:S01]  /*2780*/  @P1 STG.E.64 [R74.64], R70 ;  /* 0x000000464a001986 */ /* 0x0001e2000c101b04 */
[----:B------:R-:W-:Y:S01]  /*2790*/  @P1 IADD3 R76, P2, R72, c[0x0][0x258], RZ ;  /* 0x00009600484c1a10 */ /* 0x000fe20007f5e0ff */
[----:B------:R-:W-:Y:S01]  /*27a0*/  FMUL.FTZ R183, R188, R163 ;  /* 0x000000a3bcb77220 */ /* 0x000fe20000410000 */
[----:B------:R-:W-:Y:S01]  /*27b0*/  @P1 PRMT R149, R194, 0x7610, R149 ;  /* 0x00007610c2951816 */ /* 0x000fe20000000095 */
[----:B------:R1:W-:Y:S01]  /*27c0*/  STG.E.64 [R66.64], R64 ;  /* 0x0000004042007986 */ /* 0x0003e2000c101b04 */
[----:B------:R-:W-:-:S02]  /*27d0*/  IADD3 R72, P4, R72, c[0x0][0x248], RZ ;  /* 0x0000920048487a10 */ /* 0x000fc40007f9e0ff */
[----:B------:R-:W-:Y:S01]  /*27e0*/  @P1 PRMT R150, R196, 0x7610, R150 ;  /* 0x00007610c4961816 */ /* 0x000fe20000000096 */
[----:B------:R-:W3:Y:S01]  /*27f0*/  LDG.E.64 R68, [R68.64] ;  /* 0x0000000444447981 */ /* 0x000ee2000c1e1b00 */
[C---:B------:R-:W-:Y:S02]  /*2800*/  @P1 IADD3.X R77, R73.reuse, c[0x0][0x25c], RZ, P2, !PT ;  /* 0x00009700494d1a10 */ /* 0x040fe400017fe4ff */
[----:B------:R-:W-:Y:S02]  /*2810*/  IADD3.X R73, R73, c[0x0][0x24c], RZ, P4, !PT ;  /* 0x0000930049497a10 */ /* 0x000fe400027fe4ff */
[C---:B------:R-:W-:Y:S02]  /*2820*/  IADD3 R138, P4, R139.reuse, c[0x0][0x170], RZ ;  /* 0x00005c008b8a7a10 */ /* 0x040fe40007f9e0ff */
[C---:B0-----:R-:W-:Y:S02]  /*2830*/  @P1 IADD3 R74, P3, R139.reuse, c[0x0][0x258], RZ ;  /* 0x000096008b4a1a10 */ /* 0x041fe40007f7e0ff */
[----:B------:R-:W-:-:S02]  /*2840*/  IADD3 R164, P2, R139, c[0x0][0x248], RZ ;  /* 0x000092008ba47a10 */ /* 0x000fc40007f5e0ff */
[----:B------:R-:W-:Y:S01]  /*2850*/  IADD3.X R139, R154, c[0x0][0x174], RZ, P4, !PT ;  /* 0x00005d009a8b7a10 */ /* 0x000fe200027fe4ff */
[----:B------:R0:W-:Y:S01]  /*2860*/  @P1 STG.E.64 [R76.64], R62 ;  /* 0x0000003e4c001986 */ /* 0x0001e2000c101b04 */
[----:B------:R-:W-:-:S03]  /*2870*/  @P1 PRMT R151, R198, 0x7610, R151 ;  /* 0x00007610c6971816 */ /* 0x000fc60000000097 */
[----:B------:R4:W-:Y:S04]  /*2880*/  STG.E.64 [R72.64], R60 ;  /* 0x0000003c48007986 */ /* 0x0009e8000c101b04 */
[----:B-1----:R-:W3:Y:S01]  /*2890*/  LDG.E.64 R64, [R138.64] ;  /* 0x000000048a407981 */ /* 0x002ee2000c1e1b00 */
[----:B------:R-:W-:Y:S02]  /*28a0*/  IADD3 R70, P4, R153, c[0x0][0x170], RZ ;  /* 0x00005c0099467a10 */ /* 0x000fe40007f9e0ff */
[C---:B------:R-:W-:Y:S02]  /*28b0*/  @P1 IADD3.X R75, R154.reuse, c[0x0][0x25c], RZ, P3, !PT ;  /* 0x000097009a4b1a10 */ /* 0x040fe40001ffe4ff */
[----:B------:R-:W-:Y:S01]  /*28c0*/  IADD3.X R165, R154, c[0x0][0x24c], RZ, P2, !PT ;  /* 0x000093009aa57a10 */ /* 0x000fe200017fe4ff */
[----:B0-----:R-:W-:Y:S01]  /*28d0*/  FMUL.FTZ R76, R8, R183 ;  /* 0x000000b7084c7220 */ /* 0x001fe20000410000 */
[----:B------:R-:W-:Y:S01]  /*28e0*/  IADD3.X R71, R152, c[0x0][0x174], RZ, P4, !PT ;  /* 0x00005d0098477a10 */ /* 0x000fe200027fe4ff */
[----:B------:R0:W-:Y:S02]  /*28f0*/  @P1 STG.E.64 [R74.64], R46 ;  /* 0x0000002e4a001986 */ /* 0x0001e4000c101b04 */
[----:B----4-:R-:W1:Y:S02]  /*2900*/  F2F.BF16.F32 R61, R76 ;  /* 0x0000004c003d7304 */ /* 0x010e640000202000 */
[----:B------:R4:W-:Y:S04]  /*2910*/  STG.E.64 [R164.64], R44 ;  /* 0x0000002ca4007986 */ /* 0x0009e8000c101b04 */
[----:B------:R-:W3:Y:S01]  /*2920*/  LDG.E.64 R70, [R70.64] ;  /* 0x0000000446467981 */ /* 0x000ee2000c1e1b00 */
[----:B------:R-:W-:-:S02]  /*2930*/  @P1 LOP3.LUT R66, R149, 0xffff, RZ, 0xc0, !PT ;  /* 0x0000ffff95421812 */ /* 0x000fc400078ec0ff */
[C---:B------:R-:W-:Y:S02]  /*2940*/  @P1 IADD3 R62, P2, R153.reuse, c[0x0][0x258], RZ ;  /* 0x00009600993e1a10 */ /* 0x040fe40007f5e0ff */
[----:B------:R-:W-:Y:S01]  /*2950*/  @P1 PRMT R73, R150, 0x5410, R151 ;  /* 0x0000541096491816 */ /* 0x000fe20000000097 */
[----:B------:R-:W-:Y:S01]  /*2960*/  @P1 IMAD.WIDE.U32 R66, R66, 0x10000, RZ ;  /* 0x0001000042421825 */ /* 0x000fe200078e00ff */
[----:B------:R-:W-:Y:S02]  /*2970*/  IADD3 R60, P3, R153, c[0x0][0x248], RZ ;  /* 0x00009200993c7a10 */ /* 0x000fe40007f7e0ff */
[----:B------:R-:W-:Y:S02]  /*2980*/  IADD3 R72, P4, R145, c[0x0][0x170], RZ ;  /* 0x00005c0091487a10 */ /* 0x000fe40007f9e0ff */
[----:B------:R-:W-:Y:S02]  /*2990*/  @P1 IADD3.X R63, R152, c[0x0][0x25c], RZ, P2, !PT ;  /* 0x00009700983f1a10 */ /* 0x000fe400017fe4ff */
[----:B0-----:R-:W-:-:S02]  /*29a0*/  @P1 LOP3.LUT R47, R73, R67, RZ, 0xfc, !PT ;  /* 0x00000043492f1212 */ /* 0x001fc400078efcff */
[----:B------:R-:W-:Y:S02]  /*29b0*/  @P1 LOP3.LUT R46, R66, 0xffff, R148, 0xf8, !PT ;  /* 0x0000ffff422e1812 */ /* 0x000fe400078ef894 */
[----:B-1----:R-:W-:Y:S02]  /*29c0*/  LOP3.LUT R48, R48, R61, RZ, 0xfc, !PT ;  /* 0x0000003d30307212 */ /* 0x002fe400078efcff */
[----:B------:R-:W-:Y:S02]  /*29d0*/  IADD3.X R61, R152, c[0x0][0x24c], RZ, P3, !PT ;  /* 0x00009300983d7a10 */ /* 0x000fe40001ffe4ff */
[----:B------:R-:W-:Y:S01]  /*29e0*/  IADD3.X R73, R146, c[0x0][0x174], RZ, P4, !PT ;  /* 0x00005d0092497a10 */ /* 0x000fe200027fe4ff */
[----:B------:R0:W-:Y:S04]  /*29f0*/  @P1 STG.E.64 [R62.64], R46 ;  /* 0x0000002e3e001986 */ /* 0x0001e8000c101b04 */
[----:B------:R1:W-:Y:S04]  /*2a00*/  STG.E.64 [R60.64], R48 ;  /* 0x000000303c007986 */ /* 0x0003e8000c101b04 */
[----:B------:R-:W3:Y:S01]  /*2a10*/  LDG.E.64 R72, [R72.64] ;  /* 0x0000000448487981 */ /* 0x000ee2000c1e1b00 */
[-CC-:B------:R-:W-:Y:S01]  /*2a20*/  FFMA.FTZ R158, R158, R167.reuse, R166.reuse ;  /* 0x000000a79e9e7223 */ /* 0x180fe200000100a6 */
[----:B----4-:R-:W-:Y:S01]  /*2a30*/  @P0 SHF.R.U64 R45, R58, 0x10, R59 ;  /* 0x000000103a2d0819 */ /* 0x010fe2000000123b */
[----:B------:R-:W-:-:S02]  /*2a40*/  FFMA.FTZ R159, R159, R167, R166 ;  /* 0x000000a79f9f7223 */ /* 0x000fc400000100a6 */
[----:B------:R-:W-:Y:S01]  /*2a50*/  FADD.FTZ R158, R157, -R158 ;  /* 0x8000009e9d9e7221 */ /* 0x000fe20000010000 */
[----:B------:R-:W-:Y:S01]  /*2a60*/  @P0 PRMT R45, RZ, 0x5410, R45 ;  /* 0x00005410ff2d0816 */ /* 0x000fe2000000002d */
[----:B------:R-:W-:Y:S01]  /*2a70*/  FADD.FTZ R160, R160, -R159 ;  /* 0x8000009fa0a07221 */ /* 0x000fe20000010000 */
[----:B0-----:R-:W-:Y:S01]  /*2a80*/  @P0 MOV R46, R59 ;  /* 0x0000003b002e0202 */ /* 0x001fe20000000f00 */
[C---:B------:R-:W-:Y:S02]  /*2a90*/  FMUL.FTZ R158, R147.reuse, R158 ;  /* 0x0000009e939e7220 */ /* 0x040fe40000410000 */
        /* <DEDUP_REMOVED lines=8> */
[----:B------:R-:W-:Y:S02]  /*2b20*/  FMUL.FTZ R162, R147, R162 ;  /* 0x000000a293a27220 */ /* 0x000fe40000410000 */
[----:B------:R-:W-:Y:S02]  /*2b30*/  @P0 IMAD.MOV.U32 R44, RZ, RZ, R58 ;  /* 0x000000ffff2c0224 */ /* 0x000fe400078e003a */
[----:B------:R-:W-:-:S03]  /*2b40*/  @P0 FADD.FTZ R162, R162, R45 ;  /* 0x0000002da2a20221 */ /* 0x000fc60000010000 */
[----:B------:R-:W-:Y:S02]  /*2b50*/  @P0 PRMT R45, RZ, 0x5410, R44 ;  /* 0x00005410ff2d0816 */ /* 0x000fe4000000002c */
[----:B------:R-:W-:-:S04]  /*2b60*/  @P1 F2FP.BF16.PACK_AB R44, RZ, R160 ;  /* 0x000000a0ff2c123e */ /* 0x000fc800000010ff */
[----:B------:R-:W-:Y:S02]  /*2b70*/  @P1 PRMT R150, R44, 0x7610, R150 ;  /* 0x000076102c961816 */ /* 0x000fe40000000096 */
[----:B------:R-:W-:-:S04]  /*2b80*/  @P1 F2FP.BF16.PACK_AB R46, RZ, R158 ;  /* 0x0000009eff2e123e */ /* 0x000fc800000010ff */
[----:B------:R-:W-:Y:S01]  /*2b90*/  @P1 PRMT R149, R46, 0x7610, R149 ;  /* 0x000076102e951816 */ /* 0x000fe20000000095 */
[----:B------:R-:W-:-:S04]  /*2ba0*/  FFMA.FTZ R155, R155, R167, R166 ;  /* 0x000000a79b9b7223 */ /* 0x000fc800000100a6 */
[----:B------:R-:W-:-:S04]  /*2bb0*/  FADD.FTZ R156, R156, -R155 ;  /* 0x8000009b9c9c7221 */ /* 0x000fc80000010000 */
[----:B------:R-:W-:-:S04]  /*2bc0*/  FMUL.FTZ R156, R147, R156 ;  /* 0x0000009c939c7220 */ /* 0x000fc80000410000 */
[----:B------:R-:W-:Y:S01]  /*2bd0*/  @P0 FADD.FTZ R156, R156, R45 ;  /* 0x0000002d9c9c0221 */ /* 0x000fe20000010000 */
[----:B------:R-:W-:-:S04]  /*2be0*/  @P1 F2FP.BF16.PACK_AB R45, RZ, R162 ;  /* 0x000000a2ff2d123e */ /* 0x000fc800000010ff */
[----:B------:R-:W-:Y:S01]  /*2bf0*/  @P1 PRMT R151, R45, 0x7610, R151 ;  /* 0x000076102d971816 */ /* 0x000fe20000000097 */
[-C--:B------:R-:W-:Y:S02]  /*2c00*/  FMUL.FTZ R158, R158, R163.reuse ;  /* 0x000000a39e9e7220 */ /* 0x080fe40000410000 */
[-C--:B-1----:R-:W-:Y:S02]  /*2c10*/  FMUL.FTZ R49, R160, R163.reuse ;  /* 0x000000a3a0317220 */ /* 0x082fe40000410000 */
        /* <DEDUP_REMOVED lines=13> */
[--C-:B---3--:R-:W-:Y:S02]  /*2cf0*/  SHF.R.U64 R44, R68, 0x10, R69.reuse ;  /* 0x00000010442c7819 */ /* 0x108fe40000001245 */
[----:B------:R-:W-:Y:S02]  /*2d00*/  SHF.R.U32.HI R47, RZ, 0x10, R69 ;  /* 0x00000010ff2f7819 */ /* 0x000fe40000011645 */
[----:B------:R-:W-:-:S05]  /*2d10*/  PRMT R44, RZ, 0x5410, R44 ;  /* 0x00005410ff2c7816 */ /* 0x000fca000000002c */
[----:B------:R-:W-:Y:S01]  /*2d20*/  FFMA.FTZ R113, R44, R176, R113 ;  /* 0x000000b02c717223 */ /* 0x000fe20000010071 */
[----:B------:R-:W-:Y:S02]  /*2d30*/  PRMT R44, RZ, 0x5410, R47 ;  /* 0x00005410ff2c7816 */ /* 0x000fe4000000002f */
[----:B------:R-:W-:-:S03]  /*2d40*/  MOV R45, R51 ;  /* 0x00000033002d7202 */ /* 0x000fc60000000f00 */
[----:B------:R-:W-:Y:S01]  /*2d50*/  FFMA.FTZ R115, R44, R174, R115 ;  /* 0x000000ae2c737223 */ /* 0x000fe20000010073 */
[----:B------:R-:W-:Y:S02]  /*2d60*/  MOV R44, R64 ;  /* 0x00000040002c7202 */ /* 0x000fe40000000f00 */
[----:B------:R-:W-:Y:S02]  /*2d70*/  PRMT R45, RZ, 0x5410, R45 ;  /* 0x00005410ff2d7816 */ /* 0x000fe4000000002d */
[----:B------:R-:W-:Y:S02]  /*2d80*/  PRMT R44, RZ, 0x5410, R44 ;  /* 0x00005410ff2c7816 */ /* 0x000fe4000000002c */
[----:B------:R-:W-:Y:S01]  /*2d90*/  SHF.R.U64 R47, R64, 0x10, R65 ;  /* 0x00000010402f7819 */ /* 0x000fe20000001241 */
[----:B------:R-:W-:Y:S02]  /*2da0*/  FFMA.FTZ R112, R45, R171, R112 ;  /* 0x000000ab2d707223 */ /* 0x000fe40000010070 */
[----:B------:R-:W-:Y:S01]  /*2db0*/  FFMA.FTZ R118, R44, R177, R118 ;  /* 0x000000b12c767223 */ /* 0x000fe20000010076 */
[----:B------:R-:W-:Y:S01]  /*2dc0*/  PRMT R44, RZ, 0x5410, R47 ;  /* 0x00005410ff2c7816 */ /* 0x000fe2000000002f */
[----:B------:R-:W-:Y:S01]  /*2dd0*/  IMAD.MOV.U32 R45, RZ, RZ, R68 ;  /* 0x000000ffff2d7224 */ /* 0x000fe200078e0044 */
[----:B------:R-:W-:-:S03]  /*2de0*/  SHF.R.U32.HI R48, RZ, 0x10, R65 ;  /* 0x00000010ff307819 */ /* 0x000fc60000011641 */
[----:B------:R-:W-:Y:S01]  /*2df0*/  FFMA.FTZ R117, R44, R180, R117 ;  /* 0x000000b42c757223 */ /* 0x000fe20000010075 */
[----:B------:R-:W-:Y:S02]  /*2e00*/  PRMT R44, RZ, 0x5410, R48 ;  /* 0x00005410ff2c7816 */ /* 0x000fe40000000030 */
[----:B------:R-:W-:Y:S02]  /*2e10*/  PRMT R45, RZ, 0x5410, R45 ;  /* 0x00005410ff2d7816 */ /* 0x000fe4000000002d */
[----:B------:R-:W-:Y:S01]  /*2e20*/  MOV R46, R69 ;  /* 0x00000045002e7202 */ /* 0x000fe20000000f00 */
[----:B------:R-:W-:Y:S01]  /*2e30*/  FFMA.FTZ R119, R44, R178, R119 ;  /* 0x000000b22c777223 */ /* 0x000fe20000010077 */
[----:B------:R-:W-:Y:S01]  /*2e40*/  MOV R44, R70 ;  /* 0x00000046002c7202 */ /* 0x000fe20000000f00 */
[----:B------:R-:W-:Y:S01]  /*2e50*/  FFMA.FTZ R114, R45, R173, R114 ;  /* 0x000000ad2d727223 */ /* 0x000fe20000010072 */
[----:B------:R-:W-:Y:S01]  /*2e60*/  PRMT R46, RZ, 0x5410, R46 ;  /* 0x00005410ff2e7816 */ /* 0x000fe2000000002e */
[----:B------:R-:W-:Y:S01]  /*2e70*/  IMAD.MOV.U32 R45, RZ, RZ, R65 ;  /* 0x000000ffff2d7224 */ /* 0x000fe200078e0041 */
[----:B------:R-:W-:-:S02]  /*2e80*/  PRMT R44, RZ, 0x5410, R44 ;  /* 0x00005410ff2c7816 */ /* 0x000fc4000000002c */
[----:B------:R-:W-:Y:S01]  /*2e90*/  SHF.R.U64 R50, R70, 0x10, R71 ;  /* 0x0000001046327819 */ /* 0x000fe20000001247 */
[----:B------:R-:W-:Y:S01]  /*2ea0*/  FFMA.FTZ R116, R46, R175, R116 ;  /* 0x000000af2e747223 */ /* 0x000fe20000010074 */
[----:B------:R-:W-:Y:S01]  /*2eb0*/  PRMT R45, RZ, 0x5410, R45 ;  /* 0x00005410ff2d7816 */ /* 0x000fe2000000002d */
[----:B------:R-:W-:Y:S02]  /*2ec0*/  FMUL.FTZ R46, R4, R163 ;  /* 0x000000a3042e7220 */ /* 0x000fe40000410000 */
[----:B------:R-:W-:Y:S01]  /*2ed0*/  FFMA.FTZ R122, R44, R183, R122 ;  /* 0x000000b72c7a7223 */ /* 0x000fe2000001007a */
[----:B------:R-:W-:Y:S01]  /*2ee0*/  PRMT R44, RZ, 0x5410, R50 ;  /* 0x00005410ff2c7816 */ /* 0x000fe20000000032 */
[----:B------:R0:W1:Y:S01]  /*2ef0*/  F2F.BF16.F32 R51, R46 ;  /* 0x0000002e00337304 */ /* 0x0000620000202000 */
[----:B------:R-:W-:Y:S01]  /*2f00*/  FFMA.FTZ R120, R45, R179, R120 ;  /* 0x000000b32d787223 */ /* 0x000fe20000010078 */
[----:B------:R-:W-:Y:S02]  /*2f10*/  MOV R45, R71 ;  /* 0x00000047002d7202 */ /* 0x000fe40000000f00 */
[----:B------:R-:W-:Y:S01]  /*2f20*/  FFMA.FTZ R121, R44, R182, R121 ;  /* 0x000000b62c797223 */ /* 0x000fe20000010079 */
[----:B0-----:R-:W-:-:S02]  /*2f30*/  SHF.R.U32.HI R46, RZ, 0x10, R71 ;  /* 0x00000010ff2e7819 */ /* 0x001fc40000011647 */
[----:B------:R-:W-:Y:S02]  /*2f40*/  PRMT R45, RZ, 0x5410, R45 ;  /* 0x00005410ff2d7816 */ /* 0x000fe4000000002d */
[----:B------:R-:W-:Y:S01]  /*2f50*/  PRMT R44, RZ, 0x5410, R46 ;  /* 0x00005410ff2c7816 */ /* 0x000fe2000000002e */
[----:B------:R-:W-:Y:S02]  /*2f60*/  FMUL.FTZ R48, R6, R49 ;  /* 0x0000003106307220 */ /* 0x000fe40000410000 */
[----:B------:R-:W-:Y:S02]  /*2f70*/  FFMA.FTZ R124, R45, R181, R124 ;  /* 0x000000b52d7c7223 */ /* 0x000fe4000001007c */
[----:B------:R-:W-:Y:S02]  /*2f80*/  FFMA.FTZ R123, R44, R184, R123 ;  /* 0x000000b82c7b7223 */ /* 0x000fe4000001007b */
[----:B------:R-:W-:Y:S02]  /*2f90*/  FMUL.FTZ R45, R7, R162 ;  /* 0x000000a2072d7220 */ /* 0x000fe40000410000 */
[----:B------:R-:W-:Y:S01]  /*2fa0*/  IMAD.MOV.U32 R44, RZ, RZ, R72 ;  /* 0x000000ffff2c7224 */ /* 0x000fe200078e0048 */
[----:B------:R-:W-:Y:S01]  /*2fb0*/  SHF.R.U64 R50, R72, 0x10, R73 ;  /* 0x0000001048327819 */ /* 0x000fe20000001249 */
[----:B------:R-:W-:Y:S01]  /*2fc0*/  FMUL.FTZ R47, R5, R158 ;  /* 0x0000009e052f7220 */ /* 0x000fe20000410000 */
[----:B------:R0:W2:Y:S01]  /*2fd0*/  F2F.BF16.F32 R61, R45 ;  /* 0x0000002d003d7304 */ /* 0x0000a20000202000 */
[----:B------:R-:W-:-:S07]  /*2fe0*/  MOV R46, R73 ;  /* 0x00000049002e7202 */ /* 0x000fce0000000f00 */
        /* <DEDUP_REMOVED lines=12> */
[----:B-1234-:R-:W-:Y:S02]  /*30b0*/  LOP3.LUT R46, R149, 0xffff, RZ, 0xc0, !PT ;  /* 0x0000ffff952e7812 */ /* 0x01efe400078ec0ff */
[----:B------:R-:W-:Y:S02]  /*30c0*/  IADD3 R44, P0, R145, c[0x0][0x258], RZ ;  /* 0x00009600912c7a10 */ /* 0x000fe40007f1e0ff */
[----:B------:R-:W-:Y:S01]  /*30d0*/  PRMT R49, R150, 0x5410, R151 ;  /* 0x0000541096317816 */ /* 0x000fe20000000097 */
[----:B------:R-:W-:Y:S01]  /*30e0*/  IMAD.WIDE.U32 R46, R46, 0x10000, RZ ;  /* 0x000100002e2e7825 */ /* 0x000fe200078e00ff */
[----:B------:R-:W-:-:S04]  /*30f0*/  IADD3.X R45, R146, c[0x0][0x25c], RZ, P0, !PT ;  /* 0x00009700922d7a10 */ /* 0x000fc800007fe4ff */
[----:B------:R-:W-:Y:S02]  /*3100*/  LOP3.LUT R47, R49, R47, RZ, 0xfc, !PT ;  /* 0x0000002f312f7212 */ /* 0x000fe400078efcff */
[----:B------:R-:W-:-:S05]  /*3110*/  LOP3.LUT R46, R46, 0xffff, R148, 0xf8, !PT ;  /* 0x0000ffff2e2e7812 */ /* 0x000fca00078ef894 */
[----:B------:R0:W-:Y:S02]  /*3120*/  STG.E.64 [R44.64], R46 ;  /* 0x0000002e2c007986 */ /* 0x0001e4000c101b04 */
.L_x_2573:
[----:B01234-:R-:W-:Y:S01]  /*3130*/  IMAD.WIDE.U32 R44, R60, 0x10000, RZ ;  /* 0x000100003c2c7825 */ /* 0x01ffe200078e00ff */
[----:B------:R-:W-:Y:S02]  /*3140*/  SHF.L.U32 R47, R61, 0x10, RZ ;  /* 0x000000103d2f7819 */ /* 0x000fe400000006ff */
[----:B------:R-:W-:Y:S02]  /*3150*/  IADD3 R46, P0, R145, c[0x0][0x248], RZ ;  /* 0x00009200912e7a10 */ /* 0x000fe40007f1e0ff */
[----:B------:R-:W-:Y:S02]  /*3160*/  LOP3.LUT R45, R45, R47, R48, 0xfe, !PT ;  /* 0x0000002f2d2d7212 */ /* 0x000fe400078efe30 */
[----:B------:R-:W-:Y:S02]  /*3170*/  LOP3.LUT R44, R44, R51, RZ, 0xfc, !PT ;  /* 0x000000332c2c7212 */ /* 0x000fe400078efcff */
[----:B------:R-:W-:Y:S02]  /*3180*/  IADD3.X R47, R146, c[0x0][0x24c], RZ, P0, !PT ;  /* 0x00009300922f7a10 */ /* 0x000fe400007fe4ff */
[----:B------:R-:W-:-:S02]  /*3190*/  IADD3 R137, R137, c[0x0][0x160], RZ ;  /* 0x0000580089897a10 */ /* 0x000fc40007ffe0ff */
[----:B------:R-:W-:Y:S01]  /*31a0*/  LOP3.LUT P1, RZ, R144, 0xff, RZ, 0xc0, !PT ;  /* 0x000000ff90ff7812 */ /* 0x000fe2000782c0ff */
[----:B------:R0:W-:Y:S01]  /*31b0*/  STG.E.64 [R46.64], R44 ;  /* 0x0000002c2e007986 */ /* 0x0001e2000c101b04 */
[----:B------:R-:W-:Y:S02]  /*31c0*/  ISETP.GE.AND P0, PT, R137, c[0x0][0x164], PT ;  /* 0x0000590089007a0c */ /* 0x000fe40003f06270 */
[----:B------:R-:W-:-:S11]  /*31d0*/  SEL R144, RZ, 0x1, P1 ;  /* 0x00000001ff907807 */ /* 0x000fd60000800000 */
[----:B0-----:R-:W-:Y:S01]  /*31e0*/  @P0 CALL.REL.NOINC `(.L_x_2574) ;  /* 0x0000001000000944 */ /* 0x001fe20003c00000 */
[----:B------:R-:W-:Y:S05]  /*31f0*/  BRA `(.L_x_2575) ;  /* 0xffffd3a000007947 */ /* 0x000fea000383ffff */
.L_x_2574:
        /* <DEDUP_REMOVED lines=16> */
[----:B------:R-:W-:Y:S01]  /*3300*/  MOV R114, R116 ;  /* 0x0000007400727202 */ /* 0x000fe20000000f00 */
[----:B------:R-:W-:Y:S01]  /*3310*/  IMAD.MOV.U32 R116, RZ, RZ, R118 ;  /* 0x000000ffff747224 */ /* 0x000fe200078e0076 */
[----:B------:R-:W-:Y:S02]  /*3320*/  MOV R80, R82 ;  /* 0x0000005200507202 */ /* 0x000fe40000000f00 */
[----:B------:R-:W-:Y:S01]  /*3330*/  MOV R82, R84 ;  /* 0x0000005400527202 */ /* 0x000fe20000000f00 */
[----:B------:R-:W-:Y:S01]  /*3340*/  IMAD.MOV.U32 R84, RZ, RZ, R86 ;  /* 0x000000ffff547224 */ /* 0x000fe200078e0056 */
[----:B------:R-:W-:Y:S02]  /*3350*/  MOV R118, R120 ;  /* 0x0000007800767202 */ /* 0x000fe40000000f00 */
[----:B------:R-:W-:Y:S01]  /*3360*/  MOV R120, R122 ;  /* 0x0000007a00787202 */ /* 0x000fe20000000f00 */
[----:B------:R-:W-:Y:S01]  /*3370*/  IMAD.MOV.U32 R122, RZ, RZ, R124 ;  /* 0x000000ffff7a7224 */ /* 0x000fe200078e007c */
[----:B------:R-:W-:-:S02]  /*3380*/  MOV R86, R88 ;  /* 0x0000005800567202 */ /* 0x000fc40000000f00 */
[----:B------:R-:W-:Y:S01]  /*3390*/  MOV R88, R90 ;  /* 0x0000005a00587202 */ /* 0x000fe20000000f00 */
[----:B------:R-:W-:Y:S01]  /*33a0*/  IMAD.MOV.U32 R90, RZ, RZ, R92 ;  /* 0x000000ffff5a7224 */ /* 0x000fe200078e005c */
        /* <DEDUP_REMOVED lines=9> */
.L_x_2570:
[----:B------:R-:W0:Y:S01]  /*3440*/  S2UR UR6, SR_CTAID.X ;  /* 0x00000000000679c3 */ /* 0x000e220000002500 */
[----:B------:R-:W0:Y:S01]  /*3450*/  S2R R0, SR_TID.X ;  /* 0x0000000000007919 */ /* 0x000e220000002100 */
        /* <DEDUP_REMOVED lines=23> */
.L_x_2571:
[----:B------:R-:W-:Y:S01]  /*35d0*/  HFMA2.MMA R48, -RZ, RZ, 0, 9.5367431640625e-07 ;  /* 0x00000010ff307435 */ /* 0x000fe200000001ff */
[----:B------:R-:W-:Y:S01]  /*35e0*/  MOV R47, R49 ;  /* 0x00000031002f7202 */ /* 0x000fe20000000f00 */
[----:B------:R-:W-:Y:S01]  /*35f0*/  IMAD.MOV.U32 R50, RZ, RZ, 0x1f ;  /* 0x0000001fff327424 */ /* 0x000fe200078e00ff */
[----:B------:R-:W-:-:S02]  /*3600*/  MOV R61, 0xffffffff ;  /* 0xffffffff003d7802 */ /* 0x000fc40000000f00 */
[----:B------:R-:W-:Y:S02]  /*3610*/  MOV R44, 0x3630 ;  /* 0x00003630002c7802 */ /* 0x000fe40000000f00 */
[----:B-----5:R-:W-:Y:S05]  /*3620*/  CALL.REL.NOINC `($__internal_45_$__cuda_sm70_shflsync_down_p) ;  /* 0x0000046000007944 */ /* 0x020fea0003c00000 */
[----:B-1----:R-:W-:Y:S01]  /*3630*/  MOV R46, R47 ;  /* 0x0000002f002e7202 */ /* 0x002fe20000000f00 */
[----:B0-----:R-:W-:Y:S05]  /*3640*/  BRA `(.L_x_2576) ;  /* 0xffffe18000007947 */ /* 0x001fea000383ffff */
.L_x_2572:
[----:B------:R-:W-:Y:S01]  /*3650*/  HFMA2.MMA R48, -RZ, RZ, 0, 9.5367431640625e-07 ;  /* 0x00000010ff307435 */ /* 0x000fe200000001ff */
[----:B------:R-:W-:Y:S01]  /*3660*/  IMAD.MOV.U32 R47, RZ, RZ, R51 ;  /* 0x000000ffff2f7224 */ /* 0x000fe200078e0033 */
[----:B------:R-:W-:Y:S01]  /*3670*/  MOV R50, 0x1f ;  /* 0x0000001f00327802 */ /* 0x000fe20000000f00 */
[----:B------:R-:W-:Y:S01]  /*3680*/  IMAD.MOV.U32 R61, RZ, RZ, -0x1 ;  /* 0xffffffffff3d7424 */ /* 0x000fe200078e00ff */
[----:B------:R-:W-:Y:S02]  /*3690*/  MOV R44, 0x36b0 ;  /* 0x000036b0002c7802 */ /* 0x000fe40000000f00 */
[----:B01---5:R-:W-:Y:S05]  /*36a0*/  CALL.REL.NOINC `($__internal_45_$__cuda_sm70_shflsync_down_p) ;  /* 0x000003e000007944 */ /* 0x023fea0003c00000 */
[----:B------:R-:W-:Y:S01]  /*36b0*/  FADD.FTZ R49, R49, R46 ;  /* 0x0000002e31317221 */ /* 0x000fe20000010000 */
[----:B0-----:R-:W-:Y:S01]  /*36c0*/  HFMA2.MMA R48, -RZ, RZ, 0, 4.76837158203125e-07 ;  /* 0x00000008ff307435 */ /* 0x001fe200000001ff */
[----:B-1----:R-:W-:Y:S01]  /*36d0*/  FADD.FTZ R60, R51, R47 ;  /* 0x0000002f333c7221 */ /* 0x002fe20000010000 */
[----:B------:R-:W-:Y:S01]  /*36e0*/  MOV R50, 0x1f ;  /* 0x0000001f00327802 */ /* 0x000fe20000000f00 */
[----:B------:R-:W-:Y:S01]  /*36f0*/  IMAD.MOV.U32 R61, RZ, RZ, -0x1 ;  /* 0xffffffffff3d7424 */ /* 0x000fe200078e00ff */
[----:B------:R-:W-:-:S02]  /*3700*/  MOV R47, R49 ;  /* 0x00000031002f7202 */ /* 0x000fc40000000f00 */
[----:B------:R-:W-:Y:S02]  /*3710*/  MOV R44, 0x3730 ;  /* 0x00003730002c7802 */ /* 0x000fe40000000f00 */
[----:B------:R-:W-:Y:S05]  /*3720*/  CALL.REL.NOINC `($__internal_45_$__cuda_sm70_shflsync_down_p) ;  /* 0x0000036000007944 */ /* 0x000fea0003c00000 */
[----:B0-----:R-:W-:Y:S01]  /*3730*/  HFMA2.MMA R48, -RZ, RZ, 0, 4.76837158203125e-07 ;  /* 0x00000008ff307435 */ /* 0x001fe200000001ff */
[----:B-1----:R-:W-:Y:S01]  /*3740*/  MOV R46, R47 ;  /* 0x0000002f002e7202 */ /* 0x002fe20000000f00 */
[----:B------:R-:W-:Y:S01]  /*3750*/  IMAD.MOV.U32 R47, RZ, RZ, R60 ;  /* 0x000000ffff2f7224 */ /* 0x000fe200078e003c */
[----:B------:R-:W-:Y:S01]  /*3760*/  MOV R50, 0x1f ;  /* 0x0000001f00327802 */ /* 0x000fe20000000f00 */
[----:B------:R-:W-:Y:S01]  /*3770*/  IMAD.MOV.U32 R61, RZ, RZ, -0x1 ;  /* 0xffffffffff3d7424 */ /* 0x000fe200078e00ff */
[----:B------:R-:W-:Y:S02]  /*3780*/  MOV R44, 0x37a0 ;  /* 0x000037a0002c7802 */ /* 0x000fe40000000f00 */
[----:B------:R-:W-:Y:S05]  /*3790*/  CALL.REL.NOINC `($__internal_45_$__cuda_sm70_shflsync_down_p) ;  /* 0x000002f000007944 */ /* 0x000fea0003c00000 */
[----:B------:R-:W-:Y:S01]  /*37a0*/  FADD.FTZ R49, R46, R49 ;  /* 0x000000312e317221 */ /* 0x000fe20000010000 */
[----:B0-----:R-:W-:Y:S01]  /*37b0*/  HFMA2.MMA R48, -RZ, RZ, 0, 2.384185791015625e-07 ;  /* 0x00000004ff307435 */ /* 0x001fe200000001ff */
[----:B-1----:R-:W-:Y:S01]  /*37c0*/  FADD.FTZ R60, R60, R47 ;  /* 0x0000002f3c3c7221 */ /* 0x002fe20000010000 */
[----:B------:R-:W-:Y:S01]  /*37d0*/  MOV R50, 0x1f ;  /* 0x0000001f00327802 */ /* 0x000fe20000000f00 */
[----:B------:R-:W-:Y:S01]  /*37e0*/  IMAD.MOV.U32 R61, RZ, RZ, -0x1 ;  /* 0xffffffffff3d7424 */ /* 0x000fe200078e00ff */
[----:B------:R-:W-:-:S02]  /*37f0*/  MOV R47, R49 ;  /* 0x00000031002f7202 */ /* 0x000fc40000000f00 */
[----:B------:R-:W-:Y:S02]  /*3800*/  MOV R44, 0x3820 ;  /* 0x00003820002c7802 */ /* 0x000fe40000000f00 */
[----:B------:R-:W-:Y:S05]  /*3810*/  CALL.REL.NOINC `($__internal_45_$__cuda_sm70_shflsync_down_p) ;  /* 0x0000027000007944 */ /* 0x000fea0003c00000 */
[----:B0-----:R-:W-:Y:S01]  /*3820*/  HFMA2.MMA R48, -RZ, RZ, 0, 2.384185791015625e-07 ;  /* 0x00000004ff307435 */ /* 0x001fe200000001ff */
[----:B-1----:R-:W-:Y:S01]  /*3830*/  MOV R46, R47 ;  /* 0x0000002f002e7202 */ /* 0x002fe20000000f00 */
[----:B------:R-:W-:Y:S01]  /*3840*/  IMAD.MOV.U32 R47, RZ, RZ, R60 ;  /* 0x000000ffff2f7224 */ /* 0x000fe200078e003c */
[----:B------:R-:W-:Y:S01]  /*3850*/  MOV R50, 0x1f ;  /* 0x0000001f00327802 */ /* 0x000fe20000000f00 */
[----:B------:R-:W-:Y:S01]  /*3860*/  IMAD.MOV.U32 R61, RZ, RZ, -0x1 ;  /* 0xffffffffff3d7424 */ /* 0x000fe200078e00ff */
[----:B------:R-:W-:Y:S02]  /*3870*/  MOV R44, 0x3890 ;  /* 0x00003890002c7802 */ /* 0x000fe40000000f00 */
[----:B------:R-:W-:Y:S05]  /*3880*/  CALL.REL.NOINC `($__internal_45_$__cuda_sm70_shflsync_down_p) ;  /* 0x0000020000007944 */ /* 0x000fea0003c00000 */
[----:B------:R-:W-:Y:S01]  /*3890*/  FADD.FTZ R49, R46, R49 ;  /* 0x000000312e317221 */ /* 0x000fe20000010000 */
[----:B0-----:R-:W-:Y:S01]  /*38a0*/  HFMA2.MMA R48, -RZ, RZ, 0, 1.1920928955078125e-07 ;  /* 0x00000002ff307435 */ /* 0x001fe200000001ff */
[----:B-1----:R-:W-:Y:S01]  /*38b0*/  FADD.FTZ R60, R60, R47 ;  /* 0x0000002f3c3c7221 */ /* 0x002fe20000010000 */
[----:B------:R-:W-:Y:S01]  /*38c0*/  MOV R50, 0x1f ;  /* 0x0000001f00327802 */ /* 0x000fe20000000f00 */
[----:B------:R-:W-:Y:S01]  /*38d0*/  IMAD.MOV.U32 R61, RZ, RZ, -0x1 ;  /* 0xffffffffff3d7424 */ /* 0x000fe200078e00ff */
[----:B------:R-:W-:-:S02]  /*38e0*/  MOV R47, R49 ;  /* 0x00000031002f7202 */ /* 0x000fc40000000f00 */
[----:B------:R-:W-:Y:S02]  /*38f0*/  MOV R44, 0x3910 ;  /* 0x00003910002c7802 */ /* 0x000fe40000000f00 */
[----:B------:R-:W-:Y:S05]  /*3900*/  CALL.REL.NOINC `($__internal_45_$__cuda_sm70_shflsync_down_p) ;  /* 0x0000018000007944 */ /* 0x000fea0003c00000 */
[----:B0-----:R-:W-:Y:S01]  /*3910*/  HFMA2.MMA R48, -RZ, RZ, 0, 1.1920928955078125e-07 ;  /* 0x00000002ff307435 */ /* 0x001fe200000001ff */
[----:B-1----:R-:W-:Y:S01]  /*3920*/  MOV R46, R47 ;  /* 0x0000002f002e7202 */ /* 0x002fe20000000f00 */
[----:B------:R-:W-:Y:S01]  /*3930*/  IMAD.MOV.U32 R47, RZ, RZ, R60 ;  /* 0x000000ffff2f7224 */ /* 0x000fe200078e003c */
[----:B------:R-:W-:Y:S01]  /*3940*/  MOV R50, 0x1f ;  /* 0x0000001f00327802 */ /* 0x000fe20000000f00 */
[----:B------:R-:W-:Y:S01]  /*3950*/  IMAD.MOV.U32 R61, RZ, RZ, -0x1 ;  /* 0xffffffffff3d7424 */ /* 0x000fe200078e00ff */
[----:B------:R-:W-:Y:S02]  /*3960*/  MOV R44, 0x3980 ;  /* 0x00003980002c7802 */ /* 0x000fe40000000f00 */
[----:B------:R-:W-:Y:S05]  /*3970*/  CALL.REL.NOINC `($__internal_45_$__cuda_sm70_shflsync_down_p) ;  /* 0x0000011000007944 */ /* 0x000fea0003c00000 */
[----:B------:R-:W-:Y:S01]  /*3980*/  FADD.FTZ R49, R46, R49 ;  /* 0x000000312e317221 */ /* 0x000fe20000010000 */
[----:B0-----:R-:W-:Y:S01]  /*3990*/  HFMA2.MMA R48, -RZ, RZ, 0, 5.9604644775390625e-08 ;  /* 0x00000001ff307435 */ /* 0x001fe200000001ff */
[----:B-1----:R-:W-:Y:S01]  /*39a0*/  FADD.FTZ R51, R60, R47 ;  /* 0x0000002f3c337221 */ /* 0x002fe20000010000 */
[----:B------:R-:W-:Y:S01]  /*39b0*/  MOV R50, 0x1f ;  /* 0x0000001f00327802 */ /* 0x000fe20000000f00 */
[----:B------:R-:W-:Y:S01]  /*39c0*/  IMAD.MOV.U32 R61, RZ, RZ, -0x1 ;  /* 0xffffffffff3d7424 */ /* 0x000fe200078e00ff */
[----:B------:R-:W-:-:S02]  /*39d0*/  MOV R47, R49 ;  /* 0x00000031002f7202 */ /* 0x000fc40000000f00 */
[----:B------:R-:W-:Y:S02]  /*39e0*/  MOV R44, 0x3a00 ;  /* 0x00003a00002c7802 */ /* 0x000fe40000000f00 */
[----:B------:R-:W-:Y:S05]  /*39f0*/  CALL.REL.NOINC `($__internal_45_$__cuda_sm70_shflsync_down_p) ;  /* 0x0000009000007944 */ /* 0x000fea0003c00000 */
[----:B0-----:R-:W-:Y:S01]  /*3a00*/  HFMA2.MMA R48, -RZ, RZ, 0, 5.9604644775390625e-08 ;  /* 0x00000001ff307435 */ /* 0x001fe200000001ff */
[----:B-1----:R-:W-:Y:S01]  /*3a10*/  MOV R60, R47 ;  /* 0x0000002f003c7202 */ /* 0x002fe20000000f00 */
[----:B------:R-:W-:Y:S01]  /*3a20*/  IMAD.MOV.U32 R47, RZ, RZ, R51 ;  /* 0x000000ffff2f7224 */ /* 0x000fe200078e0033 */
[----:B------:R-:W-:Y:S01]  /*3a30*/  MOV R50, 0x1f ;  /* 0x0000001f00327802 */ /* 0x000fe20000000f00 */
[----:B------:R-:W-:Y:S01]  /*3a40*/  IMAD.MOV.U32 R61, RZ, RZ, -0x1 ;  /* 0xffffffffff3d7424 */ /* 0x000fe200078e00ff */
[----:B------:R-:W-:Y:S02]  /*3a50*/  MOV R44, 0x3a70 ;  /* 0x00003a70002c7802 */ /* 0x000fe40000000f00 */
[----:B------:R-:W-:Y:S05]  /*3a60*/  CALL.REL.NOINC `($__internal_45_$__cuda_sm70_shflsync_down_p) ;  /* 0x0000002000007944 */ /* 0x000fea0003c00000 */
[----:B-1----:R-:W-:Y:S01]  /*3a70*/  MOV R44, R47 ;  /* 0x0000002f002c7202 */ /* 0x002fe20000000f00 */
[----:B0-----:R-:W-:Y:S05]  /*3a80*/  BRA `(.L_x_2577) ;  /* 0xffffde6000007947 */ /* 0x001fea000383ffff */
        .weak           $__internal_45_$__cuda_sm70_shflsync_down_p
        .type           $__internal_45_$__cuda_sm70_shflsync_down_p,@function
        .size           $__internal_45_$__cuda_sm70_shflsync_down_p,(.L_x_9789 - $__internal_45_$__cuda_sm70_shflsync_down_p)
$__internal_45_$__cuda_sm70_shflsync_down_p:
[----:B------:R-:W-:Y:S01]  /*3a90*/  HFMA2.MMA R45, -RZ, RZ, 0, 0 ;  /* 0x00000000ff2d7435 */ /* 0x000fe200000001ff */
[----:B------:R-:W-:Y:S04]  /*3aa0*/  WARPSYNC R61 ;  /* 0x0000003d00007348 */ /* 0x000fe80003800000 */
[----:B------:R0:W1:Y:S01]  /*3ab0*/  SHFL.DOWN PT, R47, R47, R48, R50 ;  /* 0x080000302f2f7389 */ /* 0x00006200000e0032 */
[----:B------:R-:W-:Y:S05]  /*3ac0*/  RET.REL.NODEC R44 `(_ZN10layer_norm13ln_bwd_kernelINS_13Kernel_traitsIf13__nv_bfloat16S2_S2_fjLj2560ELj1ELj1ELj4ELj8ENS_18Kernel_traits_baseILj2560EfS2_S2_S2_fjLj128EEEEELb0ELb1ELb0ELb1EEEvNS_9BwdParamsE) ;  /* 0xffffc5302c007950 */ /* 0x000fea0003c3ffff */
.L_x_2578:
        /* <DEDUP_REMOVED lines=11> */
.L_x_9789:


//--------------------- .text._ZN10layer_norm13ln_bwd_kernelINS_13Kernel_traitsIf13__nv_bfloat16S2_S2_fjLj2560ELj1ELj1ELj4ELj8ENS_18Kernel_traits_baseILj2560EfS2_S2_S2_fjLj128EEEEELb0ELb1ELb1ELb0EEEvNS_9BwdParamsE --------------------------
	.section	.text._ZN10layer_norm13ln_bwd_kernelINS_13Kernel_traitsIf13__nv_bfloat16S2_S2_fjLj2560ELj1ELj1ELj4ELj8ENS_18Kernel_traits_baseILj2560EfS2_S2_S2_fjLj128EEEEELb0ELb1ELb1ELb0EEEvNS_9BwdParamsE,"ax",@progbits
	.sectioninfo	@"SHI_REGISTERS=188"
	.align	128
        .global         _ZN10layer_norm13ln_bwd_kernelINS_13Kernel_traitsIf13__nv_bfloat16S2_S2_fjLj2560ELj1ELj1ELj4ELj8ENS_18Kernel_traits_baseILj2560EfS2_S2_S2_fjLj128EEEEELb0ELb1ELb1ELb0EEEvNS_9BwdParamsE
        .type           _ZN10layer_norm13ln_bwd_kernelINS_13Kernel_traitsIf13__nv_bfloat16S2_S2_fjLj2560ELj1ELj1ELj4ELj8ENS_18Kernel_traits_baseILj2560EfS2_S2_S2_fjLj128EEEEELb0ELb1ELb1ELb0EEEvNS_9BwdParamsE,@function
        .size           _ZN10layer_norm13ln_bwd_kernelINS_13Kernel_traitsIf13__nv_bfloat16S2_S2_fjLj2560ELj1ELj1ELj4ELj8ENS_18Kernel_traits_baseILj2560EfS2_S2_S2_fjLj128EEEEELb0ELb1ELb1ELb0EEEvNS_9BwdParamsE,(.L_x_9790 - _ZN10layer_norm13ln_bwd_kernelINS_13Kernel_traitsIf13__nv_bfloat16S2_S2_fjLj2560ELj1ELj1ELj4ELj8ENS_18Kernel_traits_baseILj2560EfS2_S2_S2_fjLj128EEEEELb0ELb1ELb1ELb0EEEvNS_9BwdParamsE)
        .other          _ZN10layer_norm13ln_bwd_kernelINS_13Kernel_traitsIf13__nv_bfloat16S2_S2_fjLj2560ELj1ELj1ELj4ELj8ENS_18Kernel_traits_baseILj2560EfS2_S2_S2_fjLj128EEEEELb0ELb1ELb1ELb0EEEvNS_9BwdParamsE,@"STO_CUDA_ENTRY STV_DEFAULT"
_ZN10layer_norm13ln_bwd_kernelINS_13Kernel_traitsIf13__nv_bfloat16S2_S2_fjLj2560ELj1ELj1ELj4ELj8ENS_18Kernel_traits_baseILj2560EfS2_S2_S2_fjLj128EEEEELb0ELb1ELb1ELb0EEEvNS_9BwdParamsE:
.text._ZN10layer_norm13ln_bwd_kernelINS_13Kernel_traitsIf13__nv_bfloat16S2_S2_fjLj2560ELj1ELj1ELj4ELj8ENS_18Kernel_traits_baseILj2560EfS2_S2_S2_fjLj128EEEEELb0ELb1ELb1ELb0EEEvNS_9BwdParamsE:
        /* <DEDUP_REMOVED lines=11> */
[----:B------:R-:W-:Y:S02]  /*00b0*/  P2R R2, PR, RZ, 0x10 ;  /* 0x00000010ff027803 */ /* 0x000fe40000000000 */
[----:B------:R-:W-:Y:S02]  /*00c0*/  P2R R2, PR, RZ, 0x8 ;  /* 0x00000008ff027803 */ /* 0x000fe40000000000 */
[C---:B------:R-:W-:Y:S02]  /*00d0*/  ISETP.GE.U32.AND P0, PT, R0.reuse, 0x180, PT ;  /* 0x000001800000780c */ /* 0x040fe40003f06070 */
[C---:B------:R-:W-:Y:S01]  /*00e0*/  ISETP.GE.U32.AND P1, PT, R0.reuse, 0x200, PT ;  /* 0x000002000000780c */ /* 0x040fe20003f26070 */
[----:B------:R-:W0:Y:S01]  /*00f0*/  S2UR UR6, SR_CTAID.X ;  /* 0x00000000000679c3 */ /* 0x000e220000002500 */
[----:B------:R-:W-:Y:S01]  /*0100*/  ISETP.GE.U32.AND P2, PT, R0, 0x280, PT ;  /* 0x000002800000780c */ /* 0x000fe20003f46070 */
[----:B------:R-:W-:-:S02]  /*0110*/  @P4 IMAD.MOV.U32 R5, RZ, RZ, 0x10 ;  /* 0x00000010ff054424 */ /* 0x000fc400078e00ff */
[----:B------:R-:W-:Y:S02]  /*0120*/  @P3 MOV R13, 0x10 ;  /* 0x00000010000d3802 */ /* 0x000fe40000000f00 */
[----:B------:R-:W-:Y:S01]  /*0130*/  @P4 IMAD.WIDE.U32 R2, R6, R5, c[0x0][0x1b0] ;  /* 0x00006c0006024625 */ /* 0x000fe200078e0005 */
[----:B------:R-:W-:-:S03]  /*0140*/  P2R R7, PR, RZ, 0x4 ;  /* 0x00000004ff077803 */ /* 0x000fc60000000000 */
[C---:B------:R-:W-:Y:S01]  /*0150*/  @P4 IMAD.WIDE.U32 R4, R6.reuse, R5, c[0x0][0x1c8] ;  /* 0x0000720006044625 */ /* 0x040fe200078e0005 */
[----:B------:R1:W5:Y:S01]  /*0160*/  @P4 LDG.E.128 R100, [R2.64] ;  /* 0x0000000402644981 */ /* 0x000362000c1e1d00 */
[----:B------:R-:W-:Y:S02]  /*0170*/  @P4 LOP3.LUT R6, R6, 0x80, RZ, 0xfc, !PT ;  /* 0x0000008006064812 */ /* 0x000fe400078efcff */
[----:B------:R-:W-:Y:S01]  /*0180*/  @P0 IMAD.MOV.U32 R17, RZ, RZ, 0x10 ;  /* 0x00000010ff110424 */ /* 0x000fe200078e00ff */
[----:B------:R2:W5:Y:S01]  /*0190*/  @P4 LDG.E.128 R96, [R4.64] ;  /* 0x0000000404604981 */ /* 0x000562000c1e1d00 */
[----:B------:R-:W-:Y:S02]  /*01a0*/  @P1 IMAD.MOV.U32 R21, RZ, RZ, 0x10 ;  /* 0x00000010ff151424 */ /* 0x000fe400078e00ff */
[----:B------:R-:W-:-:S04]  /*01b0*/  @P3 IMAD.WIDE.U32 R10, R6, R13, c[0x0][0x1b0] ;  /* 0x00006c00060a3625 */ /* 0x000fc800078e000d */
[C---:B------:R-:W-:Y:S01]  /*01c0*/  @P3 IMAD.WIDE.U32 R12, R6.reuse, R13, c[0x0][0x1c8] ;  /* 0x00007200060c3625 */ /* 0x040fe200078e000d */
[----:B------:R-:W-:Y:S01]  /*01d0*/  @P3 IADD3 R6, R6, 0x80, RZ ;  /* 0x0000008006063810 */ /* 0x000fe20007ffe0ff */
[----:B------:R3:W5:Y:S04]  /*01e0*/  @P3 LDG.E.128 R92, [R10.64] ;  /* 0x000000040a5c3981 */ /* 0x000768000c1e1d00 */
[-C--:B------:R-:W-:Y:S01]  /*01f0*/  @P0 IMAD.WIDE.U32 R14, R6, R17.reuse, c[0x0][0x1b0] ;  /* 0x00006c00060e0625 */ /* 0x080fe200078e0011 */
[----:B0-----:R-:W-:Y:S01]  /*0200*/  LEA.HI R123, R178, UR6, RZ, 0x19 ;  /* 0x00000006b27b7c11 */ /* 0x001fe2000f8fc8ff */
[----:B------:R0:W5:Y:S02]  /*0210*/  @P3 LDG.E.128 R88, [R12.64] ;  /* 0x000000040c583981 */ /* 0x000164000c1e1d00 */
[C---:B------:R-:W-:Y:S01]  /*0220*/  @P0 IMAD.WIDE.U32 R16, R6.reuse, R17, c[0x0][0x1c8] ;  /* 0x0000720006100625 */ /* 0x040fe200078e0011 */
[----:B------:R-:W-:Y:S01]  /*0230*/  @P0 IADD3 R6, R6, 0x80, RZ ;  /* 0x0000008006060810 */ /* 0x000fe20007ffe0ff */
[----:B------:R4:W5:Y:S04]  /*0240*/  @P0 LDG.E.128 R84, [R14.64] ;  /* 0x000000040e540981 */ /* 0x000968000c1e1d00 */
[CC--:B------:R-:W-:Y:S01]  /*0250*/  @P1 IMAD.WIDE.U32 R18, R6.reuse, R21.reuse, c[0x0][0x1b0] ;  /* 0x00006c0006121625 */ /* 0x0c0fe200078e0015 */
[----:B------:R0:W5:Y:S03]  /*0260*/  @P0 LDG.E.128 R80, [R16.64] ;  /* 0x0000000410500981 */ /* 0x000166000c1e1d00 */
[C---:B------:R-:W-:Y:S01]  /*0270*/  @P1 IMAD.WIDE.U32 R20, R6.reuse, R21, c[0x0][0x1c8] ;  /* 0x0000720006141625 */ /* 0x040fe200078e0015 */
[----:B------:R-:W-:Y:S01]  /*0280*/  @P1 IADD3 R6, R6, 0x80, RZ ;  /* 0x0000008006061810 */ /* 0x000fe20007ffe0ff */
[----:B------:R0:W5:Y:S02]  /*0290*/  @P1 LDG.E.128 R76, [R18.64] ;  /* 0x00000004124c1981 */ /* 0x000164000c1e1d00 */
[----:B------:R-:W-:Y:S01]  /*02a0*/  @P2 IMAD.MOV.U32 R7, RZ, RZ, 0x10 ;  /* 0x00000010ff072424 */ /* 0x000fe200078e00ff */
[----:B------:R-:W-:Y:S01]  /*02b0*/  CS2R R60, SRZ ;  /* 0x00000000003c7805 */ /* 0x000fe2000001ff00 */
[----:B------:R0:W5:Y:S02]  /*02c0*/  @P1 LDG.E.128 R72, [R20.64] ;  /* 0x0000000414481981 */ /* 0x000164000c1e1d00 */
[----:B------:R-:W-:-:S04]  /*02d0*/  @P2 IMAD.WIDE.U32 R8, R6, R7, c[0x0][0x1c8] ;  /* 0x0000720006082625 */ /* 0x000fc800078e0007 */
[----:B------:R-:W-:Y:S01]  /*02e0*/  @P2 IMAD.WIDE.U32 R6, R6, R7, c[0x0][0x1b0] ;  /* 0x00006c0006062625 */ /* 0x000fe200078e0007 */
[----:B------:R0:W5:Y:S04]  /*02f0*/  @P2 LDG.E.128 R68, [R8.64] ;  /* 0x0000000408442981 */ /* 0x000168000c1e1d00 */
[----:B------:R0:W5:Y:S01]  /*0300*/  @P2 LDG.E.128 R64, [R6.64] ;  /* 0x0000000406402981 */ /* 0x000162000c1e1d00 */
        /* <DEDUP_REMOVED lines=24> */
[----:B------:R-:W-:Y:S01]  /*0490*/  CS2R R12, SRZ ;  /* 0x00000000000c7805 */ /* 0x000fe2000001ff00 */
[----:B----4-:R-:W-:Y:S01]  /*04a0*/  CS2R R14, SRZ ;  /* 0x00000000000e7805 */ /* 0x010fe2000001ff00 */
[----:B------:R-:W-:Y:S01]  /*04b0*/  CS2R R8, SRZ ;  /* 0x0000000000087805 */ /* 0x000fe2000001ff00 */
[----:B---3--:R-:W-:Y:S01]  /*04c0*/  CS2R R10, SRZ ;  /* 0x00000000000a7805 */ /* 0x008fe2000001ff00 */
[----:B--2---:R-:W-:Y:S01]  /*04d0*/  CS2R R4, SRZ ;  /* 0x0000000000047805 */ /* 0x004fe2000001ff00 */
[----:B------:R-:W-:Y:S01]  /*04e0*/  CS2R R6, SRZ ;  /* 0x0000000000067805 */ /* 0x000fe2000001ff00 */
[----:B------:R-:W-:Y:S05]  /*04f0*/  @P2 BRA `(.L_x_2579) ;  /* 0x000043a000002947 */ /* 0x000fea0003800000 */
[----:B-1----:R-:W0:Y:S01]  /*0500*/  LDC.U8 R180, c[0x0][0x1f0] ;  /* 0x00007c00ffb47b82 */ /* 0x002e220000000000 */
[----:B------:R-:W-:Y:S01]  /*0510*/  HFMA2.MMA R124, -RZ, RZ, 0, 5.9604644775390625e-08 ;  /* 0x00000001ff7c7435 */ /* 0x000fe200000001ff */
[----:B------:R-:W-:-:S06]  /*0520*/  IMAD.MOV.U32 R61, RZ, RZ, RZ ;  /* 0x000000ffff3d7224 */ /* 0x000fcc00078e00ff */
.L_x_2698:
[----:B------:R-:W-:-:S04]  /*0530*/  IMAD.MOV.U32 R176, RZ, RZ, 0x4 ;  /* 0x00000004ffb07424 */ /* 0x000fc800078e00ff */
[----:B------:R-:W-:-:S05]  /*0540*/  IMAD.WIDE R104, R123, R176, c[0x0][0x1d8] ;  /* 0x000076007b687625 */ /* 0x000fca00078e02b0 */
[----:B------:R1:W2:Y:S01]  /*0550*/  LDG.E R182, [R104.64] ;  /* 0x0000000468b67981 */ /* 0x0002a2000c1e1900 */
[----:B------:R-:W-:-:S04]  /*0560*/  IMAD.WIDE R108, R123, R176, c[0x0][0x1a8] ;  /* 0x00006a007b6c7625 */ /* 0x000fc800078e02b0 */
[C---:B------:R-:W-:Y:S01]  /*0570*/  IMAD.WIDE R110, R123.reuse, R176, c[0x0][0x1d0] ;  /* 0x000074007b6e7625 */ /* 0x040fe200078e02b0 */
[----:B-----5:R3:W5:Y:S04]  /*0580*/  LDG.E R148, [R108.64] ;  /* 0x000000046c947981 */ /* 0x020768000c1e1900 */
[----:B------:R3:W5:Y:S01]  /*0590*/  LDG.E R175, [R110.64] ;  /* 0x000000046eaf7981 */ /* 0x000762000c1e1900 */
[----:B------:R-:W-:Y:S01]  /*05a0*/  IMAD R106, R123, c[0x0][0x168], RZ ;  /* 0x00005a007b6a7a24 */ /* 0x000fe200078e02ff */
[----:B------:R-:W-:Y:S01]  /*05b0*/  LOP3.LUT R183, R178, 0x7f, RZ, 0xc0, !PT ;  /* 0x0000007fb2b77812 */ /* 0x000fe200078ec0ff */
[----:B------:R-:W-:Y:S03]  /*05c0*/  BSSY B0, `(.L_x_2580) ;  /* 0x0000155000007945 */ /* 0x000fe60003800000 */
[----:B------:R-:W-:-:S04]  /*05d0*/  SHF.R.S32.HI R107, RZ, 0x1f, R106 ;  /* 0x0000001fff6b7819 */ /* 0x000fc8000001146a */
[----:B------:R-:W-:Y:S01]  /*05e0*/  LEA.HI R174, R107, R106, RZ, 0x2 ;  /* 0x0000006a6bae7211 */ /* 0x000fe200078f10ff */
[----:B------:R-:W-:-:S03]  /*05f0*/  IMAD.MOV.U32 R107, RZ, RZ, 0x8 ;  /* 0x00000008ff6b7424 */ /* 0x000fc600078e00ff */
[----:B------:R-:W-:-:S04]  /*0600*/  LEA.HI.SX32 R174, R174, R183, 0x1e ;  /* 0x000000b7aeae7211 */ /* 0x000fc800078ff2ff */
[----:B------:R-:W-:Y:S01]  /*0610*/  MOV R173, R174 ;  /* 0x000000ae00ad7202 */ /* 0x000fe20000000f00 */
[----:B-1----:R-:W-:Y:S01]  /*0620*/  IMAD.WIDE.U32 R104, R174, R107, c[0x0][0x218] ;  /* 0x00008600ae687625 */ /* 0x002fe200078e006b */
[----:B--2---:R-:W-:-:S13]  /*0630*/  ISETP.GT.AND P2, PT, R182, RZ, PT ;  /* 0x000000ffb600720c */ /* 0x004fda0003f44270 */
[----:B------:R-:W-:Y:S05]  /*0640*/  @P2 BRA `(.L_x_2581) ;  /* 0x000002f000002947 */ /* 0x000fea0003800000 */
[----:B---3--:R-:W-:Y:S01]  /*0650*/  LOP3.LUT P3, RZ, R0, 0xffffff80, RZ, 0xc0, !PT ;  /* 0xffffff8000ff7812 */ /* 0x008fe2000786c0ff */
[----:B------:R-:W-:Y:S01]  /*0660*/  BSSY B1, `(.L_x_2582) ;  /* 0x0000008000017945 */ /* 0x000fe20003800000 */
[----:B------:R-:W-:-:S11]  /*0670*/  IMAD.MOV.U32 R106, RZ, RZ, R173 ;  /* 0x000000ffff6a7224 */ /* 0x000fd600078e00ad */
[----:B------:R-:W-:Y:S05]  /*0680*/  @!P3 BRA `(.L_x_2583) ;  /* 0x000000500000b947 */ /* 0x000fea0003800000 */
[----:B------:R-:W-:-:S04]  /*0690*/  ISETP.NE.U32.AND P3, PT, RZ, c[0x0][0x218], PT ;  /* 0x00008600ff007a0c */ /* 0x000fc80003f65070 */
[----:B------:R-:W-:-:S13]  /*06a0*/  ISETP.NE.AND.EX P3, PT, RZ, c[0x0][0x21c], PT, P3 ;  /* 0x00008700ff007a0c */ /* 0x000fda0003f65330 */
[----:B------:R-:W-:Y:S05]  /*06b0*/  @!P3 BRA `(.L_x_2584) ;  /* 0x000000100000b947 */ /* 0x000fea0003800000 */
[----:B------:R1:W5:Y:S02]  /*06c0*/  LDG.E.64 R118, [R104.64] ;  /* 0x0000000468767981 */ /* 0x000364000c1e1b00 */
.L_x_2584:
[----:B------:R-:W-:Y:S02]  /*06d0*/  IADD3 R106, R173, 0x80, RZ ;  /* 0x00000080ad6a7810 */ /* 0x000fe40007ffe0ff */
.L_x_2583:
[----:B------:R-:W-:Y:S05]  /*06e0*/  BSYNC B1 ;  /* 0x0000000000017941 */ /* 0x000fea0003800000 */
.L_x_2582:
        /* <DEDUP_REMOVED lines=8> */
.L_x_2587:
[----:B------:R-:W-:Y:S02]  /*0770*/  IADD3 R106, R106, 0x80, RZ ;  /* 0x000000806a6a7810 */ /* 0x000fe40007ffe0ff */
.L_x_2586:
[----:B------:R-:W-:Y:S05]  /*0780*/  BSYNC B1 ;  /* 0x0000000000017941 */ /* 0x000fea0003800000 */
.L_x_2585:
[----:B------:R-:W-:Y:S01]  /*0790*/  BSSY B1, `(.L_x_2588) ;  /* 0x0000008000017945 */ /* 0x000fe20003800000 */
[----:B------:R-:W-:Y:S05]  /*07a0*/  @!P0 BRA `(.L_x_2589) ;  /* 0x0000006000008947 */ /* 0x000fea0003800000 */
[----:B------:R-:W-:-:S04]  /*07b0*/  ISETP.NE.U32.AND P3, PT, RZ, c[0x0][0x218], PT ;  /* 0x00008600ff007a0c */ /* 0x000fc80003f65070 */
[----:B------:R-:W-:-:S13]  /*07c0*/  ISETP.NE.AND.EX P3, PT, RZ, c[0x0][0x21c], PT, P3 ;  /* 0x00008700ff007a0c */ /* 0x000fda0003f65330 */
[----:B------:R-:W-:Y:S05]  /*07d0*/  @!P3 BRA `(.L_x_2590) ;  /* 0x000000200000b947 */ /* 0x000fea0003800000 */
[----:B------:R-:W-:-:S06]  /*07e0*/  IMAD.WIDE.U32 R114, R106, R107, c[0x0][0x218] ;  /* 0x000086006a727625 */ /* 0x000fcc00078e006b */
[----:B------:R-:W5:Y:S02]  /*07f0*/  LDG.E.64 R114, [R114.64] ;  /* 0x0000000472727981 */ /* 0x000f64000c1e1b00 */
.L_x_2590:
[----:B------:R-:W-:Y:S02]  /*0800*/  IADD3 R106, R106, 0x80, RZ ;  /* 0x000000806a6a7810 */ /* 0x000fe40007ffe0ff */
.L_x_2589:
[----:B------:R-:W-:Y:S05]  /*0810*/  BSYNC B1 ;  /* 0x0000000000017941 */ /* 0x000fea0003800000 */
.L_x_2588:
[----:B------:R-:W-:Y:S01]  /*0820*/  BSSY B1, `(.L_x_2591) ;  /* 0x0000008000017945 */ /* 0x000fe20003800000 */
[----:B------:R-:W-:Y:S05]  /*0830*/  @!P1 BRA `(.L_x_2592) ;  /* 0x0000006000009947 */ /* 0x000fea0003800000 */
[----:B------:R-:W-:-:S04]  /*0840*/  ISETP.NE.U32.AND P3, PT, RZ, c[0x0][0x218], PT ;  /* 0x00008600ff007a0c */ /* 0x000fc80003f65070 */
[----:B------:R-:W-:-:S13]  /*0850*/  ISETP.NE.AND.EX P3, PT, RZ, c[0x0][0x21c], PT, P3 ;  /* 0x00008700ff007a0c */ /* 0x000fda0003f65330 */
[----:B------:R-:W-:Y:S05]  /*0860*/  @!P3 BRA `(.L_x_2593) ;  /* 0x000000200000b947 */ /* 0x000fea0003800000 */
[----:B------:R-:W-:-:S06]  /*0870*/  IMAD.WIDE.U32 R112, R106, R107, c[0x0][0x218] ;  /* 0x000086006a707625 */ /* 0x000fcc00078e006b */
[----:B------:R-:W5:Y:S02]  /*0880*/  LDG.E.64 R112, [R112.64] ;  /* 0x0000000470707981 */ /* 0x000f64000c1e1b00 */
.L_x_2593:
[----:B------:R-:W-:Y:S02]  /*0890*/  IADD3 R106, R106, 0x80, RZ ;  /* 0x000000806a6a7810 */ /* 0x000fe40007ffe0ff */
.L_x_2592:
[----:B------:R-:W-:Y:S05]  /*08a0*/  BSYNC B1 ;  /* 0x0000000000017941 */ /* 0x000fea0003800000 */
.L_x_2591:
        /* <DEDUP_REMOVED lines=9> */
.L_x_2581:
[----:B---3--:R-:W-:-:S06]  /*0940*/  IMAD.WIDE R176, R123, R176, c[0x0][0x1a0] ;  /* 0x000068007bb07625 */ /* 0x008fcc00078e02b0 */
[----:B------:R-:W2:Y:S01]  /*0950*/  LDG.E R176, [R176.64] ;  /* 0x00000004b0b07981 */ /* 0x000ea2000c1e1900 */
[----:B------:R-:W-:Y:S01]  /*0960*/  IADD3 R106, R182, -0x1, RZ ;  /* 0xffffffffb66a7810 */ /* 0x000fe20007ffe0ff */
[----:B------:R-:W-:Y:S01]  /*0970*/  BSSY B1, `(.L_x_2595) ;  /* 0x000003f000017945 */ /* 0x000fe20003800000 */
[----:B------:R-:W-:Y:S01]  /*0980*/  LOP3.LUT P4, RZ, R0, 0xffffff80, RZ, 0xc0, !PT ;  /* 0xffffff8000ff7812 */ /* 0x000fe2000788c0ff */
[----:B------:R-:W-:Y:S01]  /*0990*/  IMAD.MOV.U32 R111, RZ, RZ, RZ ;  /* 0x000000ffff6f7224 */ /* 0x000fe200078e00ff */
[----:B0-----:R-:W-:Y:S01]  /*09a0*/  ISETP.NE.AND P3, PT, R180, RZ, PT ;  /* 0x000000ffb400720c */ /* 0x001fe20003f65270 */
[----:B------:R-:W-:Y:S02]  /*09b0*/  IMAD R106, R106, c[0x0][0x168], RZ ;  /* 0x00005a006a6a7a24 */ /* 0x000fe400078e02ff */
[----:B------:R-:W-:-:S03]  /*09c0*/  IMAD.MOV.U32 R110, RZ, RZ, R173 ;  /* 0x000000ffff6e7224 */ /* 0x000fc600078e00ad */
[----:B------:R-:W-:-:S04]  /*09d0*/  SHF.R.S32.HI R109, RZ, 0x1f, R106 ;  /* 0x0000001fff6d7819 */ /* 0x000fc8000001146a */
[----:B------:R-:W-:-:S04]  /*09e0*/  LEA.HI R109, R109, R106, RZ, 0x2 ;  /* 0x0000006a6d6d7211 */ /* 0x000fc800078f10ff */
[----:B------:R-:W-:Y:S02]  /*09f0*/  LEA.HI.SX32 R108, R109, R183, 0x1e ;  /* 0x000000b76d6c7211 */ /* 0x000fe400078ff2ff */
[----:B------:R-:W-:Y:S02]  /*0a00*/  MOV R109, RZ ;  /* 0x000000ff006d7202 */ /* 0x000fe40000000f00 */
        /* <DEDUP_REMOVED lines=10> */
[----:B--2---:R-:W-:Y:S02]  /*0ab0*/  SHF.R.U64 R143, R140, 0x10, R141 ;  /* 0x000000108c8f7819 */ /* 0x004fe4000000128d */
[----:B0-----:R-:W-:Y:S02]  /*0ac0*/  PRMT R105, RZ, 0x5410, R140 ;  /* 0x00005410ff697816 */ /* 0x001fe4000000008c */
[--C-:B---3--:R-:W-:Y:S01]  /*0ad0*/  SHF.R.U64 R146, R110, 0x10, R111.reuse ;  /* 0x000000106e927819 */ /* 0x108fe2000000126f */
[----:B------:R-:W-:Y:S01]  /*0ae0*/  IMAD.MOV.U32 R109, RZ, RZ, R110 ;  /* 0x000000ffff6d7224 */ /* 0x000fe200078e006e */
[----:B------:R-:W-:Y:S02]  /*0af0*/  MOV R142, R111 ;  /* 0x0000006f008e7202 */ /* 0x000fe40000000f00 */
[----:B------:R-:W-:-:S02]  /*0b00*/  SHF.R.U32.HI R145, RZ, 0x10, R111 ;  /* 0x00000010ff917819 */ /* 0x000fc4000001166f */
[----:B------:R-:W-:Y:S02]  /*0b10*/  SHF.R.U32.HI R144, RZ, 0x10, R141 ;  /* 0x00000010ff907819 */ /* 0x000fe4000001168d */
[----:B------:R-:W-:Y:S02]  /*0b20*/  PRMT R111, RZ, 0x5410, R143 ;  /* 0x00005410ff6f7816 */ /* 0x000fe4000000008f */
[----:B------:R-:W-:Y:S01]  /*0b30*/  PRMT R141, RZ, 0x5410, R141 ;  /* 0x00005410ff8d7816 */ /* 0x000fe2000000008d */
[C---:B------:R-:W-:Y:S01]  /*0b40*/  FADD.FTZ R105, -R106.reuse, R105 ;  /* 0x000000696a697221 */ /* 0x040fe20000010100 */
[----:B------:R-:W-:Y:S01]  /*0b50*/  PRMT R109, RZ, 0x5410, R109 ;  /* 0x00005410ff6d7816 */ /* 0x000fe2000000006d */
[C---:B------:R-:W-:Y:S02]  /*0b60*/  FADD.FTZ R111, -R106.reuse, R111 ;  /* 0x0000006f6a6f7221 */ /* 0x040fe40000010100 */
[----:B------:R-:W-:Y:S01]  /*0b70*/  FADD.FTZ R143, -R106, R141 ;  /* 0x0000008d6a8f7221 */ /* 0x000fe20000010100 */
[----:B------:R-:W-:Y:S01]  /*0b80*/  PRMT R104, RZ, 0x5410, R146 ;  /* 0x00005410ff687816 */ /* 0x000fe20000000092 */
[C---:B-----5:R-:W-:Y:S01]  /*0b90*/  FMUL.FTZ R141, R148.reuse, R105 ;  /* 0x00000069948d7220 */ /* 0x060fe20000410000 */
[----:B------:R-:W-:Y:S01]  /*0ba0*/  PRMT R105, RZ, 0x5410, R144 ;  /* 0x00005410ff697816 */ /* 0x000fe20000000090 */
[----:B------:R-:W-:Y:S01]  /*0bb0*/  FMUL.FTZ R140, R148, R111 ;  /* 0x0000006f948c7220 */ /* 0x000fe20000410000 */
[----:B------:R-:W-:Y:S01]  /*0bc0*/  PRMT R147, RZ, 0x5410, R142 ;  /* 0x00005410ff937816 */ /* 0x000fe2000000008e */
[----:B------:R-:W-:Y:S01]  /*0bd0*/  FMUL.FTZ R142, R100, R109 ;  /* 0x0000006d648e7220 */ /* 0x000fe20000410000 */
[----:B------:R-:W-:Y:S01]  /*0be0*/  PRMT R110, RZ, 0x5410, R145 ;  /* 0x00005410ff6e7816 */ /* 0x000fe20000000091 */
[----:B------:R-:W-:-:S02]  /*0bf0*/  FADD.FTZ R40, R40, R109 ;  /* 0x0000006d28287221 */ /* 0x000fc40000010000 */
[----:B------:R-:W-:Y:S02]  /*0c00*/  FFMA.FTZ R60, R141, R109, R60 ;  /* 0x0000006d8d3c7223 */ /* 0x000fe4000001003c */
[----:B------:R-:W-:Y:S02]  /*0c10*/  FADD.FTZ R41, R41, R104 ;  /* 0x0000006829297221 */ /* 0x000fe40000010000 */
[-C--:B------:R-:W-:Y:S02]  /*0c20*/  FFMA.FTZ R61, R140, R104.reuse, R61 ;  /* 0x000000688c3d7223 */ /* 0x080fe4000001003d */
[----:B------:R-:W-:Y:S02]  /*0c30*/  FMUL.FTZ R145, R101, R104 ;  /* 0x0000006865917220 */ /* 0x000fe40000410000 */
[----:B------:R-:W-:Y:S02]  /*0c40*/  FADD.FTZ R109, -R106, R105 ;  /* 0x000000696a6d7221 */ /* 0x000fe40000010100 */
[----:B------:R-:W-:-:S02]  /*0c50*/  FADD.FTZ R104, RZ, R142 ;  /* 0x0000008eff687221 */ /* 0x000fc40000010000 */
[----:B------:R-:W-:Y:S02]  /*0c60*/  FFMA.FTZ R105, R141, R142, RZ ;  /* 0x0000008e8d697223 */ /* 0x000fe400000100ff */
[C---:B------:R-:W-:Y:S02]  /*0c70*/  FMUL.FTZ R143, R148.reuse, R143 ;  /* 0x0000008f948f7220 */ /* 0x040fe40000410000 */
        /* <DEDUP_REMOVED lines=10> */
[----:B------:R-:W-:Y:S01]  /*0d20*/  FFMA.FTZ R63, R146, R110, R63 ;  /* 0x0000006e923f7223 */ /* 0x000fe2000001003f */
[----:B------:R-:W-:Y:S01]  /*0d30*/  IADD3 R110, R173, 0x80, RZ ;  /* 0x00000080ad6e7810 */ /* 0x000fe20007ffe0ff */
[----:B------:R-:W-:Y:S02]  /*0d40*/  FADD.FTZ R109, R104, R147 ;  /* 0x00000093686d7221 */ /* 0x000fe40000010000 */
[----:B------:R-:W-:Y:S02]  /*0d50*/  FFMA.FTZ R111, R146, R147, R105 ;  /* 0x00000093926f7223 */ /* 0x000fe40000010069 */
.L_x_2596:
[----:B------:R-:W-:Y:S05]  /*0d60*/  BSYNC B1 ;  /* 0x0000000000017941 */ /* 0x000fea0003800000 */
.L_x_2595:
        /* <DEDUP_REMOVED lines=17> */
[----:B---3--:R-:W-:Y:S02]  /*0e80*/  SHF.R.U64 R155, R150, 0x10, R151 ;  /* 0x00000010969b7819 */ /* 0x008fe40000001297 */
[----:B0-----:R-:W-:-:S02]  /*0e90*/  PRMT R105, RZ, 0x5410, R150 ;  /* 0x00005410ff697816 */ /* 0x001fc40000000096 */
[--C-:B------:R-:W-:Y:S02]  /*0ea0*/  SHF.R.U32.HI R150, RZ, 0x10, R151.reuse ;  /* 0x00000010ff967819 */ /* 0x100fe40000011697 */
[----:B------:R-:W-:Y:S01]  /*0eb0*/  PRMT R153, RZ, 0x5410, R151 ;  /* 0x00005410ff997816 */ /* 0x000fe20000000097 */
[C---:B------:R-:W-:Y:S01]  /*0ec0*/  FADD.FTZ R105, -R106.reuse, R105 ;  /* 0x000000696a697221 */ /* 0x040fe20000010100 */
[----:B------:R-:W-:Y:S02]  /*0ed0*/  PRMT R151, RZ, 0x5410, R149 ;  /* 0x00005410ff977816 */ /* 0x000fe40000000095 */
[----:B------:R-:W-:Y:S01]  /*0ee0*/  PRMT R149, RZ, 0x5410, R155 ;  /* 0x00005410ff957816 */ /* 0x000fe2000000009b */
[----:B------:R-:W-:Y:S01]  /*0ef0*/  FADD.FTZ R155, -R106, R153 ;  /* 0x000000996a9b7221 */ /* 0x000fe20000010100 */
[----:B------:R-:W-:Y:S01]  /*0f00*/  PRMT R104, RZ, 0x5410, R156 ;  /* 0x00005410ff687816 */ /* 0x000fe2000000009c */
[----:B------:R-:W-:Y:S01]  /*0f10*/  FMUL.FTZ R152, R92, R151 ;  /* 0x000000975c987220 */ /* 0x000fe20000410000 */
[----:B------:R-:W-:Y:S01]  /*0f20*/  PRMT R177, RZ, 0x5410, R154 ;  /* 0x00005410ffb17816 */ /* 0x000fe2000000009a */
[----:B------:R-:W-:Y:S01]  /*0f30*/  FADD.FTZ R153, -R106, R149 ;  /* 0x000000956a997221 */ /* 0x000fe20000010100 */
[----:B------:R-:W-:Y:S01]  /*0f40*/  PRMT R176, RZ, 0x5410, R176 ;  /* 0x00005410ffb07816 */ /* 0x000fe200000000b0 */
[C---:B-----5:R-:W-:Y:S01]  /*0f50*/  FMUL.FTZ R149, R148.reuse, R105 ;  /* 0x0000006994957220 */ /* 0x060fe20000410000 */
[----:B------:R-:W-:Y:S01]  /*0f60*/  PRMT R105, RZ, 0x5410, R150 ;  /* 0x00005410ff697816 */ /* 0x000fe20000000096 */
[----:B------:R-:W-:-:S02]  /*0f70*/  FMUL.FTZ R150, R148, R153 ;  /* 0x0000009994967220 */ /* 0x000fc40000410000 */
[----:B------:R-:W-:Y:S02]  /*0f80*/  FADD.FTZ R37, R37, R104 ;  /* 0x0000006825257221 */ /* 0x000fe40000010000 */
[-C--:B------:R-:W-:Y:S02]  /*0f90*/  FFMA.FTZ R57, R150, R104.reuse, R57 ;  /* 0x0000006896397223 */ /* 0x080fe40000010039 */
[----:B------:R-:W-:Y:S02]  /*0fa0*/  FMUL.FTZ R153, R93, R104 ;  /* 0x000000685d997220 */ /* 0x000fe40000410000 */
[----:B------:R-:W-:Y:S02]  /*0fb0*/  FADD.FTZ R105, -R106, R105 ;  /* 0x000000696a697221 */ /* 0x000fe40000010100 */
        /* <DEDUP_REMOVED lines=8> */
[----:B------:R-:W-:Y:S02]  /*1040*/  FFMA.FTZ R111, R150, R153, R111 ;  /* 0x00000099966f7223 */ /* 0x000fe4000001006f */
        /* <DEDUP_REMOVED lines=9> */
.L_x_2598:
[----:B------:R-:W-:Y:S05]  /*10e0*/  BSYNC B1 ;  /* 0x0000000000017941 */ /* 0x000fea0003800000 */
.L_x_2597:
        /* <DEDUP_REMOVED lines=13> */
[----:B------:R-:W-:Y:S02]  /*11c0*/  SHF.R.U64 R163, R104, 0x10, R105 ;  /* 0x0000001068a37819 */ /* 0x000fe40000001269 */
[----:B------:R-:W-:Y:S02]  /*11d0*/  MOV R162, R105 ;  /* 0x0000006900a27202 */ /* 0x000fe40000000f00 */
[----:B---3--:R-:W-:Y:S02]  /*11e0*/  PRMT R159, RZ, 0x5410, R160 ;  /* 0x00005410ff9f7816 */ /* 0x008fe400000000a0 */
[----:B------:R-:W-:-:S02]  /*11f0*/  SHF.R.U64 R164, R160, 0x10, R161 ;  /* 0x00000010a0a47819 */ /* 0x000fc400000012a1 */
[----:B------:R-:W-:Y:S02]  /*1200*/  SHF.R.U32.HI R176, RZ, 0x10, R105 ;  /* 0x00000010ffb07819 */ /* 0x000fe40000011669 */
[----:B------:R-:W-:Y:S01]  /*1210*/  PRMT R105, RZ, 0x5410, R157 ;  /* 0x00005410ff697816 */ /* 0x000fe2000000009d */
[----:B------:R-:W-:Y:S01]  /*1220*/  FADD.FTZ R157, -R106, R159 ;  /* 0x0000009f6a9d7221 */ /* 0x000fe20000010100 */
[----:B------:R-:W-:Y:S02]  /*1230*/  PRMT R159, RZ, 0x5410, R164 ;  /* 0x00005410ff9f7816 */ /* 0x000fe400000000a4 */
[--C-:B------:R-:W-:Y:S01]  /*1240*/  SHF.R.U32.HI R160, RZ, 0x10, R161.reuse ;  /* 0x00000010ffa07819 */ /* 0x100fe200000116a1 */
        /* <DEDUP_REMOVED lines=8> */
[----:B------:R-:W-:Y:S01]  /*12d0*/  FMUL.FTZ R158, R148, R159 ;  /* 0x0000009f949e7220 */ /* 0x000fe20000410000 */
        /* <DEDUP_REMOVED lines=23> */
.L_x_2600:
[----:B------:R-:W-:Y:S05]  /*1450*/  BSYNC B1 ;  /* 0x0000000000017941 */ /* 0x000fea0003800000 */
.L_x_2599:
        /* <DEDUP_REMOVED lines=54> */
.L_x_2602:
[----:B------:R-:W-:Y:S05]  /*17c0*/  BSYNC B1 ;  /* 0x0000000000017941 */ /* 0x000fea0003800000 */
.L_x_2601:
        /* <DEDUP_REMOVED lines=10> */
[--C-:B--2---:R-:W-:Y:S02]  /*1870*/  SHF.R.U64 R165, R168, 0x10, R169.reuse ;  /* 0x00000010a8a57819 */ /* 0x104fe400000012a9 */
[----:B0-----:R-:W-:Y:S01]  /*1880*/  PRMT R167, RZ, 0x5410, R169 ;  /* 0x00005410ffa77816 */ /* 0x001fe200000000a9 */
[----:B---3--:R-:W-:Y:S01]  /*1890*/  IMAD.MOV.U32 R107, RZ, RZ, R104 ;  /* 0x000000ffff6b7224 */ /* 0x008fe200078e0068 */
[--C-:B------:R-:W-:Y:S02]  /*18a0*/  SHF.R.U64 R170, R104, 0x10, R105.reuse ;  /* 0x0000001068aa7819 */ /* 0x100fe40000001269 */
[----:B------:R-:W-:Y:S02]  /*18b0*/  MOV R108, R105 ;  /* 0x00000069006c7202 */ /* 0x000fe40000000f00 */
[----:B------:R-:W-:Y:S02]  /*18c0*/  SHF.R.U32.HI R110, RZ, 0x10, R105 ;  /* 0x00000010ff6e7819 */ /* 0x000fe40000011669 */
[----:B------:R-:W-:-:S02]  /*18d0*/  PRMT R165, RZ, 0x5410, R165 ;  /* 0x00005410ffa57816 */ /* 0x000fc400000000a5 */
[----:B------:R-:W-:Y:S02]  /*18e0*/  PRMT R105, RZ, 0x5410, R168 ;  /* 0x00005410ff697816 */ /* 0x000fe400000000a8 */
[----:B------:R-:W-:Y:S01]  /*18f0*/  SHF.R.U32.HI R171, RZ, 0x10, R169 ;  /* 0x00000010ffab7819 */ /* 0x000fe200000116a9 */
[C---:B------:R-:W-:Y:S01]  /*1900*/  FADD.FTZ R169, -R106.reuse, R167 ;  /* 0x000000a76aa97221 */ /* 0x040fe20000010100 */
[----:B------:R-:W-:Y:S01]  /*1910*/  PRMT R107, RZ, 0x5410, R107 ;  /* 0x00005410ff6b7816 */ /* 0x000fe2000000006b */
[C---:B------:R-:W-:Y:S01]  /*1920*/  FADD.FTZ R167, -R106.reuse, R165 ;  /* 0x000000a56aa77221 */ /* 0x040fe20000010100 */
[----:B------:R-:W-:Y:S01]  /*1930*/  PRMT R171, RZ, 0x5410, R171 ;  /* 0x00005410ffab7816 */ /* 0x000fe200000000ab */
[----:B------:R-:W-:Y:S01]  /*1940*/  FADD.FTZ R105, -R106, R105 ;  /* 0x000000696a697221 */ /* 0x000fe20000010100 */
[----:B------:R-:W-:Y:S01]  /*1950*/  PRMT R104, RZ, 0x5410, R170 ;  /* 0x00005410ff687816 */ /* 0x000fe200000000aa */
[C---:B-----5:R-:W-:Y:S02]  /*1960*/  FMUL.FTZ R166, R148.reuse, R167 ;  /* 0x000000a794a67220 */ /* 0x060fe40000410000 */
        /* <DEDUP_REMOVED lines=26> */
.L_x_2594:
[----:B------:R-:W-:Y:S05]  /*1b10*/  BSYNC B0 ;  /* 0x0000000000007941 */ /* 0x000fea0003800000 */
.L_x_2580:
[----:B------:R-:W-:Y:S02]  /*1b20*/  LOP3.LUT P3, RZ, R124, 0xff, RZ, 0xc0, !PT ;  /* 0x000000ff7cff7812 */ /* 0x000fe4000786c0ff */
[----:B------:R-:W-:-:S04]  /*1b30*/  SHF.R.U32.HI R106, RZ, 0x5, R178 ;  /* 0x00000005ff6a7819 */ /* 0x000fc800000116b2 */
[----:B------:R-:W-:-:S07]  /*1b40*/  LOP3.LUT R176, R106, 0x7fffffc, RZ, 0xc0, !PT ;  /* 0x07fffffc6ab07812 */ /* 0x000fce00078ec0ff */
[----:B------:R-:W-:Y:S02]  /*1b50*/  @!P3 IADD3 R176, R176, 0x4, RZ ;  /* 0x00000004b0b0b810 */ /* 0x000fe40007ffe0ff */
[----:B------:R-:W-:Y:S01]  /*1b60*/  LOP3.LUT P3, RZ, R178, 0x1f, RZ, 0xc0, !PT ;  /* 0x0000001fb2ff7812 */ /* 0x000fe2000786c0ff */
[----:B------:R-:W-:Y:S10]  /*1b70*/  BRA.DIV ~URZ, `(.L_x_2603) ;  /* 0x000030427f007947 */ /* 0x000ff4000b800000 */
[----:B------:R2:W3:Y:S02]  /*1b80*/  SHFL.DOWN PT, R108, R109, 0x10, 0x1f ;  /* 0x0a001f006d6c7f89 */ /* 0x0004e400000e0000 */
.L_x_2699:
[----:B------:R-:W-:Y:S05]  /*1b90*/  BRA.DIV ~URZ, `(.L_x_2604) ;  /* 0x000030a27f007947 */ /* 0x000fea000b800000 */
[----:B-1----:R-:W1:Y:S01]  /*1ba0*/  SHFL.DOWN PT, R104, R111, 0x10, 0x1f ;  /* 0x0a001f006f687f89 */ /* 0x002e6200000e0000 */
[----:B---3--:R-:W-:-:S05]  /*1bb0*/  FADD.FTZ R182, R108, R109 ;  /* 0x0000006d6cb67221 */ /* 0x008fca0000010000 */
[----:B------:R-:W3:Y:S01]  /*1bc0*/  SHFL.DOWN PT, R105, R182, 0x8, 0x1f ;  /* 0x09001f00b6697f89 */ /* 0x000ee200000e0000 */
[----:B-1----:R-:W-:-:S05]  /*1bd0*/  FADD.FTZ R104, R104, R111 ;  /* 0x0000006f68687221 */ /* 0x002fca0000010000 */
[----:B------:R-:W1:Y:S01]  /*1be0*/  SHFL.DOWN PT, R107, R104, 0x8, 0x1f ;  /* 0x09001f00686b7f89 */ /* 0x000e6200000e0000 */
[----:B---3--:R-:W-:-:S05]  /*1bf0*/  FADD.FTZ R105, R105, R182 ;  /* 0x000000b669697221 */ /* 0x008fca0000010000 */
[----:B------:R-:W3:Y:S01]  /*1c00*/  SHFL.DOWN PT, R108, R105, 0x4, 0x1f ;  /* 0x08801f00696c7f89 */ /* 0x000ee200000e0000 */
[----:B-1----:R-:W-:-:S05]  /*1c10*/  FADD.FTZ R107, R104, R107 ;  /* 0x0000006b686b7221 */ /* 0x002fca0000010000 */
[----:B------:R-:W1:Y:S01]  /*1c20*/  SHFL.DOWN PT, R110, R107, 0x4, 0x1f ;  /* 0x08801f006b6e7f89 */ /* 0x000e6200000e0000 */
[----:B---3--:R-:W-:-:S05]  /*1c30*/  FADD.FTZ R108, R105, R108 ;  /* 0x0000006c696c7221 */ /* 0x008fca0000010000 */
[----:B--2---:R-:W2:Y:S01]  /*1c40*/  SHFL.DOWN PT, R109, R108, 0x2, 0x1f ;  /* 0x08401f006c6d7f89 */ /* 0x004ea200000e0000 */
[----:B-1----:R-:W-:-:S05]  /*1c50*/  FADD.FTZ R110, R107, R110 ;  /* 0x0000006e6b6e7221 */ /* 0x002fca0000010000 */
[----:B------:R-:W1:Y:S01]  /*1c60*/  SHFL.DOWN PT, R111, R110, 0x2, 0x1f ;  /* 0x08401f006e6f7f89 */ /* 0x000e6200000e0000 */
[----:B--2---:R-:W-:-:S05]  /*1c70*/  FADD.FTZ R109, R108, R109 ;  /* 0x0000006d6c6d7221 */ /* 0x004fca0000010000 */
[----:B------:R2:W3:Y:S01]  /*1c80*/  SHFL.DOWN PT, R182, R109, 0x1, 0x1f ;  /* 0x08201f006db67f89 */ /* 0x0004e200000e0000 */
[----:B-1----:R-:W-:-:S05]  /*1c90*/  FADD.FTZ R111, R110, R111 ;  /* 0x0000006f6e6f7221 */ /* 0x002fca0000010000 */
[----:B------:R2:W1:Y:S02]  /*1ca0*/  SHFL.DOWN PT, R104, R111, 0x1, 0x1f ;  /* 0x08201f006f687f89 */ /* 0x00046400000e0000 */
.L_x_2700:
[----:B------:R-:W-:Y:S01]  /*1cb0*/  @!P3 LOP3.LUT R105, R106, 0x3, RZ, 0xc0, !PT ;  /* 0x000000036a69b812 */ /* 0x000fe200078ec0ff */
[----:B---3--:R-:W-:Y:S01]  /*1cc0*/  FADD.FTZ R184, R182, R109 ;  /* 0x0000006db6b87221 */ /* 0x008fe20000010000 */
[----:B------:R-:W-:Y:S01]  /*1cd0*/  WARPSYNC 0xffffffff ;  /* 0xffffffff00007948 */ /* 0x000fe20003800000 */
[----:B-1----:R-:W-:Y:S01]  /*1ce0*/  FADD.FTZ R185, R104, R111 ;  /* 0x0000006f68b97221 */ /* 0x002fe20000010000 */
[----:B------:R-:W-:Y:S01]  /*1cf0*/  LOP3.LUT P4, RZ, R0, 0xffffff80, RZ, 0xc0, !PT ;  /* 0xffffff8000ff7812 */ /* 0x000fe2000788c0ff */
[----:B------:R-:W-:Y:S01]  /*1d00*/  @!P3 IMAD.IADD R177, R176, 0x1, R105 ;  /* 0x00000001b0b1b824 */ /* 0x000fe200078e0269 */
[----:B------:R-:W-:Y:S04]  /*1d10*/  BSSY B0, `(.L_x_2605) ;  /* 0x00000a0000007945 */ /* 0x000fe80003800000 */
[----:B------:R-:W-:Y:S04]  /*1d20*/  @!P3 STS.64 [R177.X8+0x2800], R184 ;  /* 0x002800b8b100b388 */ /* 0x000fe80000008a00 */
[----:B------:R-:W-:Y:S01]  /*1d30*/  BAR.SYNC.DEFER_BLOCKING 0x0 ;  /* 0x0000000000007b1d */ /* 0x000fe20000010000 */
[----:B-----5:R-:W-:-:S13]  /*1d40*/  ISETP.GE.AND P3, PT, R175, 0x1, PT ;  /* 0x00000001af00780c */ /* 0x020fda0003f66270 */
[----:B------:R-:W-:-:S05]  /*1d50*/  @P3 IADD3 R175, R175, -0x1, RZ ;  /* 0xffffffffafaf3810 */ /* 0x000fca0007ffe0ff */
[----:B------:R-:W-:Y:S01]  /*1d60*/  @P3 IMAD R182, R175, c[0x0][0x168], RZ ;  /* 0x00005a00afb63a24 */ /* 0x000fe200078e02ff */
[----:B------:R-:W1:Y:S04]  /*1d70*/  LDS.128 R104, [R176.X8+0x2800] ;  /* 0x00280000b0687984 */ /* 0x000e680000008c00 */
[----:B--2---:R-:W2:Y:S01]  /*1d80*/  LDS.128 R108, [R176.X8+0x2810] ;  /* 0x00281000b06c7984 */ /* 0x004ea20000008c00 */
[----:B-1----:R-:W-:Y:S02]  /*1d90*/  FADD.FTZ R175, RZ, R104 ;  /* 0x00000068ffaf7221 */ /* 0x002fe40000010000 */
[----:B------:R-:W-:Y:S01]  /*1da0*/  FADD.FTZ R104, RZ, R105 ;  /* 0x00000069ff687221 */ /* 0x000fe20000010000 */
[----:B------:R-:W-:Y:S01]  /*1db0*/  @P3 SHF.R.S32.HI R105, RZ, 0x1f, R182 ;  /* 0x0000001fff693819 */ /* 0x000fe200000114b6 */
[----:B------:R-:W-:-:S02]  /*1dc0*/  FADD.FTZ R175, R106, R175 ;  /* 0x000000af6aaf7221 */ /* 0x000fc40000010000 */
[----:B------:R-:W-:Y:S01]  /*1dd0*/  FADD.FTZ R104, R107, R104 ;  /* 0x000000686b687221 */ /* 0x000fe20000010000 */
[----:B------:R-:W-:Y:S01]  /*1de0*/  @P3 LEA.HI R182, R105, R182, RZ, 0x2 ;  /* 0x000000b669b63211 */ /* 0x000fe200078f10ff */
[----:B--2---:R-:W-:Y:S01]  /*1df0*/  FADD.FTZ R175, R175, R108 ;  /* 0x0000006cafaf7221 */ /* 0x004fe20000010000 */
        /* <DEDUP_REMOVED lines=20> */
.L_x_2608:
[----:B------:R-:W-:Y:S05]  /*1f40*/  BSYNC B1 ;  /* 0x0000000000017941 */ /* 0x000fea0003800000 */
.L_x_2607:
        /* <DEDUP_REMOVED lines=10> */
.L_x_2610:
[----:B------:R-:W-:Y:S01]  /*1ff0*/  ULDC.64 UR6, c[0x0][0x218] ;  /* 0x0000860000067ab9 */ /* 0x000fe20000000a00 */
[----:B0-----:R-:W-:Y:S01]  /*2000*/  ISETP.NE.AND P4, PT, R180, RZ, PT ;  /* 0x000000ffb400720c */ /* 0x001fe20003f85270 */
        /* <DEDUP_REMOVED lines=9> */
.L_x_2611:
[----:B------:R-:W-:Y:S05]  /*20a0*/  BSYNC B1 ;  /* 0x0000000000017941 */ /* 0x000fea0003800000 */
.L_x_2609:
        /* <DEDUP_REMOVED lines=17> */
.L_x_2613:
[----:B0-----:R-:W-:-:S04]  /*21c0*/  ISETP.NE.AND P6, PT, R180, RZ, PT ;  /* 0x000000ffb400720c */ /* 0x001fc80003fc5270 */
[----:B------:R-:W-:-:S05]  /*21d0*/  FSEL R108, R106, RZ, !P6 ;  /* 0x000000ff6a6c7208 */ /* 0x000fca0007000000 */
[----:B------:R-:W-:-:S04]  /*21e0*/  FFMA.FTZ R108, R140, R105, R108 ;  /* 0x000000698c6c7223 */ /* 0x000fc8000001006c */
[----:B------:R-:W-:Y:S01]  /*21f0*/  FADD.FTZ R107, R145, -R108 ;  /* 0x8000006c916b7221 */ /* 0x000fe20000010000 */
[----:B------:R-:W-:-:S03]  /*2200*/  @P4 SHF.R.U64 R108, R118, 0x10, R119 ;  /* 0x00000010766c4819 */ /* 0x000fc60000001277 */
[----:B------:R-:W-:Y:S01]  /*2210*/  FMUL.FTZ R107, R148, R107 ;  /* 0x0000006b946b7220 */ /* 0x000fe20000410000 */
[----:B------:R-:W-:-:S05]  /*2220*/  @P4 PRMT R108, RZ, 0x5410, R108 ;  /* 0x00005410ff6c4816 */ /* 0x000fca000000006c */
[----:B------:R-:W-:Y:S02]  /*2230*/  @P4 FADD.FTZ R107, R107, R108 ;  /* 0x0000006c6b6b4221 */ /* 0x000fe40000010000 */
.L_x_2614:
[----:B------:R-:W-:Y:S05]  /*2240*/  BSYNC B1 ;  /* 0x0000000000017941 */ /* 0x000fea0003800000 */
.L_x_2612:
        /* <DEDUP_REMOVED lines=14> */
.L_x_2616:
[----:B0-----:R-:W-:-:S04]  /*2330*/  ISETP.NE.AND P6, PT, R180, RZ, PT ;  /* 0x000000ffb400720c */ /* 0x001fc80003fc5270 */
[----:B------:R-:W-:-:S05]  /*2340*/  FSEL R108, R106, RZ, !P6 ;  /* 0x000000ff6a6c7208 */ /* 0x000fca0007000000 */
[----:B------:R-:W-:Y:S01]  /*2350*/  FFMA.FTZ R107, R143, R105, R108 ;  /* 0x000000698f6b7223 */ /* 0x000fe2000001006c */
[----:B------:R-:W-:-:S03]  /*2360*/  @P4 PRMT R108, RZ, 0x5410, R119 ;  /* 0x00005410ff6c4816 */ /* 0x000fc60000000077 */
[----:B------:R-:W-:-:S04]  /*2370*/  FADD.FTZ R107, R144, -R107 ;  /* 0x8000006b906b7221 */ /* 0x000fc80000010000 */
[----:B------:R-:W-:-:S04]  /*2380*/  FMUL.FTZ R107, R148, R107 ;  /* 0x0000006b946b7220 */ /* 0x000fc80000410000 */
[----:B------:R-:W-:Y:S02]  /*2390*/  @P4 FADD.FTZ R107, R107, R108 ;  /* 0x0000006c6b6b4221 */ /* 0x000fe40000010000 */
.L_x_2617:
[----:B------:R-:W-:Y:S05]  /*23a0*/  BSYNC B1 ;  /* 0x0000000000017941 */ /* 0x000fea0003800000 */
.L_x_2615:
        /* <DEDUP_REMOVED lines=15> */
.L_x_2619:
[----:B0-----:R-:W-:-:S04]  /*24a0*/  ISETP.NE.AND P6, PT, R180, RZ, PT ;  /* 0x000000ffb400720c */ /* 0x001fc80003fc5270 */
[----:B------:R-:W-:-:S05]  /*24b0*/  FSEL R108, R106, RZ, !P6 ;  /* 0x000000ff6a6c7208 */ /* 0x000fca0007000000 */
[----:B------:R-:W-:-:S04]  /*24c0*/  FFMA.FTZ R108, R146, R105, R108 ;  /* 0x00000069926c7223 */ /* 0x000fc8000001006c */
[----:B------:R-:W-:Y:S01]  /*24d0*/  FADD.FTZ R107, R147, -R108 ;  /* 0x8000006c936b7221 */ /* 0x000fe20000010000 */
[----:B------:R-:W-:-:S03]  /*24e0*/  @P4 SHF.R.U32.HI R108, RZ, 0x10, R119 ;  /* 0x00000010ff6c4819 */ /* 0x000fc60000011677 */
[----:B------:R-:W-:Y:S01]  /*24f0*/  FMUL.FTZ R107, R148, R107 ;  /* 0x0000006b946b7220 */ /* 0x000fe20000410000 */
[----:B------:R-:W-:-:S05]  /*2500*/  @P4 PRMT R108, RZ, 0x5410, R108 ;  /* 0x00005410ff6c4816 */ /* 0x000fca000000006c */
[----:B------:R-:W-:Y:S02]  /*2510*/  @P4 FADD.FTZ R107, R107, R108 ;  /* 0x0000006c6b6b4221 */ /* 0x000fe40000010000 */
.L_x_2620:
[----:B------:R-:W-:Y:S05]  /*2520*/  BSYNC B1 ;  /* 0x0000000000017941 */ /* 0x000fea0003800000 */
.L_x_2618:
[----:B------:R-:W-:Y:S01]  /*2530*/  @P3 FMUL.FTZ R176, R107, c[0x0][0x1ec] ;  /* 0x00007b006bb03a20 */ /* 0x000fe20000410000 */
[----:B------:R-:W-:Y:S02]  /*2540*/  @P5 F2FP.BF16.PACK_AB R107, RZ, R107 ;  /* 0x0000006bff6b523e */ /* 0x000fe400000010ff */
[----:B------:R-:W-:Y:S01]  /*2550*/  IADD3 R173, R173, 0x80, RZ ;  /* 0x00000080adad7810 */ /* 0x000fe20007ffe0ff */
[----:B------:R-:W-:Y:S01]  /*2560*/  @P3 FMUL.FTZ R108, R99, R176 ;  /* 0x000000b0636c3220 */ /* 0x000fe20000410000 */
[----:B------:R-:W-:-:S04]  /*2570*/  @P5 PRMT R121, R107, 0x7610, R121 ;  /* 0x000076106b795816 */ /* 0x000fc80000000079 */
[----:B------:R-:W-:Y:S01]  /*2580*/  @P3 F2FP.BF16.PACK_AB R175, RZ, R108 ;  /* 0x0000006cffaf323e */ /* 0x000fe200000010ff */
[----:B------:R-:W-:Y:S05]  /*2590*/  @!P5 BRA `(.L_x_2621) ;  /* 0x000000800000d947 */ /* 0x000fea0003800000 */
[----:B------:R-:W-:Y:S02]  /*25a0*/  LOP3.LUT R108, R179, 0xffff, RZ, 0xc0, !PT ;  /* 0x0000ffffb36c7812 */ /* 0x000fe400078ec0ff */
[----:B------:R-:W-:Y:S02]  /*25b0*/  PRMT R111, R120, 0x5410, R121 ;  /* 0x00005410786f7816 */ /* 0x000fe40000000079 */
[----:B------:R-:W-:Y:S01]  /*25c0*/  MOV R107, 0x8 ;  /* 0x00000008006b7802 */ /* 0x000fe20000000f00 */
[----:B------:R-:W-:-:S05]  /*25d0*/  IMAD.WIDE.U32 R108, R108, 0x10000, RZ ;  /* 0x000100006c6c7825 */ /* 0x000fca00078e00ff */
[----:B------:R-:W-:Y:S02]  /*25e0*/  LOP3.LUT R111, R111, R109, RZ, 0xfc, !PT ;  /* 0x0000006d6f6f7212 */ /* 0x000fe400078efcff */
[----:B------:R-:W-:Y:S01]  /*25f0*/  LOP3.LUT R110, R108, 0xffff, R135, 0xf8, !PT ;  /* 0x0000ffff6c6e7812 */ /* 0x000fe200078ef887 */
[----:B------:R-:W-:-:S05]  /*2600*/  IMAD.WIDE.U32 R108, R174, R107, c[0x0][0x258] ;  /* 0x00009600ae6c7625 */ /* 0x000fca00078e006b */
[----:B------:R1:W-:Y:S02]  /*2610*/  STG.E.64 [R108.64], R110 ;  /* 0x0000006e6c007986 */ /* 0x0003e4000c101b04 */
.L_x_2621:
[----:B------:R-:W-:Y:S01]  /*2620*/  BSSY B1, `(.L_x_2622) ;  /* 0x000000c000017945 */ /* 0x000fe20003800000 */
[----:B------:R-:W-:Y:S02]  /*2630*/  @P3 PRMT R125, R175, 0x7610, R125 ;  /* 0x00007610af7d3816 */ /* 0x000fe4000000007d */
[----:B------:R-:W-:Y:S01]  /*2640*/  @P3 PRMT R139, RZ, 0x7610, R139 ;  /* 0x00007610ff8b3816 */ /* 0x000fe2000000008b */
[----:B------:R-:W-:Y:S05]  /*2650*/  @!P3 BRA `(.L_x_2623) ;  /* 0x000000800000b947 */ /* 0x000fea0003800000 */
[----:B-1----:R-:W-:Y:S01]  /*2660*/  LOP3.LUT R108, R181, 0xffff, RZ, 0xc0, !PT ;  /* 0x0000ffffb56c7812 */ /* 0x002fe200078ec0ff */
[----:B------:R-:W-:Y:S01]  /*2670*/  IMAD.MOV.U32 R107, RZ, RZ, 0x8 ;  /* 0x00000008ff6b7424 */ /* 0x000fe200078e00ff */
[----:B------:R-:W-:-:S03]  /*2680*/  PRMT R111, R122, 0x5410, R125 ;  /* 0x000054107a6f7816 */ /* 0x000fc6000000007d */
[----:B------:R-:W-:-:S05]  /*2690*/  IMAD.WIDE.U32 R108, R108, 0x10000, RZ ;  /* 0x000100006c6c7825 */ /* 0x000fca00078e00ff */
[----:B------:R-:W-:Y:S02]  /*26a0*/  LOP3.LUT R111, R111, R109, RZ, 0xfc, !PT ;  /* 0x0000006d6f6f7212 */ /* 0x000fe400078efcff */
[----:B------:R-:W-:Y:S01]  /*26b0*/  LOP3.LUT R110, R108, 0xffff, R126, 0xf8, !PT ;  /* 0x0000ffff6c6e7812 */ /* 0x000fe200078ef87e */
[----:B------:R-:W-:-:S05]  /*26c0*/  IMAD.WIDE.U32 R108, R104, R107, c[0x0][0x248] ;  /* 0x00009200686c7625 */ /* 0x000fca00078e006b */
[----:B------:R1:W-:Y:S02]  /*26d0*/  STG.E.64 [R108.64], R110 ;  /* 0x0000006e6c007986 */ /* 0x0003e4000c101b04 */
.L_x_2623:
[----:B------:R-:W-:Y:S05]  /*26e0*/  BSYNC B1 ;  /* 0x0000000000017941 */ /* 0x000fea0003800000 */
.L_x_2622:
[----:B------:R-:W-:Y:S01]  /*26f0*/  @P3 FFMA.FTZ R23, R176, R139, R23 ;  /* 0x0000008bb0173223 */ /* 0x000fe20000010017 */
[----:B------:R-:W-:Y:S02]  /*2700*/  IADD3 R104, R104, 0x80, RZ ;  /* 0x0000008068687810 */ /* 0x000fe40007ffe0ff */
.L_x_2606:
[----:B------:R-:W-:Y:S05]  /*2710*/  BSYNC B0 ;  /* 0x0000000000007941 */ /* 0x000fea0003800000 */
.L_x_2605:
[----:B------:R-:W-:Y:S01]  /*2720*/  ISETP.GE.U32.AND P4, PT, R0, 0x100, PT ;  /* 0x000001000000780c */ /* 0x000fe20003f86070 */
[----:B------:R-:W-:-:S12]  /*2730*/  BSSY B0, `(.L_x_2624) ;  /* 0x0000084000007945 */ /* 0x000fd80003800000 */
[----:B------:R-:W-:Y:S05]  /*2740*/  @!P4 BRA `(.L_x_2625) ;  /* 0x000008200000c947 */ /* 0x000fea0003800000 */
[----:B0-----:R-:W-:Y:S01]  /*2750*/  ISETP.NE.AND P4, PT, R180, RZ, PT ;  /* 0x000000ffb400720c */ /* 0x001fe20003f85270 */
[----:B------:R-:W-:Y:S03]  /*2760*/  BSSY B1, `(.L_x_2626) ;  /* 0x000000c000017945 */ /* 0x000fe60003800000 */
[----:B-1----:R-:W-:Y:S01]  /*2770*/  FSEL R110, R106, RZ, !P4 ;  /* 0x000000ff6a6e7208 */ /* 0x002fe20006000000 */
        /* <DEDUP_REMOVED lines=10> */
.L_x_2627:
[----:B------:R-:W-:Y:S05]  /*2820*/  BSYNC B1 ;  /* 0x0000000000017941 */ /* 0x000fea0003800000 */
.L_x_2626:
        /* <DEDUP_REMOVED lines=10> */
.L_x_2629:
        /* <DEDUP_REMOVED lines=9> */
.L_x_2630:
[----:B------:R-:W-:Y:S05]  /*2960*/  BSYNC B1 ;  /* 0x0000000000017941 */ /* 0x000fea0003800000 */
.L_x_2628:
        /* <DEDUP_REMOVED lines=17> */
.L_x_2632:
[----:B------:R-:W-:-:S04]  /*2a80*/  FFMA.FTZ R108, R150, R105, R110 ;  /* 0x00000069966c7223 */ /* 0x000fc8000001006e */
[----:B------:R-:W-:Y:S01]  /*2a90*/  FADD.FTZ R107, R153, -R108 ;  /* 0x8000006c996b7221 */ /* 0x000fe20000010000 */
[----:B------:R-:W-:-:S03]  /*2aa0*/  @P4 SHF.R.U64 R108, R116, 0x10, R117 ;  /* 0x00000010746c4819 */ /* 0x000fc60000001275 */
[----:B------:R-:W-:Y:S01]  /*2ab0*/  FMUL.FTZ R107, R148, R107 ;  /* 0x0000006b946b7220 */ /* 0x000fe20000410000 */
[----:B------:R-:W-:-:S05]  /*2ac0*/  @P4 PRMT R108, RZ, 0x5410, R108 ;  /* 0x00005410ff6c4816 */ /* 0x000fca000000006c */
[----:B------:R-:W-:Y:S02]  /*2ad0*/  @P4 FADD.FTZ R107, R107, R108 ;  /* 0x0000006c6b6b4221 */ /* 0x000fe40000010000 */
.L_x_2633:
[----:B------:R-:W-:Y:S05]  /*2ae0*/  BSYNC B1 ;  /* 0x0000000000017941 */ /* 0x000fea0003800000 */
.L_x_2631:
        /* <DEDUP_REMOVED lines=14> */
.L_x_2635:
[----:B------:R-:W-:Y:S01]  /*2bd0*/  FFMA.FTZ R107, R151, R105, R110 ;  /* 0x00000069976b7223 */ /* 0x000fe2000001006e */
[----:B------:R-:W-:-:S03]  /*2be0*/  @P4 PRMT R108, RZ, 0x5410, R117 ;  /* 0x00005410ff6c4816 */ /* 0x000fc60000000075 */
[----:B------:R-:W-:-:S04]  /*2bf0*/  FADD.FTZ R107, R154, -R107 ;  /* 0x8000006b9a6b7221 */ /* 0x000fc80000010000 */
[----:B------:R-:W-:-:S04]  /*2c00*/  FMUL.FTZ R107, R148, R107 ;  /* 0x0000006b946b7220 */ /* 0x000fc80000410000 */
[----:B------:R-:W-:Y:S02]  /*2c10*/  @P4 FADD.FTZ R107, R107, R108 ;  /* 0x0000006c6b6b4221 */ /* 0x000fe40000010000 */
.L_x_2636:
[----:B------:R-:W-:Y:S05]  /*2c20*/  BSYNC B1 ;  /* 0x0000000000017941 */ /* 0x000fea0003800000 */
.L_x_2634:
        /* <DEDUP_REMOVED lines=15> */
.L_x_2638:
[----:B------:R-:W-:-:S04]  /*2d20*/  FFMA.FTZ R108, R156, R105, R110 ;  /* 0x000000699c6c7223 */ /* 0x000fc8000001006e */
[----:B------:R-:W-:Y:S01]  /*2d30*/  FADD.FTZ R107, R155, -R108 ;  /* 0x8000006c9b6b7221 */ /* 0x000fe20000010000 */
[----:B------:R-:W-:-:S03]  /*2d40*/  @P4 SHF.R.U32.HI R108, RZ, 0x10, R117 ;  /* 0x00000010ff6c4819 */ /* 0x000fc60000011675 */
[----:B------:R-:W-:Y:S01]  /*2d50*/  FMUL.FTZ R107, R148, R107 ;  /* 0x0000006b946b7220 */ /* 0x000fe20000410000 */
[----:B------:R-:W-:-:S05]  /*2d60*/  @P4 PRMT R108, RZ, 0x5410, R108 ;  /* 0x00005410ff6c4816 */ /* 0x000fca000000006c */
[----:B------:R-:W-:Y:S02]  /*2d70*/  @P4 FADD.FTZ R107, R107, R108 ;  /* 0x0000006c6b6b4221 */ /* 0x000fe40000010000 */
.L_x_2639:
[----:B------:R-:W-:Y:S05]  /*2d80*/  BSYNC B1 ;  /* 0x0000000000017941 */ /* 0x000fea0003800000 */
.L_x_2637:
        /* <DEDUP_REMOVED lines=13> */
[----:B------:R-:W-:Y:S02]  /*2e60*/  LOP3.LUT R111, R111, R109, RZ, 0xfc, !PT ;  /* 0x0000006d6f6f7212 */ /* 0x000fe400078efcff */
[----:B------:R-:W-:Y:S01]  /*2e70*/  LOP3.LUT R110, R108, 0xffff, R135, 0xf8, !PT ;  /* 0x0000ffff6c6e7812 */ /* 0x000fe200078ef887 */
[----:B------:R-:W-:-:S05]  /*2e80*/  IMAD.WIDE.U32 R108, R173, R174, c[0x0][0x258] ;  /* 0x00009600ad6c7625 */ /* 0x000fca00078e00ae */
[----:B------:R0:W-:Y:S02]  /*2e90*/  STG.E.64 [R108.64], R110 ;  /* 0x0000006e6c007986 */ /* 0x0001e4000c101b04 */
.L_x_2640:
[----:B------:R-:W-:Y:S01]  /*2ea0*/  BSSY B1, `(.L_x_2641) ;  /* 0x000000a000017945 */ /* 0x000fe20003800000 */
[----:B------:R-:W-:Y:S05]  /*2eb0*/  @!P3 BRA `(.L_x_2642) ;  /* 0x000000800000b947 */ /* 0x000fea0003800000 */
[----:B0-----:R-:W-:Y:S02]  /*2ec0*/  LOP3.LUT R108, R181, 0xffff, RZ, 0xc0, !PT ;  /* 0x0000ffffb56c7812 */ /* 0x001fe400078ec0ff */
[----:B------:R-:W-:Y:S02]  /*2ed0*/  PRMT R111, R122, 0x5410, R125 ;  /* 0x000054107a6f7816 */ /* 0x000fe4000000007d */
[----:B------:R-:W-:Y:S01]  /*2ee0*/  MOV R107, 0x8 ;  /* 0x00000008006b7802 */ /* 0x000fe20000000f00 */
[----:B------:R-:W-:-:S05]  /*2ef0*/  IMAD.WIDE.U32 R108, R108, 0x10000, RZ ;  /* 0x000100006c6c7825 */ /* 0x000fca00078e00ff */
[----:B------:R-:W-:Y:S02]  /*2f00*/  LOP3.LUT R111, R111, R109, RZ, 0xfc, !PT ;  /* 0x0000006d6f6f7212 */ /* 0x000fe400078efcff */
[----:B------:R-:W-:Y:S01]  /*2f10*/  LOP3.LUT R110, R108, 0xffff, R126, 0xf8, !PT ;  /* 0x0000ffff6c6e7812 */ /* 0x000fe200078ef87e */
[----:B------:R-:W-:-:S05]  /*2f20*/  IMAD.WIDE.U32 R108, R104, R107, c[0x0][0x248] ;  /* 0x00009200686c7625 */ /* 0x000fca00078e006b */
[----:B------:R0:W-:Y:S02]  /*2f30*/  STG.E.64 [R108.64], R110 ;  /* 0x0000006e6c007986 */ /* 0x0001e4000c101b04 */
.L_x_2642:
[----:B------:R-:W-:Y:S05]  /*2f40*/  BSYNC B1 ;  /* 0x0000000000017941 */ /* 0x000fea0003800000 */
.L_x_2641:
[----:B------:R-:W-:Y:S02]  /*2f50*/  IADD3 R173, R173, 0x80, RZ ;  /* 0x00000080adad7810 */ /* 0x000fe40007ffe0ff */
[----:B------:R-:W-:Y:S02]  /*2f60*/  IADD3 R104, R104, 0x80, RZ ;  /* 0x0000008068687810 */ /* 0x000fe40007ffe0ff */
.L_x_2625:
[----:B------:R-:W-:Y:S05]  /*2f70*/  BSYNC B0 ;  /* 0x0000000000007941 */ /* 0x000fea0003800000 */
.L_x_2624:
[----:B------:R-:W-:Y:S01]  /*2f80*/  BSSY B0, `(.L_x_2643) ;  /* 0x0000084000007945 */ /* 0x000fe20003800000 */
        /* <DEDUP_REMOVED lines=14> */
.L_x_2646:
[----:B------:R-:W-:Y:S05]  /*3070*/  BSYNC B1 ;  /* 0x0000000000017941 */ /* 0x000fea0003800000 */
.L_x_2645:
        /* <DEDUP_REMOVED lines=10> */
.L_x_2648:
        /* <DEDUP_REMOVED lines=9> */
.L_x_2649:
[----:B------:R-:W-:Y:S05]  /*31b0*/  BSYNC B1 ;  /* 0x0000000000017941 */ /* 0x000fea0003800000 */
.L_x_2647:
        /* <DEDUP_REMOVED lines=17> */
.L_x_2651:
[----:B------:R-:W-:-:S04]  /*32d0*/  FFMA.FTZ R108, R158, R105, R110 ;  /* 0x000000699e6c7223 */ /* 0x000fc8000001006e */
[----:B------:R-:W-:Y:S01]  /*32e0*/  FADD.FTZ R107, R161, -R108 ;  /* 0x8000006ca16b7221 */ /* 0x000fe20000010000 */
[----:B------:R-:W-:-:S03]  /*32f0*/  @P4 SHF.R.U64 R108, R114, 0x10, R115 ;  /* 0x00000010726c4819 */ /* 0x000fc60000001273 */
[----:B------:R-:W-:Y:S01]  /*3300*/  FMUL.FTZ R107, R148, R107 ;  /* 0x0000006b946b7220 */ /* 0x000fe20000410000 */
[----:B------:R-:W-:-:S05]  /*3310*/  @P4 PRMT R108, RZ, 0x5410, R108 ;  /* 0x00005410ff6c4816 */ /* 0x000fca000000006c */
[----:B------:R-:W-:Y:S02]  /*3320*/  @P4 FADD.FTZ R107, R107, R108 ;  /* 0x0000006c6b6b4221 */ /* 0x000fe40000010000 */
.L_x_2652:
[----:B------:R-:W-:Y:S05]  /*3330*/  BSYNC B1 ;  /* 0x0000000000017941 */ /* 0x000fea0003800000 */
.L_x_2650:
        /* <DEDUP_REMOVED lines=12> */
[----:B------:R-:W-:Y:S01]  /*3400*/  PRMT R107, RZ, 0x5410, R115 ;  /* 0x00005410ff6b7816 */ /* 0x000fe20000000073 */
[----:B------:R-:W-:Y:S05]  /*3410*/  BRA `(.L_x_2655) ;  /* 0x0000005000007947 */ /* 0x000fea0003800000 */
.L_x_2654:
[----:B------:R-:W-:Y:S01]  /*3420*/  FFMA.FTZ R107, R159, R105, R110 ;  /* 0x000000699f6b7223 */ /* 0x000fe2000001006e */
[----:B------:R-:W-:-:S03]  /*3430*/  @P4 PRMT R108, RZ, 0x5410, R115 ;  /* 0x00005410ff6c4816 */ /* 0x000fc60000000073 */
[----:B------:R-:W-:-:S04]  /*3440*/  FADD.FTZ R107, R162, -R107 ;  /* 0x8000006ba26b7221 */ /* 0x000fc80000010000 */
[----:B------:R-:W-:-:S04]  /*3450*/  FMUL.FTZ R107, R148, R107 ;  /* 0x0000006b946b7220 */ /* 0x000fc80000410000 */
[----:B------:R-:W-:Y:S02]  /*3460*/  @P4 FADD.FTZ R107, R107, R108 ;  /* 0x0000006c6b6b4221 */ /* 0x000fe40000010000 */
.L_x_2655:
[----:B------:R-:W-:Y:S05]  /*3470*/  BSYNC B1 ;  /* 0x0000000000017941 */ /* 0x000fea0003800000 */
.L_x_2653:
        /* <DEDUP_REMOVED lines=15> */
.L_x_2657:
[----:B------:R-:W-:-:S04]  /*3570*/  FFMA.FTZ R108, R164, R105, R110 ;  /* 0x00000069a46c7223 */ /* 0x000fc8000001006e */
[----:B------:R-:W-:Y:S01]  /*3580*/  FADD.FTZ R107, R163, -R108 ;  /* 0x8000006ca36b7221 */ /* 0x000fe20000010000 */
[----:B------:R-:W-:-:S03]  /*3590*/  @P4 SHF.R.U32.HI R108, RZ, 0x10, R115 ;  /* 0x00000010ff6c4819 */ /* 0x000fc60000011673 */
[----:B------:R-:W-:Y:S01]  /*35a0*/  FMUL.FTZ R107, R148, R107 ;  /* 0x0000006b946b7220 */ /* 0x000fe20000410000 */
[----:B------:R-:W-:-:S05]  /*35b0*/  @P4 PRMT R108, RZ, 0x5410, R108 ;  /* 0x00005410ff6c4816 */ /* 0x000fca000000006c */
[----:B------:R-:W-:Y:S02]  /*35c0*/  @P4 FADD.FTZ R107, R107, R108 ;  /* 0x0000006c6b6b4221 */ /* 0x000fe40000010000 */
.L_x_2658:
[----:B------:R-:W-:Y:S05]  /*35d0*/  BSYNC B1 ;  /* 0x0000000000017941 */ /* 0x000fea0003800000 */
.L_x_2656:
        /* <DEDUP_REMOVED lines=17> */
.L_x_2659:
[----:B------:R-:W-:Y:S01]  /*36f0*/  BSSY B1, `(.L_x_2660) ;  /* 0x000000a000017945 */ /* 0x000fe20003800000 */
[----:B------:R-:W-:Y:S05]  /*3700*/  @!P3 BRA `(.L_x_2661) ;  /* 0x000000800000b947 */ /* 0x000fea0003800000 */
[----:B0-----:R-:W-:Y:S01]  /*3710*/  LOP3.LUT R108, R181, 0xffff, RZ, 0xc0, !PT ;  /* 0x0000ffffb56c7812 */ /* 0x001fe200078ec0ff */
[----:B------:R-:W-:Y:S01]  /*3720*/  IMAD.MOV.U32 R107, RZ, RZ, 0x8 ;  /* 0x00000008ff6b7424 */ /* 0x000fe200078e00ff */
[----:B------:R-:W-:-:S03]  /*3730*/  PRMT R111, R122, 0x5410, R125 ;  /* 0x000054107a6f7816 */ /* 0x000fc6000000007d */
[----:B------:R-:W-:-:S05]  /*3740*/  IMAD.WIDE.U32 R108, R108, 0x10000, RZ ;  /* 0x000100006c6c7825 */ /* 0x000fca00078e00ff */
[----:B------:R-:W-:Y:S02]  /*3750*/  LOP3.LUT R111, R111, R109, RZ, 0xfc, !PT ;  /* 0x0000006d6f6f7212 */ /* 0x000fe400078efcff */
[----:B------:R-:W-:Y:S01]  /*3760*/  LOP3.LUT R110, R108, 0xffff, R126, 0xf8, !PT ;  /* 0x0000ffff6c6e7812 */ /* 0x000fe200078ef87e */
[----:B------:R-:W-:-:S05]  /*3770*/  IMAD.WIDE.U32 R108, R104, R107, c[0x0][0x248] ;  /* 0x00009200686c7625 */ /* 0x000fca00078e006b */
[----:B------:R0:W-:Y:S02]  /*3780*/  STG.E.64 [R108.64], R110 ;  /* 0x0000006e6c007986 */ /* 0x0001e4000c101b04 */
.L_x_2661:
[----:B------:R-:W-:Y:S05]  /*3790*/  BSYNC B1 ;  /* 0x0000000000017941 */ /* 0x000fea0003800000 */
.L_x_2660:
[----:B------:R-:W-:Y:S02]  /*37a0*/  IADD3 R173, R173, 0x80, RZ ;  /* 0x00000080adad7810 */ /* 0x000fe40007ffe0ff */
[----:B------:R-:W-:Y:S02]  /*37b0*/  IADD3 R104, R104, 0x80, RZ ;  /* 0x0000008068687810 */ /* 0x000fe40007ffe0ff */
.L_x_2644:
[----:B------:R-:W-:Y:S05]  /*37c0*/  BSYNC B0 ;  /* 0x0000000000007941 */ /* 0x000fea0003800000 */
.L_x_2643:
[----:B------:R-:W-:Y:S01]  /*37d0*/  BSSY B0, `(.L_x_2662) ;  /* 0x0000084000007945 */ /* 0x000fe20003800000 */
[----:B------:R-:W-:Y:S05]  /*37e0*/  @!P1 BRA `(.L_x_2663) ;  /* 0x0000082000009947 */ /* 0x000fea0003800000 */
[----:B0-----:R-:W-:Y:S01]  /*37f0*/  ISETP.NE.AND P4, PT, R180, RZ, PT ;  /* 0x000000ffb400720c */ /* 0x001fe20003f85270 */
[----:B------:R-:W-:Y:S03]  /*3800*/  BSSY B1, `(.L_x_2664) ;  /* 0x000000c000017945 */ /* 0x000fe60003800000 */
[----:B-1----:R-:W-:Y:S01]  /*3810*/  FSEL R110, R106, RZ, !P4 ;  /* 0x000000ff6a6e7208 */ /* 0x002fe20006000000 */
[----:B------:R-:W-:Y:S05]  /*3820*/  @!P3 BRA `(.L_x_2665) ;  /* 0x000000900000b947 */ /* 0x000fea0003800000 */
[----:B------:R-:W-:-:S05]  /*3830*/  MOV R109, 0x8 ;  /* 0x00000008006d7802 */ /* 0x000fca0000000f00 */
        /* <DEDUP_REMOVED lines=8> */
.L_x_2665:
[----:B------:R-:W-:Y:S05]  /*38c0*/  BSYNC B1 ;  /* 0x0000000000017941 */ /* 0x000fea0003800000 */
.L_x_2664:
        /* <DEDUP_REMOVED lines=10> */
.L_x_2667:
        /* <DEDUP_REMOVED lines=9> */
.L_x_2668:
[----:B------:R-:W-:Y:S05]  /*3a00*/  BSYNC B1 ;  /* 0x0000000000017941 */ /* 0x000fea0003800000 */
.L_x_2666:
        /* <DEDUP_REMOVED lines=17> */
.L_x_2670:
[----:B------:R-:W-:-:S04]  /*3b20*/  FFMA.FTZ R108, R128, R105, R110 ;  /* 0x00000069806c7223 */ /* 0x000fc8000001006e */
[----:B------:R-:W-:Y:S01]  /*3b30*/  FADD.FTZ R107, R131, -R108 ;  /* 0x8000006c836b7221 */ /* 0x000fe20000010000 */
[----:B------:R-:W-:-:S03]  /*3b40*/  @P4 SHF.R.U64 R108, R112, 0x10, R113 ;  /* 0x00000010706c4819 */ /* 0x000fc60000001271 */
[----:B------:R-:W-:Y:S01]  /*3b50*/  FMUL.FTZ R107, R148, R107 ;  /* 0x0000006b946b7220 */ /* 0x000fe20000410000 */
[----:B------:R-:W-:-:S05]  /*3b60*/  @P4 PRMT R108, RZ, 0x5410, R108 ;  /* 0x00005410ff6c4816 */ /* 0x000fca000000006c */
[----:B------:R-:W-:Y:S02]  /*3b70*/  @P4 FADD.FTZ R107, R107, R108 ;  /* 0x0000006c6b6b4221 */ /* 0x000fe40000010000 */
.L_x_2671:
[----:B------:R-:W-:Y:S05]  /*3b80*/  BSYNC B1 ;  /* 0x0000000000017941 */ /* 0x000fea0003800000 */
.L_x_2669:
        /* <DEDUP_REMOVED lines=14> */
.L_x_2673:
[----:B------:R-:W-:Y:S01]  /*3c70*/  FFMA.FTZ R107, R129, R105, R110 ;  /* 0x00000069816b7223 */ /* 0x000fe2000001006e */
[----:B------:R-:W-:-:S03]  /*3c80*/  @P4 PRMT R108, RZ, 0x5410, R113 ;  /* 0x00005410ff6c4816 */ /* 0x000fc60000000071 */
[----:B------:R-:W-:-:S04]  /*3c90*/  FADD.FTZ R107, R132, -R107 ;  /* 0x8000006b846b7221 */ /* 0x000fc80000010000 */
[----:B------:R-:W-:-:S04]  /*3ca0*/  FMUL.FTZ R107, R148, R107 ;  /* 0x0000006b946b7220 */ /* 0x000fc80000410000 */
[----:B------:R-:W-:Y:S02]  /*3cb0*/  @P4 FADD.FTZ R107, R107, R108 ;  /* 0x0000006c6b6b4221 */ /* 0x000fe40000010000 */
.L_x_2674:
[----:B------:R-:W-:Y:S05]  /*3cc0*/  BSYNC B1 ;  /* 0x0000000000017941 */ /* 0x000fea0003800000 */
.L_x_2672:
        /* <DEDUP_REMOVED lines=15> */
.L_x_2676:
[----:B------:R-:W-:-:S04]  /*3dc0*/  FFMA.FTZ R108, R134, R105, R110 ;  /* 0x00000069866c7223 */ /* 0x000fc8000001006e */
[----:B------:R-:W-:Y:S01]  /*3dd0*/  FADD.FTZ R107, R133, -R108 ;  /* 0x8000006c856b7221 */ /* 0x000fe20000010000 */
[----:B------:R-:W-:-:S03]  /*3de0*/  @P4 SHF.R.U32.HI R108, RZ, 0x10, R113 ;  /* 0x00000010ff6c4819 */ /* 0x000fc60000011671 */
[----:B------:R-:W-:Y:S01]  /*3df0*/  FMUL.FTZ R107, R148, R107 ;  /* 0x0000006b946b7220 */ /* 0x000fe20000410000 */
[----:B------:R-:W-:-:S05]  /*3e00*/  @P4 PRMT R108, RZ, 0x5410, R108 ;  /* 0x00005410ff6c4816 */ /* 0x000fca000000006c */
[----:B------:R-:W-:Y:S02]  /*3e10*/  @P4 FADD.FTZ R107, R107, R108 ;  /* 0x0000006c6b6b4221 */ /* 0x000fe40000010000 */
.L_x_2677:
[----:B------:R-:W-:Y:S05]  /*3e20*/  BSYNC B1 ;  /* 0x0000000000017941 */ /* 0x000fea0003800000 */
.L_x_2675:
        /* <DEDUP_REMOVED lines=17> */
.L_x_2678:
        /* <DEDUP_REMOVED lines=10> */
.L_x_2680:
[----:B------:R-:W-:Y:S05]  /*3fe0*/  BSYNC B1 ;  /* 0x0000000000017941 */ /* 0x000fea0003800000 */
.L_x_2679:
[----:B------:R-:W-:Y:S02]  /*3ff0*/  IADD3 R173, R173, 0x80, RZ ;  /* 0x00000080adad7810 */ /* 0x000fe40007ffe0ff */
[----:B------:R-:W-:Y:S02]  /*4000*/  IADD3 R104, R104, 0x80, RZ ;  /* 0x0000008068687810 */ /* 0x000fe40007ffe0ff */
.L_x_2663:
[----:B------:R-:W-:Y:S05]  /*4010*/  BSYNC B0 ;  /* 0x0000000000007941 */ /* 0x000fea0003800000 */
.L_x_2662:
        /* <DEDUP_REMOVED lines=16> */
.L_x_2684:
[----:B------:R-:W-:Y:S05]  /*4120*/  BSYNC B1 ;  /* 0x0000000000017941 */ /* 0x000fea0003800000 */
.L_x_2683:
[----:B------:R-:W-:Y:S01]  /*4130*/  BSSY B1, `(.L_x_2685) ;  /* 0x0000013000017945 */ /* 0x000fe20003800000 */
[----:B------:R-:W-:Y:S05]  /*4140*/  @P2 BRA `(.L_x_2686) ;  /* 0x0000008000002947 */ /* 0x000fea0003800000 */
[----:B------:R-:W-:Y:S01]  /*4150*/  ULDC.64 UR6, c[0x0][0x218] ;  /* 0x0000860000067ab9 */ /* 0x000fe20000000a00 */
[----:B------:R-:W-:Y:S01]  /*4160*/  MOV R107, RZ ;  /* 0x000000ff006b7202 */ /* 0x000fe20000000f00 */
[----:B------:R-:W-:-:S04]  /*4170*/  UISETP.NE.U32.AND UP0, UPT, URZ, UR6, UPT ;  /* 0x000000063f00728c */ /* 0x000fc8000bf05070 */
[----:B------:R-:W-:-:S06]  /*4180*/  UISETP.NE.AND.EX UP0, UPT, URZ, UR7, UPT, UP0 ;  /* 0x000000073f00728c */ /* 0x000fcc000bf05300 */
[----:B------:R-:W-:-:S13]  /*4190*/  PLOP3.LUT P4, PT, PT, PT, UP0, 0x80, 0x0 ;  /* 0x000000000000781c */ /* 0x000fda0003f8f008 */
[----:B------:R-:W-:Y:S05]  /*41a0*/  @!P4 BRA `(.L_x_2687) ;  /* 0x000000b00000c947 */ /* 0x000fea0003800000 */
[----:B------:R-:W-:Y:S01]  /*41b0*/  PRMT R107, RZ, 0x5410, R2 ;  /* 0x00005410ff6b7816 */ /* 0x000fe20000000002 */
[----:B------:R-:W-:Y:S05]  /*41c0*/  BRA `(.L_x_2687) ;  /* 0x0000009000007947 */ /* 0x000fea0003800000 */
.L_x_2686:
        /* <DEDUP_REMOVED lines=9> */
.L_x_2687:
[----:B------:R-:W-:Y:S05]  /*4260*/  BSYNC B1 ;  /* 0x0000000000017941 */ /* 0x000fea0003800000 */
.L_x_2685:
        /* <DEDUP_REMOVED lines=17> */
.L_x_2689:
[----:B------:R-:W-:-:S04]  /*4380*/  FFMA.FTZ R106, R166, R105, R110 ;  /* 0x00000069a66a7223 */ /* 0x000fc8000001006e */
[----:B------:R-:W-:Y:S01]  /*4390*/  FADD.FTZ R107, R167, -R106 ;  /* 0x8000006aa76b7221 */ /* 0x000fe20000010000 */
[----:B------:R-:W-:-:S03]  /*43a0*/  @P4 SHF.R.U64 R106, R2, 0x10, R3 ;  /* 0x00000010026a4819 */ /* 0x000fc60000001203 */
[----:B------:R-:W-:Y:S01]  /*43b0*/  FMUL.FTZ R107, R148, R107 ;  /* 0x0000006b946b7220 */ /* 0x000fe20000410000 */
[----:B------:R-:W-:-:S05]  /*43c0*/  @P4 PRMT R106, RZ, 0x5410, R106 ;  /* 0x00005410ff6a4816 */ /* 0x000fca000000006a */
[----:B------:R-:W-:Y:S02]  /*43d0*/  @P4 FADD.FTZ R107, R107, R106 ;  /* 0x0000006a6b6b4221 */ /* 0x000fe40000010000 */
.L_x_2690:
[----:B------:R-:W-:Y:S05]  /*43e0*/  BSYNC B1 ;  /* 0x0000000000017941 */ /* 0x000fea0003800000 */
.L_x_2688:
        /* <DEDUP_REMOVED lines=14> */
.L_x_2692:
[----:B------:R-:W-:Y:S01]  /*44d0*/  FFMA.FTZ R107, R169, R105, R110 ;  /* 0x00000069a96b7223 */ /* 0x000fe2000001006e */
[----:B------:R-:W-:-:S03]  /*44e0*/  @P4 PRMT R106, RZ, 0x5410, R3 ;  /* 0x00005410ff6a4816 */ /* 0x000fc60000000003 */
[----:B------:R-:W-:-:S04]  /*44f0*/  FADD.FTZ R107, R170, -R107 ;  /* 0x8000006baa6b7221 */ /* 0x000fc80000010000 */
[----:B------:R-:W-:-:S04]  /*4500*/  FMUL.FTZ R107, R148, R107 ;  /* 0x0000006b946b7220 */ /* 0x000fc80000410000 */
[----:B------:R-:W-:Y:S02]  /*4510*/  @P4 FADD.FTZ R107, R107, R106 ;  /* 0x0000006a6b6b4221 */ /* 0x000fe40000010000 */
.L_x_2693:
[----:B------:R-:W-:Y:S05]  /*4520*/  BSYNC B1 ;  /* 0x0000000000017941 */ /* 0x000fea0003800000 */
.L_x_2691:
        /* <DEDUP_REMOVED lines=15> */
.L_x_2695:
[----:B------:R-:W-:-:S04]  /*4620*/  FFMA.FTZ R106, R172, R105, R110 ;  /* 0x00000069ac6a7223 */ /* 0x000fc8000001006e */
[----:B------:R-:W-:Y:S01]  /*4630*/  FADD.FTZ R105, R171, -R106 ;  /* 0x8000006aab697221 */ /* 0x000fe20000010000 */
[----:B------:R-:W-:-:S03]  /*4640*/  @P4 SHF.R.U32.HI R106, RZ, 0x10, R3 ;  /* 0x00000010ff6a4819 */ /* 0x000fc60000011603 */
[----:B------:R-:W-:Y:S01]  /*4650*/  FMUL.FTZ R105, R148, R105 ;  /* 0x0000006994697220 */ /* 0x000fe20000410000 */
[----:B------:R-:W-:-:S05]  /*4660*/  @P4 PRMT R106, RZ, 0x5410, R106 ;  /* 0x00005410ff6a4816 */ /* 0x000fca000000006a */
[----:B------:R-:W-:Y:S02]  /*4670*/  @P4 FADD.FTZ R105, R105, R106 ;  /* 0x0000006a69694221 */ /* 0x000fe40000010000 */
.L_x_2696:
[----:B------:R-:W-:Y:S05]  /*4680*/  BSYNC B1 ;  /* 0x0000000000017941 */ /* 0x000fea0003800000 */
.L_x_2694:
        /* <DEDUP_REMOVED lines=8> */
[----:B------:R-:W-:Y:S01]  /*4710*/  HFMA2.MMA R148, -RZ, RZ, 0, 4.76837158203125e-07 ;  /* 0x00000008ff947435 */ /* 0x000fe200000001ff */
[----:B------:R-:W-:-:S03]  /*4720*/  PRMT R109, R120, 0x5410, R121 ;  /* 0x00005410786d7816 */ /* 0x000fc60000000079 */
[----:B------:R-:W-:-:S05]  /*4730*/  IMAD.WIDE.U32 R106, R106, 0x10000, RZ ;  /* 0x000100006a6a7825 */ /* 0x000fca00078e00ff */
[----:B------:R-:W-:Y:S02]  /*4740*/  LOP3.LUT R109, R109, R107, RZ, 0xfc, !PT ;  /* 0x0000006b6d6d7212 */ /* 0x000fe400078efcff */
[----:B------:R-:W-:Y:S01]  /*4750*/  LOP3.LUT R108, R106, 0xffff, R135, 0xf8, !PT ;  /* 0x0000ffff6a6c7812 */ /* 0x000fe200078ef887 */
[----:B------:R-:W-:-:S05]  /*4760*/  IMAD.WIDE.U32 R106, R173, R148, c[0x0][0x258] ;  /* 0x00009600ad6a7625 */ /* 0x000fca00078e0094 */
[----:B------:R0:W-:Y:S02]  /*4770*/  STG.E.64 [R106.64], R108 ;  /* 0x0000006c6a007986 */ /* 0x0001e4000c101b04 */
.L_x_2697:
        /* <DEDUP_REMOVED lines=11> */
.L_x_2682:
[----:B------:R-:W-:Y:S05]  /*4830*/  BSYNC B0 ;  /* 0x0000000000007941 */ /* 0x000fea0003800000 */
.L_x_2681:
[----:B------:R-:W-:Y:S02]  /*4840*/  IADD3 R123, R123, c[0x0][0x160], RZ ;  /* 0x000058007b7b7a10 */ /* 0x000fe40007ffe0ff */
[----:B------:R-:W-:Y:S02]  /*4850*/  LOP3.LUT P3, RZ, R124, 0xff, RZ, 0xc0, !PT ;  /* 0x000000ff7cff7812 */ /* 0x000fe4000786c0ff */
[----:B------:R-:W-:Y:S02]  /*4860*/  ISETP.GE.AND P2, PT, R123, c[0x0][0x164], PT ;  /* 0x000059007b007a0c */ /* 0x000fe40003f46270 */
[----:B------:R-:W-:-:S11]  /*4870*/  SEL R124, RZ, 0x1, P3 ;  /* 0x00000001ff7c7807 */ /* 0x000fd60001800000 */
[----:B01----:R-:W-:Y:S01]  /*4880*/  @P2 CALL.REL.NOINC `(.L_x_2579) ;  /* 0x0000001000002944 */ /* 0x003fe20003c00000 */
[----:B------:R-:W-:Y:S05]  /*4890*/  BRA `(.L_x_2698) ;  /* 0xffffbc9000007947 */ /* 0x000fea000383ffff */
.L_x_2579:
        /* <DEDUP_REMOVED lines=50> */
.L_x_2603:
[----:B------:R-:W-:Y:S01]  /*4bc0*/  HFMA2.MMA R177, -RZ, RZ, 0, 9.5367431640625e-07 ;  /* 0x00000010ffb17435 */ /* 0x000fe200000001ff */
[----:B------:R-:W-:Y:S01]  /*4bd0*/  IMAD.MOV.U32 R110, RZ, RZ, R109 ;  /* 0x000000ffff6e7224 */ /* 0x000fe200078e006d */
[----:B-1----:R-:W-:Y:S01]  /*4be0*/  MOV R104, 0x4c20 ;  /* 0x00004c2000687802 */ /* 0x002fe20000000f00 */
[----:B------:R-:W-:-:S02]  /*4bf0*/  IMAD.MOV.U32 R183, RZ, RZ, 0x1f ;  /* 0x0000001fffb77424 */ /* 0x000fc400078e00ff */
[----:B------:R-:W-:Y:S02]  /*4c00*/  IMAD.MOV.U32 R184, RZ, RZ, -0x1 ;  /* 0xffffffffffb87424 */ /* 0x000fe400078e00ff */
[----:B0----5:R-:W-:Y:S05]  /*4c10*/  CALL.REL.NOINC `($__internal_46_$__cuda_sm70_shflsync_down_p) ;  /* 0x0000046000007944 */ /* 0x021fea0003c00000 */
[----:B-1----:R-:W-:Y:S01]  /*4c20*/  IMAD.MOV.U32 R108, RZ, RZ, R110 ;  /* 0x000000ffff6c7224 */ /* 0x002fe200078e006e */
[----:B0-----:R-:W-:Y:S05]  /*4c30*/  BRA `(.L_x_2699) ;  /* 0xffffcf5000007947 */ /* 0x001fea000383ffff */
.L_x_2604:
[----:B------:R-:W-:Y:S01]  /*4c40*/  MOV R110, R111 ;  /* 0x0000006f006e7202 */ /* 0x000fe20000000f00 */
[----:B------:R-:W-:Y:S01]  /*4c50*/  IMAD.MOV.U32 R177, RZ, RZ, 0x10 ;  /* 0x00000010ffb17424 */ /* 0x000fe200078e00ff */
[----:B-1----:R-:W-:Y:S01]  /*4c60*/  MOV R104, 0x4ca0 ;  /* 0x00004ca000687802 */ /* 0x002fe20000000f00 */
[----:B------:R-:W-:Y:S02]  /*4c70*/  IMAD.MOV.U32 R183, RZ, RZ, 0x1f ;  /* 0x0000001fffb77424 */ /* 0x000fe400078e00ff */
[----:B------:R-:W-:Y:S02]  /*4c80*/  IMAD.MOV.U32 R184, RZ, RZ, -0x1 ;  /* 0xffffffffffb87424 */ /* 0x000fe400078e00ff */
[----:B0-23-5:R-:W-:Y:S05]  /*4c90*/  CALL.REL.NOINC `($__internal_46_$__cuda_sm70_shflsync_down_p) ;  /* 0x000003e000007944 */ /* 0x02dfea0003c00000 */
[----:B------:R-:W-:Y:S01]  /*4ca0*/  FADD.FTZ R108, R108, R109 ;  /* 0x0000006d6c6c7221 */ /* 0x000fe20000010000 */
[----:B0-----:R-:W-:Y:S01]  /*4cb0*/  HFMA2.MMA R177, -RZ, RZ, 0, 4.76837158203125e-07 ;  /* 0x00000008ffb17435 */ /* 0x001fe200000001ff */
[----:B-1----:R-:W-:Y:S01]  /*4cc0*/  FADD.FTZ R111, R111, R110 ;  /* 0x0000006e6f6f7221 */ /* 0x002fe20000010000 */
[----:B------:R-:W-:Y:S01]  /*4cd0*/  MOV R104, 0x4d20 ;  /* 0x00004d2000687802 */ /* 0x000fe20000000f00 */
[----:B------:R-:W-:Y:S01]  /*4ce0*/  IMAD.MOV.U32 R183, RZ, RZ, 0x1f ;  /* 0x0000001fffb77424 */ /* 0x000fe200078e00ff */
[----:B------:R-:W-:Y:S01]  /*4cf0*/  MOV R110, R108 ;  /* 0x0000006c006e7202 */ /* 0x000fe20000000f00 */
[----:B------:R-:W-:-:S02]  /*4d00*/  IMAD.MOV.U32 R184, RZ, RZ, -0x1 ;  /* 0xffffffffffb87424 */ /* 0x000fc400078e00ff */
[----:B------:R-:W-:Y:S05]  /*4d10*/  CALL.REL.NOINC `($__internal_46_$__cuda_sm70_shflsync_down_p) ;  /* 0x0000036000007944 */ /* 0x000fea0003c00000 */
[----:B0-----:R-:W-:Y:S01]  /*4d20*/  HFMA2.MMA R177, -RZ, RZ, 0, 4.76837158203125e-07 ;  /* 0x00000008ffb17435 */ /* 0x001fe200000001ff */
[----:B-1----:R-:W-:Y:S01]  /*4d30*/  IMAD.MOV.U32 R107, RZ, RZ, R110 ;  /* 0x000000ffff6b7224 */ /* 0x002fe200078e006e */
[----:B------:R-:W-:Y:S01]  /*4d40*/  MOV R104, 0x4d90 ;  /* 0x00004d9000687802 */ /* 0x000fe20000000f00 */
[----:B------:R-:W-:-:S02]  /*4d50*/  IMAD.MOV.U32 R110, RZ, RZ, R111 ;  /* 0x000000ffff6e7224 */ /* 0x000fc400078e006f */
[----:B------:R-:W-:Y:S02]  /*4d60*/  IMAD.MOV.U32 R183, RZ, RZ, 0x1f ;  /* 0x0000001fffb77424 */ /* 0x000fe400078e00ff */
[----:B------:R-:W-:Y:S02]  /*4d70*/  IMAD.MOV.U32 R184, RZ, RZ, -0x1 ;  /* 0xffffffffffb87424 */ /* 0x000fe400078e00ff */
[----:B------:R-:W-:Y:S05]  /*4d80*/  CALL.REL.NOINC `($__internal_46_$__cuda_sm70_shflsync_down_p) ;  /* 0x000002f000007944 */ /* 0x000fea0003c00000 */
[----:B------:R-:W-:Y:S01]  /*4d90*/  FADD.FTZ R108, R107, R108 ;  /* 0x0000006c6b6c7221 */ /* 0x000fe20000010000 */
[----:B0-----:R-:W-:Y:S01]  /*4da0*/  MOV R177, 0x4 ;  /* 0x0000000400b17802 */ /* 0x001fe20000000f00 */
[----:B-1----:R-:W-:Y:S01]  /*4db0*/  FADD.FTZ R111, R111, R110 ;  /* 0x0000006e6f6f7221 */ /* 0x002fe20000010000 */
[----:B------:R-:W-:Y:S01]  /*4dc0*/  MOV R104, 0x4e10 ;  /* 0x00004e1000687802 */ /* 0x000fe20000000f00 */
[----:B------:R-:W-:Y:S01]  /*4dd0*/  IMAD.MOV.U32 R183, RZ, RZ, 0x1f ;  /* 0x0000001fffb77424 */ /* 0x000fe200078e00ff */
[----:B------:R-:W-:Y:S01]  /*4de0*/  MOV R110, R108 ;  /* 0x0000006c006e7202 */ /* 0x000fe20000000f00 */
[----:B------:R-:W-:Y:S02]  /*4df0*/  IMAD.MOV.U32 R184, RZ, RZ, -0x1 ;  /* 0xffffffffffb87424 */ /* 0x000fe400078e00ff */
[----:B------:R-:W-:Y:S05]  /*4e00*/  CALL.REL.NOINC `($__internal_46_$__cuda_sm70_shflsync_down_p) ;  /* 0x0000027000007944 */ /* 0x000fea0003c00000 */
[----:B0-----:R-:W-:Y:S01]  /*4e10*/  HFMA2.MMA R177, -RZ, RZ, 0, 2.384185791015625e-07 ;  /* 0x00000004ffb17435 */ /* 0x001fe200000001ff */
        /* <DEDUP_REMOVED lines=14> */
[----:B0-----:R-:W-:Y:S01]  /*4f00*/  HFMA2.MMA R177, -RZ, RZ, 0, 1.1920928955078125e-07 ;  /* 0x00000002ffb17435 */ /* 0x001fe200000001ff */
        /* <DEDUP_REMOVED lines=14> */
[----:B0-----:R-:W-:Y:S01]  /*4ff0*/  HFMA2.MMA R177, -RZ, RZ, 0, 5.9604644775390625e-08 ;  /* 0x00000001ffb17435 */ /* 0x001fe200000001ff */
[----:B-1----:R-:W-:Y:S01]  /*5000*/  IMAD.MOV.U32 R182, RZ, RZ, R110 ;  /* 0x000000ffffb67224 */ /* 0x002fe200078e006e */
[----:B------:R-:W-:Y:S01]  /*5010*/  MOV R104, 0x5060 ;  /* 0x0000506000687802 */ /* 0x000fe20000000f00 */
[----:B------:R-:W-:-:S02]  /*5020*/  IMAD.MOV.U32 R110, RZ, RZ, R111 ;  /* 0x000000ffff6e7224 */ /* 0x000fc400078e006f */
[----:B------:R-:W-:Y:S02]  /*5030*/  IMAD.MOV.U32 R183, RZ, RZ, 0x1f ;  /* 0x0000001fffb77424 */ /* 0x000fe400078e00ff */
[----:B------:R-:W-:Y:S02]  /*5040*/  IMAD.MOV.U32 R184, RZ, RZ, -0x1 ;  /* 0xffffffffffb87424 */ /* 0x000fe400078e00ff */
[----:B------:R-:W-:Y:S05]  /*5050*/  CALL.REL.NOINC `($__internal_46_$__cuda_sm70_shflsync_down_p) ;  /* 0x0000002000007944 */ /* 0x000fea0003c00000 */
[----:B-1----:R-:W-:Y:S01]  /*5060*/  MOV R104, R110 ;  /* 0x0000006e00687202 */ /* 0x002fe20000000f00 */
[----:B0-----:R-:W-:Y:S05]  /*5070*/  BRA `(.L_x_2700) ;  /* 0xffffcc3000007947 */ /* 0x001fea000383ffff */
        .weak           $__internal_46_$__cuda_sm70_shflsync_down_p
        .type           $__internal_46_$__cuda_sm70_shflsync_down_p,@function
        .size           $__internal_46_$__cuda_sm70_shflsync_down_p,(.L_x_9790 - $__internal_46_$__cuda_sm70_shflsync_down_p)
$__internal_46_$__cuda_sm70_shflsync_down_p:
[----:B------:R-:W-:Y:S01]  /*5080*/  IMAD.MOV.U32 R105, RZ, RZ, 0x0 ;  /* 0x00000000ff697424 */ /* 0x000fe200078e00ff */
[----:B------:R-:W-:Y:S04]  /*5090*/  WARPSYNC R184 ;  /* 0x000000b800007348 */ /* 0x000fe80003800000 */
[----:B------:R0:W1:Y:S01]  /*50a0*/  SHFL.DOWN PT, R110, R110, R177, R183 ;  /* 0x080000b16e6e7389 */ /* 0x00006200000e00b7 */
[----:B------:R-:W-:Y:S05]  /*50b0*/  RET.REL.NODEC R104 `(_ZN10layer_norm13ln_bwd_kernelINS_13Kernel_traitsIf13__nv_bfloat16S2_S2_fjLj2560ELj1ELj1ELj4ELj8ENS_18Kernel_traits_baseILj2560EfS2_S2_S2_fjLj128EEEEELb0ELb1ELb1ELb0EEEvNS_9BwdParamsE) ;  /* 0xffffaf4068007950 */ /* 0x000fea0003c3ffff */
.L_x_2701:
        /* <DEDUP_REMOVED lines=12> */
.L_x_9790:


//--------------------- .text._ZN10layer_norm13ln_bwd_kernelINS_13Kernel_traitsIf13__nv_bfloat16S2_S2_fjLj2560ELj1ELj1ELj4ELj8ENS_18Kernel_traits_baseILj2560EfS2_S2_S2_fjLj128EEEEELb0ELb1ELb1ELb1EEEvNS_9BwdParamsE --------------------------
	.section	.text._ZN10layer_norm13ln_bwd_kernelINS_13Kernel_traitsIf13__nv_bfloat16S2_S2_fjLj2560ELj1ELj1ELj4ELj8ENS_18Kernel_traits_baseILj2560EfS2_S2_S2_fjLj128EEEEELb0ELb1ELb1ELb1EEEvNS_9BwdParamsE,"ax",@progbits
	.sectioninfo	@"SHI_REGISTERS=190"
	.align	128
        .global         _ZN10layer_norm13ln_bwd_kernelINS_13Kernel_traitsIf13__nv_bfloat16S2_S2_fjLj2560ELj1ELj1ELj4ELj8ENS_18Kernel_traits_baseILj2560EfS2_S2_S2_fjLj128EEEEELb0ELb1ELb1ELb1EEEvNS_9BwdParamsE
        .type           _ZN10layer_norm13ln_bwd_kernelINS_13Kernel_traitsIf13__nv_bfloat16S2_S2_fjLj2560ELj1ELj1ELj4ELj8ENS_18Kernel_traits_baseILj2560EfS2_S2_S2_fjLj128EEEEELb0ELb1ELb1ELb1EEEvNS_9BwdParamsE,@function
        .size           _ZN10layer_norm13ln_bwd_kernelINS_13Kernel_traitsIf13__nv_bfloat16S2_S2_fjLj2560ELj1ELj1ELj4ELj8ENS_18Kernel_traits_baseILj2560EfS2_S2_S2_fjLj128EEEEELb0ELb1ELb1ELb1EEEvNS_9BwdParamsE,(.L_x_9791 - _ZN10layer_norm13ln_bwd_kernelINS_13Kernel_traitsIf13__nv_bfloat16S2_S2_fjLj2560ELj1ELj1ELj4ELj8ENS_18Kernel_traits_baseILj2560EfS2_S2_S2_fjLj128EEEEELb0ELb1ELb1ELb1EEEvNS_9BwdParamsE)
        .other          _ZN10layer_norm13ln_bwd_kernelINS_13Kernel_traitsIf13__nv_bfloat16S2_S2_fjLj2560ELj1ELj1ELj4ELj8ENS_18Kernel_traits_baseILj2560EfS2_S2_S2_fjLj128EEEEELb0ELb1ELb1ELb1EEEvNS_9BwdParamsE,@"STO_CUDA_ENTRY STV_DEFAULT"
_ZN10layer_norm13ln_bwd_kernelINS_13Kernel_traitsIf13__nv_bfloat16S2_S2_fjLj2560ELj1ELj1ELj4ELj8ENS_18Kernel_traits_baseILj2560EfS2_S2_S2_fjLj128EEEEELb0ELb1ELb1ELb1EEEvNS_9BwdParamsE:
.text._ZN10layer_norm13ln_bwd_kernelINS_13Kernel_traitsIf13__nv_bfloat16S2_S2_fjLj2560ELj1ELj1ELj4ELj8ENS_18Kernel_traits_baseILj2560EfS2_S2_S2_fjLj128EEEEELb0ELb1ELb1ELb1EEEvNS_9BwdParamsE:
        /* <DEDUP_REMOVED lines=38> */
.L_x_2702:
[----:B------:R-:W-:-:S05]  /*0260*/  IMAD.SHL.U32 R2, R0, 0x10, RZ ;  /* 0x0000001000027824 */ /* 0x000fca00078e00ff */
[----:B------:R-:W-:-:S04]  /*0270*/  LOP3.LUT R44, R2, 0x7f0, RZ, 0xc0, !PT ;  /* 0x000007f0022c7812 */ /* 0x000fc800078ec0ff */
[C---:B------:R-:W-:Y:S01]  /*0280*/  IADD3 R2, P0, R44.reuse, c[0x0][0x1b0], RZ ;  /* 0x00006c002c027a10 */ /* 0x040fe20007f1e0ff */
[----:B------:R-:W0:Y:S01]  /*0290*/  LDC.U8 R121, c[0x0][0x1f0] ;  /* 0x00007c00ff797b82 */ /* 0x000e220000000000 */
[----:B------:R-:W-:Y:S02]  /*02a0*/  IADD3 R44, P1, R44, c[0x0][0x1c8], RZ ;  /* 0x000072002c2c7a10 */ /* 0x000fe40007f3e0ff */
[----:B------:R-:W-:-:S03]  /*02b0*/  IADD3.X R3, RZ, c[0x0][0x1b4], RZ, P0, !PT ;  /* 0x00006d00ff037a10 */ /* 0x000fc600007fe4ff */
[----:B------:R-:W-:Y:S02]  /*02c0*/  IMAD.X R45, RZ, RZ, c[0x0][0x1cc], P1 ;  /* 0x00007300ff2d7624 */ /* 0x000fe400008e06ff */
[----:B------:R1:W5:Y:S04]  /*02d0*/  LDG.E.128 R40, [R2.64] ;  /* 0x0000000402287981 */ /* 0x000368000c1e1d00 */
[----:B------:R1:W5:Y:S04]  /*02e0*/  LDG.E.128 R36, [R2.64+0x800] ;  /* 0x0008000402247981 */ /* 0x000368000c1e1d00 */
[----:B------:R1:W5:Y:S04]  /*02f0*/  LDG.E.128 R32, [R2.64+0x1000] ;  /* 0x0010000402207981 */ /* 0x000368000c1e1d00 */
[----:B------:R1:W5:Y:S04]  /*0300*/  LDG.E.128 R28, [R2.64+0x1800] ;  /* 0x00180004021c7981 */ /* 0x000368000c1e1d00 */
[----:B------:R1:W5:Y:S01]  /*0310*/  LDG.E.128 R24, [R2.64+0x2000] ;  /* 0x0020000402187981 */ /* 0x000362000c1e1d00 */
[----:B------:R-:W-:Y:S01]  /*0320*/  HFMA2.MMA R122, -RZ, RZ, 0, 5.9604644775390625e-08 ;  /* 0x00000001ff7a7435 */ /* 0x000fe200000001ff */
        /* <DEDUP_REMOVED lines=34> */
[----:B012---:R-:W-:-:S02]  /*0550*/  CS2R R44, SRZ ;  /* 0x00000000002c7805 */ /* 0x007fc4000001ff00 */
.L_x_2792:
[----:B------:R-:W-:-:S04]  /*0560*/  IMAD.MOV.U32 R177, RZ, RZ, 0x4 ;  /* 0x00000004ffb17424 */ /* 0x000fc800078e00ff */
[----:B------:R-:W-:-:S05]  /*0570*/  IMAD.WIDE R106, R120, R177, c[0x0][0x1d8] ;  /* 0x00007600786a7625 */ /* 0x000fca00078e02b1 */
[----:B------:R0:W2:Y:S01]  /*0580*/  LDG.E R182, [R106.64] ;  /* 0x000000046ab67981 */ /* 0x0000a2000c1e1900 */
[----:B------:R-:W-:-:S04]  /*0590*/  IMAD.WIDE R110, R120, R177, c[0x0][0x1d0] ;  /* 0x00007400786e7625 */ /* 0x000fc800078e02b1 */
[----:B------:R-:W-:Y:S02]  /*05a0*/  IMAD R108, R120, c[0x0][0x168], RZ ;  /* 0x00005a00786c7a24 */ /* 0x000fe400078e02ff */
[----:B-----5:R1:W5:Y:S01]  /*05b0*/  LDG.E R110, [R110.64] ;  /* 0x000000046e6e7981 */ /* 0x020362000c1e1900 */
[----:B------:R-:W-:Y:S01]  /*05c0*/  LOP3.LUT R178, R0, 0x7f, RZ, 0xc0, !PT ;  /* 0x0000007f00b27812 */ /* 0x000fe200078ec0ff */
[----:B------:R-:W-:Y:S01]  /*05d0*/  IMAD.WIDE R104, R120, R177, c[0x0][0x1a8] ;  /* 0x00006a0078687625 */ /* 0x000fe200078e02b1 */
[----:B------:R-:W-:-:S04]  /*05e0*/  SHF.R.S32.HI R109, RZ, 0x1f, R108 ;  /* 0x0000001fff6d7819 */ /* 0x000fc8000001146c */
[----:B------:R-:W-:Y:S02]  /*05f0*/  LEA.HI R109, R109, R108, RZ, 0x2 ;  /* 0x0000006c6d6d7211 */ /* 0x000fe400078f10ff */
[----:B------:R-:W-:Y:S01]  /*0600*/  MOV R179, 0x8 ;  /* 0x0000000800b37802 */ /* 0x000fe20000000f00 */
[----:B------:R-:W-:Y:S01]  /*0610*/  BSSY B0, `(.L_x_2704) ;  /* 0x0000119000007945 */ /* 0x000fe20003800000 */
[----:B------:R-:W-:Y:S01]  /*0620*/  LEA.HI.SX32 R134, R109, R178, 0x1e ;  /* 0x000000b26d867211 */ /* 0x000fe200078ff2ff */
[----:B------:R3:W5:Y:S03]  /*0630*/  LDG.E R133, [R104.64] ;  /* 0x0000000468857981 */ /* 0x000766000c1e1900 */
[C---:B------:R-:W-:Y:S02]  /*0640*/  IADD3 R135, R134.reuse, 0x80, RZ ;  /* 0x0000008086877810 */ /* 0x040fe40007ffe0ff */
[C---:B------:R-:W-:Y:S01]  /*0650*/  IADD3 R136, R134.reuse, 0x100, RZ ;  /* 0x0000010086887810 */ /* 0x040fe20007ffe0ff */
[----:B------:R-:W-:-:S04]  /*0660*/  IMAD.WIDE.U32 R108, R134, R179, c[0x0][0x218] ;  /* 0x00008600866c7625 */ /* 0x000fc800078e00b3 */
[----:B0-----:R-:W-:-:S04]  /*0670*/  IMAD.WIDE.U32 R106, R135, R179, c[0x0][0x218] ;  /* 0x00008600876a7625 */ /* 0x001fc800078e00b3 */
[----:B---3--:R-:W-:Y:S01]  /*0680*/  IMAD.WIDE.U32 R104, R136, R179, c[0x0][0x218] ;  /* 0x0000860088687625 */ /* 0x008fe200078e00b3 */
[----:B--2---:R-:W-:-:S13]  /*0690*/  ISETP.GT.AND P1, PT, R182, RZ, PT ;  /* 0x000000ffb600720c */ /* 0x004fda0003f24270 */
[----:B------:R-:W-:Y:S05]  /*06a0*/  @P1 BRA `(.L_x_2705) ;  /* 0x0000011000001947 */ /* 0x000fea0003800000 */
[----:B-1----:R-:W-:Y:S01]  /*06b0*/  ISETP.NE.U32.AND P0, PT, RZ, c[0x0][0x218], PT ;  /* 0x00008600ff007a0c */ /* 0x002fe20003f05070 */
[----:B------:R-:W-:Y:S01]  /*06c0*/  HFMA2.MMA R111, -RZ, RZ, 0, 0 ;  /* 0x00000000ff6f7435 */ /* 0x000fe200000001ff */
[----:B------:R-:W-:Y:S02]  /*06d0*/  IMAD.MOV.U32 R177, RZ, RZ, RZ ;  /* 0x000000ffffb17224 */ /* 0x000fe400078e00ff */
        /* <DEDUP_REMOVED lines=11> */
[----:B------:R-:W-:Y:S01]  /*0790*/  IMAD.MOV.U32 R177, RZ, RZ, RZ ;  /* 0x000000ffffb17224 */ /* 0x000fe200078e00ff */
[----:B------:R-:W-:Y:S01]  /*07a0*/  MOV R111, RZ ;  /* 0x000000ff006f7202 */ /* 0x000fe20000000f00 */
[----:B------:R-:W-:Y:S05]  /*07b0*/  BRA `(.L_x_2706) ;  /* 0x00000fe000007947 */ /* 0x000fea0003800000 */
.L_x_2705:
[----:B-1----:R-:W-:-:S05]  /*07c0*/  IADD3 R111, R182, -0x1, RZ ;  /* 0xffffffffb66f7810 */ /* 0x002fca0007ffe0ff */
        /* <DEDUP_REMOVED lines=9> */
[C---:B------:R-:W-:Y:S01]  /*0860*/  IADD3 R162, R134.reuse, 0x200, RZ ;  /* 0x0000020086a27810 */ /* 0x040fe20007ffe0ff */
[----:B------:R0:W2:Y:S02]  /*0870*/  LDG.E.64 R154, [R138.64] ;  /* 0x000000048a9a7981 */ /* 0x0000a4000c1e1b00 */
[CC--:B------:R-:W-:Y:S02]  /*0880*/  IMAD.WIDE.U32 R148, R134.reuse, R179.reuse, c[0x0][0x188] ;  /* 0x0000620086947625 */ /* 0x0c0fe400078e00b3 */
[----:B------:R1:W3:Y:S01]  /*0890*/  LDG.E.64 R164, [R146.64] ;  /* 0x0000000492a47981 */ /* 0x0002e2000c1e1b00 */
[----:B------:R-:W-:Y:S01]  /*08a0*/  IADD3 R160, R134, 0x180, RZ ;  /* 0x0000018086a07810 */ /* 0x000fe20007ffe0ff */
[-C--:B------:R-:W-:Y:S01]  /*08b0*/  IMAD.WIDE.U32 R140, R140, R179.reuse, c[0x0][0x208] ;  /* 0x000082008c8c7625 */ /* 0x080fe200078e00b3 */
[----:B------:R-:W-:Y:S01]  /*08c0*/  IADD3 R152, R152, 0x200, RZ ;  /* 0x0000020098987810 */ /* 0x000fe20007ffe0ff */
[----:B------:R4:W2:Y:S02]  /*08d0*/  LDG.E.64 R186, [R148.64] ;  /* 0x0000000494ba7981 */ /* 0x0008a4000c1e1b00 */
[----:B------:R-:W-:-:S02]  /*08e0*/  IMAD.WIDE.U32 R142, R142, R179, c[0x0][0x208] ;  /* 0x000082008e8e7625 */ /* 0x000fc400078e00b3 */
[----:B------:R4:W2:Y:S02]  /*08f0*/  LDG.E.64 R156, [R140.64] ;  /* 0x000000048c9c7981 */ /* 0x0008a4000c1e1b00 */
[----:B-1----:R-:W-:Y:S02]  /*0900*/  IMAD.WIDE R146, R120, R177, c[0x0][0x1a0] ;  /* 0x0000680078927625 */ /* 0x002fe400078e02b1 */
[----:B------:R1:W2:Y:S02]  /*0910*/  LDG.E.64 R158, [R142.64] ;  /* 0x000000048e9e7981 */ /* 0x0002a4000c1e1b00 */
[-C--:B0-----:R-:W-:Y:S02]  /*0920*/  IMAD.WIDE.U32 R138, R162, R179.reuse, c[0x0][0x188] ;  /* 0x00006200a28a7625 */ /* 0x081fe400078e00b3 */
[----:B------:R-:W2:Y:S02]  /*0930*/  LDG.E R146, [R146.64] ;  /* 0x0000000492927981 */ /* 0x000ea4000c1e1900 */
[----:B------:R-:W-:-:S02]  /*0940*/  IMAD.WIDE.U32 R144, R135, R179, c[0x0][0x188] ;  /* 0x0000620087907625 */ /* 0x000fc400078e00b3 */
[----:B------:R-:W2:Y:S02]  /*0950*/  LDG.E.64 R138, [R138.64] ;  /* 0x000000048a8a7981 */ /* 0x000ea4000c1e1b00 */
[-C--:B----4-:R-:W-:Y:S02]  /*0960*/  IMAD.WIDE.U32 R140, R160, R179.reuse, c[0x0][0x188] ;  /* 0x00006200a08c7625 */ /* 0x090fe400078e00b3 */
[----:B------:R-:W4:Y:S02]  /*0970*/  LDG.E.64 R144, [R144.64] ;  /* 0x0000000490907981 */ /* 0x000f24000c1e1b00 */
[-C--:B------:R-:W-:Y:S02]  /*0980*/  IMAD.WIDE.U32 R152, R152, R179.reuse, c[0x0][0x208] ;  /* 0x0000820098987625 */ /* 0x080fe400078e00b3 */
[----:B------:R-:W4:Y:S02]  /*0990*/  LDG.E.64 R140, [R140.64] ;  /* 0x000000048c8c7981 */ /* 0x000f24000c1e1b00 */
[----:B------:R-:W-:-:S02]  /*09a0*/  IMAD.WIDE.U32 R150, R136, R179, c[0x0][0x188] ;  /* 0x0000620088967625 */ /* 0x000fc400078e00b3 */
[----:B------:R0:W4:Y:S04]  /*09b0*/  LDG.E.64 R166, [R152.64] ;  /* 0x0000000498a67981 */ /* 0x000128000c1e1b00 */
[----:B-1----:R4:W4:Y:S01]  /*09c0*/  LDG.E.64 R142, [R150.64] ;  /* 0x00000004968e7981 */ /* 0x002922000c1e1b00 */
[----:B------:R-:W-:-:S04]  /*09d0*/  ISETP.NE.U32.AND P0, PT, RZ, c[0x0][0x218], PT ;  /* 0x00008600ff007a0c */ /* 0x000fc80003f05070 */
[----:B------:R-:W-:-:S13]  /*09e0*/  ISETP.NE.AND.EX P0, PT, RZ, c[0x0][0x21c], PT, P0 ;  /* 0x00008700ff007a0c */ /* 0x000fda0003f05300 */
[-C--:B------:R-:W-:Y:S01]  /*09f0*/  @P0 IMAD.WIDE.U32 R148, R160, R179.reuse, c[0x0][0x218] ;  /* 0x00008600a0940625 */ /* 0x080fe200078e00b3 */
[----:B------:R1:W5:Y:S03]  /*0a00*/  @P0 LDG.E.64 R118, [R108.64] ;  /* 0x000000046c760981 */ /* 0x000366000c1e1b00 */
[----:B0-----:R-:W-:Y:S01]  /*0a10*/  @P0 IMAD.WIDE.U32 R152, R162, R179, c[0x0][0x218] ;  /* 0x00008600a2980625 */ /* 0x001fe200078e00b3 */
[----:B------:R0:W5:Y:S04]  /*0a20*/  @P0 LDG.E.64 R116, [R106.64] ;  /* 0x000000046a740981 */ /* 0x000168000c1e1b00 */
[----:B------:R0:W5:Y:S04]  /*0a30*/  @P0 LDG.E.64 R114, [R104.64] ;  /* 0x0000000468720981 */ /* 0x000168000c1e1b00 */
[----:B------:R0:W5:Y:S04]  /*0a40*/  @P0 LDG.E.64 R112, [R148.64] ;  /* 0x0000000494700981 */ /* 0x000168000c1e1b00 */
[----:B------:R0:W5:Y:S01]  /*0a50*/  @P0 LDG.E.64 R2, [R152.64] ;  /* 0x0000000498020981 */ /* 0x000162000c1e1b00 */
[----:B------:R-:W-:Y:S01]  /*0a60*/  ISETP.NE.AND P0, PT, R121, RZ, PT ;  /* 0x000000ff7900720c */ /* 0x000fe20003f05270 */
[----:B---3--:R-:W-:Y:S01]  /*0a70*/  IMAD.MOV.U32 R162, RZ, RZ, R164 ;  /* 0x000000ffffa27224 */ /* 0x008fe200078e00a4 */
[----:B-1----:R-:W-:-:S02]  /*0a80*/  SHF.R.U64 R109, R164, 0x10, R165 ;  /* 0x00000010a46d7819 */ /* 0x002fc400000012a5 */
[----:B--2---:R-:W-:Y:S02]  /*0a90*/  SHF.R.U64 R164, R186, 0x10, R187 ;  /* 0x00000010baa47819 */ /* 0x004fe400000012bb */
[----:B------:R-:W-:Y:S02]  /*0aa0*/  PRMT R137, RZ, 0x5410, R186 ;  /* 0x00005410ff897816 */ /* 0x000fe400000000ba */
[--C-:B------:R-:W-:Y:S02]  /*0ab0*/  SHF.R.U64 R185, R154, 0x10, R155.reuse ;  /* 0x000000109ab97819 */ /* 0x100fe4000000129b */
[----:B------:R-:W-:Y:S02]  /*0ac0*/  MOV R163, R155 ;  /* 0x0000009b00a37202 */ /* 0x000fe40000000f00 */
[----:B------:R-:W-:Y:S01]  /*0ad0*/  SHF.R.U32.HI R183, RZ, 0x10, R155 ;  /* 0x00000010ffb77819 */ /* 0x000fe2000001169b */
[----:B------:R-:W-:Y:S01]  /*0ae0*/  IMAD.MOV.U32 R170, RZ, RZ, R158 ;  /* 0x000000ffffaa7224 */ /* 0x000fe200078e009e */
[----:B------:R-:W-:-:S02]  /*0af0*/  FSEL R186, R146, RZ, !P0 ;  /* 0x000000ff92ba7208 */ /* 0x000fc40004000000 */
[----:B------:R-:W-:Y:S02]  /*0b00*/  SHF.R.U64 R175, R158, 0x10, R159 ;  /* 0x000000109eaf7819 */ /* 0x000fe4000000129f */
[----:B0-----:R-:W-:Y:S02]  /*0b10*/  MOV R107, R165 ;  /* 0x000000a5006b7202 */ /* 0x001fe40000000f00 */
[----:B------:R-:W-:Y:S02]  /*0b20*/  SHF.R.U32.HI R111, RZ, 0x10, R165 ;  /* 0x00000010ff6f7819 */ /* 0x000fe400000116a5 */
[----:B------:R-:W-:Y:S02]  /*0b30*/  SHF.R.U32.HI R158, RZ, 0x10, R187 ;  /* 0x00000010ff9e7819 */ /* 0x000fe400000116bb */
[----:B------:R-:W-:Y:S02]  /*0b40*/  SHF.R.U64 R165, R138, 0x10, R139 ;  /* 0x000000108aa57819 */ /* 0x000fe4000000128b */
[----:B------:R-:W-:Y:S01]  /*0b50*/  PRMT R155, RZ, 0x5410, R138 ;  /* 0x00005410ff9b7816 */ /* 0x000fe2000000008a */
[----:B------:R-:W-:Y:S01]  /*0b60*/  FADD.FTZ R138, -R186, R137 ;  /* 0x00000089ba8a7221 */ /* 0x000fe20000010100 */
[----:B------:R-:W-:-:S02]  /*0b70*/  SHF.R.U64 R179, R156, 0x10, R157 ;  /* 0x000000109cb37819 */ /* 0x000fc4000000129d */
[----:B------:R-:W-:Y:S02]  /*0b80*/  MOV R169, R157 ;  /* 0x0000009d00a97202 */ /* 0x000fe40000000f00 */
[----:B------:R-:W-:Y:S02]  /*0b90*/  SHF.R.U32.HI R177, RZ, 0x10, R157 ;  /* 0x00000010ffb17819 */ /* 0x000fe4000001169d */
[----:B------:R-:W-:Y:S02]  /*0ba0*/  MOV R161, R159 ;  /* 0x0000009f00a17202 */ /* 0x000fe40000000f00 */
[----:B------:R-:W-:Y:S02]  /*0bb0*/  SHF.R.U32.HI R173, RZ, 0x10, R159 ;  /* 0x00000010ffad7819 */ /* 0x000fe4000001169f */
[----:B----4-:R-:W-:Y:S02]  /*0bc0*/  SHF.R.U64 R150, R144, 0x10, R145 ;  /* 0x0000001090967819 */ /* 0x010fe40000001291 */
[----:B------:R-:W-:-:S02]  /*0bd0*/  PRMT R137, RZ, 0x5410, R164 ;  /* 0x00005410ff897816 */ /* 0x000fc400000000a4 */
[----:B------:R-:W-:Y:S02]  /*0be0*/  PRMT R144, RZ, 0x5410, R144 ;  /* 0x00005410ff907816 */ /* 0x000fe40000000090 */
[--C-:B------:R-:W-:Y:S02]  /*0bf0*/  SHF.R.U32.HI R159, RZ, 0x10, R139.reuse ;  /* 0x00000010ff9f7819 */ /* 0x100fe4000001168b */
[----:B------:R-:W-:Y:S01]  /*0c00*/  PRMT R157, RZ, 0x5410, R139 ;  /* 0x00005410ff9d7816 */ /* 0x000fe2000000008b */
[----:B------:R-:W-:Y:S01]  /*0c10*/  IMAD.MOV.U32 R160, RZ, RZ, R154 ;  /* 0x000000ffffa07224 */ /* 0x000fe200078e009a */
[----:B------:R-:W-:Y:S02]  /*0c20*/  SHF.R.U64 R171, R140, 0x10, R141 ;  /* 0x000000108cab7819 */ /* 0x000fe4000000128d */
[----:B------:R-:W-:Y:S02]  /*0c30*/  PRMT R139, RZ, 0x5410, R158 ;  /* 0x00005410ff8b7816 */ /* 0x000fe4000000009e */
[----:B------:R-:W-:-:S02]  /*0c40*/  SHF.R.U64 R106, R166, 0x10, R167 ;  /* 0x00000010a66a7819 */ /* 0x000fc400000012a7 */
[----:B------:R-:W-:Y:S02]  /*0c50*/  MOV R105, R167 ;  /* 0x000000a700697202 */ /* 0x000fe40000000f00 */
[----:B------:R-:W-:Y:S02]  /*0c60*/  SHF.R.U32.HI R104, RZ, 0x10, R167 ;  /* 0x00000010ff687819 */ /* 0x000fe400000116a7 */
[----:B------:R-:W-:Y:S02]  /*0c70*/  PRMT R147, RZ, 0x5410, R187 ;  /* 0x00005410ff937816 */ /* 0x000fe400000000bb */
[----:B------:R-:W-:Y:S02]  /*0c80*/  SHF.R.U32.HI R154, RZ, 0x10, R145 ;  /* 0x00000010ff9a7819 */ /* 0x000fe40000011691 */
[----:B------:R-:W-:Y:S01]  /*0c90*/  PRMT R151, RZ, 0x5410, R140 ;  /* 0x00005410ff977816 */ /* 0x000fe2000000008c */
[C---:B------:R-:W-:Y:S01]  /*0ca0*/  FADD.FTZ R140, -R186.reuse, R137 ;  /* 0x00000089ba8c7221 */ /* 0x040fe20000010100 */
[----:B------:R-:W-:Y:S01]  /*0cb0*/  SHF.R.U32.HI R167, RZ, 0x10, R141 ;  /* 0x00000010ffa77819 */ /* 0x000fe2000001168d */
[----:B------:R-:W-:Y:S01]  /*0cc0*/  IMAD.MOV.U32 R168, RZ, RZ, R156 ;  /* 0x000000ffffa87224 */ /* 0x000fe200078e009c */
[----:B------:R-:W-:Y:S01]  /*0cd0*/  SHF.R.U32.HI R152, RZ, 0x10, R143 ;  /* 0x00000010ff987819 */ /* 0x000fe2000001168f */
[C---:B------:R-:W-:Y:S01]  /*0ce0*/  FADD.FTZ R146, -R186.reuse, R144 ;  /* 0x00000090ba927221 */ /* 0x040fe20000010100 */
[----:B------:R-:W-:Y:S01]  /*0cf0*/  PRMT R148, RZ, 0x5410, R142 ;  /* 0x00005410ff947816 */ /* 0x000fe2000000008e */
[----:B------:R-:W-:Y:S01]  /*0d00*/  FADD.FTZ R144, -R186, R139 ;  /* 0x0000008bba907221 */ /* 0x000fe20000010100 */
[----:B------:R-:W-:-:S02]  /*0d10*/  PRMT R149, RZ, 0x5410, R143 ;  /* 0x00005410ff957816 */ /* 0x000fc4000000008f */
[----:B------:R-:W-:Y:S02]  /*0d20*/  PRMT R153, RZ, 0x5410, R141 ;  /* 0x00005410ff997816 */ /* 0x000fe4000000008d */
[----:B------:R-:W-:Y:S02]  /*0d30*/  PRMT R137, RZ, 0x5410, R171 ;  /* 0x00005410ff897816 */ /* 0x000fe400000000ab */
[----:B------:R-:W-:Y:S02]  /*0d40*/  PRMT R145, RZ, 0x5410, R145 ;  /* 0x00005410ff917816 */ /* 0x000fe40000000091 */
[----:B------:R-:W-:Y:S01]  /*0d50*/  SHF.R.U64 R156, R142, 0x10, R143 ;  /* 0x000000108e9c7819 */ /* 0x000fe2000000128f */
[----:B------:R-:W-:Y:S01]  /*0d60*/  FADD.FTZ R142, -R186, R147 ;  /* 0x00000093ba8e7221 */ /* 0x000fe20000010100 */
[----:B------:R-:W-:Y:S02]  /*0d70*/  PRMT R141, RZ, 0x5410, R150 ;  /* 0x00005410ff8d7816 */ /* 0x000fe40000000096 */
[----:B------:R-:W-:-:S02]  /*0d80*/  PRMT R143, RZ, 0x5410, R154 ;  /* 0x00005410ff8f7816 */ /* 0x000fc4000000009a */
        /* <DEDUP_REMOVED lines=14> */
[C---:B-----5:R-:W-:Y:S02]  /*0e70*/  FMUL.FTZ R137, R133.reuse, R138 ;  /* 0x0000008a85897220 */ /* 0x060fe40000410000 */
[----:B------:R-:W-:Y:S02]  /*0e80*/  IMAD.MOV.U32 R108, RZ, RZ, R166 ;  /* 0x000000ffff6c7224 */ /* 0x000fe400078e00a6 */
[C---:B------:R-:W-:Y:S01]  /*0e90*/  FADD.FTZ R152, -R186.reuse, R143 ;  /* 0x0000008fba987221 */ /* 0x040fe20000010100 */
[----:B------:R-:W-:Y:S01]  /*0ea0*/  PRMT R143, RZ, 0x5410, R159 ;  /* 0x00005410ff8f7816 */ /* 0x000fe2000000009f */
[C---:B------:R-:W-:Y:S02]  /*0eb0*/  FADD.FTZ R176, -R186.reuse, R139 ;  /* 0x0000008bbab07221 */ /* 0x040fe40000010100 */
[----:B------:R-:W-:Y:S02]  /*0ec0*/  FMUL.FTZ R138, R133, R140 ;  /* 0x0000008c858a7220 */ /* 0x000fe40000410000 */
[----:B------:R-:W-:-:S02]  /*0ed0*/  FADD.FTZ R164, -R186, R147 ;  /* 0x00000093baa47221 */ /* 0x000fc40000010100 */
[C---:B------:R-:W-:Y:S02]  /*0ee0*/  FMUL.FTZ R139, R133.reuse, R142 ;  /* 0x0000008e858b7220 */ /* 0x040fe40000410000 */
[----:B------:R-:W-:Y:S02]  /*0ef0*/  FADD.FTZ R166, -R186, R151 ;  /* 0x00000097baa67221 */ /* 0x000fe40000010100 */
[C---:B------:R-:W-:Y:S02]  /*0f00*/  FMUL.FTZ R147, R133.reuse, R158 ;  /* 0x0000009e85937220 */ /* 0x040fe40000410000 */
[----:B------:R-:W-:Y:S01]  /*0f10*/  FMUL.FTZ R151, R133, R174 ;  /* 0x000000ae85977220 */ /* 0x000fe20000410000 */
[----:B------:R-:W-:Y:S01]  /*0f20*/  PRMT R174, RZ, 0x5410, R111 ;  /* 0x00005410ffae7816 */ /* 0x000fe2000000006f */
[----:B------:R-:W-:Y:S02]  /*0f30*/  FADD.FTZ R64, R64, R157 ;  /* 0x0000009d40407221 */ /* 0x000fe40000010000 */
[----:B------:R-:W-:-:S02]  /*0f40*/  FFMA.FTZ R44, R137, R157, R44 ;  /* 0x0000009d892c7223 */ /* 0x000fc4000001002c */
[----:B------:R-:W-:Y:S01]  /*0f50*/  FMUL.FTZ R158, R40, R157 ;  /* 0x0000009d289e7220 */ /* 0x000fe20000410000 */
[----:B------:R-:W-:Y:S01]  /*0f60*/  PRMT R111, RZ, 0x5410, R108 ;  /* 0x00005410ff6f7816 */ /* 0x000fe2000000006c */
[----:B------:R-:W-:Y:S02]  /*0f70*/  FADD.FTZ R65, R65, R160 ;  /* 0x000000a041417221 */ /* 0x000fe40000010000 */
[-C--:B------:R-:W-:Y:S02]  /*0f80*/  FFMA.FTZ R45, R138, R160.reuse, R45 ;  /* 0x000000a08a2d7223 */ /* 0x080fe4000001002d */
[----:B------:R-:W-:Y:S01]  /*0f90*/  FMUL.FTZ R157, R41, R160 ;  /* 0x000000a0299d7220 */ /* 0x000fe20000410000 */
[----:B------:R-:W-:Y:S01]  /*0fa0*/  PRMT R108, RZ, 0x5410, R106 ;  /* 0x00005410ff6c7816 */ /* 0x000fe2000000006a */
[C---:B------:R-:W-:Y:S02]  /*0fb0*/  FADD.FTZ R156, -R186.reuse, R145 ;  /* 0x00000091ba9c7221 */ /* 0x040fe40000010100 */
[----:B------:R-:W-:-:S02]  /*0fc0*/  FADD.FTZ R178, -R186, R155 ;  /* 0x0000009bbab27221 */ /* 0x000fc40000010100 */
[----:B------:R-:W-:Y:S02]  /*0fd0*/  FADD.FTZ R182, -R186, R141 ;  /* 0x0000008dbab67221 */ /* 0x000fe40000010100 */
[----:B------:R-:W-:Y:S02]  /*0fe0*/  FADD.FTZ R66, R66, R163 ;  /* 0x000000a342427221 */ /* 0x000fe40000010000 */
[-C--:B------:R-:W-:Y:S02]  /*0ff0*/  FFMA.FTZ R46, R139, R163.reuse, R46 ;  /* 0x000000a38b2e7223 */ /* 0x080fe4000001002e */
[----:B------:R-:W-:Y:S01]  /*1000*/  FMUL.FTZ R160, R42, R163 ;  /* 0x000000a32aa07220 */ /* 0x000fe20000410000 */
[----:B------:R-:W-:Y:S01]  /*1010*/  PRMT R163, RZ, 0x5410, R168 ;  /* 0x00005410ffa37816 */ /* 0x000fe200000000a8 */
[----:B------:R-:W-:Y:S01]  /*1020*/  FADD.FTZ R186, -R186, R143 ;  /* 0x0000008fbaba7221 */ /* 0x000fe20000010100 */
[----:B------:R-:W-:Y:S01]  /*1030*/  PRMT R168, RZ, 0x5410, R175 ;  /* 0x00005410ffa87816 */ /* 0x000fe200000000af */
[----:B------:R-:W-:Y:S01]  /*1040*/  FMUL.FTZ R143, R133, R150 ;  /* 0x00000096858f7220 */ /* 0x000fe20000410000 */
[----:B------:R-:W-:Y:S01]  /*1050*/  PRMT R175, RZ, 0x5410, R105 ;  /* 0x00005410ffaf7816 */ /* 0x000fe20000000069 */
[----:B------:R-:W-:-:S02]  /*1060*/  FADD.FTZ R106, RZ, R158 ;  /* 0x0000009eff6a7221 */ /* 0x000fc40000010000 */
[C---:B------:R-:W-:Y:S02]  /*1070*/  FMUL.FTZ R142, R133.reuse, R148 ;  /* 0x00000094858e7220 */ /* 0x040fe40000410000 */
[C---:B------:R-:W-:Y:S01]  /*1080*/  FMUL.FTZ R150, R133.reuse, R172 ;  /* 0x000000ac85967220 */ /* 0x040fe20000410000 */
[----:B------:R-:W-:Y:S01]  /*1090*/  PRMT R172, RZ, 0x5410, R109 ;  /* 0x00005410ffac7816 */ /* 0x000fe2000000006d */
[----:B------:R-:W-:Y:S01]  /*10a0*/  FMUL.FTZ R148, R133, R164 ;  /* 0x000000a485947220 */ /* 0x000fe20000410000 */
[----:B------:R-:W-:Y:S01]  /*10b0*/  PRMT R164, RZ, 0x5410, R183 ;  /* 0x00005410ffa47816 */ /* 0x000fe200000000b7 */
[----:B------:R-:W-:Y:S01]  /*10c0*/  FFMA.FTZ R105, R137, R158, RZ ;  /* 0x0000009e89697223 */ /* 0x000fe200000100ff */
[----:B------:R-:W-:Y:S01]  /*10d0*/  PRMT R109, RZ, 0x5410, R107 ;  /* 0x00005410ff6d7816 */ /* 0x000fe2000000006b */
[----:B------:R-:W-:Y:S02]  /*10e0*/  FADD.FTZ R107, R106, R157 ;  /* 0x0000009d6a6b7221 */ /* 0x000fe40000010000 */
[----:B------:R-:W-:-:S02]  /*10f0*/  FMUL.FTZ R140, R133, R144 ;  /* 0x00000090858c7220 */ /* 0x000fc40000410000 */
[----:B------:R-:W-:Y:S02]  /*1100*/  FFMA.FTZ R105, R138, R157, R105 ;  /* 0x0000009d8a697223 */ /* 0x000fe40000010069 */
[-C--:B------:R-:W-:Y:S02]  /*1110*/  FMUL.FTZ R159, R43, R164.reuse ;  /* 0x000000a42b9f7220 */ /* 0x080fe40000410000 */
[----:B------:R-:W-:Y:S01]  /*1120*/  FADD.FTZ R106, R107, R160 ;  /* 0x000000a06b6a7221 */ /* 0x000fe20000010000 */
[----:B------:R-:W-:Y:S01]  /*1130*/  PRMT R171, RZ, 0x5410, R162 ;  /* 0x00005410ffab7816 */ /* 0x000fe200000000a2 */
[----:B------:R-:W-:Y:S02]  /*1140*/  FADD.FTZ R67, R67, R164 ;  /* 0x000000a443437221 */ /* 0x000fe40000010000 */
[----:B------:R-:W-:Y:S01]  /*1150*/  FFMA.FTZ R47, R140, R164, R47 ;  /* 0x000000a48c2f7223 */ /* 0x000fe2000001002f */
[----:B------:R-:W-:Y:S01]  /*1160*/  PRMT R164, RZ, 0x5410, R179 ;  /* 0x00005410ffa47816 */ /* 0x000fe200000000b3 */
[----:B------:R-:W-:-:S02]  /*1170*/  FFMA.FTZ R105, R139, R160, R105 ;  /* 0x000000a08b697223 */ /* 0x000fc40000010069 */
[----:B------:R-:W-:Y:S02]  /*1180*/  FMUL.FTZ R162, R36, R163 ;  /* 0x000000a324a27220 */ /* 0x000fe40000410000 */
[----:B------:R-:W-:Y:S01]  /*1190*/  FADD.FTZ R107, R106, R159 ;  /* 0x0000009f6a6b7221 */ /* 0x000fe20000010000 */
[----:B------:R-:W-:Y:S01]  /*11a0*/  PRMT R169, RZ, 0x5410, R169 ;  /* 0x00005410ffa97816 */ /* 0x000fe200000000a9 */
[----:B------:R-:W-:Y:S01]  /*11b0*/  FMUL.FTZ R141, R133, R146 ;  /* 0x00000092858d7220 */ /* 0x000fe20000410000 */
[----:B------:R-:W-:Y:S01]  /*11c0*/  PRMT R167, RZ, 0x5410, R161 ;  /* 0x00005410ffa77816 */ /* 0x000fe200000000a1 */
[----:B------:R-:W-:Y:S02]  /*11d0*/  FFMA.FTZ R105, R140, R159, R105 ;  /* 0x0000009f8c697223 */ /* 0x000fe40000010069 */
[----:B------:R-:W-:Y:S02]  /*11e0*/  FMUL.FTZ R161, R37, R164 ;  /* 0x000000a425a17220 */ /* 0x000fe40000410000 */
[----:B------:R-:W-:-:S02]  /*11f0*/  FADD.FTZ R106, R107, R162 ;  /* 0x000000a26b6a7221 */ /* 0x000fc40000010000 */
[----:B------:R-:W-:Y:S01]  /*1200*/  FMUL.FTZ R149, R133, R166 ;  /* 0x000000a685957220 */ /* 0x000fe20000410000 */
[----:B------:R-:W-:Y:S01]  /*1210*/  PRMT R166, RZ, 0x5410, R177 ;  /* 0x00005410ffa67816 */ /* 0x000fe200000000b1 */
[----:B------:R-:W-:Y:S02]  /*1220*/  FFMA.FTZ R105, R141, R162, R105 ;  /* 0x000000a28d697223 */ /* 0x000fe40000010069 */
[----:B------:R-:W-:Y:S02]  /*1230*/  FADD.FTZ R69, R69, R164 ;  /* 0x000000a445457221 */ /* 0x000fe40000010000 */
[----:B------:R-:W-:Y:S02]  /*1240*/  FFMA.FTZ R49, R142, R164, R49 ;  /* 0x000000a48e317223 */ /* 0x000fe40000010031 */
[----:B------:R-:W-:Y:S02]  /*1250*/  FMUL.FTZ R164, R38, R169 ;  /* 0x000000a926a47220 */ /* 0x000fe40000410000 */
[----:B------:R-:W-:Y:S01]  /*1260*/  FADD.FTZ R107, R106, R161 ;  /* 0x000000a16a6b7221 */ /* 0x000fe20000010000 */
[----:B------:R-:W-:Y:S01]  /*1270*/  PRMT R165, RZ, 0x5410, R170 ;  /* 0x00005410ffa57816 */ /* 0x000fe200000000aa */
        /* <DEDUP_REMOVED lines=55> */
[----:B------:R-:W-:-:S02]  /*15f0*/  FMUL.FTZ R153, R133, R178 ;  /* 0x000000b285997220 */ /* 0x000fc40000410000 */
[----:B------:R-:W-:Y:S02]  /*1600*/  FFMA.FTZ R105, R152, R171, R105 ;  /* 0x000000ab98697223 */ /* 0x000fe40000010069 */
[----:B------:R-:W-:Y:S02]  /*1610*/  FMUL.FTZ R173, R25, R108 ;  /* 0x0000006c19ad7220 */ /* 0x000fe40000410000 */
[----:B------:R-:W-:Y:S02]  /*1620*/  FADD.FTZ R106, R107, R174 ;  /* 0x000000ae6b6a7221 */ /* 0x000fe40000010000 */
[----:B------:R-:W-:Y:S02]  /*1630*/  FMUL.FTZ R154, R133, R182 ;  /* 0x000000b6859a7220 */ /* 0x000fe40000410000 */
[----:B------:R-:W-:Y:S02]  /*1640*/  FFMA.FTZ R105, R153, R174, R105 ;  /* 0x000000ae99697223 */ /* 0x000fe40000010069 */
[----:B------:R-:W-:Y:S01]  /*1650*/  FADD.FTZ R107, R106, R173 ;  /* 0x000000ad6a6b7221 */ /* 0x000fe20000010000 */
[----:B------:R-:W-:Y:S01]  /*1660*/  PRMT R106, RZ, 0x5410, R104 ;  /* 0x00005410ff6a7816 */ /* 0x000fe20000000068 */
[----:B------:R-:W-:-:S02]  /*1670*/  FMUL.FTZ R155, R133, R184 ;  /* 0x000000b8859b7220 */ /* 0x000fc40000410000 */
        /* <DEDUP_REMOVED lines=18> */
.L_x_2706:
[----:B0-----:R-:W-:Y:S05]  /*17a0*/  BSYNC B0 ;  /* 0x0000000000007941 */ /* 0x001fea0003800000 */
.L_x_2704:
[----:B------:R-:W-:Y:S02]  /*17b0*/  LOP3.LUT P2, RZ, R122, 0xff, RZ, 0xc0, !PT ;  /* 0x000000ff7aff7812 */ /* 0x000fe4000784c0ff */
[----:B------:R-:W-:-:S02]  /*17c0*/  SHF.R.U32.HI R106, RZ, 0x5, R0 ;  /* 0x00000005ff6a7819 */ /* 0x000fc40000011600 */
[----:B------:R-:W-:Y:S02]  /*17d0*/  LOP3.LUT P0, RZ, R0, 0x1f, RZ, 0xc0, !PT ;  /* 0x0000001f00ff7812 */ /* 0x000fe4000780c0ff */
[----:B------:R-:W-:-:S07]  /*17e0*/  LOP3.LUT R182, R106, 0x7fffffc, RZ, 0xc0, !PT ;  /* 0x07fffffc6ab67812 */ /* 0x000fce00078ec0ff */
[----:B------:R-:W-:Y:S01]  /*17f0*/  @!P2 IADD3 R182, R182, 0x4, RZ ;  /* 0x00000004b6b6a810 */ /* 0x000fe20007ffe0ff */
[----:B------:R-:W-:Y:S05]  /*1800*/  BRA.DIV ~URZ, `(.L_x_2707) ;  /* 0x00002a027f007947 */ /* 0x000fea000b800000 */
[----:B------:R0:W1:Y:S02]  /*1810*/  SHFL.DOWN PT, R108, R111, 0x10, 0x1f ;  /* 0x0a001f006f6c7f89 */ /* 0x00006400000e0000 */
.L_x_2793:
        /* <DEDUP_REMOVED lines=15> */
[----:B------:R1:W2:Y:S01]  /*1910*/  SHFL.DOWN PT, R184, R109, 0x1, 0x1f ;  /* 0x08201f006db87f89 */ /* 0x0002a200000e0000 */
[----:B0-----:R-:W-:-:S05]  /*1920*/  FADD.FTZ R111, R178, R111 ;  /* 0x0000006fb26f7221 */ /* 0x001fca0000010000 */
[----:B------:R1:W0:Y:S02]  /*1930*/  SHFL.DOWN PT, R104, R111, 0x1, 0x1f ;  /* 0x08201f006f687f89 */ /* 0x00022400000e0000 */
.L_x_2794:
[----:B-----5:R-:W-:Y:S01]  /*1940*/  ISETP.GE.AND P2, PT, R110, 0x1, PT ;  /* 0x000000016e00780c */ /* 0x020fe20003f46270 */
[----:B--2---:R-:W-:Y:S01]  /*1950*/  FADD.FTZ R186, R184, R109 ;  /* 0x0000006db8ba7221 */ /* 0x004fe20000010000 */
[----:B------:R-:W-:Y:S01]  /*1960*/  WARPSYNC 0xffffffff ;  /* 0xffffffff00007948 */ /* 0x000fe20003800000 */
[----:B0-----:R-:W-:Y:S02]  /*1970*/  FADD.FTZ R187, R104, R111 ;  /* 0x0000006f68bb7221 */ /* 0x001fe40000010000 */
[----:B------:R-:W-:-:S08]  /*1980*/  IMAD.MOV.U32 R177, RZ, RZ, RZ ;  /* 0x000000ffffb17224 */ /* 0x000fd000078e00ff */
[----:B------:R-:W-:Y:S02]  /*1990*/  @P2 IADD3 R110, R110, -0x1, RZ ;  /* 0xffffffff6e6e2810 */ /* 0x000fe40007ffe0ff */
[----:B------:R-:W-:Y:S02]  /*19a0*/  @P2 LOP3.LUT R107, R0, 0x7f, RZ, 0xc0, !PT ;  /* 0x0000007f006b2812 */ /* 0x000fe400078ec0ff */
[----:B------:R-:W-:Y:S01]  /*19b0*/  @P2 MOV R178, 0x8 ;  /* 0x0000000800b22802 */ /* 0x000fe20000000f00 */
[----:B------:R-:W-:-:S05]  /*19c0*/  @P2 IMAD R110, R110, c[0x0][0x168], RZ ;  /* 0x00005a006e6e2a24 */ /* 0x000fca00078e02ff */
[----:B------:R-:W-:-:S04]  /*19d0*/  @P2 SHF.R.S32.HI R105, RZ, 0x1f, R110 ;  /* 0x0000001fff692819 */ /* 0x000fc8000001146e */
[----:B------:R-:W-:Y:S02]  /*19e0*/  @P2 LEA.HI R110, R105, R110, RZ, 0x2 ;  /* 0x0000006e696e2211 */ /* 0x000fe400078f10ff */
[----:B------:R-:W-:Y:S02]  /*19f0*/  @!P0 LOP3.LUT R105, R106, 0x3, RZ, 0xc0, !PT ;  /* 0x000000036a698812 */ /* 0x000fe400078ec0ff */
[----:B------:R-:W-:-:S03]  /*1a00*/  @P2 LEA.HI.SX32 R177, R110, R107, 0x1e ;  /* 0x0000006b6eb12211 */ /* 0x000fc600078ff2ff */
[----:B------:R-:W-:Y:S02]  /*1a10*/  @!P0 IMAD.IADD R183, R182, 0x1, R105 ;  /* 0x00000001b6b78824 */ /* 0x000fe400078e0269 */
[----:B------:R-:W-:-:S03]  /*1a20*/  @P2 IMAD.WIDE.U32 R178, R177, R178, c[0x0][0x170] ;  /* 0x00005c00b1b22625 */ /* 0x000fc600078e00b2 */
        /* <DEDUP_REMOVED lines=33> */
.L_x_2710:
        /* <DEDUP_REMOVED lines=9> */
.L_x_2711:
[----:B------:R-:W-:Y:S05]  /*1cd0*/  BSYNC B0 ;  /* 0x0000000000007941 */ /* 0x000fea0003800000 */
.L_x_2709:
        /* <DEDUP_REMOVED lines=17> */
.L_x_2713:
[----:B------:R-:W-:Y:S01]  /*1df0*/  FFMA.FTZ R106, R138, R104, R105 ;  /* 0x000000688a6a7223 */ /* 0x000fe20000010069 */
[----:B------:R-:W-:-:S03]  /*1e00*/  @P3 SHF.R.U64 R107, R118, 0x10, R119 ;  /* 0x00000010766b3819 */ /* 0x000fc60000001277 */
[----:B------:R-:W-:Y:S01]  /*1e10*/  FADD.FTZ R106, R157, -R106 ;  /* 0x8000006a9d6a7221 */ /* 0x000fe20000010000 */
[----:B------:R-:W-:-:S03]  /*1e20*/  @P3 PRMT R107, RZ, 0x5410, R107 ;  /* 0x00005410ff6b3816 */ /* 0x000fc6000000006b */
[----:B------:R-:W-:-:S04]  /*1e30*/  FMUL.FTZ R106, R133, R106 ;  /* 0x0000006a856a7220 */ /* 0x000fc80000410000 */
[----:B------:R-:W-:Y:S02]  /*1e40*/  @P3 FADD.FTZ R106, R106, R107 ;  /* 0x0000006b6a6a3221 */ /* 0x000fe40000010000 */
.L_x_2714:
[----:B------:R-:W-:Y:S05]  /*1e50*/  BSYNC B0 ;  /* 0x0000000000007941 */ /* 0x000fea0003800000 */
.L_x_2712:
        /* <DEDUP_REMOVED lines=14> */
.L_x_2716:
[----:B------:R-:W-:-:S04]  /*1f40*/  FFMA.FTZ R107, R139, R104, R105 ;  /* 0x000000688b6b7223 */ /* 0x000fc80000010069 */
[----:B------:R-:W-:Y:S01]  /*1f50*/  FADD.FTZ R106, R160, -R107 ;  /* 0x8000006ba06a7221 */ /* 0x000fe20000010000 */
[----:B------:R-:W-:-:S03]  /*1f60*/  @P3 PRMT R107, RZ, 0x5410, R119 ;  /* 0x00005410ff6b3816 */ /* 0x000fc60000000077 */
[----:B------:R-:W-:-:S04]  /*1f70*/  FMUL.FTZ R106, R133, R106 ;  /* 0x0000006a856a7220 */ /* 0x000fc80000410000 */
[----:B------:R-:W-:Y:S02]  /*1f80*/  @P3 FADD.FTZ R106, R106, R107 ;  /* 0x0000006b6a6a3221 */ /* 0x000fe40000010000 */
.L_x_2717:
[----:B------:R-:W-:Y:S05]  /*1f90*/  BSYNC B0 ;  /* 0x0000000000007941 */ /* 0x000fea0003800000 */
.L_x_2715:
        /* <DEDUP_REMOVED lines=15> */
.L_x_2719:
[----:B------:R-:W-:Y:S01]  /*2090*/  FFMA.FTZ R106, R140, R104, R105 ;  /* 0x000000688c6a7223 */ /* 0x000fe20000010069 */
[----:B------:R-:W-:-:S03]  /*20a0*/  @P3 SHF.R.U32.HI R107, RZ, 0x10, R119 ;  /* 0x00000010ff6b3819 */ /* 0x000fc60000011677 */
[----:B------:R-:W-:Y:S01]  /*20b0*/  FADD.FTZ R106, R159, -R106 ;  /* 0x8000006a9f6a7221 */ /* 0x000fe20000010000 */
[----:B------:R-:W-:-:S03]  /*20c0*/  @P3 PRMT R107, RZ, 0x5410, R107 ;  /* 0x00005410ff6b3816 */ /* 0x000fc6000000006b */
[----:B------:R-:W-:-:S04]  /*20d0*/  FMUL.FTZ R106, R133, R106 ;  /* 0x0000006a856a7220 */ /* 0x000fc80000410000 */
[----:B------:R-:W-:Y:S02]  /*20e0*/  @P3 FADD.FTZ R106, R106, R107 ;  /* 0x0000006b6a6a3221 */ /* 0x000fe40000010000 */
.L_x_2720:
[----:B------:R-:W-:Y:S05]  /*20f0*/  BSYNC B0 ;  /* 0x0000000000007941 */ /* 0x000fea0003800000 */
.L_x_2718:
[----:B------:R-:W-:Y:S01]  /*2100*/  @P2 FMUL.FTZ R178, R106, c[0x0][0x1ec] ;  /* 0x00007b006ab22a20 */ /* 0x000fe20000410000 */
[----:B------:R-:W-:Y:S02]  /*2110*/  @P0 F2FP.BF16.PACK_AB R108, RZ, R106 ;  /* 0x0000006aff6c023e */ /* 0x000fe400000010ff */
[----:B------:R-:W-:Y:S01]  /*2120*/  IADD3 R106, R177, 0x80, RZ ;  /* 0x00000080b16a7810 */ /* 0x000fe20007ffe0ff */
[----:B------:R-:W-:Y:S01]  /*2130*/  @P2 FMUL.FTZ R107, R23, R178 ;  /* 0x000000b2176b2220 */ /* 0x000fe20000410000 */
[----:B------:R-:W-:-:S04]  /*2140*/  @P0 PRMT R123, R108, 0x7610, R123 ;  /* 0x000076106c7b0816 */ /* 0x000fc8000000007b */
[----:B------:R-:W-:-:S04]  /*2150*/  @P2 F2FP.BF16.PACK_AB R107, RZ, R107 ;  /* 0x0000006bff6b223e */ /* 0x000fc800000010ff */
[----:B------:R-:W-:Y:S02]  /*2160*/  @P2 PRMT R124, R107, 0x7610, R124 ;  /* 0x000076106b7c2816 */ /* 0x000fe4000000007c */
[----:B------:R-:W-:Y:S01]  /*2170*/  @P2 PRMT R107, RZ, 0x7610, R132 ;  /* 0x00007610ff6b2816 */ /* 0x000fe20000000084 */
        /* <DEDUP_REMOVED lines=9> */
.L_x_2721:
        /* <DEDUP_REMOVED lines=10> */
.L_x_2723:
[----:B------:R-:W-:Y:S05]  /*22b0*/  BSYNC B0 ;  /* 0x0000000000007941 */ /* 0x000fea0003800000 */
.L_x_2722:
        /* <DEDUP_REMOVED lines=11> */
.L_x_2725:
[----:B------:R-:W-:Y:S05]  /*2370*/  BSYNC B0 ;  /* 0x0000000000007941 */ /* 0x000fea0003800000 */
.L_x_2724:
[----:B------:R-:W-:Y:S01]  /*2380*/  BSSY B0, `(.L_x_2726) ;  /* 0x000000c000007945 */ /* 0x000fe20003800000 */
[----:B------:R-:W-:Y:S01]  /*2390*/  @P2 FFMA.FTZ R103, R178, R107, R103 ;  /* 0x0000006bb2672223 */ /* 0x000fe20000010067 */
[----:B------:R-:W-:Y:S05]  /*23a0*/  @P1 BRA `(.L_x_2727) ;  /* 0x0000004000001947 */ /* 0x000fea0003800000 */
[----:B0-----:R-:W-:Y:S01]  /*23b0*/  IMAD.MOV.U32 R108, RZ, RZ, RZ ;  /* 0x000000ffff6c7224 */ /* 0x001fe200078e00ff */
[----:B------:R-:W-:Y:S05]  /*23c0*/  @!P3 BRA `(.L_x_2728) ;  /* 0x000000700000b947 */ /* 0x000fea0003800000 */
[----:B------:R-:W-:Y:S01]  /*23d0*/  PRMT R108, RZ, 0x5410, R116 ;  /* 0x00005410ff6c7816 */ /* 0x000fe20000000074 */
[----:B------:R-:W-:Y:S05]  /*23e0*/  BRA `(.L_x_2728) ;  /* 0x0000005000007947 */ /* 0x000fea0003800000 */
.L_x_2727:
[----:B------:R-:W-:-:S04]  /*23f0*/  FFMA.FTZ R107, R141, R104, R105 ;  /* 0x000000688d6b7223 */ /* 0x000fc80000010069 */
[----:B0-----:R-:W-:Y:S01]  /*2400*/  FADD.FTZ R108, R162, -R107 ;  /* 0x8000006ba26c7221 */ /* 0x001fe20000010000 */
[----:B------:R-:W-:-:S03]  /*2410*/  @P3 PRMT R107, RZ, 0x5410, R116 ;  /* 0x00005410ff6b3816 */ /* 0x000fc60000000074 */
[----:B------:R-:W-:-:S04]  /*2420*/  FMUL.FTZ R108, R133, R108 ;  /* 0x0000006c856c7220 */ /* 0x000fc80000410000 */
[----:B------:R-:W-:Y:S02]  /*2430*/  @P3 FADD.FTZ R108, R108, R107 ;  /* 0x0000006b6c6c3221 */ /* 0x000fe40000010000 */
.L_x_2728:
[----:B------:R-:W-:Y:S05]  /*2440*/  BSYNC B0 ;  /* 0x0000000000007941 */ /* 0x000fea0003800000 */
.L_x_2726:
        /* <DEDUP_REMOVED lines=15> */
.L_x_2730:
[----:B------:R-:W-:Y:S01]  /*2540*/  FFMA.FTZ R108, R142, R104, R105 ;  /* 0x000000688e6c7223 */ /* 0x000fe20000010069 */
[----:B------:R-:W-:-:S03]  /*2550*/  @P3 SHF.R.U64 R107, R116, 0x10, R117 ;  /* 0x00000010746b3819 */ /* 0x000fc60000001275 */
[----:B------:R-:W-:Y:S01]  /*2560*/  FADD.FTZ R108, R161, -R108 ;  /* 0x8000006ca16c7221 */ /* 0x000fe20000010000 */
[----:B------:R-:W-:-:S03]  /*2570*/  @P3 PRMT R107, RZ, 0x5410, R107 ;  /* 0x00005410ff6b3816 */ /* 0x000fc6000000006b */
[----:B------:R-:W-:-:S04]  /*2580*/  FMUL.FTZ R108, R133, R108 ;  /* 0x0000006c856c7220 */ /* 0x000fc80000410000 */
[----:B------:R-:W-:Y:S02]  /*2590*/  @P3 FADD.FTZ R108, R108, R107 ;  /* 0x0000006b6c6c3221 */ /* 0x000fe40000010000 */
.L_x_2731:
[----:B------:R-:W-:Y:S05]  /*25a0*/  BSYNC B0 ;  /* 0x0000000000007941 */ /* 0x000fea0003800000 */
.L_x_2729:
        /* <DEDUP_REMOVED lines=14> */
.L_x_2733:
[----:B------:R-:W-:-:S04]  /*2690*/  FFMA.FTZ R107, R143, R104, R105 ;  /* 0x000000688f6b7223 */ /* 0x000fc80000010069 */
[----:B------:R-:W-:Y:S01]  /*26a0*/  FADD.FTZ R108, R164, -R107 ;  /* 0x8000006ba46c7221 */ /* 0x000fe20000010000 */
[----:B------:R-:W-:-:S03]  /*26b0*/  @P3 PRMT R107, RZ, 0x5410, R117 ;  /* 0x00005410ff6b3816 */ /* 0x000fc60000000075 */
[----:B------:R-:W-:-:S04]  /*26c0*/  FMUL.FTZ R108, R133, R108 ;  /* 0x0000006c856c7220 */ /* 0x000fc80000410000 */
[----:B------:R-:W-:Y:S02]  /*26d0*/  @P3 FADD.FTZ R108, R108, R107 ;  /* 0x0000006b6c6c3221 */ /* 0x000fe40000010000 */
.L_x_2734:
[----:B------:R-:W-:Y:S05]  /*26e0*/  BSYNC B0 ;  /* 0x0000000000007941 */ /* 0x000fea0003800000 */
.L_x_2732:
        /* <DEDUP_REMOVED lines=15> */
.L_x_2736:
[----:B------:R-:W-:Y:S01]  /*27e0*/  FFMA.FTZ R108, R144, R104, R105 ;  /* 0x00000068906c7223 */ /* 0x000fe20000010069 */
[----:B------:R-:W-:-:S03]  /*27f0*/  @P3 SHF.R.U32.HI R107, RZ, 0x10, R117 ;  /* 0x00000010ff6b3819 */ /* 0x000fc60000011675 */
[----:B------:R-:W-:Y:S01]  /*2800*/  FADD.FTZ R108, R163, -R108 ;  /* 0x8000006ca36c7221 */ /* 0x000fe20000010000 */
[----:B------:R-:W-:-:S03]  /*2810*/  @P3 PRMT R107, RZ, 0x5410, R107 ;  /* 0x00005410ff6b3816 */ /* 0x000fc6000000006b */
[----:B------:R-:W-:-:S04]  /*2820*/  FMUL.FTZ R108, R133, R108 ;  /* 0x0000006c856c7220 */ /* 0x000fc80000410000 */
[----:B------:R-:W-:Y:S02]  /*2830*/  @P3 FADD.FTZ R108, R108, R107 ;  /* 0x0000006b6c6c3221 */ /* 0x000fe40000010000 */
.L_x_2737:
[----:B------:R-:W-:Y:S05]  /*2840*/  BSYNC B0 ;  /* 0x0000000000007941 */ /* 0x000fea0003800000 */
.L_x_2735:
        /* <DEDUP_REMOVED lines=16> */
.L_x_2738:
[----:B------:R-:W-:Y:S01]  /*2950*/  BSSY B0, `(.L_x_2739) ;  /* 0x000000b000007945 */ /* 0x000fe20003800000 */
[----:B------:R-:W-:Y:S01]  /*2960*/  @P2 PRMT R124, R182, 0x7610, R124 ;  /* 0x00007610b67c2816 */ /* 0x000fe2000000007c */
[----:B------:R-:W-:Y:S05]  /*2970*/  @!P2 BRA `(.L_x_2740) ;  /* 0x000000800000a947 */ /* 0x000fea0003800000 */
[----:B0-----:R-:W-:Y:S01]  /*2980*/  LOP3.LUT R108, R181, 0xffff, RZ, 0xc0, !PT ;  /* 0x0000ffffb56c7812 */ /* 0x001fe200078ec0ff */
[----:B------:R-:W-:Y:S01]  /*2990*/  HFMA2.MMA R135, -RZ, RZ, 0, 4.76837158203125e-07 ;  /* 0x00000008ff877435 */ /* 0x000fe200000001ff */
[----:B------:R-:W-:-:S03]  /*29a0*/  PRMT R111, R127, 0x5410, R124 ;  /* 0x000054107f6f7816 */ /* 0x000fc6000000007c */
[----:B------:R-:W-:-:S05]  /*29b0*/  IMAD.WIDE.U32 R108, R108, 0x10000, RZ ;  /* 0x000100006c6c7825 */ /* 0x000fca00078e00ff */
[----:B------:R-:W-:Y:S02]  /*29c0*/  LOP3.LUT R111, R111, R109, RZ, 0xfc, !PT ;  /* 0x0000006d6f6f7212 */ /* 0x000fe400078efcff */
[----:B------:R-:W-:Y:S01]  /*29d0*/  LOP3.LUT R110, R108, 0xffff, R126, 0xf8, !PT ;  /* 0x0000ffff6c6e7812 */ /* 0x000fe200078ef87e */
[----:B------:R-:W-:-:S05]  /*29e0*/  IMAD.WIDE.U32 R108, R106, R135, c[0x0][0x248] ;  /* 0x000092006a6c7625 */ /* 0x000fca00078e0087 */
[----:B------:R0:W-:Y:S02]  /*29f0*/  STG.E.64 [R108.64], R110 ;  /* 0x0000006e6c007986 */ /* 0x0001e4000c101b04 */
.L_x_2740:
[----:B------:R-:W-:Y:S05]  /*2a00*/  BSYNC B0 ;  /* 0x0000000000007941 */ /* 0x000fea0003800000 */
.L_x_2739:
        /* <DEDUP_REMOVED lines=11> */
.L_x_2742:
[----:B------:R-:W-:Y:S05]  /*2ac0*/  BSYNC B0 ;  /* 0x0000000000007941 */ /* 0x000fea0003800000 */
.L_x_2741:
[----:B------:R-:W-:Y:S01]  /*2ad0*/  BSSY B0, `(.L_x_2743) ;  /* 0x000000c000007945 */ /* 0x000fe20003800000 */
[----:B------:R-:W-:Y:S01]  /*2ae0*/  @P2 FFMA.FTZ R99, R179, R178, R99 ;  /* 0x000000b2b3632223 */ /* 0x000fe20000010063 */
[----:B------:R-:W-:Y:S05]  /*2af0*/  @P1 BRA `(.L_x_2744) ;  /* 0x0000004000001947 */ /* 0x000fea0003800000 */
[----:B------:R-:W-:Y:S01]  /*2b00*/  MOV R106, RZ ;  /* 0x000000ff006a7202 */ /* 0x000fe20000000f00 */
[----:B------:R-:W-:Y:S05]  /*2b10*/  @!P3 BRA `(.L_x_2745) ;  /* 0x000000700000b947 */ /* 0x000fea0003800000 */
[----:B------:R-:W-:Y:S01]  /*2b20*/  PRMT R106, RZ, 0x5410, R114 ;  /* 0x00005410ff6a7816 */ /* 0x000fe20000000072 */
[----:B------:R-:W-:Y:S05]  /*2b30*/  BRA `(.L_x_2745) ;  /* 0x0000005000007947 */ /* 0x000fea0003800000 */
.L_x_2744:
[----:B0-----:R-:W-:-:S04]  /*2b40*/  FFMA.FTZ R109, R145, R104, R105 ;  /* 0x00000068916d7223 */ /* 0x001fc80000010069 */
[----:B------:R-:W-:Y:S01]  /*2b50*/  FADD.FTZ R106, R166, -R109 ;  /* 0x8000006da66a7221 */ /* 0x000fe20000010000 */
[----:B------:R-:W-:-:S03]  /*2b60*/  @P3 PRMT R109, RZ, 0x5410, R114 ;  /* 0x00005410ff6d3816 */ /* 0x000fc60000000072 */
[----:B------:R-:W-:-:S04]  /*2b70*/  FMUL.FTZ R106, R133, R106 ;  /* 0x0000006a856a7220 */ /* 0x000fc80000410000 */
[----:B------:R-:W-:Y:S02]  /*2b80*/  @P3 FADD.FTZ R106, R106, R109 ;  /* 0x0000006d6a6a3221 */ /* 0x000fe40000010000 */
.L_x_2745:
[----:B------:R-:W-:Y:S05]  /*2b90*/  BSYNC B0 ;  /* 0x0000000000007941 */ /* 0x000fea0003800000 */
.L_x_2743:
[----:B0-----:R-:W-:Y:S01]  /*2ba0*/  @P2 FMUL.FTZ R109, R106, c[0x0][0x1ec] ;  /* 0x00007b006a6d2a20 */ /* 0x001fe20000410000 */
        /* <DEDUP_REMOVED lines=14> */
.L_x_2747:
[----:B------:R-:W-:Y:S01]  /*2c90*/  FFMA.FTZ R106, R146, R104, R105 ;  /* 0x00000068926a7223 */ /* 0x000fe20000010069 */
[----:B------:R-:W-:-:S03]  /*2ca0*/  @P3 SHF.R.U64 R108, R114, 0x10, R115 ;  /* 0x00000010726c3819 */ /* 0x000fc60000001273 */
[----:B------:R-:W-:Y:S01]  /*2cb0*/  FADD.FTZ R106, R165, -R106 ;  /* 0x8000006aa56a7221 */ /* 0x000fe20000010000 */
[----:B------:R-:W-:-:S03]  /*2cc0*/  @P3 PRMT R109, RZ, 0x5410, R108 ;  /* 0x00005410ff6d3816 */ /* 0x000fc6000000006c */
[----:B------:R-:W-:-:S04]  /*2cd0*/  FMUL.FTZ R106, R133, R106 ;  /* 0x0000006a856a7220 */ /* 0x000fc80000410000 */
[----:B------:R-:W-:Y:S02]  /*2ce0*/  @P3 FADD.FTZ R106, R106, R109 ;  /* 0x0000006d6a6a3221 */ /* 0x000fe40000010000 */
.L_x_2748:
[----:B------:R-:W-:Y:S05]  /*2cf0*/  BSYNC B0 ;  /* 0x0000000000007941 */ /* 0x000fea0003800000 */
.L_x_2746:
        /* <DEDUP_REMOVED lines=14> */
.L_x_2750:
[----:B------:R-:W-:-:S04]  /*2de0*/  FFMA.FTZ R109, R147, R104, R105 ;  /* 0x00000068936d7223 */ /* 0x000fc80000010069 */
[----:B------:R-:W-:Y:S01]  /*2df0*/  FADD.FTZ R106, R168, -R109 ;  /* 0x8000006da86a7221 */ /* 0x000fe20000010000 */
[----:B------:R-:W-:-:S03]  /*2e00*/  @P3 PRMT R109, RZ, 0x5410, R115 ;  /* 0x00005410ff6d3816 */ /* 0x000fc60000000073 */
[----:B------:R-:W-:-:S04]  /*2e10*/  FMUL.FTZ R106, R133, R106 ;  /* 0x0000006a856a7220 */ /* 0x000fc80000410000 */
[----:B------:R-:W-:Y:S02]  /*2e20*/  @P3 FADD.FTZ R106, R106, R109 ;  /* 0x0000006d6a6a3221 */ /* 0x000fe40000010000 */
.L_x_2751:
[----:B------:R-:W-:Y:S05]  /*2e30*/  BSYNC B0 ;  /* 0x0000000000007941 */ /* 0x000fea0003800000 */
.L_x_2749:
        /* <DEDUP_REMOVED lines=15> */
.L_x_2753:
[----:B------:R-:W-:Y:S01]  /*2f30*/  FFMA.FTZ R106, R148, R104, R105 ;  /* 0x00000068946a7223 */ /* 0x000fe20000010069 */
[----:B------:R-:W-:-:S03]  /*2f40*/  @P3 SHF.R.U32.HI R108, RZ, 0x10, R115 ;  /* 0x00000010ff6c3819 */ /* 0x000fc60000011673 */
[----:B------:R-:W-:Y:S01]  /*2f50*/  FADD.FTZ R106, R167, -R106 ;  /* 0x8000006aa76a7221 */ /* 0x000fe20000010000 */
[----:B------:R-:W-:-:S03]  /*2f60*/  @P3 PRMT R109, RZ, 0x5410, R108 ;  /* 0x00005410ff6d3816 */ /* 0x000fc6000000006c */
[----:B------:R-:W-:-:S04]  /*2f70*/  FMUL.FTZ R106, R133, R106 ;  /* 0x0000006a856a7220 */ /* 0x000fc80000410000 */
[----:B------:R-:W-:Y:S02]  /*2f80*/  @P3 FADD.FTZ R106, R106, R109 ;  /* 0x0000006d6a6a3221 */ /* 0x000fe40000010000 */
.L_x_2754:
[----:B------:R-:W-:Y:S05]  /*2f90*/  BSYNC B0 ;  /* 0x0000000000007941 */ /* 0x000fea0003800000 */
.L_x_2752:
        /* <DEDUP_REMOVED lines=8> */
[----:B------:R-:W-:Y:S02]  /*3020*/  LOP3.LUT R108, R180, 0xffff, RZ, 0xc0, !PT ;  /* 0x0000ffffb46c7812 */ /* 0x000fe400078ec0ff */
[----:B------:R-:W-:-:S02]  /*3030*/  PRMT R111, R128, 0x5410, R123 ;  /* 0x00005410806f7816 */ /* 0x000fc4000000007b */
[----:B------:R-:W-:Y:S01]  /*3040*/  MOV R179, 0x8 ;  /* 0x0000000800b37802 */ /* 0x000fe20000000f00 */
[----:B------:R-:W-:-:S05]  /*3050*/  IMAD.WIDE.U32 R108, R108, 0x10000, RZ ;  /* 0x000100006c6c7825 */ /* 0x000fca00078e00ff */
[----:B------:R-:W-:Y:S02]  /*3060*/  LOP3.LUT R111, R111, R109, RZ, 0xfc, !PT ;  /* 0x0000006d6f6f7212 */ /* 0x000fe400078efcff */
[----:B------:R-:W-:Y:S01]  /*3070*/  LOP3.LUT R110, R108, 0xffff, R125, 0xf8, !PT ;  /* 0x0000ffff6c6e7812 */ /* 0x000fe200078ef87d */
[----:B------:R-:W-:-:S05]  /*3080*/  IMAD.WIDE.U32 R108, R136, R179, c[0x0][0x258] ;  /* 0x00009600886c7625 */ /* 0x000fca00078e00b3 */
[----:B------:R0:W-:Y:S02]  /*3090*/  STG.E.64 [R108.64], R110 ;  /* 0x0000006e6c007986 */ /* 0x0001e4000c101b04 */
.L_x_2755:
[----:B------:R-:W-:Y:S01]  /*30a0*/  BSSY B0, `(.L_x_2756) ;  /* 0x000000b000007945 */ /* 0x000fe20003800000 */
[----:B------:R-:W-:Y:S01]  /*30b0*/  @P2 PRMT R124, R182, 0x7610, R124 ;  /* 0x00007610b67c2816 */ /* 0x000fe2000000007c */
        /* <DEDUP_REMOVED lines=9> */
.L_x_2757:
[----:B------:R-:W-:Y:S05]  /*3150*/  BSYNC B0 ;  /* 0x0000000000007941 */ /* 0x000fea0003800000 */
.L_x_2756:
[----:B------:R-:W-:Y:S01]  /*3160*/  BSSY B0, `(.L_x_2758) ;  /* 0x000000b000007945 */ /* 0x000fe20003800000 */
[----:B------:R-:W-:Y:S05]  /*3170*/  @!P2 BRA `(.L_x_2759) ;  /* 0x000000900000a947 */ /* 0x000fea0003800000 */
[----:B0-----:R-:W-:-:S10]  /*3180*/  HFMA2.MMA R109, -RZ, RZ, 0, 4.76837158203125e-07 ;  /* 0x00000008ff6d7435 */ /* 0x001fd400000001ff */
        /* <DEDUP_REMOVED lines=8> */
.L_x_2759:
[----:B------:R-:W-:Y:S05]  /*3210*/  BSYNC B0 ;  /* 0x0000000000007941 */ /* 0x000fea0003800000 */
.L_x_2758:
[----:B------:R-:W-:Y:S01]  /*3220*/  BSSY B0, `(.L_x_2760) ;  /* 0x000000c000007945 */ /* 0x000fe20003800000 */
[----:B------:R-:W-:Y:S01]  /*3230*/  @P2 FFMA.FTZ R95, R135, R178, R95 ;  /* 0x000000b2875f2223 */ /* 0x000fe2000001005f */
[----:B------:R-:W-:Y:S05]  /*3240*/  @P1 BRA `(.L_x_2761) ;  /* 0x0000004000001947 */ /* 0x000fea0003800000 */
[----:B0-----:R-:W-:Y:S01]  /*3250*/  IMAD.MOV.U32 R108, RZ, RZ, RZ ;  /* 0x000000ffff6c7224 */ /* 0x001fe200078e00ff */
[----:B------:R-:W-:Y:S05]  /*3260*/  @!P3 BRA `(.L_x_2762) ;  /* 0x000000700000b947 */ /* 0x000fea0003800000 */
[----:B------:R-:W-:Y:S01]  /*3270*/  PRMT R108, RZ, 0x5410, R112 ;  /* 0x00005410ff6c7816 */ /* 0x000fe20000000070 */
[----:B------:R-:W-:Y:S05]  /*3280*/  BRA `(.L_x_2762) ;  /* 0x0000005000007947 */ /* 0x000fea0003800000 */
.L_x_2761:
[----:B------:R-:W-:-:S04]  /*3290*/  FFMA.FTZ R107, R149, R104, R105 ;  /* 0x00000068956b7223 */ /* 0x000fc80000010069 */
[----:B0-----:R-:W-:Y:S01]  /*32a0*/  FADD.FTZ R108, R170, -R107 ;  /* 0x8000006baa6c7221 */ /* 0x001fe20000010000 */
[----:B------:R-:W-:-:S03]  /*32b0*/  @P3 PRMT R107, RZ, 0x5410, R112 ;  /* 0x00005410ff6b3816 */ /* 0x000fc60000000070 */
[----:B------:R-:W-:-:S04]  /*32c0*/  FMUL.FTZ R108, R133, R108 ;  /* 0x0000006c856c7220 */ /* 0x000fc80000410000 */
[----:B------:R-:W-:Y:S02]  /*32d0*/  @P3 FADD.FTZ R108, R108, R107 ;  /* 0x0000006b6c6c3221 */ /* 0x000fe40000010000 */
.L_x_2762:
[----:B------:R-:W-:Y:S05]  /*32e0*/  BSYNC B0 ;  /* 0x0000000000007941 */ /* 0x000fea0003800000 */
.L_x_2760:
        /* <DEDUP_REMOVED lines=15> */
.L_x_2764:
[----:B------:R-:W-:Y:S01]  /*33e0*/  FFMA.FTZ R108, R150, R104, R105 ;  /* 0x00000068966c7223 */ /* 0x000fe20000010069 */
[----:B------:R-:W-:-:S03]  /*33f0*/  @P3 SHF.R.U64 R107, R112, 0x10, R113 ;  /* 0x00000010706b3819 */ /* 0x000fc60000001271 */
[----:B------:R-:W-:Y:S01]  /*3400*/  FADD.FTZ R108, R169, -R108 ;  /* 0x8000006ca96c7221 */ /* 0x000fe20000010000 */
[----:B------:R-:W-:-:S03]  /*3410*/  @P3 PRMT R107, RZ, 0x5410, R107 ;  /* 0x00005410ff6b3816 */ /* 0x000fc6000000006b */
[----:B------:R-:W-:-:S04]  /*3420*/  FMUL.FTZ R108, R133, R108 ;  /* 0x0000006c856c7220 */ /* 0x000fc80000410000 */
[----:B------:R-:W-:Y:S02]  /*3430*/  @P3 FADD.FTZ R108, R108, R107 ;  /* 0x0000006b6c6c3221 */ /* 0x000fe40000010000 */
.L_x_2765:
[----:B------:R-:W-:Y:S05]  /*3440*/  BSYNC B0 ;  /* 0x0000000000007941 */ /* 0x000fea0003800000 */
.L_x_2763:
        /* <DEDUP_REMOVED lines=14> */
.L_x_2767:
[----:B------:R-:W-:-:S04]  /*3530*/  FFMA.FTZ R107, R151, R104, R105 ;  /* 0x00000068976b7223 */ /* 0x000fc80000010069 */
[----:B------:R-:W-:Y:S01]  /*3540*/  FADD.FTZ R108, R172, -R107 ;  /* 0x8000006bac6c7221 */ /* 0x000fe20000010000 */
[----:B------:R-:W-:-:S03]  /*3550*/  @P3 PRMT R107, RZ, 0x5410, R113 ;  /* 0x00005410ff6b3816 */ /* 0x000fc60000000071 */
[----:B------:R-:W-:-:S04]  /*3560*/  FMUL.FTZ R108, R133, R108 ;  /* 0x0000006c856c7220 */ /* 0x000fc80000410000 */
[----:B------:R-:W-:Y:S02]  /*3570*/  @P3 FADD.FTZ R108, R108, R107 ;  /* 0x0000006b6c6c3221 */ /* 0x000fe40000010000 */
.L_x_2768:
[----:B------:R-:W-:Y:S05]  /*3580*/  BSYNC B0 ;  /* 0x0000000000007941 */ /* 0x000fea0003800000 */
.L_x_2766:
        /* <DEDUP_REMOVED lines=15> */
.L_x_2770:
[----:B------:R-:W-:Y:S01]  /*3680*/  FFMA.FTZ R108, R152, R104, R105 ;  /* 0x00000068986c7223 */ /* 0x000fe20000010069 */
[----:B------:R-:W-:-:S03]  /*3690*/  @P3 SHF.R.U32.HI R107, RZ, 0x10, R113 ;  /* 0x00000010ff6b3819 */ /* 0x000fc60000011671 */
[----:B------:R-:W-:Y:S01]  /*36a0*/  FADD.FTZ R108, R171, -R108 ;  /* 0x8000006cab6c7221 */ /* 0x000fe20000010000 */
[----:B------:R-:W-:-:S03]  /*36b0*/  @P3 PRMT R107, RZ, 0x5410, R107 ;  /* 0x00005410ff6b3816 */ /* 0x000fc6000000006b */
[----:B------:R-:W-:-:S04]  /*36c0*/  FMUL.FTZ R108, R133, R108 ;  /* 0x0000006c856c7220 */ /* 0x000fc80000410000 */
[----:B------:R-:W-:Y:S02]  /*36d0*/  @P3 FADD.FTZ R108, R108, R107 ;  /* 0x0000006b6c6c3221 */ /* 0x000fe40000010000 */
.L_x_2771:
[----:B------:R-:W-:Y:S05]  /*36e0*/  BSYNC B0 ;  /* 0x0000000000007941 */ /* 0x000fea0003800000 */
.L_x_2769:
        /* <DEDUP_REMOVED lines=14> */
[----:B------:R-:W-:Y:S02]  /*37d0*/  LOP3.LUT R111, R111, R109, RZ, 0xfc, !PT ;  /* 0x0000006d6f6f7212 */ /* 0x000fe400078efcff */
[----:B------:R-:W-:Y:S01]  /*37e0*/  LOP3.LUT R110, R108, 0xffff, R125, 0xf8, !PT ;  /* 0x0000ffff6c6e7812 */ /* 0x000fe200078ef87d */
[----:B------:R-:W-:-:S05]  /*37f0*/  IMAD.WIDE.U32 R108, R107, R178, c[0x0][0x258] ;  /* 0x000096006b6c7625 */ /* 0x000fca00078e00b2 */
[----:B------:R0:W-:Y:S02]  /*3800*/  STG.E.64 [R108.64], R110 ;  /* 0x0000006e6c007986 */ /* 0x0001e4000c101b04 */
.L_x_2772:
        /* <DEDUP_REMOVED lines=10> */
.L_x_2774:
[----:B------:R-:W-:Y:S05]  /*38b0*/  BSYNC B0 ;  /* 0x0000000000007941 */ /* 0x000fea0003800000 */
.L_x_2773:
        /* <DEDUP_REMOVED lines=11> */
.L_x_2776:
[----:B------:R-:W-:Y:S05]  /*3970*/  BSYNC B0 ;  /* 0x0000000000007941 */ /* 0x000fea0003800000 */
.L_x_2775:
[----:B------:R-:W-:Y:S01]  /*3980*/  BSSY B0, `(.L_x_2777) ;  /* 0x000000c000007945 */ /* 0x000fe20003800000 */
[----:B------:R-:W-:Y:S01]  /*3990*/  @P2 FFMA.FTZ R91, R135, R136, R91 ;  /* 0x00000088875b2223 */ /* 0x000fe2000001005b */
[----:B------:R-:W-:Y:S05]  /*39a0*/  @P1 BRA `(.L_x_2778) ;  /* 0x0000004000001947 */ /* 0x000fea0003800000 */
[----:B0-----:R-:W-:Y:S01]  /*39b0*/  HFMA2.MMA R106, -RZ, RZ, 0, 0 ;  /* 0x00000000ff6a7435 */ /* 0x001fe200000001ff */
[----:B------:R-:W-:Y:S05]  /*39c0*/  @!P3 BRA `(.L_x_2779) ;  /* 0x000000700000b947 */ /* 0x000fea0003800000 */
[----:B------:R-:W-:Y:S01]  /*39d0*/  PRMT R106, RZ, 0x5410, R2 ;  /* 0x00005410ff6a7816 */ /* 0x000fe20000000002 */
[----:B------:R-:W-:Y:S05]  /*39e0*/  BRA `(.L_x_2779) ;  /* 0x0000005000007947 */ /* 0x000fea0003800000 */
.L_x_2778:
[----:B0-----:R-:W-:-:S04]  /*39f0*/  FFMA.FTZ R107, R153, R104, R105 ;  /* 0x00000068996b7223 */ /* 0x001fc80000010069 */
[----:B------:R-:W-:Y:S01]  /*3a00*/  FADD.FTZ R106, R174, -R107 ;  /* 0x8000006bae6a7221 */ /* 0x000fe20000010000 */
[----:B------:R-:W-:-:S03]  /*3a10*/  @P3 PRMT R107, RZ, 0x5410, R2 ;  /* 0x00005410ff6b3816 */ /* 0x000fc60000000002 */
[----:B------:R-:W-:-:S04]  /*3a20*/  FMUL.FTZ R106, R133, R106 ;  /* 0x0000006a856a7220 */ /* 0x000fc80000410000 */
[----:B------:R-:W-:Y:S02]  /*3a30*/  @P3 FADD.FTZ R106, R106, R107 ;  /* 0x0000006b6a6a3221 */ /* 0x000fe40000010000 */
.L_x_2779:
[----:B------:R-:W-:Y:S05]  /*3a40*/  BSYNC B0 ;  /* 0x0000000000007941 */ /* 0x000fea0003800000 */
.L_x_2777:
        /* <DEDUP_REMOVED lines=15> */
.L_x_2781:
[----:B------:R-:W-:Y:S01]  /*3b40*/  FFMA.FTZ R106, R154, R104, R105 ;  /* 0x000000689a6a7223 */ /* 0x000fe20000010069 */
[----:B------:R-:W-:-:S03]  /*3b50*/  @P3 SHF.R.U64 R107, R2, 0x10, R3 ;  /* 0x00000010026b3819 */ /* 0x000fc60000001203 */
[----:B------:R-:W-:Y:S01]  /*3b60*/  FADD.FTZ R106, R173, -R106 ;  /* 0x8000006aad6a7221 */ /* 0x000fe20000010000 */
[----:B------:R-:W-:-:S03]  /*3b70*/  @P3 PRMT R107, RZ, 0x5410, R107 ;  /* 0x00005410ff6b3816 */ /* 0x000fc6000000006b */
[----:B------:R-:W-:-:S04]  /*3b80*/  FMUL.FTZ R106, R133, R106 ;  /* 0x0000006a856a7220 */ /* 0x000fc80000410000 */
[----:B------:R-:W-:Y:S02]  /*3b90*/  @P3 FADD.FTZ R106, R106, R107 ;  /* 0x0000006b6a6a3221 */ /* 0x000fe40000010000 */
.L_x_2782:
[----:B------:R-:W-:Y:S05]  /*3ba0*/  BSYNC B0 ;  /* 0x0000000000007941 */ /* 0x000fea0003800000 */
.L_x_2780:
        /* <DEDUP_REMOVED lines=14> */
.L_x_2784:
[----:B------:R-:W-:-:S04]  /*3c90*/  FFMA.FTZ R107, R155, R104, R105 ;  /* 0x000000689b6b7223 */ /* 0x000fc80000010069 */
[----:B------:R-:W-:Y:S01]  /*3ca0*/  FADD.FTZ R106, R176, -R107 ;  /* 0x8000006bb06a7221 */ /* 0x000fe20000010000 */
[----:B------:R-:W-:-:S03]  /*3cb0*/  @P3 PRMT R107, RZ, 0x5410, R3 ;  /* 0x00005410ff6b3816 */ /* 0x000fc60000000003 */
[----:B------:R-:W-:-:S04]  /*3cc0*/  FMUL.FTZ R106, R133, R106 ;  /* 0x0000006a856a7220 */ /* 0x000fc80000410000 */
[----:B------:R-:W-:Y:S02]  /*3cd0*/  @P3 FADD.FTZ R106, R106, R107 ;  /* 0x0000006b6a6a3221 */ /* 0x000fe40000010000 */
.L_x_2785:
[----:B------:R-:W-:Y:S05]  /*3ce0*/  BSYNC B0 ;  /* 0x0000000000007941 */ /* 0x000fea0003800000 */
.L_x_2783:
        /* <DEDUP_REMOVED lines=15> */
.L_x_2787:
[----:B------:R-:W-:Y:S01]  /*3de0*/  FFMA.FTZ R104, R156, R104, R105 ;  /* 0x000000689c687223 */ /* 0x000fe20000010069 */
[----:B------:R-:W-:-:S03]  /*3df0*/  @P3 SHF.R.U32.HI R105, RZ, 0x10, R3 ;  /* 0x00000010ff693819 */ /* 0x000fc60000011603 */
[----:B------:R-:W-:Y:S01]  /*3e00*/  FADD.FTZ R104, R175, -R104 ;  /* 0x80000068af687221 */ /* 0x000fe20000010000 */
[----:B------:R-:W-:-:S03]  /*3e10*/  @P3 PRMT R105, RZ, 0x5410, R105 ;  /* 0x00005410ff693816 */ /* 0x000fc60000000069 */
[----:B------:R-:W-:-:S04]  /*3e20*/  FMUL.FTZ R104, R133, R104 ;  /* 0x0000006885687220 */ /* 0x000fc80000410000 */
[----:B------:R-:W-:Y:S02]  /*3e30*/  @P3 FADD.FTZ R104, R104, R105 ;  /* 0x0000006968683221 */ /* 0x000fe40000010000 */
.L_x_2788:
[----:B------:R-:W-:Y:S05]  /*3e40*/  BSYNC B0 ;  /* 0x0000000000007941 */ /* 0x000fea0003800000 */
.L_x_2786:
        /* <DEDUP_REMOVED lines=9> */
[----:B------:R-:W-:Y:S02]  /*3ee0*/  IADD3 R134, R134, 0x200, RZ ;  /* 0x0000020086867810 */ /* 0x000fe40007ffe0ff */
[----:B------:R-:W-:Y:S01]  /*3ef0*/  PRMT R107, R128, 0x5410, R123 ;  /* 0x00005410806b7816 */ /* 0x000fe2000000007b */
[----:B------:R-:W-:-:S05]  /*3f00*/  IMAD.WIDE.U32 R104, R104, 0x10000, RZ ;  /* 0x0001000068687825 */ /* 0x000fca00078e00ff */
[----:B------:R-:W-:Y:S02]  /*3f10*/  LOP3.LUT R107, R107, R105, RZ, 0xfc, !PT ;  /* 0x000000696b6b7212 */ /* 0x000fe400078efcff */
[----:B------:R-:W-:Y:S01]  /*3f20*/  LOP3.LUT R106, R104, 0xffff, R125, 0xf8, !PT ;  /* 0x0000ffff686a7812 */ /* 0x000fe200078ef87d */
[----:B------:R-:W-:-:S05]  /*3f30*/  IMAD.WIDE.U32 R104, R134, R109, c[0x0][0x258] ;  /* 0x0000960086687625 */ /* 0x000fca00078e006d */
[----:B------:R0:W-:Y:S02]  /*3f40*/  STG.E.64 [R104.64], R106 ;  /* 0x0000006a68007986 */ /* 0x0001e4000c101b04 */
.L_x_2789:
[----:B------:R-:W-:Y:S01]  /*3f50*/  BSSY B0, `(.L_x_2790) ;  /* 0x000000c000007945 */ /* 0x000fe20003800000 */
[----:B------:R-:W-:Y:S01]  /*3f60*/  @P2 FFMA.FTZ R87, R132, R108, R87 ;  /* 0x0000006c84572223 */ /* 0x000fe20000010057 */
        /* <DEDUP_REMOVED lines=10> */
.L_x_2791:
[----:B------:R-:W-:Y:S05]  /*4010*/  BSYNC B0 ;  /* 0x0000000000007941 */ /* 0x000fea0003800000 */
.L_x_2790:
[----:B------:R-:W-:Y:S02]  /*4020*/  IADD3 R120, R120, c[0x0][0x160], RZ ;  /* 0x0000580078787a10 */ /* 0x000fe40007ffe0ff */
[----:B------:R-:W-:Y:S02]  /*4030*/  LOP3.LUT P1, RZ, R122, 0xff, RZ, 0xc0, !PT ;  /* 0x000000ff7aff7812 */ /* 0x000fe4000782c0ff */
[----:B------:R-:W-:Y:S02]  /*4040*/  ISETP.GE.AND P0, PT, R120, c[0x0][0x164], PT ;  /* 0x0000590078007a0c */ /* 0x000fe40003f06270 */
[----:B------:R-:W-:-:S11]  /*4050*/  SEL R122, RZ, 0x1, P1 ;  /* 0x00000001ff7a7807 */ /* 0x000fd60000800000 */
[----:B0-----:R-:W-:Y:S01]  /*4060*/  @P0 CALL.REL.NOINC `(.L_x_2703) ;  /* 0x0000001000000944 */ /* 0x001fe20003c00000 */
[----:B------:R-:W-:Y:S05]  /*4070*/  BRA `(.L_x_2792) ;  /* 0xffffc4e000007947 */ /* 0x000fea000383ffff */
.L_x_2703:
        /* <DEDUP_REMOVED lines=25> */
.L_x_2707:
[----:B------:R-:W-:Y:S01]  /*4210*/  HFMA2.MMA R179, -RZ, RZ, 0, 9.5367431640625e-07 ;  /* 0x00000010ffb37435 */ /* 0x000fe200000001ff */
[----:B------:R-:W-:Y:S01]  /*4220*/  IMAD.MOV.U32 R178, RZ, RZ, R111 ;  /* 0x000000ffffb27224 */ /* 0x000fe200078e006f */
[----:B------:R-:W-:Y:S01]  /*4230*/  MOV R186, 0xffffffff ;  /* 0xffffffff00ba7802 */ /* 0x000fe20000000f00 */
[----:B------:R-:W-:Y:S01]  /*4240*/  IMAD.MOV.U32 R183, RZ, RZ, 0x1f ;  /* 0x0000001fffb77424 */ /* 0x000fe200078e00ff */
[----:B------:R-:W-:-:S02]  /*4250*/  MOV R104, 0x4270 ;  /* 0x0000427000687802 */ /* 0x000fc40000000f00 */
[----:B-----5:R-:W-:Y:S05]  /*4260*/  CALL.REL.NOINC `($__internal_47_$__cuda_sm70_shflsync_down_p) ;  /* 0x0000046000007944 */ /* 0x020fea0003c00000 */
[----:B-1----:R-:W-:Y:S01]  /*4270*/  IMAD.MOV.U32 R108, RZ, RZ, R178 ;  /* 0x000000ffff6c7224 */ /* 0x002fe200078e00b2 */
[----:B0-----:R-:W-:Y:S05]  /*4280*/  BRA `(.L_x_2793) ;  /* 0xffffd59000007947 */ /* 0x001fea000383ffff */
.L_x_2708:
[----:B------:R-:W-:Y:S01]  /*4290*/  HFMA2.MMA R183, -RZ, RZ, 0, 1.847743988037109375e-06 ;  /* 0x0000001fffb77435 */ /* 0x000fe200000001ff */
[----:B------:R-:W-:Y:S01]  /*42a0*/  MOV R178, R177 ;  /* 0x000000b100b27202 */ /* 0x000fe20000000f00 */
[----:B------:R-:W-:Y:S01]  /*42b0*/  IMAD.MOV.U32 R179, RZ, RZ, 0x10 ;  /* 0x00000010ffb37424 */ /* 0x000fe200078e00ff */
[----:B------:R-:W-:Y:S01]  /*42c0*/  MOV R104, 0x42f0 ;  /* 0x000042f000687802 */ /* 0x000fe20000000f00 */
[----:B------:R-:W-:-:S02]  /*42d0*/  IMAD.MOV.U32 R186, RZ, RZ, -0x1 ;  /* 0xffffffffffba7424 */ /* 0x000fc400078e00ff */
[----:B01---5:R-:W-:Y:S05]  /*42e0*/  CALL.REL.NOINC `($__internal_47_$__cuda_sm70_shflsync_down_p) ;  /* 0x000003e000007944 */ /* 0x023fea0003c00000 */
[----:B------:R-:W-:Y:S01]  /*42f0*/  FADD.FTZ R108, R108, R111 ;  /* 0x0000006f6c6c7221 */ /* 0x000fe20000010000 */
[----:B0-----:R-:W-:Y:S01]  /*4300*/  MOV R179, 0x8 ;  /* 0x0000000800b37802 */ /* 0x001fe20000000f00 */
[----:B-1----:R-:W-:Y:S01]  /*4310*/  FADD.FTZ R177, R177, R178 ;  /* 0x000000b2b1b17221 */ /* 0x002fe20000010000 */
[----:B------:R-:W-:Y:S01]  /*4320*/  MOV R186, 0xffffffff ;  /* 0xffffffff00ba7802 */ /* 0x000fe20000000f00 */
[----:B------:R-:W-:Y:S01]  /*4330*/  IMAD.MOV.U32 R183, RZ, RZ, 0x1f ;  /* 0x0000001fffb77424 */ /* 0x000fe200078e00ff */
[----:B------:R-:W-:Y:S01]  /*4340*/  MOV R104, 0x4370 ;  /* 0x0000437000687802 */ /* 0x000fe20000000f00 */
[----:B------:R-:W-:-:S02]  /*4350*/  IMAD.MOV.U32 R178, RZ, RZ, R108 ;  /* 0x000000ffffb27224 */ /* 0x000fc400078e006c */
[----:B------:R-:W-:Y:S05]  /*4360*/  CALL.REL.NOINC `($__internal_47_$__cuda_sm70_shflsync_down_p) ;  /* 0x0000036000007944 */ /* 0x000fea0003c00000 */
[----:B0-----:R-:W-:Y:S01]  /*4370*/  HFMA2.MMA R179, -RZ, RZ, 0, 4.76837158203125e-07 ;  /* 0x00000008ffb37435 */ /* 0x001fe200000001ff */
[----:B-1----:R-:W-:Y:S01]  /*4380*/  MOV R107, R178 ;  /* 0x000000b2006b7202 */ /* 0x002fe20000000f00 */
[----:B------:R-:W-:Y:S01]  /*4390*/  IMAD.MOV.U32 R178, RZ, RZ, R177 ;  /* 0x000000ffffb27224 */ /* 0x000fe200078e00b1 */
[----:B------:R-:W-:Y:S01]  /*43a0*/  MOV R186, 0xffffffff ;  /* 0xffffffff00ba7802 */ /* 0x000fe20000000f00 */
[----:B------:R-:W-:Y:S01]  /*43b0*/  IMAD.MOV.U32 R183, RZ, RZ, 0x1f ;  /* 0x0000001fffb77424 */ /* 0x000fe200078e00ff */
[----:B------:R-:W-:-:S02]  /*43c0*/  MOV R104, 0x43e0 ;  /* 0x000043e000687802 */ /* 0x000fc40000000f00 */
[----:B------:R-:W-:Y:S05]  /*43d0*/  CALL.REL.NOINC `($__internal_47_$__cuda_sm70_shflsync_down_p) ;  /* 0x000002f000007944 */ /* 0x000fea0003c00000 */
[----:B------:R-:W-:Y:S01]  /*43e0*/  FADD.FTZ R108, R107, R108 ;  /* 0x0000006c6b6c7221 */ /* 0x000fe20000010000 */
[----:B0-----:R-:W-:Y:S01]  /*43f0*/  HFMA2.MMA R183, -RZ, RZ, 0, 1.847743988037109375e-06 ;  /* 0x0000001fffb77435 */ /* 0x001fe200000001ff */
[----:B-1----:R-:W-:Y:S01]  /*4400*/  FADD.FTZ R177, R177, R178 ;  /* 0x000000b2b1b17221 */ /* 0x002fe20000010000 */
[----:B------:R-:W-:Y:S01]  /*4410*/  MOV R104, 0x4460 ;  /* 0x0000446000687802 */ /* 0x000fe20000000f00 */
[----:B------:R-:W-:Y:S01]  /*4420*/  IMAD.MOV.U32 R179, RZ, RZ, 0x4 ;  /* 0x00000004ffb37424 */ /* 0x000fe200078e00ff */
[----:B------:R-:W-:Y:S01]  /*4430*/  MOV R178, R108 ;  /* 0x0000006c00b27202 */ /* 0x000fe20000000f00 */
[----:B------:R-:W-:-:S02]  /*4440*/  IMAD.MOV.U32 R186, RZ, RZ, -0x1 ;  /* 0xffffffffffba7424 */ /* 0x000fc400078e00ff */
[----:B------:R-:W-:Y:S05]  /*4450*/  CALL.REL.NOINC `($__internal_47_$__cuda_sm70_shflsync_down_p) ;  /* 0x0000027000007944 */ /* 0x000fea0003c00000 */
[----:B0-----:R-:W-:Y:S01]  /*4460*/  HFMA2.MMA R183, -RZ, RZ, 0, 1.847743988037109375e-06 ;  /* 0x0000001fffb77435 */ /* 0x001fe200000001ff */
[----:B-1----:R-:W-:Y:S01]  /*4470*/  IMAD.MOV.U32 R107, RZ, RZ, R178 ;  /* 0x000000ffff6b7224 */ /* 0x002fe200078e00b2 */
[----:B------:R-:W-:Y:S01]  /*4480*/  MOV R178, R177 ;  /* 0x000000b100b27202 */ /* 0x000fe20000000f00 */
[----:B------:R-:W-:Y:S01]  /*4490*/  IMAD.MOV.U32 R179, RZ, RZ, 0x4 ;  /* 0x00000004ffb37424 */ /* 0x000fe200078e00ff */
[----:B------:R-:W-:Y:S01]  /*44a0*/  MOV R104, 0x44d0 ;  /* 0x000044d000687802 */ /* 0x000fe20000000f00 */
[----:B------:R-:W-:-:S02]  /*44b0*/  IMAD.MOV.U32 R186, RZ, RZ, -0x1 ;  /* 0xffffffffffba7424 */ /* 0x000fc400078e00ff */
[----:B------:R-:W-:Y:S05]  /*44c0*/  CALL.REL.NOINC `($__internal_47_$__cuda_sm70_shflsync_down_p) ;  /* 0x0000020000007944 */ /* 0x000fea0003c00000 */
        /* <DEDUP_REMOVED lines=8> */
[----:B0-----:R-:W-:Y:S01]  /*4550*/  HFMA2.MMA R179, -RZ, RZ, 0, 1.1920928955078125e-07 ;  /* 0x00000002ffb37435 */ /* 0x001fe200000001ff */
        /* <DEDUP_REMOVED lines=21> */
[----:B-1----:R-:W-:Y:S01]  /*46b0*/  MOV R104, R178 ;  /* 0x000000b200687202 */ /* 0x002fe20000000f00 */
[----:B0-----:R-:W-:Y:S05]  /*46c0*/  BRA `(.L_x_2794) ;  /* 0xffffd27000007947 */ /* 0x001fea000383ffff */
        .weak           $__internal_47_$__cuda_sm70_shflsync_down_p
        .type           $__internal_47_$__cuda_sm70_shflsync_down_p,@function
        .size           $__internal_47_$__cuda_sm70_shflsync_down_p,(.L_x_9791 - $__internal_47_$__cuda_sm70_shflsync_down_p)
$__internal_47_$__cuda_sm70_shflsync_down_p:
[----:B------:R-:W-:Y:S01]  /*46d0*/  HFMA2.MMA R105, -RZ, RZ, 0, 0 ;  /* 0x00000000ff697435 */ /* 0x000fe200000001ff */
[----:B------:R-:W-:Y:S04]  /*46e0*/  WARPSYNC R186 ;  /* 0x000000ba00007348 */ /* 0x000fe80003800000 */
[----:B------:R0:W1:Y:S01]  /*46f0*/  SHFL.DOWN PT, R178, R178, R179, R183 ;  /* 0x080000b3b2b27389 */ /* 0x00006200000e00b7 */
[----:B------:R-:W-:Y:S05]  /*4700*/  RET.REL.NODEC R104 `(_ZN10layer_norm13ln_bwd_kernelINS_13Kernel_traitsIf13__nv_bfloat16S2_S2_fjLj2560ELj1ELj1ELj4ELj8ENS_18Kernel_traits_baseILj2560EfS2_S2_S2_fjLj128EEEEELb0ELb1ELb1ELb1EEEvNS_9BwdParamsE) ;  /* 0xffffb8f068007950 */ /* 0x000fea0003c3ffff */
.L_x_2795:
        /* <DEDUP_REMOVED lines=15> */
.L_x_9791:


//--------------------- .text._ZN10layer_norm13ln_bwd_kernelINS_13Kernel_traitsIf13__nv_bfloat16S2_S2_fjLj2560ELj1ELj1ELj4ELj8ENS_18Kernel_traits_baseILj2560EfS2_S2_S2_fjLj128EEEEELb1ELb0ELb0ELb0EEEvNS_9BwdParamsE --------------------------
	.section	.text._ZN10layer_norm13ln_bwd_kernelINS_13Kernel_traitsIf13__nv_bfloat16S2_S2_fjLj2560ELj1ELj1ELj4ELj8ENS_18Kernel_traits_baseILj2560EfS2_S2_S2_fjLj128EEEEELb1ELb0ELb0ELb0EEEvNS_9BwdParamsE,"ax",@progbits
	.sectioninfo	@"SHI_REGISTERS=144"
	.align	128
        .global         _ZN10layer_norm13ln_bwd_kernelINS_13Kernel_traitsIf13__nv_bfloat16S2_S2_fjLj2560ELj1ELj1ELj4ELj8ENS_18Kernel_traits_baseILj2560EfS2_S2_S2_fjLj128EEEEELb1ELb0ELb0ELb0EEEvNS_9BwdParamsE
        .type           _ZN10layer_norm13ln_bwd_kernelINS_13Kernel_traitsIf13__nv_bfloat16S2_S2_fjLj2560ELj1ELj1ELj4ELj8ENS_18Kernel_traits_baseILj2560EfS2_S2_S2_fjLj128EEEEELb1ELb0ELb0ELb0EEEvNS_9BwdParamsE,@function
        .size           _ZN10layer_norm13ln_bwd_kernelINS_13Kernel_traitsIf13__nv_bfloat16S2_S2_fjLj2560ELj1ELj1ELj4ELj8ENS_18Kernel_traits_baseILj2560EfS2_S2_S2_fjLj128EEEEELb1ELb0ELb0ELb0EEEvNS_9BwdParamsE,(.L_x_9792 - _ZN10layer_norm13ln_bwd_kernelINS_13Kernel_traitsIf13__nv_bfloat16S2_S2_fjLj2560ELj1ELj1ELj4ELj8ENS_18Kernel_traits_baseILj2560EfS2_S2_S2_fjLj128EEEEELb1ELb0ELb0ELb0EEEvNS_9BwdParamsE)
        .other          _ZN10layer_norm13ln_bwd_kernelINS_13Kernel_traitsIf13__nv_bfloat16S2_S2_fjLj2560ELj1ELj1ELj4ELj8ENS_18Kernel_traits_baseILj2560EfS2_S2_S2_fjLj128EEEEELb1ELb0ELb0ELb0EEEvNS_9BwdParamsE,@"STO_CUDA_ENTRY STV_DEFAULT"
_ZN10layer_norm13ln_bwd_kernelINS_13Kernel_traitsIf13__nv_bfloat16S2_S2_fjLj2560ELj1ELj1ELj4ELj8ENS_18Kernel_traits_baseILj2560EfS2_S2_S2_fjLj128EEEEELb1ELb0ELb0ELb0EEEvNS_9BwdParamsE:
.text._ZN10layer_norm13ln_bwd_kernelINS_13Kernel_traitsIf13__nv_bfloat16S2_S2_fjLj2560ELj1ELj1ELj4ELj8ENS_18Kernel_traits_baseILj2560EfS2_S2_S2_fjLj128EEEEELb1ELb0ELb0ELb0EEEvNS_9BwdParamsE:
        /* <DEDUP_REMOVED lines=16> */
[----:B------:R-:W-:Y:S02]  /*0100*/  @P3 IMAD.MOV.U32 R9, RZ, RZ, 0x10 ;  /* 0x00000010ff093424 */ /* 0x000fe400078e00ff */
[C---:B------:R-:W-:Y:S01]  /*0110*/  @P1 IMAD.WIDE.U32 R2, R4.reuse, R3, c[0x0][0x1b0] ;  /* 0x00006c0004021625 */ /* 0x040fe200078e0003 */
[----:B------:R-:W-:Y:S02]  /*0120*/  @P1 LOP3.LUT R4, R4, 0x80, RZ, 0xfc, !PT ;  /* 0x0000008004041812 */ /* 0x000fe400078efcff */
[----:B------:R-:W-:Y:S01]  /*0130*/  @P4 MOV R11, 0x10 ;  /* 0x00000010000b4802 */ /* 0x000fe20000000f00 */
[----:B------:R-:W-:Y:S01]  /*0140*/  @P5 IMAD.MOV.U32 R5, RZ, RZ, 0x10 ;  /* 0x00000010ff055424 */ /* 0x000fe200078e00ff */
[----:B------:R0:W5:Y:S01]  /*0150*/  @P1 LDG.E.128 R80, [R2.64] ;  /* 0x0000000402501981 */ /* 0x000162000c1e1d00 */
[C---:B------:R-:W-:Y:S01]  /*0160*/  @P2 IMAD.WIDE.U32 R6, R4.reuse, R7, c[0x0][0x1b0] ;  /* 0x00006c0004062625 */ /* 0x040fe200078e0007 */
[----:B------:R-:W-:-:S04]  /*0170*/  @P2 IADD3 R4, R4, 0x80, RZ ;  /* 0x0000008004042810 */ /* 0x000fc80007ffe0ff */
[----:B------:R0:W5:Y:S01]  /*0180*/  @P2 LDG.E.128 R76, [R6.64] ;  /* 0x00000004064c2981 */ /* 0x000162000c1e1d00 */
[C---:B------:R-:W-:Y:S01]  /*0190*/  @P3 IMAD.WIDE.U32 R8, R4.reuse, R9, c[0x0][0x1b0] ;  /* 0x00006c0004083625 */ /* 0x040fe200078e0009 */
[----:B------:R-:W-:-:S04]  /*01a0*/  @P3 IADD3 R4, R4, 0x80, RZ ;  /* 0x0000008004043810 */ /* 0x000fc80007ffe0ff */
[----:B------:R0:W5:Y:S01]  /*01b0*/  @P3 LDG.E.128 R72, [R8.64] ;  /* 0x0000000408483981 */ /* 0x000162000c1e1d00 */
[C---:B------:R-:W-:Y:S01]  /*01c0*/  @P4 IMAD.WIDE.U32 R10, R4.reuse, R11, c[0x0][0x1b0] ;  /* 0x00006c00040a4625 */ /* 0x040fe200078e000b */
[----:B------:R-:W-:Y:S01]  /*01d0*/  @P4 IADD3 R4, R4, 0x80, RZ ;  /* 0x0000008004044810 */ /* 0x000fe20007ffe0ff */
[----:B------:R-:W1:Y:S03]  /*01e0*/  S2UR UR6, SR_CTAID.X ;  /* 0x00000000000679c3 */ /* 0x000e660000002500 */
[----:B------:R1:W5:Y:S01]  /*01f0*/  @P4 LDG.E.128 R68, [R10.64] ;  /* 0x000000040a444981 */ /* 0x000362000c1e1d00 */
[----:B------:R-:W-:-:S05]  /*0200*/  @P5 IMAD.WIDE.U32 R4, R4, R5, c[0x0][0x1b0] ;  /* 0x00006c0004045625 */ /* 0x000fca00078e0005 */
[----:B------:R0:W5:Y:S01]  /*0210*/  @P5 LDG.E.128 R64, [R4.64] ;  /* 0x0000000404405981 */ /* 0x000162000c1e1d00 */
        /* <DEDUP_REMOVED lines=24> */
[----:B------:R-:W-:Y:S01]  /*03a0*/  HFMA2.MMA R61, -RZ, RZ, 0, 0 ;  /* 0x00000000ff3d7435 */ /* 0x000fe200000001ff */
[----:B------:R-:W-:-:S06]  /*03b0*/  IMAD.MOV.U32 R9, RZ, RZ, 0x1 ;  /* 0x00000001ff097424 */ /* 0x000fcc00078e00ff */
.L_x_2824:
[----:B------:R-:W-:Y:S02]  /*03c0*/  ISETP.NE.U32.AND P0, PT, RZ, c[0x0][0x1c0], PT ;  /* 0x00007000ff007a0c */ /* 0x000fe40003f05070 */
[----:B------:R-:W-:-:S02]  /*03d0*/  SHF.R.S32.HI R7, RZ, 0x1f, R10 ;  /* 0x0000001fff077819 */ /* 0x000fc4000001140a */
[----:B------:R-:W-:Y:S01]  /*03e0*/  ISETP.NE.AND.EX P0, PT, RZ, c[0x0][0x1c4], PT, P0 ;  /* 0x00007100ff007a0c */ /* 0x000fe20003f05300 */
[----:B------:R-:W-:-:S04]  /*03f0*/  IMAD.MOV.U32 R85, RZ, RZ, 0x4 ;  /* 0x00000004ff557424 */ /* 0x000fc800078e00ff */
[----:B------:R-:W-:-:S08]  /*0400*/  IMAD.WIDE R86, R10, R85, c[0x0][0x1a0] ;  /* 0x000068000a567625 */ /* 0x000fd000078e0255 */
[C---:B------:R-:W-:Y:S01]  /*0410*/  @P0 LEA R88, P6, R10.reuse, c[0x0][0x1c0], 0x1 ;  /* 0x000070000a580a11 */ /* 0x040fe200078c08ff */
[C---:B------:R-:W-:Y:S01]  /*0420*/  IMAD.WIDE R84, R10.reuse, R85, c[0x0][0x1a8] ;  /* 0x00006a000a547625 */ /* 0x040fe200078e0255 */
[----:B-----5:R1:W5:Y:S02]  /*0430*/  LDG.E R126, [R86.64] ;  /* 0x00000004567e7981 */ /* 0x020364000c1e1900 */
        /* <DEDUP_REMOVED lines=15> */
[----:B-1----:R-:W-:Y:S02]  /*0530*/  LEA R18, P0, R6, c[0x0][0x188], 0x3 ;  /* 0x0000620006127a11 */ /* 0x002fe400078018ff */
        /* <DEDUP_REMOVED lines=11> */
[----:B0-----:R-:W-:Y:S02]  /*05f0*/  ISETP.NE.AND P0, PT, R11, RZ, PT ;  /* 0x000000ff0b00720c */ /* 0x001fe40003f05270 */
[----:B------:R-:W-:-:S05]  /*0600*/  LEA.HI.X R85, R6, c[0x0][0x194], RZ, 0x2, P6 ;  /* 0x0000650006557a11 */ /* 0x000fca00030f14ff */
[----:B------:R0:W5:Y:S01]  /*0610*/  LDG.E R5, [R84.64] ;  /* 0x0000000454057981 */ /* 0x000162000c1e1900 */
[----:B------:R-:W-:Y:S02]  /*0620*/  IADD3 R138, R6, 0x80, RZ ;  /* 0x00000080068a7810 */ /* 0x000fe40007ffe0ff */
[--C-:B--2---:R-:W-:Y:S02]  /*0630*/  SHF.R.U64 R88, R18, 0x10, R19.reuse ;  /* 0x0000001012587819 */ /* 0x104fe40000001213 */
[----:B------:R-:W-:Y:S01]  /*0640*/  SHF.R.U32.HI R87, RZ, 0x10, R19 ;  /* 0x00000010ff577819 */ /* 0x000fe20000011613 */
[----:B---3--:R-:W-:Y:S01]  /*0650*/  IMAD.MOV.U32 R17, RZ, RZ, R20 ;  /* 0x000000ffff117224 */ /* 0x008fe200078e0014 */
[--C-:B------:R-:W-:Y:S01]  /*0660*/  SHF.R.U64 R91, R20, 0x10, R21.reuse ;  /* 0x00000010145b7819 */ /* 0x100fe20000001215 */
[----:B------:R-:W-:Y:S01]  /*0670*/  IMAD.MOV.U32 R86, RZ, RZ, R21 ;  /* 0x000000ffff567224 */ /* 0x000fe200078e0015 */
[----:B-----5:R-:W-:Y:S02]  /*0680*/  FSEL R20, R126, RZ, !P0 ;  /* 0x000000ff7e147208 */ /* 0x020fe40004000000 */
[----:B-1----:R-:W-:-:S02]  /*0690*/  PRMT R23, RZ, 0x5410, R19 ;  /* 0x00005410ff177816 */ /* 0x002fc40000000013 */
[----:B------:R-:W-:Y:S02]  /*06a0*/  SHF.R.U32.HI R90, RZ, 0x10, R21 ;  /* 0x00000010ff5a7819 */ /* 0x000fe40000011615 */
[----:B------:R-:W-:Y:S02]  /*06b0*/  PRMT R19, RZ, 0x5410, R88 ;  /* 0x00005410ff137816 */ /* 0x000fe40000000058 */
[----:B------:R-:W-:Y:S01]  /*06c0*/  PRMT R21, RZ, 0x5410, R18 ;  /* 0x00005410ff157816 */ /* 0x000fe20000000012 */
[C---:B0-----:R-:W-:Y:S01]  /*06d0*/  FADD.FTZ R85, -R20.reuse, R23 ;  /* 0x0000001714557221 */ /* 0x041fe20000010100 */
[----:B------:R-:W-:Y:S01]  /*06e0*/  PRMT R87, RZ, 0x5410, R87 ;  /* 0x00005410ff577816 */ /* 0x000fe20000000057 */
[C---:B------:R-:W-:Y:S01]  /*06f0*/  FADD.FTZ R23, -R20.reuse, R19 ;  /* 0x0000001314177221 */ /* 0x040fe20000010100 */
[----:B------:R-:W-:Y:S01]  /*0700*/  PRMT R19, RZ, 0x5410, R17 ;  /* 0x00005410ff137816 */ /* 0x000fe20000000011 */
[C---:B------:R-:W-:Y:S01]  /*0710*/  FADD.FTZ R21, -R20.reuse, R21 ;  /* 0x0000001514157221 */ /* 0x040fe20000010100 */
[----:B------:R-:W-:Y:S01]  /*0720*/  PRMT R22, RZ, 0x5410, R91 ;  /* 0x00005410ff167816 */ /* 0x000fe2000000005b */
[----:B------:R-:W-:-:S02]  /*0730*/  FADD.FTZ R89, -R20, R87 ;  /* 0x0000005714597221 */ /* 0x000fc40000010100 */
[----:B------:R-:W-:Y:S02]  /*0740*/  FMUL.FTZ R17, R8, R21 ;  /* 0x0000001508117220 */ /* 0x000fe40000410000 */
[----:B------:R-:W-:Y:S01]  /*0750*/  FMUL.FTZ R20, R80, R19 ;  /* 0x0000001350147220 */ /* 0x000fe20000410000 */
[----:B------:R-:W-:Y:S01]  /*0760*/  PRMT R87, RZ, 0x5410, R86 ;  /* 0x00005410ff577816 */ /* 0x000fe20000000056 */
[----:B------:R-:W-:Y:S02]  /*0770*/  FMUL.FTZ R18, R8, R23 ;  /* 0x0000001708127220 */ /* 0x000fe40000410000 */
[----:B------:R-:W-:Y:S02]  /*0780*/  FADD.FTZ R40, R40, R19 ;  /* 0x0000001328287221 */ /* 0x000fe40000010000 */
[----:B------:R-:W-:Y:S02]  /*0790*/  FFMA.FTZ R60, R17, R19, R60 ;  /* 0x00000013113c7223 */ /* 0x000fe4000001003c */
[----:B------:R-:W-:-:S02]  /*07a0*/  FMUL.FTZ R21, R8, R85 ;  /* 0x0000005508157220 */ /* 0x000fc40000410000 */
[----:B------:R-:W-:Y:S02]  /*07b0*/  FMUL.FTZ R19, R81, R22 ;  /* 0x0000001651137220 */ /* 0x000fe40000410000 */
[----:B------:R-:W-:Y:S02]  /*07c0*/  FADD.FTZ R84, RZ, R20 ;  /* 0x00000014ff547221 */ /* 0x000fe40000010000 */
[----:B------:R-:W-:Y:S01]  /*07d0*/  FFMA.FTZ R85, R17, R20, RZ ;  /* 0x0000001411557223 */ /* 0x000fe200000100ff */
[----:B------:R-:W-:Y:S01]  /*07e0*/  PRMT R86, RZ, 0x5410, R90 ;  /* 0x00005410ff567816 */ /* 0x000fe2000000005a */
[----:B------:R-:W-:Y:S02]  /*07f0*/  FADD.FTZ R41, R41, R22 ;  /* 0x0000001629297221 */ /* 0x000fe40000010000 */
[----:B------:R-:W-:Y:S02]  /*0800*/  FFMA.FTZ R61, R18, R22, R61 ;  /* 0x00000016123d7223 */ /* 0x000fe4000001003d */
        /* <DEDUP_REMOVED lines=13> */
.L_x_2798:
[----:B-1----:R-:W-:Y:S05]  /*08e0*/  BSYNC B0 ;  /* 0x0000000000007941 */ /* 0x002fea0003800000 */
.L_x_2797:
        /* <DEDUP_REMOVED lines=13> */
[----:B0-----:R-:W-:Y:S02]  /*09c0*/  ISETP.NE.AND P0, PT, R11, RZ, PT ;  /* 0x000000ff0b00720c */ /* 0x001fe40003f05270 */
[----:B------:R-:W-:Y:S02]  /*09d0*/  LEA R90, P6, R138, c[0x0][0x190], 0x2 ;  /* 0x000064008a5a7a11 */ /* 0x000fe400078c10ff */
[----:B-----5:R-:W-:Y:S02]  /*09e0*/  FSEL R139, R126, RZ, !P0 ;  /* 0x000000ff7e8b7208 */ /* 0x020fe40004000000 */
[----:B------:R-:W-:-:S05]  /*09f0*/  LEA.HI.X R91, R138, c[0x0][0x194], RZ, 0x2, P6 ;  /* 0x000065008a5b7a11 */ /* 0x000fca00030f14ff */
[----:B------:R0:W5:Y:S01]  /*0a00*/  LDG.E R4, [R90.64] ;  /* 0x000000045a047981 */ /* 0x000162000c1e1900 */
[----:B------:R-:W-:Y:S01]  /*0a10*/  IADD3 R138, R138, 0x80, RZ ;  /* 0x000000808a8a7810 */ /* 0x000fe20007ffe0ff */
[----:B---3--:R-:W-:Y:S01]  /*0a20*/  IMAD.MOV.U32 R93, RZ, RZ, R86 ;  /* 0x000000ffff5d7224 */ /* 0x008fe200078e0056 */
[----:B------:R-:W-:Y:S02]  /*0a30*/  SHF.R.U64 R98, R86, 0x10, R87 ;  /* 0x0000001056627819 */ /* 0x000fe40000001257 */
[----:B--2---:R-:W-:Y:S01]  /*0a40*/  SHF.R.U64 R86, R84, 0x10, R85 ;  /* 0x0000001054567819 */ /* 0x004fe20000001255 */
[--C-:B------:R-:W-:Y:S01]  /*0a50*/  IMAD.MOV.U32 R94, RZ, RZ, R87.reuse ;  /* 0x000000ffff5e7224 */ /* 0x100fe200078e0057 */
[----:B------:R-:W-:Y:S02]  /*0a60*/  SHF.R.U32.HI R96, RZ, 0x10, R87 ;  /* 0x00000010ff607819 */ /* 0x000fe40000011657 */
[----:B------:R-:W-:Y:S02]  /*0a70*/  PRMT R87, RZ, 0x5410, R85 ;  /* 0x00005410ff577816 */ /* 0x000fe40000000055 */
[----:B------:R-:W-:-:S02]  /*0a80*/  PRMT R86, RZ, 0x5410, R86 ;  /* 0x00005410ff567816 */ /* 0x000fc40000000056 */
[----:B------:R-:W-:Y:S01]  /*0a90*/  PRMT R84, RZ, 0x5410, R84 ;  /* 0x00005410ff547816 */ /* 0x000fe20000000054 */
[C---:B------:R-:W-:Y:S01]  /*0aa0*/  FADD.FTZ R97, -R139.reuse, R87 ;  /* 0x000000578b617221 */ /* 0x040fe20000010100 */
[----:B------:R-:W-:Y:S01]  /*0ab0*/  SHF.R.U32.HI R95, RZ, 0x10, R85 ;  /* 0x00000010ff5f7819 */ /* 0x000fe20000011655 */
[C---:B-1----:R-:W-:Y:S01]  /*0ac0*/  FADD.FTZ R89, -R139.reuse, R86 ;  /* 0x000000568b597221 */ /* 0x042fe20000010100 */
[----:B------:R-:W-:Y:S01]  /*0ad0*/  PRMT R87, RZ, 0x5410, R93 ;  /* 0x00005410ff577816 */ /* 0x000fe2000000005d */
[----:B------:R-:W-:Y:S01]  /*0ae0*/  FADD.FTZ R85, -R139, R84 ;  /* 0x000000548b557221 */ /* 0x000fe20000010100 */
[----:B------:R-:W-:Y:S02]  /*0af0*/  PRMT R84, RZ, 0x5410, R98 ;  /* 0x00005410ff547816 */ /* 0x000fe40000000062 */
[----:B0-----:R-:W-:Y:S01]  /*0b00*/  PRMT R91, RZ, 0x5410, R94 ;  /* 0x00005410ff5b7816 */ /* 0x001fe2000000005e */
[C---:B------:R-:W-:Y:S01]  /*0b10*/  FMUL.FTZ R94, R8.reuse, R89 ;  /* 0x00000059085e7220 */ /* 0x040fe20000410000 */
[----:B------:R-:W-:Y:S01]  /*0b20*/  PRMT R86, RZ, 0x5410, R96 ;  /* 0x00005410ff567816 */ /* 0x000fe20000000060 */
[----:B------:R-:W-:-:S02]  /*0b30*/  FMUL.FTZ R93, R8, R85 ;  /* 0x00000055085d7220 */ /* 0x000fc40000410000 */
[----:B------:R-:W-:Y:S01]  /*0b40*/  FMUL.FTZ R96, R76, R87 ;  /* 0x000000574c607220 */ /* 0x000fe20000410000 */
[----:B------:R-:W-:Y:S01]  /*0b50*/  PRMT R88, RZ, 0x5410, R95 ;  /* 0x00005410ff587816 */ /* 0x000fe2000000005f */
[----:B------:R-:W-:Y:S02]  /*0b60*/  FADD.FTZ R37, R37, R84 ;  /* 0x0000005425257221 */ /* 0x000fe40000010000 */
[-C--:B------:R-:W-:Y:S02]  /*0b70*/  FFMA.FTZ R57, R94, R84.reuse, R57 ;  /* 0x000000545e397223 */ /* 0x080fe40000010039 */
[----:B------:R-:W-:Y:S02]  /*0b80*/  FMUL.FTZ R95, R77, R84 ;  /* 0x000000544d5f7220 */ /* 0x000fe40000410000 */
        /* <DEDUP_REMOVED lines=19> */
.L_x_2800:
[----:B------:R-:W-:Y:S05]  /*0cc0*/  BSYNC B0 ;  /* 0x0000000000007941 */ /* 0x000fea0003800000 */
.L_x_2799:
        /* <DEDUP_REMOVED lines=15> */
[----:B------:R-:W-:Y:S02]  /*0dc0*/  LEA.HI.X R91, R138, c[0x0][0x194], RZ, 0x2, P6 ;  /* 0x000065008a5b7a11 */ /* 0x000fe400030f14ff */
[----:B-----5:R-:W-:-:S03]  /*0dd0*/  FSEL R139, R126, RZ, !P0 ;  /* 0x000000ff7e8b7208 */ /* 0x020fc60004000000 */
[----:B------:R0:W5:Y:S01]  /*0de0*/  LDG.E R3, [R90.64] ;  /* 0x000000045a037981 */ /* 0x000162000c1e1900 */
[----:B------:R-:W-:Y:S01]  /*0df0*/  IADD3 R138, R138, 0x80, RZ ;  /* 0x000000808a8a7810 */ /* 0x000fe20007ffe0ff */
[----:B--2---:R-:W-:Y:S01]  /*0e00*/  IMAD.MOV.U32 R101, RZ, RZ, R86 ;  /* 0x000000ffff657224 */ /* 0x004fe200078e0056 */
[--C-:B------:R-:W-:Y:S01]  /*0e10*/  SHF.R.U64 R106, R86, 0x10, R87.reuse ;  /* 0x00000010566a7819 */ /* 0x100fe20000001257 */
[----:B------:R-:W-:Y:S01]  /*0e20*/  IMAD.MOV.U32 R102, RZ, RZ, R87 ;  /* 0x000000ffff667224 */ /* 0x000fe200078e0057 */
[----:B---3--:R-:W-:Y:S02]  /*0e30*/  SHF.R.U64 R86, R84, 0x10, R85 ;  /* 0x0000001054567819 */ /* 0x008fe40000001255 */
        /* <DEDUP_REMOVED lines=38> */
.L_x_2802:
[----:B------:R-:W-:Y:S05]  /*10a0*/  BSYNC B0 ;  /* 0x0000000000007941 */ /* 0x000fea0003800000 */
.L_x_2801:
        /* <DEDUP_REMOVED lines=61> */
.L_x_2804:
[----:B------:R-:W-:Y:S05]  /*1480*/  BSYNC B0 ;  /* 0x0000000000007941 */ /* 0x000fea0003800000 */
.L_x_2803:
        /* <DEDUP_REMOVED lines=13> */
[----:B0-----:R-:W-:-:S04]  /*1560*/  ISETP.NE.AND P0, PT, R11, RZ, PT ;  /* 0x000000ff0b00720c */ /* 0x001fc80003f05270 */
[----:B-----5:R-:W-:Y:S02]  /*1570*/  FSEL R139, R126, RZ, !P0 ;  /* 0x000000ff7e8b7208 */ /* 0x020fe40004000000 */
[----:B------:R-:W-:-:S04]  /*1580*/  LEA R90, P6, R138, c[0x0][0x190], 0x2 ;  /* 0x000064008a5a7a11 */ /* 0x000fc800078c10ff */
[----:B------:R-:W-:-:S05]  /*1590*/  LEA.HI.X R91, R138, c[0x0][0x194], RZ, 0x2, P6 ;  /* 0x000065008a5b7a11 */ /* 0x000fca00030f14ff */
[----:B------:R0:W5:Y:S01]  /*15a0*/  LDG.E R0, [R90.64] ;  /* 0x000000045a007981 */ /* 0x000162000c1e1900 */
[----:B--2---:R-:W-:Y:S02]  /*15b0*/  SHF.R.U64 R126, R84, 0x10, R85 ;  /* 0x00000010547e7819 */ /* 0x004fe40000001255 */
[----:B------:R-:W-:Y:S01]  /*15c0*/  PRMT R84, RZ, 0x5410, R84 ;  /* 0x00005410ff547816 */ /* 0x000fe20000000054 */
[----:B---3--:R-:W-:Y:S01]  /*15d0*/  IMAD.MOV.U32 R129, RZ, RZ, R86 ;  /* 0x000000ffff817224 */ /* 0x008fe200078e0056 */
[--C-:B------:R-:W-:Y:S02]  /*15e0*/  SHF.R.U64 R132, R86, 0x10, R87.reuse ;  /* 0x0000001056847819 */ /* 0x100fe40000001257 */
[----:B------:R-:W-:Y:S02]  /*15f0*/  MOV R130, R87 ;  /* 0x0000005700827202 */ /* 0x000fe40000000f00 */
[----:B------:R-:W-:Y:S02]  /*1600*/  SHF.R.U32.HI R131, RZ, 0x10, R87 ;  /* 0x00000010ff837819 */ /* 0x000fe40000011657 */
[----:B------:R-:W-:-:S02]  /*1610*/  SHF.R.U32.HI R87, RZ, 0x10, R85 ;  /* 0x00000010ff577819 */ /* 0x000fc40000011655 */
[----:B------:R-:W-:Y:S01]  /*1620*/  PRMT R86, RZ, 0x5410, R85 ;  /* 0x00005410ff567816 */ /* 0x000fe20000000055 */
[----:B------:R-:W-:Y:S01]  /*1630*/  FADD.FTZ R85, -R139, R84 ;  /* 0x000000548b557221 */ /* 0x000fe20000010100 */
[----:B------:R-:W-:-:S03]  /*1640*/  PRMT R84, RZ, 0x5410, R126 ;  /* 0x00005410ff547816 */ /* 0x000fc6000000007e */
[C---:B------:R-:W-:Y:S01]  /*1650*/  FADD.FTZ R133, -R139.reuse, R86 ;  /* 0x000000568b857221 */ /* 0x040fe20000010100 */
[----:B------:R-:W-:Y:S01]  /*1660*/  PRMT R86, RZ, 0x5410, R87 ;  /* 0x00005410ff567816 */ /* 0x000fe20000000057 */
[----:B-1----:R-:W-:Y:S01]  /*1670*/  FADD.FTZ R89, -R139, R84 ;  /* 0x000000548b597221 */ /* 0x002fe20000010100 */
[----:B------:R-:W-:Y:S02]  /*1680*/  PRMT R87, RZ, 0x5410, R129 ;  /* 0x00005410ff577816 */ /* 0x000fe40000000081 */
[----:B------:R-:W-:Y:S02]  /*1690*/  PRMT R84, RZ, 0x5410, R132 ;  /* 0x00005410ff547816 */ /* 0x000fe40000000084 */
[----:B0-----:R-:W-:Y:S01]  /*16a0*/  PRMT R91, RZ, 0x5410, R130 ;  /* 0x00005410ff5b7816 */ /* 0x001fe20000000082 */
        /* <DEDUP_REMOVED lines=26> */
.L_x_2806:
[----:B------:R-:W-:Y:S05]  /*1850*/  BSYNC B0 ;  /* 0x0000000000007941 */ /* 0x000fea0003800000 */
.L_x_2805:
[----:B------:R-:W-:Y:S02]  /*1860*/  LOP3.LUT P6, RZ, R9, 0xff, RZ, 0xc0, !PT ;  /* 0x000000ff09ff7812 */ /* 0x000fe400078cc0ff */
[----:B------:R-:W-:-:S02]  /*1870*/  SHF.R.U32.HI R86, RZ, 0x5, R12 ;  /* 0x00000005ff567819 */ /* 0x000fc4000001160c */
[----:B------:R-:W-:Y:S02]  /*1880*/  LOP3.LUT P0, RZ, R12, 0x1f, RZ, 0xc0, !PT ;  /* 0x0000001f0cff7812 */ /* 0x000fe4000780c0ff */
[----:B------:R-:W-:-:S07]  /*1890*/  LOP3.LUT R138, R86, 0x7fffffc, RZ, 0xc0, !PT ;  /* 0x07fffffc568a7812 */ /* 0x000fce00078ec0ff */
[----:B------:R-:W-:Y:S01]  /*18a0*/  @!P6 IADD3 R138, R138, 0x4, RZ ;  /* 0x000000048a8ae810 */ /* 0x000fe20007ffe0ff */
[----:B------:R-:W-:Y:S05]  /*18b0*/  BRA.DIV ~URZ, `(.L_x_2807) ;  /* 0x00001d827f007947 */ /* 0x000fea000b800000 */
[----:B------:R1:W2:Y:S02]  /*18c0*/  SHFL.DOWN PT, R88, R127, 0x10, 0x1f ;  /* 0x0a001f007f587f89 */ /* 0x0002a400000e0000 */
.L_x_2825:
[----:B------:R-:W-:Y:S05]  /*18d0*/  BRA.DIV ~URZ, `(.L_x_2808) ;  /* 0x00001de27f007947 */ /* 0x000fea000b800000 */
[----:B------:R-:W3:Y:S01]  /*18e0*/  SHFL.DOWN PT, R84, R137, 0x10, 0x1f ;  /* 0x0a001f0089547f89 */ /* 0x000ee200000e0000 */
[----:B--2--5:R-:W-:-:S05]  /*18f0*/  FADD.FTZ R126, R88, R127 ;  /* 0x0000007f587e7221 */ /* 0x024fca0000010000 */
[----:B------:R-:W2:Y:S01]  /*1900*/  SHFL.DOWN PT, R85, R126, 0x8, 0x1f ;  /* 0x09001f007e557f89 */ /* 0x000ea200000e0000 */
[----:B---3--:R-:W-:-:S05]  /*1910*/  FADD.FTZ R84, R84, R137 ;  /* 0x0000008954547221 */ /* 0x008fca0000010000 */
[----:B------:R-:W3:Y:S01]  /*1920*/  SHFL.DOWN PT, R87, R84, 0x8, 0x1f ;  /* 0x09001f0054577f89 */ /* 0x000ee200000e0000 */
[----:B--2---:R-:W-:-:S05]  /*1930*/  FADD.FTZ R85, R85, R126 ;  /* 0x0000007e55557221 */ /* 0x004fca0000010000 */
        /* <DEDUP_REMOVED lines=8> */
[----:B------:R2:W4:Y:S01]  /*19c0*/  SHFL.DOWN PT, R126, R89, 0x1, 0x1f ;  /* 0x08201f00597e7f89 */ /* 0x00052200000e0000 */
[----:B---3--:R-:W-:-:S05]  /*19d0*/  FADD.FTZ R91, R90, R91 ;  /* 0x0000005b5a5b7221 */ /* 0x008fca0000010000 */
[----:B------:R2:W3:Y:S02]  /*19e0*/  SHFL.DOWN PT, R84, R91, 0x1, 0x1f ;  /* 0x08201f005b547f89 */ /* 0x0004e400000e0000 */
.L_x_2826:
[----:B------:R-:W-:Y:S01]  /*19f0*/  @!P0 LOP3.LUT R85, R86, 0x3, RZ, 0xc0, !PT ;  /* 0x0000000356558812 */ /* 0x000fe200078ec0ff */
[----:B----4-:R-:W-:Y:S01]  /*1a00*/  FADD.FTZ R126, R126, R89 ;  /* 0x000000597e7e7221 */ /* 0x010fe20000010000 */
[----:B------:R-:W-:Y:S01]  /*1a10*/  WARPSYNC 0xffffffff ;  /* 0xffffffff00007948 */ /* 0x000fe20003800000 */
[----:B-1-3--:R-:W-:Y:S01]  /*1a20*/  FADD.FTZ R127, R84, R91 ;  /* 0x0000005b547f7221 */ /* 0x00afe20000010000 */
[----:B------:R-:W-:Y:S01]  /*1a30*/  BSSY B0, `(.L_x_2809) ;  /* 0x000005e000007945 */ /* 0x000fe20003800000 */
[----:B------:R-:W-:-:S05]  /*1a40*/  @!P0 IMAD.IADD R137, R138, 0x1, R85 ;  /* 0x000000018a898824 */ /* 0x000fca00078e0255 */
[----:B------:R-:W-:Y:S04]  /*1a50*/  @!P0 STS.64 [R137.X8+0x2800], R126 ;  /* 0x0028007e89008388 */ /* 0x000fe80000008a00 */
[----:B------:R-:W-:Y:S01]  /*1a60*/  BAR.SYNC.DEFER_BLOCKING 0x0 ;  /* 0x0000000000007b1d */ /* 0x000fe20000010000 */
[----:B0-----:R-:W-:-:S05]  /*1a70*/  ISETP.NE.AND P0, PT, R11, RZ, PT ;  /* 0x000000ff0b00720c */ /* 0x001fca0003f05270 */
[----:B------:R-:W0:Y:S04]  /*1a80*/  LDS.128 R84, [R138.X8+0x2800] ;  /* 0x002800008a547984 */ /* 0x000e280000008c00 */
[----:B--2---:R-:W1:Y:S01]  /*1a90*/  LDS.128 R88, [R138.X8+0x2810] ;  /* 0x002810008a587984 */ /* 0x004e620000008c00 */
        /* <DEDUP_REMOVED lines=85> */
.L_x_2811:
[----:B------:R1:W-:Y:S01]  /*1ff0*/  STG.E.64 [R88.64], R84 ;  /* 0x0000005458007986 */ /* 0x0003e2000c101b04 */
[----:B------:R-:W-:-:S03]  /*2000*/  IADD3 R6, R6, 0x80, RZ ;  /* 0x0000008006067810 */ /* 0x000fc60007ffe0ff */
.L_x_2810:
[----:B------:R-:W-:Y:S05]  /*2010*/  BSYNC B0 ;  /* 0x0000000000007941 */ /* 0x000fea0003800000 */
.L_x_2809:
        /* <DEDUP_REMOVED lines=75> */
.L_x_2814:
[----:B------:R1:W-:Y:S01]  /*24d0*/  STG.E.64 [R84.64], R90 ;  /* 0x0000005a54007986 */ /* 0x0003e2000c101b04 */
[----:B------:R-:W-:-:S03]  /*24e0*/  IADD3 R6, R6, 0x80, RZ ;  /* 0x0000008006067810 */ /* 0x000fc60007ffe0ff */
.L_x_2813:
[----:B------:R-:W-:Y:S05]  /*24f0*/  BSYNC B0 ;  /* 0x0000000000007941 */ /* 0x000fea0003800000 */
.L_x_2812:
        /* <DEDUP_REMOVED lines=75> */
.L_x_2817:
[----:B------:R1:W-:Y:S01]  /*29b0*/  STG.E.64 [R86.64], R84 ;  /* 0x0000005456007986 */ /* 0x0003e2000c101b04 */
[----:B------:R-:W-:-:S03]  /*29c0*/  IADD3 R6, R6, 0x80, RZ ;  /* 0x0000008006067810 */ /* 0x000fc60007ffe0ff */
.L_x_2816:
[----:B------:R-:W-:Y:S05]  /*29d0*/  BSYNC B0 ;  /* 0x0000000000007941 */ /* 0x000fea0003800000 */
.L_x_2815:
        /* <DEDUP_REMOVED lines=59> */
[----:B------:R-:W-:Y:S01]  /*2d90*/  HFMA2.MMA R89, -RZ, RZ, 0, 4.76837158203125e-07 ;  /* 0x00000008ff597435 */ /* 0x000fe200000001ff */
[----:B------:R-:W-:Y:S02]  /*2da0*/  @P0 PRMT R14, R88, 0x7610, R14 ;  /* 0x00007610580e0816 */ /* 0x000fe4000000000e */
[----:B------:R-:W-:Y:S02]  /*2db0*/  @P0 PRMT R15, R90, 0x7610, R15 ;  /* 0x000076105a0f0816 */ /* 0x000fe4000000000f */
[----:B------:R-:W-:-:S02]  /*2dc0*/  @P0 PRMT R16, R138, 0x7610, R16 ;  /* 0x000076108a100816 */ /* 0x000fc40000000010 */
[----:B0-----:R-:W-:-:S03]  /*2dd0*/  LOP3.LUT R85, R85, R87, R139, 0xfe, !PT ;  /* 0x0000005755557212 */ /* 0x001fc600078efe8b */
        /* <DEDUP_REMOVED lines=11> */
.L_x_2820:
[----:B------:R1:W-:Y:S01]  /*2e90*/  STG.E.64 [R86.64], R84 ;  /* 0x0000005456007986 */ /* 0x0003e2000c101b04 */
[----:B------:R-:W-:-:S03]  /*2ea0*/  IADD3 R6, R6, 0x80, RZ ;  /* 0x0000008006067810 */ /* 0x000fc60007ffe0ff */
.L_x_2819:
[----:B------:R-:W-:Y:S05]  /*2eb0*/  BSYNC B0 ;  /* 0x0000000000007941 */ /* 0x000fea0003800000 */
.L_x_2818:
        /* <DEDUP_REMOVED lines=47> */
[----:B------:R-:W-:Y:S01]  /*31b0*/  FSEL R7, R7, RZ, P6 ;  /* 0x000000ff07077208 */ /* 0x000fe20003000000 */
[----:B------:R-:W1:Y:S01]  /*31c0*/  F2F.BF16.F32 R89, R89 ;  /* 0x0000005900597304 */ /* 0x000e620000202000 */
[----:B------:R-:W-:Y:S02]  /*31d0*/  ISETP.NE.U32.AND P6, PT, RZ, c[0x0][0x258], PT ;  /* 0x00009600ff007a0c */ /* 0x000fe40003fc5070 */
[----:B------:R-:W-:Y:S02]  /*31e0*/  @P0 F2FP.BF16.PACK_AB R84, RZ, R84 ;  /* 0x00000054ff54023e */ /* 0x000fe400000010ff */
[----:B------:R-:W-:Y:S02]  /*31f0*/  ISETP.NE.AND.EX P6, PT, RZ, c[0x0][0x25c], PT, P6 ;  /* 0x00009700ff007a0c */ /* 0x000fe40003fc5360 */
[----:B------:R-:W-:Y:S01]  /*3200*/  @P0 PRMT R13, R84, 0x7610, R13 ;  /* 0x00007610540d0816 */ /* 0x000fe2000000000d */
[----:B------:R-:W2:Y:S01]  /*3210*/  F2F.BF16.F32 R7, R7 ;  /* 0x0000000700077304 */ /* 0x000ea20000202000 */
[----:B0-----:R-:W-:Y:S01]  /*3220*/  IMAD.WIDE.U32 R84, R87, 0x10000, RZ ;  /* 0x0001000057547825 */ /* 0x001fe200078e00ff */
[----:B------:R-:W-:-:S02]  /*3230*/  @P0 F2FP.BF16.PACK_AB R86, RZ, R86 ;  /* 0x00000056ff56023e */ /* 0x000fc400000010ff */
[----:B------:R-:W-:Y:S02]  /*3240*/  @P0 F2FP.BF16.PACK_AB R88, RZ, R88 ;  /* 0x00000058ff58023e */ /* 0x000fe400000010ff */
[----:B------:R-:W-:Y:S02]  /*3250*/  @P0 F2FP.BF16.PACK_AB R90, RZ, R90 ;  /* 0x0000005aff5a023e */ /* 0x000fe400000010ff */
[----:B-1----:R-:W-:Y:S01]  /*3260*/  SHF.L.U32 R87, R89, 0x10, RZ ;  /* 0x0000001059577819 */ /* 0x002fe200000006ff */
[----:B------:R-:W-:Y:S01]  /*3270*/  IMAD.MOV.U32 R89, RZ, RZ, 0x8 ;  /* 0x00000008ff597424 */ /* 0x000fe200078e00ff */
[----:B------:R-:W-:Y:S02]  /*3280*/  @P0 PRMT R14, R86, 0x7610, R14 ;  /* 0x00007610560e0816 */ /* 0x000fe4000000000e */
[----:B------:R-:W-:Y:S01]  /*3290*/  @P0 PRMT R15, R88, 0x7610, R15 ;  /* 0x00007610580f0816 */ /* 0x000fe2000000000f */
[----:B------:R-:W-:Y:S01]  /*32a0*/  IMAD.WIDE.U32 R88, R6, R89, c[0x0][0x248] ;  /* 0x0000920006587625 */ /* 0x000fe200078e0059 */
[----:B------:R-:W-:-:S02]  /*32b0*/  LOP3.LUT R87, R85, R87, R8, 0xfe, !PT ;  /* 0x0000005755577212 */ /* 0x000fc400078efe08 */
[----:B--2---:R-:W-:Y:S02]  /*32c0*/  LOP3.LUT R86, R84, R7, RZ, 0xfc, !PT ;  /* 0x0000000754567212 */ /* 0x004fe400078efcff */
        /* <DEDUP_REMOVED lines=10> */
.L_x_2823:
[----:B------:R1:W-:Y:S02]  /*3370*/  STG.E.64 [R88.64], R86 ;  /* 0x0000005658007986 */ /* 0x0003e4000c101b04 */
.L_x_2822:
[----:B------:R-:W-:Y:S05]  /*3380*/  BSYNC B0 ;  /* 0x0000000000007941 */ /* 0x000fea0003800000 */
.L_x_2821:
[----:B------:R-:W-:Y:S02]  /*3390*/  IADD3 R10, R10, c[0x0][0x160], RZ ;  /* 0x000058000a0a7a10 */ /* 0x000fe40007ffe0ff */
[----:B------:R-:W-:Y:S02]  /*33a0*/  LOP3.LUT P6, RZ, R9, 0xff, RZ, 0xc0, !PT ;  /* 0x000000ff09ff7812 */ /* 0x000fe400078cc0ff */
[----:B------:R-:W-:Y:S02]  /*33b0*/  ISETP.GE.AND P0, PT, R10, c[0x0][0x164], PT ;  /* 0x000059000a007a0c */ /* 0x000fe40003f06270 */
[----:B------:R-:W-:-:S11]  /*33c0*/  SEL R9, RZ, 0x1, P6 ;  /* 0x00000001ff097807 */ /* 0x000fd60003000000 */
[----:B01----:R-:W-:Y:S01]  /*33d0*/  @P0 CALL.REL.NOINC `(.L_x_2796) ;  /* 0x0000001000000944 */ /* 0x003fe20003c00000 */
[----:B------:R-:W-:Y:S05]  /*33e0*/  BRA `(.L_x_2824) ;  /* 0xffffcfd000007947 */ /* 0x000fea000383ffff */
.L_x_2796:
[----:B0-----:R-:W0:Y:S01]  /*33f0*/  S2UR UR6, SR_CTAID.X ;  /* 0x00000000000679c3 */ /* 0x001e220000002500 */
        /* <DEDUP_REMOVED lines=36> */
.L_x_2807:
[----:B------:R-:W-:Y:S01]  /*3640*/  HFMA2.MMA R140, -RZ, RZ, 0, 1.847743988037109375e-06 ;  /* 0x0000001fff8c7435 */ /* 0x000fe200000001ff */
[----:B------:R-:W-:Y:S01]  /*3650*/  MOV R90, R127 ;  /* 0x0000007f005a7202 */ /* 0x000fe20000000f00 */
[----:B------:R-:W-:Y:S01]  /*3660*/  IMAD.MOV.U32 R139, RZ, RZ, 0x10 ;  /* 0x00000010ff8b7424 */ /* 0x000fe200078e00ff */
[----:B------:R-:W-:Y:S01]  /*3670*/  MOV R84, 0x36a0 ;  /* 0x000036a000547802 */ /* 0x000fe20000000f00 */
[----:B------:R-:W-:-:S02]  /*3680*/  IMAD.MOV.U32 R141, RZ, RZ, -0x1 ;  /* 0xffffffffff8d7424 */ /* 0x000fc400078e00ff */
[----:B0----5:R-:W-:Y:S05]  /*3690*/  CALL.REL.NOINC `($__internal_48_$__cuda_sm70_shflsync_down_p) ;  /* 0x0000046000007944 */ /* 0x021fea0003c00000 */
[----:B-1----:R-:W-:Y:S01]  /*36a0*/  MOV R88, R90 ;  /* 0x0000005a00587202 */ /* 0x002fe20000000f00 */
[----:B0-----:R-:W-:Y:S05]  /*36b0*/  BRA `(.L_x_2825) ;  /* 0xffffe21000007947 */ /* 0x001fea000383ffff */
.L_x_2808:
[----:B------:R-:W-:Y:S01]  /*36c0*/  HFMA2.MMA R139, -RZ, RZ, 0, 9.5367431640625e-07 ;  /* 0x00000010ff8b7435 */ /* 0x000fe200000001ff */
[----:B------:R-:W-:Y:S01]  /*36d0*/  IMAD.MOV.U32 R90, RZ, RZ, R137 ;  /* 0x000000ffff5a7224 */ /* 0x000fe200078e0089 */
[----:B------:R-:W-:Y:S01]  /*36e0*/  MOV R141, 0xffffffff ;  /* 0xffffffff008d7802 */ /* 0x000fe20000000f00 */
[----:B------:R-:W-:Y:S01]  /*36f0*/  IMAD.MOV.U32 R140, RZ, RZ, 0x1f ;  /* 0x0000001fff8c7424 */ /* 0x000fe200078e00ff */
[----:B------:R-:W-:-:S02]  /*3700*/  MOV R84, 0x3720 ;  /* 0x0000372000547802 */ /* 0x000fc40000000f00 */
[----:B012--5:R-:W-:Y:S05]  /*3710*/  CALL.REL.NOINC `($__internal_48_$__cuda_sm70_shflsync_down_p) ;  /* 0x000003e000007944 */ /* 0x027fea0003c00000 */
[----:B------:R-:W-:Y:S01]  /*3720*/  FADD.FTZ R88, R88, R127 ;  /* 0x0000007f58587221 */ /* 0x000fe20000010000 */
[----:B0-----:R-:W-:Y:S01]  /*3730*/  HFMA2.MMA R140, -RZ, RZ, 0, 1.847743988037109375e-06 ;  /* 0x0000001fff8c7435 */ /* 0x001fe200000001ff */
[----:B-1----:R-:W-:Y:S01]  /*3740*/  FADD.FTZ R137, R137, R90 ;  /* 0x0000005a89897221 */ /* 0x002fe20000010000 */
[----:B------:R-:W-:Y:S01]  /*3750*/  MOV R84, 0x37a0 ;  /* 0x000037a000547802 */ /* 0x000fe20000000f00 */
[----:B------:R-:W-:Y:S01]  /*3760*/  IMAD.MOV.U32 R139, RZ, RZ, 0x8 ;  /* 0x00000008ff8b7424 */ /* 0x000fe200078e00ff */
[----:B------:R-:W-:Y:S01]  /*3770*/  MOV R90, R88 ;  /* 0x00000058005a7202 */ /* 0x000fe20000000f00 */
[----:B------:R-:W-:-:S02]  /*3780*/  IMAD.MOV.U32 R141, RZ, RZ, -0x1 ;  /* 0xffffffffff8d7424 */ /* 0x000fc400078e00ff */
[----:B------:R-:W-:Y:S05]  /*3790*/  CALL.REL.NOINC `($__internal_48_$__cuda_sm70_shflsync_down_p) ;  /* 0x0000036000007944 */ /* 0x000fea0003c00000 */
[----:B0-----:R-:W-:Y:S01]  /*37a0*/  HFMA2.MMA R140, -RZ, RZ, 0, 1.847743988037109375e-06 ;  /* 0x0000001fff8c7435 */ /* 0x001fe200000001ff */
[----:B-1----:R-:W-:Y:S01]  /*37b0*/  IMAD.MOV.U32 R87, RZ, RZ, R90 ;  /* 0x000000ffff577224 */ /* 0x002fe200078e005a */
[----:B------:R-:W-:Y:S01]  /*37c0*/  MOV R90, R137 ;  /* 0x00000089005a7202 */ /* 0x000fe20000000f00 */
[----:B------:R-:W-:Y:S01]  /*37d0*/  IMAD.MOV.U32 R139, RZ, RZ, 0x8 ;  /* 0x00000008ff8b7424 */ /* 0x000fe200078e00ff */
[----:B------:R-:W-:Y:S01]  /*37e0*/  MOV R84, 0x3810 ;  /* 0x0000381000547802 */ /* 0x000fe20000000f00 */
[----:B------:R-:W-:-:S02]  /*37f0*/  IMAD.MOV.U32 R141, RZ, RZ, -0x1 ;  /* 0xffffffffff8d7424 */ /* 0x000fc400078e00ff */
[----:B------:R-:W-:Y:S05]  /*3800*/  CALL.REL.NOINC `($__internal_48_$__cuda_sm70_shflsync_down_p) ;  /* 0x000002f000007944 */ /* 0x000fea0003c00000 */
[----:B------:R-:W-:Y:S01]  /*3810*/  FADD.FTZ R88, R87, R88 ;  /* 0x0000005857587221 */ /* 0x000fe20000010000 */
[----:B0-----:R-:W-:Y:S01]  /*3820*/  MOV R139, 0x4 ;  /* 0x00000004008b7802 */ /* 0x001fe20000000f00 */
[----:B-1----:R-:W-:Y:S01]  /*3830*/  FADD.FTZ R137, R137, R90 ;  /* 0x0000005a89897221 */ /* 0x002fe20000010000 */
[----:B------:R-:W-:Y:S01]  /*3840*/  MOV R141, 0xffffffff ;  /* 0xffffffff008d7802 */ /* 0x000fe20000000f00 */
[----:B------:R-:W-:Y:S01]  /*3850*/  IMAD.MOV.U32 R140, RZ, RZ, 0x1f ;  /* 0x0000001fff8c7424 */ /* 0x000fe200078e00ff */
[----:B------:R-:W-:Y:S01]  /*3860*/  MOV R84, 0x3890 ;  /* 0x0000389000547802 */ /* 0x000fe20000000f00 */
[----:B------:R-:W-:-:S02]  /*3870*/  IMAD.MOV.U32 R90, RZ, RZ, R88 ;  /* 0x000000ffff5a7224 */ /* 0x000fc400078e0058 */
[----:B------:R-:W-:Y:S05]  /*3880*/  CALL.REL.NOINC `($__internal_48_$__cuda_sm70_shflsync_down_p) ;  /* 0x0000027000007944 */ /* 0x000fea0003c00000 */
[----:B0-----:R-:W-:Y:S01]  /*3890*/  HFMA2.MMA R139, -RZ, RZ, 0, 2.384185791015625e-07 ;  /* 0x00000004ff8b7435 */ /* 0x001fe200000001ff */
[----:B-1----:R-:W-:Y:S01]  /*38a0*/  MOV R87, R90 ;  /* 0x0000005a00577202 */ /* 0x002fe20000000f00 */
[----:B------:R-:W-:Y:S01]  /*38b0*/  IMAD.MOV.U32 R90, RZ, RZ, R137 ;  /* 0x000000ffff5a7224 */ /* 0x000fe200078e0089 */
[----:B------:R-:W-:Y:S01]  /*38c0*/  MOV R141, 0xffffffff ;  /* 0xffffffff008d7802 */ /* 0x000fe20000000f00 */
[----:B------:R-:W-:Y:S01]  /*38d0*/  IMAD.MOV.U32 R140, RZ, RZ, 0x1f ;  /* 0x0000001fff8c7424 */ /* 0x000fe200078e00ff */
[----:B------:R-:W-:-:S02]  /*38e0*/  MOV R84, 0x3900 ;  /* 0x0000390000547802 */ /* 0x000fc40000000f00 */
[----:B------:R-:W-:Y:S05]  /*38f0*/  CALL.REL.NOINC `($__internal_48_$__cuda_sm70_shflsync_down_p) ;  /* 0x0000020000007944 */ /* 0x000fea0003c00000 */
        /* <DEDUP_REMOVED lines=23> */
[----:B0-----:R-:W-:Y:S01]  /*3a70*/  HFMA2.MMA R139, -RZ, RZ, 0, 5.9604644775390625e-08 ;  /* 0x00000001ff8b7435 */ /* 0x001fe200000001ff */
[----:B-1----:R-:W-:Y:S01]  /*3a80*/  MOV R126, R90 ;  /* 0x0000005a007e7202 */ /* 0x002fe20000000f00 */
[----:B------:R-:W-:Y:S01]  /*3a90*/  IMAD.MOV.U32 R90, RZ, RZ, R91 ;  /* 0x000000ffff5a7224 */ /* 0x000fe200078e005b */
[----:B------:R-:W-:Y:S01]  /*3aa0*/  MOV R141, 0xffffffff ;  /* 0xffffffff008d7802 */ /* 0x000fe20000000f00 */
[----:B------:R-:W-:Y:S01]  /*3ab0*/  IMAD.MOV.U32 R140, RZ, RZ, 0x1f ;  /* 0x0000001fff8c7424 */ /* 0x000fe200078e00ff */
[----:B------:R-:W-:-:S02]  /*3ac0*/  MOV R84, 0x3ae0 ;  /* 0x00003ae000547802 */ /* 0x000fc40000000f00 */
[----:B------:R-:W-:Y:S05]  /*3ad0*/  CALL.REL.NOINC `($__internal_48_$__cuda_sm70_shflsync_down_p) ;  /* 0x0000002000007944 */ /* 0x000fea0003c00000 */
[----:B-1----:R-:W-:Y:S01]  /*3ae0*/  IMAD.MOV.U32 R84, RZ, RZ, R90 ;  /* 0x000000ffff547224 */ /* 0x002fe200078e005a */
[----:B0-----:R-:W-:Y:S05]  /*3af0*/  BRA `(.L_x_2826) ;  /* 0xffffdef000007947 */ /* 0x001fea000383ffff */
        .weak           $__internal_48_$__cuda_sm70_shflsync_down_p
        .type           $__internal_48_$__cuda_sm70_shflsync_down_p,@function
        .size           $__internal_48_$__cuda_sm70_shflsync_down_p,(.L_x_9792 - $__internal_48_$__cuda_sm70_shflsync_down_p)
$__internal_48_$__cuda_sm70_shflsync_down_p:
[----:B------:R-:W-:Y:S01]  /*3b00*/  HFMA2.MMA R85, -RZ, RZ, 0, 0 ;  /* 0x00000000ff557435 */ /* 0x000fe200000001ff */
[----:B------:R-:W-:Y:S04]  /*3b10*/  WARPSYNC R141 ;  /* 0x0000008d00007348 */ /* 0x000fe80003800000 */
[----:B------:R0:W1:Y:S01]  /*3b20*/  SHFL.DOWN PT, R90, R90, R139, R140 ;  /* 0x0800008b5a5a7389 */ /* 0x00006200000e008c */
[----:B------:R-:W-:Y:S05]  /*3b30*/  RET.REL.NODEC R84 `(_ZN10layer_norm13ln_bwd_kernelINS_13Kernel_traitsIf13__nv_bfloat16S2_S2_fjLj2560ELj1ELj1ELj4ELj8ENS_18Kernel_traits_baseILj2560EfS2_S2_S2_fjLj128EEEEELb1ELb0ELb0ELb0EEEvNS_9BwdParamsE) ;  /* 0xffffc4c054007950 */ /* 0x000fea0003c3ffff */
.L_x_2827:
        /* <DEDUP_REMOVED lines=12> */
.L_x_9792:


//--------------------- .text._ZN10layer_norm13ln_bwd_kernelINS_13Kernel_traitsIf13__nv_bfloat16S2_S2_fjLj2560ELj1ELj1ELj4ELj8ENS_18Kernel_traits_baseILj2560EfS2_S2_S2_fjLj128EEEEELb1ELb0ELb0ELb1EEEvNS_9BwdParamsE --------------------------
	.section	.text._ZN10layer_norm13ln_bwd_kernelINS_13Kernel_traitsIf13__nv_bfloat16S2_S2_fjLj2560ELj1ELj1ELj4ELj8ENS_18Kernel_traits_baseILj2560EfS2_S2_S2_fjLj128EEEEELb1ELb0ELb0ELb1EEEvNS_9BwdParamsE,"ax",@progbits
	.sectioninfo	@"SHI_REGISTERS=158"
	.align	128
        .global         _ZN10layer_norm13ln_bwd_kernelINS_13Kernel_traitsIf13__nv_bfloat16S2_S2_fjLj2560ELj1ELj1ELj4ELj8ENS_18Kernel_traits_baseILj2560EfS2_S2_S2_fjLj128EEEEELb1ELb0ELb0ELb1EEEvNS_9BwdParamsE
        .type           _ZN10layer_norm13ln_bwd_kernelINS_13Kernel_traitsIf13__nv_bfloat16S2_S2_fjLj2560ELj1ELj1ELj4ELj8ENS_18Kernel_traits_baseILj2560EfS2_S2_S2_fjLj128EEEEELb1ELb0ELb0ELb1EEEvNS_9BwdParamsE,@function
        .size           _ZN10layer_norm13ln_bwd_kernelINS_13Kernel_traitsIf13__nv_bfloat16S2_S2_fjLj2560ELj1ELj1ELj4ELj8ENS_18Kernel_traits_baseILj2560EfS2_S2_S2_fjLj128EEEEELb1ELb0ELb0ELb1EEEvNS_9BwdParamsE,(.L_x_9793 - _ZN10layer_norm13ln_bwd_kernelINS_13Kernel_traitsIf13__nv_bfloat16S2_S2_fjLj2560ELj1ELj1ELj4ELj8ENS_18Kernel_traits_baseILj2560EfS2_S2_S2_fjLj128EEEEELb1ELb0ELb0ELb1EEEvNS_9BwdParamsE)
        .other          _ZN10layer_norm13ln_bwd_kernelINS_13Kernel_traitsIf13__nv_bfloat16S2_S2_fjLj2560ELj1ELj1ELj4ELj8ENS_18Kernel_traits_baseILj2560EfS2_S2_S2_fjLj128EEEEELb1ELb0ELb0ELb1EEEvNS_9BwdParamsE,@"STO_CUDA_ENTRY STV_DEFAULT"
_ZN10layer_norm13ln_bwd_kernelINS_13Kernel_traitsIf13__nv_bfloat16S2_S2_fjLj2560ELj1ELj1ELj4ELj8ENS_18Kernel_traits_baseILj2560EfS2_S2_S2_fjLj128EEEEELb1ELb0ELb0ELb1EEEvNS_9BwdParamsE:
.text._ZN10layer_norm13ln_bwd_kernelINS_13Kernel_traitsIf13__nv_bfloat16S2_S2_fjLj2560ELj1ELj1ELj4ELj8ENS_18Kernel_traits_baseILj2560EfS2_S2_S2_fjLj128EEEEELb1ELb0ELb0ELb1EEEvNS_9BwdParamsE:
        /* <DEDUP_REMOVED lines=28> */
.L_x_2828:
        /* <DEDUP_REMOVED lines=10> */
[----:B------:R-:W-:Y:S01]  /*0260*/  IMAD.MOV.U32 R102, RZ, RZ, RZ ;  /* 0x000000ffff667224 */ /* 0x000fe200078e00ff */
        /* <DEDUP_REMOVED lines=21> */
.L_x_2838:
[----:B------:R-:W-:Y:S01]  /*03c0*/  IMAD R24, R117, c[0x0][0x168], RZ ;  /* 0x00005a0075187a24 */ /* 0x000fe200078e02ff */
[----:B------:R-:W-:-:S02]  /*03d0*/  LOP3.LUT R26, R103, 0x7f, RZ, 0xc0, !PT ;  /* 0x0000007f671a7812 */ /* 0x000fc400078ec0ff */
[----:B------:R-:W-:Y:S02]  /*03e0*/  MOV R58, 0x8 ;  /* 0x00000008003a7802 */ /* 0x000fe40000000f00 */
[----:B------:R-:W-:-:S04]  /*03f0*/  SHF.R.S32.HI R25, RZ, 0x1f, R24 ;  /* 0x0000001fff197819 */ /* 0x000fc80000011418 */
[----:B------:R-:W-:-:S04]  /*0400*/  LEA.HI R25, R25, R24, RZ, 0x2 ;  /* 0x0000001819197211 */ /* 0x000fc800078f10ff */
[----:B------:R-:W-:-:S04]  /*0410*/  LEA.HI.SX32 R115, R25, R26, 0x1e ;  /* 0x0000001a19737211 */ /* 0x000fc800078ff2ff */
[C---:B------:R-:W-:Y:S01]  /*0420*/  IADD3 R113, R115.reuse, 0x100, RZ ;  /* 0x0000010073717810 */ /* 0x040fe20007ffe0ff */
[CC--:B------:R-:W-:Y:S01]  /*0430*/  IMAD.WIDE.U32 R24, R115.reuse, R58.reuse, c[0x0][0x208] ;  /* 0x0000820073187625 */ /* 0x0c0fe200078e003a */
[C---:B------:R-:W-:Y:S02]  /*0440*/  IADD3 R112, R115.reuse, 0x180, RZ ;  /* 0x0000018073707810 */ /* 0x040fe40007ffe0ff */
[C---:B------:R-:W-:Y:S02]  /*0450*/  IADD3 R111, R115.reuse, 0x200, RZ ;  /* 0x00000200736f7810 */ /* 0x040fe40007ffe0ff */
[C---:B------:R-:W-:Y:S01]  /*0460*/  IADD3 R114, R115.reuse, 0x80, RZ ;  /* 0x0000008073727810 */ /* 0x040fe20007ffe0ff */
[-C--:B------:R-:W-:Y:S01]  /*0470*/  IMAD.WIDE.U32 R42, R115, R58.reuse, c[0x0][0x188] ;  /* 0x00006200732a7625 */ /* 0x080fe200078e003a */
[----:B------:R-:W2:Y:S03]  /*0480*/  LDG.E.64 R24, [R24.64] ;  /* 0x0000000418187981 */ /* 0x000ea6000c1e1b00 */
[----:B------:R-:W-:-:S02]  /*0490*/  IMAD.WIDE.U32 R28, R113, R58, c[0x0][0x208] ;  /* 0x00008200711c7625 */ /* 0x000fc400078e003a */
[----:B------:R-:W3:Y:S02]  /*04a0*/  LDG.E.64 R42, [R42.64] ;  /* 0x000000042a2a7981 */ /* 0x000ee4000c1e1b00 */
[-C--:B------:R-:W-:Y:S02]  /*04b0*/  IMAD.WIDE.U32 R30, R112, R58.reuse, c[0x0][0x208] ;  /* 0x00008200701e7625 */ /* 0x080fe400078e003a */
[----:B------:R-:W4:Y:S02]  /*04c0*/  LDG.E.64 R28, [R28.64] ;  /* 0x000000041c1c7981 */ /* 0x000f24000c1e1b00 */
[----:B------:R-:W-:Y:S02]  /*04d0*/  IMAD.WIDE.U32 R40, R111, R58, c[0x0][0x208] ;  /* 0x000082006f287625 */ /* 0x000fe400078e003a */
[----:B------:R-:W4:Y:S02]  /*04e0*/  LDG.E.64 R30, [R30.64] ;  /* 0x000000041e1e7981 */ /* 0x000f24000c1e1b00 */
[----:B------:R-:W-:-:S02]  /*04f0*/  IMAD.MOV.U32 R66, RZ, RZ, 0x4 ;  /* 0x00000004ff427424 */ /* 0x000fc400078e00ff */
[-C--:B------:R-:W-:Y:S01]  /*0500*/  IMAD.WIDE.U32 R26, R114, R58.reuse, c[0x0][0x208] ;  /* 0x00008200721a7625 */ /* 0x080fe200078e003a */
[----:B------:R-:W4:Y:S03]  /*0510*/  LDG.E.64 R40, [R40.64] ;  /* 0x0000000428287981 */ /* 0x000f26000c1e1b00 */
[-C--:B------:R-:W-:Y:S02]  /*0520*/  IMAD.WIDE.U32 R48, R112, R58.reuse, c[0x0][0x188] ;  /* 0x0000620070307625 */ /* 0x080fe400078e003a */
[----:B------:R-:W4:Y:S02]  /*0530*/  LDG.E.64 R26, [R26.64] ;  /* 0x000000041a1a7981 */ /* 0x000f24000c1e1b00 */
[----:B------:R-:W-:Y:S02]  /*0540*/  IMAD.WIDE.U32 R46, R113, R58, c[0x0][0x188] ;  /* 0x00006200712e7625 */ /* 0x000fe400078e003a */
[----:B------:R-:W4:Y:S02]  /*0550*/  LDG.E.64 R48, [R48.64] ;  /* 0x0000000430307981 */ /* 0x000f24000c1e1b00 */
[----:B------:R-:W-:-:S02]  /*0560*/  IMAD.WIDE R52, R117, R66, c[0x0][0x1a0] ;  /* 0x0000680075347625 */ /* 0x000fc400078e0242 */
[----:B------:R-:W4:Y:S02]  /*0570*/  LDG.E.64 R46, [R46.64] ;  /* 0x000000042e2e7981 */ /* 0x000f24000c1e1b00 */
[-C--:B------:R-:W-:Y:S02]  /*0580*/  IMAD.WIDE.U32 R44, R114, R58.reuse, c[0x0][0x188] ;  /* 0x00006200722c7625 */ /* 0x080fe400078e003a */
        /* <DEDUP_REMOVED lines=14> */
[----:B------:R-:W-:Y:S01]  /*0670*/  IMAD.WIDE.U32 R64, R112, R66, c[0x0][0x190] ;  /* 0x0000640070407625 */ /* 0x000fe200078e0042 */
[----:B------:R-:W-:-:S11]  /*0680*/  ULDC.U8 UR6, c[0x0][0x1f0] ;  /* 0x00007c0000067ab9 */ /* 0x000fd60000000000 */
[-C--:B------:R-:W-:Y:S01]  /*0690*/  @P1 IMAD.WIDE.U32 R60, R115, R58.reuse, c[0x0][0x218] ;  /* 0x00008600733c1625 */ /* 0x080fe200078e003a */
[----:B-----5:R0:W5:Y:S04]  /*06a0*/  LDG.E R64, [R64.64] ;  /* 0x0000000440407981 */ /* 0x020168000c1e1900 */
[----:B------:R0:W5:Y:S01]  /*06b0*/  @P1 LDG.E.64 R2, [R60.64] ;  /* 0x000000043c021981 */ /* 0x000162000c1e1b00 */
[----:B-1----:R-:W-:-:S04]  /*06c0*/  @P1 IMAD.WIDE.U32 R54, R113, R58, c[0x0][0x218] ;  /* 0x0000860071361625 */ /* 0x002fc800078e003a */
[----:B------:R-:W-:Y:S01]  /*06d0*/  @P1 IMAD.WIDE.U32 R56, R112, R58, c[0x0][0x218] ;  /* 0x0000860070381625 */ /* 0x000fe200078e003a */
[----:B------:R4:W5:Y:S03]  /*06e0*/  @P1 LDG.E.64 R34, [R54.64] ;  /* 0x0000000436221981 */ /* 0x000966000c1e1b00 */
[CC--:B0-----:R-:W-:Y:S01]  /*06f0*/  IMAD.WIDE.U32 R60, R114.reuse, R66.reuse, c[0x0][0x190] ;  /* 0x00006400723c7625 */ /* 0x0c1fe200078e0042 */
[----:B------:R0:W5:Y:S03]  /*0700*/  @P1 LDG.E.64 R36, [R56.64] ;  /* 0x0000000438241981 */ /* 0x000166000c1e1b00 */
[----:B------:R-:W-:Y:S01]  /*0710*/  IMAD.WIDE.U32 R70, R115, R66, c[0x0][0x190] ;  /* 0x0000640073467625 */ /* 0x000fe200078e0042 */
[----:B------:R-:W-:Y:S01]  /*0720*/  ISETP.NE.AND P2, PT, RZ, UR6, PT ;  /* 0x00000006ff007c0c */ /* 0x000fe2000bf45270 */
[----:B------:R1:W5:Y:S02]  /*0730*/  LDG.E R60, [R60.64] ;  /* 0x000000043c3c7981 */ /* 0x000364000c1e1900 */
[----:B------:R-:W-:-:S02]  /*0740*/  @P1 IMAD.WIDE.U32 R52, R114, R58, c[0x0][0x218] ;  /* 0x0000860072341625 */ /* 0x000fc400078e003a */
[----:B------:R0:W5:Y:S02]  /*0750*/  LDG.E R70, [R70.64] ;  /* 0x0000000446467981 */ /* 0x000164000c1e1900 */
[-C--:B------:R-:W-:Y:S02]  /*0760*/  IMAD.WIDE.U32 R62, R113, R66.reuse, c[0x0][0x190] ;  /* 0x00006400713e7625 */ /* 0x080fe400078e0042 */
[----:B------:R0:W5:Y:S02]  /*0770*/  @P1 LDG.E.64 R32, [R52.64] ;  /* 0x0000000434201981 */ /* 0x000164000c1e1b00 */
[C---:B------:R-:W-:Y:S02]  /*0780*/  IMAD.WIDE.U32 R66, R111.reuse, R66, c[0x0][0x190] ;  /* 0x000064006f427625 */ /* 0x040fe400078e0042 */
[----:B------:R0:W5:Y:S02]  /*0790*/  LDG.E R62, [R62.64] ;  /* 0x000000043e3e7981 */ /* 0x000164000c1e1900 */
[----:B------:R-:W-:-:S02]  /*07a0*/  @P1 IMAD.WIDE.U32 R58, R111, R58, c[0x0][0x218] ;  /* 0x000086006f3a1625 */ /* 0x000fc400078e003a */
[----:B------:R0:W5:Y:S04]  /*07b0*/  LDG.E R66, [R66.64] ;  /* 0x0000000442427981 */ /* 0x000168000c1e1900 */
[----:B------:R0:W5:Y:S01]  /*07c0*/  @P1 LDG.E.64 R38, [R58.64] ;  /* 0x000000043a261981 */ /* 0x000162000c1e1b00 */
[----:B------:R-:W-:Y:S02]  /*07d0*/  LOP3.LUT P3, RZ, R103, 0x1f, RZ, 0xc0, !PT ;  /* 0x0000001f67ff7812 */ /* 0x000fe4000786c0ff */
[--C-:B--2---:R-:W-:Y:S02]  /*07e0*/  SHF.R.U64 R128, R24, 0x10, R25.reuse ;  /* 0x0000001018807819 */ /* 0x104fe40000001219 */
[----:B------:R-:W-:Y:S02]  /*07f0*/  MOV R124, R25 ;  /* 0x00000019007c7202 */ /* 0x000fe40000000f00 */
[----:B------:R-:W-:-:S02]  /*0800*/  SHF.R.U32.HI R126, RZ, 0x10, R25 ;  /* 0x00000010ff7e7819 */ /* 0x000fc40000011619 */
[----:B---3--:R-:W-:Y:S01]  /*0810*/  SHF.R.U64 R25, R42, 0x10, R43 ;  /* 0x000000102a197819 */ /* 0x008fe2000000122b */
[----:B----4-:R-:W-:Y:S01]  /*0820*/  IMAD.MOV.U32 R54, RZ, RZ, R28 ;  /* 0x000000ffff367224 */ /* 0x010fe200078e001c */
[----:B0-----:R-:W-:Y:S02]  /*0830*/  SHF.R.U64 R56, R28, 0x10, R29 ;  /* 0x000000101c387819 */ /* 0x001fe4000000121d */
[----:B------:R-:W-:Y:S02]  /*0840*/  MOV R69, R30 ;  /* 0x0000001e00457202 */ /* 0x000fe40000000f00 */
[----:B-1----:R-:W-:Y:S02]  /*0850*/  SHF.R.U64 R61, R30, 0x10, R31 ;  /* 0x000000101e3d7819 */ /* 0x002fe4000000121f */
[----:B------:R-:W-:Y:S01]  /*0860*/  MOV R57, R40 ;  /* 0x0000002800397202 */ /* 0x000fe20000000f00 */
[--C-:B------:R-:W-:Y:S01]  /*0870*/  IMAD.MOV.U32 R28, RZ, RZ, R41.reuse ;  /* 0x000000ffff1c7224 */ /* 0x100fe200078e0029 */
[----:B------:R-:W-:-:S02]  /*0880*/  SHF.R.U64 R40, R40, 0x10, R41 ;  /* 0x0000001028287819 */ /* 0x000fc40000001229 */
[----:B------:R-:W-:Y:S02]  /*0890*/  SHF.R.U32.HI R30, RZ, 0x10, R41 ;  /* 0x00000010ff1e7819 */ /* 0x000fe40000011629 */
[----:B------:R-:W-:Y:S02]  /*08a0*/  MOV R129, R24 ;  /* 0x0000001800817202 */ /* 0x000fe40000000f00 */
[----:B------:R-:W-:Y:S02]  /*08b0*/  MOV R52, R26 ;  /* 0x0000001a00347202 */ /* 0x000fe40000000f00 */
[----:B------:R-:W-:Y:S02]  /*08c0*/  SHF.R.U64 R41, R48, 0x10, R49 ;  /* 0x0000001030297819 */ /* 0x000fe40000001231 */
[----:B------:R-:W-:Y:S02]  /*08d0*/  PRMT R65, RZ, 0x5410, R48 ;  /* 0x00005410ff417816 */ /* 0x000fe40000000030 */
[----:B------:R-:W-:-:S02]  /*08e0*/  SHF.R.U64 R26, R26, 0x10, R27 ;  /* 0x000000101a1a7819 */ /* 0x000fc4000000121b */
[----:B------:R-:W-:Y:S02]  /*08f0*/  MOV R24, R27 ;  /* 0x0000001b00187202 */ /* 0x000fe40000000f00 */
[----:B------:R-:W-:Y:S02]  /*0900*/  SHF.R.U32.HI R55, RZ, 0x10, R27 ;  /* 0x00000010ff377819 */ /* 0x000fe4000001161b */
[----:B------:R-:W-:Y:S02]  /*0910*/  FSEL R48, R125, RZ, !P2 ;  /* 0x000000ff7d307208 */ /* 0x000fe40005000000 */
[----:B------:R-:W-:Y:S02]  /*0920*/  PRMT R25, RZ, 0x5410, R25 ;  /* 0x00005410ff197816 */ /* 0x000fe40000000019 */
[----:B------:R-:W-:Y:S02]  /*0930*/  MOV R53, R29 ;  /* 0x0000001d00357202 */ /* 0x000fe40000000f00 */
[----:B------:R-:W-:-:S02]  /*0940*/  SHF.R.U32.HI R67, RZ, 0x10, R29 ;  /* 0x00000010ff437819 */ /* 0x000fc4000001161d */
[----:B------:R-:W-:Y:S02]  /*0950*/  MOV R58, R31 ;  /* 0x0000001f003a7202 */ /* 0x000fe40000000f00 */
[----:B------:R-:W-:Y:S02]  /*0960*/  SHF.R.U32.HI R59, RZ, 0x10, R31 ;  /* 0x00000010ff3b7819 */ /* 0x000fe4000001161f */
[----:B------:R-:W-:Y:S02]  /*0970*/  SHF.R.U32.HI R27, RZ, 0x10, R43 ;  /* 0x00000010ff1b7819 */ /* 0x000fe4000001162b */
[----:B------:R-:W-:Y:S02]  /*0980*/  SHF.R.U64 R137, R46, 0x10, R47 ;  /* 0x000000102e897819 */ /* 0x000fe4000000122f */
[----:B------:R-:W-:Y:S02]  /*0990*/  PRMT R133, RZ, 0x5410, R46 ;  /* 0x00005410ff857816 */ /* 0x000fe4000000002e */
[----:B------:R-:W-:-:S02]  /*09a0*/  SHF.R.U64 R145, R44, 0x10, R45 ;  /* 0x000000102c917819 */ /* 0x000fc4000000122d */
[----:B------:R-:W-:Y:S02]  /*09b0*/  SHF.R.U32.HI R141, RZ, 0x10, R45 ;  /* 0x00000010ff8d7819 */ /* 0x000fe4000001162d */
[----:B------:R-:W-:Y:S02]  /*09c0*/  SHF.R.U32.HI R63, RZ, 0x10, R47 ;  /* 0x00000010ff3f7819 */ /* 0x000fe4000001162f */
[----:B------:R-:W-:Y:S02]  /*09d0*/  SHF.R.U32.HI R31, RZ, 0x10, R49 ;  /* 0x00000010ff1f7819 */ /* 0x000fe40000011631 */
[--C-:B------:R-:W-:Y:S02]  /*09e0*/  SHF.R.U64 R29, R50, 0x10, R51.reuse ;  /* 0x00000010321d7819 */ /* 0x100fe40000001233 */
[----:B------:R-:W-:Y:S02]  /*09f0*/  SHF.R.U32.HI R46, RZ, 0x10, R51 ;  /* 0x00000010ff2e7819 */ /* 0x000fe40000011633 */
[----:B------:R-:W-:-:S02]  /*0a00*/  PRMT R42, RZ, 0x5410, R42 ;  /* 0x00005410ff2a7816 */ /* 0x000fc4000000002a */
[----:B------:R-:W-:Y:S01]  /*0a10*/  PRMT R127, RZ, 0x5410, R49 ;  /* 0x00005410ff7f7816 */ /* 0x000fe20000000031 */
[----:B------:R-:W-:Y:S01]  /*0a20*/  FADD.FTZ R49, -R48, R25 ;  /* 0x0000001930317221 */ /* 0x000fe20000010100 */
        /* <DEDUP_REMOVED lines=14> */
[----:B------:R-:W-:Y:S01]  /*0b10*/  PRMT R25, RZ, 0x5410, R46 ;  /* 0x00005410ff197816 */ /* 0x000fe2000000002e */
[C---:B------:R-:W-:Y:S01]  /*0b20*/  FADD.FTZ R51, -R48.reuse, R42 ;  /* 0x0000002a30337221 */ /* 0x040fe20000010100 */
[----:B------:R-:W-:Y:S01]  /*0b30*/  PRMT R129, RZ, 0x5410, R129 ;  /* 0x00005410ff817816 */ /* 0x000fe20000000081 */
[C---:B------:R-:W-:Y:S01]  /*0b40*/  FADD.FTZ R45, -R48.reuse, R27 ;  /* 0x0000001b302d7221 */ /* 0x040fe20000010100 */
        /* <DEDUP_REMOVED lines=18> */
[----:B------:R-:W-:Y:S02]  /*0c70*/  FMUL.FTZ R51, R122, R51 ;  /* 0x000000337a337220 */ /* 0x000fe40000410000 */
[----:B------:R-:W-:Y:S01]  /*0c80*/  FMUL.FTZ R48, R20, R129 ;  /* 0x0000008114307220 */ /* 0x000fe20000410000 */
        /* <DEDUP_REMOVED lines=19> */
[C---:B------:R-:W-:Y:S01]  /*0dc0*/  FFMA.FTZ R28, R47.reuse, R44, R28 ;  /* 0x0000002c2f1c7223 */ /* 0x040fe2000001001c */
[----:B------:R-:W-:Y:S01]  /*0dd0*/  PRMT R52, RZ, 0x5410, R26 ;  /* 0x00005410ff347816 */ /* 0x000fe2000000001a */
[----:B------:R-:W-:Y:S01]  /*0de0*/  FADD.FTZ R105, R124, R105 ;  /* 0x000000697c697221 */ /* 0x000fe20000010000 */
[----:B------:R-:W-:Y:S01]  /*0df0*/  PRMT R132, RZ, 0x5410, R67 ;  /* 0x00005410ff847816 */ /* 0x000fe20000000043 */
[----:B------:R-:W-:Y:S01]  /*0e00*/  FFMA.FTZ R107, R47, R124, R107 ;  /* 0x0000007c2f6b7223 */ /* 0x000fe2000001006b */
[----:B------:R-:W-:Y:S01]  /*0e10*/  PRMT R124, RZ, 0x5410, R55 ;  /* 0x00005410ff7c7816 */ /* 0x000fe20000000037 */
[C---:B------:R-:W-:Y:S01]  /*0e20*/  FMUL.FTZ R55, R122.reuse, R145 ;  /* 0x000000917a377220 */ /* 0x040fe20000410000 */
[----:B------:R-:W-:Y:S01]  /*0e30*/  PRMT R151, RZ, 0x5410, R54 ;  /* 0x00005410ff977816 */ /* 0x000fe20000000036 */
[----:B------:R-:W-:-:S02]  /*0e40*/  FMUL.FTZ R67, R122, R125 ;  /* 0x0000007d7a437220 */ /* 0x000fc40000410000 */
[----:B------:R-:W-:Y:S02]  /*0e50*/  FMUL.FTZ R50, R16, R147 ;  /* 0x0000009310327220 */ /* 0x000fe40000410000 */
[----:B------:R-:W-:Y:S02]  /*0e60*/  FADD.FTZ R125, R128, R43 ;  /* 0x0000002b807d7221 */ /* 0x000fe40000010000 */
[----:B------:R-:W-:Y:S02]  /*0e70*/  FFMA.FTZ R28, R45, R43, R28 ;  /* 0x0000002b2d1c7223 */ /* 0x000fe4000001001c */
[----:B------:R-:W-:Y:S01]  /*0e80*/  FMUL.FTZ R54, R122, R141 ;  /* 0x0000008d7a367220 */ /* 0x000fe20000410000 */
[----:B------:R-:W-:Y:S01]  /*0e90*/  PRMT R149, RZ, 0x5410, R24 ;  /* 0x00005410ff957816 */ /* 0x000fe20000000018 */
[----:B------:R-:W-:Y:S01]  /*0ea0*/  FADD.FTZ R87, R52, R87 ;  /* 0x0000005734577221 */ /* 0x000fe20000010000 */
[----:B------:R-:W-:Y:S01]  /*0eb0*/  PRMT R24, RZ, 0x5410, R59 ;  /* 0x00005410ff187816 */ /* 0x000fe2000000003b */
[-C--:B------:R-:W-:Y:S01]  /*0ec0*/  FFMA.FTZ R0, R55, R52.reuse, R0 ;  /* 0x0000003437007223 */ /* 0x080fe20000010000 */
[----:B------:R-:W-:Y:S01]  /*0ed0*/  PRMT R56, RZ, 0x5410, R56 ;  /* 0x00005410ff387816 */ /* 0x000fe20000000038 */
        /* <DEDUP_REMOVED lines=10> */
[C---:B------:R-:W-:Y:S02]  /*0f80*/  FMUL.FTZ R124, R122.reuse, R137 ;  /* 0x000000897a7c7220 */ /* 0x040fe40000410000 */
[C---:B------:R-:W-:Y:S01]  /*0f90*/  FMUL.FTZ R58, R122.reuse, R63 ;  /* 0x0000003f7a3a7220 */ /* 0x040fe20000410000 */
[----:B------:R-:W-:Y:S01]  /*0fa0*/  PRMT R155, RZ, 0x5410, R69 ;  /* 0x00005410ff9b7816 */ /* 0x000fe20000000045 */
        /* <DEDUP_REMOVED lines=28> */
[C---:B------:R-:W-:Y:S02]  /*1170*/  FMUL.FTZ R127, R122.reuse, R127 ;  /* 0x0000007f7a7f7220 */ /* 0x040fe40000410000 */
[----:B------:R-:W-:Y:S02]  /*1180*/  FMUL.FTZ R138, R122, R31 ;  /* 0x0000001f7a8a7220 */ /* 0x000fe40000410000 */
[----:B------:R-:W-:Y:S02]  /*1190*/  FADD.FTZ R41, R41, R130 ;  /* 0x0000008229297221 */ /* 0x000fe40000010000 */
[----:B------:R-:W-:Y:S02]  /*11a0*/  FFMA.FTZ R31, R67, R130, R28 ;  /* 0x00000082431f7223 */ /* 0x000fe4000001001c */
[----:B------:R-:W-:Y:S02]  /*11b0*/  FADD.FTZ R98, R131, R98 ;  /* 0x0000006283627221 */ /* 0x000fe40000010000 */
[----:B------:R-:W-:-:S02]  /*11c0*/  FFMA.FTZ R82, R127, R131, R82 ;  /* 0x000000837f527223 */ /* 0x000fc40000010052 */
[----:B------:R-:W-:Y:S02]  /*11d0*/  FMUL.FTZ R136, R10, R131 ;  /* 0x000000830a887220 */ /* 0x000fe40000410000 */
[----:B------:R-:W-:Y:S02]  /*11e0*/  FADD.FTZ R97, R24, R97 ;  /* 0x0000006118617221 */ /* 0x000fe40000010000 */
[-C--:B------:R-:W-:Y:S02]  /*11f0*/  FFMA.FTZ R81, R138, R24.reuse, R81 ;  /* 0x000000188a517223 */ /* 0x080fe40000010051 */
[----:B------:R-:W-:Y:S02]  /*1200*/  FMUL.FTZ R131, R11, R24 ;  /* 0x000000180b837220 */ /* 0x000fe40000410000 */
        /* <DEDUP_REMOVED lines=16> */
[----:B------:R-:W-:Y:S02]  /*1310*/  FADD.FTZ R100, R129, R100 ;  /* 0x0000006481647221 */ /* 0x000fe40000010000 */
[----:B------:R-:W-:Y:S02]  /*1320*/  FFMA.FTZ R84, R71, R129, R84 ;  /* 0x0000008147547223 */ /* 0x000fe40000010054 */
[----:B------:R-:W-:Y:S02]  /*1330*/  FMUL.FTZ R129, R5, R40 ;  /* 0x0000002805817220 */ /* 0x000fe40000410000 */
[----:B------:R-:W-:Y:S02]  /*1340*/  FADD.FTZ R24, R29, R132 ;  /* 0x000000841d187221 */ /* 0x000fe40000010000 */
[----:B------:R-:W-:Y:S01]  /*1350*/  FFMA.FTZ R26, R71, R132, R26 ;  /* 0x00000084471a7223 */ /* 0x000fe2000001001a */
[----:B------:R-:W-:Y:S01]  /*1360*/  PRMT R30, RZ, 0x5410, R30 ;  /* 0x00005410ff1e7816 */ /* 0x000fe2000000001e */
        /* <DEDUP_REMOVED lines=9> */
[----:B------:R-:W-:Y:S01]  /*1400*/  FFMA.FTZ R26, R133, R140, R26 ;  /* 0x0000008c851a7223 */ /* 0x000fe2000001001a */
[----:B------:R-:W-:Y:S01]  /*1410*/  MOV R42, 0x3f800000 ;  /* 0x3f800000002a7802 */ /* 0x000fe20000000f00 */
[----:B------:R-:W-:Y:S01]  /*1420*/  FADD.FTZ R88, R147, R88 ;  /* 0x0000005893587221 */ /* 0x000fe20000010000 */
[----:B------:R-:W-:Y:S01]  /*1430*/  @P0 PRMT R42, RZ, 0x5410, R68 ;  /* 0x00005410ff2a0816 */ /* 0x000fe20000000044 */
        /* <DEDUP_REMOVED lines=17> */
.L_x_2839:
        /* <DEDUP_REMOVED lines=18> */
.L_x_2840:
        /* <DEDUP_REMOVED lines=25> */
[----:B------:R-:W-:Y:S02]  /*1800*/  FADD.FTZ R137, R26, R137 ;  /* 0x000000891a897221 */ /* 0x000fe40000010000 */
[----:B------:R-:W-:-:S02]  /*1810*/  FADD.FTZ R24, R27, R24 ;  /* 0x000000181b187221 */ /* 0x000fc40000010000 */
[----:B0-----:R-:W-:Y:S01]  /*1820*/  FADD.FTZ R137, R137, R28 ;  /* 0x0000001c89897221 */ /* 0x001fe20000010000 */
[----:B------:R-:W-:Y:S01]  /*1830*/  @P1 MOV R28, R3 ;  /* 0x00000003001c1202 */ /* 0x000fe20000000f00 */
[----:B------:R-:W-:Y:S01]  /*1840*/  FADD.FTZ R24, R24, R29 ;  /* 0x0000001d18187221 */ /* 0x000fe20000010000 */
[----:B------:R-:W-:Y:S01]  /*1850*/  @P1 SHF.R.U64 R29, R2, 0x10, R3 ;  /* 0x00000010021d1819 */ /* 0x000fe20000001203 */
        /* <DEDUP_REMOVED lines=9> */
[----:B------:R-:W-:Y:S01]  /*18f0*/  FADD.FTZ R43, R43, -R26 ;  /* 0x8000001a2b2b7221 */ /* 0x000fe20000010000 */
[----:B------:R-:W-:Y:S01]  /*1900*/  @P1 MOV R26, R2 ;  /* 0x00000002001a1202 */ /* 0x000fe20000000f00 */
[----:B------:R-:W-:-:S02]  /*1910*/  FADD.FTZ R51, R48, -R51 ;  /* 0x8000003330337221 */ /* 0x000fc40000010000 */
[----:B------:R-:W-:Y:S01]  /*1920*/  FFMA.FTZ R49, R49, R25, R24 ;  /* 0x0000001931317223 */ /* 0x000fe20000010018 */
[----:B------:R-:W-:Y:S01]  /*1930*/  @P1 PRMT R26, RZ, 0x5410, R26 ;  /* 0x00005410ff1a1816 */ /* 0x000fe2000000001a */
[----:B------:R-:W-:Y:S02]  /*1940*/  FMUL.FTZ R27, R122, R51 ;  /* 0x000000337a1b7220 */ /* 0x000fe40000410000 */
        /* <DEDUP_REMOVED lines=9> */
[C---:B------:R-:W-:Y:S02]  /*19e0*/  FMUL.FTZ R45, R122.reuse, R47 ;  /* 0x0000002f7a2d7220 */ /* 0x040fe40000410000 */
[----:B------:R-:W-:Y:S02]  /*19f0*/  FFMA.FTZ R53, R53, R25, R24 ;  /* 0x0000001935357223 */ /* 0x000fe40000010018 */
[----:B------:R-:W-:Y:S01]  /*1a00*/  @P1 FADD.FTZ R45, R45, R26 ;  /* 0x0000001a2d2d1221 */ /* 0x000fe20000010000 */
[----:B------:R-:W-:Y:S01]  /*1a10*/  @P1 PRMT R26, RZ, 0x5410, R29 ;  /* 0x00005410ff1a1816 */ /* 0x000fe2000000001d */
[----:B------:R-:W-:Y:S02]  /*1a20*/  FMUL.FTZ R123, R122, R43 ;  /* 0x0000002b7a7b7220 */ /* 0x000fe40000410000 */
[----:B------:R-:W-:-:S02]  /*1a30*/  @P1 IMAD.MOV.U32 R28, RZ, RZ, R32 ;  /* 0x000000ffff1c1224 */ /* 0x000fc400078e0020 */
[----:B------:R-:W-:Y:S01]  /*1a40*/  FADD.FTZ R53, R50, -R53 ;  /* 0x8000003532357221 */ /* 0x000fe20000010000 */
[----:B------:R-:W-:Y:S01]  /*1a50*/  @P1 SHF.R.U32.HI R50, RZ, 0x10, R33 ;  /* 0x00000010ff321819 */ /* 0x000fe20000011621 */
[----:B------:R-:W-:Y:S02]  /*1a60*/  FFMA.FTZ R55, R55, R25, R24 ;  /* 0x0000001937377223 */ /* 0x000fe40000010018 */
[----:B------:R-:W-:Y:S01]  /*1a70*/  @P1 FADD.FTZ R123, R123, R26 ;  /* 0x0000001a7b7b1221 */ /* 0x000fe20000010000 */
[----:B------:R-:W-:Y:S01]  /*1a80*/  @P1 PRMT R26, RZ, 0x5410, R28 ;  /* 0x00005410ff1a1816 */ /* 0x000fe2000000001c */
[----:B------:R-:W-:Y:S01]  /*1a90*/  FMUL.FTZ R137, R122, R53 ;  /* 0x000000357a897220 */ /* 0x000fe20000410000 */
[----:B------:R-:W-:Y:S01]  /*1aa0*/  @P1 MOV R28, R33 ;  /* 0x00000021001c1202 */ /* 0x000fe20000000f00 */
[----:B------:R-:W-:Y:S01]  /*1ab0*/  FADD.FTZ R55, R52, -R55 ;  /* 0x8000003734377221 */ /* 0x000fe20000010000 */
[----:B------:R-:W-:Y:S01]  /*1ac0*/  @P1 PRMT R50, RZ, 0x5410, R50 ;  /* 0x00005410ff321816 */ /* 0x000fe20000000032 */
[----:B------:R-:W-:Y:S01]  /*1ad0*/  @P1 FADD.FTZ R137, R137, R26 ;  /* 0x0000001a89891221 */ /* 0x000fe20000010000 */
[----:B------:R-:W-:Y:S01]  /*1ae0*/  @P1 PRMT R26, RZ, 0x5410, R30 ;  /* 0x00005410ff1a1816 */ /* 0x000fe2000000001e */
[----:B------:R-:W-:Y:S01]  /*1af0*/  FMUL.FTZ R29, R122, R55 ;  /* 0x000000377a1d7220 */ /* 0x000fe20000410000 */
[----:B------:R-:W-:Y:S01]  /*1b00*/  @P1 PRMT R30, RZ, 0x5410, R28 ;  /* 0x00005410ff1e1816 */ /* 0x000fe2000000001c */
[----:B------:R-:W-:Y:S01]  /*1b10*/  FFMA.FTZ R57, R57, R25, R24 ;  /* 0x0000001939397223 */ /* 0x000fe20000010018 */
[----:B------:R-:W-:Y:S01]  /*1b20*/  @P1 SHF.R.U64 R53, R34, 0x10, R35 ;  /* 0x0000001022351819 */ /* 0x000fe20000001223 */
[----:B------:R-:W-:Y:S01]  /*1b30*/  @P1 FADD.FTZ R29, R29, R26 ;  /* 0x0000001a1d1d1221 */ /* 0x000fe20000010000 */
[----:B------:R-:W-:Y:S01]  /*1b40*/  @P1 MOV R52, R35 ;  /* 0x0000002300341202 */ /* 0x000fe20000000f00 */
[----:B------:R-:W-:-:S02]  /*1b50*/  FADD.FTZ R57, R144, -R57 ;  /* 0x8000003990397221 */ /* 0x000fc40000010000 */
[-C--:B------:R-:W-:Y:S01]  /*1b60*/  FMUL.FTZ R26, R27, R42.reuse ;  /* 0x0000002a1b1a7220 */ /* 0x080fe20000410000 */
[----:B------:R-:W-:Y:S01]  /*1b70*/  @P1 PRMT R52, RZ, 0x5410, R52 ;  /* 0x00005410ff341816 */ /* 0x000fe20000000034 */
[----:B------:R-:W-:Y:S02]  /*1b80*/  FMUL.FTZ R31, R122, R57 ;  /* 0x000000397a1f7220 */ /* 0x000fe40000410000 */
[----:B------:R-:W-:Y:S02]  /*1b90*/  FMUL.FTZ R26, R26, c[0x0][0x1e8] ;  /* 0x00007a001a1a7a20 */ /* 0x000fe40000410000 */
[-C--:B------:R-:W-:Y:S02]  /*1ba0*/  FMUL.FTZ R28, R41, R42.reuse ;  /* 0x0000002a291c7220 */ /* 0x080fe40000410000 */
[----:B------:R-:W-:Y:S01]  /*1bb0*/  @P1 FADD.FTZ R31, R31, R30 ;  /* 0x0000001e1f1f1221 */ /* 0x000fe20000010000 */
[----:B------:R-:W-:Y:S01]  /*1bc0*/  FSEL R48, R26, RZ, P0 ;  /* 0x000000ff1a307208 */ /* 0x000fe20000000000 */
[-C--:B------:R-:W-:Y:S01]  /*1bd0*/  FMUL.FTZ R30, R45, R42.reuse ;  /* 0x0000002a2d1e7220 */ /* 0x080fe20000410000 */
[----:B------:R-:W-:Y:S01]  /*1be0*/  LOP3.LUT P0, RZ, R60, 0xff00, RZ, 0xc0, !PT ;  /* 0x0000ff003cff7812 */ /* 0x000fe2000780c0ff */
[----:B------:R-:W-:-:S02]  /*1bf0*/  FMUL.FTZ R26, R123, R42 ;  /* 0x0000002a7b1a7220 */ /* 0x000fc40000410000 */
[----:B------:R-:W-:Y:S02]  /*1c00*/  FMUL.FTZ R28, R28, c[0x0][0x1e8] ;  /* 0x00007a001c1c7a20 */ /* 0x000fe40000410000 */
[-C--:B------:R-:W-:Y:S02]  /*1c10*/  FMUL.FTZ R43, R29, R42.reuse ;  /* 0x0000002a1d2b7220 */ /* 0x080fe40000410000 */
[----:B------:R-:W-:Y:S01]  /*1c20*/  FMUL.FTZ R30, R30, c[0x0][0x1e8] ;  /* 0x00007a001e1e7a20 */ /* 0x000fe20000410000 */
[----:B------:R-:W-:Y:S01]  /*1c30*/  FSEL R46, R28, RZ, P3 ;  /* 0x000000ff1c2e7208 */ /* 0x000fe20001800000 */
[----:B------:R-:W-:Y:S01]  /*1c40*/  FMUL.FTZ R26, R26, c[0x0][0x1e8] ;  /* 0x00007a001a1a7a20 */ /* 0x000fe20000410000 */
[----:B------:R-:W-:Y:S01]  /*1c50*/  LOP3.LUT P3, RZ, R60, 0xff0000, RZ, 0xc0, !PT ;  /* 0x00ff00003cff7812 */ /* 0x000fe2000786c0ff */
[----:B------:R-:W-:Y:S01]  /*1c60*/  FMUL.FTZ R44, R31, R42 ;  /* 0x0000002a1f2c7220 */ /* 0x000fe20000410000 */
[----:B------:R-:W-:Y:S01]  /*1c70*/  FSEL R28, R30, RZ, P4 ;  /* 0x000000ff1e1c7208 */ /* 0x000fe20002000000 */
[----:B------:R-:W-:Y:S01]  /*1c80*/  FMUL.FTZ R43, R43, c[0x0][0x1e8] ;  /* 0x00007a002b2b7a20 */ /* 0x000fe20000410000 */
[----:B------:R-:W-:Y:S01]  /*1c90*/  FSEL R30, R26, RZ, P5 ;  /* 0x000000ff1a1e7208 */ /* 0x000fe20002800000 */
[-C--:B------:R-:W-:Y:S01]  /*1ca0*/  FFMA.FTZ R54, R54, R25.reuse, R24 ;  /* 0x0000001936367223 */ /* 0x080fe20000010018 */
[----:B------:R-:W-:Y:S01]  /*1cb0*/  LOP3.LUT P4, RZ, R60, 0xff000000, RZ, 0xc0, !PT ;  /* 0xff0000003cff7812 */ /* 0x000fe2000788c0ff */
[----:B------:R-:W-:Y:S01]  /*1cc0*/  FMUL.FTZ R26, R44, c[0x0][0x1e8] ;  /* 0x00007a002c1a7a20 */ /* 0x000fe20000410000 */
[----:B------:R-:W-:Y:S01]  /*1cd0*/  FSEL R44, R43, RZ, P0 ;  /* 0x000000ff2b2c7208 */ /* 0x000fe20000000000 */
[----:B------:R-:W-:Y:S01]  /*1ce0*/  FADD.FTZ R59, R59, -R54 ;  /* 0x800000363b3b7221 */ /* 0x000fe20000010000 */
[----:B------:R-:W-:Y:S01]  /*1cf0*/  LOP3.LUT P5, RZ, R62, 0xff, RZ, 0xc0, !PT ;  /* 0x000000ff3eff7812 */ /* 0x000fe200078ac0ff */
[-CC-:B------:R-:W-:Y:S01]  /*1d00*/  FFMA.FTZ R43, R67, R25.reuse, R24.reuse ;  /* 0x00000019432b7223 */ /* 0x180fe20000010018 */
[----:B------:R-:W-:Y:S01]  /*1d10*/  FSEL R26, R26, RZ, P3 ;  /* 0x000000ff1a1a7208 */ /* 0x000fe20001800000 */
[--C-:B------:R-:W-:Y:S01]  /*1d20*/  FFMA.FTZ R61, R61, R25, R24.reuse ;  /* 0x000000193d3d7223 */ /* 0x100fe20000010018 */
[----:B------:R-:W-:Y:S01]  /*1d30*/  LOP3.LUT P0, RZ, R62, 0xff0000, RZ, 0xc0, !PT ;  /* 0x00ff00003eff7812 */ /* 0x000fe2000780c0ff */
[----:B------:R-:W-:Y:S01]  /*1d40*/  FMUL.FTZ R67, R122, R59 ;  /* 0x0000003b7a437220 */ /* 0x000fe20000410000 */
[----:B------:R-:W-:Y:S01]  /*1d50*/  LOP3.LUT P3, RZ, R62, 0xff000000, RZ, 0xc0, !PT ;  /* 0xff0000003eff7812 */ /* 0x000fe2000786c0ff */
[----:B------:R-:W-:Y:S01]  /*1d60*/  FADD.FTZ R51, R130, -R43 ;  /* 0x8000002b82337221 */ /* 0x000fe20000010000 */
[----:B------:R-:W-:Y:S01]  /*1d70*/  @P1 MOV R43, R34 ;  /* 0x00000022002b1202 */ /* 0x000fe20000000f00 */
[----:B------:R-:W-:Y:S01]  /*1d80*/  FADD.FTZ R61, R126, -R61 ;  /* 0x8000003d7e3d7221 */ /* 0x000fe20000010000 */
[----:B------:R-:W0:Y:S01]  /*1d90*/  F2F.BF16.F32 R46, R46 ;  /* 0x0000002e002e7304 */ /* 0x000e220000202000 */
[----:B------:R-:W-:-:S02]  /*1da0*/  FFMA.FTZ R124, R124, R25, R24 ;  /* 0x000000197c7c7223 */ /* 0x000fc40000010018 */
[----:B------:R-:W-:Y:S01]  /*1db0*/  @P1 FADD.FTZ R67, R67, R50 ;  /* 0x0000003243431221 */ /* 0x000fe20000010000 */
[----:B------:R-:W-:Y:S01]  /*1dc0*/  @P1 PRMT R50, RZ, 0x5410, R43 ;  /* 0x00005410ff321816 */ /* 0x000fe2000000002b */
[C---:B------:R-:W-:Y:S02]  /*1dd0*/  FMUL.FTZ R49, R122.reuse, R61 ;  /* 0x0000003d7a317220 */ /* 0x040fe40000410000 */
[----:B------:R-:W-:Y:S01]  /*1de0*/  FADD.FTZ R47, R69, -R124 ;  /* 0x8000007c452f7221 */ /* 0x000fe20000010000 */
[----:B------:R-:W1:Y:S01]  /*1df0*/  F2F.BF16.F32 R61, R48 ;  /* 0x00000030003d7304 */ /* 0x000e620000202000 */
[----:B------:R-:W-:Y:S01]  /*1e00*/  @P1 FADD.FTZ R49, R49, R50 ;  /* 0x0000003231311221 */ /* 0x000fe20000010000 */
[----:B------:R-:W-:Y:S01]  /*1e10*/  @P1 PRMT R50, RZ, 0x5410, R53 ;  /* 0x00005410ff321816 */ /* 0x000fe20000000035 */
[C---:B------:R-:W-:Y:S02]  /*1e20*/  FMUL.FTZ R47, R122.reuse, R47 ;  /* 0x0000002f7a2f7220 */ /* 0x040fe40000410000 */
[----:B------:R-:W-:-:S02]  /*1e30*/  FMUL.FTZ R43, R122, R51 ;  /* 0x000000337a2b7220 */ /* 0x000fc40000410000 */
[----:B------:R-:W-:Y:S01]  /*1e40*/  @P1 FADD.FTZ R47, R47, R50 ;  /* 0x000000322f2f1221 */ /* 0x000fe20000010000 */
[----:B------:R2:W3:Y:S01]  /*1e50*/  F2F.BF16.F32 R69, R28 ;  /* 0x0000001c00457304 */ /* 0x0004e20000202000 */
[-C--:B------:R-:W-:Y:S02]  /*1e60*/  FMUL.FTZ R50, R67, R42.reuse ;  /* 0x0000002a43327220 */ /* 0x080fe40000410000 */
[----:B------:R-:W-:Y:S02]  /*1e70*/  @P1 FADD.FTZ R43, R43, R52 ;  /* 0x000000342b2b1221 */ /* 0x000fe40000010000 */
[-C--:B------:R-:W-:Y:S02]  /*1e80*/  FMUL.FTZ R51, R49, R42.reuse ;  /* 0x0000002a31337220 */ /* 0x080fe40000410000 */
[-C--:B------:R-:W-:Y:S01]  /*1e90*/  FMUL.FTZ R52, R47, R42.reuse ;  /* 0x0000002a2f347220 */ /* 0x080fe20000410000 */
[----:B------:R-:W4:Y:S01]  /*1ea0*/  F2F.BF16.F32 R30, R30 ;  /* 0x0000001e001e7304 */ /* 0x000f220000202000 */
[----:B------:R-:W-:Y:S01]  /*1eb0*/  FMUL.FTZ R50, R50, c[0x0][0x1e8] ;  /* 0x00007a0032327a20 */ /* 0x000fe20000410000 */
[----:B--2---:R-:W-:Y:S01]  /*1ec0*/  @P1 SHF.R.U32.HI R28, RZ, 0x10, R35 ;  /* 0x00000010ff1c1819 */ /* 0x004fe20000011623 */
[----:B------:R-:W-:-:S02]  /*1ed0*/  FMUL.FTZ R40, R137, R42 ;  /* 0x0000002a89287220 */ /* 0x000fc40000410000 */
[----:B------:R-:W-:Y:S01]  /*1ee0*/  FMUL.FTZ R54, R43, R42 ;  /* 0x0000002a2b367220 */ /* 0x000fe20000410000 */
[----:B------:R-:W-:Y:S01]  /*1ef0*/  @P1 PRMT R28, RZ, 0x5410, R28 ;  /* 0x00005410ff1c1816 */ /* 0x000fe2000000001c */
[----:B------:R-:W-:Y:S02]  /*1f00*/  FMUL.FTZ R51, R51, c[0x0][0x1e8] ;  /* 0x00007a0033337a20 */ /* 0x000fe40000410000 */
[----:B------:R-:W-:Y:S01]  /*1f10*/  FMUL.FTZ R53, R52, c[0x0][0x1e8] ;  /* 0x00007a0034357a20 */ /* 0x000fe20000410000 */
[----:B------:R-:W-:Y:S01]  /*1f20*/  FSEL R52, R50, RZ, P4 ;  /* 0x000000ff32347208 */ /* 0x000fe20002000000 */
[----:B------:R-:W-:Y:S01]  /*1f30*/  FMUL.FTZ R40, R40, c[0x0][0x1e8] ;  /* 0x00007a0028287a20 */ /* 0x000fe20000410000 */
[----:B------:R-:W-:Y:S01]  /*1f40*/  FSEL R139, R51, RZ, P5 ;  /* 0x000000ff338b7208 */ /* 0x000fe20002800000 */
[----:B------:R-:W-:Y:S01]  /*1f50*/  FMUL.FTZ R50, R54, c[0x0][0x1e8] ;  /* 0x00007a0036327a20 */ /* 0x000fe20000410000 */
[----:B------:R-:W-:Y:S01]  /*1f60*/  LOP3.LUT P5, RZ, R64, 0xff00, RZ, 0xc0, !PT ;  /* 0x0000ff0040ff7812 */ /* 0x000fe200078ac0ff */
[-CC-:B------:R-:W-:Y:S01]  /*1f70*/  FFMA.FTZ R54, R65, R25.reuse, R24.reuse ;  /* 0x0000001941367223 */ /* 0x180fe20000010018 */
[----:B------:R-:W-:Y:S01]  /*1f80*/  FSEL R40, R40, RZ, P6 ;  /* 0x000000ff28287208 */ /* 0x000fe20003000000 */
[-CC-:B------:R-:W-:Y:S01]  /*1f90*/  FFMA.FTZ R51, R58, R25.reuse, R24.reuse ;  /* 0x000000193a337223 */ /* 0x180fe20000010018 */
[----:B------:R-:W-:Y:S01]  /*1fa0*/  LOP3.LUT P6, RZ, R62, 0xff00, RZ, 0xc0, !PT ;  /* 0x0000ff003eff7812 */ /* 0x000fe200078cc0ff */
[-C--:B------:R-:W-:Y:S01]  /*1fb0*/  FFMA.FTZ R128, R128, R25.reuse, R24 ;  /* 0x0000001980807223 */ /* 0x080fe20000010018 */
[----:B------:R-:W-:Y:S01]  /*1fc0*/  FSEL R50, R50, RZ, P0 ;  /* 0x000000ff32327208 */ /* 0x000fe20000000000 */
[----:B------:R-:W-:Y:S01]  /*1fd0*/  FADD.FTZ R63, R63, -R54 ;  /* 0x800000363f3f7221 */ /* 0x000fe20000010000 */
[----:B------:R-:W-:Y:S01]  /*1fe0*/  @P1 MOV R54, R36 ;  /* 0x0000002400361202 */ /* 0x000fe20000000f00 */
[----:B------:R-:W-:Y:S01]  /*1ff0*/  FADD.FTZ R51, R56, -R51 ;  /* 0x8000003338337221 */ /* 0x000fe20000010000 */
[----:B------:R-:W-:Y:S01]  /*2000*/  FSEL R48, R53, RZ, P6 ;  /* 0x000000ff35307208 */ /* 0x000fe20003000000 */
[----:B------:R-:W-:Y:S01]  /*2010*/  FADD.FTZ R55, R125, -R128 ;  /* 0x800000807d377221 */ /* 0x000fe20000010000 */
[----:B------:R-:W-:Y:S01]  /*2020*/  @P1 SHF.R.U64 R56, R36, 0x10, R37 ;  /* 0x0000001024381819 */ /* 0x000fe20000001225 */
[-CC-:B------:R-:W-:Y:S01]  /*2030*/  FFMA.FTZ R127, R127, R25.reuse, R24.reuse ;  /* 0x000000197f7f7223 */ /* 0x180fe20000010018 */
[----:B------:R2:W0:Y:S01]  /*2040*/  F2F.BF16.F32 R125, R40 ;  /* 0x00000028007d7304 */ /* 0x0004220000202000 */
[----:B------:R-:W-:Y:S01]  /*2050*/  FFMA.FTZ R138, R138, R25, R24 ;  /* 0x000000198a8a7223 */ /* 0x000fe20000010018 */
[----:B------:R-:W-:Y:S01]  /*2060*/  LOP3.LUT P0, RZ, R64, 0xff000000, RZ, 0xc0, !PT ;  /* 0xff00000040ff7812 */ /* 0x000fe2000780c0ff */
[----:B------:R-:W-:Y:S01]  /*2070*/  FMUL.FTZ R53, R122, R51 ;  /* 0x000000337a357220 */ /* 0x000fe20000410000 */
[----:B------:R-:W-:Y:S01]  /*2080*/  LOP3.LUT P6, RZ, R64, 0xff0000, RZ, 0xc0, !PT ;  /* 0x00ff000040ff7812 */ /* 0x000fe200078cc0ff */
[----:B------:R-:W-:Y:S01]  /*2090*/  FMUL.FTZ R51, R122, R63 ;  /* 0x0000003f7a337220 */ /* 0x000fe20000410000 */
[----:B------:R-:W-:Y:S01]  /*20a0*/  LOP3.LUT P4, RZ, R64, 0xff, RZ, 0xc0, !PT ;  /* 0x000000ff40ff7812 */ /* 0x000fe2000788c0ff */
[----:B------:R-:W-:Y:S01]  /*20b0*/  FADD.FTZ R127, R136, -R127 ;  /* 0x8000007f887f7221 */ /* 0x000fe20000010000 */
[----:B------:R-:W0:Y:S01]  /*20c0*/  F2F.BF16.F32 R139, R139 ;  /* 0x0000008b008b7304 */ /* 0x000e220000202000 */
[----:B--2---:R-:W-:Y:S01]  /*20d0*/  @P1 PRMT R40, RZ, 0x5410, R54 ;  /* 0x00005410ff281816 */ /* 0x004fe20000000036 */
[----:B------:R-:W-:-:S02]  /*20e0*/  @P1 IMAD.MOV.U32 R54, RZ, RZ, R37 ;  /* 0x000000ffff361224 */ /* 0x000fc400078e0025 */
[----:B------:R-:W-:Y:S02]  /*20f0*/  FADD.FTZ R59, R131, -R138 ;  /* 0x8000008a833b7221 */ /* 0x000fe40000010000 */
[----:B------:R-:W-:Y:S01]  /*2100*/  @P1 FADD.FTZ R51, R51, R40 ;  /* 0x0000002833331221 */ /* 0x000fe20000010000 */
[----:B------:R-:W-:Y:S01]  /*2110*/  @P1 PRMT R40, RZ, 0x5410, R56 ;  /* 0x00005410ff281816 */ /* 0x000fe20000000038 */
[----:B------:R2:W0:Y:S01]  /*2120*/  F2F.BF16.F32 R131, R26 ;  /* 0x0000001a00837304 */ /* 0x0004220000202000 */
[C---:B------:R-:W-:Y:S01]  /*2130*/  FMUL.FTZ R57, R122.reuse, R127 ;  /* 0x0000007f7a397220 */ /* 0x040fe20000410000 */
[----:B------:R-:W-:Y:S01]  /*2140*/  @P1 SHF.R.U32.HI R56, RZ, 0x10, R37 ;  /* 0x00000010ff381819 */ /* 0x000fe20000011625 */
[C---:B------:R-:W-:Y:S02]  /*2150*/  FMUL.FTZ R55, R122.reuse, R55 ;  /* 0x000000377a377220 */ /* 0x040fe40000410000 */
[----:B------:R-:W-:Y:S02]  /*2160*/  @P1 FADD.FTZ R53, R53, R28 ;  /* 0x0000001c35351221 */ /* 0x000fe40000010000 */
[----:B------:R-:W-:Y:S01]  /*2170*/  @P1 FADD.FTZ R55, R55, R40 ;  /* 0x0000002837371221 */ /* 0x000fe20000010000 */
[----:B------:R0:W1:Y:S01]  /*2180*/  F2F.BF16.F32 R28, R44 ;  /* 0x0000002c001c7304 */ /* 0x0000620000202000 */
[----:B--2---:R-:W-:Y:S01]  /*2190*/  @P1 PRMT R26, RZ, 0x5410, R54 ;  /* 0x00005410ff1a1816 */ /* 0x004fe20000000036 */
[----:B------:R-:W-:-:S02]  /*21a0*/  FMUL.FTZ R59, R122, R59 ;  /* 0x0000003b7a3b7220 */ /* 0x000fc40000410000 */
[-C--:B------:R-:W-:Y:S02]  /*21b0*/  FMUL.FTZ R40, R53, R42.reuse ;  /* 0x0000002a35287220 */ /* 0x080fe40000410000 */
[----:B------:R-:W-:Y:S01]  /*21c0*/  @P1 FADD.FTZ R57, R57, R26 ;  /* 0x0000001a39391221 */ /* 0x000fe20000010000 */
[----:B------:R-:W-:Y:S01]  /*21d0*/  @P1 PRMT R26, RZ, 0x5410, R56 ;  /* 0x00005410ff1a1816 */ /* 0x000fe20000000038 */
[-C--:B------:R-:W-:Y:S01]  /*21e0*/  FFMA.FTZ R71, R71, R25.reuse, R24 ;  /* 0x0000001947477223 */ /* 0x080fe20000010018 */
[----:B------:R-:W2:Y:S01]  /*21f0*/  F2F.BF16.F32 R48, R48 ;  /* 0x0000003000307304 */ /* 0x000ea20000202000 */
[----:B0-----:R-:W-:Y:S02]  /*2200*/  FMUL.FTZ R44, R40, c[0x0][0x1e8] ;  /* 0x00007a00282c7a20 */ /* 0x001fe40000410000 */
[----:B------:R-:W-:Y:S02]  /*2210*/  @P1 FADD.FTZ R59, R59, R26 ;  /* 0x0000001a3b3b1221 */ /* 0x000fe40000010000 */
[-CC-:B------:R-:W-:Y:S01]  /*2220*/  FFMA.FTZ R134, R134, R25.reuse, R24.reuse ;  /* 0x0000001986867223 */ /* 0x180fe20000010018 */
[----:B------:R-:W-:Y:S01]  /*2230*/  FSEL R26, R44, RZ, P3 ;  /* 0x000000ff2c1a7208 */ /* 0x000fe20001800000 */
[-CC-:B------:R-:W-:Y:S01]  /*2240*/  FFMA.FTZ R63, R133, R25.reuse, R24.reuse ;  /* 0x00000019853f7223 */ /* 0x180fe20000010018 */
[----:B------:R0:W1:Y:S01]  /*2250*/  F2F.BF16.F32 R40, R52 ;  /* 0x0000003400287304 */ /* 0x0000620000202000 */
[----:B------:R-:W-:Y:S01]  /*2260*/  FFMA.FTZ R24, R142, R25, R24 ;  /* 0x000000198e187223 */ /* 0x000fe20000010018 */
[----:B------:R-:W-:Y:S01]  /*2270*/  @P1 MOV R25, R39 ;  /* 0x0000002700191202 */ /* 0x000fe20000000f00 */
[----:B------:R-:W-:Y:S01]  /*2280*/  FMUL.FTZ R56, R55, R42 ;  /* 0x0000002a37387220 */ /* 0x000fe20000410000 */
[----:B------:R-:W-:Y:S01]  /*2290*/  LOP3.LUT P3, RZ, R66, 0xff, RZ, 0xc0, !PT ;  /* 0x000000ff42ff7812 */ /* 0x000fe2000786c0ff */
[----:B------:R-:W-:Y:S01]  /*22a0*/  FADD.FTZ R127, R135, -R24 ;  /* 0x80000018877f7221 */ /* 0x000fe20000010000 */
[----:B------:R-:W-:Y:S01]  /*22b0*/  @P1 MOV R24, R38 ;  /* 0x0000002600181202 */ /* 0x000fe20000000f00 */
[-C--:B------:R-:W-:Y:S01]  /*22c0*/  FMUL.FTZ R58, R57, R42.reuse ;  /* 0x0000002a393a7220 */ /* 0x080fe20000410000 */
[----:B------:R1:W2:Y:S01]  /*22d0*/  F2F.BF16.F32 R133, R50 ;  /* 0x0000003200857304 */ /* 0x0002a20000202000 */
[----:B0-----:R-:W-:Y:S01]  /*22e0*/  FMUL.FTZ R52, R59, R42 ;  /* 0x0000002a3b347220 */ /* 0x001fe20000410000 */
[----:B------:R-:W-:Y:S01]  /*22f0*/  @P1 PRMT R24, RZ, 0x5410, R24 ;  /* 0x00005410ff181816 */ /* 0x000fe20000000018 */
[----:B------:R-:W-:-:S02]  /*2300*/  FADD.FTZ R71, R132, -R71 ;  /* 0x8000004784477221 */ /* 0x000fc40000010000 */
[----:B------:R-:W-:Y:S02]  /*2310*/  FMUL.FTZ R52, R52, c[0x0][0x1e8] ;  /* 0x00007a0034347a20 */ /* 0x000fe40000410000 */
[----:B------:R-:W-:Y:S02]  /*2320*/  FMUL.FTZ R56, R56, c[0x0][0x1e8] ;  /* 0x00007a0038387a20 */ /* 0x000fe40000410000 */
[----:B------:R-:W-:Y:S01]  /*2330*/  FMUL.FTZ R58, R58, c[0x0][0x1e8] ;  /* 0x00007a003a3a7a20 */ /* 0x000fe20000410000 */
[----:B------:R-:W-:Y:S01]  /*2340*/  FSEL R52, R52, RZ, P0 ;  /* 0x000000ff34347208 */ /* 0x000fe20000000000 */
[----:B------:R-:W-:Y:S01]  /*2350*/  FMUL.FTZ R71, R122, R71 ;  /* 0x000000477a477220 */ /* 0x000fe20000410000 */
[----:B------:R-:W-:Y:S01]  /*2360*/  ISETP.NE.U32.AND P0, PT, RZ, c[0x0][0x258], PT ;  /* 0x00009600ff007a0c */ /* 0x000fe20003f05070 */
[----:B------:R-:W-:Y:S01]  /*2370*/  FMUL.FTZ R54, R51, R42 ;  /* 0x0000002a33367220 */ /* 0x000fe20000410000 */
[----:B-1----:R-:W-:Y:S01]  /*2380*/  @P1 SHF.R.U64 R50, R38, 0x10, R39 ;  /* 0x0000001026321819 */ /* 0x002fe20000001227 */
[----:B------:R-:W-:Y:S01]  /*2390*/  FADD.FTZ R65, R129, -R134 ;  /* 0x8000008681417221 */ /* 0x000fe20000010000 */
[----:B------:R-:W-:Y:S01]  /*23a0*/  FSEL R56, R56, RZ, P5 ;  /* 0x000000ff38387208 */ /* 0x000fe20002800000 */
[----:B------:R-:W-:Y:S01]  /*23b0*/  @P1 FADD.FTZ R71, R71, R24 ;  /* 0x0000001847471221 */ /* 0x000fe20000010000 */
[----:B------:R-:W-:Y:S01]  /*23c0*/  FSEL R58, R58, RZ, P6 ;  /* 0x000000ff3a3a7208 */ /* 0x000fe20003000000 */
[----:B------:R-:W-:Y:S01]  /*23d0*/  FMUL.FTZ R54, R54, c[0x0][0x1e8] ;  /* 0x00007a0036367a20 */ /* 0x000fe20000410000 */
[----:B------:R-:W-:Y:S01]  /*23e0*/  ISETP.NE.AND.EX P0, PT, RZ, c[0x0][0x25c], PT, P0 ;  /* 0x00009700ff007a0c */ /* 0x000fe20003f05300 */
[----:B------:R-:W-:Y:S01]  /*23f0*/  FMUL.FTZ R65, R122, R65 ;  /* 0x000000417a417220 */ /* 0x000fe20000410000 */
[----:B------:R-:W-:Y:S01]  /*2400*/  @P1 PRMT R24, RZ, 0x5410, R50 ;  /* 0x00005410ff181816 */ /* 0x000fe20000000032 */
[----:B------:R-:W-:Y:S01]  /*2410*/  FADD.FTZ R63, R140, -R63 ;  /* 0x8000003f8c3f7221 */ /* 0x000fe20000010000 */
[----:B------:R-:W0:Y:S01]  /*2420*/  F2F.BF16.F32 R56, R56 ;  /* 0x0000003800387304 */ /* 0x000e220000202000 */
[----:B------:R-:W-:Y:S01]  /*2430*/  FSEL R44, R54, RZ, P4 ;  /* 0x000000ff362c7208 */ /* 0x000fe20002000000 */
[----:B------:R-:W-:Y:S01]  /*2440*/  FMUL.FTZ R127, R122, R127 ;  /* 0x0000007f7a7f7220 */ /* 0x000fe20000410000 */
[----:B------:R-:W-:Y:S01]  /*2450*/  LOP3.LUT P4, RZ, R66, 0xff00, RZ, 0xc0, !PT ;  /* 0x0000ff0042ff7812 */ /* 0x000fe2000788c0ff */
[----:B------:R-:W-:Y:S01]  /*2460*/  @P1 FADD.FTZ R65, R65, R24 ;  /* 0x0000001841411221 */ /* 0x000fe20000010000 */
[----:B------:R-:W-:Y:S01]  /*2470*/  @P1 PRMT R24, RZ, 0x5410, R25 ;  /* 0x00005410ff181816 */ /* 0x000fe20000000019 */
[----:B------:R-:W-:Y:S01]  /*2480*/  FMUL.FTZ R63, R122, R63 ;  /* 0x0000003f7a3f7220 */ /* 0x000fe20000410000 */
[----:B------:R-:W-:Y:S01]  /*2490*/  LOP3.LUT P5, RZ, R66, 0xff0000, RZ, 0xc0, !PT ;  /* 0x00ff000042ff7812 */ /* 0x000fe200078ac0ff */
[----:B------:R-:W1:Y:S01]  /*24a0*/  F2F.BF16.F32 R58, R58 ;  /* 0x0000003a003a7304 */ /* 0x000e620000202000 */
[----:B------:R-:W-:Y:S01]  /*24b0*/  @P0 F2FP.BF16.PACK_AB R27, RZ, R27 ;  /* 0x0000001bff1b023e */ /* 0x000fe200000010ff */
[----:B------:R-:W-:Y:S01]  /*24c0*/  @P1 FADD.FTZ R63, R63, R24 ;  /* 0x000000183f3f1221 */ /* 0x000fe20000010000 */
[----:B------:R-:W-:-:S02]  /*24d0*/  @P0 F2FP.BF16.PACK_AB R41, RZ, R41 ;  /* 0x00000029ff29023e */ /* 0x000fc400000010ff */
[----:B------:R-:W-:Y:S02]  /*24e0*/  @P0 F2FP.BF16.PACK_AB R45, RZ, R45 ;  /* 0x0000002dff2d023e */ /* 0x000fe400000010ff */
[----:B------:R-:W-:Y:S01]  /*24f0*/  @P0 F2FP.BF16.PACK_AB R123, RZ, R123 ;  /* 0x0000007bff7b023e */ /* 0x000fe200000010ff */
[----:B------:R0:W1:Y:S01]  /*2500*/  F2F.BF16.F32 R54, R26 ;  /* 0x0000001a00367304 */ /* 0x0000620000202000 */
[----:B------:R-:W-:Y:S02]  /*2510*/  LOP3.LUT P6, RZ, R66, 0xff000000, RZ, 0xc0, !PT ;  /* 0xff00000042ff7812 */ /* 0x000fe400078cc0ff */
[----:B------:R-:W-:Y:S02]  /*2520*/  @P0 PRMT R118, R27, 0x7610, R118 ;  /* 0x000076101b760816 */ /* 0x000fe40000000076 */
[----:B------:R-:W-:Y:S02]  /*2530*/  @P0 PRMT R119, R41, 0x7610, R119 ;  /* 0x0000761029770816 */ /* 0x000fe40000000077 */
[----:B------:R-:W-:-:S02]  /*2540*/  @P0 PRMT R120, R45, 0x7610, R120 ;  /* 0x000076102d780816 */ /* 0x000fc40000000078 */
[----:B0-----:R-:W-:Y:S02]  /*2550*/  @P1 SHF.R.U32.HI R26, RZ, 0x10, R39 ;  /* 0x00000010ff1a1819 */ /* 0x001fe40000011627 */
[----:B------:R-:W-:Y:S02]  /*2560*/  @P0 F2FP.BF16.PACK_AB R137, RZ, R137 ;  /* 0x00000089ff89023e */ /* 0x000fe400000010ff */
[----:B------:R-:W-:Y:S02]  /*2570*/  @P1 PRMT R24, RZ, 0x5410, R26 ;  /* 0x00005410ff181816 */ /* 0x000fe4000000001a */
[----:B------:R-:W-:-:S03]  /*2580*/  @P0 PRMT R121, R123, 0x7610, R121 ;  /* 0x000076107b790816 */ /* 0x000fc60000000079 */
        /* <DEDUP_REMOVED lines=10> */
.L_x_2832:
[----:B-1234-:R-:W-:Y:S01]  /*2630*/  @P0 F2FP.BF16.PACK_AB R67, RZ, R67 ;  /* 0x00000043ff43023e */ /* 0x01efe200000010ff */
[----:B0-----:R-:W-:Y:S01]  /*2640*/  IMAD.WIDE.U32 R24, R46, 0x10000, RZ ;  /* 0x000100002e187825 */ /* 0x001fe200078e00ff */
[----:B------:R-:W-:Y:S02]  /*2650*/  SHF.L.U32 R30, R30, 0x10, RZ ;  /* 0x000000101e1e7819 */ /* 0x000fe400000006ff */
[----:B------:R-:W-:Y:S02]  /*2660*/  MOV R46, 0x8 ;  /* 0x00000008002e7802 */ /* 0x000fe40000000f00 */
[----:B------:R-:W-:Y:S02]  /*2670*/  @P0 PRMT R121, R67, 0x7610, R121 ;  /* 0x0000761043790816 */ /* 0x000fe40000000079 */
[----:B------:R-:W-:Y:S01]  /*2680*/  LOP3.LUT R41, R25, R30, R69, 0xfe, !PT ;  /* 0x0000001e19297212 */ /* 0x000fe200078efe45 */
[----:B------:R0:W-:Y:S01]  /*2690*/  F2F.BF16.F32 R67, R44 ;  /* 0x0000002c00437304 */ /* 0x0001e20000202000 */
[----:B------:R-:W-:Y:S01]  /*26a0*/  IMAD.U32 R25, R40, 0x10000, RZ ;  /* 0x0001000028197824 */ /* 0x000fe200078e00ff */
[----:B------:R-:W-:-:S02]  /*26b0*/  LOP3.LUT R40, R24, R61, RZ, 0xfc, !PT ;  /* 0x0000003d18287212 */ /* 0x000fc400078efcff */
[----:B------:R-:W-:Y:S02]  /*26c0*/  @P0 F2FP.BF16.PACK_AB R26, RZ, R31 ;  /* 0x0000001fff1a023e */ /* 0x000fe400000010ff */
[----:B------:R-:W-:Y:S02]  /*26d0*/  @P0 F2FP.BF16.PACK_AB R29, RZ, R29 ;  /* 0x0000001dff1d023e */ /* 0x000fe400000010ff */
[----:B------:R-:W1:Y:S01]  /*26e0*/  F2F.BF16.F32 R31, R52 ;  /* 0x00000034001f7304 */ /* 0x000e620000202000 */
[----:B0-----:R-:W-:Y:S01]  /*26f0*/  IMAD.WIDE.U32 R44, R115, R46, c[0x0][0x248] ;  /* 0x00009200732c7625 */ /* 0x001fe200078e002e */
[----:B------:R-:W-:Y:S02]  /*2700*/  @P0 PRMT R119, R29, 0x7610, R119 ;  /* 0x000076101d770816 */ /* 0x000fe40000000077 */
[----:B------:R-:W-:Y:S01]  /*2710*/  @P0 PRMT R120, R26, 0x7610, R120 ;  /* 0x000076101a780816 */ /* 0x000fe20000000078 */
[----:B------:R-:W-:Y:S01]  /*2720*/  IMAD.WIDE.U32 R28, R28, 0x10000, RZ ;  /* 0x000100001c1c7825 */ /* 0x000fe200078e00ff */
[----:B------:R0:W-:Y:S01]  /*2730*/  STG.E.64 [R44.64], R40 ;  /* 0x000000282c007986 */ /* 0x0001e2000c101b04 */
[----:B------:R-:W-:-:S02]  /*2740*/  SHF.L.U32 R30, R54, 0x10, RZ ;  /* 0x00000010361e7819 */ /* 0x000fc400000006ff */
[----:B------:R-:W-:Y:S01]  /*2750*/  IMAD.WIDE.U32 R26, R48, 0x10000, RZ ;  /* 0x00010000301a7825 */ /* 0x000fe200078e00ff */
[----:B------:R-:W-:Y:S02]  /*2760*/  LOP3.LUT R25, R29, R25, R131, 0xfe, !PT ;  /* 0x000000191d197212 */ /* 0x000fe400078efe83 */
[----:B------:R-:W-:Y:S01]  /*2770*/  LOP3.LUT R24, R28, R125, RZ, 0xfc, !PT ;  /* 0x0000007d1c187212 */ /* 0x000fe200078efcff */
[----:B------:R-:W-:Y:S01]  /*2780*/  IMAD.WIDE.U32 R28, R56, 0x10000, RZ ;  /* 0x00010000381c7825 */ /* 0x000fe200078e00ff */
[----:B------:R-:W-:Y:S02]  /*2790*/  IADD3 R61, R115, 0x80, RZ ;  /* 0x00000080733d7810 */ /* 0x000fe40007ffe0ff */
[----:B-1----:R-:W-:Y:S01]  /*27a0*/  SHF.L.U32 R31, R31, 0x10, RZ ;  /* 0x000000101f1f7819 */ /* 0x002fe200000006ff */
[----:B------:R-:W-:Y:S01]  /*27b0*/  FMUL.FTZ R48, R71, R42 ;  /* 0x0000002a47307220 */ /* 0x000fe20000410000 */
[----:B------:R-:W-:Y:S02]  /*27c0*/  LOP3.LUT R27, R27, R30, R133, 0xfe, !PT ;  /* 0x0000001e1b1b7212 */ /* 0x000fe400078efe85 */
[----:B------:R-:W-:Y:S01]  /*27d0*/  LOP3.LUT R29, R29, R31, R58, 0xfe, !PT ;  /* 0x0000001f1d1d7212 */ /* 0x000fe200078efe3a */
[----:B------:R-:W-:Y:S01]  /*27e0*/  IMAD.WIDE.U32 R30, R46, R61, c[0x0][0x248] ;  /* 0x000092002e1e7625 */ /* 0x000fe200078e003d */
[----:B------:R-:W-:-:S02]  /*27f0*/  @P0 PRMT R118, R137, 0x7610, R118 ;  /* 0x0000761089760816 */ /* 0x000fc40000000076 */
[----:B------:R-:W-:Y:S01]  /*2800*/  LOP3.LUT R26, R26, R139, RZ, 0xfc, !PT ;  /* 0x0000008b1a1a7212 */ /* 0x000fe200078efcff */
[----:B------:R-:W-:Y:S01]  /*2810*/  FMUL.FTZ R48, R48, c[0x0][0x1e8] ;  /* 0x00007a0030307a20 */ /* 0x000fe20000410000 */
        /* <DEDUP_REMOVED lines=9> */
.L_x_2833:
[----:B0-----:R-:W-:Y:S01]  /*28b0*/  FSEL R48, R48, RZ, P3 ;  /* 0x000000ff30307208 */ /* 0x001fe20001800000 */
[----:B------:R0:W-:Y:S01]  /*28c0*/  STG.E.64 [R30.64], R24 ;  /* 0x000000181e007986 */ /* 0x0001e2000c101b04 */
[----:B------:R-:W-:Y:S02]  /*28d0*/  IADD3 R41, R115, 0x100, RZ ;  /* 0x0000010073297810 */ /* 0x000fe40007ffe0ff */
[----:B------:R1:W2:Y:S01]  /*28e0*/  F2F.BF16.F32 R45, R48 ;  /* 0x00000030002d7304 */ /* 0x0002a20000202000 */
[----:B------:R-:W-:Y:S02]  /*28f0*/  @P0 F2FP.BF16.PACK_AB R49, RZ, R49 ;  /* 0x00000031ff31023e */ /* 0x000fe400000010ff */
[----:B------:R-:W-:Y:S01]  /*2900*/  @P0 F2FP.BF16.PACK_AB R47, RZ, R47 ;  /* 0x0000002fff2f023e */ /* 0x000fe200000010ff */
[----:B------:R-:W-:Y:S01]  /*2910*/  IMAD.WIDE.U32 R40, R46, R41, c[0x0][0x248] ;  /* 0x000092002e287625 */ /* 0x000fe200078e0029 */
[----:B------:R-:W-:Y:S02]  /*2920*/  @P0 F2FP.BF16.PACK_AB R53, RZ, R53 ;  /* 0x00000035ff35023e */ /* 0x000fe400000010ff */
[----:B------:R-:W-:-:S02]  /*2930*/  @P0 PRMT R118, R49, 0x7610, R118 ;  /* 0x0000761031760816 */ /* 0x000fc40000000076 */
[----:B------:R-:W-:Y:S02]  /*2940*/  @P0 PRMT R119, R47, 0x7610, R119 ;  /* 0x000076102f770816 */ /* 0x000fe40000000077 */
[----:B0-----:R-:W-:Y:S01]  /*2950*/  @P0 F2FP.BF16.PACK_AB R25, RZ, R43 ;  /* 0x0000002bff19023e */ /* 0x001fe200000010ff */
[----:B------:R-:W-:Y:S01]  /*2960*/  FMUL.FTZ R43, R65, R42 ;  /* 0x0000002a412b7220 */ /* 0x000fe20000410000 */
[----:B------:R-:W-:Y:S02]  /*2970*/  @P0 PRMT R121, R53, 0x7610, R121 ;  /* 0x0000761035790816 */ /* 0x000fe40000000079 */
[----:B------:R-:W-:Y:S01]  /*2980*/  @P0 PRMT R120, R25, 0x7610, R120 ;  /* 0x0000761019780816 */ /* 0x000fe20000000078 */
[----:B------:R-:W-:Y:S01]  /*2990*/  FMUL.FTZ R43, R43, c[0x0][0x1e8] ;  /* 0x00007a002b2b7a20 */ /* 0x000fe20000410000 */
        /* <DEDUP_REMOVED lines=8> */
.L_x_2834:
[----:B-12---:R1:W-:Y:S01]  /*2a20*/  STG.E.64 [R40.64], R26 ;  /* 0x0000001a28007986 */ /* 0x0063e2000c101b04 */
[----:B------:R-:W-:Y:S01]  /*2a30*/  FSEL R43, R43, RZ, P4 ;  /* 0x000000ff2b2b7208 */ /* 0x000fe20002000000 */
[-C--:B0-----:R-:W-:Y:S01]  /*2a40*/  FMUL.FTZ R30, R63, R42.reuse ;  /* 0x0000002a3f1e7220 */ /* 0x081fe20000410000 */
[----:B------:R-:W-:Y:S01]  /*2a50*/  IADD3 R25, R115, 0x180, RZ ;  /* 0x0000018073197810 */ /* 0x000fe20007ffe0ff */
[----:B------:R-:W-:Y:S01]  /*2a60*/  FMUL.FTZ R42, R127, R42 ;  /* 0x0000002a7f2a7220 */ /* 0x000fe20000410000 */
[----:B------:R-:W-:Y:S01]  /*2a70*/  @P0 F2FP.BF16.PACK_AB R51, RZ, R51 ;  /* 0x00000033ff33023e */ /* 0x000fe200000010ff */
[----:B------:R-:W-:Y:S01]  /*2a80*/  FMUL.FTZ R30, R30, c[0x0][0x1e8] ;  /* 0x00007a001e1e7a20 */ /* 0x000fe20000410000 */
[----:B------:R-:W0:Y:S01]  /*2a90*/  F2F.BF16.F32 R43, R43 ;  /* 0x0000002b002b7304 */ /* 0x000e220000202000 */
[----:B------:R-:W-:Y:S01]  /*2aa0*/  @P0 F2FP.BF16.PACK_AB R55, RZ, R55 ;  /* 0x00000037ff37023e */ /* 0x000fe200000010ff */
[----:B------:R-:W-:Y:S01]  /*2ab0*/  IMAD.WIDE.U32 R24, R46, R25, c[0x0][0x248] ;  /* 0x000092002e187625 */ /* 0x000fe200078e0019 */
[----:B------:R-:W-:-:S02]  /*2ac0*/  @P0 F2FP.BF16.PACK_AB R57, RZ, R57 ;  /* 0x00000039ff39023e */ /* 0x000fc400000010ff */
[----:B------:R-:W-:Y:S02]  /*2ad0*/  @P0 F2FP.BF16.PACK_AB R59, RZ, R59 ;  /* 0x0000003bff3b023e */ /* 0x000fe400000010ff */
[----:B------:R-:W-:Y:S02]  /*2ae0*/  @P0 PRMT R118, R51, 0x7610, R118 ;  /* 0x0000761033760816 */ /* 0x000fe40000000076 */
[----:B------:R-:W-:Y:S02]  /*2af0*/  @P0 PRMT R119, R55, 0x7610, R119 ;  /* 0x0000761037770816 */ /* 0x000fe40000000077 */
[----:B------:R-:W-:Y:S02]  /*2b00*/  @P0 PRMT R120, R57, 0x7610, R120 ;  /* 0x0000761039780816 */ /* 0x000fe40000000078 */
[----:B------:R-:W-:Y:S01]  /*2b10*/  @P0 PRMT R121, R59, 0x7610, R121 ;  /* 0x000076103b790816 */ /* 0x000fe20000000079 */
[----:B------:R-:W-:Y:S05]  /*2b20*/  @!P0 BRA `(.L_x_2835) ;  /* 0x0000007000008947 */ /* 0x000fea0003800000 */
[----:B-1----:R-:W-:Y:S01]  /*2b30*/  LOP3.LUT R26, R119, 0xffff, RZ, 0xc0, !PT ;  /* 0x0000ffff771a7812 */ /* 0x002fe200078ec0ff */
[----:B------:R-:W-:Y:S01]  /*2b40*/  IMAD.WIDE.U32 R112, R112, R46, c[0x0][0x258] ;  /* 0x0000960070707625 */ /* 0x000fe200078e002e */
[----:B------:R-:W-:-:S03]  /*2b50*/  PRMT R31, R120, 0x5410, R121 ;  /* 0x00005410781f7816 */ /* 0x000fc60000000079 */
[----:B------:R-:W-:-:S05]  /*2b60*/  IMAD.WIDE.U32 R26, R26, 0x10000, RZ ;  /* 0x000100001a1a7825 */ /* 0x000fca00078e00ff */
[----:B------:R-:W-:Y:S02]  /*2b70*/  LOP3.LUT R27, R31, R27, RZ, 0xfc, !PT ;  /* 0x0000001b1f1b7212 */ /* 0x000fe400078efcff */
[----:B------:R-:W-:-:S05]  /*2b80*/  LOP3.LUT R26, R26, 0xffff, R118, 0xf8, !PT ;  /* 0x0000ffff1a1a7812 */ /* 0x000fca00078ef876 */
[----:B------:R1:W-:Y:S02]  /*2b90*/  STG.E.64 [R112.64], R26 ;  /* 0x0000001a70007986 */ /* 0x0003e4000c101b04 */
.L_x_2835:
[----:B-1----:R-:W-:Y:S01]  /*2ba0*/  FMUL.FTZ R42, R42, c[0x0][0x1e8] ;  /* 0x00007a002a2a7a20 */ /* 0x002fe20000410000 */
[----:B------:R1:W-:Y:S01]  /*2bb0*/  STG.E.64 [R24.64], R28 ;  /* 0x0000001c18007986 */ /* 0x0003e2000c101b04 */
[----:B------:R-:W-:Y:S02]  /*2bc0*/  FSEL R30, R30, RZ, P5 ;  /* 0x000000ff1e1e7208 */ /* 0x000fe40002800000 */
[----:B------:R-:W-:Y:S02]  /*2bd0*/  @P0 F2FP.BF16.PACK_AB R71, RZ, R71 ;  /* 0x00000047ff47023e */ /* 0x000fe400000010ff */
[----:B------:R-:W-:Y:S02]  /*2be0*/  FSEL R42, R42, RZ, P6 ;  /* 0x000000ff2a2a7208 */ /* 0x000fe40003000000 */
[----:B------:R-:W2:Y:S01]  /*2bf0*/  F2F.BF16.F32 R30, R30 ;  /* 0x0000001e001e7304 */ /* 0x000ea20000202000 */
[----:B------:R-:W-:Y:S02]  /*2c00*/  @P0 F2FP.BF16.PACK_AB R65, RZ, R65 ;  /* 0x00000041ff41023e */ /* 0x000fe400000010ff */
[----:B------:R-:W-:-:S02]  /*2c10*/  @P0 F2FP.BF16.PACK_AB R63, RZ, R63 ;  /* 0x0000003fff3f023e */ /* 0x000fc400000010ff */
[----:B------:R-:W-:Y:S02]  /*2c20*/  @P0 F2FP.BF16.PACK_AB R127, RZ, R127 ;  /* 0x0000007fff7f023e */ /* 0x000fe400000010ff */
[----:B------:R-:W-:Y:S01]  /*2c30*/  @P0 PRMT R118, R71, 0x7610, R118 ;  /* 0x0000761047760816 */ /* 0x000fe20000000076 */
[----:B------:R-:W3:Y:S01]  /*2c40*/  F2F.BF16.F32 R42, R42 ;  /* 0x0000002a002a7304 */ /* 0x000ee20000202000 */
        /* <DEDUP_REMOVED lines=11> */
.L_x_2836:
[----:B01----:R-:W-:Y:S01]  /*2d00*/  IMAD.WIDE.U32 R24, R43, 0x10000, RZ ;  /* 0x000100002b187825 */ /* 0x003fe200078e00ff */
[----:B------:R-:W-:Y:S02]  /*2d10*/  IADD3 R47, R115, 0x200, RZ ;  /* 0x00000200732f7810 */ /* 0x000fe40007ffe0ff */
[----:B---3--:R-:W-:Y:S02]  /*2d20*/  SHF.L.U32 R27, R42, 0x10, RZ ;  /* 0x000000102a1b7819 */ /* 0x008fe400000006ff */
[----:B------:R-:W-:Y:S01]  /*2d30*/  LOP3.LUT R24, R24, R45, RZ, 0xfc, !PT ;  /* 0x0000002d18187212 */ /* 0x000fe200078efcff */
        /* <DEDUP_REMOVED lines=8> */
.L_x_2837:
        /* <DEDUP_REMOVED lines=40> */
.L_x_2829:
[----:B------:R-:W0:Y:S01]  /*3040*/  S2UR UR6, SR_CTAID.X ;  /* 0x00000000000679c3 */ /* 0x000e220000002500 */
[----:B------:R-:W-:Y:S01]  /*3050*/  IMAD.MOV.U32 R25, RZ, RZ, 0x10 ;  /* 0x00000010ff197424 */ /* 0x000fe200078e00ff */
[----:B0-----:R-:W-:-:S02]  /*3060*/  LEA.HI R0, R103, UR6, RZ, 0x19 ;  /* 0x0000000667007c11 */ /* 0x001fc4000f8fc8ff */
        /* <DEDUP_REMOVED lines=16> */
.L_x_2830:
[----:B------:R-:W-:Y:S01]  /*3170*/  HFMA2.MMA R28, -RZ, RZ, 0, 9.5367431640625e-07 ;  /* 0x00000010ff1c7435 */ /* 0x000fe200000001ff */
[----:B------:R-:W-:-:S02]  /*3180*/  MOV R27, R29 ;  /* 0x0000001d001b7202 */ /* 0x000fc40000000f00 */
[----:B------:R-:W-:Y:S02]  /*3190*/  MOV R30, 0x1f ;  /* 0x0000001f001e7802 */ /* 0x000fe40000000f00 */
[----:B------:R-:W-:Y:S02]  /*31a0*/  MOV R41, 0xffffffff ;  /* 0xffffffff00297802 */ /* 0x000fe40000000f00 */
[----:B------:R-:W-:Y:S02]  /*31b0*/  MOV R24, 0x31d0 ;  /* 0x000031d000187802 */ /* 0x000fe40000000f00 */
[----:B-----5:R-:W-:Y:S05]  /*31c0*/  CALL.REL.NOINC `($__internal_49_$__cuda_sm70_shflsync_down_p) ;  /* 0x0000046000007944 */ /* 0x020fea0003c00000 */
[----:B-1----:R-:W-:Y:S01]  /*31d0*/  IMAD.MOV.U32 R26, RZ, RZ, R27 ;  /* 0x000000ffff1a7224 */ /* 0x002fe200078e001b */
[----:B0-----:R-:W-:Y:S05]  /*31e0*/  BRA `(.L_x_2839) ;  /* 0xffffe36000007947 */ /* 0x001fea000383ffff */
.L_x_2831:
[----:B------:R-:W-:Y:S01]  /*31f0*/  HFMA2.MMA R28, -RZ, RZ, 0, 9.5367431640625e-07 ;  /* 0x00000010ff1c7435 */ /* 0x000fe200000001ff */
[----:B------:R-:W-:Y:S02]  /*3200*/  MOV R27, R31 ;  /* 0x0000001f001b7202 */ /* 0x000fe40000000f00 */
[----:B------:R-:W-:Y:S02]  /*3210*/  MOV R30, 0x1f ;  /* 0x0000001f001e7802 */ /* 0x000fe40000000f00 */
[----:B------:R-:W-:-:S02]  /*3220*/  MOV R41, 0xffffffff ;  /* 0xffffffff00297802 */ /* 0x000fc40000000f00 */
[----:B------:R-:W-:Y:S02]  /*3230*/  MOV R24, 0x3250 ;  /* 0x0000325000187802 */ /* 0x000fe40000000f00 */
[----:B01---5:R-:W-:Y:S05]  /*3240*/  CALL.REL.NOINC `($__internal_49_$__cuda_sm70_shflsync_down_p) ;  /* 0x000003e000007944 */ /* 0x023fea0003c00000 */
[----:B------:R-:W-:Y:S01]  /*3250*/  FADD.FTZ R29, R29, R26 ;  /* 0x0000001a1d1d7221 */ /* 0x000fe20000010000 */
[----:B0-----:R-:W-:Y:S01]  /*3260*/  HFMA2.MMA R30, -RZ, RZ, 0, 1.847743988037109375e-06 ;  /* 0x0000001fff1e7435 */ /* 0x001fe200000001ff */
[----:B-1----:R-:W-:Y:S01]  /*3270*/  FADD.FTZ R40, R31, R27 ;  /* 0x0000001b1f287221 */ /* 0x002fe20000010000 */
[----:B------:R-:W-:Y:S01]  /*3280*/  MOV R41, 0xffffffff ;  /* 0xffffffff00297802 */ /* 0x000fe20000000f00 */
[----:B------:R-:W-:Y:S01]  /*3290*/  IMAD.MOV.U32 R28, RZ, RZ, 0x8 ;  /* 0x00000008ff1c7424 */ /* 0x000fe200078e00ff */
[----:B------:R-:W-:Y:S02]  /*32a0*/  MOV R27, R29 ;  /* 0x0000001d001b7202 */ /* 0x000fe40000000f00 */
[----:B------:R-:W-:Y:S02]  /*32b0*/  MOV R24, 0x32d0 ;  /* 0x000032d000187802 */ /* 0x000fe40000000f00 */
[----:B------:R-:W-:Y:S05]  /*32c0*/  CALL.REL.NOINC `($__internal_49_$__cuda_sm70_shflsync_down_p) ;  /* 0x0000036000007944 */ /* 0x000fea0003c00000 */
[----:B0-----:R-:W-:Y:S01]  /*32d0*/  HFMA2.MMA R28, -RZ, RZ, 0, 4.76837158203125e-07 ;  /* 0x00000008ff1c7435 */ /* 0x001fe200000001ff */
[----:B-1----:R-:W-:Y:S01]  /*32e0*/  MOV R26, R27 ;  /* 0x0000001b001a7202 */ /* 0x002fe20000000f00 */
[----:B------:R-:W-:Y:S01]  /*32f0*/  IMAD.MOV.U32 R27, RZ, RZ, R40 ;  /* 0x000000ffff1b7224 */ /* 0x000fe200078e0028 */
[----:B------:R-:W-:-:S02]  /*3300*/  MOV R30, 0x1f ;  /* 0x0000001f001e7802 */ /* 0x000fc40000000f00 */
[----:B------:R-:W-:Y:S02]  /*3310*/  MOV R41, 0xffffffff ;  /* 0xffffffff00297802 */ /* 0x000fe40000000f00 */
[----:B------:R-:W-:Y:S02]  /*3320*/  MOV R24, 0x3340 ;  /* 0x0000334000187802 */ /* 0x000fe40000000f00 */
[----:B------:R-:W-:Y:S05]  /*3330*/  CALL.REL.NOINC `($__internal_49_$__cuda_sm70_shflsync_down_p) ;  /* 0x000002f000007944 */ /* 0x000fea0003c00000 */
[----:B------:R-:W-:Y:S01]  /*3340*/  FADD.FTZ R29, R26, R29 ;  /* 0x0000001d1a1d7221 */ /* 0x000fe20000010000 */
[----:B0-----:R-:W-:Y:S01]  /*3350*/  HFMA2.MMA R28, -RZ, RZ, 0, 2.384185791015625e-07 ;  /* 0x00000004ff1c7435 */ /* 0x001fe200000001ff */
[----:B-1----:R-:W-:Y:S01]  /*3360*/  FADD.FTZ R40, R40, R27 ;  /* 0x0000001b28287221 */ /* 0x002fe20000010000 */
[----:B------:R-:W-:Y:S01]  /*3370*/  MOV R41, 0xffffffff ;  /* 0xffffffff00297802 */ /* 0x000fe20000000f00 */
[----:B------:R-:W-:Y:S01]  /*3380*/  IMAD.MOV.U32 R30, RZ, RZ, 0x1f ;  /* 0x0000001fff1e7424 */ /* 0x000fe200078e00ff */
[----:B------:R-:W-:Y:S02]  /*3390*/  MOV R27, R29 ;  /* 0x0000001d001b7202 */ /* 0x000fe40000000f00 */
[----:B------:R-:W-:Y:S02]  /*33a0*/  MOV R24, 0x33c0 ;  /* 0x000033c000187802 */ /* 0x000fe40000000f00 */
[----:B------:R-:W-:Y:S05]  /*33b0*/  CALL.REL.NOINC `($__internal_49_$__cuda_sm70_shflsync_down_p) ;  /* 0x0000027000007944 */ /* 0x000fea0003c00000 */
[----:B0-----:R-:W-:Y:S01]  /*33c0*/  HFMA2.MMA R30, -RZ, RZ, 0, 1.847743988037109375e-06 ;  /* 0x0000001fff1e7435 */ /* 0x001fe200000001ff */
[----:B-1----:R-:W-:Y:S01]  /*33d0*/  MOV R26, R27 ;  /* 0x0000001b001a7202 */ /* 0x002fe20000000f00 */
[----:B------:R-:W-:Y:S01]  /*33e0*/  IMAD.MOV.U32 R28, RZ, RZ, 0x4 ;  /* 0x00000004ff1c7424 */ /* 0x000fe200078e00ff */
[----:B------:R-:W-:-:S02]  /*33f0*/  MOV R27, R40 ;  /* 0x00000028001b7202 */ /* 0x000fc40000000f00 */
[----:B------:R-:W-:Y:S02]  /*3400*/  MOV R41, 0xffffffff ;  /* 0xffffffff00297802 */ /* 0x000fe40000000f00 */
[----:B------:R-:W-:Y:S02]  /*3410*/  MOV R24, 0x3430 ;  /* 0x0000343000187802 */ /* 0x000fe40000000f00 */
[----:B------:R-:W-:Y:S05]  /*3420*/  CALL.REL.NOINC `($__internal_49_$__cuda_sm70_shflsync_down_p) ;  /* 0x0000020000007944 */ /* 0x000fea0003c00000 */
[----:B------:R-:W-:Y:S01]  /*3430*/  FADD.FTZ R29, R26, R29 ;  /* 0x0000001d1a1d7221 */ /* 0x000fe20000010000 */
[----:B0-----:R-:W-:Y:S01]  /*3440*/  HFMA2.MMA R28, -RZ, RZ, 0, 1.1920928955078125e-07 ;  /* 0x00000002ff1c7435 */ /* 0x001fe200000001ff */
[----:B-1----:R-:W-:Y:S01]  /*3450*/  FADD.FTZ R40, R40, R27 ;  /* 0x0000001b28287221 */ /* 0x002fe20000010000 */
[----:B------:R-:W-:Y:S01]  /*3460*/  MOV R30, 0x1f ;  /* 0x0000001f001e7802 */ /* 0x000fe20000000f00 */
[----:B------:R-:W-:Y:S01]  /*3470*/  IMAD.MOV.U32 R41, RZ, RZ, -0x1 ;  /* 0xffffffffff297424 */ /* 0x000fe200078e00ff */
[----:B------:R-:W-:Y:S02]  /*3480*/  MOV R27, R29 ;  /* 0x0000001d001b7202 */ /* 0x000fe40000000f00 */
[----:B------:R-:W-:Y:S02]  /*3490*/  MOV R24, 0x34b0 ;  /* 0x000034b000187802 */ /* 0x000fe40000000f00 */
[----:B------:R-:W-:Y:S05]  /*34a0*/  CALL.REL.NOINC `($__internal_49_$__cuda_sm70_shflsync_down_p) ;  /* 0x0000018000007944 */ /* 0x000fea0003c00000 */
[----:B0-----:R-:W-:Y:S01]  /*34b0*/  HFMA2.MMA R28, -RZ, RZ, 0, 1.1920928955078125e-07 ;  /* 0x00000002ff1c7435 */ /* 0x001fe200000001ff */
[----:B-1----:R-:W-:Y:S01]  /*34c0*/  MOV R26, R27 ;  /* 0x0000001b001a7202 */ /* 0x002fe20000000f00 */
[----:B------:R-:W-:Y:S01]  /*34d0*/  IMAD.MOV.U32 R41, RZ, RZ, -0x1 ;  /* 0xffffffffff297424 */ /* 0x000fe200078e00ff */
[----:B------:R-:W-:-:S02]  /*34e0*/  MOV R27, R40 ;  /* 0x00000028001b7202 */ /* 0x000fc40000000f00 */
[----:B------:R-:W-:Y:S02]  /*34f0*/  MOV R30, 0x1f ;  /* 0x0000001f001e7802 */ /* 0x000fe40000000f00 */
[----:B------:R-:W-:Y:S02]  /*3500*/  MOV R24, 0x3520 ;  /* 0x0000352000187802 */ /* 0x000fe40000000f00 */
[----:B------:R-:W-:Y:S05]  /*3510*/  CALL.REL.NOINC `($__internal_49_$__cuda_sm70_shflsync_down_p) ;  /* 0x0000011000007944 */ /* 0x000fea0003c00000 */
[----:B------:R-:W-:Y:S01]  /*3520*/  FADD.FTZ R29, R26, R29 ;  /* 0x0000001d1a1d7221 */ /* 0x000fe20000010000 */
[----:B0-----:R-:W-:Y:S01]  /*3530*/  HFMA2.MMA R28, -RZ, RZ, 0, 5.9604644775390625e-08 ;  /* 0x00000001ff1c7435 */ /* 0x001fe200000001ff */
[----:B-1----:R-:W-:Y:S01]  /*3540*/  FADD.FTZ R31, R40, R27 ;  /* 0x0000001b281f7221 */ /* 0x002fe20000010000 */
[----:B------:R-:W-:Y:S02]  /*3550*/  MOV R30, 0x1f ;  /* 0x0000001f001e7802 */ /* 0x000fe40000000f00 */
[----:B------:R-:W-:Y:S02]  /*3560*/  MOV R41, 0xffffffff ;  /* 0xffffffff00297802 */ /* 0x000fe40000000f00 */
[----:B------:R-:W-:Y:S02]  /*3570*/  MOV R27, R29 ;  /* 0x0000001d001b7202 */ /* 0x000fe40000000f00 */
[----:B------:R-:W-:-:S02]  /*3580*/  MOV R24, 0x35a0 ;  /* 0x000035a000187802 */ /* 0x000fc40000000f00 */
[----:B------:R-:W-:Y:S05]  /*3590*/  CALL.REL.NOINC `($__internal_49_$__cuda_sm70_shflsync_down_p) ;  /* 0x0000009000007944 */ /* 0x000fea0003c00000 */
[----:B0-----:R-:W-:Y:S01]  /*35a0*/  HFMA2.MMA R28, -RZ, RZ, 0, 5.9604644775390625e-08 ;  /* 0x00000001ff1c7435 */ /* 0x001fe200000001ff */
[----:B-1----:R-:W-:Y:S01]  /*35b0*/  MOV R40, R27 ;  /* 0x0000001b00287202 */ /* 0x002fe20000000f00 */
[----:B------:R-:W-:Y:S01]  /*35c0*/  IMAD.MOV.U32 R27, RZ, RZ, R31 ;  /* 0x000000ffff1b7224 */ /* 0x000fe200078e001f */
[----:B------:R-:W-:-:S02]  /*35d0*/  MOV R30, 0x1f ;  /* 0x0000001f001e7802 */ /* 0x000fc40000000f00 */
[----:B------:R-:W-:Y:S02]  /*35e0*/  MOV R41, 0xffffffff ;  /* 0xffffffff00297802 */ /* 0x000fe40000000f00 */
[----:B------:R-:W-:Y:S02]  /*35f0*/  MOV R24, 0x3610 ;  /* 0x0000361000187802 */ /* 0x000fe40000000f00 */
[----:B------:R-:W-:Y:S05]  /*3600*/  CALL.REL.NOINC `($__internal_49_$__cuda_sm70_shflsync_down_p) ;  /* 0x0000002000007944 */ /* 0x000fea0003c00000 */
[----:B-1----:R-:W-:Y:S01]  /*3610*/  MOV R24, R27 ;  /* 0x0000001b00187202 */ /* 0x002fe20000000f00 */
[----:B0-----:R-:W-:Y:S05]  /*3620*/  BRA `(.L_x_2840) ;  /* 0xffffe04000007947 */ /* 0x001fea000383ffff */
        .weak           $__internal_49_$__cuda_sm70_shflsync_down_p
        .type           $__internal_49_$__cuda_sm70_shflsync_down_p,@function
        .size           $__internal_49_$__cuda_sm70_shflsync_down_p,(.L_x_9793 - $__internal_49_$__cuda_sm70_shflsync_down_p)
$__internal_49_$__cuda_sm70_shflsync_down_p:
[----:B------:R-:W-:Y:S01]  /*3630*/  HFMA2.MMA R25, -RZ, RZ, 0, 0 ;  /* 0x00000000ff197435 */ /* 0x000fe200000001ff */
[----:B------:R-:W-:Y:S04]  /*3640*/  WARPSYNC R41 ;  /* 0x0000002900007348 */ /* 0x000fe80003800000 */
[----:B------:R0:W1:Y:S01]  /*3650*/  SHFL.DOWN PT, R27, R27, R28, R30 ;  /* 0x0800001c1b1b7389 */ /* 0x00006200000e001e */
[----:B------:R-:W-:Y:S05]  /*3660*/  RET.REL.NODEC R24 `(_ZN10layer_norm13ln_bwd_kernelINS_13Kernel_traitsIf13__nv_bfloat16S2_S2_fjLj2560ELj1ELj1ELj4ELj8ENS_18Kernel_traits_baseILj2560EfS2_S2_S2_fjLj128EEEEELb1ELb0ELb0ELb1EEEvNS_9BwdParamsE) ;  /* 0xffffc99018007950 */ /* 0x000fea0003c3ffff */
.L_x_2841:
        /* <DEDUP_REMOVED lines=9> */
.L_x_9793:


//--------------------- .text._ZN10layer_norm22ln_bwd_finalize_kernelINS_22Kernel_traits_finalizeILj2560Ef13__nv_bfloat16S2_S2_fjLb0ELj1024ELj4ENS_18Kernel_traits_baseILj2560EfS2_S2_S2_fjLj1024EEEEELb0ELb0EEEvNS_9BwdParamsE --------------------------
	.section	.text._ZN10layer_norm22ln_bwd_finalize_kernelINS_22Kernel_traits_finalizeILj2560Ef13__nv_bfloat16S2_S2_fjLb0ELj1024ELj4ENS_18Kernel_traits_baseILj2560EfS2_S2_S2_fjLj1024EEEEELb0ELb0EEEvNS_9BwdParamsE,"ax",@progbits
	.sectioninfo	@"SHI_REGISTERS=30"
	.align	128
        .global         _ZN10layer_norm22ln_bwd_finalize_kernelINS_22Kernel_traits_finalizeILj2560Ef13__nv_bfloat16S2_S2_fjLb0ELj1024ELj4ENS_18Kernel_traits_baseILj2560EfS2_S2_S2_fjLj1024EEEEELb0ELb0EEEvNS_9BwdParamsE
        .type           _ZN10layer_norm22ln_bwd_finalize_kernelINS_22Kernel_traits_finalizeILj2560Ef13__nv_bfloat16S2_S2_fjLb0ELj1024ELj4ENS_18Kernel_traits_baseILj2560EfS2_S2_S2_fjLj1024EEEEELb0ELb0EEEvNS_9BwdParamsE,@function
        .size           _ZN10layer_norm22ln_bwd_finalize_kernelINS_22Kernel_traits_finalizeILj2560Ef13__nv_bfloat16S2_S2_fjLb0ELj1024ELj4ENS_18Kernel_traits_baseILj2560EfS2_S2_S2_fjLj1024EEEEELb0ELb0EEEvNS_9BwdParamsE,(.L_x_9794 - _ZN10layer_norm22ln_bwd_finalize_kernelINS_22Kernel_traits_finalizeILj2560Ef13__nv_bfloat16S2_S2_fjLb0ELj1024ELj4ENS_18Kernel_traits_baseILj2560EfS2_S2_S2_fjLj1024EEEEELb0ELb0EEEvNS_9BwdParamsE)
        .other          _ZN10layer_norm22ln_bwd_finalize_kernelINS_22Kernel_traits_finalizeILj2560Ef13__nv_bfloat16S2_S2_fjLb0ELj1024ELj4ENS_18Kernel_traits_baseILj2560EfS2_S2_S2_fjLj1024EEEEELb0ELb0EEEvNS_9BwdParamsE,@"STO_CUDA_ENTRY STV_DEFAULT"
_ZN10layer_norm22ln_bwd_finalize_kernelINS_22Kernel_traits_finalizeILj2560Ef13__nv_bfloat16S2_S2_fjLb0ELj1024ELj4ENS_18Kernel_traits_baseILj2560EfS2_S2_S2_fjLj1024EEEEELb0ELb0EEEvNS_9BwdParamsE:
.text._ZN10layer_norm22ln_bwd_finalize_kernelINS_22Kernel_traits_finalizeILj2560Ef13__nv_bfloat16S2_S2_fjLb0ELj1024ELj4ENS_18Kernel_traits_baseILj2560EfS2_S2_S2_fjLj1024EEEEELb0ELb0EEEvNS_9BwdParamsE:
        /* <DEDUP_REMOVED lines=19> */
.L_x_2855:
        /* <DEDUP_REMOVED lines=28> */
.L_x_2846:
        /* <DEDUP_REMOVED lines=35> */
.L_x_2845:
[----:B------:R-:W-:Y:S05]  /*0520*/  BSYNC B1 ;  /* 0x0000000000017941 */ /* 0x000fea0003800000 */
.L_x_2844:
        /* <DEDUP_REMOVED lines=23> */
.L_x_2848:
[----:B------:R-:W-:Y:S05]  /*06a0*/  BSYNC B1 ;  /* 0x0000000000017941 */ /* 0x000fea0003800000 */
.L_x_2847:
        /* <DEDUP_REMOVED lines=11> */
.L_x_2849:
[----:B------:R-:W-:Y:S05]  /*0760*/  BSYNC B1 ;  /* 0x0000000000017941 */ /* 0x000fea0003800000 */
.L_x_2843:
[----:B------:R-:W-:Y:S05]  /*0770*/  BSYNC B0 ;  /* 0x0000000000007941 */ /* 0x000fea0003800000 */
.L_x_2842:
        /* <DEDUP_REMOVED lines=11> */
.L_x_2856:
        /* <DEDUP_REMOVED lines=18> */
.L_x_2857:
[----:B---3--:R-:W-:Y:S02]  /*0950*/  FADD.FTZ R4, R4, R9 ;  /* 0x0000000904047221 */ /* 0x008fe40000010000 */
[----:B-12---:R-:W-:-:S03]  /*0960*/  FADD.FTZ R6, R5, R6 ;  /* 0x0000000605067221 */ /* 0x006fc60000010000 */
[----:B------:R1:W-:Y:S04]  /*0970*/  @!P1 STS [R17.X4+0x2000], R4 ;  /* 0x0020000411009388 */ /* 0x0003e80000004800 */
[----:B------:R1:W-:Y:S02]  /*0980*/  @!P1 STS [R17.X4+0x2080], R6 ;  /* 0x0020800611009388 */ /* 0x0003e40000004800 */
.L_x_2850:
[----:B0-----:R-:W-:Y:S01]  /*0990*/  SHF.L.U32 R2, R19, 0x1, RZ ;  /* 0x0000000113027819 */ /* 0x001fe200000006ff */
[----:B------:R-:W-:Y:S01]  /*09a0*/  WARPSYNC 0xffffffff ;  /* 0xffffffff00007948 */ /* 0x000fe20003800000 */
[----:B------:R-:W-:Y:S02]  /*09b0*/  BAR.SYNC.DEFER_BLOCKING 0x0 ;  /* 0x0000000000007b1d */ /* 0x000fe40000010000 */
[----:B------:R-:W-:-:S04]  /*09c0*/  ISETP.GE.U32.OR P1, PT, R2, c[0x0][0x168], P0 ;  /* 0x00005a0002007a0c */ /* 0x000fc80000726470 */
[----:B------:R-:W-:Y:S09]  /*09d0*/  BSSY B0, `(.L_x_2853) ;  /* 0x000000b000007945 */ /* 0x000ff20003800000 */
[----:B------:R-:W-:Y:S05]  /*09e0*/  @P1 BRA `(.L_x_2854) ;  /* 0x0000009000001947 */ /* 0x000fea0003800000 */
[----:B------:R-:W-:Y:S01]  /*09f0*/  IMAD.SHL.U32 R2, R0, 0x8, RZ ;  /* 0x0000000800027824 */ /* 0x000fe200078e00ff */
[----:B-1----:R-:W-:-:S04]  /*0a00*/  HFMA2.MMA R4, -RZ, RZ, 0, 4.76837158203125e-07 ;  /* 0x00000008ff047435 */ /* 0x002fc800000001ff */
[----:B------:R-:W-:-:S05]  /*0a10*/  LOP3.LUT R6, R2, 0xf8, RZ, 0xc0, !PT ;  /* 0x000000f802067812 */ /* 0x000fca00078ec0ff */
[----:B------:R-:W0:Y:S01]  /*0a20*/  LDS.64 R8, [R6+0x2000] ;  /* 0x0020000006087984 */ /* 0x000e220000000a00 */
[----:B------:R-:W-:-:S03]  /*0a30*/  IMAD.WIDE.U32 R2, R19, R4, c[0x0][0x268] ;  /* 0x00009a0013027625 */ /* 0x000fc600078e0004 */
[----:B------:R-:W1:Y:S01]  /*0a40*/  LDS.64 R10, [R6+0x2080] ;  /* 0x00208000060a7984 */ /* 0x000e620000000a00 */
[----:B------:R-:W-:-:S03]  /*0a50*/  IMAD.WIDE.U32 R4, R19, R4, c[0x0][0x260] ;  /* 0x0000980013047625 */ /* 0x000fc600078e0004 */
[----:B0-----:R0:W-:Y:S04]  /*0a60*/  STG.E.64 [R2.64], R8 ;  /* 0x0000000802007986 */ /* 0x0011e8000c101b04 */
[----:B-1----:R0:W-:Y:S02]  /*0a70*/  STG.E.64 [R4.64], R10 ;  /* 0x0000000a04007986 */ /* 0x0021e4000c101b04 */
.L_x_2854:
[----:B------:R-:W-:Y:S05]  /*0a80*/  BSYNC B0 ;  /* 0x0000000000007941 */ /* 0x000fea0003800000 */
.L_x_2853:
[C---:B------:R-:W-:Y:S02]  /*0a90*/  ISETP.GT.U32.AND P1, PT, R18.reuse, -0xa01, PT ;  /* 0xfffff5ff1200780c */ /* 0x040fe40003f24070 */
[----:B------:R-:W-:Y:S02]  /*0aa0*/  IADD3 R18, R18, 0xa00, RZ ;  /* 0x00000a0012127810 */ /* 0x000fe40007ffe0ff */
[----:B------:R-:W-:-:S09]  /*0ab0*/  IADD3 R19, R19, 0x500, RZ ;  /* 0x0000050013137810 */ /* 0x000fd20007ffe0ff */
[----:B01----:R-:W-:Y:S05]  /*0ac0*/  @P1 BRA `(.L_x_2855) ;  /* 0xfffff66000001947 */ /* 0x003fea000383ffff */
[----:B------:R-:W-:Y:S05]  /*0ad0*/  EXIT ;  /* 0x000000000000794d */ /* 0x000fea0003800000 */
.L_x_2851:
[----:B--2---:R-:W-:Y:S01]  /*0ae0*/  IMAD.MOV.U32 R9, RZ, RZ, R5 ;  /* 0x000000ffff097224 */ /* 0x004fe200078e0005 */
[----:B------:R-:W-:Y:S01]  /*0af0*/  MOV R8, 0x1 ;  /* 0x0000000100087802 */ /* 0x000fe20000000f00 */
[----:B------:R-:W-:Y:S01]  /*0b00*/  IMAD.MOV.U32 R7, RZ, RZ, 0x1f ;  /* 0x0000001fff077424 */ /* 0x000fe200078e00ff */
[----:B------:R-:W-:Y:S02]  /*0b10*/  MOV R10, 0xffffffff ;  /* 0xffffffff000a7802 */ /* 0x000fe40000000f00 */
[----:B------:R-:W-:Y:S02]  /*0b20*/  MOV R2, 0xb40 ;  /* 0x00000b4000027802 */ /* 0x000fe40000000f00 */
[----:B01----:R-:W-:Y:S05]  /*0b30*/  CALL.REL.NOINC `($__internal_50_$__cuda_sm70_shflsync_bfly_p) ;  /* 0x000003b000007944 */ /* 0x003fea0003c00000 */
[----:B-1----:R-:W-:Y:S01]  /*0b40*/  IMAD.MOV.U32 R2, RZ, RZ, R7 ;  /* 0x000000ffff027224 */ /* 0x002fe200078e0007 */
[----:B0-----:R-:W-:Y:S05]  /*0b50*/  BRA `(.L_x_2856) ;  /* 0xfffffcd000007947 */ /* 0x001fea000383ffff */
.L_x_2852:
[----:B------:R-:W-:Y:S01]  /*0b60*/  HFMA2.MMA R8, -RZ, RZ, 0, 1.1920928955078125e-07 ;  /* 0x00000002ff087435 */ /* 0x000fe200000001ff */
[----:B------:R-:W-:Y:S01]  /*0b70*/  MOV R7, 0x1f ;  /* 0x0000001f00077802 */ /* 0x000fe20000000f00 */
[----:B------:R-:W-:Y:S01]  /*0b80*/  IMAD.MOV.U32 R10, RZ, RZ, -0x1 ;  /* 0xffffffffff0a7424 */ /* 0x000fe200078e00ff */
[----:B------:R-:W-:-:S03]  /*0b90*/  MOV R2, 0xbb0 ;  /* 0x00000bb000027802 */ /* 0x000fc60000000f00 */
[----:B012---:R-:W-:Y:S05]  /*0ba0*/  CALL.REL.NOINC `($__internal_50_$__cuda_sm70_shflsync_bfly_p) ;  /* 0x0000034000007944 */ /* 0x007fea0003c00000 */
[----:B0-----:R-:W-:Y:S01]  /*0bb0*/  HFMA2.MMA R8, -RZ, RZ, 0, 2.384185791015625e-07 ;  /* 0x00000004ff087435 */ /* 0x001fe200000001ff */
[----:B-1----:R-:W-:Y:S01]  /*0bc0*/  FADD.FTZ R9, R9, R7 ;  /* 0x0000000709097221 */ /* 0x002fe20000010000 */
[----:B------:R-:W-:Y:S01]  /*0bd0*/  MOV R7, 0x1f ;  /* 0x0000001f00077802 */ /* 0x000fe20000000f00 */
[----:B------:R-:W-:Y:S01]  /*0be0*/  IMAD.MOV.U32 R10, RZ, RZ, -0x1 ;  /* 0xffffffffff0a7424 */ /* 0x000fe200078e00ff */
[----:B------:R-:W-:-:S02]  /*0bf0*/  MOV R2, 0xc10 ;  /* 0x00000c1000027802 */ /* 0x000fc40000000f00 */
[----:B------:R-:W-:Y:S05]  /*0c00*/  CALL.REL.NOINC `($__internal_50_$__cuda_sm70_shflsync_bfly_p) ;  /* 0x000002e000007944 */ /* 0x000fea0003c00000 */
[----:B0-----:R-:W-:Y:S01]  /*0c10*/  HFMA2.MMA R8, -RZ, RZ, 0, 4.76837158203125e-07 ;  /* 0x00000008ff087435 */ /* 0x001fe200000001ff */
[----:B-1----:R-:W-:Y:S01]  /*0c20*/  FADD.FTZ R9, R9, R7 ;  /* 0x0000000709097221 */ /* 0x002fe20000010000 */
[----:B------:R-:W-:Y:S01]  /*0c30*/  MOV R7, 0x1f ;  /* 0x0000001f00077802 */ /* 0x000fe20000000f00 */
[----:B------:R-:W-:Y:S01]  /*0c40*/  IMAD.MOV.U32 R10, RZ, RZ, -0x1 ;  /* 0xffffffffff0a7424 */ /* 0x000fe200078e00ff */
[----:B------:R-:W-:-:S02]  /*0c50*/  MOV R2, 0xc70 ;  /* 0x00000c7000027802 */ /* 0x000fc40000000f00 */
[----:B------:R-:W-:Y:S05]  /*0c60*/  CALL.REL.NOINC `($__internal_50_$__cuda_sm70_shflsync_bfly_p) ;  /* 0x0000028000007944 */ /* 0x000fea0003c00000 */
[----:B-1----:R-:W-:Y:S01]  /*0c70*/  FADD.FTZ R6, R9, R7 ;  /* 0x0000000709067221 */ /* 0x002fe20000010000 */
[----:B0-----:R-:W-:Y:S01]  /*0c80*/  HFMA2.MMA R8, -RZ, RZ, 0, 9.5367431640625e-07 ;  /* 0x00000010ff087435 */ /* 0x001fe200000001ff */
[----:B------:R-:W-:Y:S01]  /*0c90*/  MOV R7, 0x1f ;  /* 0x0000001f00077802 */ /* 0x000fe20000000f00 */
[----:B------:R-:W-:Y:S01]  /*0ca0*/  IMAD.MOV.U32 R10, RZ, RZ, -0x1 ;  /* 0xffffffffff0a7424 */ /* 0x000fe200078e00ff */
[----:B------:R-:W-:-:S02]  /*0cb0*/  MOV R2, 0xce0 ;  /* 0x00000ce000027802 */ /* 0x000fc40000000f00 */
[----:B------:R-:W-:Y:S02]  /*0cc0*/  MOV R9, R6 ;  /* 0x0000000600097202 */ /* 0x000fe40000000f00 */
[----:B------:R-:W-:Y:S05]  /*0cd0*/  CALL.REL.NOINC `($__internal_50_$__cuda_sm70_shflsync_bfly_p) ;  /* 0x0000021000007944 */ /* 0x000fea0003c00000 */
[----:B0-----:R-:W-:Y:S01]  /*0ce0*/  HFMA2.MMA R8, -RZ, RZ, 0, 5.9604644775390625e-08 ;  /* 0x00000001ff087435 */ /* 0x001fe200000001ff */
[----:B-1----:R-:W-:Y:S01]  /*0cf0*/  MOV R5, R7 ;  /* 0x0000000700057202 */ /* 0x002fe20000000f00 */
[----:B------:R-:W-:Y:S01]  /*0d00*/  IMAD.MOV.U32 R9, RZ, RZ, R4 ;  /* 0x000000ffff097224 */ /* 0x000fe200078e0004 */
[----:B------:R-:W-:Y:S01]  /*0d10*/  MOV R7, 0x1f ;  /* 0x0000001f00077802 */ /* 0x000fe20000000f00 */
[----:B------:R-:W-:Y:S01]  /*0d20*/  IMAD.MOV.U32 R10, RZ, RZ, -0x1 ;  /* 0xffffffffff0a7424 */ /* 0x000fe200078e00ff */
[----:B------:R-:W-:Y:S02]  /*0d30*/  MOV R2, 0xd50 ;  /* 0x00000d5000027802 */ /* 0x000fe40000000f00 */
[----:B------:R-:W-:Y:S05]  /*0d40*/  CALL.REL.NOINC `($__internal_50_$__cuda_sm70_shflsync_bfly_p) ;  /* 0x000001a000007944 */ /* 0x000fea0003c00000 */
[----:B0-----:R-:W-:Y:S01]  /*0d50*/  HFMA2.MMA R8, -RZ, RZ, 0, 1.1920928955078125e-07 ;  /* 0x00000002ff087435 */ /* 0x001fe200000001ff */
[----:B-1----:R-:W-:Y:S01]  /*0d60*/  FADD.FTZ R9, R4, R7 ;  /* 0x0000000704097221 */ /* 0x002fe20000010000 */
[----:B------:R-:W-:Y:S01]  /*0d70*/  MOV R7, 0x1f ;  /* 0x0000001f00077802 */ /* 0x000fe20000000f00 */
[----:B------:R-:W-:Y:S01]  /*0d80*/  IMAD.MOV.U32 R10, RZ, RZ, -0x1 ;  /* 0xffffffffff0a7424 */ /* 0x000fe200078e00ff */
[----:B------:R-:W-:Y:S02]  /*0d90*/  MOV R2, 0xdb0 ;  /* 0x00000db000027802 */ /* 0x000fe40000000f00 */
[----:B------:R-:W-:Y:S05]  /*0da0*/  CALL.REL.NOINC `($__internal_50_$__cuda_sm70_shflsync_bfly_p) ;  /* 0x0000014000007944 */ /* 0x000fea0003c00000 */
        /* <DEDUP_REMOVED lines=12> */
[----:B0-----:R-:W-:Y:S01]  /*0e70*/  HFMA2.MMA R8, -RZ, RZ, 0, 9.5367431640625e-07 ;  /* 0x00000010ff087435 */ /* 0x001fe200000001ff */
[----:B-1----:R-:W-:Y:S01]  /*0e80*/  FADD.FTZ R9, R9, R7 ;  /* 0x0000000709097221 */ /* 0x002fe20000010000 */
[----:B------:R-:W-:Y:S01]  /*0e90*/  MOV R7, 0x1f ;  /* 0x0000001f00077802 */ /* 0x000fe20000000f00 */
[----:B------:R-:W-:Y:S01]  /*0ea0*/  IMAD.MOV.U32 R10, RZ, RZ, -0x1 ;  /* 0xffffffffff0a7424 */ /* 0x000fe200078e00ff */
[----:B------:R-:W-:-:S02]  /*0eb0*/  MOV R2, 0xed0 ;  /* 0x00000ed000027802 */ /* 0x000fc40000000f00 */
[----:B------:R-:W-:Y:S05]  /*0ec0*/  CALL.REL.NOINC `($__internal_50_$__cuda_sm70_shflsync_bfly_p) ;  /* 0x0000002000007944 */ /* 0x000fea0003c00000 */
[----:B-1----:R-:W-:Y:S01]  /*0ed0*/  MOV R4, R7 ;  /* 0x0000000700047202 */ /* 0x002fe20000000f00 */
[----:B0-----:R-:W-:Y:S05]  /*0ee0*/  BRA `(.L_x_2857) ;  /* 0xfffffa6000007947 */ /* 0x001fea000383ffff */
        .weak           $__internal_50_$__cuda_sm70_shflsync_bfly_p
        .type           $__internal_50_$__cuda_sm70_shflsync_bfly_p,@function
        .size           $__internal_50_$__cuda_sm70_shflsync_bfly_p,(.L_x_9794 - $__internal_50_$__cuda_sm70_shflsync_bfly_p)
$__internal_50_$__cuda_sm70_shflsync_bfly_p:
[----:B------:R-:W-:Y:S01]  /*0ef0*/  HFMA2.MMA R3, -RZ, RZ, 0, 0 ;  /* 0x00000000ff037435 */ /* 0x000fe200000001ff */
[----:B------:R-:W-:Y:S04]  /*0f00*/  WARPSYNC R10 ;  /* 0x0000000a00007348 */ /* 0x000fe80003800000 */
[----:B------:R0:W1:Y:S01]  /*0f10*/  SHFL.BFLY PT, R7, R9, R8, R7 ;  /* 0x0c00000809077389 */ /* 0x00006200000e0007 */
[----:B------:R-:W-:Y:S05]  /*0f20*/  RET.REL.NODEC R2 `(_ZN10layer_norm22ln_bwd_finalize_kernelINS_22Kernel_traits_finalizeILj2560Ef13__nv_bfloat16S2_S2_fjLb0ELj1024ELj4ENS_18Kernel_traits_baseILj2560EfS2_S2_S2_fjLj1024EEEEELb0ELb0EEEvNS_9BwdParamsE) ;  /* 0xfffff0d002007950 */ /* 0x000fea0003c3ffff */
.L_x_2858:
        /* <DEDUP_REMOVED lines=13> */
.L_x_9794:


//--------------------- .text._ZN10layer_norm13ln_bwd_kernelINS_13Kernel_traitsIf13__nv_bfloat16S2_S2_fjLj2560ELj1ELj1ELj4ELj8ENS_18Kernel_traits_baseILj2560EfS2_S2_S2_fjLj128EEEEELb1ELb0ELb1ELb0EEEvNS_9BwdParamsE --------------------------
	.section	.text._ZN10layer_norm13ln_bwd_kernelINS_13Kernel_traitsIf13__nv_bfloat16S2_S2_fjLj2560ELj1ELj1ELj4ELj8ENS_18Kernel_traits_baseILj2560EfS2_S2_S2_fjLj128EEEEELb1ELb0ELb1ELb0EEEvNS_9BwdParamsE,"ax",@progbits
	.sectioninfo	@"SHI_REGISTERS=152"
	.align	128
        .global         _ZN10layer_norm13ln_bwd_kernelINS_13Kernel_traitsIf13__nv_bfloat16S2_S2_fjLj2560ELj1ELj1ELj4ELj8ENS_18Kernel_traits_baseILj2560EfS2_S2_S2_fjLj128EEEEELb1ELb0ELb1ELb0EEEvNS_9BwdParamsE
        .type           _ZN10layer_norm13ln_bwd_kernelINS_13Kernel_traitsIf13__nv_bfloat16S2_S2_fjLj2560ELj1ELj1ELj4ELj8ENS_18Kernel_traits_baseILj2560EfS2_S2_S2_fjLj128EEEEELb1ELb0ELb1ELb0EEEvNS_9BwdParamsE,@function
        .size           _ZN10layer_norm13ln_bwd_kernelINS_13Kernel_traitsIf13__nv_bfloat16S2_S2_fjLj2560ELj1ELj1ELj4ELj8ENS_18Kernel_traits_baseILj2560EfS2_S2_S2_fjLj128EEEEELb1ELb0ELb1ELb0EEEvNS_9BwdParamsE,(.L_x_9795 - _ZN10layer_norm13ln_bwd_kernelINS_13Kernel_traitsIf13__nv_bfloat16S2_S2_fjLj2560ELj1ELj1ELj4ELj8ENS_18Kernel_traits_baseILj2560EfS2_S2_S2_fjLj128EEEEELb1ELb0ELb1ELb0EEEvNS_9BwdParamsE)
        .other          _ZN10layer_norm13ln_bwd_kernelINS_13Kernel_traitsIf13__nv_bfloat16S2_S2_fjLj2560ELj1ELj1ELj4ELj8ENS_18Kernel_traits_baseILj2560EfS2_S2_S2_fjLj128EEEEELb1ELb0ELb1ELb0EEEvNS_9BwdParamsE,@"STO_CUDA_ENTRY STV_DEFAULT"
_ZN10layer_norm13ln_bwd_kernelINS_13Kernel_traitsIf13__nv_bfloat16S2_S2_fjLj2560ELj1ELj1ELj4ELj8ENS_18Kernel_traits_baseILj2560EfS2_S2_S2_fjLj128EEEEELb1ELb0ELb1ELb0EEEvNS_9BwdParamsE:
.text._ZN10layer_norm13ln_bwd_kernelINS_13Kernel_traitsIf13__nv_bfloat16S2_S2_fjLj2560ELj1ELj1ELj4ELj8ENS_18Kernel_traits_baseILj2560EfS2_S2_S2_fjLj128EEEEELb1ELb0ELb1ELb0EEEvNS_9BwdParamsE:
        /* <DEDUP_REMOVED lines=23> */
[----:B------:R1:W5:Y:S01]  /*0170*/  @P4 LDG.E.128 R80, [R2.64] ;  /* 0x0000000402504981 */ /* 0x000362000c1e1d00 */
[C---:B------:R-:W-:Y:S01]  /*0180*/  @P3 IMAD.WIDE.U32 R8, R6.reuse, R9, c[0x0][0x1b0] ;  /* 0x00006c0006083625 */ /* 0x040fe200078e0009 */
[----:B------:R-:W-:Y:S02]  /*0190*/  @P3 IADD3 R6, R6, 0x80, RZ ;  /* 0x0000008006063810 */ /* 0x000fe40007ffe0ff */
        /* <DEDUP_REMOVED lines=9> */
[----:B------:R-:W-:Y:S01]  /*0230*/  @P2 IMAD.WIDE.U32 R6, R6, R7, c[0x0][0x1b0] ;  /* 0x00006c0006062625 */ /* 0x000fe200078e0007 */
[----:B0-----:R-:W-:-:S04]  /*0240*/  LEA.HI R8, R10, UR6, RZ, 0x19 ;  /* 0x000000060a087c11 */ /* 0x001fc8000f8fc8ff */
        /* <DEDUP_REMOVED lines=24> */
[----:B------:R-:W-:-:S02]  /*03d0*/  IMAD.MOV.U32 R7, RZ, RZ, 0x1 ;  /* 0x00000001ff077424 */ /* 0x000fc400078e00ff */
[----:B------:R-:W-:-:S05]  /*03e0*/  IMAD.MOV.U32 R61, RZ, RZ, RZ ;  /* 0x000000ffff3d7224 */ /* 0x000fca00078e00ff */
.L_x_2964:
[----:B------:R-:W-:-:S04]  /*03f0*/  IMAD.MOV.U32 R145, RZ, RZ, 0x4 ;  /* 0x00000004ff917424 */ /* 0x000fc800078e00ff */
[----:B------:R-:W-:-:S06]  /*0400*/  IMAD.WIDE R90, R8, R145, c[0x0][0x1d8] ;  /* 0x00007600085a7625 */ /* 0x000fcc00078e0291 */
[----:B------:R-:W2:Y:S01]  /*0410*/  LDG.E R90, [R90.64] ;  /* 0x000000045a5a7981 */ /* 0x000ea2000c1e1900 */
[----:B------:R-:W-:-:S04]  /*0420*/  IMAD.WIDE R88, R8, R145, c[0x0][0x1a8] ;  /* 0x00006a0008587625 */ /* 0x000fc800078e0291 */
[CC--:B------:R-:W-:Y:S01]  /*0430*/  IMAD.WIDE R86, R8.reuse, R145.reuse, c[0x0][0x1d0] ;  /* 0x0000740008567625 */ /* 0x0c0fe200078e0291 */
[----:B-----5:R1:W5:Y:S03]  /*0440*/  LDG.E R6, [R88.64] ;  /* 0x0000000458067981 */ /* 0x020366000c1e1900 */
        /* <DEDUP_REMOVED lines=10> */
[----:B---3--:R-:W-:Y:S01]  /*04f0*/  IMAD.WIDE.U32 R84, R19, R142, c[0x0][0x218] ;  /* 0x0000860013547625 */ /* 0x008fe200078e008e */
[----:B--2---:R-:W-:-:S13]  /*0500*/  ISETP.GT.AND P2, PT, R90, RZ, PT ;  /* 0x000000ff5a00720c */ /* 0x004fda0003f44270 */
[----:B------:R-:W-:Y:S05]  /*0510*/  @P2 BRA `(.L_x_2861) ;  /* 0x0000041000002947 */ /* 0x000fea0003800000 */
[----:B-1---5:R-:W-:Y:S01]  /*0520*/  ISETP.GE.AND P3, PT, R5, 0x1, PT ;  /* 0x000000010500780c */ /* 0x022fe20003f66270 */
        /* <DEDUP_REMOVED lines=17> */
.L_x_2863:
[----:B------:R-:W-:Y:S05]  /*0640*/  BSYNC B1 ;  /* 0x0000000000017941 */ /* 0x000fea0003800000 */
.L_x_2862:
[----:B------:R-:W-:Y:S01]  /*0650*/  ISETP.GE.U32.AND P3, PT, R4, 0x100, PT ;  /* 0x000001000400780c */ /* 0x000fe20003f66070 */
[----:B------:R-:W-:-:S12]  /*0660*/  BSSY B1, `(.L_x_2864) ;  /* 0x000000a000017945 */ /* 0x000fd80003800000 */
[----:B------:R-:W-:Y:S05]  /*0670*/  @!P3 BRA `(.L_x_2865) ;  /* 0x000000800000b947 */ /* 0x000fea0003800000 */
[----:B------:R-:W-:Y:S01]  /*0680*/  ISETP.NE.U32.AND P3, PT, RZ, c[0x0][0x218], PT ;  /* 0x00008600ff007a0c */ /* 0x000fe20003f65070 */
[----:B-1----:R-:W-:-:S03]  /*0690*/  IMAD.WIDE.U32 R86, R88, R145, c[0x0][0x190] ;  /* 0x0000640058567625 */ /* 0x002fc600078e0091 */
[----:B------:R-:W-:Y:S02]  /*06a0*/  ISETP.NE.AND.EX P3, PT, RZ, c[0x0][0x21c], PT, P3 ;  /* 0x00008700ff007a0c */ /* 0x000fe40003f65330 */
[----:B------:R1:W5:Y:S11]  /*06b0*/  LDG.E R2, [R86.64] ;  /* 0x0000000456027981 */ /* 0x000376000c1e1900 */
[----:B------:R-:W-:-:S05]  /*06c0*/  @P3 IMAD.WIDE.U32 R84, R89, R142, c[0x0][0x218] ;  /* 0x0000860059543625 */ /* 0x000fca00078e008e */
[----:B------:R1:W5:Y:S01]  /*06d0*/  @P3 LDG.E.64 R116, [R84.64] ;  /* 0x0000000454743981 */ /* 0x000362000c1e1b00 */
[----:B------:R-:W-:Y:S02]  /*06e0*/  IADD3 R88, R88, 0x80, RZ ;  /* 0x0000008058587810 */ /* 0x000fe40007ffe0ff */
[----:B------:R-:W-:Y:S02]  /*06f0*/  IADD3 R89, R89, 0x80, RZ ;  /* 0x0000008059597810 */ /* 0x000fe40007ffe0ff */
.L_x_2865:
[----:B------:R-:W-:Y:S05]  /*0700*/  BSYNC B1 ;  /* 0x0000000000017941 */ /* 0x000fea0003800000 */
.L_x_2864:
[----:B------:R-:W-:Y:S01]  /*0710*/  BSSY B1, `(.L_x_2866) ;  /* 0x000000a000017945 */ /* 0x000fe20003800000 */
        /* <DEDUP_REMOVED lines=9> */
.L_x_2867:
[----:B------:R-:W-:Y:S05]  /*07b0*/  BSYNC B1 ;  /* 0x0000000000017941 */ /* 0x000fea0003800000 */
.L_x_2866:
        /* <DEDUP_REMOVED lines=10> */
.L_x_2869:
[----:B------:R-:W-:Y:S05]  /*0860*/  BSYNC B1 ;  /* 0x0000000000017941 */ /* 0x000fea0003800000 */
.L_x_2868:
[----:B------:R-:W-:Y:S01]  /*0870*/  ISETP.GE.U32.AND P3, PT, R4, 0x280, PT ;  /* 0x000002800400780c */ /* 0x000fe20003f66070 */
[----:B------:R-:W-:Y:S01]  /*0880*/  HFMA2.MMA R143, -RZ, RZ, 0, 0 ;  /* 0x00000000ff8f7435 */ /* 0x000fe200000001ff */
[----:B------:R-:W-:-:S11]  /*0890*/  IMAD.MOV.U32 R125, RZ, RZ, RZ ;  /* 0x000000ffff7d7224 */ /* 0x000fd600078e00ff */
[----:B------:R-:W-:Y:S05]  /*08a0*/  @!P3 BRA `(.L_x_2870) ;  /* 0x000013f00000b947 */ /* 0x000fea0003800000 */
[----:B------:R-:W-:Y:S01]  /*08b0*/  ISETP.NE.U32.AND P3, PT, RZ, c[0x0][0x218], PT ;  /* 0x00008600ff007a0c */ /* 0x000fe20003f65070 */
[----:B-1----:R-:W-:-:S03]  /*08c0*/  IMAD.WIDE.U32 R84, R88, R145, c[0x0][0x190] ;  /* 0x0000640058547625 */ /* 0x002fc600078e0091 */
[----:B------:R-:W-:Y:S02]  /*08d0*/  ISETP.NE.AND.EX P3, PT, RZ, c[0x0][0x21c], PT, P3 ;  /* 0x00008700ff007a0c */ /* 0x000fe40003f65330 */
[----:B------:R1:W5:Y:S11]  /*08e0*/  LDG.E R0, [R84.64] ;  /* 0x0000000454007981 */ /* 0x000376000c1e1900 */
[----:B------:R-:W-:-:S05]  /*08f0*/  @P3 IMAD.WIDE.U32 R86, R89, R142, c[0x0][0x218] ;  /* 0x0000860059563625 */ /* 0x000fca00078e008e */
[----:B------:R1:W5:Y:S01]  /*0900*/  @P3 LDG.E.64 R120, [R86.64] ;  /* 0x0000000456783981 */ /* 0x000362000c1e1b00 */
[----:B------:R-:W-:Y:S01]  /*0910*/  IMAD.MOV.U32 R125, RZ, RZ, RZ ;  /* 0x000000ffff7d7224 */ /* 0x000fe200078e00ff */
[----:B------:R-:W-:Y:S05]  /*0920*/  BRA `(.L_x_2870) ;  /* 0x0000137000007947 */ /* 0x000fea0003800000 */
.L_x_2861:
[----:B-1---5:R-:W-:Y:S01]  /*0930*/  ISETP.GE.AND P3, PT, R5, 0x1, PT ;  /* 0x000000010500780c */ /* 0x022fe20003f66270 */
        /* <DEDUP_REMOVED lines=25> */
[----:B0-----:R-:W-:Y:S02]  /*0ad0*/  ISETP.NE.AND P3, PT, R9, RZ, PT ;  /* 0x000000ff0900720c */ /* 0x001fe40003f65270 */
[----:B------:R-:W-:-:S02]  /*0ae0*/  IADD3 R147, R19, 0x80, RZ ;  /* 0x0000008013937810 */ /* 0x000fc40007ffe0ff */
[----:B------:R-:W-:Y:S02]  /*0af0*/  IADD3 R149, R149, 0x80, RZ ;  /* 0x0000008095957810 */ /* 0x000fe40007ffe0ff */
[----:B------:R-:W-:Y:S02]  /*0b00*/  IADD3 R124, R124, 0x80, RZ ;  /* 0x000000807c7c7810 */ /* 0x000fe40007ffe0ff */
[--C-:B--2---:R-:W-:Y:S02]  /*0b10*/  SHF.R.U64 R91, R20, 0x10, R21.reuse ;  /* 0x00000010145b7819 */ /* 0x104fe40000001215 */
[----:B------:R-:W-:Y:S01]  /*0b20*/  SHF.R.U32.HI R90, RZ, 0x10, R21 ;  /* 0x00000010ff5a7819 */ /* 0x000fe20000011615 */
[----:B---3--:R-:W-:Y:S01]  /*0b30*/  IMAD.MOV.U32 R88, RZ, RZ, R22 ;  /* 0x000000ffff587224 */ /* 0x008fe200078e0016 */
[----:B------:R-:W-:Y:S02]  /*0b40*/  SHF.R.U64 R94, R22, 0x10, R23 ;  /* 0x00000010165e7819 */ /* 0x000fe40000001217 */
[----:B------:R-:W-:-:S02]  /*0b50*/  FSEL R22, R144, RZ, !P3 ;  /* 0x000000ff90167208 */ /* 0x000fc40005800000 */
[----:B----4-:R-:W-:Y:S01]  /*0b60*/  PRMT R85, RZ, 0x5410, R21 ;  /* 0x00005410ff557816 */ /* 0x010fe20000000015 */
[----:B------:R-:W-:Y:S01]  /*0b70*/  IMAD.MOV.U32 R89, RZ, RZ, R23 ;  /* 0x000000ffff597224 */ /* 0x000fe200078e0017 */
[----:B------:R-:W-:Y:S02]  /*0b80*/  PRMT R21, RZ, 0x5410, R91 ;  /* 0x00005410ff157816 */ /* 0x000fe4000000005b */
[----:B------:R-:W-:Y:S02]  /*0b90*/  SHF.R.U32.HI R92, RZ, 0x10, R23 ;  /* 0x00000010ff5c7819 */ /* 0x000fe40000011617 */
[----:B------:R-:W-:Y:S01]  /*0ba0*/  PRMT R23, RZ, 0x5410, R20 ;  /* 0x00005410ff177816 */ /* 0x000fe20000000014 */
[C---:B------:R-:W-:Y:S02]  /*0bb0*/  FADD.FTZ R93, -R22.reuse, R85 ;  /* 0x00000055165d7221 */ /* 0x040fe40000010100 */
[C---:B------:R-:W-:Y:S01]  /*0bc0*/  FADD.FTZ R85, -R22.reuse, R21 ;  /* 0x0000001516557221 */ /* 0x040fe20000010100 */
[----:B------:R-:W-:Y:S01]  /*0bd0*/  PRMT R21, RZ, 0x5410, R88 ;  /* 0x00005410ff157816 */ /* 0x000fe20000000058 */
[----:B------:R-:W-:Y:S01]  /*0be0*/  FADD.FTZ R23, -R22, R23 ;  /* 0x0000001716177221 */ /* 0x000fe20000010100 */
[----:B------:R-:W-:Y:S01]  /*0bf0*/  PRMT R20, RZ, 0x5410, R94 ;  /* 0x00005410ff147816 */ /* 0x000fe2000000005e */
[C---:B------:R-:W-:Y:S01]  /*0c00*/  FMUL.FTZ R94, R6.reuse, R85 ;  /* 0x00000055065e7220 */ /* 0x040fe20000410000 */
[----:B-1----:R-:W-:Y:S01]  /*0c10*/  PRMT R86, RZ, 0x5410, R92 ;  /* 0x00005410ff567816 */ /* 0x002fe2000000005c */
[----:B------:R-:W-:-:S02]  /*0c20*/  FMUL.FTZ R95, R6, R23 ;  /* 0x00000017065f7220 */ /* 0x000fc40000410000 */
[----:B------:R-:W-:Y:S01]  /*0c30*/  FMUL.FTZ R92, R80, R21 ;  /* 0x00000015505c7220 */ /* 0x000fe20000410000 */
[----:B------:R-:W-:Y:S01]  /*0c40*/  PRMT R87, RZ, 0x5410, R90 ;  /* 0x00005410ff577816 */ /* 0x000fe2000000005a */
[----:B------:R-:W-:Y:S01]  /*0c50*/  FADD.FTZ R41, R41, R20 ;  /* 0x0000001429297221 */ /* 0x000fe20000010000 */
[----:B------:R-:W-:Y:S01]  /*0c60*/  PRMT R89, RZ, 0x5410, R89 ;  /* 0x00005410ff597816 */ /* 0x000fe20000000059 */
[-C--:B------:R-:W-:Y:S02]  /*0c70*/  FFMA.FTZ R61, R94, R20.reuse, R61 ;  /* 0x000000145e3d7223 */ /* 0x080fe4000001003d */
[----:B------:R-:W-:Y:S02]  /*0c80*/  FMUL.FTZ R23, R81, R20 ;  /* 0x0000001451177220 */ /* 0x000fe40000410000 */
[----:B------:R-:W-:Y:S02]  /*0c90*/  FADD.FTZ R20, RZ, R92 ;  /* 0x0000005cff147221 */ /* 0x000fe40000010000 */
[----:B------:R-:W-:-:S02]  /*0ca0*/  FFMA.FTZ R84, R95, R92, RZ ;  /* 0x0000005c5f547223 */ /* 0x000fc400000100ff */
        /* <DEDUP_REMOVED lines=17> */
.L_x_2872:
[----:B------:R-:W-:Y:S05]  /*0dc0*/  BSYNC B1 ;  /* 0x0000000000017941 */ /* 0x000fea0003800000 */
.L_x_2871:
        /* <DEDUP_REMOVED lines=13> */
[----:B0-----:R-:W-:-:S04]  /*0ea0*/  ISETP.NE.AND P3, PT, R9, RZ, PT ;  /* 0x000000ff0900720c */ /* 0x001fc80003f65270 */
[----:B------:R-:W-:Y:S02]  /*0eb0*/  FSEL R108, R144, RZ, !P3 ;  /* 0x000000ff906c7208 */ /* 0x000fe40005800000 */
[----:B------:R-:W-:Y:S02]  /*0ec0*/  IADD3 R149, R149, 0x80, RZ ;  /* 0x0000008095957810 */ /* 0x000fe40007ffe0ff */
[----:B------:R-:W-:Y:S02]  /*0ed0*/  IADD3 R124, R124, 0x80, RZ ;  /* 0x000000807c7c7810 */ /* 0x000fe40007ffe0ff */
[----:B------:R-:W-:Y:S02]  /*0ee0*/  IADD3 R147, R147, 0x80, RZ ;  /* 0x0000008093937810 */ /* 0x000fe40007ffe0ff */
[--C-:B--2---:R-:W-:Y:S01]  /*0ef0*/  SHF.R.U64 R107, R84, 0x10, R85.reuse ;  /* 0x00000010546b7819 */ /* 0x104fe20000001255 */
[--C-:B------:R-:W-:Y:S01]  /*0f00*/  IMAD.MOV.U32 R105, RZ, RZ, R85.reuse ;  /* 0x000000ffff697224 */ /* 0x100fe200078e0055 */
[----:B------:R-:W-:-:S02]  /*0f10*/  SHF.R.U32.HI R106, RZ, 0x10, R85 ;  /* 0x00000010ff6a7819 */ /* 0x000fc40000011655 */
[----:B------:R-:W-:Y:S02]  /*0f20*/  MOV R104, R84 ;  /* 0x0000005400687202 */ /* 0x000fe40000000f00 */
[--C-:B---3--:R-:W-:Y:S02]  /*0f30*/  SHF.R.U32.HI R85, RZ, 0x10, R87.reuse ;  /* 0x00000010ff557819 */ /* 0x108fe40000011657 */
[--C-:B------:R-:W-:Y:S02]  /*0f40*/  SHF.R.U64 R84, R86, 0x10, R87.reuse ;  /* 0x0000001056547819 */ /* 0x100fe40000001257 */
[----:B------:R-:W-:Y:S02]  /*0f50*/  PRMT R87, RZ, 0x5410, R87 ;  /* 0x00005410ff577816 */ /* 0x000fe40000000057 */
[----:B------:R-:W-:Y:S02]  /*0f60*/  PRMT R85, RZ, 0x5410, R85 ;  /* 0x00005410ff557816 */ /* 0x000fe40000000055 */
[----:B------:R-:W-:-:S02]  /*0f70*/  PRMT R84, RZ, 0x5410, R84 ;  /* 0x00005410ff547816 */ /* 0x000fc40000000054 */
[----:B------:R-:W-:Y:S01]  /*0f80*/  PRMT R86, RZ, 0x5410, R86 ;  /* 0x00005410ff567816 */ /* 0x000fe20000000056 */
[C---:B------:R-:W-:Y:S02]  /*0f90*/  FADD.FTZ R109, -R108.reuse, R87 ;  /* 0x000000576c6d7221 */ /* 0x040fe40000010100 */
[C---:B----4-:R-:W-:Y:S01]  /*0fa0*/  FADD.FTZ R89, -R108.reuse, R85 ;  /* 0x000000556c597221 */ /* 0x050fe20000010100 */
[----:B------:R-:W-:Y:S01]  /*0fb0*/  PRMT R85, RZ, 0x5410, R104 ;  /* 0x00005410ff557816 */ /* 0x000fe20000000068 */
[C---:B------:R-:W-:Y:S02]  /*0fc0*/  FADD.FTZ R87, -R108.reuse, R84 ;  /* 0x000000546c577221 */ /* 0x040fe40000010100 */
[----:B------:R-:W-:Y:S01]  /*0fd0*/  FADD.FTZ R111, -R108, R86 ;  /* 0x000000566c6f7221 */ /* 0x000fe20000010100 */
[----:B------:R-:W-:Y:S01]  /*0fe0*/  PRMT R84, RZ, 0x5410, R107 ;  /* 0x00005410ff547816 */ /* 0x000fe2000000006b */
[C---:B------:R-:W-:Y:S01]  /*0ff0*/  FMUL.FTZ R110, R6.reuse, R87 ;  /* 0x00000057066e7220 */ /* 0x040fe20000410000 */
[----:B------:R-:W-:Y:S01]  /*1000*/  PRMT R105, RZ, 0x5410, R105 ;  /* 0x00005410ff697816 */ /* 0x000fe20000000069 */
[----:B------:R-:W-:-:S02]  /*1010*/  FMUL.FTZ R111, R6, R111 ;  /* 0x0000006f066f7220 */ /* 0x000fc40000410000 */
[----:B------:R-:W-:Y:S02]  /*1020*/  FMUL.FTZ R108, R76, R85 ;  /* 0x000000554c6c7220 */ /* 0x000fe40000410000 */
[----:B------:R-:W-:Y:S02]  /*1030*/  FMUL.FTZ R109, R6, R109 ;  /* 0x0000006d066d7220 */ /* 0x000fe40000410000 */
[----:B------:R-:W-:Y:S02]  /*1040*/  FADD.FTZ R37, R37, R84 ;  /* 0x0000005425257221 */ /* 0x000fe40000010000 */
[-C--:B------:R-:W-:Y:S02]  /*1050*/  FFMA.FTZ R57, R110, R84.reuse, R57 ;  /* 0x000000546e397223 */ /* 0x080fe40000010039 */
[----:B------:R-:W-:Y:S01]  /*1060*/  FMUL.FTZ R107, R77, R84 ;  /* 0x000000544d6b7220 */ /* 0x000fe20000410000 */
[----:B------:R-:W-:Y:S01]  /*1070*/  PRMT R104, RZ, 0x5410, R106 ;  /* 0x00005410ff687816 */ /* 0x000fe2000000006a */
        /* <DEDUP_REMOVED lines=17> */
.L_x_2874:
[----:B-1----:R-:W-:Y:S05]  /*1190*/  BSYNC B1 ;  /* 0x0000000000017941 */ /* 0x002fea0003800000 */
.L_x_2873:
        /* <DEDUP_REMOVED lines=19> */
[----:B------:R-:W-:Y:S01]  /*12d0*/  SHF.R.U32.HI R128, RZ, 0x10, R85 ;  /* 0x00000010ff807819 */ /* 0x000fe20000011655 */
[----:B------:R-:W-:Y:S01]  /*12e0*/  IMAD.MOV.U32 R126, RZ, RZ, R84 ;  /* 0x000000ffff7e7224 */ /* 0x000fe200078e0054 */
[----:B---3--:R-:W-:-:S02]  /*12f0*/  SHF.R.U32.HI R85, RZ, 0x10, R87 ;  /* 0x00000010ff557819 */ /* 0x008fc40000011657 */
[--C-:B------:R-:W-:Y:S02]  /*1300*/  SHF.R.U64 R84, R86, 0x10, R87.reuse ;  /* 0x0000001056547819 */ /* 0x100fe40000001257 */
[----:B----4-:R-:W-:Y:S02]  /*1310*/  PRMT R91, RZ, 0x5410, R87 ;  /* 0x00005410ff5b7816 */ /* 0x010fe40000000057 */
[----:B------:R-:W-:Y:S02]  /*1320*/  PRMT R85, RZ, 0x5410, R85 ;  /* 0x00005410ff557816 */ /* 0x000fe40000000055 */
[----:B------:R-:W-:Y:S02]  /*1330*/  PRMT R87, RZ, 0x5410, R84 ;  /* 0x00005410ff577816 */ /* 0x000fe40000000054 */
[----:B-1----:R-:W-:Y:S01]  /*1340*/  PRMT R89, RZ, 0x5410, R86 ;  /* 0x00005410ff597816 */ /* 0x002fe20000000056 */
[C---:B------:R-:W-:Y:S02]  /*1350*/  FADD.FTZ R131, -R130.reuse, R91 ;  /* 0x0000005b82837221 */ /* 0x040fe40000010100 */
[C---:B------:R-:W-:Y:S01]  /*1360*/  FADD.FTZ R133, -R130.reuse, R85 ;  /* 0x0000005582857221 */ /* 0x040fe20000010100 */
[----:B------:R-:W-:Y:S01]  /*1370*/  PRMT R85, RZ, 0x5410, R126 ;  /* 0x00005410ff557816 */ /* 0x000fe2000000007e */
[----:B------:R-:W-:-:S02]  /*1380*/  FADD.FTZ R91, -R130, R87 ;  /* 0x00000057825b7221 */ /* 0x000fc40000010100 */
[----:B------:R-:W-:Y:S01]  /*1390*/  FADD.FTZ R89, -R130, R89 ;  /* 0x0000005982597221 */ /* 0x000fe20000010100 */
[----:B------:R-:W-:Y:S01]  /*13a0*/  PRMT R84, RZ, 0x5410, R129 ;  /* 0x00005410ff547816 */ /* 0x000fe20000000081 */
[C---:B------:R-:W-:Y:S01]  /*13b0*/  FMUL.FTZ R126, R6.reuse, R91 ;  /* 0x0000005b067e7220 */ /* 0x040fe20000410000 */
[----:B------:R-:W-:Y:S01]  /*13c0*/  PRMT R87, RZ, 0x5410, R127 ;  /* 0x00005410ff577816 */ /* 0x000fe2000000007f */
[----:B------:R-:W-:Y:S01]  /*13d0*/  FMUL.FTZ R127, R6, R89 ;  /* 0x00000059067f7220 */ /* 0x000fe20000410000 */
[----:B------:R-:W-:Y:S01]  /*13e0*/  PRMT R86, RZ, 0x5410, R128 ;  /* 0x00005410ff567816 */ /* 0x000fe20000000080 */
[----:B------:R-:W-:Y:S02]  /*13f0*/  FMUL.FTZ R128, R72, R85 ;  /* 0x0000005548807220 */ /* 0x000fe40000410000 */
[----:B------:R-:W-:Y:S02]  /*1400*/  FMUL.FTZ R129, R6, R131 ;  /* 0x0000008306817220 */ /* 0x000fe40000410000 */
        /* <DEDUP_REMOVED lines=20> */
.L_x_2876:
[----:B------:R-:W-:Y:S05]  /*1550*/  BSYNC B1 ;  /* 0x0000000000017941 */ /* 0x000fea0003800000 */
.L_x_2875:
        /* <DEDUP_REMOVED lines=59> */
.L_x_2878:
[----:B------:R-:W-:Y:S05]  /*1910*/  BSYNC B1 ;  /* 0x0000000000017941 */ /* 0x000fea0003800000 */
.L_x_2877:
[----:B------:R-:W-:-:S13]  /*1920*/  ISETP.GE.U32.AND P3, PT, R4, 0x280, PT ;  /* 0x000002800400780c */ /* 0x000fda0003f66070 */
[----:B------:R-:W-:Y:S05]  /*1930*/  @!P3 BRA `(.L_x_2870) ;  /* 0x000003600000b947 */ /* 0x000fea0003800000 */
[----:B------:R-:W-:-:S04]  /*1940*/  IMAD.WIDE.U32 R84, R147, R142, c[0x0][0x188] ;  /* 0x0000620093547625 */ /* 0x000fc800078e008e */
[----:B------:R-:W-:Y:S02]  /*1950*/  IMAD.WIDE.U32 R86, R149, R142, c[0x0][0x208] ;  /* 0x0000820095567625 */ /* 0x000fe400078e008e */
[----:B------:R-:W2:Y:S04]  /*1960*/  LDG.E.64 R84, [R84.64] ;  /* 0x0000000454547981 */ /* 0x000ea8000c1e1b00 */
[----:B------:R-:W3:Y:S01]  /*1970*/  LDG.E.64 R86, [R86.64] ;  /* 0x0000000456567981 */ /* 0x000ee2000c1e1b00 */
[----:B0-----:R-:W-:-:S04]  /*1980*/  ISETP.NE.AND P3, PT, R9, RZ, PT ;  /* 0x000000ff0900720c */ /* 0x001fc80003f65270 */
        /* <DEDUP_REMOVED lines=49> */
.L_x_2870:
[----:B------:R-:W-:Y:S05]  /*1ca0*/  BSYNC B0 ;  /* 0x0000000000007941 */ /* 0x000fea0003800000 */
.L_x_2860:
[----:B------:R-:W-:Y:S02]  /*1cb0*/  LOP3.LUT P3, RZ, R7, 0xff, RZ, 0xc0, !PT ;  /* 0x000000ff07ff7812 */ /* 0x000fe4000786c0ff */
[----:B-1----:R-:W-:-:S04]  /*1cc0*/  SHF.R.U32.HI R86, RZ, 0x5, R10 ;  /* 0x00000005ff567819 */ /* 0x002fc8000001160a */
[----:B------:R-:W-:-:S07]  /*1cd0*/  LOP3.LUT R142, R86, 0x7fffffc, RZ, 0xc0, !PT ;  /* 0x07fffffc568e7812 */ /* 0x000fce00078ec0ff */
[----:B------:R-:W-:Y:S02]  /*1ce0*/  @!P3 IADD3 R142, R142, 0x4, RZ ;  /* 0x000000048e8eb810 */ /* 0x000fe40007ffe0ff */
[----:B------:R-:W-:Y:S01]  /*1cf0*/  LOP3.LUT P3, RZ, R10, 0x1f, RZ, 0xc0, !PT ;  /* 0x0000001f0aff7812 */ /* 0x000fe2000786c0ff */
[----:B------:R-:W-:Y:S10]  /*1d00*/  BRA.DIV ~URZ, `(.L_x_2879) ;  /* 0x00002b027f007947 */ /* 0x000ff4000b800000 */
[----:B------:R1:W2:Y:S02]  /*1d10*/  SHFL.DOWN PT, R88, R143, 0x10, 0x1f ;  /* 0x0a001f008f587f89 */ /* 0x0002a400000e0000 */
.L_x_2965:
[----:B------:R-:W-:Y:S05]  /*1d20*/  BRA.DIV ~URZ, `(.L_x_2880) ;  /* 0x00002b627f007947 */ /* 0x000fea000b800000 */
        /* <DEDUP_REMOVED lines=17> */
.L_x_2966:
[----:B------:R-:W-:Y:S01]  /*1e40*/  @!P3 LOP3.LUT R85, R86, 0x3, RZ, 0xc0, !PT ;  /* 0x000000035655b812 */ /* 0x000fe200078ec0ff */
[----:B----4-:R-:W-:Y:S01]  /*1e50*/  FADD.FTZ R124, R124, R89 ;  /* 0x000000597c7c7221 */ /* 0x010fe20000010000 */
[----:B------:R-:W-:Y:S01]  /*1e60*/  WARPSYNC 0xffffffff ;  /* 0xffffffff00007948 */ /* 0x000fe20003800000 */
[----:B---3--:R-:W-:Y:S01]  /*1e70*/  FADD.FTZ R125, R84, R91 ;  /* 0x0000005b547d7221 */ /* 0x008fe20000010000 */
[----:B------:R-:W-:Y:S01]  /*1e80*/  LOP3.LUT P4, RZ, R4, 0xffffff80, RZ, 0xc0, !PT ;  /* 0xffffff8004ff7812 */ /* 0x000fe2000788c0ff */
[----:B-1----:R-:W-:Y:S01]  /*1e90*/  @!P3 IMAD.IADD R143, R142, 0x1, R85 ;  /* 0x000000018e8fb824 */ /* 0x002fe200078e0255 */
[----:B------:R-:W-:Y:S04]  /*1ea0*/  BSSY B0, `(.L_x_2881) ;  /* 0x000008e000007945 */ /* 0x000fe80003800000 */
        /* <DEDUP_REMOVED lines=35> */
.L_x_2884:
        /* <DEDUP_REMOVED lines=9> */
.L_x_2885:
[----:B------:R-:W-:Y:S05]  /*2170*/  BSYNC B1 ;  /* 0x0000000000017941 */ /* 0x000fea0003800000 */
.L_x_2883:
        /* <DEDUP_REMOVED lines=17> */
.L_x_2887:
[----:B------:R-:W-:-:S04]  /*2290*/  FFMA.FTZ R84, R94, R89, R88 ;  /* 0x000000595e547223 */ /* 0x000fc80000010058 */
[----:B------:R-:W-:Y:S01]  /*22a0*/  FADD.FTZ R85, R23, -R84 ;  /* 0x8000005417557221 */ /* 0x000fe20000010000 */
[----:B------:R-:W-:-:S03]  /*22b0*/  @P4 SHF.R.U64 R84, R114, 0x10, R115 ;  /* 0x0000001072544819 */ /* 0x000fc60000001273 */
[----:B------:R-:W-:Y:S01]  /*22c0*/  FMUL.FTZ R85, R6, R85 ;  /* 0x0000005506557220 */ /* 0x000fe20000410000 */
[----:B------:R-:W-:-:S05]  /*22d0*/  @P4 PRMT R84, RZ, 0x5410, R84 ;  /* 0x00005410ff544816 */ /* 0x000fca0000000054 */
[----:B------:R-:W-:Y:S02]  /*22e0*/  @P4 FADD.FTZ R85, R85, R84 ;  /* 0x0000005455554221 */ /* 0x000fe40000010000 */
.L_x_2888:
[----:B------:R-:W-:Y:S05]  /*22f0*/  BSYNC B1 ;  /* 0x0000000000017941 */ /* 0x000fea0003800000 */
.L_x_2886:
        /* <DEDUP_REMOVED lines=14> */
.L_x_2890:
[----:B------:R-:W-:Y:S01]  /*23e0*/  FFMA.FTZ R85, R93, R89, R88 ;  /* 0x000000595d557223 */ /* 0x000fe20000010058 */
[----:B------:R-:W-:-:S03]  /*23f0*/  @P4 PRMT R84, RZ, 0x5410, R115 ;  /* 0x00005410ff544816 */ /* 0x000fc60000000073 */
[----:B------:R-:W-:-:S04]  /*2400*/  FADD.FTZ R85, R22, -R85 ;  /* 0x8000005516557221 */ /* 0x000fc80000010000 */
[----:B------:R-:W-:-:S04]  /*2410*/  FMUL.FTZ R85, R6, R85 ;  /* 0x0000005506557220 */ /* 0x000fc80000410000 */
[----:B------:R-:W-:Y:S02]  /*2420*/  @P4 FADD.FTZ R85, R85, R84 ;  /* 0x0000005455554221 */ /* 0x000fe40000010000 */
.L_x_2891:
[----:B------:R-:W-:Y:S05]  /*2430*/  BSYNC B1 ;  /* 0x0000000000017941 */ /* 0x000fea0003800000 */
.L_x_2889:
        /* <DEDUP_REMOVED lines=15> */
.L_x_2893:
[----:B------:R-:W-:Y:S01]  /*2530*/  FFMA.FTZ R85, R21, R89, R88 ;  /* 0x0000005915557223 */ /* 0x000fe20000010058 */
[----:B------:R-:W-:-:S03]  /*2540*/  @P4 SHF.R.U32.HI R84, RZ, 0x10, R115 ;  /* 0x00000010ff544819 */ /* 0x000fc60000011673 */
[----:B------:R-:W-:Y:S01]  /*2550*/  FADD.FTZ R85, R20, -R85 ;  /* 0x8000005514557221 */ /* 0x000fe20000010000 */
[----:B------:R-:W-:-:S03]  /*2560*/  @P4 PRMT R84, RZ, 0x5410, R84 ;  /* 0x00005410ff544816 */ /* 0x000fc60000000054 */
[----:B------:R-:W-:-:S04]  /*2570*/  FMUL.FTZ R85, R6, R85 ;  /* 0x0000005506557220 */ /* 0x000fc80000410000 */
[----:B------:R-:W-:Y:S02]  /*2580*/  @P4 FADD.FTZ R85, R85, R84 ;  /* 0x0000005455554221 */ /* 0x000fe40000010000 */
.L_x_2894:
[----:B------:R-:W-:Y:S05]  /*2590*/  BSYNC B1 ;  /* 0x0000000000017941 */ /* 0x000fea0003800000 */
.L_x_2892:
        /* <DEDUP_REMOVED lines=16> */
.L_x_2895:
        /* <DEDUP_REMOVED lines=11> */
.L_x_2897:
[----:B------:R-:W-:Y:S05]  /*2750*/  BSYNC B1 ;  /* 0x0000000000017941 */ /* 0x000fea0003800000 */
.L_x_2896:
[----:B------:R-:W-:Y:S02]  /*2760*/  IADD3 R19, R19, 0x80, RZ ;  /* 0x0000008013137810 */ /* 0x000fe40007ffe0ff */
[----:B------:R-:W-:Y:S02]  /*2770*/  IADD3 R5, R5, 0x80, RZ ;  /* 0x0000008005057810 */ /* 0x000fe40007ffe0ff */
.L_x_2882:
[----:B------:R-:W-:Y:S05]  /*2780*/  BSYNC B0 ;  /* 0x0000000000007941 */ /* 0x000fea0003800000 */
.L_x_2881:
        /* <DEDUP_REMOVED lines=13> */
.L_x_2901:
        /* <DEDUP_REMOVED lines=9> */
.L_x_2902:
[----:B------:R-:W-:Y:S05]  /*28f0*/  BSYNC B1 ;  /* 0x0000000000017941 */ /* 0x000fea0003800000 */
.L_x_2900:
        /* <DEDUP_REMOVED lines=17> */
.L_x_2904:
[----:B------:R-:W-:-:S04]  /*2a10*/  FFMA.FTZ R84, R110, R89, R88 ;  /* 0x000000596e547223 */ /* 0x000fc80000010058 */
[----:B------:R-:W-:Y:S01]  /*2a20*/  FADD.FTZ R85, R107, -R84 ;  /* 0x800000546b557221 */ /* 0x000fe20000010000 */
[----:B------:R-:W-:-:S03]  /*2a30*/  @P4 SHF.R.U64 R84, R116, 0x10, R117 ;  /* 0x0000001074544819 */ /* 0x000fc60000001275 */
[----:B------:R-:W-:Y:S01]  /*2a40*/  FMUL.FTZ R85, R6, R85 ;  /* 0x0000005506557220 */ /* 0x000fe20000410000 */
[----:B------:R-:W-:-:S05]  /*2a50*/  @P4 PRMT R84, RZ, 0x5410, R84 ;  /* 0x00005410ff544816 */ /* 0x000fca0000000054 */
[----:B------:R-:W-:Y:S02]  /*2a60*/  @P4 FADD.FTZ R85, R85, R84 ;  /* 0x0000005455554221 */ /* 0x000fe40000010000 */
.L_x_2905:
[----:B------:R-:W-:Y:S05]  /*2a70*/  BSYNC B1 ;  /* 0x0000000000017941 */ /* 0x000fea0003800000 */
.L_x_2903:
        /* <DEDUP_REMOVED lines=14> */
.L_x_2907:
[----:B------:R-:W-:Y:S01]  /*2b60*/  FFMA.FTZ R85, R109, R89, R88 ;  /* 0x000000596d557223 */ /* 0x000fe20000010058 */
[----:B------:R-:W-:-:S03]  /*2b70*/  @P4 PRMT R84, RZ, 0x5410, R117 ;  /* 0x00005410ff544816 */ /* 0x000fc60000000075 */
[----:B------:R-:W-:-:S04]  /*2b80*/  FADD.FTZ R85, R106, -R85 ;  /* 0x800000556a557221 */ /* 0x000fc80000010000 */
[----:B------:R-:W-:-:S04]  /*2b90*/  FMUL.FTZ R85, R6, R85 ;  /* 0x0000005506557220 */ /* 0x000fc80000410000 */
[----:B------:R-:W-:Y:S02]  /*2ba0*/  @P4 FADD.FTZ R85, R85, R84 ;  /* 0x0000005455554221 */ /* 0x000fe40000010000 */
.L_x_2908:
[----:B------:R-:W-:Y:S05]  /*2bb0*/  BSYNC B1 ;  /* 0x0000000000017941 */ /* 0x000fea0003800000 */
.L_x_2906:
        /* <DEDUP_REMOVED lines=15> */
.L_x_2910:
[----:B------:R-:W-:Y:S01]  /*2cb0*/  FFMA.FTZ R85, R105, R89, R88 ;  /* 0x0000005969557223 */ /* 0x000fe20000010058 */
[----:B------:R-:W-:-:S03]  /*2cc0*/  @P4 SHF.R.U32.HI R84, RZ, 0x10, R117 ;  /* 0x00000010ff544819 */ /* 0x000fc60000011675 */
[----:B------:R-:W-:Y:S01]  /*2cd0*/  FADD.FTZ R85, R104, -R85 ;  /* 0x8000005568557221 */ /* 0x000fe20000010000 */
[----:B------:R-:W-:-:S03]  /*2ce0*/  @P4 PRMT R84, RZ, 0x5410, R84 ;  /* 0x00005410ff544816 */ /* 0x000fc60000000054 */
[----:B------:R-:W-:-:S04]  /*2cf0*/  FMUL.FTZ R85, R6, R85 ;  /* 0x0000005506557220 */ /* 0x000fc80000410000 */
[----:B------:R-:W-:Y:S02]  /*2d00*/  @P4 FADD.FTZ R85, R85, R84 ;  /* 0x0000005455554221 */ /* 0x000fe40000010000 */
.L_x_2911:
[----:B------:R-:W-:Y:S05]  /*2d10*/  BSYNC B1 ;  /* 0x0000000000017941 */ /* 0x000fea0003800000 */
.L_x_2909:
        /* <DEDUP_REMOVED lines=16> */
.L_x_2912:
        /* <DEDUP_REMOVED lines=11> */
.L_x_2914:
[----:B------:R-:W-:Y:S05]  /*2ed0*/  BSYNC B1 ;  /* 0x0000000000017941 */ /* 0x000fea0003800000 */
.L_x_2913:
[----:B------:R-:W-:Y:S02]  /*2ee0*/  IADD3 R19, R19, 0x80, RZ ;  /* 0x0000008013137810 */ /* 0x000fe40007ffe0ff */
[----:B------:R-:W-:Y:S02]  /*2ef0*/  IADD3 R5, R5, 0x80, RZ ;  /* 0x0000008005057810 */ /* 0x000fe40007ffe0ff */
.L_x_2899:
[----:B------:R-:W-:Y:S05]  /*2f00*/  BSYNC B0 ;  /* 0x0000000000007941 */ /* 0x000fea0003800000 */
.L_x_2898:
        /* <DEDUP_REMOVED lines=12> */
.L_x_2918:
        /* <DEDUP_REMOVED lines=9> */
.L_x_2919:
[----:B------:R-:W-:Y:S05]  /*3060*/  BSYNC B1 ;  /* 0x0000000000017941 */ /* 0x000fea0003800000 */
.L_x_2917:
        /* <DEDUP_REMOVED lines=17> */
.L_x_2921:
[----:B------:R-:W-:-:S04]  /*3180*/  FFMA.FTZ R84, R126, R89, R88 ;  /* 0x000000597e547223 */ /* 0x000fc80000010058 */
[----:B------:R-:W-:Y:S01]  /*3190*/  FADD.FTZ R85, R131, -R84 ;  /* 0x8000005483557221 */ /* 0x000fe20000010000 */
[----:B------:R-:W-:-:S03]  /*31a0*/  @P4 SHF.R.U64 R84, R112, 0x10, R113 ;  /* 0x0000001070544819 */ /* 0x000fc60000001271 */
[----:B------:R-:W-:Y:S01]  /*31b0*/  FMUL.FTZ R85, R6, R85 ;  /* 0x0000005506557220 */ /* 0x000fe20000410000 */
[----:B------:R-:W-:-:S05]  /*31c0*/  @P4 PRMT R84, RZ, 0x5410, R84 ;  /* 0x00005410ff544816 */ /* 0x000fca0000000054 */
[----:B------:R-:W-:Y:S02]  /*31d0*/  @P4 FADD.FTZ R85, R85, R84 ;  /* 0x0000005455554221 */ /* 0x000fe40000010000 */
.L_x_2922:
[----:B------:R-:W-:Y:S05]  /*31e0*/  BSYNC B1 ;  /* 0x0000000000017941 */ /* 0x000fea0003800000 */
.L_x_2920:
        /* <DEDUP_REMOVED lines=14> */
.L_x_2924:
[----:B------:R-:W-:Y:S01]  /*32d0*/  FFMA.FTZ R85, R129, R89, R88 ;  /* 0x0000005981557223 */ /* 0x000fe20000010058 */
[----:B------:R-:W-:-:S03]  /*32e0*/  @P4 PRMT R84, RZ, 0x5410, R113 ;  /* 0x00005410ff544816 */ /* 0x000fc60000000071 */
[----:B------:R-:W-:-:S04]  /*32f0*/  FADD.FTZ R85, R130, -R85 ;  /* 0x8000005582557221 */ /* 0x000fc80000010000 */
[----:B------:R-:W-:-:S04]  /*3300*/  FMUL.FTZ R85, R6, R85 ;  /* 0x0000005506557220 */ /* 0x000fc80000410000 */
[----:B------:R-:W-:Y:S02]  /*3310*/  @P4 FADD.FTZ R85, R85, R84 ;  /* 0x0000005455554221 */ /* 0x000fe40000010000 */
.L_x_2925:
[----:B------:R-:W-:Y:S05]  /*3320*/  BSYNC B1 ;  /* 0x0000000000017941 */ /* 0x000fea0003800000 */
.L_x_2923:
        /* <DEDUP_REMOVED lines=15> */
.L_x_2927:
[----:B------:R-:W-:-:S04]  /*3420*/  FFMA.FTZ R84, R132, R89, R88 ;  /* 0x0000005984547223 */ /* 0x000fc80000010058 */
[----:B------:R-:W-:Y:S01]  /*3430*/  FADD.FTZ R85, R133, -R84 ;  /* 0x8000005485557221 */ /* 0x000fe20000010000 */
[----:B------:R-:W-:-:S03]  /*3440*/  @P4 SHF.R.U32.HI R84, RZ, 0x10, R113 ;  /* 0x00000010ff544819 */ /* 0x000fc60000011671 */
[----:B------:R-:W-:Y:S01]  /*3450*/  FMUL.FTZ R85, R6, R85 ;  /* 0x0000005506557220 */ /* 0x000fe20000410000 */
[----:B------:R-:W-:-:S05]  /*3460*/  @P4 PRMT R84, RZ, 0x5410, R84 ;  /* 0x00005410ff544816 */ /* 0x000fca0000000054 */
[----:B------:R-:W-:Y:S02]  /*3470*/  @P4 FADD.FTZ R85, R85, R84 ;  /* 0x0000005455554221 */ /* 0x000fe40000010000 */
.L_x_2928:
[----:B------:R-:W-:Y:S05]  /*3480*/  BSYNC B1 ;  /* 0x0000000000017941 */ /* 0x000fea0003800000 */
.L_x_2926:
        /* <DEDUP_REMOVED lines=16> */
.L_x_2929:
        /* <DEDUP_REMOVED lines=11> */
.L_x_2931:
[----:B------:R-:W-:Y:S05]  /*3640*/  BSYNC B1 ;  /* 0x0000000000017941 */ /* 0x000fea0003800000 */
.L_x_2930:
[----:B------:R-:W-:Y:S02]  /*3650*/  IADD3 R19, R19, 0x80, RZ ;  /* 0x0000008013137810 */ /* 0x000fe40007ffe0ff */
[----:B------:R-:W-:Y:S02]  /*3660*/  IADD3 R5, R5, 0x80, RZ ;  /* 0x0000008005057810 */ /* 0x000fe40007ffe0ff */
.L_x_2916:
[----:B------:R-:W-:Y:S05]  /*3670*/  BSYNC B0 ;  /* 0x0000000000007941 */ /* 0x000fea0003800000 */
.L_x_2915:
        /* <DEDUP_REMOVED lines=12> */
.L_x_2935:
        /* <DEDUP_REMOVED lines=9> */
.L_x_2936:
[----:B------:R-:W-:Y:S05]  /*37d0*/  BSYNC B1 ;  /* 0x0000000000017941 */ /* 0x000fea0003800000 */
.L_x_2934:
        /* <DEDUP_REMOVED lines=17> */
.L_x_2938:
[----:B------:R-:W-:-:S04]  /*38f0*/  FFMA.FTZ R84, R134, R89, R88 ;  /* 0x0000005986547223 */ /* 0x000fc80000010058 */
[----:B------:R-:W-:Y:S01]  /*3900*/  FADD.FTZ R85, R139, -R84 ;  /* 0x800000548b557221 */ /* 0x000fe20000010000 */
[----:B------:R-:W-:-:S03]  /*3910*/  @P4 SHF.R.U64 R84, R118, 0x10, R119 ;  /* 0x0000001076544819 */ /* 0x000fc60000001277 */
[----:B------:R-:W-:Y:S01]  /*3920*/  FMUL.FTZ R85, R6, R85 ;  /* 0x0000005506557220 */ /* 0x000fe20000410000 */
[----:B------:R-:W-:-:S05]  /*3930*/  @P4 PRMT R84, RZ, 0x5410, R84 ;  /* 0x00005410ff544816 */ /* 0x000fca0000000054 */
[----:B------:R-:W-:Y:S02]  /*3940*/  @P4 FADD.FTZ R85, R85, R84 ;  /* 0x0000005455554221 */ /* 0x000fe40000010000 */
.L_x_2939:
[----:B------:R-:W-:Y:S05]  /*3950*/  BSYNC B1 ;  /* 0x0000000000017941 */ /* 0x000fea0003800000 */
.L_x_2937:
        /* <DEDUP_REMOVED lines=14> */
.L_x_2941:
[----:B------:R-:W-:Y:S01]  /*3a40*/  FFMA.FTZ R85, R137, R89, R88 ;  /* 0x0000005989557223 */ /* 0x000fe20000010058 */
[----:B------:R-:W-:-:S03]  /*3a50*/  @P4 PRMT R84, RZ, 0x5410, R119 ;  /* 0x00005410ff544816 */ /* 0x000fc60000000077 */
[----:B------:R-:W-:-:S04]  /*3a60*/  FADD.FTZ R85, R138, -R85 ;  /* 0x800000558a557221 */ /* 0x000fc80000010000 */
[----:B------:R-:W-:-:S04]  /*3a70*/  FMUL.FTZ R85, R6, R85 ;  /* 0x0000005506557220 */ /* 0x000fc80000410000 */
[----:B------:R-:W-:Y:S02]  /*3a80*/  @P4 FADD.FTZ R85, R85, R84 ;  /* 0x0000005455554221 */ /* 0x000fe40000010000 */
.L_x_2942:
[----:B------:R-:W-:Y:S05]  /*3a90*/  BSYNC B1 ;  /* 0x0000000000017941 */ /* 0x000fea0003800000 */
.L_x_2940:
        /* <DEDUP_REMOVED lines=15> */
.L_x_2944:
[----:B------:R-:W-:-:S04]  /*3b90*/  FFMA.FTZ R84, R140, R89, R88 ;  /* 0x000000598c547223 */ /* 0x000fc80000010058 */
[----:B------:R-:W-:Y:S01]  /*3ba0*/  FADD.FTZ R85, R141, -R84 ;  /* 0x800000548d557221 */ /* 0x000fe20000010000 */
[----:B------:R-:W-:-:S03]  /*3bb0*/  @P4 SHF.R.U32.HI R84, RZ, 0x10, R119 ;  /* 0x00000010ff544819 */ /* 0x000fc60000011677 */
[----:B------:R-:W-:Y:S01]  /*3bc0*/  FMUL.FTZ R85, R6, R85 ;  /* 0x0000005506557220 */ /* 0x000fe20000410000 */
[----:B------:R-:W-:-:S05]  /*3bd0*/  @P4 PRMT R84, RZ, 0x5410, R84 ;  /* 0x00005410ff544816 */ /* 0x000fca0000000054 */
[----:B------:R-:W-:Y:S02]  /*3be0*/  @P4 FADD.FTZ R85, R85, R84 ;  /* 0x0000005455554221 */ /* 0x000fe40000010000 */
.L_x_2945:
[----:B------:R-:W-:Y:S05]  /*3bf0*/  BSYNC B1 ;  /* 0x0000000000017941 */ /* 0x000fea0003800000 */
.L_x_2943:
        /* <DEDUP_REMOVED lines=16> */
.L_x_2946:
        /* <DEDUP_REMOVED lines=11> */
.L_x_2948:
[----:B------:R-:W-:Y:S05]  /*3db0*/  BSYNC B1 ;  /* 0x0000000000017941 */ /* 0x000fea0003800000 */
.L_x_2947:
[----:B------:R-:W-:Y:S02]  /*3dc0*/  IADD3 R19, R19, 0x80, RZ ;  /* 0x0000008013137810 */ /* 0x000fe40007ffe0ff */
[----:B------:R-:W-:Y:S02]  /*3dd0*/  IADD3 R5, R5, 0x80, RZ ;  /* 0x0000008005057810 */ /* 0x000fe40007ffe0ff */
.L_x_2933:
[----:B------:R-:W-:Y:S05]  /*3de0*/  BSYNC B0 ;  /* 0x0000000000007941 */ /* 0x000fea0003800000 */
.L_x_2932:
        /* <DEDUP_REMOVED lines=13> */
.L_x_2952:
        /* <DEDUP_REMOVED lines=9> */
.L_x_2953:
[----:B------:R-:W-:Y:S05]  /*3f50*/  BSYNC B1 ;  /* 0x0000000000017941 */ /* 0x000fea0003800000 */
.L_x_2951:
        /* <DEDUP_REMOVED lines=17> */
.L_x_2955:
[----:B------:R-:W-:-:S04]  /*4070*/  FFMA.FTZ R84, R96, R89, R88 ;  /* 0x0000005960547223 */ /* 0x000fc80000010058 */
[----:B------:R-:W-:Y:S01]  /*4080*/  FADD.FTZ R85, R99, -R84 ;  /* 0x8000005463557221 */ /* 0x000fe20000010000 */
[----:B------:R-:W-:-:S03]  /*4090*/  @P4 SHF.R.U64 R84, R120, 0x10, R121 ;  /* 0x0000001078544819 */ /* 0x000fc60000001279 */
[----:B------:R-:W-:Y:S01]  /*40a0*/  FMUL.FTZ R85, R6, R85 ;  /* 0x0000005506557220 */ /* 0x000fe20000410000 */
[----:B------:R-:W-:-:S05]  /*40b0*/  @P4 PRMT R84, RZ, 0x5410, R84 ;  /* 0x00005410ff544816 */ /* 0x000fca0000000054 */
[----:B------:R-:W-:Y:S02]  /*40c0*/  @P4 FADD.FTZ R85, R85, R84 ;  /* 0x0000005455554221 */ /* 0x000fe40000010000 */
.L_x_2956:
[----:B------:R-:W-:Y:S05]  /*40d0*/  BSYNC B1 ;  /* 0x0000000000017941 */ /* 0x000fea0003800000 */
.L_x_2954:
        /* <DEDUP_REMOVED lines=14> */
.L_x_2958:
[----:B------:R-:W-:Y:S01]  /*41c0*/  FFMA.FTZ R85, R101, R89, R88 ;  /* 0x0000005965557223 */ /* 0x000fe20000010058 */
[----:B------:R-:W-:-:S03]  /*41d0*/  @P4 PRMT R84, RZ, 0x5410, R121 ;  /* 0x00005410ff544816 */ /* 0x000fc60000000079 */
[----:B------:R-:W-:-:S04]  /*41e0*/  FADD.FTZ R85, R100, -R85 ;  /* 0x8000005564557221 */ /* 0x000fc80000010000 */
[----:B------:R-:W-:-:S04]  /*41f0*/  FMUL.FTZ R85, R6, R85 ;  /* 0x0000005506557220 */ /* 0x000fc80000410000 */
[----:B------:R-:W-:Y:S02]  /*4200*/  @P4 FADD.FTZ R85, R85, R84 ;  /* 0x0000005455554221 */ /* 0x000fe40000010000 */
.L_x_2959:
[----:B------:R-:W-:Y:S05]  /*4210*/  BSYNC B1 ;  /* 0x0000000000017941 */ /* 0x000fea0003800000 */
.L_x_2957:
        /* <DEDUP_REMOVED lines=15> */
.L_x_2961:
[----:B------:R-:W-:Y:S01]  /*4310*/  FFMA.FTZ R89, R103, R89, R88 ;  /* 0x0000005967597223 */ /* 0x000fe20000010058 */
[----:B------:R-:W-:-:S03]  /*4320*/  @P4 SHF.R.U32.HI R84, RZ, 0x10, R121 ;  /* 0x00000010ff544819 */ /* 0x000fc60000011679 */
[----:B------:R-:W-:Y:S01]  /*4330*/  FADD.FTZ R89, R102, -R89 ;  /* 0x8000005966597221 */ /* 0x000fe20000010000 */
[----:B------:R-:W-:-:S03]  /*4340*/  @P4 PRMT R85, RZ, 0x5410, R84 ;  /* 0x00005410ff554816 */ /* 0x000fc60000000054 */
[----:B------:R-:W-:-:S04]  /*4350*/  FMUL.FTZ R6, R6, R89 ;  /* 0x0000005906067220 */ /* 0x000fc80000410000 */
[----:B------:R-:W-:Y:S02]  /*4360*/  @P4 FADD.FTZ R6, R6, R85 ;  /* 0x0000005506064221 */ /* 0x000fe40000010000 */
.L_x_2962:
[----:B------:R-:W-:Y:S05]  /*4370*/  BSYNC B1 ;  /* 0x0000000000017941 */ /* 0x000fea0003800000 */
.L_x_2960:
        /* <DEDUP_REMOVED lines=16> */
.L_x_2963:
        /* <DEDUP_REMOVED lines=10> */
.L_x_2950:
[----:B------:R-:W-:Y:S05]  /*4520*/  BSYNC B0 ;  /* 0x0000000000007941 */ /* 0x000fea0003800000 */
.L_x_2949:
[----:B------:R-:W-:Y:S02]  /*4530*/  IADD3 R8, R8, c[0x0][0x160], RZ ;  /* 0x0000580008087a10 */ /* 0x000fe40007ffe0ff */
[----:B------:R-:W-:Y:S02]  /*4540*/  LOP3.LUT P3, RZ, R7, 0xff, RZ, 0xc0, !PT ;  /* 0x000000ff07ff7812 */ /* 0x000fe4000786c0ff */
[----:B------:R-:W-:Y:S02]  /*4550*/  ISETP.GE.AND P2, PT, R8, c[0x0][0x164], PT ;  /* 0x0000590008007a0c */ /* 0x000fe40003f46270 */
[----:B------:R-:W-:-:S11]  /*4560*/  SEL R7, RZ, 0x1, P3 ;  /* 0x00000001ff077807 */ /* 0x000fd60001800000 */
[----:B0----5:R-:W-:Y:S01]  /*4570*/  @P2 CALL.REL.NOINC `(.L_x_2859) ;  /* 0x0000001000002944 */ /* 0x021fe20003c00000 */
[----:B------:R-:W-:Y:S05]  /*4580*/  BRA `(.L_x_2964) ;  /* 0xffffbe6000007947 */ /* 0x000fea000383ffff */
.L_x_2859:
[----:B-1----:R-:W0:Y:S01]  /*4590*/  S2UR UR6, SR_CTAID.X ;  /* 0x00000000000679c3 */ /* 0x002e220000002500 */
[----:B------:R-:W0:Y:S01]  /*45a0*/  S2R R2, SR_TID.X ;  /* 0x0000000000027919 */ /* 0x000e220000002100 */
[C---:B------:R-:W-:Y:S01]  /*45b0*/  LOP3.LUT P3, RZ, R4.reuse, 0xffffff80, RZ, 0xc0, !PT ;  /* 0xffffff8004ff7812 */ /* 0x040fe2000786c0ff */
[----:B------:R-:W-:Y:S01]  /*45c0*/  @P0 IMAD.MOV.U32 R15, RZ, RZ, 0x10 ;  /* 0x00000010ff0f0424 */ /* 0x000fe200078e00ff */
[----:B------:R-:W-:Y:S01]  /*45d0*/  ISETP.GE.U32.AND P2, PT, R4, 0x100, PT ;  /* 0x000001000400780c */ /* 0x000fe20003f46070 */
[----:B------:R-:W-:-:S10]  /*45e0*/  @P1 IMAD.MOV.U32 R19, RZ, RZ, 0x10 ;  /* 0x00000010ff131424 */ /* 0x000fd400078e00ff */
        /* <DEDUP_REMOVED lines=34> */
.L_x_2879:
[----:B------:R-:W-:Y:S01]  /*4810*/  MOV R90, R143 ;  /* 0x0000008f005a7202 */ /* 0x000fe20000000f00 */
[----:B------:R-:W-:Y:S01]  /*4820*/  IMAD.MOV.U32 R145, RZ, RZ, 0x10 ;  /* 0x00000010ff917424 */ /* 0x000fe200078e00ff */
[----:B------:R-:W-:Y:S01]  /*4830*/  MOV R84, 0x4870 ;  /* 0x0000487000547802 */ /* 0x000fe20000000f00 */
[----:B------:R-:W-:Y:S02]  /*4840*/  IMAD.MOV.U32 R144, RZ, RZ, 0x1f ;  /* 0x0000001fff907424 */ /* 0x000fe400078e00ff */
[----:B------:R-:W-:-:S02]  /*4850*/  IMAD.MOV.U32 R147, RZ, RZ, -0x1 ;  /* 0xffffffffff937424 */ /* 0x000fc400078e00ff */
[----:B0----5:R-:W-:Y:S05]  /*4860*/  CALL.REL.NOINC `($__internal_51_$__cuda_sm70_shflsync_down_p) ;  /* 0x0000046000007944 */ /* 0x021fea0003c00000 */
[----:B-1----:R-:W-:Y:S01]  /*4870*/  IMAD.MOV.U32 R88, RZ, RZ, R90 ;  /* 0x000000ffff587224 */ /* 0x002fe200078e005a */
[----:B0-----:R-:W-:Y:S05]  /*4880*/  BRA `(.L_x_2965) ;  /* 0xffffd49000007947 */ /* 0x001fea000383ffff */
.L_x_2880:
[----:B------:R-:W-:Y:S01]  /*4890*/  HFMA2.MMA R145, -RZ, RZ, 0, 9.5367431640625e-07 ;  /* 0x00000010ff917435 */ /* 0x000fe200000001ff */
[----:B------:R-:W-:Y:S01]  /*48a0*/  IMAD.MOV.U32 R90, RZ, RZ, R125 ;  /* 0x000000ffff5a7224 */ /* 0x000fe200078e007d */
[----:B------:R-:W-:Y:S01]  /*48b0*/  MOV R84, 0x48f0 ;  /* 0x000048f000547802 */ /* 0x000fe20000000f00 */
[----:B------:R-:W-:-:S02]  /*48c0*/  IMAD.MOV.U32 R144, RZ, RZ, 0x1f ;  /* 0x0000001fff907424 */ /* 0x000fc400078e00ff */
[----:B------:R-:W-:Y:S02]  /*48d0*/  IMAD.MOV.U32 R147, RZ, RZ, -0x1 ;  /* 0xffffffffff937424 */ /* 0x000fe400078e00ff */
[----:B012--5:R-:W-:Y:S05]  /*48e0*/  CALL.REL.NOINC `($__internal_51_$__cuda_sm70_shflsync_down_p) ;  /* 0x000003e000007944 */ /* 0x027fea0003c00000 */
[----:B------:R-:W-:Y:S01]  /*48f0*/  FADD.FTZ R88, R88, R143 ;  /* 0x0000008f58587221 */ /* 0x000fe20000010000 */
[----:B------:R-:W-:Y:S01]  /*4900*/  MOV R84, 0x4970 ;  /* 0x0000497000547802 */ /* 0x000fe20000000f00 */
[----:B-1----:R-:W-:Y:S02]  /*4910*/  FADD.FTZ R125, R125, R90 ;  /* 0x0000005a7d7d7221 */ /* 0x002fe40000010000 */
[----:B0-----:R-:W-:Y:S01]  /*4920*/  IMAD.MOV.U32 R145, RZ, RZ, 0x8 ;  /* 0x00000008ff917424 */ /* 0x001fe200078e00ff */
[----:B------:R-:W-:Y:S01]  /*4930*/  MOV R90, R88 ;  /* 0x00000058005a7202 */ /* 0x000fe20000000f00 */
[----:B------:R-:W-:Y:S02]  /*4940*/  IMAD.MOV.U32 R144, RZ, RZ, 0x1f ;  /* 0x0000001fff907424 */ /* 0x000fe400078e00ff */
[----:B------:R-:W-:Y:S02]  /*4950*/  IMAD.MOV.U32 R147, RZ, RZ, -0x1 ;  /* 0xffffffffff937424 */ /* 0x000fe400078e00ff */
[----:B------:R-:W-:Y:S05]  /*4960*/  CALL.REL.NOINC `($__internal_51_$__cuda_sm70_shflsync_down_p) ;  /* 0x0000036000007944 */ /* 0x000fea0003c00000 */
[----:B-1----:R-:W-:Y:S01]  /*4970*/  IMAD.MOV.U32 R87, RZ, RZ, R90 ;  /* 0x000000ffff577224 */ /* 0x002fe200078e005a */
[----:B------:R-:W-:Y:S01]  /*4980*/  MOV R84, 0x49e0 ;  /* 0x000049e000547802 */ /* 0x000fe20000000f00 */
[----:B------:R-:W-:-:S02]  /*4990*/  IMAD.MOV.U32 R90, RZ, RZ, R125 ;  /* 0x000000ffff5a7224 */ /* 0x000fc400078e007d */
[----:B0-----:R-:W-:Y:S02]  /*49a0*/  IMAD.MOV.U32 R145, RZ, RZ, 0x8 ;  /* 0x00000008ff917424 */ /* 0x001fe400078e00ff */
[----:B------:R-:W-:Y:S02]  /*49b0*/  IMAD.MOV.U32 R144, RZ, RZ, 0x1f ;  /* 0x0000001fff907424 */ /* 0x000fe400078e00ff */
[----:B------:R-:W-:Y:S02]  /*49c0*/  IMAD.MOV.U32 R147, RZ, RZ, -0x1 ;  /* 0xffffffffff937424 */ /* 0x000fe400078e00ff */
[----:B------:R-:W-:Y:S05]  /*49d0*/  CALL.REL.NOINC `($__internal_51_$__cuda_sm70_shflsync_down_p) ;  /* 0x000002f000007944 */ /* 0x000fea0003c00000 */
[----:B------:R-:W-:Y:S01]  /*49e0*/  FADD.FTZ R88, R87, R88 ;  /* 0x0000005857587221 */ /* 0x000fe20000010000 */
[----:B0-----:R-:W-:Y:S01]  /*49f0*/  HFMA2.MMA R145, -RZ, RZ, 0, 2.384185791015625e-07 ;  /* 0x00000004ff917435 */ /* 0x001fe200000001ff */
[----:B-1----:R-:W-:Y:S01]  /*4a00*/  FADD.FTZ R125, R125, R90 ;  /* 0x0000005a7d7d7221 */ /* 0x002fe20000010000 */
[----:B------:R-:W-:Y:S01]  /*4a10*/  MOV R84, 0x4a60 ;  /* 0x00004a6000547802 */ /* 0x000fe20000000f00 */
[----:B------:R-:W-:Y:S02]  /*4a20*/  IMAD.MOV.U32 R144, RZ, RZ, 0x1f ;  /* 0x0000001fff907424 */ /* 0x000fe400078e00ff */
[----:B------:R-:W-:-:S02]  /*4a30*/  IMAD.MOV.U32 R147, RZ, RZ, -0x1 ;  /* 0xffffffffff937424 */ /* 0x000fc400078e00ff */
[----:B------:R-:W-:Y:S02]  /*4a40*/  IMAD.MOV.U32 R90, RZ, RZ, R88 ;  /* 0x000000ffff5a7224 */ /* 0x000fe400078e0058 */
[----:B------:R-:W-:Y:S05]  /*4a50*/  CALL.REL.NOINC `($__internal_51_$__cuda_sm70_shflsync_down_p) ;  /* 0x0000027000007944 */ /* 0x000fea0003c00000 */
[----:B-1----:R-:W-:Y:S01]  /*4a60*/  IMAD.MOV.U32 R87, RZ, RZ, R90 ;  /* 0x000000ffff577224 */ /* 0x002fe200078e005a */
[----:B0-----:R-:W-:Y:S01]  /*4a70*/  MOV R145, 0x4 ;  /* 0x0000000400917802 */ /* 0x001fe20000000f00 */
[----:B------:R-:W-:Y:S01]  /*4a80*/  IMAD.MOV.U32 R90, RZ, RZ, R125 ;  /* 0x000000ffff5a7224 */ /* 0x000fe200078e007d */
[----:B------:R-:W-:Y:S01]  /*4a90*/  MOV R84, 0x4ad0 ;  /* 0x00004ad000547802 */ /* 0x000fe20000000f00 */
[----:B------:R-:W-:Y:S02]  /*4aa0*/  IMAD.MOV.U32 R144, RZ, RZ, 0x1f ;  /* 0x0000001fff907424 */ /* 0x000fe400078e00ff */
[----:B------:R-:W-:Y:S02]  /*4ab0*/  IMAD.MOV.U32 R147, RZ, RZ, -0x1 ;  /* 0xffffffffff937424 */ /* 0x000fe400078e00ff */
[----:B------:R-:W-:Y:S05]  /*4ac0*/  CALL.REL.NOINC `($__internal_51_$__cuda_sm70_shflsync_down_p) ;  /* 0x0000020000007944 */ /* 0x000fea0003c00000 */
[----:B------:R-:W-:Y:S01]  /*4ad0*/  FADD.FTZ R88, R87, R88 ;  /* 0x0000005857587221 */ /* 0x000fe20000010000 */
[----:B------:R-:W-:Y:S01]  /*4ae0*/  MOV R84, 0x4b50 ;  /* 0x00004b5000547802 */ /* 0x000fe20000000f00 */
[----:B-1----:R-:W-:Y:S02]  /*4af0*/  FADD.FTZ R91, R125, R90 ;  /* 0x0000005a7d5b7221 */ /* 0x002fe40000010000 */
[----:B0-----:R-:W-:Y:S01]  /*4b00*/  IMAD.MOV.U32 R145, RZ, RZ, 0x2 ;  /* 0x00000002ff917424 */ /* 0x001fe200078e00ff */
[----:B------:R-:W-:Y:S01]  /*4b10*/  MOV R90, R88 ;  /* 0x00000058005a7202 */ /* 0x000fe20000000f00 */
[----:B------:R-:W-:-:S02]  /*4b20*/  IMAD.MOV.U32 R144, RZ, RZ, 0x1f ;  /* 0x0000001fff907424 */ /* 0x000fc400078e00ff */
[----:B------:R-:W-:Y:S02]  /*4b30*/  IMAD.MOV.U32 R147, RZ, RZ, -0x1 ;  /* 0xffffffffff937424 */ /* 0x000fe400078e00ff */
[----:B------:R-:W-:Y:S05]  /*4b40*/  CALL.REL.NOINC `($__internal_51_$__cuda_sm70_shflsync_down_p) ;  /* 0x0000018000007944 */ /* 0x000fea0003c00000 */
[----:B-1----:R-:W-:Y:S01]  /*4b50*/  IMAD.MOV.U32 R87, RZ, RZ, R90 ;  /* 0x000000ffff577224 */ /* 0x002fe200078e005a */
[----:B------:R-:W-:Y:S01]  /*4b60*/  MOV R84, 0x4bc0 ;  /* 0x00004bc000547802 */ /* 0x000fe20000000f00 */
[----:B------:R-:W-:Y:S02]  /*4b70*/  IMAD.MOV.U32 R90, RZ, RZ, R91 ;  /* 0x000000ffff5a7224 */ /* 0x000fe400078e005b */
[----:B0-----:R-:W-:Y:S02]  /*4b80*/  IMAD.MOV.U32 R145, RZ, RZ, 0x2 ;  /* 0x00000002ff917424 */ /* 0x001fe400078e00ff */
[----:B------:R-:W-:Y:S02]  /*4b90*/  IMAD.MOV.U32 R144, RZ, RZ, 0x1f ;  /* 0x0000001fff907424 */ /* 0x000fe400078e00ff */
[----:B------:R-:W-:Y:S02]  /*4ba0*/  IMAD.MOV.U32 R147, RZ, RZ, -0x1 ;  /* 0xffffffffff937424 */ /* 0x000fe400078e00ff */
[----:B------:R-:W-:Y:S05]  /*4bb0*/  CALL.REL.NOINC `($__internal_51_$__cuda_sm70_shflsync_down_p) ;  /* 0x0000011000007944 */ /* 0x000fea0003c00000 */
[----:B------:R-:W-:Y:S01]  /*4bc0*/  FADD.FTZ R89, R87, R88 ;  /* 0x0000005857597221 */ /* 0x000fe20000010000 */
[----:B0-----:R-:W-:Y:S01]  /*4bd0*/  HFMA2.MMA R145, -RZ, RZ, 0, 5.9604644775390625e-08 ;  /* 0x00000001ff917435 */ /* 0x001fe200000001ff */
[----:B-1----:R-:W-:Y:S01]  /*4be0*/  FADD.FTZ R91, R91, R90 ;  /* 0x0000005a5b5b7221 */ /* 0x002fe20000010000 */
[----:B------:R-:W-:Y:S01]  /*4bf0*/  MOV R84, 0x4c40 ;  /* 0x00004c4000547802 */ /* 0x000fe20000000f00 */
[----:B------:R-:W-:-:S02]  /*4c00*/  IMAD.MOV.U32 R144, RZ, RZ, 0x1f ;  /* 0x0000001fff907424 */ /* 0x000fc400078e00ff */
[----:B------:R-:W-:Y:S02]  /*4c10*/  IMAD.MOV.U32 R147, RZ, RZ, -0x1 ;  /* 0xffffffffff937424 */ /* 0x000fe400078e00ff */
        /* <DEDUP_REMOVED lines=9> */
[----:B-1----:R-:W-:Y:S01]  /*4cb0*/  IMAD.MOV.U32 R84, RZ, RZ, R90 ;  /* 0x000000ffff547224 */ /* 0x002fe200078e005a */
[----:B0-----:R-:W-:Y:S05]  /*4cc0*/  BRA `(.L_x_2966) ;  /* 0xffffd17000007947 */ /* 0x001fea000383ffff */
        .weak           $__internal_51_$__cuda_sm70_shflsync_down_p
        .type           $__internal_51_$__cuda_sm70_shflsync_down_p,@function
        .size           $__internal_51_$__cuda_sm70_shflsync_down_p,(.L_x_9795 - $__internal_51_$__cuda_sm70_shflsync_down_p)
$__internal_51_$__cuda_sm70_shflsync_down_p:
[----:B------:R-:W-:Y:S01]  /*4cd0*/  IMAD.MOV.U32 R85, RZ, RZ, 0x0 ;  /* 0x00000000ff557424 */ /* 0x000fe200078e00ff */
[----:B------:R-:W-:Y:S04]  /*4ce0*/  WARPSYNC R147 ;  /* 0x0000009300007348 */ /* 0x000fe80003800000 */
[----:B------:R0:W1:Y:S01]  /*4cf0*/  SHFL.DOWN PT, R90, R90, R145, R144 ;  /* 0x080000915a5a7389 */ /* 0x00006200000e0090 */
[----:B------:R-:W-:Y:S05]  /*4d00*/  RET.REL.NODEC R84 `(_ZN10layer_norm13ln_bwd_kernelINS_13Kernel_traitsIf13__nv_bfloat16S2_S2_fjLj2560ELj1ELj1ELj4ELj8ENS_18Kernel_traits_baseILj2560EfS2_S2_S2_fjLj128EEEEELb1ELb0ELb1ELb0EEEvNS_9BwdParamsE) ;  /* 0xffffb2f054007950 */ /* 0x000fea0003c3ffff */
.L_x_2967:
        /* <DEDUP_REMOVED lines=15> */
.L_x_9795:


//--------------------- .text._ZN10layer_norm22ln_bwd_finalize_kernelINS_22Kernel_traits_finalizeILj2560Ef13__nv_bfloat16S2_S2_fjLb0ELj1024ELj4ENS_18Kernel_traits_baseILj2560EfS2_S2_S2_fjLj1024EEEEELb0ELb1EEEvNS_9BwdParamsE --------------------------
	.section	.text._ZN10layer_norm22ln_bwd_finalize_kernelINS_22Kernel_traits_finalizeILj2560Ef13__nv_bfloat16S2_S2_fjLb0ELj1024ELj4ENS_18Kernel_traits_baseILj2560EfS2_S2_S2_fjLj1024EEEEELb0ELb1EEEvNS_9BwdParamsE,"ax",@progbits
	.sectioninfo	@"SHI_REGISTERS=32"
	.align	128
        .global         _ZN10layer_norm22ln_bwd_finalize_kernelINS_22Kernel_traits_finalizeILj2560Ef13__nv_bfloat16S2_S2_fjLb0ELj1024ELj4ENS_18Kernel_traits_baseILj2560EfS2_S2_S2_fjLj1024EEEEELb0ELb1EEEvNS_9BwdParamsE
        .type           _ZN10layer_norm22ln_bwd_finalize_kernelINS_22Kernel_traits_finalizeILj2560Ef13__nv_bfloat16S2_S2_fjLb0ELj1024ELj4ENS_18Kernel_traits_baseILj2560EfS2_S2_S2_fjLj1024EEEEELb0ELb1EEEvNS_9BwdParamsE,@function
        .size           _ZN10layer_norm22ln_bwd_finalize_kernelINS_22Kernel_traits_finalizeILj2560Ef13__nv_bfloat16S2_S2_fjLb0ELj1024ELj4ENS_18Kernel_traits_baseILj2560EfS2_S2_S2_fjLj1024EEEEELb0ELb1EEEvNS_9BwdParamsE,(.L_x_9796 - _ZN10layer_norm22ln_bwd_finalize_kernelINS_22Kernel_traits_finalizeILj2560Ef13__nv_bfloat16S2_S2_fjLb0ELj1024ELj4ENS_18Kernel_traits_baseILj2560EfS2_S2_S2_fjLj1024EEEEELb0ELb1EEEvNS_9BwdParamsE)
        .other          _ZN10layer_norm22ln_bwd_finalize_kernelINS_22Kernel_traits_finalizeILj2560Ef13__nv_bfloat16S2_S2_fjLb0ELj1024ELj4ENS_18Kernel_traits_baseILj2560EfS2_S2_S2_fjLj1024EEEEELb0ELb1EEEvNS_9BwdParamsE,@"STO_CUDA_ENTRY STV_DEFAULT"
_ZN10layer_norm22ln_bwd_finalize_kernelINS_22Kernel_traits_finalizeILj2560Ef13__nv_bfloat16S2_S2_fjLb0ELj1024ELj4ENS_18Kernel_traits_baseILj2560EfS2_S2_S2_fjLj1024EEEEELb0ELb1EEEvNS_9BwdParamsE:
.text._ZN10layer_norm22ln_bwd_finalize_kernelINS_22Kernel_traits_finalizeILj2560Ef13__nv_bfloat16S2_S2_fjLb0ELj1024ELj4ENS_18Kernel_traits_baseILj2560EfS2_S2_S2_fjLj1024EEEEELb0ELb1EEEvNS_9BwdParamsE:
        /* <DEDUP_REMOVED lines=19> */
.L_x_2978:
        /* <DEDUP_REMOVED lines=27> */
.L_x_2972:
        /* <DEDUP_REMOVED lines=35> */
.L_x_2971:
[----:B------:R-:W-:Y:S05]  /*0510*/  BSYNC B1 ;  /* 0x0000000000017941 */ /* 0x000fea0003800000 */
.L_x_2970:
        /* <DEDUP_REMOVED lines=23> */
.L_x_2974:
[----:B------:R-:W-:Y:S05]  /*0690*/  BSYNC B1 ;  /* 0x0000000000017941 */ /* 0x000fea0003800000 */
.L_x_2973:
        /* <DEDUP_REMOVED lines=10> */
.L_x_2969:
[----:B------:R-:W-:Y:S05]  /*0740*/  BSYNC B0 ;  /* 0x0000000000007941 */ /* 0x000fea0003800000 */
.L_x_2968:
        /* <DEDUP_REMOVED lines=11> */
.L_x_2979:
        /* <DEDUP_REMOVED lines=18> */
.L_x_2980:
[----:B------:R-:W-:Y:S01]  /*0920*/  @!P1 SHF.R.U32.HI R2, RZ, 0x3, R0 ;  /* 0x00000003ff029819 */ /* 0x000fe20000011600 */
[----:B---3--:R-:W-:Y:S02]  /*0930*/  FADD.FTZ R5, R5, R10 ;  /* 0x0000000a05057221 */ /* 0x008fe40000010000 */
[----:B--2---:R-:W-:Y:S01]  /*0940*/  FADD.FTZ R7, R7, R4 ;  /* 0x0000000407077221 */ /* 0x004fe20000010000 */
[----:B------:R-:W-:-:S05]  /*0950*/  @!P1 LOP3.LUT R2, R2, 0x1ffffffc, RZ, 0xc0, !PT ;  /* 0x1ffffffc02029812 */ /* 0x000fca00078ec0ff */
[----:B------:R2:W-:Y:S04]  /*0960*/  @!P1 STS [R2+0x2000], R5 ;  /* 0x0020000502009388 */ /* 0x0005e80000000800 */
[----:B------:R2:W-:Y:S02]  /*0970*/  @!P1 STS [R2+0x2080], R7 ;  /* 0x0020800702009388 */ /* 0x0005e40000000800 */
.L_x_2975:
[----:B0-----:R-:W-:Y:S01]  /*0980*/  WARPSYNC 0xffffffff ;  /* 0xffffffff00007948 */ /* 0x001fe20003800000 */
[----:B------:R-:W-:Y:S01]  /*0990*/  BAR.SYNC.DEFER_BLOCKING 0x0 ;  /* 0x0000000000007b1d */ /* 0x000fe20000010000 */
[----:B-1----:R-:W-:Y:S02]  /*09a0*/  @P0 MOV R4, 0x8 ;  /* 0x0000000800040802 */ /* 0x002fe40000000f00 */
[C---:B------:R-:W-:Y:S02]  /*09b0*/  ISETP.GT.U32.AND P1, PT, R18.reuse, -0xa01, PT ;  /* 0xfffff5ff1200780c */ /* 0x040fe40003f24070 */
[----:B------:R-:W-:Y:S01]  /*09c0*/  IADD3 R18, R18, 0xa00, RZ ;  /* 0x00000a0012127810 */ /* 0x000fe20007ffe0ff */
[----:B--2---:R-:W-:-:S04]  /*09d0*/  @P0 IMAD.WIDE.U32 R2, R19, R4, c[0x0][0x268] ;  /* 0x00009a0013020625 */ /* 0x004fc800078e0004 */
[C---:B------:R-:W-:Y:S01]  /*09e0*/  @P0 IMAD.WIDE.U32 R4, R19.reuse, R4, c[0x0][0x260] ;  /* 0x0000980013040625 */ /* 0x040fe200078e0004 */
[----:B------:R-:W-:Y:S01]  /*09f0*/  IADD3 R19, R19, 0x500, RZ ;  /* 0x0000050013137810 */ /* 0x000fe20007ffe0ff */
[----:B------:R-:W0:Y:S04]  /*0a00*/  @P0 LDS.64 R6, [R16.X8+0x2000] ;  /* 0x0020000010060984 */ /* 0x000e280000008a00 */
[----:B------:R-:W1:Y:S04]  /*0a10*/  @P0 LDS.64 R8, [R16.X8+0x2080] ;  /* 0x0020800010080984 */ /* 0x000e680000008a00 */
[----:B0-----:R0:W-:Y:S04]  /*0a20*/  @P0 STG.E.64 [R2.64], R6 ;  /* 0x0000000602000986 */ /* 0x0011e8000c101b04 */
[----:B-1----:R0:W-:Y:S02]  /*0a30*/  @P0 STG.E.64 [R4.64], R8 ;  /* 0x0000000804000986 */ /* 0x0021e4000c101b04 */
[----:B0-----:R-:W-:Y:S05]  /*0a40*/  @P1 BRA `(.L_x_2978) ;  /* 0xfffff6e000001947 */ /* 0x001fea000383ffff */
[----:B------:R-:W-:Y:S05]  /*0a50*/  EXIT ;  /* 0x000000000000794d */ /* 0x000fea0003800000 */
.L_x_2976:
[----:B------:R-:W-:Y:S01]  /*0a60*/  HFMA2.MMA R9, -RZ, RZ, 0, 5.9604644775390625e-08 ;  /* 0x00000001ff097435 */ /* 0x000fe200000001ff */
[----:B--2---:R-:W-:Y:S01]  /*0a70*/  IMAD.MOV.U32 R10, RZ, RZ, R4 ;  /* 0x000000ffff0a7224 */ /* 0x004fe200078e0004 */
[----:B------:R-:W-:Y:S01]  /*0a80*/  MOV R11, 0xffffffff ;  /* 0xffffffff000b7802 */ /* 0x000fe20000000f00 */
[----:B------:R-:W-:Y:S01]  /*0a90*/  IMAD.MOV.U32 R6, RZ, RZ, 0x1f ;  /* 0x0000001fff067424 */ /* 0x000fe200078e00ff */
[----:B------:R-:W-:-:S02]  /*0aa0*/  MOV R2, 0xac0 ;  /* 0x00000ac000027802 */ /* 0x000fc40000000f00 */
[----:B01----:R-:W-:Y:S05]  /*0ab0*/  CALL.REL.NOINC `($__internal_52_$__cuda_sm70_shflsync_bfly_p) ;  /* 0x000003c000007944 */ /* 0x003fea0003c00000 */
[----:B-1----:R-:W-:Y:S01]  /*0ac0*/  MOV R3, R6 ;  /* 0x0000000600037202 */ /* 0x002fe20000000f00 */
[----:B0-----:R-:W-:Y:S05]  /*0ad0*/  BRA `(.L_x_2979) ;  /* 0xfffffd2000007947 */ /* 0x001fea000383ffff */
.L_x_2977:
[----:B------:R-:W-:Y:S01]  /*0ae0*/  HFMA2.MMA R9, -RZ, RZ, 0, 1.1920928955078125e-07 ;  /* 0x00000002ff097435 */ /* 0x000fe200000001ff */
[----:B------:R-:W-:Y:S01]  /*0af0*/  IMAD.MOV.U32 R10, RZ, RZ, R13 ;  /* 0x000000ffff0a7224 */ /* 0x000fe200078e000d */
[----:B------:R-:W-:Y:S01]  /*0b00*/  MOV R6, 0x1f ;  /* 0x0000001f00067802 */ /* 0x000fe20000000f00 */
[----:B------:R-:W-:Y:S01]  /*0b10*/  IMAD.MOV.U32 R11, RZ, RZ, -0x1 ;  /* 0xffffffffff0b7424 */ /* 0x000fe200078e00ff */
[----:B------:R-:W-:-:S02]  /*0b20*/  MOV R2, 0xb40 ;  /* 0x00000b4000027802 */ /* 0x000fc40000000f00 */
[----:B012---:R-:W-:Y:S05]  /*0b30*/  CALL.REL.NOINC `($__internal_52_$__cuda_sm70_shflsync_bfly_p) ;  /* 0x0000034000007944 */ /* 0x007fea0003c00000 */
[----:B0-----:R-:W-:Y:S01]  /*0b40*/  HFMA2.MMA R9, -RZ, RZ, 0, 2.384185791015625e-07 ;  /* 0x00000004ff097435 */ /* 0x001fe200000001ff */
[----:B-1----:R-:W-:Y:S01]  /*0b50*/  FADD.FTZ R10, R13, R6 ;  /* 0x000000060d0a7221 */ /* 0x002fe20000010000 */
[----:B------:R-:W-:Y:S01]  /*0b60*/  MOV R6, 0x1f ;  /* 0x0000001f00067802 */ /* 0x000fe20000000f00 */
[----:B------:R-:W-:Y:S01]  /*0b70*/  IMAD.MOV.U32 R11, RZ, RZ, -0x1 ;  /* 0xffffffffff0b7424 */ /* 0x000fe200078e00ff */
[----:B------:R-:W-:-:S02]  /*0b80*/  MOV R2, 0xba0 ;  /* 0x00000ba000027802 */ /* 0x000fc40000000f00 */
[----:B------:R-:W-:Y:S05]  /*0b90*/  CALL.REL.NOINC `($__internal_52_$__cuda_sm70_shflsync_bfly_p) ;  /* 0x000002e000007944 */ /* 0x000fea0003c00000 */
[----:B0-----:R-:W-:Y:S01]  /*0ba0*/  HFMA2.MMA R9, -RZ, RZ, 0, 4.76837158203125e-07 ;  /* 0x00000008ff097435 */ /* 0x001fe200000001ff */
[----:B-1----:R-:W-:Y:S01]  /*0bb0*/  FADD.FTZ R10, R10, R6 ;  /* 0x000000060a0a7221 */ /* 0x002fe20000010000 */
[----:B------:R-:W-:Y:S01]  /*0bc0*/  MOV R6, 0x1f ;  /* 0x0000001f00067802 */ /* 0x000fe20000000f00 */
[----:B------:R-:W-:Y:S01]  /*0bd0*/  IMAD.MOV.U32 R11, RZ, RZ, -0x1 ;  /* 0xffffffffff0b7424 */ /* 0x000fe200078e00ff */
[----:B------:R-:W-:-:S02]  /*0be0*/  MOV R2, 0xc00 ;  /* 0x00000c0000027802 */ /* 0x000fc40000000f00 */
[----:B------:R-:W-:Y:S05]  /*0bf0*/  CALL.REL.NOINC `($__internal_52_$__cuda_sm70_shflsync_bfly_p) ;  /* 0x0000028000007944 */ /* 0x000fea0003c00000 */
[----:B-1----:R-:W-:Y:S01]  /*0c00*/  FADD.FTZ R4, R10, R6 ;  /* 0x000000060a047221 */ /* 0x002fe20000010000 */
[----:B0-----:R-:W-:Y:S01]  /*0c10*/  HFMA2.MMA R9, -RZ, RZ, 0, 9.5367431640625e-07 ;  /* 0x00000010ff097435 */ /* 0x001fe200000001ff */
[----:B------:R-:W-:Y:S01]  /*0c20*/  MOV R6, 0x1f ;  /* 0x0000001f00067802 */ /* 0x000fe20000000f00 */
[----:B------:R-:W-:Y:S01]  /*0c30*/  IMAD.MOV.U32 R11, RZ, RZ, -0x1 ;  /* 0xffffffffff0b7424 */ /* 0x000fe200078e00ff */
[----:B------:R-:W-:-:S02]  /*0c40*/  MOV R2, 0xc70 ;  /* 0x00000c7000027802 */ /* 0x000fc40000000f00 */
[----:B------:R-:W-:Y:S02]  /*0c50*/  MOV R10, R4 ;  /* 0x00000004000a7202 */ /* 0x000fe40000000f00 */
[----:B------:R-:W-:Y:S05]  /*0c60*/  CALL.REL.NOINC `($__internal_52_$__cuda_sm70_shflsync_bfly_p) ;  /* 0x0000021000007944 */ /* 0x000fea0003c00000 */
[----:B0-----:R-:W-:Y:S01]  /*0c70*/  HFMA2.MMA R9, -RZ, RZ, 0, 5.9604644775390625e-08 ;  /* 0x00000001ff097435 */ /* 0x001fe200000001ff */
[----:B-1----:R-:W-:Y:S01]  /*0c80*/  MOV R7, R6 ;  /* 0x0000000600077202 */ /* 0x002fe20000000f00 */
[----:B------:R-:W-:Y:S01]  /*0c90*/  IMAD.MOV.U32 R10, RZ, RZ, R5 ;  /* 0x000000ffff0a7224 */ /* 0x000fe200078e0005 */
[----:B------:R-:W-:Y:S01]  /*0ca0*/  MOV R6, 0x1f ;  /* 0x0000001f00067802 */ /* 0x000fe20000000f00 */
[----:B------:R-:W-:Y:S01]  /*0cb0*/  IMAD.MOV.U32 R11, RZ, RZ, -0x1 ;  /* 0xffffffffff0b7424 */ /* 0x000fe200078e00ff */
[----:B------:R-:W-:Y:S02]  /*0cc0*/  MOV R2, 0xce0 ;  /* 0x00000ce000027802 */ /* 0x000fe40000000f00 */
[----:B------:R-:W-:Y:S05]  /*0cd0*/  CALL.REL.NOINC `($__internal_52_$__cuda_sm70_shflsync_bfly_p) ;  /* 0x000001a000007944 */ /* 0x000fea0003c00000 */
[----:B0-----:R-:W-:Y:S01]  /*0ce0*/  HFMA2.MMA R9, -RZ, RZ, 0, 1.1920928955078125e-07 ;  /* 0x00000002ff097435 */ /* 0x001fe200000001ff */
[----:B-1----:R-:W-:Y:S01]  /*0cf0*/  FADD.FTZ R10, R5, R6 ;  /* 0x00000006050a7221 */ /* 0x002fe20000010000 */
[----:B------:R-:W-:Y:S01]  /*0d00*/  MOV R6, 0x1f ;  /* 0x0000001f00067802 */ /* 0x000fe20000000f00 */
[----:B------:R-:W-:Y:S01]  /*0d10*/  IMAD.MOV.U32 R11, RZ, RZ, -0x1 ;  /* 0xffffffffff0b7424 */ /* 0x000fe200078e00ff */
[----:B------:R-:W-:Y:S02]  /*0d20*/  MOV R2, 0xd40 ;  /* 0x00000d4000027802 */ /* 0x000fe40000000f00 */
[----:B------:R-:W-:Y:S05]  /*0d30*/  CALL.REL.NOINC `($__internal_52_$__cuda_sm70_shflsync_bfly_p) ;  /* 0x0000014000007944 */ /* 0x000fea0003c00000 */
        /* <DEDUP_REMOVED lines=12> */
[----:B0-----:R-:W-:Y:S01]  /*0e00*/  HFMA2.MMA R9, -RZ, RZ, 0, 9.5367431640625e-07 ;  /* 0x00000010ff097435 */ /* 0x001fe200000001ff */
[----:B-1----:R-:W-:Y:S01]  /*0e10*/  FADD.FTZ R10, R10, R6 ;  /* 0x000000060a0a7221 */ /* 0x002fe20000010000 */
[----:B------:R-:W-:Y:S01]  /*0e20*/  MOV R6, 0x1f ;  /* 0x0000001f00067802 */ /* 0x000fe20000000f00 */
[----:B------:R-:W-:Y:S01]  /*0e30*/  IMAD.MOV.U32 R11, RZ, RZ, -0x1 ;  /* 0xffffffffff0b7424 */ /* 0x000fe200078e00ff */
[----:B------:R-:W-:-:S02]  /*0e40*/  MOV R2, 0xe60 ;  /* 0x00000e6000027802 */ /* 0x000fc40000000f00 */
[----:B------:R-:W-:Y:S05]  /*0e50*/  CALL.REL.NOINC `($__internal_52_$__cuda_sm70_shflsync_bfly_p) ;  /* 0x0000002000007944 */ /* 0x000fea0003c00000 */
[----:B-1----:R-:W-:Y:S01]  /*0e60*/  MOV R5, R6 ;  /* 0x0000000600057202 */ /* 0x002fe20000000f00 */
[----:B0-----:R-:W-:Y:S05]  /*0e70*/  BRA `(.L_x_2980) ;  /* 0xfffffaa000007947 */ /* 0x001fea000383ffff */
        .weak           $__internal_52_$__cuda_sm70_shflsync_bfly_p
        .type           $__internal_52_$__cuda_sm70_shflsync_bfly_p,@function
        .size           $__internal_52_$__cuda_sm70_shflsync_bfly_p,(.L_x_9796 - $__internal_52_$__cuda_sm70_shflsync_bfly_p)
$__internal_52_$__cuda_sm70_shflsync_bfly_p:
[----:B------:R-:W-:Y:S01]  /*0e80*/  HFMA2.MMA R3, -RZ, RZ, 0, 0 ;  /* 0x00000000ff037435 */ /* 0x000fe200000001ff */
[----:B------:R-:W-:Y:S04]  /*0e90*/  WARPSYNC R11 ;  /* 0x0000000b00007348 */ /* 0x000fe80003800000 */
[----:B------:R0:W1:Y:S01]  /*0ea0*/  SHFL.BFLY PT, R6, R10, R9, R6 ;  /* 0x0c0000090a067389 */ /* 0x00006200000e0006 */
[----:B------:R-:W-:Y:S05]  /*0eb0*/  RET.REL.NODEC R2 `(_ZN10layer_norm22ln_bwd_finalize_kernelINS_22Kernel_traits_finalizeILj2560Ef13__nv_bfloat16S2_S2_fjLb0ELj1024ELj4ENS_18Kernel_traits_baseILj2560EfS2_S2_S2_fjLj1024EEEEELb0ELb1EEEvNS_9BwdParamsE) ;  /* 0xfffff14002007950 */ /* 0x000fea0003c3ffff */
.L_x_2981:
        /* <DEDUP_REMOVED lines=12> */
.L_x_9796:


//--------------------- .text._ZN10layer_norm13ln_bwd_kernelINS_13Kernel_traitsIf13__nv_bfloat16S2_S2_fjLj2560ELj1ELj1ELj4ELj8ENS_18Kernel_traits_baseILj2560EfS2_S2_S2_fjLj128EEEEELb1ELb0ELb1ELb1EEEvNS_9BwdParamsE --------------------------
	.section	.text._ZN10layer_norm13ln_bwd_kernelINS_13Kernel_traitsIf13__nv_bfloat16S2_S2_fjLj2560ELj1ELj1ELj4ELj8ENS_18Kernel_traits_baseILj2560EfS2_S2_S2_fjLj128EEEEELb1ELb0ELb1ELb1EEEvNS_9BwdParamsE,"ax",@progbits
	.sectioninfo	@"SHI_REGISTERS=157"
	.align	128
        .global         _ZN10layer_norm13ln_bwd_kernelINS_13Kernel_traitsIf13__nv_bfloat16S2_S2_fjLj2560ELj1ELj1ELj4ELj8ENS_18Kernel_traits_baseILj2560EfS2_S2_S2_fjLj128EEEEELb1ELb0ELb1ELb1EEEvNS_9BwdParamsE
        .type           _ZN10layer_norm13ln_bwd_kernelINS_13Kernel_traitsIf13__nv_bfloat16S2_S2_fjLj2560ELj1ELj1ELj4ELj8ENS_18Kernel_traits_baseILj2560EfS2_S2_S2_fjLj128EEEEELb1ELb0ELb1ELb1EEEvNS_9BwdParamsE,@function
        .size           _ZN10layer_norm13ln_bwd_kernelINS_13Kernel_traitsIf13__nv_bfloat16S2_S2_fjLj2560ELj1ELj1ELj4ELj8ENS_18Kernel_traits_baseILj2560EfS2_S2_S2_fjLj128EEEEELb1ELb0ELb1ELb1EEEvNS_9BwdParamsE,(.L_x_9797 - _ZN10layer_norm13ln_bwd_kernelINS_13Kernel_traitsIf13__nv_bfloat16S2_S2_fjLj2560ELj1ELj1ELj4ELj8ENS_18Kernel_traits_baseILj2560EfS2_S2_S2_fjLj128EEEEELb1ELb0ELb1ELb1EEEvNS_9BwdParamsE)
        .other          _ZN10layer_norm13ln_bwd_kernelINS_13Kernel_traitsIf13__nv_bfloat16S2_S2_fjLj2560ELj1ELj1ELj4ELj8ENS_18Kernel_traits_baseILj2560EfS2_S2_S2_fjLj128EEEEELb1ELb0ELb1ELb1EEEvNS_9BwdParamsE,@"STO_CUDA_ENTRY STV_DEFAULT"
_ZN10layer_norm13ln_bwd_kernelINS_13Kernel_traitsIf13__nv_bfloat16S2_S2_fjLj2560ELj1ELj1ELj4ELj8ENS_18Kernel_traits_baseILj2560EfS2_S2_S2_fjLj128EEEEELb1ELb0ELb1ELb1EEEvNS_9BwdParamsE:
.text._ZN10layer_norm13ln_bwd_kernelINS_13Kernel_traitsIf13__nv_bfloat16S2_S2_fjLj2560ELj1ELj1ELj4ELj8ENS_18Kernel_traits_baseILj2560EfS2_S2_S2_fjLj128EEEEELb1ELb0ELb1ELb1EEEvNS_9BwdParamsE:
        /* <DEDUP_REMOVED lines=28> */
.L_x_2982:
        /* <DEDUP_REMOVED lines=32> */
.L_x_3064:
        /* <DEDUP_REMOVED lines=11> */
[----:B-----5:R1:W5:Y:S03]  /*0470*/  LDG.E R5, [R86.64] ;  /* 0x0000000456057981 */ /* 0x020366000c1e1900 */
        /* <DEDUP_REMOVED lines=44> */
.L_x_2985:
[----:B------:R-:W-:-:S05]  /*0740*/  IADD3 R10, R119, -0x1, RZ ;  /* 0xffffffff770a7810 */ /* 0x000fca0007ffe0ff */
[----:B------:R-:W-:-:S05]  /*0750*/  IMAD R10, R10, c[0x0][0x168], RZ ;  /* 0x00005a000a0a7a24 */ /* 0x000fca00078e02ff */
[----:B------:R-:W-:-:S04]  /*0760*/  SHF.R.S32.HI R11, RZ, 0x1f, R10 ;  /* 0x0000001fff0b7819 */ /* 0x000fc8000001140a */
[----:B------:R-:W-:Y:S02]  /*0770*/  LEA.HI R11, R11, R10, RZ, 0x2 ;  /* 0x0000000a0b0b7211 */ /* 0x000fe400078f10ff */
[----:B------:R-:W-:Y:S02]  /*0780*/  IADD3 R133, R6, 0x200, RZ ;  /* 0x0000020006857810 */ /* 0x000fe40007ffe0ff */
[----:B------:R-:W-:Y:S01]  /*0790*/  LEA.HI.SX32 R11, R11, R118, 0x1e ;  /* 0x000000760b0b7211 */ /* 0x000fe200078ff2ff */
[----:B------:R-:W-:-:S03]  /*07a0*/  IMAD.WIDE R98, R2, R125, c[0x0][0x1a0] ;  /* 0x0000680002627625 */ /* 0x000fc600078e027d */
[----:B------:R-:W-:Y:S01]  /*07b0*/  IADD3 R95, R11, 0x80, RZ ;  /* 0x000000800b5f7810 */ /* 0x000fe20007ffe0ff */
[-C--:B------:R-:W-:Y:S01]  /*07c0*/  IMAD.WIDE.U32 R16, R133, R132.reuse, c[0x0][0x188] ;  /* 0x0000620085107625 */ /* 0x080fe200078e0084 */
[C---:B------:R-:W-:Y:S01]  /*07d0*/  IADD3 R93, R11.reuse, 0x100, RZ ;  /* 0x000001000b5d7810 */ /* 0x040fe20007ffe0ff */
[----:B------:R-:W2:Y:S01]  /*07e0*/  LDG.E R98, [R98.64] ;  /* 0x0000000462627981 */ /* 0x000ea2000c1e1900 */
[C---:B------:R-:W-:Y:S01]  /*07f0*/  IADD3 R21, R11.reuse, 0x200, RZ ;  /* 0x000002000b157810 */ /* 0x040fe20007ffe0ff */
[CC--:B------:R-:W-:Y:S01]  /*0800*/  IMAD.WIDE.U32 R96, R11.reuse, R132.reuse, c[0x0][0x208] ;  /* 0x000082000b607625 */ /* 0x0c0fe200078e0084 */
[----:B------:R-:W-:Y:S01]  /*0810*/  IADD3 R23, R11, 0x180, RZ ;  /* 0x000001800b177810 */ /* 0x000fe20007ffe0ff */
[----:B------:R-:W3:Y:S02]  /*0820*/  LDG.E.64 R16, [R16.64] ;  /* 0x0000000410107981 */ /* 0x000ee4000c1e1b00 */
        /* <DEDUP_REMOVED lines=17> */
[----:B-----5:R-:W-:Y:S02]  /*0940*/  ISETP.GE.AND P2, PT, R149, 0x1, PT ;  /* 0x000000019500780c */ /* 0x020fe40003f46270 */
        /* <DEDUP_REMOVED lines=8> */
[----:B------:R-:W-:Y:S01]  /*09d0*/  @P0 IMAD.WIDE.U32 R132, R133, R132, c[0x0][0x218] ;  /* 0x0000860085840625 */ /* 0x000fe200078e0084 */
[----:B------:R0:W5:Y:S02]  /*09e0*/  @P0 LDG.E.64 R108, [R90.64] ;  /* 0x000000045a6c0981 */ /* 0x000164000c1e1b00 */
[C---:B------:R-:W-:Y:S02]  /*09f0*/  IADD3 R120, R130.reuse, 0x100, RZ ;  /* 0x0000010082787810 */ /* 0x040fe40007ffe0ff */
[C---:B------:R-:W-:Y:S01]  /*0a00*/  IADD3 R100, R130.reuse, 0x80, RZ ;  /* 0x0000008082647810 */ /* 0x040fe20007ffe0ff */
[----:B------:R1:W5:Y:S01]  /*0a10*/  @P0 LDG.E.64 R110, [R88.64] ;  /* 0x00000004586e0981 */ /* 0x000362000c1e1b00 */
[----:B------:R-:W-:Y:S01]  /*0a20*/  IADD3 R122, R130, 0x180, RZ ;  /* 0x00000180827a7810 */ /* 0x000fe20007ffe0ff */
[-C--:B------:R-:W-:Y:S01]  /*0a30*/  IMAD.WIDE.U32 R120, R120, R125.reuse, c[0x0][0x190] ;  /* 0x0000640078787625 */ /* 0x080fe200078e007d */
[C---:B------:R-:W-:Y:S01]  /*0a40*/  IADD3 R124, R130.reuse, 0x200, RZ ;  /* 0x00000200827c7810 */ /* 0x040fe20007ffe0ff */
[----:B------:R0:W5:Y:S02]  /*0a50*/  @P0 LDG.E.64 R112, [R86.64] ;  /* 0x0000000456700981 */ /* 0x000164000c1e1b00 */
[----:B------:R-:W-:-:S02]  /*0a60*/  IMAD.WIDE.U32 R130, R130, R125, c[0x0][0x190] ;  /* 0x0000640082827625 */ /* 0x000fc400078e007d */
[----:B------:R0:W5:Y:S02]  /*0a70*/  @P0 LDG.E.64 R114, [R84.64] ;  /* 0x0000000454720981 */ /* 0x000164000c1e1b00 */
[-C--:B------:R-:W-:Y:S02]  /*0a80*/  IMAD.WIDE.U32 R100, R100, R125.reuse, c[0x0][0x190] ;  /* 0x0000640064647625 */ /* 0x080fe400078e007d */
[----:B------:R0:W5:Y:S01]  /*0a90*/  @P0 LDG.E.64 R116, [R132.64] ;  /* 0x0000000484740981 */ /* 0x000162000c1e1b00 */
[----:B------:R-:W-:Y:S01]  /*0aa0*/  ISETP.NE.AND P0, PT, R3, RZ, PT ;  /* 0x000000ff0300720c */ /* 0x000fe20003f05270 */
[-C--:B------:R-:W-:Y:S02]  /*0ab0*/  IMAD.WIDE.U32 R122, R122, R125.reuse, c[0x0][0x190] ;  /* 0x000064007a7a7625 */ /* 0x080fe400078e007d */
[----:B------:R3:W5:Y:S02]  /*0ac0*/  LDG.E R120, [R120.64] ;  /* 0x0000000478787981 */ /* 0x000764000c1e1900 */
[----:B------:R-:W-:-:S02]  /*0ad0*/  IMAD.WIDE.U32 R124, R124, R125, c[0x0][0x190] ;  /* 0x000064007c7c7625 */ /* 0x000fc400078e007d */
[----:B------:R0:W5:Y:S04]  /*0ae0*/  LDG.E R148, [R100.64] ;  /* 0x0000000464947981 */ /* 0x000168000c1e1900 */
[----:B------:R0:W5:Y:S04]  /*0af0*/  LDG.E R130, [R130.64] ;  /* 0x0000000482827981 */ /* 0x000168000c1e1900 */
[----:B------:R0:W5:Y:S04]  /*0b00*/  LDG.E R122, [R122.64] ;  /* 0x000000047a7a7981 */ /* 0x000168000c1e1900 */
[----:B------:R0:W5:Y:S01]  /*0b10*/  LDG.E R124, [R124.64] ;  /* 0x000000047c7c7981 */ /* 0x000162000c1e1900 */
[----:B--2---:R-:W-:-:S02]  /*0b20*/  FSEL R154, R98, RZ, !P0 ;  /* 0x000000ff629a7208 */ /* 0x004fc40004000000 */
[----:B---3--:R-:W-:Y:S01]  /*0b30*/  PRMT R121, RZ, 0x5410, R17 ;  /* 0x00005410ff797816 */ /* 0x008fe20000000011 */
[----:B----4-:R-:W-:Y:S01]  /*0b40*/  IMAD.MOV.U32 R102, RZ, RZ, R96 ;  /* 0x000000ffff667224 */ /* 0x010fe200078e0060 */
[----:B0-----:R-:W-:Y:S02]  /*0b50*/  SHF.R.U64 R132, R18, 0x10, R19 ;  /* 0x0000001012847819 */ /* 0x001fe40000001213 */
[----:B------:R-:W-:Y:S01]  /*0b60*/  PRMT R18, RZ, 0x5410, R18 ;  /* 0x00005410ff127816 */ /* 0x000fe20000000012 */
[----:B------:R-:W-:Y:S01]  /*0b70*/  IMAD.MOV.U32 R103, RZ, RZ, R94 ;  /* 0x000000ffff677224 */ /* 0x000fe200078e005e */
[----:B------:R-:W-:Y:S02]  /*0b80*/  SHF.R.U64 R101, R94, 0x10, R95 ;  /* 0x000000105e657819 */ /* 0x000fe4000000125f */
[----:B------:R-:W-:Y:S01]  /*0b90*/  SHF.R.U32.HI R131, RZ, 0x10, R19 ;  /* 0x00000010ff837819 */ /* 0x000fe20000011613 */
[--C-:B------:R-:W-:Y:S01]  /*0ba0*/  IMAD.MOV.U32 R91, RZ, RZ, R93.reuse ;  /* 0x000000ffff5b7224 */ /* 0x100fe200078e005d */
[----:B------:R-:W-:-:S02]  /*0bb0*/  SHF.R.U64 R87, R92, 0x10, R93 ;  /* 0x000000105c577819 */ /* 0x000fc4000000125d */
[----:B------:R-:W-:Y:S01]  /*0bc0*/  SHF.R.U32.HI R118, RZ, 0x10, R93 ;  /* 0x00000010ff767819 */ /* 0x000fe2000001165d */
[--C-:B------:R-:W-:Y:S01]  /*0bd0*/  IMAD.MOV.U32 R85, RZ, RZ, R21.reuse ;  /* 0x000000ffff557224 */ /* 0x100fe200078e0015 */
[--C-:B------:R-:W-:Y:S02]  /*0be0*/  SHF.R.U64 R86, R20, 0x10, R21.reuse ;  /* 0x0000001014567819 */ /* 0x100fe40000001215 */
[----:B------:R-:W-:Y:S02]  /*0bf0*/  SHF.R.U32.HI R84, RZ, 0x10, R21 ;  /* 0x00000010ff547819 */ /* 0x000fe40000011615 */
[----:B------:R-:W-:Y:S01]  /*0c00*/  SHF.R.U32.HI R94, RZ, 0x10, R11 ;  /* 0x00000010ff5e7819 */ /* 0x000fe2000001160b */
[----:B------:R-:W-:Y:S01]  /*0c10*/  IMAD.MOV.U32 R105, RZ, RZ, R20 ;  /* 0x000000ffff697224 */ /* 0x000fe200078e0014 */
[----:B------:R-:W-:Y:S01]  /*0c20*/  PRMT R19, RZ, 0x5410, R19 ;  /* 0x00005410ff137816 */ /* 0x000fe20000000013 */
[----:B------:R-:W-:Y:S01]  /*0c30*/  FADD.FTZ R152, -R154, R121 ;  /* 0x000000799a987221 */ /* 0x000fe20000010100 */
[----:B------:R-:W-:-:S02]  /*0c40*/  SHF.R.U64 R129, R10, 0x10, R11 ;  /* 0x000000100a817819 */ /* 0x000fc4000000120b */
[----:B------:R-:W-:Y:S02]  /*0c50*/  PRMT R21, RZ, 0x5410, R11 ;  /* 0x00005410ff157816 */ /* 0x000fe4000000000b */
[----:B------:R-:W-:Y:S02]  /*0c60*/  PRMT R93, RZ, 0x5410, R15 ;  /* 0x00005410ff5d7816 */ /* 0x000fe4000000000f */
[----:B------:R-:W-:Y:S02]  /*0c70*/  SHF.R.U64 R100, R96, 0x10, R97 ;  /* 0x0000001060647819 */ /* 0x000fe40000001261 */
[----:B------:R-:W-:Y:S02]  /*0c80*/  MOV R99, R97 ;  /* 0x0000006100637202 */ /* 0x000fe40000000f00 */
[----:B-1----:R-:W-:Y:S02]  /*0c90*/  MOV R89, R92 ;  /* 0x0000005c00597202 */ /* 0x002fe40000000f00 */
[----:B------:R-:W-:-:S02]  /*0ca0*/  SHF.R.U64 R107, R22, 0x10, R23 ;  /* 0x00000010166b7819 */ /* 0x000fc40000001217 */
[----:B------:R-:W-:Y:S02]  /*0cb0*/  MOV R104, R23 ;  /* 0x0000001700687202 */ /* 0x000fe40000000f00 */
[----:B------:R-:W-:Y:S02]  /*0cc0*/  SHF.R.U32.HI R106, RZ, 0x10, R23 ;  /* 0x00000010ff6a7819 */ /* 0x000fe40000011617 */
[----:B------:R-:W-:Y:S01]  /*0cd0*/  PRMT R11, RZ, 0x5410, R132 ;  /* 0x00005410ff0b7816 */ /* 0x000fe20000000084 */
[----:B------:R-:W-:Y:S01]  /*0ce0*/  IMAD.MOV.U32 R119, RZ, RZ, R22 ;  /* 0x000000ffff777224 */ /* 0x000fe200078e0016 */
[----:B------:R-:W-:Y:S02]  /*0cf0*/  SHF.R.U32.HI R97, RZ, 0x10, R97 ;  /* 0x00000010ff617819 */ /* 0x000fe40000011661 */
[----:B------:R-:W-:Y:S02]  /*0d00*/  PRMT R20, RZ, 0x5410, R10 ;  /* 0x00005410ff147816 */ /* 0x000fe4000000000a */
[----:B------:R-:W-:-:S02]  /*0d10*/  SHF.R.U64 R128, R12, 0x10, R13 ;  /* 0x000000100c807819 */ /* 0x000fc4000000120d */
[--C-:B------:R-:W-:Y:S02]  /*0d20*/  SHF.R.U32.HI R127, RZ, 0x10, R13.reuse ;  /* 0x00000010ff7f7819 */ /* 0x100fe4000001160d */
[----:B------:R-:W-:Y:S02]  /*0d30*/  PRMT R23, RZ, 0x5410, R13 ;  /* 0x00005410ff177816 */ /* 0x000fe4000000000d */
[----:B------:R-:W-:Y:S02]  /*0d40*/  PRMT R92, RZ, 0x5410, R14 ;  /* 0x00005410ff5c7816 */ /* 0x000fe4000000000e */
[--C-:B------:R-:W-:Y:S02]  /*0d50*/  SHF.R.U64 R125, R16, 0x10, R17.reuse ;  /* 0x00000010107d7819 */ /* 0x100fe40000001211 */
[----:B------:R-:W-:Y:S02]  /*0d60*/  SHF.R.U32.HI R123, RZ, 0x10, R17 ;  /* 0x00000010ff7b7819 */ /* 0x000fe40000011611 */
[----:B------:R-:W-:Y:S01]  /*0d70*/  PRMT R121, RZ, 0x5410, R102 ;  /* 0x00005410ff797816 */ /* 0x000fe20000000066 */
[----:B------:R-:W-:Y:S01]  /*0d80*/  FADD.FTZ R10, -R154, R18 ;  /* 0x000000129a0a7221 */ /* 0x000fe20000010100 */
[----:B------:R-:W-:-:S02]  /*0d90*/  PRMT R13, RZ, 0x5410, R131 ;  /* 0x00005410ff0d7816 */ /* 0x000fc40000000083 */
[----:B------:R-:W-:Y:S01]  /*0da0*/  PRMT R17, RZ, 0x5410, R94 ;  /* 0x00005410ff117816 */ /* 0x000fe2000000005e */
[C---:B------:R-:W-:Y:S01]  /*0db0*/  FADD.FTZ R134, -R154.reuse, R93 ;  /* 0x0000005d9a867221 */ /* 0x040fe20000010100 */
[----:B------:R-:W-:Y:S01]  /*0dc0*/  PRMT R22, RZ, 0x5410, R12 ;  /* 0x00005410ff167816 */ /* 0x000fe2000000000c */
[----:B------:R-:W-:Y:S01]  /*0dd0*/  FADD.FTZ R12, -R154, R19 ;  /* 0x000000139a0c7221 */ /* 0x000fe20000010100 */
[----:B------:R-:W-:Y:S01]  /*0de0*/  SHF.R.U64 R126, R14, 0x10, R15 ;  /* 0x000000100e7e7819 */ /* 0x000fe2000000120f */
[C---:B------:R-:W-:Y:S01]  /*0df0*/  FADD.FTZ R18, -R154.reuse, R11 ;  /* 0x0000000b9a127221 */ /* 0x040fe20000010100 */
[----:B------:R-:W-:Y:S01]  /*0e00*/  PRMT R19, RZ, 0x5410, R128 ;  /* 0x00005410ff137816 */ /* 0x000fe20000000080 */
[C---:B------:R-:W-:Y:S01]  /*0e10*/  FADD.FTZ R14, -R154.reuse, R20 ;  /* 0x000000149a0e7221 */ /* 0x040fe20000010100 */
[----:B------:R-:W-:Y:S01]  /*0e20*/  PRMT R100, RZ, 0x5410, R100 ;  /* 0x00005410ff647816 */ /* 0x000fe20000000064 */
[----:B------:R-:W-:Y:S01]  /*0e30*/  FADD.FTZ R128, -R154, R92 ;  /* 0x0000005c9a807221 */ /* 0x000fe20000010100 */
[----:B------:R-:W-:Y:S01]  /*0e40*/  PRMT R102, RZ, 0x5410, R97 ;  /* 0x00005410ff667816 */ /* 0x000fe20000000061 */
[----:B------:R-:W-:Y:S01]  /*0e50*/  FMUL.FTZ R97, R40, R121 ;  /* 0x0000007928617220 */ /* 0x000fe20000410000 */
[----:B------:R-:W-:Y:S01]  /*0e60*/  SHF.R.U32.HI R96, RZ, 0x10, R15 ;  /* 0x00000010ff607819 */ /* 0x000fe2000001160f */
[--C-:B------:R-:W-:Y:S01]  /*0e70*/  IMAD.MOV.U32 R90, RZ, RZ, R95.reuse ;  /* 0x000000ffff5a7224 */ /* 0x100fe200078e005f */
[----:B------:R-:W-:Y:S01]  /*0e80*/  SHF.R.U32.HI R88, RZ, 0x10, R95 ;  /* 0x00000010ff587819 */ /* 0x000fe2000001165f */
[C---:B------:R-:W-:Y:S01]  /*0e90*/  FADD.FTZ R20, -R154.reuse, R13 ;  /* 0x0000000d9a147221 */ /* 0x040fe20000010100 */
[----:B------:R-:W-:Y:S01]  /*0ea0*/  PRMT R13, RZ, 0x5410, R123 ;  /* 0x00005410ff0d7816 */ /* 0x000fe2000000007b */
[----:B------:R-:W-:-:S02]  /*0eb0*/  FADD.FTZ R92, -R154, R17 ;  /* 0x000000119a5c7221 */ /* 0x000fc40000010100 */
[C---:B------:R-:W-:Y:S01]  /*0ec0*/  FMUL.FTZ R10, R5.reuse, R10 ;  /* 0x0000000a050a7220 */ /* 0x040fe20000410000 */
[----:B------:R-:W-:Y:S01]  /*0ed0*/  PRMT R95, RZ, 0x5410, R16 ;  /* 0x00005410ff5f7816 */ /* 0x000fe20000000010 */
[C---:B------:R-:W-:Y:S01]  /*0ee0*/  FMUL.FTZ R17, R5.reuse, R134 ;  /* 0x0000008605117220 */ /* 0x040fe20000410000 */
[----:B------:R-:W-:Y:S01]  /*0ef0*/  PRMT R123, RZ, 0x5410, R99 ;  /* 0x00005410ff7b7816 */ /* 0x000fe20000000063 */
[----:B------:R-:W-:Y:S01]  /*0f00*/  FMUL.FTZ R18, R5, R18 ;  /* 0x0000001205127220 */ /* 0x000fe20000410000 */
[----:B------:R-:W-:Y:S01]  /*0f10*/  PRMT R134, RZ, 0x5410, R118 ;  /* 0x00005410ff867816 */ /* 0x000fe20000000076 */
[----:B------:R-:W-:Y:S01]  /*0f20*/  FADD.FTZ R16, -R154, R21 ;  /* 0x000000159a107221 */ /* 0x000fe20000010100 */
[----:B------:R-:W-:Y:S01]  /*0f30*/  PRMT R11, RZ, 0x5410, R125 ;  /* 0x00005410ff0b7816 */ /* 0x000fe2000000007d */
[----:B------:R-:W-:Y:S01]  /*0f40*/  FMUL.FTZ R99, R41, R100 ;  /* 0x0000006429637220 */ /* 0x000fe20000410000 */
[----:B------:R-:W-:Y:S01]  /*0f50*/  PRMT R21, RZ, 0x5410, R127 ;  /* 0x00005410ff157816 */ /* 0x000fe2000000007f */
[----:B------:R-:W-:Y:S01]  /*0f60*/  FADD.FTZ R118, RZ, R97 ;  /* 0x00000061ff767221 */ /* 0x000fe20000010000 */
[----:B------:R-:W-:Y:S01]  /*0f70*/  PRMT R93, RZ, 0x5410, R96 ;  /* 0x00005410ff5d7816 */ /* 0x000fe20000000060 */
[----:B------:R-:W-:Y:S01]  /*0f80*/  FADD.FTZ R80, R80, R121 ;  /* 0x0000007950507221 */ /* 0x000fe20000010000 */
[----:B------:R-:W-:Y:S01]  /*0f90*/  PRMT R125, RZ, 0x5410, R91 ;  /* 0x00005410ff7d7816 */ /* 0x000fe2000000005b */
[----:B------:R-:W-:Y:S01]  /*0fa0*/  FFMA.FTZ R44, R10, R121, R44 ;  /* 0x000000790a2c7223 */ /* 0x000fe2000001002c */
[----:B------:R-:W-:Y:S01]  /*0fb0*/  PRMT R121, RZ, 0x5410, R90 ;  /* 0x00005410ff797816 */ /* 0x000fe2000000005a */
[----:B------:R-:W-:Y:S01]  /*0fc0*/  FADD.FTZ R96, -R154, R19 ;  /* 0x000000139a607221 */ /* 0x000fe20000010100 */
[----:B------:R-:W-:Y:S01]  /*0fd0*/  PRMT R90, RZ, 0x5410, R107 ;  /* 0x00005410ff5a7816 */ /* 0x000fe2000000006b */
[----:B------:R-:W-:-:S02]  /*0fe0*/  FFMA.FTZ R91, R10, R97, RZ ;  /* 0x000000610a5b7223 */ /* 0x000fc400000100ff */
[----:B------:R-:W-:Y:S01]  /*0ff0*/  FADD.FTZ R98, -R154, R23 ;  /* 0x000000179a627221 */ /* 0x000fe20000010100 */
[----:B------:R-:W-:Y:S01]  /*1000*/  PRMT R23, RZ, 0x5410, R126 ;  /* 0x00005410ff177816 */ /* 0x000fe2000000007e */
[----:B------:R-:W-:Y:S02]  /*1010*/  FMUL.FTZ R19, R5, R20 ;  /* 0x0000001405137220 */ /* 0x000fe40000410000 */
[----:B------:R-:W-:Y:S02]  /*1020*/  FADD.FTZ R81, R81, R100 ;  /* 0x0000006451517221 */ /* 0x000fe40000010000 */
[----:B------:R-:W-:Y:S02]  /*1030*/  FFMA.FTZ R45, R18, R100, R45 ;  /* 0x00000064122d7223 */ /* 0x000fe4000001002d */
[----:B------:R-:W-:Y:S02]  /*1040*/  FMUL.FTZ R100, R42, R123 ;  /* 0x0000007b2a647220 */ /* 0x000fe40000410000 */
[----:B------:R-:W-:-:S02]  /*1050*/  FADD.FTZ R107, R118, R99 ;  /* 0x00000063766b7221 */ /* 0x000fc40000010000 */
[C---:B------:R-:W-:Y:S01]  /*1060*/  FADD.FTZ R150, -R154.reuse, R11 ;  /* 0x0000000b9a967221 */ /* 0x040fe20000010100 */
[----:B------:R-:W-:Y:S01]  /*1070*/  PRMT R103, RZ, 0x5410, R103 ;  /* 0x00005410ff677816 */ /* 0x000fe20000000067 */
[----:B------:R-:W-:Y:S02]  /*1080*/  FADD.FTZ R126, -R154, R21 ;  /* 0x000000159a7e7221 */ /* 0x000fe40000010100 */
[----:B------:R-:W-:Y:S02]  /*1090*/  FMUL.FTZ R11, R5, R12 ;  /* 0x0000000c050b7220 */ /* 0x000fe40000410000 */
[----:B------:R-:W-:Y:S02]  /*10a0*/  FFMA.FTZ R91, R18, R99, R91 ;  /* 0x00000063125b7223 */ /* 0x000fe4000001005b */
[----:B------:R-:W-:Y:S02]  /*10b0*/  FADD.FTZ R83, R83, R102 ;  /* 0x0000006653537221 */ /* 0x000fe40000010000 */
[-C--:B------:R-:W-:Y:S01]  /*10c0*/  FFMA.FTZ R47, R19, R102.reuse, R47 ;  /* 0x00000066132f7223 */ /* 0x080fe2000001002f */
[----:B------:R-:W-:Y:S01]  /*10d0*/  PRMT R15, RZ, 0x5410, R129 ;  /* 0x00005410ff0f7816 */ /* 0x000fe20000000081 */
[----:B------:R-:W-:-:S02]  /*10e0*/  FMUL.FTZ R102, R43, R102 ;  /* 0x000000662b667220 */ /* 0x000fc40000410000 */
[----:B------:R-:W-:Y:S02]  /*10f0*/  FADD.FTZ R107, R107, R100 ;  /* 0x000000646b6b7221 */ /* 0x000fe40000010000 */
[----:B------:R-:W-:Y:S02]  /*1100*/  FADD.FTZ R132, -R154, R23 ;  /* 0x000000179a847221 */ /* 0x000fe40000010100 */
[----:B------:R-:W-:Y:S01]  /*1110*/  FMUL.FTZ R23, R5, R126 ;  /* 0x0000007e05177220 */ /* 0x000fe20000410000 */
[----:B------:R-:W-:Y:S01]  /*1120*/  PRMT R126, RZ, 0x5410, R101 ;  /* 0x00005410ff7e7816 */ /* 0x000fe20000000065 */
[----:B------:R-:W-:Y:S02]  /*1130*/  FFMA.FTZ R91, R11, R100, R91 ;  /* 0x000000640b5b7223 */ /* 0x000fe4000001005b */
[----:B------:R-:W-:Y:S02]  /*1140*/  FMUL.FTZ R12, R5, R14 ;  /* 0x0000000e050c7220 */ /* 0x000fe40000410000 */
[----:B------:R-:W-:-:S02]  /*1150*/  FMUL.FTZ R101, R36, R103 ;  /* 0x0000006724657220 */ /* 0x000fc40000410000 */
[----:B------:R-:W-:Y:S02]  /*1160*/  FADD.FTZ R118, R107, R102 ;  /* 0x000000666b767221 */ /* 0x000fe40000010000 */
[C---:B------:R-:W-:Y:S02]  /*1170*/  FADD.FTZ R94, -R154.reuse, R22 ;  /* 0x000000169a5e7221 */ /* 0x040fe40000010100 */
[C---:B------:R-:W-:Y:S02]  /*1180*/  FADD.FTZ R22, -R154.reuse, R15 ;  /* 0x0000000f9a167221 */ /* 0x040fe40000010100 */
[----:B------:R-:W-:Y:S02]  /*1190*/  FFMA.FTZ R91, R19, R102, R91 ;  /* 0x00000066135b7223 */ /* 0x000fe4000001005b */
[C---:B------:R-:W-:Y:S02]  /*11a0*/  FADD.FTZ R136, -R154.reuse, R93 ;  /* 0x0000005d9a887221 */ /* 0x040fe40000010100 */
[----:B------:R-:W-:-:S02]  /*11b0*/  FADD.FTZ R138, -R154, R95 ;  /* 0x0000005f9a8a7221 */ /* 0x000fc40000010100 */
[----:B------:R-:W-:Y:S02]  /*11c0*/  FADD.FTZ R76, R76, R103 ;  /* 0x000000674c4c7221 */ /* 0x000fe40000010000 */
[----:B------:R-:W-:Y:S02]  /*11d0*/  FFMA.FTZ R48, R12, R103, R48 ;  /* 0x000000670c307223 */ /* 0x000fe40000010030 */
[----:B------:R-:W-:Y:S02]  /*11e0*/  FADD.FTZ R154, -R154, R13 ;  /* 0x0000000d9a9a7221 */ /* 0x000fe40000010100 */
[----:B------:R-:W-:Y:S02]  /*11f0*/  FMUL.FTZ R103, R37, R126 ;  /* 0x0000007e25677220 */ /* 0x000fe40000410000 */
[----:B------:R-:W-:Y:S02]  /*1200*/  FADD.FTZ R118, R118, R101 ;  /* 0x0000006576767221 */ /* 0x000fe40000010000 */
[----:B------:R-:W-:-:S02]  /*1210*/  FMUL.FTZ R13, R5, R16 ;  /* 0x00000010050d7220 */ /* 0x000fc40000410000 */
[----:B------:R-:W-:Y:S02]  /*1220*/  FADD.FTZ R82, R82, R123 ;  /* 0x0000007b52527221 */ /* 0x000fe40000010000 */
[----:B------:R-:W-:Y:S01]  /*1230*/  FFMA.FTZ R46, R11, R123, R46 ;  /* 0x0000007b0b2e7223 */ /* 0x000fe2000001002e */
[----:B------:R-:W-:Y:S01]  /*1240*/  PRMT R123, RZ, 0x5410, R89 ;  /* 0x00005410ff7b7816 */ /* 0x000fe20000000059 */
[C---:B------:R-:W-:Y:S01]  /*1250*/  FMUL.FTZ R16, R5.reuse, R128 ;  /* 0x0000008005107220 */ /* 0x040fe20000410000 */
[----:B------:R-:W-:Y:S01]  /*1260*/  PRMT R128, RZ, 0x5410, R88 ;  /* 0x00005410ff807816 */ /* 0x000fe20000000058 */
[----:B------:R-:W-:Y:S01]  /*1270*/  FMUL.FTZ R20, R5, R22 ;  /* 0x0000001605147220 */ /* 0x000fe20000410000 */
[----:B------:R-:W-:Y:S01]  /*1280*/  PRMT R127, RZ, 0x5410, R119 ;  /* 0x00005410ff7f7816 */ /* 0x000fe20000000077 */
[----:B------:R-:W-:Y:S01]  /*1290*/  FFMA.FTZ R91, R12, R101, R91 ;  /* 0x000000650c5b7223 */ /* 0x000fe2000001005b */
[----:B------:R-:W-:Y:S01]  /*12a0*/  PRMT R89, RZ, 0x5410, R104 ;  /* 0x00005410ff597816 */ /* 0x000fe20000000068 */
[----:B------:R-:W-:-:S02]  /*12b0*/  FMUL.FTZ R104, R38, R121 ;  /* 0x0000007926687220 */ /* 0x000fc40000410000 */
[----:B------:R-:W-:Y:S01]  /*12c0*/  FADD.FTZ R119, R118, R103 ;  /* 0x0000006776777221 */ /* 0x000fe20000010000 */
[----:B------:R-:W-:Y:S01]  /*12d0*/  PRMT R88, RZ, 0x5410, R106 ;  /* 0x00005410ff587816 */ /* 0x000fe2000000006a */
[----:B------:R-:W-:Y:S02]  /*12e0*/  FFMA.FTZ R91, R20, R103, R91 ;  /* 0x00000067145b7223 */ /* 0x000fe4000001005b */
[----:B------:R-:W-:Y:S02]  /*12f0*/  FMUL.FTZ R21, R5, R92 ;  /* 0x0000005c05157220 */ /* 0x000fe40000410000 */
[----:B------:R-:W-:Y:S02]  /*1300*/  FMUL.FTZ R106, R39, R128 ;  /* 0x00000080276a7220 */ /* 0x000fe40000410000 */
[----:B------:R-:W-:Y:S02]  /*1310*/  FADD.FTZ R119, R119, R104 ;  /* 0x0000006877777221 */ /* 0x000fe40000010000 */
[----:B------:R-:W-:Y:S01]  /*1320*/  FMUL.FTZ R92, R5, R132 ;  /* 0x00000084055c7220 */ /* 0x000fe20000410000 */
[----:B------:R-:W-:Y:S01]  /*1330*/  PRMT R132, RZ, 0x5410, R87 ;  /* 0x00005410ff847816 */ /* 0x000fe20000000057 */
[----:B------:R-:W-:Y:S01]  /*1340*/  FFMA.FTZ R91, R13, R104, R91 ;  /* 0x000000680d5b7223 */ /* 0x000fe2000001005b */
[----:B------:R-:W-:Y:S01]  /*1350*/  PRMT R87, RZ, 0x5410, R105 ;  /* 0x00005410ff577816 */ /* 0x000fe20000000069 */
        /* <DEDUP_REMOVED lines=8> */
[----:B------:R-:W-:Y:S02]  /*13e0*/  FADD.FTZ R77, R77, R126 ;  /* 0x0000007e4d4d7221 */ /* 0x000fe40000010000 */
        /* <DEDUP_REMOVED lines=19> */
[----:B------:R-:W-:Y:S02]  /*1520*/  FADD.FTZ R70, R70, R89 ;  /* 0x0000005946467221 */ /* 0x000fe40000010000 */
[-C--:B------:R-:W-:Y:S02]  /*1530*/  FFMA.FTZ R58, R17, R89.reuse, R58 ;  /* 0x00000059113a7223 */ /* 0x080fe4000001003a */
[----:B------:R-:W-:-:S02]  /*1540*/  FMUL.FTZ R134, R30, R89 ;  /* 0x000000591e867220 */ /* 0x000fc40000410000 */
[----:B------:R-:W-:Y:S02]  /*1550*/  FFMA.FTZ R89, R23, R128, R91 ;  /* 0x0000008017597223 */ /* 0x000fe4000001005b */
[----:B------:R-:W-:Y:S02]  /*1560*/  FADD.FTZ R90, R90, R127 ;  /* 0x0000007f5a5a7221 */ /* 0x000fe40000010000 */
[----:B------:R-:W-:Y:S02]  /*1570*/  FFMA.FTZ R89, R16, R127, R89 ;  /* 0x0000007f10597223 */ /* 0x000fe40000010059 */
[----:B------:R-:W-:Y:S02]  /*1580*/  FMUL.FTZ R94, R5, R136 ;  /* 0x00000088055e7220 */ /* 0x000fe40000410000 */
[----:B------:R-:W-:Y:S02]  /*1590*/  FADD.FTZ R91, R90, R129 ;  /* 0x000000815a5b7221 */ /* 0x000fe40000010000 */
[----:B------:R-:W-:-:S02]  /*15a0*/  FFMA.FTZ R89, R92, R129, R89 ;  /* 0x000000815c597223 */ /* 0x000fc40000010059 */
[----:B------:R-:W-:Y:S02]  /*15b0*/  FMUL.FTZ R93, R5, R138 ;  /* 0x0000008a055d7220 */ /* 0x000fe40000410000 */
[----:B------:R-:W-:Y:S02]  /*15c0*/  FADD.FTZ R71, R71, R88 ;  /* 0x0000005847477221 */ /* 0x000fe40000010000 */
[-C--:B------:R-:W-:Y:S02]  /*15d0*/  FFMA.FTZ R59, R94, R88.reuse, R59 ;  /* 0x000000585e3b7223 */ /* 0x080fe4000001003b */
[----:B------:R-:W-:Y:S02]  /*15e0*/  FMUL.FTZ R135, R31, R88 ;  /* 0x000000581f877220 */ /* 0x000fe40000410000 */
[----:B------:R-:W-:Y:S01]  /*15f0*/  FADD.FTZ R88, R91, R134 ;  /* 0x000000865b587221 */ /* 0x000fe20000010000 */
[----:B------:R-:W-:Y:S01]  /*1600*/  PRMT R86, RZ, 0x5410, R86 ;  /* 0x00005410ff567816 */ /* 0x000fe20000000056 */
        /* <DEDUP_REMOVED lines=17> */
[----:B------:R-:W-:Y:S01]  /*1720*/  FADD.FTZ R85, R86, R137 ;  /* 0x0000008956557221 */ /* 0x000fe20000010000 */
[----:B------:R-:W-:Y:S01]  /*1730*/  PRMT R86, RZ, 0x5410, R84 ;  /* 0x00005410ff567816 */ /* 0x000fe20000000054 */
        /* <DEDUP_REMOVED lines=17> */
.L_x_2986:
[----:B0-----:R-:W-:Y:S05]  /*1850*/  BSYNC B0 ;  /* 0x0000000000007941 */ /* 0x001fea0003800000 */
.L_x_2984:
[----:B------:R-:W-:Y:S02]  /*1860*/  LOP3.LUT P2, RZ, R4, 0xff, RZ, 0xc0, !PT ;  /* 0x000000ff04ff7812 */ /* 0x000fe4000784c0ff */
[----:B------:R-:W-:Y:S02]  /*1870*/  SHF.R.U32.HI R86, RZ, 0x5, R0 ;  /* 0x00000005ff567819 */ /* 0x000fe40000011600 */
[----:B------:R-:W-:Y:S02]  /*1880*/  LOP3.LUT P0, RZ, R0, 0x1f, RZ, 0xc0, !PT ;  /* 0x0000001f00ff7812 */ /* 0x000fe4000780c0ff */
[----:B------:R-:W-:-:S07]  /*1890*/  LOP3.LUT R121, R86, 0x7fffffc, RZ, 0xc0, !PT ;  /* 0x07fffffc56797812 */ /* 0x000fce00078ec0ff */
[----:B------:R-:W-:Y:S01]  /*18a0*/  @!P2 IADD3 R121, R121, 0x4, RZ ;  /* 0x000000047979a810 */ /* 0x000fe20007ffe0ff */
[----:B------:R-:W-:Y:S05]  /*18b0*/  BRA.DIV ~URZ, `(.L_x_2987) ;  /* 0x000026027f007947 */ /* 0x000fea000b800000 */
[----:B------:R0:W1:Y:S02]  /*18c0*/  SHFL.DOWN PT, R88, R131, 0x10, 0x1f ;  /* 0x0a001f0083587f89 */ /* 0x00006400000e0000 */
.L_x_3065:
        /* <DEDUP_REMOVED lines=18> */
.L_x_3066:
        /* <DEDUP_REMOVED lines=39> */
.L_x_2990:
        /* <DEDUP_REMOVED lines=9> */
.L_x_2991:
[----:B------:R-:W-:Y:S05]  /*1cf0*/  BSYNC B0 ;  /* 0x0000000000007941 */ /* 0x000fea0003800000 */
.L_x_2989:
        /* <DEDUP_REMOVED lines=12> */
[----:B------:R-:W-:Y:S01]  /*1dc0*/  MOV R84, RZ ;  /* 0x000000ff00547202 */ /* 0x000fe20000000f00 */
[----:B------:R-:W-:Y:S05]  /*1dd0*/  @!P3 BRA `(.L_x_2994) ;  /* 0x000000900000b947 */ /* 0x000fea0003800000 */
[----:B------:R-:W-:-:S04]  /*1de0*/  SHF.R.U64 R84, R108, 0x10, R109 ;  /* 0x000000106c547819 */ /* 0x000fc8000000126d */
[----:B------:R-:W-:Y:S01]  /*1df0*/  PRMT R84, RZ, 0x5410, R84 ;  /* 0x00005410ff547816 */ /* 0x000fe20000000054 */
[----:B------:R-:W-:Y:S05]  /*1e00*/  BRA `(.L_x_2994) ;  /* 0x0000006000007947 */ /* 0x000fea0003800000 */
.L_x_2993:
[----:B------:R-:W-:Y:S01]  /*1e10*/  FFMA.FTZ R84, R18, R89, R90 ;  /* 0x0000005912547223 */ /* 0x000fe2000001005a */
[----:B------:R-:W-:-:S03]  /*1e20*/  @P3 SHF.R.U64 R85, R108, 0x10, R109 ;  /* 0x000000106c553819 */ /* 0x000fc6000000126d */
[----:B------:R-:W-:Y:S01]  /*1e30*/  FADD.FTZ R84, R99, -R84 ;  /* 0x8000005463547221 */ /* 0x000fe20000010000 */
[----:B------:R-:W-:-:S03]  /*1e40*/  @P3 PRMT R85, RZ, 0x5410, R85 ;  /* 0x00005410ff553816 */ /* 0x000fc60000000055 */
[----:B------:R-:W-:-:S04]  /*1e50*/  FMUL.FTZ R84, R5, R84 ;  /* 0x0000005405547220 */ /* 0x000fc80000410000 */
[----:B------:R-:W-:Y:S02]  /*1e60*/  @P3 FADD.FTZ R84, R84, R85 ;  /* 0x0000005554543221 */ /* 0x000fe40000010000 */
.L_x_2994:
[----:B------:R-:W-:Y:S05]  /*1e70*/  BSYNC B0 ;  /* 0x0000000000007941 */ /* 0x000fea0003800000 */
.L_x_2992:
        /* <DEDUP_REMOVED lines=14> */
.L_x_2996:
[----:B------:R-:W-:-:S04]  /*1f60*/  FFMA.FTZ R85, R11, R89, R90 ;  /* 0x000000590b557223 */ /* 0x000fc8000001005a */
[----:B------:R-:W-:Y:S01]  /*1f70*/  FADD.FTZ R84, R100, -R85 ;  /* 0x8000005564547221 */ /* 0x000fe20000010000 */
[----:B------:R-:W-:-:S03]  /*1f80*/  @P3 PRMT R85, RZ, 0x5410, R109 ;  /* 0x00005410ff553816 */ /* 0x000fc6000000006d */
[----:B------:R-:W-:-:S04]  /*1f90*/  FMUL.FTZ R84, R5, R84 ;  /* 0x0000005405547220 */ /* 0x000fc80000410000 */
[----:B------:R-:W-:Y:S02]  /*1fa0*/  @P3 FADD.FTZ R84, R84, R85 ;  /* 0x0000005554543221 */ /* 0x000fe40000010000 */
.L_x_2997:
[----:B------:R-:W-:Y:S05]  /*1fb0*/  BSYNC B0 ;  /* 0x0000000000007941 */ /* 0x000fea0003800000 */
.L_x_2995:
        /* <DEDUP_REMOVED lines=15> */
.L_x_2999:
[----:B------:R-:W-:-:S04]  /*20b0*/  FFMA.FTZ R85, R19, R89, R90 ;  /* 0x0000005913557223 */ /* 0x000fc8000001005a */
[----:B------:R-:W-:Y:S01]  /*20c0*/  FADD.FTZ R84, R102, -R85 ;  /* 0x8000005566547221 */ /* 0x000fe20000010000 */
[----:B------:R-:W-:-:S03]  /*20d0*/  @P3 SHF.R.U32.HI R85, RZ, 0x10, R109 ;  /* 0x00000010ff553819 */ /* 0x000fc6000001166d */
[----:B------:R-:W-:Y:S01]  /*20e0*/  FMUL.FTZ R84, R5, R84 ;  /* 0x0000005405547220 */ /* 0x000fe20000410000 */
[----:B------:R-:W-:-:S05]  /*20f0*/  @P3 PRMT R85, RZ, 0x5410, R85 ;  /* 0x00005410ff553816 */ /* 0x000fca0000000055 */
[----:B------:R-:W-:Y:S02]  /*2100*/  @P3 FADD.FTZ R84, R84, R85 ;  /* 0x0000005554543221 */ /* 0x000fe40000010000 */
.L_x_3000:
[----:B------:R-:W-:Y:S05]  /*2110*/  BSYNC B0 ;  /* 0x0000000000007941 */ /* 0x000fea0003800000 */
.L_x_2998:
        /* <DEDUP_REMOVED lines=16> */
.L_x_3001:
        /* <DEDUP_REMOVED lines=11> */
.L_x_3003:
[----:B------:R-:W-:Y:S05]  /*22d0*/  BSYNC B0 ;  /* 0x0000000000007941 */ /* 0x000fea0003800000 */
.L_x_3002:
[----:B------:R-:W-:Y:S01]  /*22e0*/  BSSY B0, `(.L_x_3004) ;  /* 0x000000b000007945 */ /* 0x000fe20003800000 */
[----:B------:R-:W-:Y:S05]  /*22f0*/  @P1 BRA `(.L_x_3005) ;  /* 0x0000004000001947 */ /* 0x000fea0003800000 */
[----:B0-----:R-:W-:Y:S01]  /*2300*/  IMAD.MOV.U32 R84, RZ, RZ, RZ ;  /* 0x000000ffff547224 */ /* 0x001fe200078e00ff */
[----:B------:R-:W-:Y:S05]  /*2310*/  @!P3 BRA `(.L_x_3006) ;  /* 0x000000700000b947 */ /* 0x000fea0003800000 */
[----:B------:R-:W-:Y:S01]  /*2320*/  PRMT R84, RZ, 0x5410, R110 ;  /* 0x00005410ff547816 */ /* 0x000fe2000000006e */
[----:B------:R-:W-:Y:S05]  /*2330*/  BRA `(.L_x_3006) ;  /* 0x0000005000007947 */ /* 0x000fea0003800000 */
.L_x_3005:
[----:B0-----:R-:W-:Y:S01]  /*2340*/  FFMA.FTZ R84, R12, R89, R90 ;  /* 0x000000590c547223 */ /* 0x001fe2000001005a */
[----:B------:R-:W-:-:S03]  /*2350*/  @P3 PRMT R85, RZ, 0x5410, R110 ;  /* 0x00005410ff553816 */ /* 0x000fc6000000006e */
[----:B------:R-:W-:-:S04]  /*2360*/  FADD.FTZ R84, R101, -R84 ;  /* 0x8000005465547221 */ /* 0x000fc80000010000 */
[----:B------:R-:W-:-:S04]  /*2370*/  FMUL.FTZ R84, R5, R84 ;  /* 0x0000005405547220 */ /* 0x000fc80000410000 */
[----:B------:R-:W-:Y:S02]  /*2380*/  @P3 FADD.FTZ R84, R84, R85 ;  /* 0x0000005554543221 */ /* 0x000fe40000010000 */
.L_x_3006:
[----:B------:R-:W-:Y:S05]  /*2390*/  BSYNC B0 ;  /* 0x0000000000007941 */ /* 0x000fea0003800000 */
.L_x_3004:
        /* <DEDUP_REMOVED lines=15> */
.L_x_3008:
[----:B------:R-:W-:Y:S01]  /*2490*/  FFMA.FTZ R84, R20, R89, R90 ;  /* 0x0000005914547223 */ /* 0x000fe2000001005a */
[----:B------:R-:W-:-:S03]  /*24a0*/  @P3 SHF.R.U64 R85, R110, 0x10, R111 ;  /* 0x000000106e553819 */ /* 0x000fc6000000126f */
[----:B------:R-:W-:Y:S01]  /*24b0*/  FADD.FTZ R84, R103, -R84 ;  /* 0x8000005467547221 */ /* 0x000fe20000010000 */
[----:B------:R-:W-:-:S03]  /*24c0*/  @P3 PRMT R85, RZ, 0x5410, R85 ;  /* 0x00005410ff553816 */ /* 0x000fc60000000055 */
[----:B------:R-:W-:-:S04]  /*24d0*/  FMUL.FTZ R84, R5, R84 ;  /* 0x0000005405547220 */ /* 0x000fc80000410000 */
[----:B------:R-:W-:Y:S02]  /*24e0*/  @P3 FADD.FTZ R84, R84, R85 ;  /* 0x0000005554543221 */ /* 0x000fe40000010000 */
.L_x_3009:
[----:B------:R-:W-:Y:S05]  /*24f0*/  BSYNC B0 ;  /* 0x0000000000007941 */ /* 0x000fea0003800000 */
.L_x_3007:
        /* <DEDUP_REMOVED lines=14> */
.L_x_3011:
[----:B------:R-:W-:-:S04]  /*25e0*/  FFMA.FTZ R85, R13, R89, R90 ;  /* 0x000000590d557223 */ /* 0x000fc8000001005a */
[----:B------:R-:W-:Y:S01]  /*25f0*/  FADD.FTZ R84, R104, -R85 ;  /* 0x8000005568547221 */ /* 0x000fe20000010000 */
[----:B------:R-:W-:-:S03]  /*2600*/  @P3 PRMT R85, RZ, 0x5410, R111 ;  /* 0x00005410ff553816 */ /* 0x000fc6000000006f */
[----:B------:R-:W-:-:S04]  /*2610*/  FMUL.FTZ R84, R5, R84 ;  /* 0x0000005405547220 */ /* 0x000fc80000410000 */
[----:B------:R-:W-:Y:S02]  /*2620*/  @P3 FADD.FTZ R84, R84, R85 ;  /* 0x0000005554543221 */ /* 0x000fe40000010000 */
.L_x_3012:
[----:B------:R-:W-:Y:S05]  /*2630*/  BSYNC B0 ;  /* 0x0000000000007941 */ /* 0x000fea0003800000 */
.L_x_3010:
        /* <DEDUP_REMOVED lines=15> */
.L_x_3014:
[----:B------:R-:W-:-:S04]  /*2730*/  FFMA.FTZ R85, R21, R89, R90 ;  /* 0x0000005915557223 */ /* 0x000fc8000001005a */
[----:B------:R-:W-:Y:S01]  /*2740*/  FADD.FTZ R84, R106, -R85 ;  /* 0x800000556a547221 */ /* 0x000fe20000010000 */
[----:B------:R-:W-:-:S03]  /*2750*/  @P3 SHF.R.U32.HI R85, RZ, 0x10, R111 ;  /* 0x00000010ff553819 */ /* 0x000fc6000001166f */
[----:B------:R-:W-:Y:S01]  /*2760*/  FMUL.FTZ R84, R5, R84 ;  /* 0x0000005405547220 */ /* 0x000fe20000410000 */
[----:B------:R-:W-:-:S05]  /*2770*/  @P3 PRMT R85, RZ, 0x5410, R85 ;  /* 0x00005410ff553816 */ /* 0x000fca0000000055 */
[----:B------:R-:W-:Y:S02]  /*2780*/  @P3 FADD.FTZ R84, R84, R85 ;  /* 0x0000005554543221 */ /* 0x000fe40000010000 */
.L_x_3015:
[----:B------:R-:W-:Y:S05]  /*2790*/  BSYNC B0 ;  /* 0x0000000000007941 */ /* 0x000fea0003800000 */
.L_x_3013:
        /* <DEDUP_REMOVED lines=16> */
.L_x_3016:
        /* <DEDUP_REMOVED lines=12> */
.L_x_3018:
[----:B------:R-:W-:Y:S05]  /*2960*/  BSYNC B0 ;  /* 0x0000000000007941 */ /* 0x000fea0003800000 */
.L_x_3017:
[----:B------:R-:W-:Y:S01]  /*2970*/  BSSY B0, `(.L_x_3019) ;  /* 0x000000b000007945 */ /* 0x000fe20003800000 */
[----:B------:R-:W-:Y:S05]  /*2980*/  @P1 BRA `(.L_x_3020) ;  /* 0x0000004000001947 */ /* 0x000fea0003800000 */
[----:B0-----:R-:W-:Y:S01]  /*2990*/  IMAD.MOV.U32 R84, RZ, RZ, RZ ;  /* 0x000000ffff547224 */ /* 0x001fe200078e00ff */
[----:B------:R-:W-:Y:S05]  /*29a0*/  @!P3 BRA `(.L_x_3021) ;  /* 0x000000700000b947 */ /* 0x000fea0003800000 */
[----:B------:R-:W-:Y:S01]  /*29b0*/  PRMT R84, RZ, 0x5410, R112 ;  /* 0x00005410ff547816 */ /* 0x000fe20000000070 */
[----:B------:R-:W-:Y:S05]  /*29c0*/  BRA `(.L_x_3021) ;  /* 0x0000005000007947 */ /* 0x000fea0003800000 */
.L_x_3020:
[----:B0-----:R-:W-:Y:S01]  /*29d0*/  FFMA.FTZ R84, R14, R89, R90 ;  /* 0x000000590e547223 */ /* 0x001fe2000001005a */
[----:B------:R-:W-:-:S03]  /*29e0*/  @P3 PRMT R7, RZ, 0x5410, R112 ;  /* 0x00005410ff073816 */ /* 0x000fc60000000070 */
[----:B------:R-:W-:-:S04]  /*29f0*/  FADD.FTZ R84, R105, -R84 ;  /* 0x8000005469547221 */ /* 0x000fc80000010000 */
[----:B------:R-:W-:-:S04]  /*2a00*/  FMUL.FTZ R84, R5, R84 ;  /* 0x0000005405547220 */ /* 0x000fc80000410000 */
[----:B------:R-:W-:Y:S02]  /*2a10*/  @P3 FADD.FTZ R84, R84, R7 ;  /* 0x0000000754543221 */ /* 0x000fe40000010000 */
.L_x_3021:
[----:B------:R-:W-:Y:S05]  /*2a20*/  BSYNC B0 ;  /* 0x0000000000007941 */ /* 0x000fea0003800000 */
.L_x_3019:
        /* <DEDUP_REMOVED lines=15> */
.L_x_3023:
[----:B------:R-:W-:Y:S01]  /*2b20*/  FFMA.FTZ R84, R22, R89, R90 ;  /* 0x0000005916547223 */ /* 0x000fe2000001005a */
[----:B------:R-:W-:-:S03]  /*2b30*/  @P3 SHF.R.U64 R7, R112, 0x10, R113 ;  /* 0x0000001070073819 */ /* 0x000fc60000001271 */
[----:B------:R-:W-:Y:S01]  /*2b40*/  FADD.FTZ R84, R107, -R84 ;  /* 0x800000546b547221 */ /* 0x000fe20000010000 */
[----:B------:R-:W-:-:S03]  /*2b50*/  @P3 PRMT R7, RZ, 0x5410, R7 ;  /* 0x00005410ff073816 */ /* 0x000fc60000000007 */
[----:B------:R-:W-:-:S04]  /*2b60*/  FMUL.FTZ R84, R5, R84 ;  /* 0x0000005405547220 */ /* 0x000fc80000410000 */
[----:B------:R-:W-:Y:S02]  /*2b70*/  @P3 FADD.FTZ R84, R84, R7 ;  /* 0x0000000754543221 */ /* 0x000fe40000010000 */
.L_x_3024:
[----:B------:R-:W-:Y:S05]  /*2b80*/  BSYNC B0 ;  /* 0x0000000000007941 */ /* 0x000fea0003800000 */
.L_x_3022:
        /* <DEDUP_REMOVED lines=14> */
.L_x_3026:
[----:B------:R-:W-:-:S04]  /*2c70*/  FFMA.FTZ R7, R15, R89, R90 ;  /* 0x000000590f077223 */ /* 0x000fc8000001005a */
[----:B------:R-:W-:Y:S01]  /*2c80*/  FADD.FTZ R84, R126, -R7 ;  /* 0x800000077e547221 */ /* 0x000fe20000010000 */
[----:B------:R-:W-:-:S03]  /*2c90*/  @P3 PRMT R7, RZ, 0x5410, R113 ;  /* 0x00005410ff073816 */ /* 0x000fc60000000071 */
[----:B------:R-:W-:-:S04]  /*2ca0*/  FMUL.FTZ R84, R5, R84 ;  /* 0x0000005405547220 */ /* 0x000fc80000410000 */
[----:B------:R-:W-:Y:S02]  /*2cb0*/  @P3 FADD.FTZ R84, R84, R7 ;  /* 0x0000000754543221 */ /* 0x000fe40000010000 */
.L_x_3027:
[----:B------:R-:W-:Y:S05]  /*2cc0*/  BSYNC B0 ;  /* 0x0000000000007941 */ /* 0x000fea0003800000 */
.L_x_3025:
        /* <DEDUP_REMOVED lines=15> */
.L_x_3029:
[----:B------:R-:W-:-:S04]  /*2dc0*/  FFMA.FTZ R7, R23, R89, R90 ;  /* 0x0000005917077223 */ /* 0x000fc8000001005a */
[----:B------:R-:W-:Y:S01]  /*2dd0*/  FADD.FTZ R84, R128, -R7 ;  /* 0x8000000780547221 */ /* 0x000fe20000010000 */
[----:B------:R-:W-:-:S03]  /*2de0*/  @P3 SHF.R.U32.HI R7, RZ, 0x10, R113 ;  /* 0x00000010ff073819 */ /* 0x000fc60000011671 */
[----:B------:R-:W-:Y:S01]  /*2df0*/  FMUL.FTZ R84, R5, R84 ;  /* 0x0000005405547220 */ /* 0x000fe20000410000 */
[----:B------:R-:W-:-:S05]  /*2e00*/  @P3 PRMT R7, RZ, 0x5410, R7 ;  /* 0x00005410ff073816 */ /* 0x000fca0000000007 */
[----:B------:R-:W-:Y:S02]  /*2e10*/  @P3 FADD.FTZ R84, R84, R7 ;  /* 0x0000000754543221 */ /* 0x000fe40000010000 */
.L_x_3030:
[----:B------:R-:W-:Y:S05]  /*2e20*/  BSYNC B0 ;  /* 0x0000000000007941 */ /* 0x000fea0003800000 */
.L_x_3028:
        /* <DEDUP_REMOVED lines=16> */
.L_x_3031:
        /* <DEDUP_REMOVED lines=12> */
.L_x_3033:
[----:B------:R-:W-:Y:S05]  /*2ff0*/  BSYNC B0 ;  /* 0x0000000000007941 */ /* 0x000fea0003800000 */
.L_x_3032:
[----:B------:R-:W-:Y:S01]  /*3000*/  BSSY B0, `(.L_x_3034) ;  /* 0x000000b000007945 */ /* 0x000fe20003800000 */
[----:B------:R-:W-:Y:S05]  /*3010*/  @P1 BRA `(.L_x_3035) ;  /* 0x0000004000001947 */ /* 0x000fea0003800000 */
[----:B------:R-:W-:Y:S01]  /*3020*/  IMAD.MOV.U32 R8, RZ, RZ, RZ ;  /* 0x000000ffff087224 */ /* 0x000fe200078e00ff */
[----:B------:R-:W-:Y:S05]  /*3030*/  @!P3 BRA `(.L_x_3036) ;  /* 0x000000700000b947 */ /* 0x000fea0003800000 */
[----:B------:R-:W-:Y:S01]  /*3040*/  PRMT R8, RZ, 0x5410, R114 ;  /* 0x00005410ff087816 */ /* 0x000fe20000000072 */
[----:B------:R-:W-:Y:S05]  /*3050*/  BRA `(.L_x_3036) ;  /* 0x0000005000007947 */ /* 0x000fea0003800000 */
.L_x_3035:
[----:B------:R-:W-:Y:S01]  /*3060*/  FFMA.FTZ R8, R16, R89, R90 ;  /* 0x0000005910087223 */ /* 0x000fe2000001005a */
[----:B------:R-:W-:-:S03]  /*3070*/  @P3 PRMT R7, RZ, 0x5410, R114 ;  /* 0x00005410ff073816 */ /* 0x000fc60000000072 */
[----:B------:R-:W-:-:S04]  /*3080*/  FADD.FTZ R8, R127, -R8 ;  /* 0x800000087f087221 */ /* 0x000fc80000010000 */
[----:B------:R-:W-:-:S04]  /*3090*/  FMUL.FTZ R8, R5, R8 ;  /* 0x0000000805087220 */ /* 0x000fc80000410000 */
[----:B------:R-:W-:Y:S02]  /*30a0*/  @P3 FADD.FTZ R8, R8, R7 ;  /* 0x0000000708083221 */ /* 0x000fe40000010000 */
.L_x_3036:
[----:B------:R-:W-:Y:S05]  /*30b0*/  BSYNC B0 ;  /* 0x0000000000007941 */ /* 0x000fea0003800000 */
.L_x_3034:
        /* <DEDUP_REMOVED lines=15> */
.L_x_3038:
[----:B------:R-:W-:Y:S01]  /*31b0*/  FFMA.FTZ R8, R92, R89, R90 ;  /* 0x000000595c087223 */ /* 0x000fe2000001005a */
[----:B------:R-:W-:-:S03]  /*31c0*/  @P3 SHF.R.U64 R7, R114, 0x10, R115 ;  /* 0x0000001072073819 */ /* 0x000fc60000001273 */
[----:B------:R-:W-:Y:S01]  /*31d0*/  FADD.FTZ R8, R129, -R8 ;  /* 0x8000000881087221 */ /* 0x000fe20000010000 */
[----:B------:R-:W-:-:S03]  /*31e0*/  @P3 PRMT R7, RZ, 0x5410, R7 ;  /* 0x00005410ff073816 */ /* 0x000fc60000000007 */
[----:B------:R-:W-:-:S04]  /*31f0*/  FMUL.FTZ R8, R5, R8 ;  /* 0x0000000805087220 */ /* 0x000fc80000410000 */
[----:B------:R-:W-:Y:S02]  /*3200*/  @P3 FADD.FTZ R8, R8, R7 ;  /* 0x0000000708083221 */ /* 0x000fe40000010000 */
.L_x_3039:
[----:B------:R-:W-:Y:S05]  /*3210*/  BSYNC B0 ;  /* 0x0000000000007941 */ /* 0x000fea0003800000 */
.L_x_3037:
        /* <DEDUP_REMOVED lines=14> */
.L_x_3041:
[----:B------:R-:W-:-:S04]  /*3300*/  FFMA.FTZ R7, R17, R89, R90 ;  /* 0x0000005911077223 */ /* 0x000fc8000001005a */
[----:B------:R-:W-:Y:S01]  /*3310*/  FADD.FTZ R8, R134, -R7 ;  /* 0x8000000786087221 */ /* 0x000fe20000010000 */
[----:B------:R-:W-:-:S03]  /*3320*/  @P3 PRMT R7, RZ, 0x5410, R115 ;  /* 0x00005410ff073816 */ /* 0x000fc60000000073 */
[----:B------:R-:W-:-:S04]  /*3330*/  FMUL.FTZ R8, R5, R8 ;  /* 0x0000000805087220 */ /* 0x000fc80000410000 */
[----:B------:R-:W-:Y:S02]  /*3340*/  @P3 FADD.FTZ R8, R8, R7 ;  /* 0x0000000708083221 */ /* 0x000fe40000010000 */
.L_x_3042:
[----:B------:R-:W-:Y:S05]  /*3350*/  BSYNC B0 ;  /* 0x0000000000007941 */ /* 0x000fea0003800000 */
.L_x_3040:
        /* <DEDUP_REMOVED lines=15> */
.L_x_3044:
[----:B------:R-:W-:Y:S01]  /*3450*/  FFMA.FTZ R8, R94, R89, R90 ;  /* 0x000000595e087223 */ /* 0x000fe2000001005a */
[----:B------:R-:W-:-:S03]  /*3460*/  @P3 SHF.R.U32.HI R7, RZ, 0x10, R115 ;  /* 0x00000010ff073819 */ /* 0x000fc60000011673 */
[----:B------:R-:W-:Y:S01]  /*3470*/  FADD.FTZ R8, R135, -R8 ;  /* 0x8000000887087221 */ /* 0x000fe20000010000 */
[----:B------:R-:W-:-:S03]  /*3480*/  @P3 PRMT R7, RZ, 0x5410, R7 ;  /* 0x00005410ff073816 */ /* 0x000fc60000000007 */
[----:B------:R-:W-:-:S04]  /*3490*/  FMUL.FTZ R8, R5, R8 ;  /* 0x0000000805087220 */ /* 0x000fc80000410000 */
[----:B------:R-:W-:Y:S02]  /*34a0*/  @P3 FADD.FTZ R8, R8, R7 ;  /* 0x0000000708083221 */ /* 0x000fe40000010000 */
.L_x_3045:
[----:B------:R-:W-:Y:S05]  /*34b0*/  BSYNC B0 ;  /* 0x0000000000007941 */ /* 0x000fea0003800000 */
.L_x_3043:
        /* <DEDUP_REMOVED lines=16> */
.L_x_3046:
        /* <DEDUP_REMOVED lines=12> */
.L_x_3048:
[----:B------:R-:W-:Y:S05]  /*3680*/  BSYNC B0 ;  /* 0x0000000000007941 */ /* 0x000fea0003800000 */
.L_x_3047:
[----:B------:R-:W-:Y:S01]  /*3690*/  BSSY B0, `(.L_x_3049) ;  /* 0x000000b000007945 */ /* 0x000fe20003800000 */
[----:B------:R-:W-:Y:S05]  /*36a0*/  @P1 BRA `(.L_x_3050) ;  /* 0x0000004000001947 */ /* 0x000fea0003800000 */
[----:B0-----:R-:W-:Y:S01]  /*36b0*/  IMAD.MOV.U32 R8, RZ, RZ, RZ ;  /* 0x000000ffff087224 */ /* 0x001fe200078e00ff */
[----:B------:R-:W-:Y:S05]  /*36c0*/  @!P3 BRA `(.L_x_3051) ;  /* 0x000000700000b947 */ /* 0x000fea0003800000 */
[----:B------:R-:W-:Y:S01]  /*36d0*/  PRMT R8, RZ, 0x5410, R116 ;  /* 0x00005410ff087816 */ /* 0x000fe20000000074 */
[----:B------:R-:W-:Y:S05]  /*36e0*/  BRA `(.L_x_3051) ;  /* 0x0000005000007947 */ /* 0x000fea0003800000 */
.L_x_3050:
[----:B------:R-:W-:-:S04]  /*36f0*/  FFMA.FTZ R7, R93, R89, R90 ;  /* 0x000000595d077223 */ /* 0x000fc8000001005a */
[----:B0-----:R-:W-:Y:S01]  /*3700*/  FADD.FTZ R8, R136, -R7 ;  /* 0x8000000788087221 */ /* 0x001fe20000010000 */
[----:B------:R-:W-:-:S03]  /*3710*/  @P3 PRMT R7, RZ, 0x5410, R116 ;  /* 0x00005410ff073816 */ /* 0x000fc60000000074 */
[----:B------:R-:W-:-:S04]  /*3720*/  FMUL.FTZ R8, R5, R8 ;  /* 0x0000000805087220 */ /* 0x000fc80000410000 */
[----:B------:R-:W-:Y:S02]  /*3730*/  @P3 FADD.FTZ R8, R8, R7 ;  /* 0x0000000708083221 */ /* 0x000fe40000010000 */
.L_x_3051:
[----:B------:R-:W-:Y:S05]  /*3740*/  BSYNC B0 ;  /* 0x0000000000007941 */ /* 0x000fea0003800000 */
.L_x_3049:
        /* <DEDUP_REMOVED lines=15> */
.L_x_3053:
[----:B------:R-:W-:Y:S01]  /*3840*/  FFMA.FTZ R8, R96, R89, R90 ;  /* 0x0000005960087223 */ /* 0x000fe2000001005a */
[----:B------:R-:W-:-:S03]  /*3850*/  @P3 SHF.R.U64 R7, R116, 0x10, R117 ;  /* 0x0000001074073819 */ /* 0x000fc60000001275 */
[----:B------:R-:W-:Y:S01]  /*3860*/  FADD.FTZ R8, R137, -R8 ;  /* 0x8000000889087221 */ /* 0x000fe20000010000 */
[----:B------:R-:W-:-:S03]  /*3870*/  @P3 PRMT R7, RZ, 0x5410, R7 ;  /* 0x00005410ff073816 */ /* 0x000fc60000000007 */
[----:B------:R-:W-:-:S04]  /*3880*/  FMUL.FTZ R8, R5, R8 ;  /* 0x0000000805087220 */ /* 0x000fc80000410000 */
[----:B------:R-:W-:Y:S02]  /*3890*/  @P3 FADD.FTZ R8, R8, R7 ;  /* 0x0000000708083221 */ /* 0x000fe40000010000 */
.L_x_3054:
[----:B------:R-:W-:Y:S05]  /*38a0*/  BSYNC B0 ;  /* 0x0000000000007941 */ /* 0x000fea0003800000 */
.L_x_3052:
        /* <DEDUP_REMOVED lines=14> */
.L_x_3056:
[----:B------:R-:W-:-:S04]  /*3990*/  FFMA.FTZ R7, R95, R89, R90 ;  /* 0x000000595f077223 */ /* 0x000fc8000001005a */
[----:B------:R-:W-:Y:S01]  /*39a0*/  FADD.FTZ R8, R138, -R7 ;  /* 0x800000078a087221 */ /* 0x000fe20000010000 */
[----:B------:R-:W-:-:S03]  /*39b0*/  @P3 PRMT R7, RZ, 0x5410, R117 ;  /* 0x00005410ff073816 */ /* 0x000fc60000000075 */
[----:B------:R-:W-:-:S04]  /*39c0*/  FMUL.FTZ R8, R5, R8 ;  /* 0x0000000805087220 */ /* 0x000fc80000410000 */
[----:B------:R-:W-:Y:S02]  /*39d0*/  @P3 FADD.FTZ R8, R8, R7 ;  /* 0x0000000708083221 */ /* 0x000fe40000010000 */
.L_x_3057:
[----:B------:R-:W-:Y:S05]  /*39e0*/  BSYNC B0 ;  /* 0x0000000000007941 */ /* 0x000fea0003800000 */
.L_x_3055:
        /* <DEDUP_REMOVED lines=15> */
.L_x_3059:
[----:B------:R-:W-:Y:S01]  /*3ae0*/  FFMA.FTZ R90, R98, R89, R90 ;  /* 0x00000059625a7223 */ /* 0x000fe2000001005a */
[----:B------:R-:W-:-:S03]  /*3af0*/  @P3 SHF.R.U32.HI R7, RZ, 0x10, R117 ;  /* 0x00000010ff073819 */ /* 0x000fc60000011675 */
[----:B------:R-:W-:Y:S01]  /*3b00*/  FADD.FTZ R90, R139, -R90 ;  /* 0x8000005a8b5a7221 */ /* 0x000fe20000010000 */
[----:B------:R-:W-:-:S03]  /*3b10*/  @P3 PRMT R8, RZ, 0x5410, R7 ;  /* 0x00005410ff083816 */ /* 0x000fc60000000007 */
[----:B------:R-:W-:-:S04]  /*3b20*/  FMUL.FTZ R5, R5, R90 ;  /* 0x0000005a05057220 */ /* 0x000fc80000410000 */
[----:B------:R-:W-:Y:S02]  /*3b30*/  @P3 FADD.FTZ R5, R5, R8 ;  /* 0x0000000805053221 */ /* 0x000fe40000010000 */
.L_x_3060:
[----:B------:R-:W-:Y:S05]  /*3b40*/  BSYNC B0 ;  /* 0x0000000000007941 */ /* 0x000fea0003800000 */
.L_x_3058:
        /* <DEDUP_REMOVED lines=17> */
.L_x_3061:
        /* <DEDUP_REMOVED lines=12> */
.L_x_3063:
[----:B------:R-:W-:Y:S05]  /*3d20*/  BSYNC B0 ;  /* 0x0000000000007941 */ /* 0x000fea0003800000 */
.L_x_3062:
[----:B------:R-:W-:Y:S02]  /*3d30*/  IADD3 R2, R2, c[0x0][0x160], RZ ;  /* 0x0000580002027a10 */ /* 0x000fe40007ffe0ff */
[----:B------:R-:W-:Y:S02]  /*3d40*/  LOP3.LUT P1, RZ, R4, 0xff, RZ, 0xc0, !PT ;  /* 0x000000ff04ff7812 */ /* 0x000fe4000782c0ff */
[----:B------:R-:W-:Y:S02]  /*3d50*/  ISETP.GE.AND P0, PT, R2, c[0x0][0x164], PT ;  /* 0x0000590002007a0c */ /* 0x000fe40003f06270 */
[----:B------:R-:W-:-:S11]  /*3d60*/  SEL R4, RZ, 0x1, P1 ;  /* 0x00000001ff047807 */ /* 0x000fd60000800000 */
[----:B0-----:R-:W-:Y:S01]  /*3d70*/  @P0 CALL.REL.NOINC `(.L_x_2983) ;  /* 0x0000001000000944 */ /* 0x001fe20003c00000 */
[----:B------:R-:W-:Y:S05]  /*3d80*/  BRA `(.L_x_3064) ;  /* 0xffffc63000007947 */ /* 0x000fea000383ffff */
.L_x_2983:
        /* <DEDUP_REMOVED lines=19> */
.L_x_2987:
[----:B------:R-:W-:Y:S01]  /*3ec0*/  MOV R89, R131 ;  /* 0x0000008300597202 */ /* 0x000fe20000000f00 */
[----:B------:R-:W-:Y:S01]  /*3ed0*/  IMAD.MOV.U32 R132, RZ, RZ, 0x10 ;  /* 0x00000010ff847424 */ /* 0x000fe200078e00ff */
[----:B------:R-:W-:Y:S01]  /*3ee0*/  MOV R150, 0xffffffff ;  /* 0xffffffff00967802 */ /* 0x000fe20000000f00 */
[----:B------:R-:W-:Y:S01]  /*3ef0*/  IMAD.MOV.U32 R123, RZ, RZ, 0x1f ;  /* 0x0000001fff7b7424 */ /* 0x000fe200078e00ff */
[----:B------:R-:W-:-:S02]  /*3f00*/  MOV R84, 0x3f20 ;  /* 0x00003f2000547802 */ /* 0x000fc40000000f00 */
[----:B-----5:R-:W-:Y:S05]  /*3f10*/  CALL.REL.NOINC `($__internal_53_$__cuda_sm70_shflsync_down_p) ;  /* 0x0000045000007944 */ /* 0x020fea0003c00000 */
[----:B-1----:R-:W-:Y:S01]  /*3f20*/  IMAD.MOV.U32 R88, RZ, RZ, R132 ;  /* 0x000000ffff587224 */ /* 0x002fe200078e0084 */
[----:B0-----:R-:W-:Y:S05]  /*3f30*/  BRA `(.L_x_3065) ;  /* 0xffffd99000007947 */ /* 0x001fea000383ffff */
.L_x_2988:
[----:B------:R-:W-:Y:S01]  /*3f40*/  HFMA2.MMA R123, -RZ, RZ, 0, 1.847743988037109375e-06 ;  /* 0x0000001fff7b7435 */ /* 0x000fe200000001ff */
[----:B------:R-:W-:Y:S01]  /*3f50*/  MOV R89, R118 ;  /* 0x0000007600597202 */ /* 0x000fe20000000f00 */
[----:B------:R-:W-:Y:S01]  /*3f60*/  IMAD.MOV.U32 R132, RZ, RZ, 0x10 ;  /* 0x00000010ff847424 */ /* 0x000fe200078e00ff */
[----:B------:R-:W-:Y:S01]  /*3f70*/  MOV R84, 0x3fa0 ;  /* 0x00003fa000547802 */ /* 0x000fe20000000f00 */
[----:B------:R-:W-:-:S02]  /*3f80*/  IMAD.MOV.U32 R150, RZ, RZ, -0x1 ;  /* 0xffffffffff967424 */ /* 0x000fc400078e00ff */
[----:B01---5:R-:W-:Y:S05]  /*3f90*/  CALL.REL.NOINC `($__internal_53_$__cuda_sm70_shflsync_down_p) ;  /* 0x000003d000007944 */ /* 0x023fea0003c00000 */
[----:B------:R-:W-:Y:S01]  /*3fa0*/  FADD.FTZ R88, R88, R131 ;  /* 0x0000008358587221 */ /* 0x000fe20000010000 */
[----:B0-----:R-:W-:Y:S01]  /*3fb0*/  MOV R150, 0xffffffff ;  /* 0xffffffff00967802 */ /* 0x001fe20000000f00 */
[----:B-1----:R-:W-:Y:S01]  /*3fc0*/  FADD.FTZ R91, R118, R132 ;  /* 0x00000084765b7221 */ /* 0x002fe20000010000 */
[----:B------:R-:W-:Y:S01]  /*3fd0*/  MOV R132, 0x8 ;  /* 0x0000000800847802 */ /* 0x000fe20000000f00 */
[----:B------:R-:W-:Y:S01]  /*3fe0*/  IMAD.MOV.U32 R123, RZ, RZ, 0x1f ;  /* 0x0000001fff7b7424 */ /* 0x000fe200078e00ff */
[----:B------:R-:W-:Y:S01]  /*3ff0*/  MOV R84, 0x4020 ;  /* 0x0000402000547802 */ /* 0x000fe20000000f00 */
[----:B------:R-:W-:-:S02]  /*4000*/  IMAD.MOV.U32 R89, RZ, RZ, R88 ;  /* 0x000000ffff597224 */ /* 0x000fc400078e0058 */
[----:B------:R-:W-:Y:S05]  /*4010*/  CALL.REL.NOINC `($__internal_53_$__cuda_sm70_shflsync_down_p) ;  /* 0x0000035000007944 */ /* 0x000fea0003c00000 */
[----:B-1----:R-:W-:Y:S01]  /*4020*/  MOV R87, R132 ;  /* 0x0000008400577202 */ /* 0x002fe20000000f00 */
[----:B------:R-:W-:Y:S01]  /*4030*/  HFMA2.MMA R132, -RZ, RZ, 0, 4.76837158203125e-07 ;  /* 0x00000008ff847435 */ /* 0x000fe200000001ff */
[----:B0-----:R-:W-:Y:S01]  /*4040*/  IMAD.MOV.U32 R89, RZ, RZ, R91 ;  /* 0x000000ffff597224 */ /* 0x001fe200078e005b */
[----:B------:R-:W-:Y:S01]  /*4050*/  MOV R150, 0xffffffff ;  /* 0xffffffff00967802 */ /* 0x000fe20000000f00 */
[----:B------:R-:W-:Y:S01]  /*4060*/  IMAD.MOV.U32 R123, RZ, RZ, 0x1f ;  /* 0x0000001fff7b7424 */ /* 0x000fe200078e00ff */
[----:B------:R-:W-:-:S02]  /*4070*/  MOV R84, 0x4090 ;  /* 0x0000409000547802 */ /* 0x000fc40000000f00 */
[----:B------:R-:W-:Y:S05]  /*4080*/  CALL.REL.NOINC `($__internal_53_$__cuda_sm70_shflsync_down_p) ;  /* 0x000002e000007944 */ /* 0x000fea0003c00000 */
[----:B------:R-:W-:Y:S01]  /*4090*/  FADD.FTZ R88, R87, R88 ;  /* 0x0000005857587221 */ /* 0x000fe20000010000 */
[----:B0-----:R-:W-:Y:S01]  /*40a0*/  HFMA2.MMA R123, -RZ, RZ, 0, 1.847743988037109375e-06 ;  /* 0x0000001fff7b7435 */ /* 0x001fe200000001ff */
[----:B-1----:R-:W-:Y:S01]  /*40b0*/  FADD.FTZ R91, R91, R132 ;  /* 0x000000845b5b7221 */ /* 0x002fe20000010000 */
[----:B------:R-:W-:Y:S01]  /*40c0*/  MOV R84, 0x4110 ;  /* 0x0000411000547802 */ /* 0x000fe20000000f00 */
[----:B------:R-:W-:Y:S01]  /*40d0*/  IMAD.MOV.U32 R132, RZ, RZ, 0x4 ;  /* 0x00000004ff847424 */ /* 0x000fe200078e00ff */
[----:B------:R-:W-:Y:S01]  /*40e0*/  MOV R89, R88 ;  /* 0x0000005800597202 */ /* 0x000fe20000000f00 */
[----:B------:R-:W-:-:S02]  /*40f0*/  IMAD.MOV.U32 R150, RZ, RZ, -0x1 ;  /* 0xffffffffff967424 */ /* 0x000fc400078e00ff */
[----:B------:R-:W-:Y:S05]  /*4100*/  CALL.REL.NOINC `($__internal_53_$__cuda_sm70_shflsync_down_p) ;  /* 0x0000026000007944 */ /* 0x000fea0003c00000 */
[----:B0-----:R-:W-:Y:S01]  /*4110*/  HFMA2.MMA R123, -RZ, RZ, 0, 1.847743988037109375e-06 ;  /* 0x0000001fff7b7435 */ /* 0x001fe200000001ff */
[----:B-1----:R-:W-:Y:S01]  /*4120*/  IMAD.MOV.U32 R87, RZ, RZ, R132 ;  /* 0x000000ffff577224 */ /* 0x002fe200078e0084 */
[----:B------:R-:W-:Y:S01]  /*4130*/  MOV R89, R91 ;  /* 0x0000005b00597202 */ /* 0x000fe20000000f00 */
[----:B------:R-:W-:Y:S01]  /*4140*/  IMAD.MOV.U32 R132, RZ, RZ, 0x4 ;  /* 0x00000004ff847424 */ /* 0x000fe200078e00ff */
[----:B------:R-:W-:Y:S01]  /*4150*/  MOV R84, 0x4180 ;  /* 0x0000418000547802 */ /* 0x000fe20000000f00 */
[----:B------:R-:W-:-:S02]  /*4160*/  IMAD.MOV.U32 R150, RZ, RZ, -0x1 ;  /* 0xffffffffff967424 */ /* 0x000fc400078e00ff */
[----:B------:R-:W-:Y:S05]  /*4170*/  CALL.REL.NOINC `($__internal_53_$__cuda_sm70_shflsync_down_p) ;  /* 0x000001f000007944 */ /* 0x000fea0003c00000 */
        /* <DEDUP_REMOVED lines=9> */
[----:B------:R-:W-:Y:S01]  /*4210*/  HFMA2.MMA R132, -RZ, RZ, 0, 1.1920928955078125e-07 ;  /* 0x00000002ff847435 */ /* 0x000fe200000001ff */
        /* <DEDUP_REMOVED lines=20> */
[----:B01----:R-:W-:Y:S05]  /*4360*/  BRA `(.L_x_3066) ;  /* 0xffffd68000007947 */ /* 0x003fea000383ffff */
        .weak           $__internal_53_$__cuda_sm70_shflsync_down_p
        .type           $__internal_53_$__cuda_sm70_shflsync_down_p,@function
        .size           $__internal_53_$__cuda_sm70_shflsync_down_p,(.L_x_9797 - $__internal_53_$__cuda_sm70_shflsync_down_p)
$__internal_53_$__cuda_sm70_shflsync_down_p:
[----:B------:R-:W-:Y:S01]  /*4370*/  MOV R85, 0x0 ;  /* 0x0000000000557802 */ /* 0x000fe20000000f00 */
[----:B------:R-:W-:Y:S04]  /*4380*/  WARPSYNC R150 ;  /* 0x0000009600007348 */ /* 0x000fe80003800000 */
[----:B------:R0:W1:Y:S01]  /*4390*/  SHFL.DOWN PT, R132, R89, R132, R123 ;  /* 0x0800008459847389 */ /* 0x00006200000e007b */
[----:B------:R-:W-:Y:S05]  /*43a0*/  RET.REL.NODEC R84 `(_ZN10layer_norm13ln_bwd_kernelINS_13Kernel_traitsIf13__nv_bfloat16S2_S2_fjLj2560ELj1ELj1ELj4ELj8ENS_18Kernel_traits_baseILj2560EfS2_S2_S2_fjLj128EEEEELb1ELb0ELb1ELb1EEEvNS_9BwdParamsE) ;  /* 0xffffbc5054007950 */ /* 0x000fea0003c3ffff */
.L_x_3067:
        /* <DEDUP_REMOVED lines=13> */
.L_x_9797:


//--------------------- .text._ZN10layer_norm13ln_bwd_kernelINS_13Kernel_traitsIf13__nv_bfloat16S2_S2_fjLj2560ELj1ELj1ELj4ELj8ENS_18Kernel_traits_baseILj2560EfS2_S2_S2_fjLj128EEEEELb1ELb1ELb0ELb0EEEvNS_9BwdParamsE --------------------------
	.section	.text._ZN10layer_norm13ln_bwd_kernelINS_13Kernel_traitsIf13__nv_bfloat16S2_S2_fjLj2560ELj1ELj1ELj4ELj8ENS_18Kernel_traits_baseILj2560EfS2_S2_S2_fjLj128EEEEELb1ELb1ELb0ELb0EEEvNS_9BwdParamsE,"ax",@progbits
	.sectioninfo	@"SHI_REGISTERS=190"
	.align	128
        .global         _ZN10layer_norm13ln_bwd_kernelINS_13Kernel_traitsIf13__nv_bfloat16S2_S2_fjLj2560ELj1ELj1ELj4ELj8ENS_18Kernel_traits_baseILj2560EfS2_S2_S2_fjLj128EEEEELb1ELb1ELb0ELb0EEEvNS_9BwdParamsE
        .type           _ZN10layer_norm13ln_bwd_kernelINS_13Kernel_traitsIf13__nv_bfloat16S2_S2_fjLj2560ELj1ELj1ELj4ELj8ENS_18Kernel_traits_baseILj2560EfS2_S2_S2_fjLj128EEEEELb1ELb1ELb0ELb0EEEvNS_9BwdParamsE,@function
        .size           _ZN10layer_norm13ln_bwd_kernelINS_13Kernel_traitsIf13__nv_bfloat16S2_S2_fjLj2560ELj1ELj1ELj4ELj8ENS_18Kernel_traits_baseILj2560EfS2_S2_S2_fjLj128EEEEELb1ELb1ELb0ELb0EEEvNS_9BwdParamsE,(.L_x_9798 - _ZN10layer_norm13ln_bwd_kernelINS_13Kernel_traitsIf13__nv_bfloat16S2_S2_fjLj2560ELj1ELj1ELj4ELj8ENS_18Kernel_traits_baseILj2560EfS2_S2_S2_fjLj128EEEEELb1ELb1ELb0ELb0EEEvNS_9BwdParamsE)
        .other          _ZN10layer_norm13ln_bwd_kernelINS_13Kernel_traitsIf13__nv_bfloat16S2_S2_fjLj2560ELj1ELj1ELj4ELj8ENS_18Kernel_traits_baseILj2560EfS2_S2_S2_fjLj128EEEEELb1ELb1ELb0ELb0EEEvNS_9BwdParamsE,@"STO_CUDA_ENTRY STV_DEFAULT"
_ZN10layer_norm13ln_bwd_kernelINS_13Kernel_traitsIf13__nv_bfloat16S2_S2_fjLj2560ELj1ELj1ELj4ELj8ENS_18Kernel_traits_baseILj2560EfS2_S2_S2_fjLj128EEEEELb1ELb1ELb0ELb0EEEvNS_9BwdParamsE:
.text._ZN10layer_norm13ln_bwd_kernelINS_13Kernel_traitsIf13__nv_bfloat16S2_S2_fjLj2560ELj1ELj1ELj4ELj8ENS_18Kernel_traits_baseILj2560EfS2_S2_S2_fjLj128EEEEELb1ELb1ELb0ELb0EEEvNS_9BwdParamsE:
        /* <DEDUP_REMOVED lines=19> */
[----:B------:R-:W-:-:S04]  /*0130*/  @P1 IMAD.WIDE.U32 R2, R6, R5, c[0x0][0x1b0] ;  /* 0x00006c0006021625 */ /* 0x000fc800078e0005 */
[C---:B------:R-:W-:Y:S01]  /*0140*/  @P1 IMAD.WIDE.U32 R4, R6.reuse, R5, c[0x0][0x1c8] ;  /* 0x0000720006041625 */ /* 0x040fe200078e0005 */
[----:B------:R1:W5:Y:S01]  /*0150*/  @P1 LDG.E.128 R100, [R2.64] ;  /* 0x0000000402641981 */ /* 0x000362000c1e1d00 */
[----:B------:R-:W-:Y:S02]  /*0160*/  @P1 LOP3.LUT R6, R6, 0x80, RZ, 0xfc, !PT ;  /* 0x0000008006061812 */ /* 0x000fe400078efcff */
[----:B------:R-:W-:Y:S01]  /*0170*/  @P4 IMAD.MOV.U32 R21, RZ, RZ, 0x10 ;  /* 0x00000010ff154424 */ /* 0x000fe200078e00ff */
[----:B------:R-:W-:Y:S01]  /*0180*/  @P0 MOV R7, 0x10 ;  /* 0x0000001000070802 */ /* 0x000fe20000000f00 */
[----:B------:R2:W5:Y:S01]  /*0190*/  @P1 LDG.E.128 R96, [R4.64] ;  /* 0x0000000404601981 */ /* 0x000562000c1e1d00 */
        /* <DEDUP_REMOVED lines=53> */
[----:B------:R-:W-:Y:S01]  /*04f0*/  HFMA2.MMA R61, -RZ, RZ, 0, 0 ;  /* 0x00000000ff3d7435 */ /* 0x000fe200000001ff */
[----:B------:R-:W-:-:S06]  /*0500*/  IMAD.MOV.U32 R121, RZ, RZ, 0x1 ;  /* 0x00000001ff797424 */ /* 0x000fcc00078e00ff */
.L_x_3096:
[----:B------:R-:W-:Y:S02]  /*0510*/  ISETP.NE.U32.AND P0, PT, RZ, c[0x0][0x1c0], PT ;  /* 0x00007000ff007a0c */ /* 0x000fe40003f05070 */
[----:B------:R-:W-:-:S02]  /*0520*/  SHF.R.S32.HI R105, RZ, 0x1f, R120 ;  /* 0x0000001fff697819 */ /* 0x000fc40000011478 */
[----:B------:R-:W-:Y:S01]  /*0530*/  ISETP.NE.AND.EX P0, PT, RZ, c[0x0][0x1c4], PT, P0 ;  /* 0x00007100ff007a0c */ /* 0x000fe20003f05300 */
[----:B------:R-:W-:-:S12]  /*0540*/  IMAD.MOV.U32 R109, RZ, RZ, 0x4 ;  /* 0x00000004ff6d7424 */ /* 0x000fd800078e00ff */
[----:B------:R-:W-:-:S04]  /*0550*/  @P0 LEA R106, P5, R120, c[0x0][0x1c0], 0x1 ;  /* 0x00007000786a0a11 */ /* 0x000fc800078a08ff */
[C---:B------:R-:W-:Y:S01]  /*0560*/  @P0 LEA.HI.X R107, R120.reuse, c[0x0][0x1c4], R105, 0x1, P5 ;  /* 0x00007100786b0a11 */ /* 0x040fe200028f0c69 */
[----:B------:R-:W-:-:S04]  /*0570*/  IMAD.WIDE R104, R120, R109, c[0x0][0x1a0] ;  /* 0x0000680078687625 */ /* 0x000fc800078e026d */
[----:B------:R-:W2:Y:S01]  /*0580*/  @P0 LDG.E.U16 R106, [R106.64] ;  /* 0x000000046a6a0981 */ /* 0x000ea2000c1e1500 */
[----:B------:R-:W-:-:S04]  /*0590*/  IMAD.WIDE R108, R120, R109, c[0x0][0x1a8] ;  /* 0x00006a00786c7625 */ /* 0x000fc800078e026d */
[----:B------:R-:W-:Y:S01]  /*05a0*/  IMAD R110, R120, c[0x0][0x168], RZ ;  /* 0x00005a00786e7a24 */ /* 0x000fe200078e02ff */
[----:B-----5:R1:W5:Y:S04]  /*05b0*/  LDG.E R173, [R108.64] ;  /* 0x000000046cad7981 */ /* 0x020368000c1e1900 */
[----:B------:R-:W-:Y:S02]  /*05c0*/  SHF.R.S32.HI R111, RZ, 0x1f, R110 ;  /* 0x0000001fff6f7819 */ /* 0x000fe4000001146e */
[----:B------:R-:W-:Y:S01]  /*05d0*/  LOP3.LUT R164, R178, 0x7f, RZ, 0xc0, !PT ;  /* 0x0000007fb2a47812 */ /* 0x000fe200078ec0ff */
[----:B------:R-:W-:Y:S01]  /*05e0*/  BSSY B0, `(.L_x_3069) ;  /* 0x0000044000007945 */ /* 0x000fe20003800000 */
[----:B------:R-:W-:Y:S01]  /*05f0*/  LEA.HI R111, R111, R110, RZ, 0x2 ;  /* 0x0000006e6f6f7211 */ /* 0x000fe200078f10ff */
[----:B------:R3:W5:Y:S03]  /*0600*/  LDG.E R104, [R104.64] ;  /* 0x0000000468687981 */ /* 0x000766000c1e1900 */
[----:B------:R-:W-:-:S02]  /*0610*/  LEA.HI.SX32 R164, R111, R164, 0x1e ;  /* 0x000000a46fa47211 */ /* 0x000fc400078ff2ff */
[----:B------:R-:W-:-:S03]  /*0620*/  MOV R163, 0x3f800000 ;  /* 0x3f80000000a37802 */ /* 0x000fc60000000f00 */
[----:B---3--:R-:W-:Y:S01]  /*0630*/  IMAD.MOV.U32 R105, RZ, RZ, R164 ;  /* 0x000000ffff697224 */ /* 0x008fe200078e00a4 */
[----:B--2---:R-:W-:Y:S02]  /*0640*/  @P0 PRMT R163, RZ, 0x5410, R106 ;  /* 0x00005410ffa30816 */ /* 0x004fe4000000006a */
[----:B------:R-:W-:Y:S01]  /*0650*/  CS2R R106, SRZ ;  /* 0x00000000006a7805 */ /* 0x000fe2000001ff00 */
[----:B------:R-:W-:Y:S05]  /*0660*/  @!P1 BRA `(.L_x_3070) ;  /* 0x000003b000009947 */ /* 0x000fea0003800000 */
[C---:B-1----:R-:W-:Y:S02]  /*0670*/  LEA R110, P0, R164.reuse, c[0x0][0x188], 0x3 ;  /* 0x00006200a46e7a11 */ /* 0x042fe400078018ff */
[----:B------:R-:W-:Y:S02]  /*0680*/  MOV R107, 0x8 ;  /* 0x00000008006b7802 */ /* 0x000fe40000000f00 */
[----:B------:R-:W-:-:S03]  /*0690*/  LEA.HI.X R111, R164, c[0x0][0x18c], RZ, 0x3, P0 ;  /* 0x00006300a46f7a11 */ /* 0x000fc600000f1cff */
[----:B------:R-:W-:Y:S02]  /*06a0*/  IMAD.WIDE.U32 R106, R164, R107, c[0x0][0x208] ;  /* 0x00008200a46a7625 */ /* 0x000fe400078e006b */
        /* <DEDUP_REMOVED lines=11> */
[--C-:B--2---:R-:W-:Y:S02]  /*0760*/  SHF.R.U64 R168, R174, 0x10, R175.reuse ;  /* 0x00000010aea87819 */ /* 0x104fe400000012af */
[----:B------:R-:W-:Y:S01]  /*0770*/  SHF.R.U32.HI R165, RZ, 0x10, R175 ;  /* 0x00000010ffa57819 */ /* 0x000fe200000116af */
[----:B---3--:R-:W-:Y:S01]  /*0780*/  IMAD.MOV.U32 R105, RZ, RZ, R106 ;  /* 0x000000ffff697224 */ /* 0x008fe200078e006a */
[--C-:B------:R-:W-:Y:S02]  /*0790*/  SHF.R.U64 R171, R106, 0x10, R107.reuse ;  /* 0x000000106aab7819 */ /* 0x100fe4000000126b */
[----:B------:R-:W-:Y:S02]  /*07a0*/  MOV R110, R107 ;  /* 0x0000006b006e7202 */ /* 0x000fe40000000f00 */
[----:B------:R-:W-:Y:S02]  /*07b0*/  SHF.R.U32.HI R169, RZ, 0x10, R107 ;  /* 0x00000010ffa97819 */ /* 0x000fe4000001166b */
[----:B-----5:R-:W-:-:S02]  /*07c0*/  FSEL R106, R104, RZ, !P0 ;  /* 0x000000ff686a7208 */ /* 0x020fc40004000000 */
[----:B-1----:R-:W-:Y:S02]  /*07d0*/  PRMT R109, RZ, 0x5410, R168 ;  /* 0x00005410ff6d7816 */ /* 0x002fe400000000a8 */
[----:B------:R-:W-:Y:S02]  /*07e0*/  PRMT R107, RZ, 0x5410, R174 ;  /* 0x00005410ff6b7816 */ /* 0x000fe400000000ae */
[----:B------:R-:W-:Y:S02]  /*07f0*/  PRMT R111, RZ, 0x5410, R175 ;  /* 0x00005410ff6f7816 */ /* 0x000fe400000000af */
[----:B------:R-:W-:Y:S01]  /*0800*/  PRMT R165, RZ, 0x5410, R165 ;  /* 0x00005410ffa57816 */ /* 0x000fe200000000a5 */
[C---:B0-----:R-:W-:Y:S01]  /*0810*/  FADD.FTZ R166, -R106.reuse, R109 ;  /* 0x0000006d6aa67221 */ /* 0x041fe20000010100 */
[----:B------:R-:W-:Y:S01]  /*0820*/  PRMT R105, RZ, 0x5410, R105 ;  /* 0x00005410ff697816 */ /* 0x000fe20000000069 */
[C---:B------:R-:W-:Y:S02]  /*0830*/  FADD.FTZ R108, -R106.reuse, R107 ;  /* 0x0000006b6a6c7221 */ /* 0x040fe40000010100 */
[----:B------:R-:W-:-:S02]  /*0840*/  FADD.FTZ R170, -R106, R111 ;  /* 0x0000006f6aaa7221 */ /* 0x000fc40000010100 */
[----:B------:R-:W-:Y:S01]  /*0850*/  FADD.FTZ R172, -R106, R165 ;  /* 0x000000a56aac7221 */ /* 0x000fe20000010100 */
[----:B------:R-:W-:Y:S01]  /*0860*/  PRMT R106, RZ, 0x5410, R171 ;  /* 0x00005410ff6a7816 */ /* 0x000fe200000000ab */
[C---:B------:R-:W-:Y:S01]  /*0870*/  FMUL.FTZ R166, R173.reuse, R166 ;  /* 0x000000a6ada67220 */ /* 0x040fe20000410000 */
[----:B------:R-:W-:Y:S01]  /*0880*/  PRMT R107, RZ, 0x5410, R110 ;  /* 0x00005410ff6b7816 */ /* 0x000fe2000000006e */
[----:B------:R-:W-:Y:S02]  /*0890*/  FMUL.FTZ R165, R173, R108 ;  /* 0x0000006cada57220 */ /* 0x000fe40000410000 */
[----:B------:R-:W-:Y:S01]  /*08a0*/  FMUL.FTZ R168, R100, R105 ;  /* 0x0000006964a87220 */ /* 0x000fe20000410000 */
[----:B------:R-:W-:Y:S01]  /*08b0*/  PRMT R110, RZ, 0x5410, R169 ;  /* 0x00005410ff6e7816 */ /* 0x000fe200000000a9 */
[----:B------:R-:W-:Y:S02]  /*08c0*/  FADD.FTZ R41, R41, R106 ;  /* 0x0000006a29297221 */ /* 0x000fe40000010000 */
[----:B------:R-:W-:-:S02]  /*08d0*/  FFMA.FTZ R61, R166, R106, R61 ;  /* 0x0000006aa63d7223 */ /* 0x000fc4000001003d */
[----:B------:R-:W-:Y:S02]  /*08e0*/  FMUL.FTZ R167, R101, R106 ;  /* 0x0000006a65a77220 */ /* 0x000fe40000410000 */
[----:B------:R-:W-:Y:S02]  /*08f0*/  FMUL.FTZ R169, R173, R170 ;  /* 0x000000aaada97220 */ /* 0x000fe40000410000 */
[----:B------:R-:W-:Y:S02]  /*0900*/  FADD.FTZ R40, R40, R105 ;  /* 0x0000006928287221 */ /* 0x000fe40000010000 */
[C---:B------:R-:W-:Y:S02]  /*0910*/  FFMA.FTZ R60, R165.reuse, R105, R60 ;  /* 0x00000069a53c7223 */ /* 0x040fe4000001003c */
[----:B------:R-:W-:Y:S02]  /*0920*/  FADD.FTZ R106, RZ, R168 ;  /* 0x000000a8ff6a7221 */ /* 0x000fe40000010000 */
[----:B------:R-:W-:-:S02]  /*0930*/  FFMA.FTZ R105, R165, R168, RZ ;  /* 0x000000a8a5697223 */ /* 0x000fc400000100ff */
[----:B------:R-:W-:Y:S02]  /*0940*/  FADD.FTZ R42, R42, R107 ;  /* 0x0000006b2a2a7221 */ /* 0x000fe40000010000 */
[-C--:B------:R-:W-:Y:S02]  /*0950*/  FFMA.FTZ R62, R169, R107.reuse, R62 ;  /* 0x0000006ba93e7223 */ /* 0x080fe4000001003e */
[----:B------:R-:W-:Y:S02]  /*0960*/  FMUL.FTZ R170, R102, R107 ;  /* 0x0000006b66aa7220 */ /* 0x000fe40000410000 */
[----:B------:R-:W-:Y:S02]  /*0970*/  FADD.FTZ R107, R106, R167 ;  /* 0x000000a76a6b7221 */ /* 0x000fe40000010000 */
[----:B------:R-:W-:Y:S02]  /*0980*/  FFMA.FTZ R105, R166, R167, R105 ;  /* 0x000000a7a6697223 */ /* 0x000fe40000010069 */
[----:B------:R-:W-:-:S02]  /*0990*/  FMUL.FTZ R171, R103, R110 ;  /* 0x0000006e67ab7220 */ /* 0x000fc40000410000 */
[----:B------:R-:W-:Y:S02]  /*09a0*/  FADD.FTZ R106, R107, R170 ;  /* 0x000000aa6b6a7221 */ /* 0x000fe40000010000 */
[----:B------:R-:W-:Y:S02]  /*09b0*/  FMUL.FTZ R172, R173, R172 ;  /* 0x000000acadac7220 */ /* 0x000fe40000410000 */
[----:B------:R-:W-:Y:S01]  /*09c0*/  FFMA.FTZ R108, R169, R170, R105 ;  /* 0x000000aaa96c7223 */ /* 0x000fe20000010069 */
[----:B------:R-:W-:Y:S01]  /*09d0*/  IADD3 R105, R164, 0x80, RZ ;  /* 0x00000080a4697810 */ /* 0x000fe20007ffe0ff */
[----:B------:R-:W-:Y:S02]  /*09e0*/  FADD.FTZ R107, R106, R171 ;  /* 0x000000ab6a6b7221 */ /* 0x000fe40000010000 */
[----:B------:R-:W-:Y:S02]  /*09f0*/  FADD.FTZ R43, R43, R110 ;  /* 0x0000006e2b2b7221 */ /* 0x000fe40000010000 */
[----:B------:R-:W-:-:S02]  /*0a00*/  FFMA.FTZ R63, R172, R110, R63 ;  /* 0x0000006eac3f7223 */ /* 0x000fc4000001003f */
[----:B------:R-:W-:Y:S02]  /*0a10*/  FFMA.FTZ R106, R172, R171, R108 ;  /* 0x000000abac6a7223 */ /* 0x000fe4000001006c */
.L_x_3070:
[----:B-1----:R-:W-:Y:S05]  /*0a20*/  BSYNC B0 ;  /* 0x0000000000007941 */ /* 0x002fea0003800000 */
.L_x_3069:
[----:B------:R-:W-:Y:S01]  /*0a30*/  BSSY B0, `(.L_x_3071) ;  /* 0x000003d000007945 */ /* 0x000fe20003800000 */
[----:B------:R-:W-:Y:S05]  /*0a40*/  @!P2 BRA `(.L_x_3072) ;  /* 0x000003b00000a947 */ /* 0x000fea0003800000 */
[----:B------:R-:W-:Y:S01]  /*0a50*/  IMAD.MOV.U32 R108, RZ, RZ, 0x8 ;  /* 0x00000008ff6c7424 */ /* 0x000fe200078e00ff */
[----:B------:R-:W-:-:S03]  /*0a60*/  LEA R150, P0, R105, c[0x0][0x188], 0x3 ;  /* 0x0000620069967a11 */ /* 0x000fc600078018ff */
[C---:B------:R-:W-:Y:S01]  /*0a70*/  IMAD.WIDE.U32 R108, R105.reuse, R108, c[0x0][0x208] ;  /* 0x00008200696c7625 */ /* 0x040fe200078e006c */
[----:B------:R-:W-:-:S05]  /*0a80*/  LEA.HI.X R151, R105, c[0x0][0x18c], RZ, 0x3, P0 ;  /* 0x0000630069977a11 */ /* 0x000fca00000f1cff */
[----:B------:R-:W2:Y:S04]  /*0a90*/  LDG.E.64 R108, [R108.64] ;  /* 0x000000046c6c7981 */ /* 0x000ea8000c1e1b00 */
[----:B------:R1:W3:Y:S01]  /*0aa0*/  LDG.E.64 R156, [R150.64] ;  /* 0x00000004969c7981 */ /* 0x0002e2000c1e1b00 */
        /* <DEDUP_REMOVED lines=10> */
[----:B------:R-:W-:Y:S02]  /*0b50*/  IADD3 R105, R105, 0x80, RZ ;  /* 0x0000008069697810 */ /* 0x000fe40007ffe0ff */
[--C-:B--2---:R-:W-:Y:S01]  /*0b60*/  SHF.R.U64 R155, R108, 0x10, R109.reuse ;  /* 0x000000106c9b7819 */ /* 0x104fe2000000126d */
[--C-:B-1----:R-:W-:Y:S01]  /*0b70*/  IMAD.MOV.U32 R150, RZ, RZ, R109.reuse ;  /* 0x000000ffff967224 */ /* 0x102fe200078e006d */
[----:B------:R-:W-:Y:S02]  /*0b80*/  SHF.R.U32.HI R176, RZ, 0x10, R109 ;  /* 0x00000010ffb07819 */ /* 0x000fe4000001166d */
[--C-:B---3--:R-:W-:Y:S02]  /*0b90*/  SHF.R.U64 R109, R156, 0x10, R157.reuse ;  /* 0x000000109c6d7819 */ /* 0x108fe4000000129d */
[----:B----4-:R-:W-:Y:S02]  /*0ba0*/  PRMT R110, RZ, 0x5410, R157 ;  /* 0x00005410ff6e7816 */ /* 0x010fe4000000009d */
[----:B------:R-:W-:-:S02]  /*0bb0*/  PRMT R109, RZ, 0x5410, R109 ;  /* 0x00005410ff6d7816 */ /* 0x000fc4000000006d */
[----:B------:R-:W-:Y:S02]  /*0bc0*/  MOV R154, R108 ;  /* 0x0000006c009a7202 */ /* 0x000fe40000000f00 */
[----:B------:R-:W-:Y:S01]  /*0bd0*/  PRMT R108, RZ, 0x5410, R156 ;  /* 0x00005410ff6c7816 */ /* 0x000fe2000000009c */
[C---:B------:R-:W-:Y:S01]  /*0be0*/  FADD.FTZ R156, -R174.reuse, R110 ;  /* 0x0000006eae9c7221 */ /* 0x040fe20000010100 */
[----:B------:R-:W-:Y:S01]  /*0bf0*/  SHF.R.U32.HI R151, RZ, 0x10, R157 ;  /* 0x00000010ff977819 */ /* 0x000fe2000001169d */
[C---:B------:R-:W-:Y:S01]  /*0c00*/  FADD.FTZ R110, -R174.reuse, R109 ;  /* 0x0000006dae6e7221 */ /* 0x040fe20000010100 */
[----:B------:R-:W-:Y:S01]  /*0c10*/  PRMT R109, RZ, 0x5410, R154 ;  /* 0x00005410ff6d7816 */ /* 0x000fe2000000009a */
[----:B------:R-:W-:Y:S01]  /*0c20*/  FADD.FTZ R108, -R174, R108 ;  /* 0x0000006cae6c7221 */ /* 0x000fe20000010100 */
[----:B------:R-:W-:Y:S02]  /*0c30*/  PRMT R111, RZ, 0x5410, R151 ;  /* 0x00005410ff6f7816 */ /* 0x000fe40000000097 */
[----:B------:R-:W-:Y:S01]  /*0c40*/  PRMT R154, RZ, 0x5410, R155 ;  /* 0x00005410ff9a7816 */ /* 0x000fe2000000009b */
[----:B------:R-:W-:-:S02]  /*0c50*/  FMUL.FTZ R151, R173, R108 ;  /* 0x0000006cad977220 */ /* 0x000fc40000410000 */
[----:B0-----:R-:W-:Y:S02]  /*0c60*/  FMUL.FTZ R152, R92, R109 ;  /* 0x0000006d5c987220 */ /* 0x001fe40000410000 */
[----:B------:R-:W-:Y:S01]  /*0c70*/  FADD.FTZ R174, -R174, R111 ;  /* 0x0000006faeae7221 */ /* 0x000fe20000010100 */
        /* <DEDUP_REMOVED lines=24> */
.L_x_3072:
[----:B------:R-:W-:Y:S05]  /*0e00*/  BSYNC B0 ;  /* 0x0000000000007941 */ /* 0x000fea0003800000 */
.L_x_3071:
[----:B------:R-:W-:Y:S01]  /*0e10*/  BSSY B0, `(.L_x_3073) ;  /* 0x000003d000007945 */ /* 0x000fe20003800000 */
[----:B------:R-:W-:Y:S05]  /*0e20*/  @!P3 BRA `(.L_x_3074) ;  /* 0x000003b00000b947 */ /* 0x000fea0003800000 */
[----:B------:R-:W-:Y:S01]  /*0e30*/  HFMA2.MMA R128, -RZ, RZ, 0, 4.76837158203125e-07 ;  /* 0x00000008ff807435 */ /* 0x000fe200000001ff */
[----:B------:R-:W-:-:S04]  /*0e40*/  LEA R110, P0, R105, c[0x0][0x188], 0x3 ;  /* 0x00006200696e7a11 */ /* 0x000fc800078018ff */
[----:B------:R-:W-:-:S05]  /*0e50*/  LEA.HI.X R111, R105, c[0x0][0x18c], RZ, 0x3, P0 ;  /* 0x00006300696f7a11 */ /* 0x000fca00000f1cff */
[----:B------:R-:W-:Y:S01]  /*0e60*/  IMAD.WIDE.U32 R128, R105, R128, c[0x0][0x208] ;  /* 0x0000820069807625 */ /* 0x000fe200078e0080 */
[----:B------:R1:W2:Y:S05]  /*0e70*/  LDG.E.64 R176, [R110.64] ;  /* 0x000000046eb07981 */ /* 0x0002aa000c1e1b00 */
        /* <DEDUP_REMOVED lines=12> */
[--C-:B---3--:R-:W-:Y:S02]  /*0f40*/  SHF.R.U64 R132, R128, 0x10, R129.reuse ;  /* 0x0000001080847819 */ /* 0x108fe40000001281 */
[----:B-1----:R-:W-:Y:S02]  /*0f50*/  MOV R110, R129 ;  /* 0x00000081006e7202 */ /* 0x002fe40000000f00 */
[----:B------:R-:W-:Y:S02]  /*0f60*/  SHF.R.U32.HI R131, RZ, 0x10, R129 ;  /* 0x00000010ff837819 */ /* 0x000fe40000011681 */
[--C-:B--2---:R-:W-:Y:S01]  /*0f70*/  SHF.R.U64 R129, R176, 0x10, R177.reuse ;  /* 0x00000010b0817819 */ /* 0x104fe200000012b1 */
[----:B------:R-:W-:Y:S01]  /*0f80*/  IMAD.MOV.U32 R130, RZ, RZ, R128 ;  /* 0x000000ffff827224 */ /* 0x000fe200078e0080 */
[----:B------:R-:W-:-:S02]  /*0f90*/  SHF.R.U32.HI R128, RZ, 0x10, R177 ;  /* 0x00000010ff807819 */ /* 0x000fc400000116b1 */
[----:B----4-:R-:W-:Y:S02]  /*0fa0*/  PRMT R109, RZ, 0x5410, R129 ;  /* 0x00005410ff6d7816 */ /* 0x010fe40000000081 */
[----:B------:R-:W-:Y:S02]  /*0fb0*/  PRMT R108, RZ, 0x5410, R176 ;  /* 0x00005410ff6c7816 */ /* 0x000fe400000000b0 */
[----:B------:R-:W-:Y:S02]  /*0fc0*/  PRMT R111, RZ, 0x5410, R177 ;  /* 0x00005410ff6f7816 */ /* 0x000fe400000000b1 */
[----:B0-----:R-:W-:Y:S01]  /*0fd0*/  PRMT R127, RZ, 0x5410, R128 ;  /* 0x00005410ff7f7816 */ /* 0x001fe20000000080 */
[C---:B------:R-:W-:Y:S01]  /*0fe0*/  FADD.FTZ R128, -R174.reuse, R109 ;  /* 0x0000006dae807221 */ /* 0x040fe20000010100 */
[----:B------:R-:W-:Y:S01]  /*0ff0*/  PRMT R109, RZ, 0x5410, R130 ;  /* 0x00005410ff6d7816 */ /* 0x000fe20000000082 */
[C---:B------:R-:W-:Y:S01]  /*1000*/  FADD.FTZ R108, -R174.reuse, R108 ;  /* 0x0000006cae6c7221 */ /* 0x040fe20000010100 */
[----:B------:R-:W-:Y:S01]  /*1010*/  PRMT R132, RZ, 0x5410, R132 ;  /* 0x00005410ff847816 */ /* 0x000fe20000000084 */
[----:B------:R-:W-:-:S02]  /*1020*/  FADD.FTZ R134, -R174, R111 ;  /* 0x0000006fae867221 */ /* 0x000fc40000010100 */
[----:B------:R-:W-:Y:S02]  /*1030*/  FADD.FTZ R174, -R174, R127 ;  /* 0x0000007faeae7221 */ /* 0x000fe40000010100 */
[C---:B------:R-:W-:Y:S02]  /*1040*/  FMUL.FTZ R127, R173.reuse, R108 ;  /* 0x0000006cad7f7220 */ /* 0x040fe40000410000 */
[----:B------:R-:W-:Y:S01]  /*1050*/  FMUL.FTZ R130, R84, R109 ;  /* 0x0000006d54827220 */ /* 0x000fe20000410000 */
[----:B------:R-:W-:Y:S01]  /*1060*/  PRMT R111, RZ, 0x5410, R110 ;  /* 0x00005410ff6f7816 */ /* 0x000fe2000000006e */
        /* <DEDUP_REMOVED lines=23> */
.L_x_3074:
[----:B------:R-:W-:Y:S05]  /*11e0*/  BSYNC B0 ;  /* 0x0000000000007941 */ /* 0x000fea0003800000 */
.L_x_3073:
        /* <DEDUP_REMOVED lines=22> */
[----:B---3--:R-:W-:Y:S02]  /*1350*/  SHF.R.U64 R139, R176, 0x10, R177 ;  /* 0x00000010b08b7819 */ /* 0x008fe400000012b1 */
[----:B------:R-:W-:Y:S02]  /*1360*/  MOV R140, R138 ;  /* 0x0000008a008c7202 */ /* 0x000fe40000000f00 */
[----:B----4-:R-:W-:-:S02]  /*1370*/  PRMT R109, RZ, 0x5410, R139 ;  /* 0x00005410ff6d7816 */ /* 0x010fc4000000008b */
[----:B------:R-:W-:Y:S02]  /*1380*/  SHF.R.U32.HI R138, RZ, 0x10, R177 ;  /* 0x00000010ff8a7819 */ /* 0x000fe400000116b1 */
[----:B------:R-:W-:Y:S01]  /*1390*/  PRMT R108, RZ, 0x5410, R176 ;  /* 0x00005410ff6c7816 */ /* 0x000fe200000000b0 */
[C---:B0-----:R-:W-:Y:S01]  /*13a0*/  FADD.FTZ R136, -R174.reuse, R109 ;  /* 0x0000006dae887221 */ /* 0x041fe20000010100 */
[----:B------:R-:W-:Y:S02]  /*13b0*/  PRMT R111, RZ, 0x5410, R177 ;  /* 0x00005410ff6f7816 */ /* 0x000fe400000000b1 */
[----:B------:R-:W-:Y:S01]  /*13c0*/  PRMT R137, RZ, 0x5410, R138 ;  /* 0x00005410ff897816 */ /* 0x000fe2000000008a */
[C---:B------:R-:W-:Y:S01]  /*13d0*/  FADD.FTZ R108, -R174.reuse, R108 ;  /* 0x0000006cae6c7221 */ /* 0x040fe20000010100 */
[----:B------:R-:W-:Y:S01]  /*13e0*/  PRMT R109, RZ, 0x5410, R140 ;  /* 0x00005410ff6d7816 */ /* 0x000fe2000000008c */
[C---:B------:R-:W-:Y:S01]  /*13f0*/  FADD.FTZ R142, -R174.reuse, R111 ;  /* 0x0000006fae8e7221 */ /* 0x040fe20000010100 */
[----:B------:R-:W-:Y:S01]  /*1400*/  PRMT R140, RZ, 0x5410, R143 ;  /* 0x00005410ff8c7816 */ /* 0x000fe2000000008f */
[----:B------:R-:W-:-:S02]  /*1410*/  FADD.FTZ R174, -R174, R137 ;  /* 0x00000089aeae7221 */ /* 0x000fc40000010100 */
[C---:B------:R-:W-:Y:S02]  /*1420*/  FMUL.FTZ R137, R173.reuse, R108 ;  /* 0x0000006cad897220 */ /* 0x040fe40000410000 */
[----:B------:R-:W-:Y:S01]  /*1430*/  FMUL.FTZ R138, R76, R109 ;  /* 0x0000006d4c8a7220 */ /* 0x000fe20000410000 */
        /* <DEDUP_REMOVED lines=24> */
.L_x_3076:
[----:B------:R-:W-:Y:S05]  /*15c0*/  BSYNC B0 ;  /* 0x0000000000007941 */ /* 0x000fea0003800000 */
.L_x_3075:
        /* <DEDUP_REMOVED lines=19> */
[----:B--2---:R-:W-:Y:S01]  /*1700*/  PRMT R104, RZ, 0x5410, R160 ;  /* 0x00005410ff687816 */ /* 0x004fe200000000a0 */
[----:B---3--:R-:W-:Y:S01]  /*1710*/  IMAD.MOV.U32 R105, RZ, RZ, R108 ;  /* 0x000000ffff697224 */ /* 0x008fe200078e006c */
[----:B------:R-:W-:Y:S02]  /*1720*/  SHF.R.U64 R149, R108, 0x10, R109 ;  /* 0x000000106c957819 */ /* 0x000fe4000000126d */
[----:B------:R-:W-:Y:S02]  /*1730*/  SHF.R.U64 R108, R160, 0x10, R161 ;  /* 0x00000010a06c7819 */ /* 0x000fe400000012a1 */
[----:B------:R-:W-:Y:S02]  /*1740*/  MOV R145, R109 ;  /* 0x0000006d00917202 */ /* 0x000fe40000000f00 */
[----:B------:R-:W-:Y:S02]  /*1750*/  SHF.R.U32.HI R176, RZ, 0x10, R109 ;  /* 0x00000010ffb07819 */ /* 0x000fe4000001166d */
[----:B------:R-:W-:Y:S01]  /*1760*/  PRMT R109, RZ, 0x5410, R161 ;  /* 0x00005410ff6d7816 */ /* 0x000fe200000000a1 */
[----:B------:R-:W-:Y:S01]  /*1770*/  FADD.FTZ R104, -R174, R104 ;  /* 0x00000068ae687221 */ /* 0x000fe20000010100 */
[----:B------:R-:W-:-:S02]  /*1780*/  PRMT R108, RZ, 0x5410, R108 ;  /* 0x00005410ff6c7816 */ /* 0x000fc4000000006c */
[----:B------:R-:W-:Y:S01]  /*1790*/  PRMT R105, RZ, 0x5410, R105 ;  /* 0x00005410ff697816 */ /* 0x000fe20000000069 */
[C---:B------:R-:W-:Y:S01]  /*17a0*/  FADD.FTZ R146, -R174.reuse, R109 ;  /* 0x0000006dae927221 */ /* 0x040fe20000010100 */
[----:B------:R-:W-:Y:S01]  /*17b0*/  SHF.R.U32.HI R147, RZ, 0x10, R161 ;  /* 0x00000010ff937819 */ /* 0x000fe200000116a1 */
[----:B------:R-:W-:Y:S01]  /*17c0*/  FADD.FTZ R108, -R174, R108 ;  /* 0x0000006cae6c7221 */ /* 0x000fe20000010100 */
[----:B-1----:R-:W-:Y:S01]  /*17d0*/  PRMT R110, RZ, 0x5410, R149 ;  /* 0x00005410ff6e7816 */ /* 0x002fe20000000095 */
[C---:B0-----:R-:W-:Y:S02]  /*17e0*/  FMUL.FTZ R159, R173.reuse, R104 ;  /* 0x00000068ad9f7220 */ /* 0x041fe40000410000 */
[----:B------:R-:W-:Y:S01]  /*17f0*/  FMUL.FTZ R162, R64, R105 ;  /* 0x0000006940a27220 */ /* 0x000fe20000410000 */
        /* <DEDUP_REMOVED lines=26> */
.L_x_3078:
[----:B------:R-:W-:Y:S05]  /*19a0*/  BSYNC B0 ;  /* 0x0000000000007941 */ /* 0x000fea0003800000 */
.L_x_3077:
[----:B------:R-:W-:Y:S02]  /*19b0*/  LOP3.LUT P5, RZ, R121, 0xff, RZ, 0xc0, !PT ;  /* 0x000000ff79ff7812 */ /* 0x000fe400078ac0ff */
[----:B------:R-:W-:Y:S02]  /*19c0*/  SHF.R.U32.HI R108, RZ, 0x5, R178 ;  /* 0x00000005ff6c7819 */ /* 0x000fe400000116b2 */
[----:B------:R-:W-:Y:S02]  /*19d0*/  LOP3.LUT P0, RZ, R178, 0x1f, RZ, 0xc0, !PT ;  /* 0x0000001fb2ff7812 */ /* 0x000fe4000780c0ff */
[----:B------:R-:W-:-:S07]  /*19e0*/  LOP3.LUT R174, R108, 0x7fffffc, RZ, 0xc0, !PT ;  /* 0x07fffffc6cae7812 */ /* 0x000fce00078ec0ff */
[----:B------:R-:W-:Y:S01]  /*19f0*/  @!P5 IADD3 R174, R174, 0x4, RZ ;  /* 0x00000004aeaed810 */ /* 0x000fe20007ffe0ff */
[----:B------:R-:W-:Y:S05]  /*1a00*/  BRA.DIV ~URZ, `(.L_x_3079) ;  /* 0x000026727f007947 */ /* 0x000fea000b800000 */
[----:B------:R1:W2:Y:S02]  /*1a10*/  SHFL.DOWN PT, R110, R107, 0x10, 0x1f ;  /* 0x0a001f006b6e7f89 */ /* 0x0002a400000e0000 */
.L_x_3097:
[----:B------:R-:W-:Y:S05]  /*1a20*/  BRA.DIV ~URZ, `(.L_x_3080) ;  /* 0x000026d27f007947 */ /* 0x000fea000b800000 */
[----:B------:R-:W3:Y:S01]  /*1a30*/  SHFL.DOWN PT, R105, R106, 0x10, 0x1f ;  /* 0x0a001f006a697f89 */ /* 0x000ee200000e0000 */
[----:B--2---:R-:W-:-:S05]  /*1a40*/  FADD.FTZ R111, R110, R107 ;  /* 0x0000006b6e6f7221 */ /* 0x004fca0000010000 */
[----:B-----5:R-:W2:Y:S01]  /*1a50*/  SHFL.DOWN PT, R104, R111, 0x8, 0x1f ;  /* 0x09001f006f687f89 */ /* 0x020ea200000e0000 */
[----:B---3--:R-:W-:-:S05]  /*1a60*/  FADD.FTZ R105, R105, R106 ;  /* 0x0000006a69697221 */ /* 0x008fca0000010000 */
[----:B------:R-:W3:Y:S01]  /*1a70*/  SHFL.DOWN PT, R110, R105, 0x8, 0x1f ;  /* 0x09001f00696e7f89 */ /* 0x000ee200000e0000 */
[----:B--2---:R-:W-:-:S05]  /*1a80*/  FADD.FTZ R104, R104, R111 ;  /* 0x0000006f68687221 */ /* 0x004fca0000010000 */
[----:B-1----:R-:W1:Y:S01]  /*1a90*/  SHFL.DOWN PT, R107, R104, 0x4, 0x1f ;  /* 0x08801f00686b7f89 */ /* 0x002e6200000e0000 */
[----:B---3--:R-:W-:-:S05]  /*1aa0*/  FADD.FTZ R110, R105, R110 ;  /* 0x0000006e696e7221 */ /* 0x008fca0000010000 */
        /* <DEDUP_REMOVED lines=9> */
.L_x_3098:
[----:B------:R-:W-:Y:S01]  /*1b40*/  @!P0 LOP3.LUT R107, R108, 0x3, RZ, 0xc0, !PT ;  /* 0x000000036c6b8812 */ /* 0x000fe200078ec0ff */
[----:B---3--:R-:W-:Y:S01]  /*1b50*/  FADD.FTZ R180, R111, R106 ;  /* 0x0000006a6fb47221 */ /* 0x008fe20000010000 */
[----:B------:R-:W-:Y:S01]  /*1b60*/  WARPSYNC 0xffffffff ;  /* 0xffffffff00007948 */ /* 0x000fe20003800000 */
[----:B--2---:R-:W-:Y:S01]  /*1b70*/  FADD.FTZ R181, R105, R176 ;  /* 0x000000b069b57221 */ /* 0x004fe20000010000 */
[----:B------:R-:W-:Y:S01]  /*1b80*/  BSSY B0, `(.L_x_3081) ;  /* 0x0000075000007945 */ /* 0x000fe20003800000 */
[----:B------:R-:W-:-:S05]  /*1b90*/  @!P0 IMAD.IADD R175, R174, 0x1, R107 ;  /* 0x00000001aeaf8824 */ /* 0x000fca00078e026b */
[----:B------:R-:W-:Y:S04]  /*1ba0*/  @!P0 STS.64 [R175.X8+0x2800], R180 ;  /* 0x002800b4af008388 */ /* 0x000fe80000008a00 */
[----:B------:R-:W-:Y:S06]  /*1bb0*/  BAR.SYNC.DEFER_BLOCKING 0x0 ;  /* 0x0000000000007b1d */ /* 0x000fec0000010000 */
[----:B-1----:R-:W1:Y:S04]  /*1bc0*/  LDS.128 R104, [R174.X8+0x2800] ;  /* 0x00280000ae687984 */ /* 0x002e680000008c00 */
[----:B------:R-:W2:Y:S01]  /*1bd0*/  LDS.128 R108, [R174.X8+0x2810] ;  /* 0x00281000ae6c7984 */ /* 0x000ea20000008c00 */
[----:B-1----:R-:W-:-:S02]  /*1be0*/  FADD.FTZ R177, RZ, R104 ;  /* 0x00000068ffb17221 */ /* 0x002fc40000010000 */
[----:B------:R-:W-:Y:S02]  /*1bf0*/  FADD.FTZ R104, RZ, R105 ;  /* 0x00000069ff687221 */ /* 0x000fe40000010000 */
[----:B------:R-:W-:Y:S02]  /*1c00*/  FADD.FTZ R177, R106, R177 ;  /* 0x000000b16ab17221 */ /* 0x000fe40000010000 */
[----:B------:R-:W-:Y:S02]  /*1c10*/  FADD.FTZ R104, R107, R104 ;  /* 0x000000686b687221 */ /* 0x000fe40000010000 */
[----:B--2---:R-:W-:Y:S02]  /*1c20*/  FADD.FTZ R177, R177, R108 ;  /* 0x0000006cb1b17221 */ /* 0x004fe40000010000 */
        /* <DEDUP_REMOVED lines=10> */
[----:B------:R-:W-:Y:S01]  /*1cd0*/  IMAD.MOV.U32 R182, RZ, RZ, RZ ;  /* 0x000000ffffb67224 */ /* 0x000fe200078e00ff */
[----:B0-----:R-:W-:Y:S02]  /*1ce0*/  ISETP.NE.AND P0, PT, R179, RZ, PT ;  /* 0x000000ffb300720c */ /* 0x001fe40003f05270 */
[----:B------:R-:W-:Y:S02]  /*1cf0*/  ISETP.NE.AND.EX P5, PT, RZ, c[0x0][0x21c], PT, P5 ;  /* 0x00008700ff007a0c */ /* 0x000fe40003fa5350 */
[----:B------:R-:W-:Y:S02]  /*1d00*/  FSEL R177, R106, RZ, !P0 ;  /* 0x000000ff6ab17208 */ /* 0x000fe40004000000 */
[C---:B------:R-:W-:Y:S02]  /*1d10*/  LOP3.LUT P0, RZ, R144.reuse, 0xff, RZ, 0xc0, !PT ;  /* 0x000000ff90ff7812 */ /* 0x040fe4000780c0ff */
[----:B------:R-:W-:Y:S01]  /*1d20*/  LOP3.LUT P6, RZ, R144, 0xff000000, RZ, 0xc0, !PT ;  /* 0xff00000090ff7812 */ /* 0x000fe200078cc0ff */
[----:B------:R-:W-:-:S02]  /*1d30*/  FFMA.FTZ R107, R165, R108, R177 ;  /* 0x0000006ca56b7223 */ /* 0x000fc400000100b1 */
[----:B------:R-:W-:Y:S02]  /*1d40*/  FFMA.FTZ R174, R166, R108, R177 ;  /* 0x0000006ca6ae7223 */ /* 0x000fe400000100b1 */
[----:B------:R-:W-:Y:S02]  /*1d50*/  FADD.FTZ R110, R168, -R107 ;  /* 0x8000006ba86e7221 */ /* 0x000fe40000010000 */
[----:B------:R-:W-:Y:S01]  /*1d60*/  @P5 IMAD.MOV.U32 R107, RZ, RZ, R118 ;  /* 0x000000ffff6b5224 */ /* 0x000fe200078e0076 */
[----:B------:R-:W-:Y:S01]  /*1d70*/  @P5 SHF.R.U64 R175, R118, 0x10, R119 ;  /* 0x0000001076af5819 */ /* 0x000fe20000001277 */
[----:B------:R-:W-:Y:S02]  /*1d80*/  FMUL.FTZ R110, R173, R110 ;  /* 0x0000006ead6e7220 */ /* 0x000fe40000410000 */
[----:B------:R-:W-:Y:S01]  /*1d90*/  FADD.FTZ R174, R167, -R174 ;  /* 0x800000aea7ae7221 */ /* 0x000fe20000010000 */
[----:B------:R-:W-:Y:S01]  /*1da0*/  @P5 PRMT R107, RZ, 0x5410, R107 ;  /* 0x00005410ff6b5816 */ /* 0x000fe2000000006b */
[----:B------:R-:W-:Y:S01]  /*1db0*/  FFMA.FTZ R180, R172, R108, R177 ;  /* 0x0000006cacb47223 */ /* 0x000fe200000100b1 */
[----:B------:R-:W-:Y:S01]  /*1dc0*/  @P5 PRMT R175, RZ, 0x5410, R175 ;  /* 0x00005410ffaf5816 */ /* 0x000fe200000000af */
[----:B------:R-:W-:-:S02]  /*1dd0*/  FMUL.FTZ R174, R173, R174 ;  /* 0x000000aeadae7220 */ /* 0x000fc40000410000 */
[----:B------:R-:W-:Y:S02]  /*1de0*/  @P5 FADD.FTZ R110, R110, R107 ;  /* 0x0000006b6e6e5221 */ /* 0x000fe40000010000 */
[----:B------:R-:W-:Y:S02]  /*1df0*/  @P5 FADD.FTZ R174, R174, R175 ;  /* 0x000000afaeae5221 */ /* 0x000fe40000010000 */
[----:B------:R-:W-:Y:S02]  /*1e00*/  FMUL.FTZ R107, R110, R163 ;  /* 0x000000a36e6b7220 */ /* 0x000fe40000410000 */
[----:B------:R-:W-:Y:S01]  /*1e10*/  FFMA.FTZ R175, R169, R108, R177 ;  /* 0x0000006ca9af7223 */ /* 0x000fe200000100b1 */
[----:B------:R-:W-:Y:S01]  /*1e20*/  @P5 SHF.R.U32.HI R177, RZ, 0x10, R119 ;  /* 0x00000010ffb15819 */ /* 0x000fe20000011677 */
[----:B------:R-:W-:Y:S02]  /*1e30*/  FMUL.FTZ R176, R107, c[0x0][0x1e8] ;  /* 0x00007a006bb07a20 */ /* 0x000fe40000410000 */
[----:B------:R-:W-:-:S02]  /*1e40*/  IMAD.MOV.U32 R107, RZ, RZ, RZ ;  /* 0x000000ffff6b7224 */ /* 0x000fc400078e00ff */
[----:B------:R-:W-:Y:S02]  /*1e50*/  FMUL.FTZ R111, R96, R176 ;  /* 0x000000b0606f7220 */ /* 0x000fe40000410000 */
[----:B------:R-:W-:-:S04]  /*1e60*/  FADD.FTZ R180, R171, -R180 ;  /* 0x800000b4abb47221 */ /* 0x000fc80000010000 */
[----:B------:R-:W-:Y:S01]  /*1e70*/  FMUL.FTZ R180, R173, R180 ;  /* 0x000000b4adb47220 */ /* 0x000fe20000410000 */
[----:B--2---:R-:W-:-:S04]  /*1e80*/  @P0 MOV R109, R104 ;  /* 0x00000068006d0202 */ /* 0x004fc80000000f00 */
[----:B------:R-:W-:-:S05]  /*1e90*/  @P0 PRMT R109, RZ, 0x5410, R109 ;  /* 0x00005410ff6d0816 */ /* 0x000fca000000006d */
[----:B------:R-:W-:Y:S01]  /*1ea0*/  @P0 FMUL.FTZ R107, R176, R109 ;  /* 0x0000006db06b0220 */ /* 0x000fe20000410000 */
[----:B------:R-:W-:Y:S01]  /*1eb0*/  FSEL R109, R111, RZ, P0 ;  /* 0x000000ff6f6d7208 */ /* 0x000fe20000000000 */
[----:B------:R-:W-:Y:S01]  /*1ec0*/  FADD.FTZ R176, R170, -R175 ;  /* 0x800000afaab07221 */ /* 0x000fe20000010000 */
[----:B------:R-:W-:Y:S01]  /*1ed0*/  @P5 MOV R175, R119 ;  /* 0x0000007700af5202 */ /* 0x000fe20000000f00 */
[----:B------:R-:W-:Y:S01]  /*1ee0*/  FMUL.FTZ R111, R174, R163 ;  /* 0x000000a3ae6f7220 */ /* 0x000fe20000410000 */
[----:B------:R-:W-:Y:S01]  /*1ef0*/  LOP3.LUT P0, RZ, R144, 0xff00, RZ, 0xc0, !PT ;  /* 0x0000ff0090ff7812 */ /* 0x000fe2000780c0ff */
[----:B------:R-:W-:Y:S01]  /*1f00*/  FMUL.FTZ R176, R173, R176 ;  /* 0x000000b0adb07220 */ /* 0x000fe20000410000 */
[----:B------:R-:W-:Y:S01]  /*1f10*/  @P5 PRMT R175, RZ, 0x5410, R175 ;  /* 0x00005410ffaf5816 */ /* 0x000fe200000000af */
[----:B------:R-:W-:Y:S01]  /*1f20*/  FMUL.FTZ R184, R111, c[0x0][0x1e8] ;  /* 0x00007a006fb87a20 */ /* 0x000fe20000410000 */
[----:B------:R-:W-:Y:S01]  /*1f30*/  @P5 PRMT R111, RZ, 0x5410, R177 ;  /* 0x00005410ff6f5816 */ /* 0x000fe200000000b1 */
[----:B------:R-:W-:Y:S02]  /*1f40*/  F2F.BF16.F32 R109, R109 ;  /* 0x0000006d006d7304 */ /* 0x000fe40000202000 */
[----:B------:R-:W-:-:S02]  /*1f50*/  @P5 FADD.FTZ R176, R176, R175 ;  /* 0x000000afb0b05221 */ /* 0x000fc40000010000 */
[----:B------:R-:W-:Y:S01]  /*1f60*/  @P5 FADD.FTZ R180, R180, R111 ;  /* 0x0000006fb4b45221 */ /* 0x000fe20000010000 */
[----:B------:R-:W-:Y:S01]  /*1f70*/  LOP3.LUT P5, RZ, R144, 0xff0000, RZ, 0xc0, !PT ;  /* 0x00ff000090ff7812 */ /* 0x000fe200078ac0ff */
[-C--:B------:R-:W-:Y:S02]  /*1f80*/  FMUL.FTZ R175, R176, R163.reuse ;  /* 0x000000a3b0af7220 */ /* 0x080fe40000410000 */
[----:B------:R-:W-:Y:S01]  /*1f90*/  FMUL.FTZ R111, R97, R184 ;  /* 0x000000b8616f7220 */ /* 0x000fe20000410000 */
[----:B------:R-:W-:Y:S01]  /*1fa0*/  @P0 SHF.R.U64 R177, R104, 0x10, R105 ;  /* 0x0000001068b10819 */ /* 0x000fe20000001269 */
[----:B------:R-:W-:Y:S02]  /*1fb0*/  FMUL.FTZ R183, R175, c[0x0][0x1e8] ;  /* 0x00007a00afb77a20 */ /* 0x000fe40000410000 */
[----:B------:R-:W-:Y:S01]  /*1fc0*/  FMUL.FTZ R181, R180, R163 ;  /* 0x000000a3b4b57220 */ /* 0x000fe20000410000 */
[----:B------:R-:W-:Y:S02]  /*1fd0*/  FSEL R175, R111, RZ, P0 ;  /* 0x000000ff6faf7208 */ /* 0x000fe40000000000 */
[----:B------:R-:W-:Y:S01]  /*1fe0*/  @P0 PRMT R111, RZ, 0x5410, R177 ;  /* 0x00005410ff6f0816 */ /* 0x000fe200000000b1 */
[----:B------:R-:W-:-:S03]  /*1ff0*/  FMUL.FTZ R177, R98, R183 ;  /* 0x000000b762b17220 */ /* 0x000fc60000410000 */
[----:B------:R-:W0:Y:S01]  /*2000*/  F2F.BF16.F32 R175, R175 ;  /* 0x000000af00af7304 */ /* 0x000e220000202000 */
[----:B------:R-:W-:Y:S01]  /*2010*/  @P0 FMUL.FTZ R182, R184, R111 ;  /* 0x0000006fb8b60220 */ /* 0x000fe20000410000 */
[----:B------:R-:W-:Y:S01]  /*2020*/  ISETP.NE.U32.AND P0, PT, RZ, c[0x0][0x258], PT ;  /* 0x00009600ff007a0c */ /* 0x000fe20003f05070 */
[----:B------:R-:W-:Y:S01]  /*2030*/  FMUL.FTZ R184, R181, c[0x0][0x1e8] ;  /* 0x00007a00b5b87a20 */ /* 0x000fe20000410000 */
[----:B------:R-:W-:Y:S02]  /*2040*/  FSEL R177, R177, RZ, P5 ;  /* 0x000000ffb1b17208 */ /* 0x000fe40002800000 */
[----:B------:R-:W-:Y:S01]  /*2050*/  ISETP.NE.AND.EX P0, PT, RZ, c[0x0][0x25c], PT, P0 ;  /* 0x00009700ff007a0c */ /* 0x000fe20003f05300 */
[----:B------:R-:W-:-:S03]  /*2060*/  FMUL.FTZ R111, R99, R184 ;  /* 0x000000b8636f7220 */ /* 0x000fc60000410000 */
[----:B------:R-:W-:Y:S02]  /*2070*/  F2F.BF16.F32 R177, R177 ;  /* 0x000000b100b17304 */ /* 0x000fe40000202000 */
[----:B------:R-:W-:-:S06]  /*2080*/  FSEL R181, R111, RZ, P6 ;  /* 0x000000ff6fb57208 */ /* 0x000fcc0003000000 */
[----:B------:R-:W1:Y:S01]  /*2090*/  F2F.BF16.F32 R181, R181 ;  /* 0x000000b500b57304 */ /* 0x000e620000202000 */
[----:B------:R-:W-:Y:S02]  /*20a0*/  @P0 F2FP.BF16.PACK_AB R110, RZ, R110 ;  /* 0x0000006eff6e023e */ /* 0x000fe400000010ff */
[----:B------:R-:W-:Y:S02]  /*20b0*/  @P0 F2FP.BF16.PACK_AB R174, RZ, R174 ;  /* 0x000000aeffae023e */ /* 0x000fe400000010ff */
[----:B------:R-:W-:Y:S01]  /*20c0*/  @P0 PRMT R122, R110, 0x7610, R122 ;  /* 0x000076106e7a0816 */ /* 0x000fe2000000007a */
[----:B0-----:R-:W-:Y:S01]  /*20d0*/  IMAD.WIDE.U32 R110, R175, 0x10000, RZ ;  /* 0x00010000af6e7825 */ /* 0x001fe200078e00ff */
[----:B------:R-:W-:Y:S02]  /*20e0*/  @P0 F2FP.BF16.PACK_AB R176, RZ, R176 ;  /* 0x000000b0ffb0023e */ /* 0x000fe400000010ff */
[----:B------:R-:W-:Y:S02]  /*20f0*/  @P0 F2FP.BF16.PACK_AB R180, RZ, R180 ;  /* 0x000000b4ffb4023e */ /* 0x000fe400000010ff */
[----:B------:R-:W-:-:S02]  /*2100*/  @P0 PRMT R123, R174, 0x7610, R123 ;  /* 0x00007610ae7b0816 */ /* 0x000fc4000000007b */
[----:B------:R-:W-:Y:S02]  /*2110*/  @P0 PRMT R124, R176, 0x7610, R124 ;  /* 0x00007610b07c0816 */ /* 0x000fe4000000007c */
[----:B------:R-:W-:Y:S02]  /*2120*/  LOP3.LUT R110, R110, R109, RZ, 0xfc, !PT ;  /* 0x0000006d6e6e7212 */ /* 0x000fe400078efcff */
[----:B-1----:R-:W-:Y:S02]  /*2130*/  SHF.L.U32 R175, R181, 0x10, RZ ;  /* 0x00000010b5af7819 */ /* 0x002fe400000006ff */
[----:B------:R-:W-:Y:S02]  /*2140*/  @P0 PRMT R125, R180, 0x7610, R125 ;  /* 0x00007610b47d0816 */ /* 0x000fe4000000007d */
[----:B------:R-:W-:Y:S01]  /*2150*/  LOP3.LUT R111, R111, R175, R177, 0xfe, !PT ;  /* 0x000000af6f6f7212 */ /* 0x000fe200078efeb1 */
[----:B------:R-:W-:Y:S01]  /*2160*/  IMAD.WIDE.U32 R174, R164, R185, c[0x0][0x248] ;  /* 0x00009200a4ae7625 */ /* 0x000fe200078e00b9 */
        /* <DEDUP_REMOVED lines=8> */
.L_x_3083:
[----:B------:R1:W-:Y:S01]  /*21f0*/  STG.E.64 [R174.64], R110 ;  /* 0x0000006eae007986 */ /* 0x0003e2000c101b04 */
[--C-:B0-----:R-:W-:Y:S01]  /*2200*/  @P5 IMAD.MOV.U32 R176, RZ, RZ, R105.reuse ;  /* 0x000000ffffb05224 */ /* 0x101fe200078e0069 */
[----:B------:R-:W-:Y:S01]  /*2210*/  @P6 SHF.R.U32.HI R105, RZ, 0x10, R105 ;  /* 0x00000010ff696819 */ /* 0x000fe20000011669 */
[----:B------:R-:W-:Y:S01]  /*2220*/  IMAD.MOV.U32 R104, RZ, RZ, RZ ;  /* 0x000000ffff687224 */ /* 0x000fe200078e00ff */
[----:B------:R-:W-:Y:S01]  /*2230*/  MOV R109, RZ ;  /* 0x000000ff006d7202 */ /* 0x000fe20000000f00 */
[----:B------:R-:W-:Y:S01]  /*2240*/  FADD.FTZ R20, R20, R107 ;  /* 0x0000006b14147221 */ /* 0x000fe20000010000 */
[----:B------:R-:W-:Y:S01]  /*2250*/  @P5 PRMT R176, RZ, 0x5410, R176 ;  /* 0x00005410ffb05816 */ /* 0x000fe200000000b0 */
[----:B------:R-:W-:Y:S01]  /*2260*/  FADD.FTZ R21, R21, R182 ;  /* 0x000000b615157221 */ /* 0x000fe20000010000 */
[----:B------:R-:W-:Y:S02]  /*2270*/  @P6 PRMT R105, RZ, 0x5410, R105 ;  /* 0x00005410ff696816 */ /* 0x000fe40000000069 */
[----:B------:R-:W-:Y:S01]  /*2280*/  IADD3 R164, R164, 0x80, RZ ;  /* 0x00000080a4a47810 */ /* 0x000fe20007ffe0ff */
[----:B------:R-:W-:-:S02]  /*2290*/  @P5 FMUL.FTZ R109, R183, R176 ;  /* 0x000000b0b76d5220 */ /* 0x000fc40000410000 */
[----:B------:R-:W-:Y:S02]  /*22a0*/  @P6 FMUL.FTZ R104, R184, R105 ;  /* 0x00000069b8686220 */ /* 0x000fe40000410000 */
[----:B------:R-:W-:Y:S02]  /*22b0*/  FADD.FTZ R22, R22, R109 ;  /* 0x0000006d16167221 */ /* 0x000fe40000010000 */
[----:B------:R-:W-:Y:S02]  /*22c0*/  FADD.FTZ R23, R23, R104 ;  /* 0x0000006817177221 */ /* 0x000fe40000010000 */
.L_x_3082:
[----:B-1----:R-:W-:Y:S05]  /*22d0*/  BSYNC B0 ;  /* 0x0000000000007941 */ /* 0x002fea0003800000 */
.L_x_3081:
[----:B------:R-:W-:Y:S01]  /*22e0*/  BSSY B0, `(.L_x_3084) ;  /* 0x0000068000007945 */ /* 0x000fe20003800000 */
[----:B------:R-:W-:Y:S05]  /*22f0*/  @!P2 BRA `(.L_x_3085) ;  /* 0x000006600000a947 */ /* 0x000fea0003800000 */
[----:B------:R-:W-:-:S10]  /*2300*/  HFMA2.MMA R105, -RZ, RZ, 0, 4.76837158203125e-07 ;  /* 0x00000008ff697435 */ /* 0x000fd400000001ff */
[----:B------:R-:W-:-:S06]  /*2310*/  IMAD.WIDE.U32 R104, R164, R105, c[0x0][0x170] ;  /* 0x00005c00a4687625 */ /* 0x000fcc00078e0069 */
[----:B------:R-:W2:Y:S01]  /*2320*/  LDG.E.64 R104, [R104.64] ;  /* 0x0000000468687981 */ /* 0x000ea2000c1e1b00 */
[----:B------:R-:W-:Y:S01]  /*2330*/  ISETP.NE.U32.AND P0, PT, RZ, c[0x0][0x218], PT ;  /* 0x00008600ff007a0c */ /* 0x000fe20003f05070 */
[----:B------:R-:W-:Y:S01]  /*2340*/  HFMA2.MMA R180, -RZ, RZ, 0, 0 ;  /* 0x00000000ffb47435 */ /* 0x000fe200000001ff */
[----:B0-----:R-:W-:Y:S02]  /*2350*/  ISETP.NE.AND P5, PT, R179, RZ, PT ;  /* 0x000000ffb300720c */ /* 0x001fe40003fa5270 */
[----:B------:R-:W-:Y:S02]  /*2360*/  ISETP.NE.AND.EX P0, PT, RZ, c[0x0][0x21c], PT, P0 ;  /* 0x00008700ff007a0c */ /* 0x000fe40003f05300 */
[----:B------:R-:W-:Y:S02]  /*2370*/  FSEL R177, R106, RZ, !P5 ;  /* 0x000000ff6ab17208 */ /* 0x000fe40006800000 */
[----:B------:R-:W-:-:S03]  /*2380*/  LOP3.LUT P5, RZ, R148, 0xff, RZ, 0xc0, !PT ;  /* 0x000000ff94ff7812 */ /* 0x000fc600078ac0ff */
[-CC-:B------:R-:W-:Y:S02]  /*2390*/  FFMA.FTZ R107, R151, R108.reuse, R177.reuse ;  /* 0x0000006c976b7223 */ /* 0x180fe400000100b1 */
[----:B------:R-:W-:Y:S02]  /*23a0*/  FFMA.FTZ R174, R150, R108, R177 ;  /* 0x0000006c96ae7223 */ /* 0x000fe400000100b1 */
[----:B------:R-:W-:Y:S02]  /*23b0*/  FADD.FTZ R110, R152, -R107 ;  /* 0x8000006b986e7221 */ /* 0x000fe40000010000 */
[----:B------:R-:W-:Y:S02]  /*23c0*/  @P0 IMAD.MOV.U32 R107, RZ, RZ, R116 ;  /* 0x000000ffff6b0224 */ /* 0x000fe400078e0074 */
[----:B------:R-:W-:Y:S02]  /*23d0*/  FMUL.FTZ R110, R173, R110 ;  /* 0x0000006ead6e7220 */ /* 0x000fe40000410000 */
[----:B------:R-:W-:Y:S01]  /*23e0*/  FADD.FTZ R174, R153, -R174 ;  /* 0x800000ae99ae7221 */ /* 0x000fe20000010000 */
[----:B------:R-:W-:-:S03]  /*23f0*/  @P0 PRMT R107, RZ, 0x5410, R107 ;  /* 0x00005410ff6b0816 */ /* 0x000fc6000000006b */
[----:B------:R-:W-:Y:S02]  /*2400*/  FMUL.FTZ R174, R173, R174 ;  /* 0x000000aeadae7220 */ /* 0x000fe40000410000 */
[----:B------:R-:W-:-:S04]  /*2410*/  @P0 FADD.FTZ R110, R110, R107 ;  /* 0x0000006b6e6e0221 */ /* 0x000fc80000010000 */
[----:B------:R-:W-:-:S04]  /*2420*/  FMUL.FTZ R107, R110, R163 ;  /* 0x000000a36e6b7220 */ /* 0x000fc80000410000 */
[----:B------:R-:W-:Y:S02]  /*2430*/  FMUL.FTZ R175, R107, c[0x0][0x1e8] ;  /* 0x00007a006baf7a20 */ /* 0x000fe40000410000 */
[----:B------:R-:W-:Y:S02]  /*2440*/  IMAD.MOV.U32 R107, RZ, RZ, RZ ;  /* 0x000000ffff6b7224 */ /* 0x000fe400078e00ff */
[----:B------:R-:W-:Y:S01]  /*2450*/  FMUL.FTZ R111, R88, R175 ;  /* 0x000000af586f7220 */ /* 0x000fe20000410000 */
[----:B--2---:R-:W-:-:S04]  /*2460*/  @P5 MOV R109, R104 ;  /* 0x00000068006d5202 */ /* 0x004fc80000000f00 */
[----:B------:R-:W-:-:S05]  /*2470*/  @P5 PRMT R109, RZ, 0x5410, R109 ;  /* 0x00005410ff6d5816 */ /* 0x000fca000000006d */
[----:B------:R-:W-:Y:S01]  /*2480*/  @P5 FMUL.FTZ R107, R175, R109 ;  /* 0x0000006daf6b5220 */ /* 0x000fe20000410000 */
[----:B------:R-:W-:Y:S02]  /*2490*/  @P0 SHF.R.U64 R175, R116, 0x10, R117 ;  /* 0x0000001074af0819 */ /* 0x000fe40000001275 */
[----:B------:R-:W-:Y:S02]  /*24a0*/  FSEL R109, R111, RZ, P5 ;  /* 0x000000ff6f6d7208 */ /* 0x000fe40002800000 */
[----:B------:R-:W-:Y:S02]  /*24b0*/  @P0 PRMT R111, RZ, 0x5410, R175 ;  /* 0x00005410ff6f0816 */ /* 0x000fe400000000af */
[----:B------:R-:W-:-:S03]  /*24c0*/  LOP3.LUT P5, RZ, R148, 0xff00, RZ, 0xc0, !PT ;  /* 0x0000ff0094ff7812 */ /* 0x000fc600078ac0ff */
[----:B------:R-:W-:-:S04]  /*24d0*/  @P0 FADD.FTZ R174, R174, R111 ;  /* 0x0000006faeae0221 */ /* 0x000fc80000010000 */
[----:B------:R-:W-:-:S04]  /*24e0*/  FMUL.FTZ R111, R174, R163 ;  /* 0x000000a3ae6f7220 */ /* 0x000fc80000410000 */
[----:B------:R-:W-:Y:S02]  /*24f0*/  FMUL.FTZ R176, R111, c[0x0][0x1e8] ;  /* 0x00007a006fb07a20 */ /* 0x000fe40000410000 */
[----:B------:R-:W-:Y:S02]  /*2500*/  @P5 SHF.R.U64 R111, R104, 0x10, R105 ;  /* 0x00000010686f5819 */ /* 0x000fe40000001269 */
[----:B------:R-:W-:Y:S02]  /*2510*/  FMUL.FTZ R175, R89, R176 ;  /* 0x000000b059af7220 */ /* 0x000fe40000410000 */
[----:B------:R-:W-:-:S03]  /*2520*/  @P5 PRMT R111, RZ, 0x5410, R111 ;  /* 0x00005410ff6f5816 */ /* 0x000fc6000000006f */
[----:B------:R-:W-:Y:S02]  /*2530*/  FSEL R175, R175, RZ, P5 ;  /* 0x000000ffafaf7208 */ /* 0x000fe40002800000 */
[----:B------:R-:W-:Y:S01]  /*2540*/  @P5 FMUL.FTZ R180, R176, R111 ;  /* 0x0000006fb0b45220 */ /* 0x000fe20000410000 */
[----:B------:R-:W-:Y:S01]  /*2550*/  ISETP.NE.U32.AND P5, PT, RZ, c[0x0][0x258], PT ;  /* 0x00009600ff007a0c */ /* 0x000fe20003fa5070 */
[-CC-:B------:R-:W-:Y:S01]  /*2560*/  FFMA.FTZ R111, R155, R108.reuse, R177.reuse ;  /* 0x0000006c9b6f7223 */ /* 0x180fe200000100b1 */
[----:B------:R0:W1:Y:S01]  /*2570*/  F2F.BF16.F32 R183, R175 ;  /* 0x000000af00b77304 */ /* 0x0000620000202000 */
[----:B------:R-:W-:Y:S01]  /*2580*/  FFMA.FTZ R177, R157, R108, R177 ;  /* 0x0000006c9db17223 */ /* 0x000fe200000100b1 */
[----:B------:R-:W-:Y:S01]  /*2590*/  ISETP.NE.AND.EX P5, PT, RZ, c[0x0][0x25c], PT, P5 ;  /* 0x00009700ff007a0c */ /* 0x000fe20003fa5350 */
[----:B------:R-:W-:Y:S02]  /*25a0*/  FADD.FTZ R176, R154, -R111 ;  /* 0x8000006f9ab07221 */ /* 0x000fe40000010000 */
[----:B------:R-:W-:-:S02]  /*25b0*/  @P0 IMAD.MOV.U32 R111, RZ, RZ, R117 ;  /* 0x000000ffff6f0224 */ /* 0x000fc400078e0075 */
[C---:B------:R-:W-:Y:S02]  /*25c0*/  FMUL.FTZ R176, R173.reuse, R176 ;  /* 0x000000b0adb07220 */ /* 0x040fe40000410000 */
[----:B------:R-:W-:Y:S01]  /*25d0*/  FADD.FTZ R182, R156, -R177 ;  /* 0x800000b19cb67221 */ /* 0x000fe20000010000 */
[----:B------:R-:W-:Y:S02]  /*25e0*/  @P0 PRMT R111, RZ, 0x5410, R111 ;  /* 0x00005410ff6f0816 */ /* 0x000fe4000000006f */
[----:B------:R-:W-:Y:S01]  /*25f0*/  @P0 SHF.R.U32.HI R177, RZ, 0x10, R117 ;  /* 0x00000010ffb10819 */ /* 0x000fe20000011675 */
[----:B------:R-:W-:Y:S02]  /*2600*/  FMUL.FTZ R182, R173, R182 ;  /* 0x000000b6adb67220 */ /* 0x000fe40000410000 */
[----:B------:R-:W-:Y:S01]  /*2610*/  @P0 FADD.FTZ R176, R176, R111 ;  /* 0x0000006fb0b00221 */ /* 0x000fe20000010000 */
[----:B------:R-:W-:Y:S02]  /*2620*/  @P0 PRMT R111, RZ, 0x5410, R177 ;  /* 0x00005410ff6f0816 */ /* 0x000fe400000000b1 */
[----:B------:R-:W-:-:S02]  /*2630*/  @P5 F2FP.BF16.PACK_AB R174, RZ, R174 ;  /* 0x000000aeffae523e */ /* 0x000fc400000010ff */
[----:B------:R-:W-:Y:S01]  /*2640*/  @P5 F2FP.BF16.PACK_AB R110, RZ, R110 ;  /* 0x0000006eff6e523e */ /* 0x000fe200000010ff */
[----:B------:R-:W-:Y:S01]  /*2650*/  @P0 FADD.FTZ R182, R182, R111 ;  /* 0x0000006fb6b60221 */ /* 0x000fe20000010000 */
[----:B------:R-:W-:Y:S01]  /*2660*/  @P5 PRMT R123, R174, 0x7610, R123 ;  /* 0x00007610ae7b5816 */ /* 0x000fe2000000007b */
[-C--:B------:R-:W-:Y:S01]  /*2670*/  FMUL.FTZ R111, R176, R163.reuse ;  /* 0x000000a3b06f7220 */ /* 0x080fe20000410000 */
[----:B------:R-:W-:Y:S01]  /*2680*/  @P5 PRMT R122, R110, 0x7610, R122 ;  /* 0x000076106e7a5816 */ /* 0x000fe2000000007a */
[----:B------:R-:W-:Y:S01]  /*2690*/  FMUL.FTZ R174, R182, R163 ;  /* 0x000000a3b6ae7220 */ /* 0x000fe20000410000 */
[----:B------:R-:W-:Y:S01]  /*26a0*/  LEA R110, P0, R164, c[0x0][0x248], 0x3 ;  /* 0x00009200a46e7a11 */ /* 0x000fe200078018ff */
[----:B------:R-:W-:Y:S01]  /*26b0*/  FMUL.FTZ R185, R111, c[0x0][0x1e8] ;  /* 0x00007a006fb97a20 */ /* 0x000fe20000410000 */
[----:B------:R-:W-:Y:S01]  /*26c0*/  @P5 F2FP.BF16.PACK_AB R176, RZ, R176 ;  /* 0x000000b0ffb0523e */ /* 0x000fe200000010ff */
[----:B------:R-:W-:Y:S01]  /*26d0*/  FMUL.FTZ R184, R174, c[0x0][0x1e8] ;  /* 0x00007a00aeb87a20 */ /* 0x000fe20000410000 */
[----:B------:R-:W-:Y:S01]  /*26e0*/  LEA.HI.X R111, R164, c[0x0][0x24c], RZ, 0x3, P0 ;  /* 0x00009300a46f7a11 */ /* 0x000fe200000f1cff */
[----:B------:R-:W-:Y:S01]  /*26f0*/  FMUL.FTZ R174, R90, R185 ;  /* 0x000000b95aae7220 */ /* 0x000fe20000410000 */
[----:B------:R-:W-:-:S02]  /*2700*/  LOP3.LUT P0, RZ, R148, 0xff0000, RZ, 0xc0, !PT ;  /* 0x00ff000094ff7812 */ /* 0x000fc4000780c0ff */
[----:B------:R-:W-:Y:S01]  /*2710*/  @P5 F2FP.BF16.PACK_AB R177, RZ, R182 ;  /* 0x000000b6ffb1523e */ /* 0x000fe200000010ff */
[----:B------:R-:W-:Y:S01]  /*2720*/  FMUL.FTZ R182, R91, R184 ;  /* 0x000000b85bb67220 */ /* 0x000fe20000410000 */
[----:B------:R-:W-:Y:S02]  /*2730*/  @P5 PRMT R124, R176, 0x7610, R124 ;  /* 0x00007610b07c5816 */ /* 0x000fe4000000007c */
[----:B------:R-:W-:Y:S02]  /*2740*/  FSEL R181, R174, RZ, P0 ;  /* 0x000000ffaeb57208 */ /* 0x000fe40000000000 */
        /* <DEDUP_REMOVED lines=10> */
.L_x_3086:
[----:B01----:R-:W-:Y:S01]  /*27f0*/  LOP3.LUT P5, RZ, R148, 0xff000000, RZ, 0xc0, !PT ;  /* 0xff00000094ff7812 */ /* 0x003fe200078ac0ff */
[----:B------:R-:W-:Y:S01]  /*2800*/  F2F.BF16.F32 R181, R181 ;  /* 0x000000b500b57304 */ /* 0x000fe20000202000 */
[----:B------:R-:W-:Y:S01]  /*2810*/  IMAD.WIDE.U32 R174, R183, 0x10000, RZ ;  /* 0x00010000b7ae7825 */ /* 0x000fe200078e00ff */
[----:B------:R-:W-:Y:S02]  /*2820*/  IADD3 R164, R164, 0x80, RZ ;  /* 0x00000080a4a47810 */ /* 0x000fe40007ffe0ff */
[----:B------:R-:W-:Y:S01]  /*2830*/  FSEL R182, R182, RZ, P5 ;  /* 0x000000ffb6b67208 */ /* 0x000fe20002800000 */
[----:B------:R-:W-:Y:S02]  /*2840*/  @P0 IMAD.MOV.U32 R176, RZ, RZ, R105 ;  /* 0x000000ffffb00224 */ /* 0x000fe400078e0069 */
[----:B------:R-:W-:Y:S01]  /*2850*/  IMAD.MOV.U32 R104, RZ, RZ, RZ ;  /* 0x000000ffff687224 */ /* 0x000fe200078e00ff */
[----:B------:R-:W0:Y:S01]  /*2860*/  F2F.BF16.F32 R177, R182 ;  /* 0x000000b600b17304 */ /* 0x000e220000202000 */
[----:B------:R-:W-:Y:S01]  /*2870*/  FADD.FTZ R16, R16, R107 ;  /* 0x0000006b10107221 */ /* 0x000fe20000010000 */
[----:B------:R-:W-:Y:S01]  /*2880*/  @P0 PRMT R176, RZ, 0x5410, R176 ;  /* 0x00005410ffb00816 */ /* 0x000fe200000000b0 */
[----:B------:R-:W-:Y:S01]  /*2890*/  FADD.FTZ R17, R17, R180 ;  /* 0x000000b411117221 */ /* 0x000fe20000010000 */
[----:B------:R-:W-:-:S04]  /*28a0*/  @P5 SHF.R.U32.HI R105, RZ, 0x10, R105 ;  /* 0x00000010ff695819 */ /* 0x000fc80000011669 */
[----:B------:R-:W1:Y:S01]  /*28b0*/  F2F.BF16.F32 R109, R109 ;  /* 0x0000006d006d7304 */ /* 0x000e620000202000 */
[----:B------:R-:W-:-:S05]  /*28c0*/  @P5 PRMT R105, RZ, 0x5410, R105 ;  /* 0x00005410ff695816 */ /* 0x000fca0000000069 */
[----:B------:R-:W-:Y:S01]  /*28d0*/  @P5 FMUL.FTZ R104, R184, R105 ;  /* 0x00000069b8685220 */ /* 0x000fe20000410000 */
[----:B0-----:R-:W-:-:S03]  /*28e0*/  SHF.L.U32 R177, R177, 0x10, RZ ;  /* 0x00000010b1b17819 */ /* 0x001fc600000006ff */
[----:B------:R-:W-:Y:S01]  /*28f0*/  FADD.FTZ R19, R19, R104 ;  /* 0x0000006813137221 */ /* 0x000fe20000010000 */
[----:B------:R-:W-:Y:S02]  /*2900*/  LOP3.LUT R175, R175, R177, R181, 0xfe, !PT ;  /* 0x000000b1afaf7212 */ /* 0x000fe400078efeb5 */
[----:B------:R-:W-:Y:S01]  /*2910*/  MOV R177, RZ ;  /* 0x000000ff00b17202 */ /* 0x000fe20000000f00 */
[----:B------:R-:W-:Y:S01]  /*2920*/  @P0 FMUL.FTZ R177, R185, R176 ;  /* 0x000000b0b9b10220 */ /* 0x000fe20000410000 */
[----:B-1----:R-:W-:-:S03]  /*2930*/  LOP3.LUT R174, R174, R109, RZ, 0xfc, !PT ;  /* 0x0000006daeae7212 */ /* 0x002fc600078efcff */
[----:B------:R-:W-:Y:S02]  /*2940*/  FADD.FTZ R18, R18, R177 ;  /* 0x000000b112127221 */ /* 0x000fe40000010000 */
[----:B------:R0:W-:Y:S04]  /*2950*/  STG.E.64 [R110.64], R174 ;  /* 0x000000ae6e007986 */ /* 0x0001e8000c101b04 */
.L_x_3085:
[----:B------:R-:W-:Y:S05]  /*2960*/  BSYNC B0 ;  /* 0x0000000000007941 */ /* 0x000fea0003800000 */
.L_x_3084:
[----:B------:R-:W-:Y:S01]  /*2970*/  BSSY B0, `(.L_x_3087) ;  /* 0x0000068000007945 */ /* 0x000fe20003800000 */
[----:B------:R-:W-:Y:S05]  /*2980*/  @!P3 BRA `(.L_x_3088) ;  /* 0x000006600000b947 */ /* 0x000fea0003800000 */
[----:B------:R-:W-:-:S05]  /*2990*/  MOV R105, 0x8 ;  /* 0x0000000800697802 */ /* 0x000fca0000000f00 */
        /* <DEDUP_REMOVED lines=14> */
[----:B------:R-:W-:Y:S01]  /*2a80*/  @P0 PRMT R107, RZ, 0x5410, R107 ;  /* 0x00005410ff6b0816 */ /* 0x000fe2000000006b */
[----:B------:R-:W-:-:S02]  /*2a90*/  FFMA.FTZ R182, R134, R108, R177 ;  /* 0x0000006c86b67223 */ /* 0x000fc400000100b1 */
[----:B------:R-:W-:Y:S02]  /*2aa0*/  FMUL.FTZ R174, R173, R174 ;  /* 0x000000aeadae7220 */ /* 0x000fe40000410000 */
[----:B------:R-:W-:Y:S02]  /*2ab0*/  @P0 FADD.FTZ R110, R110, R107 ;  /* 0x0000006b6e6e0221 */ /* 0x000fe40000010000 */
[----:B------:R-:W-:Y:S02]  /*2ac0*/  FADD.FTZ R182, R133, -R182 ;  /* 0x800000b685b67221 */ /* 0x000fe40000010000 */
[----:B------:R-:W-:Y:S02]  /*2ad0*/  FMUL.FTZ R107, R110, R163 ;  /* 0x000000a36e6b7220 */ /* 0x000fe40000410000 */
[----:B------:R-:W-:Y:S02]  /*2ae0*/  FMUL.FTZ R182, R173, R182 ;  /* 0x000000b6adb67220 */ /* 0x000fe40000410000 */
[----:B------:R-:W-:-:S02]  /*2af0*/  FMUL.FTZ R175, R107, c[0x0][0x1e8] ;  /* 0x00007a006baf7a20 */ /* 0x000fc40000410000 */
        /* <DEDUP_REMOVED lines=18> */
[----:B------:R-:W-:Y:S01]  /*2c20*/  FFMA.FTZ R111, R131, R108, R177 ;  /* 0x0000006c836f7223 */ /* 0x000fe200000100b1 */
[----:B------:R-:W-:Y:S01]  /*2c30*/  @P0 SHF.R.U32.HI R177, RZ, 0x10, R115 ;  /* 0x00000010ffb10819 */ /* 0x000fe20000011673 */
[----:B------:R0:W1:Y:S01]  /*2c40*/  F2F.BF16.F32 R183, R175 ;  /* 0x000000af00b77304 */ /* 0x0000620000202000 */
[----:B------:R-:W-:Y:S01]  /*2c50*/  ISETP.NE.AND.EX P5, PT, RZ, c[0x0][0x25c], PT, P5 ;  /* 0x00009700ff007a0c */ /* 0x000fe20003fa5350 */
[----:B------:R-:W-:Y:S02]  /*2c60*/  FADD.FTZ R176, R132, -R111 ;  /* 0x8000006f84b07221 */ /* 0x000fe40000010000 */
[----:B------:R-:W-:-:S02]  /*2c70*/  @P0 IMAD.MOV.U32 R111, RZ, RZ, R115 ;  /* 0x000000ffff6f0224 */ /* 0x000fc400078e0073 */
[----:B------:R-:W-:-:S03]  /*2c80*/  FMUL.FTZ R176, R173, R176 ;  /* 0x000000b0adb07220 */ /* 0x000fc60000410000 */
[----:B------:R-:W-:-:S05]  /*2c90*/  @P0 PRMT R111, RZ, 0x5410, R111 ;  /* 0x00005410ff6f0816 */ /* 0x000fca000000006f */
[----:B------:R-:W-:Y:S01]  /*2ca0*/  @P0 FADD.FTZ R176, R176, R111 ;  /* 0x0000006fb0b00221 */ /* 0x000fe20000010000 */
[----:B------:R-:W-:Y:S02]  /*2cb0*/  @P0 PRMT R111, RZ, 0x5410, R177 ;  /* 0x00005410ff6f0816 */ /* 0x000fe400000000b1 */
[----:B------:R-:W-:Y:S02]  /*2cc0*/  @P5 F2FP.BF16.PACK_AB R174, RZ, R174 ;  /* 0x000000aeffae523e */ /* 0x000fe400000010ff */
        /* <DEDUP_REMOVED lines=27> */
.L_x_3089:
        /* <DEDUP_REMOVED lines=23> */
.L_x_3088:
[----:B------:R-:W-:Y:S05]  /*2ff0*/  BSYNC B0 ;  /* 0x0000000000007941 */ /* 0x000fea0003800000 */
.L_x_3087:
        /* <DEDUP_REMOVED lines=81> */
.L_x_3092:
        /* <DEDUP_REMOVED lines=23> */
.L_x_3091:
[----:B------:R-:W-:Y:S05]  /*3680*/  BSYNC B0 ;  /* 0x0000000000007941 */ /* 0x000fea0003800000 */
.L_x_3090:
[----:B------:R-:W-:Y:S01]  /*3690*/  ISETP.GE.U32.AND P0, PT, R0, 0x280, PT ;  /* 0x000002800000780c */ /* 0x000fe20003f06070 */
[----:B------:R-:W-:-:S12]  /*36a0*/  BSSY B0, `(.L_x_3093) ;  /* 0x0000067000007945 */ /* 0x000fd80003800000 */
[----:B------:R-:W-:Y:S05]  /*36b0*/  @!P0 BRA `(.L_x_3094) ;  /* 0x0000065000008947 */ /* 0x000fea0003800000 */
[----:B------:R-:W-:-:S05]  /*36c0*/  MOV R105, 0x8 ;  /* 0x0000000800697802 */ /* 0x000fca0000000f00 */
[----:B------:R-:W-:-:S06]  /*36d0*/  IMAD.WIDE.U32 R104, R164, R105, c[0x0][0x170] ;  /* 0x00005c00a4687625 */ /* 0x000fcc00078e0069 */
[----:B------:R-:W2:Y:S01]  /*36e0*/  LDG.E.64 R104, [R104.64] ;  /* 0x0000000468687981 */ /* 0x000ea2000c1e1b00 */
[----:B------:R-:W-:Y:S02]  /*36f0*/  ISETP.NE.U32.AND P0, PT, RZ, c[0x0][0x218], PT ;  /* 0x00008600ff007a0c */ /* 0x000fe40003f05070 */
[----:B0-----:R-:W-:Y:S02]  /*3700*/  ISETP.NE.AND P5, PT, R179, RZ, PT ;  /* 0x000000ffb300720c */ /* 0x001fe40003fa5270 */
[----:B------:R-:W-:Y:S02]  /*3710*/  ISETP.NE.AND.EX P0, PT, RZ, c[0x0][0x21c], PT, P0 ;  /* 0x00008700ff007a0c */ /* 0x000fe40003f05300 */
[----:B------:R-:W-:Y:S02]  /*3720*/  FSEL R109, R106, RZ, !P5 ;  /* 0x000000ff6a6d7208 */ /* 0x000fe40006800000 */
[----:B------:R-:W-:-:S03]  /*3730*/  LOP3.LUT P5, RZ, R158, 0xff, RZ, 0xc0, !PT ;  /* 0x000000ff9eff7812 */ /* 0x000fc600078ac0ff */
[-CC-:B------:R-:W-:Y:S02]  /*3740*/  FFMA.FTZ R107, R159, R108.reuse, R109.reuse ;  /* 0x0000006c9f6b7223 */ /* 0x180fe4000001006d */
[-CC-:B------:R-:W-:Y:S02]  /*3750*/  FFMA.FTZ R110, R160, R108.reuse, R109.reuse ;  /* 0x0000006ca06e7223 */ /* 0x180fe4000001006d */
[-CC-:B------:R-:W-:Y:S02]  /*3760*/  FFMA.FTZ R174, R147, R108.reuse, R109.reuse ;  /* 0x0000006c93ae7223 */ /* 0x180fe4000001006d */
[----:B------:R-:W-:Y:S01]  /*3770*/  FFMA.FTZ R176, R146, R108, R109 ;  /* 0x0000006c92b07223 */ /* 0x000fe2000001006d */
[----:B------:R-:W-:Y:S01]  /*3780*/  @P0 MOV R109, R3 ;  /* 0x00000003006d0202 */ /* 0x000fe20000000f00 */
[----:B------:R-:W-:Y:S01]  /*3790*/  @P0 IMAD.MOV.U32 R108, RZ, RZ, R2 ;  /* 0x000000ffff6c0224 */ /* 0x000fe200078e0002 */
[----:B------:R-:W-:Y:S01]  /*37a0*/  @P0 SHF.R.U64 R111, R2, 0x10, R3 ;  /* 0x00000010026f0819 */ /* 0x000fe20000001203 */
[----:B------:R-:W-:Y:S01]  /*37b0*/  FADD.FTZ R106, R162, -R107 ;  /* 0x8000006ba26a7221 */ /* 0x000fe20000010000 */
[----:B------:R-:W-:Y:S01]  /*37c0*/  @P0 PRMT R109, RZ, 0x5410, R109 ;  /* 0x00005410ff6d0816 */ /* 0x000fe2000000006d */
[----:B------:R-:W-:Y:S01]  /*37d0*/  FADD.FTZ R174, R145, -R174 ;  /* 0x800000ae91ae7221 */ /* 0x000fe20000010000 */
[----:B------:R-:W-:Y:S01]  /*37e0*/  @P0 PRMT R107, RZ, 0x5410, R108 ;  /* 0x00005410ff6b0816 */ /* 0x000fe2000000006c */
[----:B------:R-:W-:Y:S01]  /*37f0*/  FMUL.FTZ R106, R173, R106 ;  /* 0x0000006aad6a7220 */ /* 0x000fe20000410000 */
[----:B------:R-:W-:Y:S01]  /*3800*/  @P0 SHF.R.U32.HI R108, RZ, 0x10, R3 ;  /* 0x00000010ff6c0819 */ /* 0x000fe20000011603 */
[----:B------:R-:W-:-:S02]  /*3810*/  FADD.FTZ R110, R161, -R110 ;  /* 0x8000006ea16e7221 */ /* 0x000fc40000010000 */
[----:B------:R-:W-:Y:S02]  /*3820*/  FMUL.FTZ R180, R173, R174 ;  /* 0x000000aeadb47220 */ /* 0x000fe40000410000 */
[----:B------:R-:W-:Y:S01]  /*3830*/  @P0 FADD.FTZ R106, R106, R107 ;  /* 0x0000006b6a6a0221 */ /* 0x000fe20000010000 */
[----:B------:R-:W-:Y:S01]  /*3840*/  @P0 PRMT R107, RZ, 0x5410, R111 ;  /* 0x00005410ff6b0816 */ /* 0x000fe2000000006f */
[----:B------:R-:W-:Y:S02]  /*3850*/  FADD.FTZ R176, R149, -R176 ;  /* 0x800000b095b07221 */ /* 0x000fe40000010000 */
[C---:B------:R-:W-:Y:S02]  /*3860*/  FMUL.FTZ R110, R173.reuse, R110 ;  /* 0x0000006ead6e7220 */ /* 0x040fe40000410000 */
[----:B------:R-:W-:Y:S01]  /*3870*/  @P0 FADD.FTZ R180, R180, R109 ;  /* 0x0000006db4b40221 */ /* 0x000fe20000010000 */
[----:B------:R-:W-:Y:S01]  /*3880*/  @P0 PRMT R109, RZ, 0x5410, R108 ;  /* 0x00005410ff6d0816 */ /* 0x000fe2000000006c */
[----:B------:R-:W-:Y:S01]  /*3890*/  FMUL.FTZ R182, R173, R176 ;  /* 0x000000b0adb67220 */ /* 0x000fe20000410000 */
[----:B------:R-:W-:Y:S01]  /*38a0*/  HFMA2.MMA R173, -RZ, RZ, 0, 0 ;  /* 0x00000000ffad7435 */ /* 0x000fe200000001ff */
[----:B------:R-:W-:-:S02]  /*38b0*/  @P0 FADD.FTZ R110, R110, R107 ;  /* 0x0000006b6e6e0221 */ /* 0x000fc40000010000 */
[----:B------:R-:W-:Y:S02]  /*38c0*/  FMUL.FTZ R107, R106, R163 ;  /* 0x000000a36a6b7220 */ /* 0x000fe40000410000 */
[----:B------:R-:W-:Y:S01]  /*38d0*/  @P0 FADD.FTZ R182, R182, R109 ;  /* 0x0000006db6b60221 */ /* 0x000fe20000010000 */
[----:B------:R-:W-:Y:S01]  /*38e0*/  ISETP.NE.U32.AND P0, PT, RZ, c[0x0][0x258], PT ;  /* 0x00009600ff007a0c */ /* 0x000fe20003f05070 */
[----:B------:R-:W-:Y:S02]  /*38f0*/  FMUL.FTZ R109, R107, c[0x0][0x1e8] ;  /* 0x00007a006b6d7a20 */ /* 0x000fe40000410000 */
[----:B------:R-:W-:Y:S01]  /*3900*/  IMAD.MOV.U32 R176, RZ, RZ, RZ ;  /* 0x000000ffffb07224 */ /* 0x000fe200078e00ff */
[----:B------:R-:W-:Y:S01]  /*3910*/  ISETP.NE.AND.EX P0, PT, RZ, c[0x0][0x25c], PT, P0 ;  /* 0x00009700ff007a0c */ /* 0x000fe20003f05300 */
[----:B------:R-:W-:-:S05]  /*3920*/  FMUL.FTZ R108, R68, R109 ;  /* 0x0000006d446c7220 */ /* 0x000fca0000410000 */
[----:B------:R-:W-:Y:S01]  /*3930*/  FSEL R174, R108, RZ, P5 ;  /* 0x000000ff6cae7208 */ /* 0x000fe20002800000 */
[----:B--2---:R-:W-:-:S05]  /*3940*/  @P5 IMAD.MOV.U32 R107, RZ, RZ, R104 ;  /* 0x000000ffff6b5224 */ /* 0x004fca00078e0068 */
[----:B------:R-:W-:-:S05]  /*3950*/  @P5 PRMT R107, RZ, 0x5410, R107 ;  /* 0x00005410ff6b5816 */ /* 0x000fca000000006b */
[----:B------:R-:W-:Y:S01]  /*3960*/  @P5 FMUL.FTZ R173, R109, R107 ;  /* 0x0000006b6dad5220 */ /* 0x000fe20000410000 */
[----:B------:R-:W-:Y:S01]  /*3970*/  LOP3.LUT P5, RZ, R158, 0xff00, RZ, 0xc0, !PT ;  /* 0x0000ff009eff7812 */ /* 0x000fe200078ac0ff */
[----:B------:R-:W-:Y:S01]  /*3980*/  FMUL.FTZ R107, R110, R163 ;  /* 0x000000a36e6b7220 */ /* 0x000fe20000410000 */
[----:B------:R-:W-:Y:S02]  /*3990*/  @P0 F2FP.BF16.PACK_AB R109, RZ, R106 ;  /* 0x0000006aff6d023e */ /* 0x000fe400000010ff */
[----:B------:R-:W-:Y:S01]  /*39a0*/  @P0 F2FP.BF16.PACK_AB R110, RZ, R110 ;  /* 0x0000006eff6e023e */ /* 0x000fe200000010ff */
[----:B------:R-:W-:Y:S01]  /*39b0*/  FMUL.FTZ R108, R107, c[0x0][0x1e8] ;  /* 0x00007a006b6c7a20 */ /* 0x000fe20000410000 */
[----:B------:R-:W-:Y:S02]  /*39c0*/  @P0 PRMT R122, R109, 0x7610, R122 ;  /* 0x000076106d7a0816 */ /* 0x000fe4000000007a */
[----:B------:R-:W-:Y:S01]  /*39d0*/  @P0 PRMT R123, R110, 0x7610, R123 ;  /* 0x000076106e7b0816 */ /* 0x000fe2000000007b */
[----:B------:R-:W-:-:S04]  /*39e0*/  FMUL.FTZ R107, R69, R108 ;  /* 0x0000006c456b7220 */ /* 0x000fc80000410000 */
[----:B------:R-:W-:Y:S02]  /*39f0*/  @P5 SHF.R.U64 R106, R104, 0x10, R105 ;  /* 0x00000010686a5819 */ /* 0x000fe40000001269 */
[----:B------:R-:W-:Y:S02]  /*3a00*/  FSEL R175, R107, RZ, P5 ;  /* 0x000000ff6baf7208 */ /* 0x000fe40002800000 */
[----:B------:R-:W-:-:S05]  /*3a10*/  @P5 PRMT R106, RZ, 0x5410, R106 ;  /* 0x00005410ff6a5816 */ /* 0x000fca000000006a */
[----:B------:R-:W-:Y:S01]  /*3a20*/  @P5 FMUL.FTZ R176, R108, R106 ;  /* 0x0000006a6cb05220 */ /* 0x000fe20000410000 */
[----:B------:R-:W-:Y:S01]  /*3a30*/  @P0 F2FP.BF16.PACK_AB R108, RZ, R180 ;  /* 0x000000b4ff6c023e */ /* 0x000fe200000010ff */
[-C--:B------:R-:W-:Y:S01]  /*3a40*/  FMUL.FTZ R180, R180, R163.reuse ;  /* 0x000000a3b4b47220 */ /* 0x080fe20000410000 */
[----:B------:R-:W-:Y:S01]  /*3a50*/  LEA R106, P5, R164, c[0x0][0x248], 0x3 ;  /* 0x00009200a46a7a11 */ /* 0x000fe200078a18ff */
[----:B------:R-:W-:Y:S01]  /*3a60*/  FMUL.FTZ R163, R182, R163 ;  /* 0x000000a3b6a37220 */ /* 0x000fe20000410000 */
[----:B------:R-:W-:Y:S01]  /*3a70*/  @P0 F2FP.BF16.PACK_AB R182, RZ, R182 ;  /* 0x000000b6ffb6023e */ /* 0x000fe200000010ff */
[----:B------:R-:W-:Y:S01]  /*3a80*/  FMUL.FTZ R181, R180, c[0x0][0x1e8] ;  /* 0x00007a00b4b57a20 */ /* 0x000fe20000410000 */
[----:B------:R-:W-:Y:S01]  /*3a90*/  @P0 PRMT R124, R108, 0x7610, R124 ;  /* 0x000076106c7c0816 */ /* 0x000fe2000000007c */
[----:B------:R-:W-:Y:S01]  /*3aa0*/  FMUL.FTZ R180, R163, c[0x0][0x1e8] ;  /* 0x00007a00a3b47a20 */ /* 0x000fe20000410000 */
[----:B------:R-:W-:Y:S01]  /*3ab0*/  @P0 PRMT R125, R182, 0x7610, R125 ;  /* 0x00007610b67d0816 */ /* 0x000fe2000000007d */
[----:B------:R-:W-:Y:S01]  /*3ac0*/  FMUL.FTZ R163, R70, R181 ;  /* 0x000000b546a37220 */ /* 0x000fe20000410000 */
        /* <DEDUP_REMOVED lines=9> */
.L_x_3095:
[----:B------:R-:W-:Y:S01]  /*3b60*/  LEA.HI.X R107, R164, c[0x0][0x24c], RZ, 0x3, P5 ;  /* 0x00009300a46b7a11 */ /* 0x000fe200028f1cff */
[----:B------:R-:W-:Y:S01]  /*3b70*/  FMUL.FTZ R104, R71, R180 ;  /* 0x000000b447687220 */ /* 0x000fe20000410000 */
[C---:B------:R-:W-:Y:S01]  /*3b80*/  LOP3.LUT P5, RZ, R158.reuse, 0xff000000, RZ, 0xc0, !PT ;  /* 0xff0000009eff7812 */ /* 0x040fe200078ac0ff */
[----:B0-----:R-:W0:Y:S01]  /*3b90*/  F2F.BF16.F32 R108, R175 ;  /* 0x000000af006c7304 */ /* 0x001e220000202000 */
[----:B------:R-:W-:Y:S01]  /*3ba0*/  LOP3.LUT P0, RZ, R158, 0xff0000, RZ, 0xc0, !PT ;  /* 0x00ff00009eff7812 */ /* 0x000fe2000780c0ff */
[----:B------:R-:W-:Y:S01]  /*3bb0*/  FADD.FTZ R4, R4, R173 ;  /* 0x000000ad04047221 */ /* 0x000fe20000010000 */
[----:B------:R-:W-:Y:S01]  /*3bc0*/  FSEL R164, R104, RZ, P5 ;  /* 0x000000ff68a47208 */ /* 0x000fe20002800000 */
[----:B------:R-:W-:Y:S01]  /*3bd0*/  IMAD.MOV.U32 R104, RZ, RZ, RZ ;  /* 0x000000ffff687224 */ /* 0x000fe200078e00ff */
[----:B------:R-:W-:Y:S01]  /*3be0*/  FSEL R163, R163, RZ, P0 ;  /* 0x000000ffa3a37208 */ /* 0x000fe20000000000 */
[----:B------:R-:W-:Y:S02]  /*3bf0*/  FADD.FTZ R5, R5, R176 ;  /* 0x000000b005057221 */ /* 0x000fe40000010000 */
[----:B------:R-:W1:Y:S06]  /*3c00*/  F2F.BF16.F32 R111, R164 ;  /* 0x000000a4006f7304 */ /* 0x000e6c0000202000 */
[--C-:B------:R-:W-:Y:S01]  /*3c10*/  @P0 IMAD.MOV.U32 R110, RZ, RZ, R105.reuse ;  /* 0x000000ffff6e0224 */ /* 0x100fe200078e0069 */
[----:B------:R-:W-:Y:S01]  /*3c20*/  @P5 SHF.R.U32.HI R105, RZ, 0x10, R105 ;  /* 0x00000010ff695819 */ /* 0x000fe20000011669 */
[----:B------:R-:W2:Y:S01]  /*3c30*/  F2F.BF16.F32 R163, R163 ;  /* 0x000000a300a37304 */ /* 0x000ea20000202000 */
[----:B0-----:R-:W-:-:S02]  /*3c40*/  IMAD.WIDE.U32 R108, R108, 0x10000, RZ ;  /* 0x000100006c6c7825 */ /* 0x001fc400078e00ff */
[----:B------:R-:W-:Y:S02]  /*3c50*/  @P0 PRMT R110, RZ, 0x5410, R110 ;  /* 0x00005410ff6e0816 */ /* 0x000fe4000000006e */
[----:B------:R-:W-:-:S03]  /*3c60*/  @P5 PRMT R105, RZ, 0x5410, R105 ;  /* 0x00005410ff695816 */ /* 0x000fc60000000069 */
[----:B------:R-:W0:Y:S01]  /*3c70*/  F2F.BF16.F32 R177, R174 ;  /* 0x000000ae00b17304 */ /* 0x000e220000202000 */
[----:B-1----:R-:W-:Y:S01]  /*3c80*/  SHF.L.U32 R111, R111, 0x10, RZ ;  /* 0x000000106f6f7819 */ /* 0x002fe200000006ff */
[----:B------:R-:W-:-:S04]  /*3c90*/  @P5 FMUL.FTZ R104, R180, R105 ;  /* 0x00000069b4685220 */ /* 0x000fc80000410000 */
[----:B------:R-:W-:Y:S01]  /*3ca0*/  FADD.FTZ R7, R7, R104 ;  /* 0x0000006807077221 */ /* 0x000fe20000010000 */
[----:B--2---:R-:W-:Y:S02]  /*3cb0*/  LOP3.LUT R109, R109, R111, R163, 0xfe, !PT ;  /* 0x0000006f6d6d7212 */ /* 0x004fe400078efea3 */
[----:B------:R-:W-:Y:S01]  /*3cc0*/  MOV R111, RZ ;  /* 0x000000ff006f7202 */ /* 0x000fe20000000f00 */
[----:B------:R-:W-:-:S04]  /*3cd0*/  @P0 FMUL.FTZ R111, R181, R110 ;  /* 0x0000006eb56f0220 */ /* 0x000fc80000410000 */
[----:B------:R-:W-:Y:S01]  /*3ce0*/  FADD.FTZ R6, R6, R111 ;  /* 0x0000006f06067221 */ /* 0x000fe20000010000 */
[----:B0-----:R-:W-:-:S05]  /*3cf0*/  LOP3.LUT R108, R108, R177, RZ, 0xfc, !PT ;  /* 0x000000b16c6c7212 */ /* 0x001fca00078efcff */
[----:B------:R0:W-:Y:S02]  /*3d00*/  STG.E.64 [R106.64], R108 ;  /* 0x0000006c6a007986 */ /* 0x0001e4000c101b04 */
.L_x_3094:
[----:B------:R-:W-:Y:S05]  /*3d10*/  BSYNC B0 ;  /* 0x0000000000007941 */ /* 0x000fea0003800000 */
.L_x_3093:
[----:B------:R-:W-:Y:S02]  /*3d20*/  IADD3 R120, R120, c[0x0][0x160], RZ ;  /* 0x0000580078787a10 */ /* 0x000fe40007ffe0ff */
[----:B------:R-:W-:Y:S02]  /*3d30*/  LOP3.LUT P5, RZ, R121, 0xff, RZ, 0xc0, !PT ;  /* 0x000000ff79ff7812 */ /* 0x000fe400078ac0ff */
[----:B------:R-:W-:Y:S02]  /*3d40*/  ISETP.GE.AND P0, PT, R120, c[0x0][0x164], PT ;  /* 0x0000590078007a0c */ /* 0x000fe40003f06270 */
[----:B------:R-:W-:-:S11]  /*3d50*/  SEL R121, RZ, 0x1, P5 ;  /* 0x00000001ff797807 */ /* 0x000fd60002800000 */
[----:B0-----:R-:W-:Y:S01]  /*3d60*/  @P0 CALL.REL.NOINC `(.L_x_3068) ;  /* 0x0000001000000944 */ /* 0x001fe20003c00000 */
[----:B------:R-:W-:Y:S05]  /*3d70*/  BRA `(.L_x_3096) ;  /* 0xffffc79000007947 */ /* 0x000fea000383ffff */
.L_x_3068:
[----:B-1----:R-:W0:Y:S01]  /*3d80*/  S2UR UR6, SR_CTAID.X ;  /* 0x00000000000679c3 */ /* 0x002e220000002500 */
[----:B------:R-:W0:Y:S01]  /*3d90*/  S2R R3, SR_TID.X ;  /* 0x0000000000037919 */ /* 0x000e220000002100 */
[----:B-----5:R-:W-:Y:S01]  /*3da0*/  @P1 MOV R67, 0x10 ;  /* 0x0000001000431802 */ /* 0x020fe20000000f00 */
[----:B------:R-:W-:Y:S01]  /*3db0*/  @P2 IMAD.MOV.U32 R73, RZ, RZ, 0x10 ;  /* 0x00000010ff492424 */ /* 0x000fe200078e00ff */
[----:B------:R-:W-:Y:S01]  /*3dc0*/  @P3 MOV R79, 0x10 ;  /* 0x00000010004f3802 */ /* 0x000fe20000000f00 */
[----:B------:R-:W-:Y:S01]  /*3dd0*/  @P4 IMAD.MOV.U32 R81, RZ, RZ, 0x10 ;  /* 0x00000010ff514424 */ /* 0x000fe200078e00ff */
        /* <DEDUP_REMOVED lines=42> */
.L_x_3079:
[----:B------:R-:W-:Y:S01]  /*4080*/  IMAD.MOV.U32 R109, RZ, RZ, R107 ;  /* 0x000000ffff6d7224 */ /* 0x000fe200078e006b */
[----:B------:R-:W-:Y:S01]  /*4090*/  MOV R180, 0x10 ;  /* 0x0000001000b47802 */ /* 0x000fe20000000f00 */
[----:B------:R-:W-:Y:S01]  /*40a0*/  IMAD.MOV.U32 R175, RZ, RZ, 0x1f ;  /* 0x0000001fffaf7424 */ /* 0x000fe200078e00ff */
[----:B------:R-:W-:-:S02]  /*40b0*/  MOV R182, 0xffffffff ;  /* 0xffffffff00b67802 */ /* 0x000fc40000000f00 */
[----:B-----5:R-:W-:Y:S02]  /*40c0*/  MOV R104, 0x40e0 ;  /* 0x000040e000687802 */ /* 0x020fe40000000f00 */
[----:B0-----:R-:W-:Y:S05]  /*40d0*/  CALL.REL.NOINC `($__internal_54_$__cuda_sm70_shflsync_down_p) ;  /* 0x0000046000007944 */ /* 0x001fea0003c00000 */
[----:B-1----:R-:W-:Y:S01]  /*40e0*/  IMAD.MOV.U32 R110, RZ, RZ, R109 ;  /* 0x000000ffff6e7224 */ /* 0x002fe200078e006d */
[----:B0-----:R-:W-:Y:S05]  /*40f0*/  BRA `(.L_x_3097) ;  /* 0xffffd92000007947 */ /* 0x001fea000383ffff */
.L_x_3080:
[----:B------:R-:W-:Y:S01]  /*4100*/  HFMA2.MMA R175, -RZ, RZ, 0, 1.847743988037109375e-06 ;  /* 0x0000001fffaf7435 */ /* 0x000fe200000001ff */
[----:B------:R-:W-:Y:S01]  /*4110*/  MOV R109, R106 ;  /* 0x0000006a006d7202 */ /* 0x000fe20000000f00 */
[----:B------:R-:W-:Y:S01]  /*4120*/  IMAD.MOV.U32 R180, RZ, RZ, 0x10 ;  /* 0x00000010ffb47424 */ /* 0x000fe200078e00ff */
[----:B-----5:R-:W-:Y:S01]  /*4130*/  MOV R104, 0x4160 ;  /* 0x0000416000687802 */ /* 0x020fe20000000f00 */
[----:B------:R-:W-:Y:S02]  /*4140*/  IMAD.MOV.U32 R182, RZ, RZ, -0x1 ;  /* 0xffffffffffb67424 */ /* 0x000fe400078e00ff */
[----:B012---:R-:W-:Y:S05]  /*4150*/  CALL.REL.NOINC `($__internal_54_$__cuda_sm70_shflsync_down_p) ;  /* 0x000003e000007944 */ /* 0x007fea0003c00000 */
[----:B------:R-:W-:Y:S01]  /*4160*/  FADD.FTZ R107, R110, R107 ;  /* 0x0000006b6e6b7221 */ /* 0x000fe20000010000 */
[----:B0-----:R-:W-:Y:S01]  /*4170*/  MOV R180, 0x8 ;  /* 0x0000000800b47802 */ /* 0x001fe20000000f00 */
[----:B-1----:R-:W-:Y:S01]  /*4180*/  FADD.FTZ R110, R106, R109 ;  /* 0x0000006d6a6e7221 */ /* 0x002fe20000010000 */
[----:B------:R-:W-:Y:S01]  /*4190*/  MOV R182, 0xffffffff ;  /* 0xffffffff00b67802 */ /* 0x000fe20000000f00 */
[----:B------:R-:W-:Y:S01]  /*41a0*/  IMAD.MOV.U32 R175, RZ, RZ, 0x1f ;  /* 0x0000001fffaf7424 */ /* 0x000fe200078e00ff */
[----:B------:R-:W-:Y:S01]  /*41b0*/  MOV R104, 0x41e0 ;  /* 0x000041e000687802 */ /* 0x000fe20000000f00 */
[----:B------:R-:W-:-:S02]  /*41c0*/  IMAD.MOV.U32 R109, RZ, RZ, R107 ;  /* 0x000000ffff6d7224 */ /* 0x000fc400078e006b */
[----:B------:R-:W-:Y:S05]  /*41d0*/  CALL.REL.NOINC `($__internal_54_$__cuda_sm70_shflsync_down_p) ;  /* 0x0000036000007944 */ /* 0x000fea0003c00000 */
[----:B0-----:R-:W-:Y:S01]  /*41e0*/  HFMA2.MMA R180, -RZ, RZ, 0, 4.76837158203125e-07 ;  /* 0x00000008ffb47435 */ /* 0x001fe200000001ff */
[----:B-1----:R-:W-:Y:S01]  /*41f0*/  MOV R106, R109 ;  /* 0x0000006d006a7202 */ /* 0x002fe20000000f00 */
[----:B------:R-:W-:Y:S01]  /*4200*/  IMAD.MOV.U32 R109, RZ, RZ, R110 ;  /* 0x000000ffff6d7224 */ /* 0x000fe200078e006e */
[----:B------:R-:W-:Y:S01]  /*4210*/  MOV R182, 0xffffffff ;  /* 0xffffffff00b67802 */ /* 0x000fe20000000f00 */
[----:B------:R-:W-:Y:S01]  /*4220*/  IMAD.MOV.U32 R175, RZ, RZ, 0x1f ;  /* 0x0000001fffaf7424 */ /* 0x000fe200078e00ff */
[----:B------:R-:W-:-:S02]  /*4230*/  MOV R104, 0x4250 ;  /* 0x0000425000687802 */ /* 0x000fc40000000f00 */
[----:B------:R-:W-:Y:S05]  /*4240*/  CALL.REL.NOINC `($__internal_54_$__cuda_sm70_shflsync_down_p) ;  /* 0x000002f000007944 */ /* 0x000fea0003c00000 */
[----:B------:R-:W-:Y:S01]  /*4250*/  FADD.FTZ R107, R106, R107 ;  /* 0x0000006b6a6b7221 */ /* 0x000fe20000010000 */
[----:B0-----:R-:W-:Y:S01]  /*4260*/  HFMA2.MMA R175, -RZ, RZ, 0, 1.847743988037109375e-06 ;  /* 0x0000001fffaf7435 */ /* 0x001fe200000001ff */
[----:B-1----:R-:W-:Y:S01]  /*4270*/  FADD.FTZ R110, R110, R109 ;  /* 0x0000006d6e6e7221 */ /* 0x002fe20000010000 */
[----:B------:R-:W-:Y:S01]  /*4280*/  MOV R104, 0x42d0 ;  /* 0x000042d000687802 */ /* 0x000fe20000000f00 */
[----:B------:R-:W-:Y:S01]  /*4290*/  IMAD.MOV.U32 R180, RZ, RZ, 0x4 ;  /* 0x00000004ffb47424 */ /* 0x000fe200078e00ff */
[----:B------:R-:W-:Y:S01]  /*42a0*/  MOV R109, R107 ;  /* 0x0000006b006d7202 */ /* 0x000fe20000000f00 */
[----:B------:R-:W-:-:S02]  /*42b0*/  IMAD.MOV.U32 R182, RZ, RZ, -0x1 ;  /* 0xffffffffffb67424 */ /* 0x000fc400078e00ff */
[----:B------:R-:W-:Y:S05]  /*42c0*/  CALL.REL.NOINC `($__internal_54_$__cuda_sm70_shflsync_down_p) ;  /* 0x0000027000007944 */ /* 0x000fea0003c00000 */
[----:B0-----:R-:W-:Y:S01]  /*42d0*/  HFMA2.MMA R175, -RZ, RZ, 0, 1.847743988037109375e-06 ;  /* 0x0000001fffaf7435 */ /* 0x001fe200000001ff */
[----:B-1----:R-:W-:Y:S01]  /*42e0*/  IMAD.MOV.U32 R106, RZ, RZ, R109 ;  /* 0x000000ffff6a7224 */ /* 0x002fe200078e006d */
[----:B------:R-:W-:Y:S01]  /*42f0*/  MOV R109, R110 ;  /* 0x0000006e006d7202 */ /* 0x000fe20000000f00 */
[----:B------:R-:W-:Y:S01]  /*4300*/  IMAD.MOV.U32 R180, RZ, RZ, 0x4 ;  /* 0x00000004ffb47424 */ /* 0x000fe200078e00ff */
[----:B------:R-:W-:Y:S01]  /*4310*/  MOV R104, 0x4340 ;  /* 0x0000434000687802 */ /* 0x000fe20000000f00 */
[----:B------:R-:W-:-:S02]  /*4320*/  IMAD.MOV.U32 R182, RZ, RZ, -0x1 ;  /* 0xffffffffffb67424 */ /* 0x000fc400078e00ff */
[----:B------:R-:W-:Y:S05]  /*4330*/  CALL.REL.NOINC `($__internal_54_$__cuda_sm70_shflsync_down_p) ;  /* 0x0000020000007944 */ /* 0x000fea0003c00000 */
[----:B------:R-:W-:Y:S01]  /*4340*/  FADD.FTZ R107, R106, R107 ;  /* 0x0000006b6a6b7221 */ /* 0x000fe20000010000 */
[----:B0-----:R-:W-:Y:S01]  /*4350*/  HFMA2.MMA R175, -RZ, RZ, 0, 1.847743988037109375e-06 ;  /* 0x0000001fffaf7435 */ /* 0x001fe200000001ff */
[----:B-1----:R-:W-:Y:S01]  /*4360*/  FADD.FTZ R110, R110, R109 ;  /* 0x0000006d6e6e7221 */ /* 0x002fe20000010000 */
[----:B------:R-:W-:Y:S01]  /*4370*/  MOV R180, 0x2 ;  /* 0x0000000200b47802 */ /* 0x000fe20000000f00 */
[----:B------:R-:W-:Y:S01]  /*4380*/  IMAD.MOV.U32 R182, RZ, RZ, -0x1 ;  /* 0xffffffffffb67424 */ /* 0x000fe200078e00ff */
[----:B------:R-:W-:-:S02]  /*4390*/  MOV R109, R107 ;  /* 0x0000006b006d7202 */ /* 0x000fc40000000f00 */
[----:B------:R-:W-:Y:S02]  /*43a0*/  MOV R104, 0x43c0 ;  /* 0x000043c000687802 */ /* 0x000fe40000000f00 */
[----:B------:R-:W-:Y:S05]  /*43b0*/  CALL.REL.NOINC `($__internal_54_$__cuda_sm70_shflsync_down_p) ;  /* 0x0000018000007944 */ /* 0x000fea0003c00000 */
[----:B0-----:R-:W-:Y:S01]  /*43c0*/  HFMA2.MMA R180, -RZ, RZ, 0, 1.1920928955078125e-07 ;  /* 0x00000002ffb47435 */ /* 0x001fe200000001ff */
[----:B-1----:R-:W-:Y:S01]  /*43d0*/  MOV R106, R109 ;  /* 0x0000006d006a7202 */ /* 0x002fe20000000f00 */
[----:B------:R-:W-:Y:S01]  /*43e0*/  IMAD.MOV.U32 R109, RZ, RZ, R110 ;  /* 0x000000ffff6d7224 */ /* 0x000fe200078e006e */
[----:B------:R-:W-:Y:S01]  /*43f0*/  MOV R175, 0x1f ;  /* 0x0000001f00af7802 */ /* 0x000fe20000000f00 */
[----:B------:R-:W-:Y:S01]  /*4400*/  IMAD.MOV.U32 R182, RZ, RZ, -0x1 ;  /* 0xffffffffffb67424 */ /* 0x000fe200078e00ff */
[----:B------:R-:W-:Y:S02]  /*4410*/  MOV R104, 0x4430 ;  /* 0x0000443000687802 */ /* 0x000fe40000000f00 */
[----:B------:R-:W-:Y:S05]  /*4420*/  CALL.REL.NOINC `($__internal_54_$__cuda_sm70_shflsync_down_p) ;  /* 0x0000011000007944 */ /* 0x000fea0003c00000 */
[----:B------:R-:W-:Y:S01]  /*4430*/  FADD.FTZ R106, R106, R107 ;  /* 0x0000006b6a6a7221 */ /* 0x000fe20000010000 */
[----:B0-----:R-:W-:Y:S01]  /*4440*/  HFMA2.MMA R180, -RZ, RZ, 0, 5.9604644775390625e-08 ;  /* 0x00000001ffb47435 */ /* 0x001fe200000001ff */
[----:B-1----:R-:W-:Y:S01]  /*4450*/  FADD.FTZ R176, R110, R109 ;  /* 0x0000006d6eb07221 */ /* 0x002fe20000010000 */
[----:B------:R-:W-:Y:S01]  /*4460*/  MOV R175, 0x1f ;  /* 0x0000001f00af7802 */ /* 0x000fe20000000f00 */
[----:B------:R-:W-:Y:S01]  /*4470*/  IMAD.MOV.U32 R182, RZ, RZ, -0x1 ;  /* 0xffffffffffb67424 */ /* 0x000fe200078e00ff */
[----:B------:R-:W-:-:S02]  /*4480*/  MOV R109, R106 ;  /* 0x0000006a006d7202 */ /* 0x000fc40000000f00 */
[----:B------:R-:W-:Y:S02]  /*4490*/  MOV R104, 0x44b0 ;  /* 0x000044b000687802 */ /* 0x000fe40000000f00 */
[----:B------:R-:W-:Y:S05]  /*44a0*/  CALL.REL.NOINC `($__internal_54_$__cuda_sm70_shflsync_down_p) ;  /* 0x0000009000007944 */ /* 0x000fea0003c00000 */
[----:B0-----:R-:W-:Y:S01]  /*44b0*/  HFMA2.MMA R180, -RZ, RZ, 0, 5.9604644775390625e-08 ;  /* 0x00000001ffb47435 */ /* 0x001fe200000001ff */
[----:B-1----:R-:W-:Y:S01]  /*44c0*/  MOV R111, R109 ;  /* 0x0000006d006f7202 */ /* 0x002fe20000000f00 */
[----:B------:R-:W-:Y:S01]  /*44d0*/  IMAD.MOV.U32 R109, RZ, RZ, R176 ;  /* 0x000000ffff6d7224 */ /* 0x000fe200078e00b0 */
[----:B------:R-:W-:Y:S01]  /*44e0*/  MOV R175, 0x1f ;  /* 0x0000001f00af7802 */ /* 0x000fe20000000f00 */
[----:B------:R-:W-:Y:S01]  /*44f0*/  IMAD.MOV.U32 R182, RZ, RZ, -0x1 ;  /* 0xffffffffffb67424 */ /* 0x000fe200078e00ff */
[----:B------:R-:W-:Y:S02]  /*4500*/  MOV R104, 0x4520 ;  /* 0x0000452000687802 */ /* 0x000fe40000000f00 */
[----:B------:R-:W-:Y:S05]  /*4510*/  CALL.REL.NOINC `($__internal_54_$__cuda_sm70_shflsync_down_p) ;  /* 0x0000002000007944 */ /* 0x000fea0003c00000 */
[----:B-1----:R-:W-:Y:S01]  /*4520*/  MOV R105, R109 ;  /* 0x0000006d00697202 */ /* 0x002fe20000000f00 */
[----:B0-----:R-:W-:Y:S05]  /*4530*/  BRA `(.L_x_3098) ;  /* 0xffffd60000007947 */ /* 0x001fea000383ffff */
        .weak           $__internal_54_$__cuda_sm70_shflsync_down_p
        .type           $__internal_54_$__cuda_sm70_shflsync_down_p,@function
        .size           $__internal_54_$__cuda_sm70_shflsync_down_p,(.L_x_9798 - $__internal_54_$__cuda_sm70_shflsync_down_p)
$__internal_54_$__cuda_sm70_shflsync_down_p:
[----:B------:R-:W-:Y:S01]  /*4540*/  HFMA2.MMA R105, -RZ, RZ, 0, 0 ;  /* 0x00000000ff697435 */ /* 0x000fe200000001ff */
[----:B------:R-:W-:Y:S04]  /*4550*/  WARPSYNC R182 ;  /* 0x000000b600007348 */ /* 0x000fe80003800000 */
[----:B------:R0:W1:Y:S01]  /*4560*/  SHFL.DOWN PT, R109, R109, R180, R175 ;  /* 0x080000b46d6d7389 */ /* 0x00006200000e00af */
[----:B------:R-:W-:Y:S05]  /*4570*/  RET.REL.NODEC R104 `(_ZN10layer_norm13ln_bwd_kernelINS_13Kernel_traitsIf13__nv_bfloat16S2_S2_fjLj2560ELj1ELj1ELj4ELj8ENS_18Kernel_traits_baseILj2560EfS2_S2_S2_fjLj128EEEEELb1ELb1ELb0ELb0EEEvNS_9BwdParamsE) ;  /* 0xffffba8068007950 */ /* 0x000fea0003c3ffff */
.L_x_3099:
        /* <DEDUP_REMOVED lines=16> */
.L_x_9798:


//--------------------- .text._ZN10layer_norm13ln_bwd_kernelINS_13Kernel_traitsIf13__nv_bfloat16S2_S2_fjLj2560ELj1ELj1ELj4ELj8ENS_18Kernel_traits_baseILj2560EfS2_S2_S2_fjLj128EEEEELb1ELb1ELb0ELb1EEEvNS_9BwdParamsE --------------------------
	.section	.text._ZN10layer_norm13ln_bwd_kernelINS_13Kernel_traitsIf13__nv_bfloat16S2_S2_fjLj2560ELj1ELj1ELj4ELj8ENS_18Kernel_traits_baseILj2560EfS2_S2_S2_fjLj128EEEEELb1ELb1ELb0ELb1EEEvNS_9BwdParamsE,"ax",@progbits
	.sectioninfo	@"SHI_REGISTERS=202"
	.align	128
        .global         _ZN10layer_norm13ln_bwd_kernelINS_13Kernel_traitsIf13__nv_bfloat16S2_S2_fjLj2560ELj1ELj1ELj4ELj8ENS_18Kernel_traits_baseILj2560EfS2_S2_S2_fjLj128EEEEELb1ELb1ELb0ELb1EEEvNS_9BwdParamsE
        .type           _ZN10layer_norm13ln_bwd_kernelINS_13Kernel_traitsIf13__nv_bfloat16S2_S2_fjLj2560ELj1ELj1ELj4ELj8ENS_18Kernel_traits_baseILj2560EfS2_S2_S2_fjLj128EEEEELb1ELb1ELb0ELb1EEEvNS_9BwdParamsE,@function
        .size           _ZN10layer_norm13ln_bwd_kernelINS_13Kernel_traitsIf13__nv_bfloat16S2_S2_fjLj2560ELj1ELj1ELj4ELj8ENS_18Kernel_traits_baseILj2560EfS2_S2_S2_fjLj128EEEEELb1ELb1ELb0ELb1EEEvNS_9BwdParamsE,(.L_x_9799 - _ZN10layer_norm13ln_bwd_kernelINS_13Kernel_traitsIf13__nv_bfloat16S2_S2_fjLj2560ELj1ELj1ELj4ELj8ENS_18Kernel_traits_baseILj2560EfS2_S2_S2_fjLj128EEEEELb1ELb1ELb0ELb1EEEvNS_9BwdParamsE)
        .other          _ZN10layer_norm13ln_bwd_kernelINS_13Kernel_traitsIf13__nv_bfloat16S2_S2_fjLj2560ELj1ELj1ELj4ELj8ENS_18Kernel_traits_baseILj2560EfS2_S2_S2_fjLj128EEEEELb1ELb1ELb0ELb1EEEvNS_9BwdParamsE,@"STO_CUDA_ENTRY STV_DEFAULT"
_ZN10layer_norm13ln_bwd_kernelINS_13Kernel_traitsIf13__nv_bfloat16S2_S2_fjLj2560ELj1ELj1ELj4ELj8ENS_18Kernel_traits_baseILj2560EfS2_S2_S2_fjLj128EEEEELb1ELb1ELb0ELb1EEEvNS_9BwdParamsE:
.text._ZN10layer_norm13ln_bwd_kernelINS_13Kernel_traitsIf13__nv_bfloat16S2_S2_fjLj2560ELj1ELj1ELj4ELj8ENS_18Kernel_traits_baseILj2560EfS2_S2_S2_fjLj128EEEEELb1ELb1ELb0ELb1EEEvNS_9BwdParamsE:
        /* <DEDUP_REMOVED lines=41> */
.L_x_3100:
        /* <DEDUP_REMOVED lines=45> */
[----:B------:R-:W-:-:S02]  /*0560*/  IMAD.MOV.U32 R0, RZ, RZ, RZ ;  /* 0x000000ffff007224 */ /* 0x000fc400078e00ff */
[----:B0-----:R-:W-:Y:S02]  /*0570*/  IMAD.MOV.U32 R124, RZ, RZ, RZ ;  /* 0x000000ffff7c7224 */ /* 0x001fe400078e00ff */
.L_x_3106:
        /* <DEDUP_REMOVED lines=8> */
[C---:B------:R-:W-:Y:S02]  /*0600*/  IADD3 R163, R119.reuse, 0x100, RZ ;  /* 0x0000010077a37810 */ /* 0x040fe40007ffe0ff */
[----:B------:R-:W-:Y:S01]  /*0610*/  IADD3 R177, R119, 0x180, RZ ;  /* 0x0000018077b17810 */ /* 0x000fe20007ffe0ff */
[----:B------:R-:W-:Y:S01]  /*0620*/  IMAD.SHL.U32 R155, R125, 0x8, RZ ;  /* 0x000000087d9b7824 */ /* 0x000fe200078e00ff */
[----:B------:R-:W-:Y:S02]  /*0630*/  SHF.R.U32.HI R118, RZ, 0x1d, R125 ;  /* 0x0000001dff767819 */ /* 0x000fe4000001167d */
[C---:B------:R-:W-:Y:S02]  /*0640*/  SHF.L.U32 R156, R119.reuse, 0x3, RZ ;  /* 0x00000003779c7819 */ /* 0x040fe400000006ff */
[----:B------:R-:W-:Y:S01]  /*0650*/  IADD3 R179, R119, 0x200, RZ ;  /* 0x0000020077b37810 */ /* 0x000fe20007ffe0ff */
[----:B------:R-:W-:Y:S01]  /*0660*/  IMAD.WIDE.U32 R142, R125, R46, c[0x0][0x208] ;  /* 0x000082007d8e7625 */ /* 0x000fe200078e002e */
[----:B------:R-:W-:Y:S01]  /*0670*/  IADD3 R44, P0, R155, c[0x0][0x188], RZ ;  /* 0x000062009b2c7a10 */ /* 0x000fe20007f1e0ff */
[----:B------:R-:W2:Y:S01]  /*0680*/  LDG.E.64 R146, [R146.64] ;  /* 0x0000000492927981 */ /* 0x000ea2000c1e1b00 */
[----:B------:R-:W-:-:S02]  /*0690*/  SHF.R.U32.HI R191, RZ, 0x1d, R119 ;  /* 0x0000001dffbf7819 */ /* 0x000fc40000011677 */
[----:B------:R-:W-:Y:S01]  /*06a0*/  IADD3.X R45, R118, c[0x0][0x18c], RZ, P0, !PT ;  /* 0x00006300762d7a10 */ /* 0x000fe200007fe4ff */
[CC--:B------:R-:W-:Y:S01]  /*06b0*/  IMAD.WIDE.U32 R50, R163.reuse, R46.reuse, c[0x0][0x208] ;  /* 0x00008200a3327625 */ /* 0x0c0fe200078e002e */
[----:B------:R-:W-:Y:S01]  /*06c0*/  IADD3 R148, P0, R156, c[0x0][0x188], RZ ;  /* 0x000062009c947a10 */ /* 0x000fe20007f1e0ff */
[----:B------:R-:W3:Y:S01]  /*06d0*/  LDG.E.64 R142, [R142.64] ;  /* 0x000000048e8e7981 */ /* 0x000ee2000c1e1b00 */
[----:B------:R-:W-:Y:S01]  /*06e0*/  SHF.L.U32 R151, R163, 0x3, RZ ;  /* 0x00000003a3977819 */ /* 0x000fe200000006ff */
[-C--:B------:R-:W-:Y:S01]  /*06f0*/  IMAD.WIDE.U32 R48, R177, R46.reuse, c[0x0][0x208] ;  /* 0x00008200b1307625 */ /* 0x080fe200078e002e */
[C---:B------:R-:W-:Y:S01]  /*0700*/  SHF.L.U32 R128, R179.reuse, 0x3, RZ ;  /* 0x00000003b3807819 */ /* 0x040fe200000006ff */
[----:B------:R-:W4:Y:S02]  /*0710*/  LDG.E.64 R44, [R44.64] ;  /* 0x000000042c2c7981 */ /* 0x000f24000c1e1b00 */
[----:B------:R-:W-:Y:S01]  /*0720*/  IMAD.WIDE.U32 R46, R179, R46, c[0x0][0x208] ;  /* 0x00008200b32e7625 */ /* 0x000fe200078e002e */
[----:B------:R-:W-:Y:S01]  /*0730*/  IADD3.X R149, R191, c[0x0][0x18c], RZ, P0, !PT ;  /* 0x00006300bf957a10 */ /* 0x000fe200007fe4ff */
[----:B------:R-:W4:Y:S02]  /*0740*/  LDG.E.64 R50, [R50.64] ;  /* 0x0000000432327981 */ /* 0x000f24000c1e1b00 */
[----:B------:R-:W-:Y:S01]  /*0750*/  IMAD.SHL.U32 R140, R177, 0x8, RZ ;  /* 0x00000008b18c7824 */ /* 0x000fe200078e00ff */
[----:B------:R-:W-:Y:S01]  /*0760*/  SHF.R.U32.HI R141, RZ, 0x1d, R163 ;  /* 0x0000001dff8d7819 */ /* 0x000fe200000116a3 */
[----:B------:R-:W-:Y:S01]  /*0770*/  IMAD.WIDE R158, R133, R160, c[0x0][0x1a0] ;  /* 0x00006800859e7625 */ /* 0x000fe200078e02a0 */
[----:B------:R-:W-:Y:S01]  /*0780*/  IADD3 R114, P1, R151, c[0x0][0x188], RZ ;  /* 0x0000620097727a10 */ /* 0x000fe20007f3e0ff */
[----:B------:R-:W4:Y:S01]  /*0790*/  LDG.E.64 R46, [R46.64] ;  /* 0x000000042e2e7981 */ /* 0x000f22000c1e1b00 */
[----:B------:R-:W-:-:S02]  /*07a0*/  SHF.R.U32.HI R139, RZ, 0x1d, R177 ;  /* 0x0000001dff8b7819 */ /* 0x000fc400000116b1 */
[----:B------:R-:W-:Y:S01]  /*07b0*/  IADD3 R144, P2, R140, c[0x0][0x188], RZ ;  /* 0x000062008c907a10 */ /* 0x000fe20007f5e0ff */
[----:B------:R-:W4:Y:S01]  /*07c0*/  LDG.E.64 R148, [R148.64] ;  /* 0x0000000494947981 */ /* 0x000f22000c1e1b00 */
[----:B------:R-:W-:Y:S02]  /*07d0*/  SHF.R.U32.HI R127, RZ, 0x1d, R179 ;  /* 0x0000001dff7f7819 */ /* 0x000fe400000116b3 */
[----:B------:R-:W-:Y:S01]  /*07e0*/  IADD3 R60, P0, R128, c[0x0][0x188], RZ ;  /* 0x00006200803c7a10 */ /* 0x000fe20007f1e0ff */
[----:B------:R0:W4:Y:S01]  /*07f0*/  LDG.E R175, [R158.64] ;  /* 0x000000049eaf7981 */ /* 0x000122000c1e1900 */
[----:B------:R-:W-:Y:S02]  /*0800*/  IADD3.X R115, R141, c[0x0][0x18c], RZ, P1, !PT ;  /* 0x000063008d737a10 */ /* 0x000fe40000ffe4ff */
[----:B------:R-:W-:Y:S01]  /*0810*/  IADD3.X R145, R139, c[0x0][0x18c], RZ, P2, !PT ;  /* 0x000063008b917a10 */ /* 0x000fe200017fe4ff */
[----:B------:R-:W4:Y:S01]  /*0820*/  LDG.E.64 R48, [R48.64] ;  /* 0x0000000430307981 */ /* 0x000f22000c1e1b00 */
[----:B------:R-:W-:Y:S01]  /*0830*/  IADD3.X R61, R127, c[0x0][0x18c], RZ, P0, !PT ;  /* 0x000063007f3d7a10 */ /* 0x000fe200007fe4ff */
[----:B------:R-:W-:-:S02]  /*0840*/  IMAD.WIDE R160, R133, R160, c[0x0][0x1a8] ;  /* 0x00006a0085a07625 */ /* 0x000fc400078e02a0 */
[----:B------:R-:W4:Y:S04]  /*0850*/  LDG.E.64 R114, [R114.64] ;  /* 0x0000000472727981 */ /* 0x000f28000c1e1b00 */
[----:B------:R-:W4:Y:S04]  /*0860*/  LDG.E.64 R144, [R144.64] ;  /* 0x0000000490907981 */ /* 0x000f28000c1e1b00 */
[----:B------:R-:W4:Y:S04]  /*0870*/  LDG.E.64 R60, [R60.64] ;  /* 0x000000043c3c7981 */ /* 0x000f28000c1e1b00 */
        /* <DEDUP_REMOVED lines=8> */
[----:B------:R-:W-:Y:S02]  /*0900*/  ISETP.NE.AND.EX P0, PT, RZ, c[0x0][0x21c], PT, P0 ;  /* 0x00008700ff007a0c */ /* 0x000fe40003f05300 */
[----:B0-----:R-:W-:-:S04]  /*0910*/  LEA R158, P3, R119, c[0x0][0x190], 0x2 ;  /* 0x00006400779e7a11 */ /* 0x001fc800078610ff */
[----:B------:R-:W-:Y:S01]  /*0920*/  LEA.HI.X R159, R119, c[0x0][0x194], RZ, 0x2, P3 ;  /* 0x00006500779f7a11 */ /* 0x000fe200018f14ff */
[----:B------:R-:W-:-:S04]  /*0930*/  ULDC.U8 UR6, c[0x0][0x1f0] ;  /* 0x00007c0000067ab9 */ /* 0x000fc80000000000 */
[----:B-----5:R0:W5:Y:S02]  /*0940*/  LDG.E R157, [R158.64] ;  /* 0x000000049e9d7981 */ /* 0x020164000c1e1900 */
[----:B------:R-:W-:Y:S02]  /*0950*/  @P0 LEA R168, P2, R119, c[0x0][0x218], 0x3 ;  /* 0x0000860077a80a11 */ /* 0x000fe400078418ff */
[----:B------:R-:W-:Y:S02]  /*0960*/  @P0 LEA R170, P3, R163, c[0x0][0x218], 0x3 ;  /* 0x00008600a3aa0a11 */ /* 0x000fe400078618ff */
[----:B------:R-:W-:Y:S02]  /*0970*/  @P0 LEA.HI.X R169, R119, c[0x0][0x21c], RZ, 0x3, P2 ;  /* 0x0000870077a90a11 */ /* 0x000fe400010f1cff */
[----:B-1----:R-:W-:Y:S02]  /*0980*/  @P0 LEA R160, P2, R125, c[0x0][0x218], 0x3 ;  /* 0x000086007da00a11 */ /* 0x002fe400078418ff */
[----:B------:R-:W-:Y:S01]  /*0990*/  @P0 LEA.HI.X R171, R163, c[0x0][0x21c], RZ, 0x3, P3 ;  /* 0x00008700a3ab0a11 */ /* 0x000fe200018f1cff */
[----:B------:R1:W5:Y:S01]  /*09a0*/  @P0 LDG.E.64 R2, [R168.64] ;  /* 0x00000004a8020981 */ /* 0x000362000c1e1b00 */
[----:B------:R-:W-:-:S02]  /*09b0*/  @P0 LEA.HI.X R161, R125, c[0x0][0x21c], RZ, 0x3, P2 ;  /* 0x000087007da10a11 */ /* 0x000fc400010f1cff */
[----:B------:R-:W-:Y:S01]  /*09c0*/  @P0 LEA R172, P2, R177, c[0x0][0x218], 0x3 ;  /* 0x00008600b1ac0a11 */ /* 0x000fe200078418ff */
[----:B------:R0:W5:Y:S01]  /*09d0*/  @P0 LDG.E.64 R54, [R170.64] ;  /* 0x00000004aa360981 */ /* 0x000162000c1e1b00 */
[----:B------:R-:W-:Y:S02]  /*09e0*/  @P0 LEA R164, P3, R179, c[0x0][0x218], 0x3 ;  /* 0x00008600b3a40a11 */ /* 0x000fe400078618ff */
[----:B------:R-:W-:Y:S01]  /*09f0*/  @P0 LEA.HI.X R173, R177, c[0x0][0x21c], RZ, 0x3, P2 ;  /* 0x00008700b1ad0a11 */ /* 0x000fe200010f1cff */
[----:B------:R0:W5:Y:S01]  /*0a00*/  @P0 LDG.E.64 R52, [R160.64] ;  /* 0x00000004a0340981 */ /* 0x000162000c1e1b00 */
[----:B------:R-:W-:Y:S02]  /*0a10*/  LEA R166, P2, R125, c[0x0][0x190], 0x2 ;  /* 0x000064007da67a11 */ /* 0x000fe400078410ff */
[----:B------:R-:W-:Y:S01]  /*0a20*/  @P0 LEA.HI.X R165, R179, c[0x0][0x21c], RZ, 0x3, P3 ;  /* 0x00008700b3a50a11 */ /* 0x000fe200018f1cff */
[----:B------:R2:W5:Y:S01]  /*0a30*/  @P0 LDG.E.64 R56, [R172.64] ;  /* 0x00000004ac380981 */ /* 0x000562000c1e1b00 */
[----:B-1----:R-:W-:-:S02]  /*0a40*/  LEA R168, P3, R163, c[0x0][0x190], 0x2 ;  /* 0x00006400a3a87a11 */ /* 0x002fc400078610ff */
[----:B------:R-:W-:Y:S01]  /*0a50*/  LEA.HI.X R167, R125, c[0x0][0x194], RZ, 0x2, P2 ;  /* 0x000065007da77a11 */ /* 0x000fe200010f14ff */
[----:B------:R1:W5:Y:S01]  /*0a60*/  @P0 LDG.E.64 R58, [R164.64] ;  /* 0x00000004a43a0981 */ /* 0x000362000c1e1b00 */
[----:B------:R-:W-:Y:S02]  /*0a70*/  LEA.HI.X R169, R163, c[0x0][0x194], RZ, 0x2, P3 ;  /* 0x00006500a3a97a11 */ /* 0x000fe400018f14ff */
[----:B0-----:R-:W-:Y:S01]  /*0a80*/  LEA R160, P2, R179, c[0x0][0x190], 0x2 ;  /* 0x00006400b3a07a11 */ /* 0x001fe200078410ff */
[----:B------:R0:W5:Y:S01]  /*0a90*/  LDG.E R119, [R166.64] ;  /* 0x00000004a6777981 */ /* 0x000162000c1e1900 */
[----:B------:R-:W-:Y:S02]  /*0aa0*/  LEA R158, P4, R177, c[0x0][0x190], 0x2 ;  /* 0x00006400b19e7a11 */ /* 0x000fe400078810ff */
[----:B------:R-:W-:Y:S01]  /*0ab0*/  LEA.HI.X R161, R179, c[0x0][0x194], RZ, 0x2, P2 ;  /* 0x00006500b3a17a11 */ /* 0x000fe200010f14ff */
[----:B------:R0:W5:Y:S01]  /*0ac0*/  LDG.E R152, [R168.64] ;  /* 0x00000004a8987981 */ /* 0x000162000c1e1900 */
[----:B------:R-:W-:-:S02]  /*0ad0*/  ISETP.NE.AND P2, PT, RZ, UR6, PT ;  /* 0x00000006ff007c0c */ /* 0x000fc4000bf45270 */
[----:B------:R-:W-:Y:S01]  /*0ae0*/  LEA.HI.X R159, R177, c[0x0][0x194], RZ, 0x2, P4 ;  /* 0x00006500b19f7a11 */ /* 0x000fe200020f14ff */
[----:B------:R0:W5:Y:S04]  /*0af0*/  LDG.E R125, [R160.64] ;  /* 0x00000004a07d7981 */ /* 0x000168000c1e1900 */
[----:B------:R0:W5:Y:S01]  /*0b00*/  LDG.E R138, [R158.64] ;  /* 0x000000049e8a7981 */ /* 0x000162000c1e1900 */
[----:B--2---:R-:W-:Y:S01]  /*0b10*/  IMAD.MOV.U32 R150, RZ, RZ, R146 ;  /* 0x000000ffff967224 */ /* 0x004fe200078e0092 */
[----:B------:R-:W-:Y:S01]  /*0b20*/  SHF.R.U64 R184, R146, 0x10, R147 ;  /* 0x0000001092b87819 */ /* 0x000fe20000001293 */
[----:B---3--:R-:W-:Y:S01]  /*0b30*/  IMAD.MOV.U32 R146, RZ, RZ, R142 ;  /* 0x000000ffff927224 */ /* 0x008fe200078e008e */
[----:B------:R-:W-:Y:S01]  /*0b40*/  SHF.R.U64 R174, R142, 0x10, R143 ;  /* 0x000000108eae7819 */ /* 0x000fe2000000128f */
[----:B----4-:R-:W-:Y:S01]  /*0b50*/  IMAD.MOV.U32 R142, RZ, RZ, R50 ;  /* 0x000000ffff8e7224 */ /* 0x010fe200078e0032 */
[----:B------:R-:W-:Y:S01]  /*0b60*/  SHF.R.U64 R192, R50, 0x10, R51 ;  /* 0x0000001032c07819 */ /* 0x000fe20000001233 */
[----:B0-----:R-:W-:Y:S01]  /*0b70*/  IMAD.MOV.U32 R168, RZ, RZ, R46 ;  /* 0x000000ffffa87224 */ /* 0x001fe200078e002e */
[----:B------:R-:W-:-:S02]  /*0b80*/  SHF.R.U64 R182, R46, 0x10, R47 ;  /* 0x000000102eb67819 */ /* 0x000fc4000000122f */
[----:B------:R-:W-:Y:S02]  /*0b90*/  MOV R170, R47 ;  /* 0x0000002f00aa7202 */ /* 0x000fe40000000f00 */
[----:B------:R-:W-:Y:S02]  /*0ba0*/  SHF.R.U32.HI R176, RZ, 0x10, R47 ;  /* 0x00000010ffb07819 */ /* 0x000fe4000001162f */
[----:B------:R-:W-:Y:S02]  /*0bb0*/  SHF.R.U64 R47, R44, 0x10, R45 ;  /* 0x000000102c2f7819 */ /* 0x000fe4000000122d */
[----:B------:R-:W-:Y:S02]  /*0bc0*/  PRMT R46, RZ, 0x5410, R44 ;  /* 0x00005410ff2e7816 */ /* 0x000fe4000000002c */
[----:B------:R-:W-:Y:S02]  /*0bd0*/  SHF.R.U64 R44, R148, 0x10, R149 ;  /* 0x00000010942c7819 */ /* 0x000fe40000001295 */
[----:B------:R-:W-:-:S02]  /*0be0*/  PRMT R148, RZ, 0x5410, R148 ;  /* 0x00005410ff947816 */ /* 0x000fc40000000094 */
[----:B------:R-:W-:Y:S01]  /*0bf0*/  FSEL R185, R175, RZ, !P2 ;  /* 0x000000ffafb97208 */ /* 0x000fe20005000000 */
[----:B------:R-:W-:Y:S01]  /*0c00*/  IMAD.MOV.U32 R160, RZ, RZ, R48 ;  /* 0x000000ffffa07224 */ /* 0x000fe200078e0030 */
[----:B------:R-:W-:Y:S02]  /*0c10*/  SHF.R.U32.HI R50, RZ, 0x10, R45 ;  /* 0x00000010ff327819 */ /* 0x000fe4000001162d */
[----:B------:R-:W-:Y:S01]  /*0c20*/  SHF.R.U64 R186, R48, 0x10, R49 ;  /* 0x0000001030ba7819 */ /* 0x000fe20000001231 */
[----:B------:R-:W-:Y:S01]  /*0c30*/  FADD.FTZ R175, -R185, R148 ;  /* 0x00000094b9af7221 */ /* 0x000fe20000010100 */
[----:B------:R-:W-:Y:S02]  /*0c40*/  MOV R158, R51 ;  /* 0x00000033009e7202 */ /* 0x000fe40000000f00 */
[----:B------:R-:W-:Y:S02]  /*0c50*/  SHF.R.U32.HI R188, RZ, 0x10, R51 ;  /* 0x00000010ffbc7819 */ /* 0x000fe40000011633 */
[----:B------:R-:W-:-:S02]  /*0c60*/  PRMT R48, RZ, 0x5410, R45 ;  /* 0x00005410ff307816 */ /* 0x000fc4000000002d */
[----:B------:R-:W-:Y:S02]  /*0c70*/  SHF.R.U64 R51, R114, 0x10, R115 ;  /* 0x0000001072337819 */ /* 0x000fe40000001273 */
[----:B------:R-:W-:Y:S02]  /*0c80*/  SHF.R.U32.HI R45, RZ, 0x10, R149 ;  /* 0x00000010ff2d7819 */ /* 0x000fe40000011695 */
[----:B------:R-:W-:Y:S02]  /*0c90*/  PRMT R44, RZ, 0x5410, R44 ;  /* 0x00005410ff2c7816 */ /* 0x000fe4000000002c */
[----:B-1----:R-:W-:Y:S02]  /*0ca0*/  MOV R164, R49 ;  /* 0x0000003100a47202 */ /* 0x002fe40000000f00 */
[----:B------:R-:W-:Y:S02]  /*0cb0*/  SHF.R.U32.HI R183, RZ, 0x10, R49 ;  /* 0x00000010ffb77819 */ /* 0x000fe40000011631 */
[----:B------:R-:W-:-:S02]  /*0cc0*/  PRMT R50, RZ, 0x5410, R50 ;  /* 0x00005410ff327816 */ /* 0x000fc40000000032 */
[----:B------:R-:W-:Y:S02]  /*0cd0*/  SHF.R.U32.HI R159, RZ, 0x10, R115 ;  /* 0x00000010ff9f7819 */ /* 0x000fe40000011673 */
[--C-:B------:R-:W-:Y:S02]  /*0ce0*/  SHF.R.U64 R49, R144, 0x10, R145.reuse ;  /* 0x0000001090317819 */ /* 0x100fe40000001291 */
[----:B------:R-:W-:Y:S02]  /*0cf0*/  SHF.R.U32.HI R166, RZ, 0x10, R145 ;  /* 0x00000010ffa67819 */ /* 0x000fe40000011691 */
[----:B------:R-:W-:Y:S02]  /*0d00*/  PRMT R149, RZ, 0x5410, R149 ;  /* 0x00005410ff957816 */ /* 0x000fe40000000095 */
[--C-:B------:R-:W-:Y:S02]  /*0d10*/  SHF.R.U64 R169, R60, 0x10, R61.reuse ;  /* 0x000000103ca97819 */ /* 0x100fe4000000123d */
[----:B------:R-:W-:Y:S01]  /*0d20*/  SHF.R.U32.HI R172, RZ, 0x10, R61 ;  /* 0x00000010ffac7819 */ /* 0x000fe2000001163d */
[----:B------:R-:W-:Y:S01]  /*0d30*/  FMUL.FTZ R175, R126, R175 ;  /* 0x000000af7eaf7220 */ /* 0x000fe20000410000 */
[----:B------:R-:W-:-:S02]  /*0d40*/  PRMT R145, RZ, 0x5410, R145 ;  /* 0x00005410ff917816 */ /* 0x000fc40000000091 */
[----:B------:R-:W-:Y:S01]  /*0d50*/  PRMT R150, RZ, 0x5410, R150 ;  /* 0x00005410ff967816 */ /* 0x000fe20000000096 */
[----:B------:R-:W-:Y:S01]  /*0d60*/  FADD.FTZ R181, -R185, R44 ;  /* 0x0000002cb9b57221 */ /* 0x000fe20000010100 */
[----:B------:R-:W-:Y:S02]  /*0d70*/  MOV R154, R147 ;  /* 0x00000093009a7202 */ /* 0x000fe40000000f00 */
[----:B------:R-:W-:Y:S02]  /*0d80*/  SHF.R.U32.HI R187, RZ, 0x10, R147 ;  /* 0x00000010ffbb7819 */ /* 0x000fe40000011693 */
[----:B------:R-:W-:Y:S02]  /*0d90*/  MOV R163, R143 ;  /* 0x0000008f00a37202 */ /* 0x000fe40000000f00 */
[----:B------:R-:W-:Y:S02]  /*0da0*/  SHF.R.U32.HI R193, RZ, 0x10, R143 ;  /* 0x00000010ffc17819 */ /* 0x000fe4000001168f */
[----:B------:R-:W-:-:S02]  /*0db0*/  PRMT R45, RZ, 0x5410, R45 ;  /* 0x00005410ff2d7816 */ /* 0x000fc4000000002d */
[----:B------:R-:W-:Y:S02]  /*0dc0*/  PRMT R51, RZ, 0x5410, R51 ;  /* 0x00005410ff337816 */ /* 0x000fe40000000033 */
[----:B------:R-:W-:Y:S02]  /*0dd0*/  PRMT R143, RZ, 0x5410, R60 ;  /* 0x00005410ff8f7816 */ /* 0x000fe4000000003c */
[----:B------:R-:W-:Y:S01]  /*0de0*/  PRMT R147, RZ, 0x5410, R61 ;  /* 0x00005410ff937816 */ /* 0x000fe2000000003d */
[C---:B------:R-:W-:Y:S01]  /*0df0*/  FADD.FTZ R61, -R185.reuse, R50 ;  /* 0x00000032b93d7221 */ /* 0x040fe20000010100 */
[----:B------:R-:W-:Y:S01]  /*0e00*/  PRMT R47, RZ, 0x5410, R47 ;  /* 0x00005410ff2f7816 */ /* 0x000fe2000000002f */
[----:B------:R-:W-:Y:S01]  /*0e10*/  FADD.FTZ R149, -R185, R149 ;  /* 0x00000095b9957221 */ /* 0x000fe20000010100 */
        /* <DEDUP_REMOVED lines=8> */
[C---:B------:R-:W-:Y:S01]  /*0ea0*/  FADD.FTZ R177, -R185.reuse, R48 ;  /* 0x00000030b9b17221 */ /* 0x040fe20000010100 */
[----:B------:R-:W-:Y:S01]  /*0eb0*/  PRMT R184, RZ, 0x5410, R184 ;  /* 0x00005410ffb87816 */ /* 0x000fe200000000b8 */
[----:B------:R-:W-:Y:S01]  /*0ec0*/  FADD.FTZ R189, -R185, R145 ;  /* 0x00000091b9bd7221 */ /* 0x000fe20000010100 */
[----:B------:R-:W-:Y:S01]  /*0ed0*/  PRMT R44, RZ, 0x5410, R193 ;  /* 0x00005410ff2c7816 */ /* 0x000fe200000000c1 */
[----:B------:R-:W-:-:S02]  /*0ee0*/  FADD.FTZ R123, R150, R123 ;  /* 0x0000007b967b7221 */ /* 0x000fc40000010000 */
[-C--:B------:R-:W-:Y:S02]  /*0ef0*/  FFMA.FTZ R130, R175, R150.reuse, R130 ;  /* 0x00000096af827223 */ /* 0x080fe40000010082 */
[----:B------:R-:W-:Y:S01]  /*0f00*/  FMUL.FTZ R178, R40, R150 ;  /* 0x0000009628b27220 */ /* 0x000fe20000410000 */
[----:B------:R-:W-:Y:S01]  /*0f10*/  PRMT R150, RZ, 0x5410, R176 ;  /* 0x00005410ff967816 */ /* 0x000fe200000000b0 */
[C---:B------:R-:W-:Y:S02]  /*0f20*/  FADD.FTZ R49, -R185.reuse, R45 ;  /* 0x0000002db9317221 */ /* 0x040fe40000010100 */
[C---:B------:R-:W-:Y:S02]  /*0f30*/  FADD.FTZ R145, -R185.reuse, R51 ;  /* 0x00000033b9917221 */ /* 0x040fe40000010100 */
[----:B------:R-:W-:Y:S01]  /*0f40*/  FMUL.FTZ R181, R126, R181 ;  /* 0x000000b57eb57220 */ /* 0x000fe20000410000 */
[----:B------:R-:W-:Y:S01]  /*0f50*/  PRMT R163, RZ, 0x5410, R163 ;  /* 0x00005410ffa37816 */ /* 0x000fe200000000a3 */
[----:B------:R-:W-:-:S02]  /*0f60*/  FADD.FTZ R173, -R185, R47 ;  /* 0x0000002fb9ad7221 */ /* 0x000fc40000010100 */
[----:B------:R-:W-:Y:S02]  /*0f70*/  FMUL.FTZ R176, R126, R61 ;  /* 0x0000003d7eb07220 */ /* 0x000fe40000410000 */
[C---:B------:R-:W-:Y:S01]  /*0f80*/  FADD.FTZ R171, -R185.reuse, R46 ;  /* 0x0000002eb9ab7221 */ /* 0x040fe20000010100 */
        /* <DEDUP_REMOVED lines=10> */
[----:B------:R-:W-:Y:S01]  /*1030*/  FADD.FTZ R45, -R185, R172 ;  /* 0x000000acb92d7221 */ /* 0x000fe20000010100 */
[----:B------:R-:W-:Y:S01]  /*1040*/  PRMT R185, RZ, 0x5410, R154 ;  /* 0x00005410ffb97816 */ /* 0x000fe2000000009a */
[C---:B------:R-:W-:Y:S01]  /*1050*/  FMUL.FTZ R180, R126.reuse, R149 ;  /* 0x000000957eb47220 */ /* 0x040fe20000410000 */
[----:B------:R-:W-:Y:S01]  /*1060*/  PRMT R149, RZ, 0x5410, R158 ;  /* 0x00005410ff957816 */ /* 0x000fe2000000009e */
[----:B------:R-:W-:Y:S01]  /*1070*/  FMUL.FTZ R177, R126, R177 ;  /* 0x000000b17eb17220 */ /* 0x000fe20000410000 */
[----:B------:R-:W-:Y:S01]  /*1080*/  PRMT R60, RZ, 0x5410, R183 ;  /* 0x00005410ff3c7816 */ /* 0x000fe200000000b7 */
[----:B------:R-:W-:-:S02]  /*1090*/  FADD.FTZ R122, R184, R122 ;  /* 0x0000007ab87a7221 */ /* 0x000fc40000010000 */
[-C--:B------:R-:W-:Y:S02]  /*10a0*/  FFMA.FTZ R124, R181, R184.reuse, R124 ;  /* 0x000000b8b57c7223 */ /* 0x080fe4000001007c */
[C---:B------:R-:W-:Y:S02]  /*10b0*/  FMUL.FTZ R190, R126.reuse, R49 ;  /* 0x000000317ebe7220 */ /* 0x040fe40000410000 */
[----:B------:R-:W-:Y:S01]  /*10c0*/  FMUL.FTZ R158, R126, R145 ;  /* 0x000000917e9e7220 */ /* 0x000fe20000410000 */
[----:B------:R-:W-:Y:S01]  /*10d0*/  PRMT R114, RZ, 0x5410, R182 ;  /* 0x00005410ff727816 */ /* 0x000fe200000000b6 */
[----:B------:R-:W-:Y:S02]  /*10e0*/  FMUL.FTZ R184, R41, R184 ;  /* 0x000000b829b87220 */ /* 0x000fe40000410000 */
[----:B------:R-:W-:Y:S02]  /*10f0*/  FADD.FTZ R49, RZ, R178 ;  /* 0x000000b2ff317221 */ /* 0x000fe40000010000 */
[----:B------:R-:W-:-:S02]  /*1100*/  FADD.FTZ R79, R44, R79 ;  /* 0x0000004f2c4f7221 */ /* 0x000fc40000010000 */
[-C--:B------:R-:W-:Y:S02]  /*1110*/  FFMA.FTZ R63, R176, R44.reuse, R63 ;  /* 0x0000002cb03f7223 */ /* 0x080fe4000001003f */
[----:B------:R-:W-:Y:S01]  /*1120*/  FMUL.FTZ R183, R39, R44 ;  /* 0x0000002c27b77220 */ /* 0x000fe20000410000 */
[----:B------:R-:W-:Y:S01]  /*1130*/  PRMT R187, RZ, 0x5410, R187 ;  /* 0x00005410ffbb7816 */ /* 0x000fe200000000bb */
[----:B------:R-:W-:Y:S02]  /*1140*/  FFMA.FTZ R44, R175, R178, RZ ;  /* 0x000000b2af2c7223 */ /* 0x000fe400000100ff */
[----:B------:R-:W-:Y:S02]  /*1150*/  FADD.FTZ R80, R163, R80 ;  /* 0x00000050a3507221 */ /* 0x000fe40000010000 */
[-C--:B------:R-:W-:Y:S02]  /*1160*/  FFMA.FTZ R64, R177, R163.reuse, R64 ;  /* 0x000000a3b1407223 */ /* 0x080fe40000010040 */
[----:B------:R-:W-:-:S02]  /*1170*/  FMUL.FTZ R182, R38, R163 ;  /* 0x000000a326b67220 */ /* 0x000fc40000410000 */
[----:B------:R-:W-:Y:S02]  /*1180*/  FADD.FTZ R120, R185, R120 ;  /* 0x00000078b9787221 */ /* 0x000fe40000010000 */
[-C--:B------:R-:W-:Y:S02]  /*1190*/  FFMA.FTZ R121, R180, R185.reuse, R121 ;  /* 0x000000b9b4797223 */ /* 0x080fe40000010079 */
[----:B------:R-:W-:Y:S02]  /*11a0*/  FADD.FTZ R81, R46, R81 ;  /* 0x000000512e517221 */ /* 0x000fe40000010000 */
[-C--:B------:R-:W-:Y:S02]  /*11b0*/  FFMA.FTZ R65, R158, R46.reuse, R65 ;  /* 0x0000002e9e417223 */ /* 0x080fe40000010041 */
        /* <DEDUP_REMOVED lines=8> */
[----:B------:R-:W-:Y:S01]  /*1240*/  FADD.FTZ R46, R46, R185 ;  /* 0x000000b92e2e7221 */ /* 0x000fe20000010000 */
[----:B------:R-:W-:Y:S01]  /*1250*/  PRMT R174, RZ, 0x5410, R174 ;  /* 0x00005410ffae7816 */ /* 0x000fe200000000ae */
[----:B------:R-:W-:-:S02]  /*1260*/  FFMA.FTZ R44, R180, R185, R44 ;  /* 0x000000b9b42c7223 */ /* 0x000fc4000001002c */
[----:B------:R-:W-:Y:S02]  /*1270*/  FMUL.FTZ R173, R126, R173 ;  /* 0x000000ad7ead7220 */ /* 0x000fe40000410000 */
[----:B------:R-:W-:Y:S02]  /*1280*/  FMUL.FTZ R172, R36, R51 ;  /* 0x0000003324ac7220 */ /* 0x000fe40000410000 */
[----:B------:R-:W-:Y:S02]  /*1290*/  FADD.FTZ R49, R46, R187 ;  /* 0x000000bb2e317221 */ /* 0x000fe40000010000 */
[----:B------:R-:W-:Y:S02]  /*12a0*/  FMUL.FTZ R171, R126, R171 ;  /* 0x000000ab7eab7220 */ /* 0x000fe40000410000 */
[----:B------:R-:W-:Y:S02]  /*12b0*/  FFMA.FTZ R44, R190, R187, R44 ;  /* 0x000000bbbe2c7223 */ /* 0x000fe4000001002c */
[----:B------:R-:W-:-:S02]  /*12c0*/  FADD.FTZ R77, R174, R77 ;  /* 0x0000004dae4d7221 */ /* 0x000fc40000010000 */
[-C--:B------:R-:W-:Y:S02]  /*12d0*/  FFMA.FTZ R0, R173, R174.reuse, R0 ;  /* 0x000000aead007223 */ /* 0x080fe40000010000 */
[----:B------:R-:W-:Y:S02]  /*12e0*/  FMUL.FTZ R174, R37, R174 ;  /* 0x000000ae25ae7220 */ /* 0x000fe40000410000 */
[----:B------:R-:W-:Y:S02]  /*12f0*/  FADD.FTZ R49, R49, R172 ;  /* 0x000000ac31317221 */ /* 0x000fe40000010000 */
        /* <DEDUP_REMOVED lines=8> */
[----:B------:R-:W-:Y:S02]  /*1380*/  FMUL.FTZ R159, R126, R159 ;  /* 0x0000009f7e9f7220 */ /* 0x000fe40000410000 */
[----:B------:R-:W-:Y:S02]  /*1390*/  FMUL.FTZ R160, R32, R115 ;  /* 0x0000007320a07220 */ /* 0x000fe40000410000 */
[----:B------:R-:W-:Y:S02]  /*13a0*/  FFMA.FTZ R46, R176, R183, R44 ;  /* 0x000000b7b02e7223 */ /* 0x000fe4000001002c */
[----:B------:R-:W-:-:S02]  /*13b0*/  FADD.FTZ R44, R49, R160 ;  /* 0x000000a0312c7221 */ /* 0x000fc40000010000 */
[----:B------:R-:W-:Y:S01]  /*13c0*/  FFMA.FTZ R46, R159, R160, R46 ;  /* 0x000000a09f2e7223 */ /* 0x000fe2000001002e */
[----:B------:R-:W-:Y:S01]  /*13d0*/  PRMT R48, RZ, 0x5410, R188 ;  /* 0x00005410ff307816 */ /* 0x000fe200000000bc */
[----:B------:R-:W-:Y:S01]  /*13e0*/  FMUL.FTZ R161, R126, R161 ;  /* 0x000000a17ea17220 */ /* 0x000fe20000410000 */
[----:B------:R-:W-:Y:S01]  /*13f0*/  PRMT R193, RZ, 0x5410, R164 ;  /* 0x00005410ffc17816 */ /* 0x000fe200000000a4 */
        /* <DEDUP_REMOVED lines=20> */
[C---:B------:R-:W-:Y:S02]  /*1540*/  FMUL.FTZ R144, R126.reuse, R47 ;  /* 0x0000002f7e907220 */ /* 0x040fe40000410000 */
[----:B------:R-:W-:Y:S02]  /*1550*/  FMUL.FTZ R179, R126, R189 ;  /* 0x000000bd7eb37220 */ /* 0x000fe40000410000 */
[----:B------:R-:W-:Y:S02]  /*1560*/  FMUL.FTZ R186, R30, R193 ;  /* 0x000000c11eba7220 */ /* 0x000fe40000410000 */
[----:B------:R-:W-:Y:S02]  /*1570*/  FADD.FTZ R47, R44, R169 ;  /* 0x000000a92c2f7221 */ /* 0x000fe40000010000 */
[----:B------:R-:W-:-:S02]  /*1580*/  FFMA.FTZ R46, R170, R169, R46 ;  /* 0x000000a9aa2e7223 */ /* 0x000fc4000001002e */
[C---:B------:R-:W-:Y:S02]  /*1590*/  FMUL.FTZ R188, R126.reuse, R195 ;  /* 0x000000c37ebc7220 */ /* 0x040fe40000410000 */
[----:B------:R-:W-:Y:S02]  /*15a0*/  FMUL.FTZ R189, R31, R60 ;  /* 0x0000003c1fbd7220 */ /* 0x000fe40000410000 */
[----:B------:R-:W-:Y:S02]  /*15b0*/  FADD.FTZ R44, R47, R186 ;  /* 0x000000ba2f2c7221 */ /* 0x000fe40000010000 */
[----:B------:R-:W-:Y:S02]  /*15c0*/  FFMA.FTZ R46, R179, R186, R46 ;  /* 0x000000bab32e7223 */ /* 0x000fe4000001002e */
[----:B------:R-:W-:Y:S02]  /*15d0*/  FMUL.FTZ R143, R126, R143 ;  /* 0x0000008f7e8f7220 */ /* 0x000fe40000410000 */
[----:B------:R-:W-:-:S02]  /*15e0*/  FMUL.FTZ R142, R24, R197 ;  /* 0x000000c5188e7220 */ /* 0x000fc40000410000 */
[----:B------:R-:W-:Y:S02]  /*15f0*/  FADD.FTZ R47, R44, R189 ;  /* 0x000000bd2c2f7221 */ /* 0x000fe40000010000 */
[----:B------:R-:W-:Y:S02]  /*1600*/  FFMA.FTZ R46, R188, R189, R46 ;  /* 0x000000bdbc2e7223 */ /* 0x000fe4000001002e */
[----:B------:R-:W-:Y:S02]  /*1610*/  FMUL.FTZ R145, R25, R114 ;  /* 0x0000007219917220 */ /* 0x000fe40000410000 */
[----:B------:R-:W-:Y:S02]  /*1620*/  FADD.FTZ R44, R47, R142 ;  /* 0x0000008e2f2c7221 */ /* 0x000fe40000010000 */
[----:B------:R-:W-:Y:S02]  /*1630*/  FFMA.FTZ R46, R143, R142, R46 ;  /* 0x0000008e8f2e7223 */ /* 0x000fe4000001002e */
[----:B------:R-:W-:-:S02]  /*1640*/  FMUL.FTZ R148, R126, R45 ;  /* 0x0000002d7e947220 */ /* 0x000fc40000410000 */
[----:B------:R-:W-:Y:S02]  /*1650*/  FMUL.FTZ R147, R126, R147 ;  /* 0x000000937e937220 */ /* 0x000fe40000410000 */
[----:B------:R-:W-:Y:S02]  /*1660*/  FMUL.FTZ R146, R26, R199 ;  /* 0x000000c71a927220 */ /* 0x000fe40000410000 */
[----:B------:R-:W-:Y:S02]  /*1670*/  FADD.FTZ R45, R44, R145 ;  /* 0x000000912c2d7221 */ /* 0x000fe40000010000 */
[----:B------:R-:W-:Y:S01]  /*1680*/  FFMA.FTZ R46, R144, R145, R46 ;  /* 0x00000091902e7223 */ /* 0x000fe2000001002e */
[----:B------:R-:W-:Y:S01]  /*1690*/  LOP3.LUT P2, RZ, R129, 0xff, RZ, 0xc0, !PT ;  /* 0x000000ff81ff7812 */ /* 0x000fe2000784c0ff */
[----:B------:R-:W-:Y:S02]  /*16a0*/  FADD.FTZ R84, R149, R84 ;  /* 0x0000005495547221 */ /* 0x000fe40000010000 */
[----:B------:R-:W-:-:S02]  /*16b0*/  FFMA.FTZ R68, R161, R149, R68 ;  /* 0x00000095a1447223 */ /* 0x000fc40000010044 */
[----:B------:R-:W-:Y:S02]  /*16c0*/  FMUL.FTZ R149, R27, R150 ;  /* 0x000000961b957220 */ /* 0x000fe40000410000 */
[----:B------:R-:W-:Y:S02]  /*16d0*/  FADD.FTZ R44, R45, R146 ;  /* 0x000000922d2c7221 */ /* 0x000fe40000010000 */
[----:B------:R-:W-:Y:S02]  /*16e0*/  FFMA.FTZ R46, R147, R146, R46 ;  /* 0x00000092932e7223 */ /* 0x000fe4000001002e */
[----:B------:R-:W-:Y:S02]  /*16f0*/  FADD.FTZ R91, R150, R91 ;  /* 0x0000005b965b7221 */ /* 0x000fe40000010000 */
[----:B------:R-:W-:Y:S01]  /*1700*/  FFMA.FTZ R75, R148, R150, R75 ;  /* 0x00000096944b7223 */ /* 0x000fe2000001004b */
[----:B------:R-:W-:Y:S01]  /*1710*/  SEL R154, R131, R132, !P2 ;  /* 0x00000084839a7207 */ /* 0x000fe20005000000 */
[----:B------:R-:W-:-:S02]  /*1720*/  FADD.FTZ R78, R51, R78 ;  /* 0x0000004e334e7221 */ /* 0x000fc40000010000 */
[----:B------:R-:W-:Y:S02]  /*1730*/  FFMA.FTZ R62, R171, R51, R62 ;  /* 0x00000033ab3e7223 */ /* 0x000fe4000001003e */
[----:B------:R-:W-:Y:S01]  /*1740*/  IMAD.MOV.U32 R150, RZ, RZ, 0x3f800000 ;  /* 0x3f800000ff967424 */ /* 0x000fe200078e00ff */
[----:B------:R-:W-:Y:S01]  /*1750*/  @P1 PRMT R150, RZ, 0x5410, R153 ;  /* 0x00005410ff961816 */ /* 0x000fe20000000099 */
        /* <DEDUP_REMOVED lines=20> */
.L_x_3107:
        /* <DEDUP_REMOVED lines=18> */
.L_x_3108:
[----:B------:R-:W-:Y:S01]  /*19c0*/  LOP3.LUT P1, RZ, R162, 0x1f, RZ, 0xc0, !PT ;  /* 0x0000001fa2ff7812 */ /* 0x000fe2000782c0ff */
[----:B--2---:R-:W-:Y:S01]  /*19d0*/  FADD.FTZ R114, R114, R49 ;  /* 0x0000003172727221 */ /* 0x004fe20000010000 */
[----:B------:R-:W-:Y:S01]  /*19e0*/  IADD3 R60, P2, R156, c[0x0][0x170], RZ ;  /* 0x00005c009c3c7a10 */ /* 0x000fe20007f5e0ff */
[----:B-1----:R-:W-:Y:S01]  /*19f0*/  FADD.FTZ R115, R44, R51 ;  /* 0x000000332c737221 */ /* 0x002fe20000010000 */
[----:B------:R-:W-:Y:S02]  /*1a00*/  ULDC.U8 UR6, c[0x0][0x1f0] ;  /* 0x00007c0000067ab9 */ /* 0x000fe40000000000 */
[----:B------:R-:W-:Y:S02]  /*1a10*/  IADD3.X R61, R191, c[0x0][0x174], RZ, P2, !PT ;  /* 0x00005d00bf3d7a10 */ /* 0x000fe400017fe4ff */
[----:B------:R-:W-:Y:S01]  /*1a20*/  ISETP.NE.AND P2, PT, RZ, UR6, PT ;  /* 0x00000006ff007c0c */ /* 0x000fe2000bf45270 */
[----:B------:R-:W-:Y:S04]  /*1a30*/  WARPSYNC 0xffffffff ;  /* 0xffffffff00007948 */ /* 0x000fe80003800000 */
[----:B------:R-:W1:Y:S02]  /*1a40*/  @!P1 S2R R162, SR_TID.X ;  /* 0x0000000000a29919 */ /* 0x000e640000002100 */
[----:B-1----:R-:W-:-:S04]  /*1a50*/  @!P1 SHF.R.U32.HI R45, RZ, 0x5, R162 ;  /* 0x00000005ff2d9819 */ /* 0x002fc800000116a2 */
[----:B------:R-:W-:-:S04]  /*1a60*/  @!P1 LOP3.LUT R45, R45, 0x3, RZ, 0xc0, !PT ;  /* 0x000000032d2d9812 */ /* 0x000fc800078ec0ff */
[----:B------:R-:W-:-:S05]  /*1a70*/  @!P1 IADD3 R153, R154, R45, RZ ;  /* 0x0000002d9a999210 */ /* 0x000fca0007ffe0ff */
[----:B------:R-:W-:Y:S04]  /*1a80*/  @!P1 STS.64 [R153.X8+0x2800], R114 ;  /* 0x0028007299009388 */ /* 0x000fe80000008a00 */
[----:B------:R-:W-:Y:S06]  /*1a90*/  BAR.SYNC.DEFER_BLOCKING 0x0 ;  /* 0x0000000000007b1d */ /* 0x000fec0000010000 */
[----:B------:R-:W2:Y:S01]  /*1aa0*/  LDG.E.64 R60, [R60.64] ;  /* 0x000000043c3c7981 */ /* 0x000ea2000c1e1b00 */
[----:B------:R-:W-:-:S02]  /*1ab0*/  ISETP.NE.U32.AND P1, PT, RZ, c[0x0][0x258], PT ;  /* 0x00009600ff007a0c */ /* 0x000fc40003f25070 */
[C---:B-----5:R-:W-:Y:S01]  /*1ac0*/  LOP3.LUT P3, RZ, R157.reuse, 0xff0000, RZ, 0xc0, !PT ;  /* 0x00ff00009dff7812 */ /* 0x060fe2000786c0ff */
[----:B------:R-:W1:Y:S01]  /*1ad0*/  LDS.128 R44, [R154.X8+0x2800] ;  /* 0x002800009a2c7984 */ /* 0x000e620000008c00 */
[----:B------:R-:W-:Y:S02]  /*1ae0*/  ISETP.NE.AND.EX P1, PT, RZ, c[0x0][0x25c], PT, P1 ;  /* 0x00009700ff007a0c */ /* 0x000fe40003f25310 */
[C---:B------:R-:W-:Y:S01]  /*1af0*/  LOP3.LUT P4, RZ, R157.reuse, 0xff00, RZ, 0xc0, !PT ;  /* 0x0000ff009dff7812 */ /* 0x040fe2000788c0ff */
[----:B0-----:R-:W0:Y:S01]  /*1b00*/  LDS.128 R48, [R154.X8+0x2810] ;  /* 0x002810009a307984 */ /* 0x001e220000008c00 */
[----:B------:R-:W-:Y:S01]  /*1b10*/  LOP3.LUT P5, RZ, R157, 0xff, RZ, 0xc0, !PT ;  /* 0x000000ff9dff7812 */ /* 0x000fe200078ac0ff */
[----:B-1----:R-:W-:Y:S02]  /*1b20*/  FADD.FTZ R193, RZ, R44 ;  /* 0x0000002cffc17221 */ /* 0x002fe40000010000 */
[----:B------:R-:W-:Y:S02]  /*1b30*/  FADD.FTZ R44, RZ, R45 ;  /* 0x0000002dff2c7221 */ /* 0x000fe40000010000 */
[----:B------:R-:W-:Y:S01]  /*1b40*/  FADD.FTZ R193, R46, R193 ;  /* 0x000000c12ec17221 */ /* 0x000fe20000010000 */
[----:B------:R-:W-:Y:S01]  /*1b50*/  @P0 SHF.R.U32.HI R46, RZ, 0x10, R3 ;  /* 0x00000010ff2e0819 */ /* 0x000fe20000011603 */
[----:B------:R-:W-:-:S02]  /*1b60*/  FADD.FTZ R44, R47, R44 ;  /* 0x0000002c2f2c7221 */ /* 0x000fc40000010000 */
[----:B0-----:R-:W-:Y:S01]  /*1b70*/  FADD.FTZ R193, R193, R48 ;  /* 0x00000030c1c17221 */ /* 0x001fe20000010000 */
[----:B------:R-:W-:Y:S01]  /*1b80*/  @P0 PRMT R46, RZ, 0x5410, R46 ;  /* 0x00005410ff2e0816 */ /* 0x000fe2000000002e */
[----:B------:R-:W-:Y:S02]  /*1b90*/  FADD.FTZ R44, R44, R49 ;  /* 0x000000312c2c7221 */ /* 0x000fe40000010000 */
[----:B------:R-:W-:Y:S02]  /*1ba0*/  FADD.FTZ R50, R50, R193 ;  /* 0x000000c132327221 */ /* 0x000fe40000010000 */
[----:B------:R-:W-:Y:S02]  /*1bb0*/  FADD.FTZ R44, R51, R44 ;  /* 0x0000002c332c7221 */ /* 0x000fe40000010000 */
[----:B------:R-:W-:Y:S02]  /*1bc0*/  FMUL.FTZ R50, R50, c[0x0][0x1e0] ;  /* 0x0000780032327a20 */ /* 0x000fe40000410000 */
[----:B------:R-:W-:Y:S01]  /*1bd0*/  FMUL.FTZ R154, R44, c[0x0][0x1e0] ;  /* 0x000078002c9a7a20 */ /* 0x000fe20000410000 */
[--C-:B------:R-:W-:Y:S01]  /*1be0*/  @P0 SHF.R.U64 R44, R2, 0x10, R3.reuse ;  /* 0x00000010022c0819 */ /* 0x100fe20000001203 */
[----:B------:R-:W-:Y:S01]  /*1bf0*/  @P0 IMAD.MOV.U32 R45, RZ, RZ, R3 ;  /* 0x000000ffff2d0224 */ /* 0x000fe200078e0003 */
[----:B------:R-:W-:-:S02]  /*1c00*/  FSEL R153, R50, RZ, !P2 ;  /* 0x000000ff32997208 */ /* 0x000fc40005000000 */
[----:B------:R-:W-:Y:S02]  /*1c10*/  @P0 PRMT R44, RZ, 0x5410, R44 ;  /* 0x00005410ff2c0816 */ /* 0x000fe4000000002c */
[----:B------:R-:W-:Y:S01]  /*1c20*/  LOP3.LUT P2, RZ, R157, 0xff000000, RZ, 0xc0, !PT ;  /* 0xff0000009dff7812 */ /* 0x000fe2000784c0ff */
[-CC-:B------:R-:W-:Y:S02]  /*1c30*/  FFMA.FTZ R181, R181, R154.reuse, R153.reuse ;  /* 0x0000009ab5b57223 */ /* 0x180fe40000010099 */
[----:B------:R-:W-:Y:S02]  /*1c40*/  FFMA.FTZ R180, R180, R154, R153 ;  /* 0x0000009ab4b47223 */ /* 0x000fe40000010099 */
[----:B------:R-:W-:Y:S02]  /*1c50*/  FADD.FTZ R181, R184, -R181 ;  /* 0x800000b5b8b57221 */ /* 0x000fe40000010000 */
[----:B------:R-:W-:Y:S02]  /*1c60*/  FADD.FTZ R185, R185, -R180 ;  /* 0x800000b4b9b97221 */ /* 0x000fe40000010000 */
[----:B------:R-:W-:-:S02]  /*1c70*/  FMUL.FTZ R181, R126, R181 ;  /* 0x000000b57eb57220 */ /* 0x000fc40000410000 */
[----:B------:R-:W-:Y:S02]  /*1c80*/  FFMA.FTZ R190, R190, R154, R153 ;  /* 0x0000009abebe7223 */ /* 0x000fe40000010099 */
[----:B------:R-:W-:Y:S01]  /*1c90*/  @P0 FADD.FTZ R181, R181, R44 ;  /* 0x0000002cb5b50221 */ /* 0x000fe20000010000 */
[----:B------:R-:W-:Y:S01]  /*1ca0*/  @P0 PRMT R44, RZ, 0x5410, R45 ;  /* 0x00005410ff2c0816 */ /* 0x000fe2000000002d */
[----:B------:R-:W-:Y:S02]  /*1cb0*/  FMUL.FTZ R185, R126, R185 ;  /* 0x000000b97eb97220 */ /* 0x000fe40000410000 */
[----:B------:R-:W-:Y:S02]  /*1cc0*/  FADD.FTZ R187, R187, -R190 ;  /* 0x800000bebbbb7221 */ /* 0x000fe40000010000 */
[----:B------:R-:W-:Y:S02]  /*1cd0*/  @P0 FADD.FTZ R185, R185, R44 ;  /* 0x0000002cb9b90221 */ /* 0x000fe40000010000 */
[----:B------:R-:W-:-:S02]  /*1ce0*/  FMUL.FTZ R44, R181, R150 ;  /* 0x00000096b52c7220 */ /* 0x000fc40000410000 */
[----:B------:R-:W-:Y:S02]  /*1cf0*/  FMUL.FTZ R187, R126, R187 ;  /* 0x000000bb7ebb7220 */ /* 0x000fe40000410000 */
[----:B------:R-:W-:Y:S02]  /*1d00*/  FFMA.FTZ R175, R175, R154, R153 ;  /* 0x0000009aafaf7223 */ /* 0x000fe40000010099 */
[----:B------:R-:W-:Y:S01]  /*1d10*/  FMUL.FTZ R180, R44, c[0x0][0x1e8] ;  /* 0x00007a002cb47a20 */ /* 0x000fe20000410000 */
[----:B------:R-:W-:Y:S01]  /*1d20*/  @P0 MOV R44, R2 ;  /* 0x00000002002c0202 */ /* 0x000fe20000000f00 */
[----:B------:R-:W-:Y:S02]  /*1d30*/  @P0 FADD.FTZ R187, R187, R46 ;  /* 0x0000002ebbbb0221 */ /* 0x000fe40000010000 */
[----:B------:R-:W-:Y:S01]  /*1d40*/  FADD.FTZ R175, R178, -R175 ;  /* 0x800000afb2af7221 */ /* 0x000fe20000010000 */
[----:B------:R-:W-:Y:S01]  /*1d50*/  @P0 PRMT R44, RZ, 0x5410, R44 ;  /* 0x00005410ff2c0816 */ /* 0x000fe2000000002c */
[----:B------:R-:W-:Y:S01]  /*1d60*/  FMUL.FTZ R46, R185, R150 ;  /* 0x00000096b92e7220 */ /* 0x000fe20000410000 */
[----:B------:R-:W-:Y:S01]  /*1d70*/  @P1 F2FP.BF16.PACK_AB R185, RZ, R185 ;  /* 0x000000b9ffb9123e */ /* 0x000fe200000010ff */
[----:B------:R-:W-:-:S02]  /*1d80*/  FMUL.FTZ R175, R126, R175 ;  /* 0x000000af7eaf7220 */ /* 0x000fc40000410000 */
[----:B------:R-:W-:Y:S01]  /*1d90*/  FMUL.FTZ R195, R46, c[0x0][0x1e8] ;  /* 0x00007a002ec37a20 */ /* 0x000fe20000410000 */
[----:B------:R-:W-:Y:S01]  /*1da0*/  @P1 PRMT R135, R185, 0x7610, R135 ;  /* 0x00007610b9871816 */ /* 0x000fe20000000087 */
[-C--:B------:R-:W-:Y:S01]  /*1db0*/  FMUL.FTZ R178, R187, R150.reuse ;  /* 0x00000096bbb27220 */ /* 0x080fe20000410000 */
[----:B------:R-:W-:Y:S01]  /*1dc0*/  @P1 F2FP.BF16.PACK_AB R187, RZ, R187 ;  /* 0x000000bbffbb123e */ /* 0x000fe200000010ff */
[----:B------:R-:W-:Y:S02]  /*1dd0*/  FMUL.FTZ R46, R22, R195 ;  /* 0x000000c3162e7220 */ /* 0x000fe40000410000 */
[----:B------:R-:W-:Y:S01]  /*1de0*/  @P0 FADD.FTZ R175, R175, R44 ;  /* 0x0000002cafaf0221 */ /* 0x000fe20000010000 */
[----:B------:R-:W-:Y:S01]  /*1df0*/  @P1 PRMT R136, R187, 0x7610, R136 ;  /* 0x00007610bb881816 */ /* 0x000fe20000000088 */
[----:B------:R-:W-:Y:S01]  /*1e00*/  FMUL.FTZ R178, R178, c[0x0][0x1e8] ;  /* 0x00007a00b2b27a20 */ /* 0x000fe20000410000 */
[----:B------:R-:W-:Y:S01]  /*1e10*/  FSEL R47, R46, RZ, P3 ;  /* 0x000000ff2e2f7208 */ /* 0x000fe20001800000 */
[----:B------:R-:W-:Y:S01]  /*1e20*/  FMUL.FTZ R44, R175, R150 ;  /* 0x00000096af2c7220 */ /* 0x000fe20000410000 */
[----:B------:R-:W-:Y:S01]  /*1e30*/  @P1 F2FP.BF16.PACK_AB R49, RZ, R175 ;  /* 0x000000afff31123e */ /* 0x000fe200000010ff */
[----:B------:R-:W-:Y:S01]  /*1e40*/  FMUL.FTZ R45, R21, R180 ;  /* 0x000000b4152d7220 */ /* 0x000fe20000410000 */
[----:B------:R-:W-:Y:S01]  /*1e50*/  F2F.BF16.F32 R184, R47 ;  /* 0x0000002f00b87304 */ /* 0x000fe20000202000 */
[----:B------:R-:W-:Y:S01]  /*1e60*/  FMUL.FTZ R46, R23, R178 ;  /* 0x000000b2172e7220 */ /* 0x000fe20000410000 */
[----:B------:R-:W-:Y:S01]  /*1e70*/  @P1 PRMT R137, R49, 0x7610, R137 ;  /* 0x0000761031891816 */ /* 0x000fe20000000089 */
[----:B------:R-:W-:Y:S01]  /*1e80*/  FMUL.FTZ R193, R44, c[0x0][0x1e8] ;  /* 0x00007a002cc17a20 */ /* 0x000fe20000410000 */
[----:B------:R-:W-:-:S02]  /*1e90*/  FSEL R45, R45, RZ, P4 ;  /* 0x000000ff2d2d7208 */ /* 0x000fc40002000000 */
[----:B------:R-:W-:Y:S01]  /*1ea0*/  FSEL R50, R46, RZ, P2 ;  /* 0x000000ff2e327208 */ /* 0x000fe20001000000 */
[----:B------:R-:W-:Y:S01]  /*1eb0*/  FMUL.FTZ R44, R20, R193 ;  /* 0x000000c1142c7220 */ /* 0x000fe20000410000 */
[----:B------:R-:W-:Y:S01]  /*1ec0*/  @P1 F2FP.BF16.PACK_AB R46, RZ, R181 ;  /* 0x000000b5ff2e123e */ /* 0x000fe200000010ff */
[----:B------:R0:W1:Y:S01]  /*1ed0*/  F2F.BF16.F32 R51, R45 ;  /* 0x0000002d00337304 */ /* 0x0000620000202000 */
[----:B------:R-:W-:Y:S02]  /*1ee0*/  @P1 PRMT R157, R135, 0x5410, R136 ;  /* 0x00005410879d1816 */ /* 0x000fe40000000088 */
[----:B------:R-:W-:Y:S02]  /*1ef0*/  @P1 PRMT R134, R46, 0x7610, R134 ;  /* 0x000076102e861816 */ /* 0x000fe40000000086 */
[----:B------:R-:W-:Y:S02]  /*1f00*/  FSEL R46, R44, RZ, P5 ;  /* 0x000000ff2c2e7208 */ /* 0x000fe40002800000 */
[----:B------:R-:W-:Y:S01]  /*1f10*/  @P1 IADD3 R44, P6, R156, c[0x0][0x258], RZ ;  /* 0x000096009c2c1a10 */ /* 0x000fe20007fde0ff */
[----:B------:R1:W3:Y:S01]  /*1f20*/  F2F.BF16.F32 R181, R50 ;  /* 0x0000003200b57304 */ /* 0x0002e20000202000 */
[----:B------:R-:W-:-:S02]  /*1f30*/  @P1 LOP3.LUT R114, R134, 0xffff, RZ, 0xc0, !PT ;  /* 0x0000ffff86721812 */ /* 0x000fc400078ec0ff */
[C---:B0-----:R-:W-:Y:S02]  /*1f40*/  @P1 IADD3.X R45, R191.reuse, c[0x0][0x25c], RZ, P6, !PT ;  /* 0x00009700bf2d1a10 */ /* 0x041fe400037fe4ff */
[----:B------:R-:W-:Y:S01]  /*1f50*/  IADD3 R48, P6, R156, c[0x0][0x248], RZ ;  /* 0x000092009c307a10 */ /* 0x000fe20007fde0ff */
[----:B------:R-:W-:Y:S02]  /*1f60*/  @P1 IMAD.WIDE.U32 R114, R114, 0x10000, RZ ;  /* 0x0001000072721825 */ /* 0x000fe400078e00ff */
[----:B------:R0:W4:Y:S01]  /*1f70*/  F2F.BF16.F32 R175, R46 ;  /* 0x0000002e00af7304 */ /* 0x0001220000202000 */
[----:B------:R-:W-:Y:S01]  /*1f80*/  IADD3.X R49, R191, c[0x0][0x24c], RZ, P6, !PT ;  /* 0x00009300bf317a10 */ /* 0x000fe200037fe4ff */
[----:B-1----:R-:W-:Y:S01]  /*1f90*/  IMAD.WIDE.U32 R50, R51, 0x10000, RZ ;  /* 0x0001000033327825 */ /* 0x002fe200078e00ff */
[----:B------:R-:W-:Y:S02]  /*1fa0*/  @P1 LOP3.LUT R115, R157, R115, RZ, 0xfc, !PT ;  /* 0x000000739d731212 */ /* 0x000fe400078efcff */
[----:B------:R-:W-:Y:S01]  /*1fb0*/  @P1 LOP3.LUT R114, R114, 0xffff, R137, 0xf8, !PT ;  /* 0x0000ffff72721812 */ /* 0x000fe200078ef889 */
[----:B---3--:R-:W-:Y:S01]  /*1fc0*/  IMAD.U32 R47, R181, 0x10000, RZ ;  /* 0x00010000b52f7824 */ /* 0x008fe200078e00ff */
[----:B0-----:R-:W-:-:S03]  /*1fd0*/  IADD3 R46, P6, R155, c[0x0][0x170], RZ ;  /* 0x00005c009b2e7a10 */ /* 0x001fc60007fde0ff */
[----:B------:R0:W-:Y:S01]  /*1fe0*/  @P1 STG.E.64 [R44.64], R114 ;  /* 0x000000722c001986 */ /* 0x0001e2000c101b04 */
[----:B------:R-:W-:Y:S02]  /*1ff0*/  LOP3.LUT R51, R51, R47, R184, 0xfe, !PT ;  /* 0x0000002f33337212 */ /* 0x000fe400078efeb8 */
[----:B------:R-:W-:Y:S02]  /*2000*/  IADD3.X R47, R118, c[0x0][0x174], RZ, P6, !PT ;  /* 0x00005d00762f7a10 */ /* 0x000fe400037fe4ff */
[----:B----4-:R-:W-:Y:S01]  /*2010*/  LOP3.LUT R50, R50, R175, RZ, 0xfc, !PT ;  /* 0x000000af32327212 */ /* 0x010fe200078efcff */
[----:B------:R-:W-:-:S04]  /*2020*/  FFMA.FTZ R171, R171, R154, R153 ;  /* 0x0000009aabab7223 */ /* 0x000fc80000010099 */
[----:B------:R1:W-:Y:S04]  /*2030*/  STG.E.64 [R48.64], R50 ;  /* 0x0000003230007986 */ /* 0x0003e8000c101b04 */
[----:B------:R-:W3:Y:S01]  /*2040*/  LDG.E.64 R46, [R46.64] ;  /* 0x000000042e2e7981 */ /* 0x000ee2000c1e1b00 */
[----:B------:R-:W-:Y:S01]  /*2050*/  @P0 MOV R156, R52 ;  /* 0x00000034009c0202 */ /* 0x000fe20000000f00 */
[----:B------:R-:W-:Y:S01]  /*2060*/  FADD.FTZ R171, R172, -R171 ;  /* 0x800000abacab7221 */ /* 0x000fe20000010000 */
[----:B0-----:R-:W-:Y:S01]  /*2070*/  @P0 SHF.R.U64 R45, R52, 0x10, R53 ;  /* 0x00000010342d0819 */ /* 0x001fe20000001235 */
[-C--:B------:R-:W-:Y:S01]  /*2080*/  FFMA.FTZ R173, R173, R154.reuse, R153 ;  /* 0x0000009aadad7223 */ /* 0x080fe20000010099 */
[----:B------:R-:W-:Y:S01]  /*2090*/  @P0 PRMT R44, RZ, 0x5410, R156 ;  /* 0x00005410ff2c0816 */ /* 0x000fe2000000009c */
[----:B------:R-:W-:Y:S01]  /*20a0*/  FMUL.FTZ R115, R126, R171 ;  /* 0x000000ab7e737220 */ /* 0x000fe20000410000 */
[----:B------:R-:W-:Y:S01]  /*20b0*/  CS2R R156, SRZ ;  /* 0x00000000009c7805 */ /* 0x000fe2000001ff00 */
[----:B------:R-:W-:Y:S01]  /*20c0*/  FADD.FTZ R173, R174, -R173 ;  /* 0x800000adaead7221 */ /* 0x000fe20000010000 */
[----:B------:R-:W-:Y:S01]  /*20d0*/  HFMA2.MMA R171, -RZ, RZ, 0, 0 ;  /* 0x00000000ffab7435 */ /* 0x000fe200000001ff */
[----:B------:R-:W-:Y:S01]  /*20e0*/  @P0 FADD.FTZ R115, R115, R44 ;  /* 0x0000002c73730221 */ /* 0x000fe20000010000 */
[----:B------:R-:W-:Y:S01]  /*20f0*/  @P0 PRMT R44, RZ, 0x5410, R45 ;  /* 0x00005410ff2c0816 */ /* 0x000fe2000000002d */
[----:B------:R-:W-:Y:S01]  /*2100*/  FMUL.FTZ R173, R126, R173 ;  /* 0x000000ad7ead7220 */ /* 0x000fe20000410000 */
[----:B-1----:R-:W-:Y:S01]  /*2110*/  @P0 SHF.R.U32.HI R49, RZ, 0x10, R53 ;  /* 0x00000010ff310819 */ /* 0x002fe20000011635 */
[----:B------:R-:W-:Y:S01]  /*2120*/  FFMA.FTZ R177, R177, R154, R153 ;  /* 0x0000009ab1b17223 */ /* 0x000fe20000010099 */
[----:B------:R-:W-:Y:S01]  /*2130*/  LOP3.LUT P6, RZ, R119, 0xff00, RZ, 0xc0, !PT ;  /* 0x0000ff0077ff7812 */ /* 0x000fe200078cc0ff */
[----:B------:R-:W-:-:S02]  /*2140*/  @P0 FADD.FTZ R173, R173, R44 ;  /* 0x0000002cadad0221 */ /* 0x000fc40000010000 */
[----:B------:R-:W-:Y:S02]  /*2150*/  @P0 IMAD.MOV.U32 R45, RZ, RZ, R53 ;  /* 0x000000ffff2d0224 */ /* 0x000fe400078e0035 */
[----:B------:R-:W-:Y:S02]  /*2160*/  FADD.FTZ R177, R182, -R177 ;  /* 0x800000b1b6b17221 */ /* 0x000fe40000010000 */
[----:B------:R-:W-:Y:S01]  /*2170*/  FFMA.FTZ R176, R176, R154, R153 ;  /* 0x0000009ab0b07223 */ /* 0x000fe20000010099 */
[----:B------:R-:W-:Y:S01]  /*2180*/  @P0 PRMT R48, RZ, 0x5410, R45 ;  /* 0x00005410ff300816 */ /* 0x000fe2000000002d */
[C---:B------:R-:W-:Y:S02]  /*2190*/  FMUL.FTZ R177, R126.reuse, R177 ;  /* 0x000000b17eb17220 */ /* 0x040fe40000410000 */
[----:B------:R-:W-:Y:S02]  /*21a0*/  FADD.FTZ R183, R183, -R176 ;  /* 0x800000b0b7b77221 */ /* 0x000fe40000010000 */
[----:B------:R-:W-:Y:S01]  /*21b0*/  @P0 FADD.FTZ R177, R177, R48 ;  /* 0x00000030b1b10221 */ /* 0x000fe20000010000 */
[----:B------:R-:W-:Y:S01]  /*21c0*/  @P0 PRMT R48, RZ, 0x5410, R49 ;  /* 0x00005410ff300816 */ /* 0x000fe20000000031 */
[----:B------:R-:W-:-:S04]  /*21d0*/  FMUL.FTZ R183, R126, R183 ;  /* 0x000000b77eb77220 */ /* 0x000fc80000410000 */
[----:B------:R-:W-:Y:S02]  /*21e0*/  @P0 FADD.FTZ R183, R183, R48 ;  /* 0x00000030b7b70221 */ /* 0x000fe40000010000 */
[----:B------:R-:W-:Y:S01]  /*21f0*/  FMUL.FTZ R48, R173, R150 ;  /* 0x00000096ad307220 */ /* 0x000fe20000410000 */
[----:B------:R-:W-:-:S03]  /*2200*/  @P1 F2FP.BF16.PACK_AB R173, RZ, R173 ;  /* 0x000000adffad123e */ /* 0x000fc600000010ff */
[----:B------:R-:W-:Y:S01]  /*2210*/  FMUL.FTZ R176, R48, c[0x0][0x1e8] ;  /* 0x00007a0030b07a20 */ /* 0x000fe20000410000 */
[----:B------:R-:W-:Y:S02]  /*2220*/  @P1 PRMT R134, R173, 0x7610, R134 ;  /* 0x00007610ad861816 */ /* 0x000fe40000000086 */
[----:B--2---:R-:W-:Y:S01]  /*2230*/  @P5 MOV R44, R60 ;  /* 0x0000003c002c5202 */ /* 0x004fe20000000f00 */
[----:B------:R-:W-:-:S03]  /*2240*/  @P3 IMAD.MOV.U32 R45, RZ, RZ, R61 ;  /* 0x000000ffff2d3224 */ /* 0x000fc600078e003d */
[----:B------:R-:W-:-:S05]  /*2250*/  @P5 PRMT R44, RZ, 0x5410, R44 ;  /* 0x00005410ff2c5816 */ /* 0x000fca000000002c */
[----:B------:R-:W-:Y:S01]  /*2260*/  @P5 FMUL.FTZ R157, R193, R44 ;  /* 0x0000002cc19d5220 */ /* 0x000fe20000410000 */
[----:B------:R-:W-:Y:S01]  /*2270*/  @P4 SHF.R.U64 R44, R60, 0x10, R61 ;  /* 0x000000103c2c4819 */ /* 0x000fe2000000123d */
[----:B------:R-:W-:Y:S01]  /*2280*/  FMUL.FTZ R60, R183, R150 ;  /* 0x00000096b73c7220 */ /* 0x000fe20000410000 */
[----:B------:R-:W-:Y:S02]  /*2290*/  LOP3.LUT P5, RZ, R119, 0xff0000, RZ, 0xc0, !PT ;  /* 0x00ff000077ff7812 */ /* 0x000fe400078ac0ff */
[----:B------:R-:W-:Y:S01]  /*22a0*/  @P4 PRMT R44, RZ, 0x5410, R44 ;  /* 0x00005410ff2c4816 */ /* 0x000fe2000000002c */
[----:B------:R-:W-:Y:S01]  /*22b0*/  FMUL.FTZ R60, R60, c[0x0][0x1e8] ;  /* 0x00007a003c3c7a20 */ /* 0x000fe20000410000 */
[----:B------:R-:W-:-:S03]  /*22c0*/  @P1 F2FP.BF16.PACK_AB R183, RZ, R183 ;  /* 0x000000b7ffb7123e */ /* 0x000fc600000010ff */
[----:B------:R-:W-:Y:S01]  /*22d0*/  @P4 FMUL.FTZ R156, R180, R44 ;  /* 0x0000002cb49c4220 */ /* 0x000fe20000410000 */
[----:B------:R-:W-:Y:S01]  /*22e0*/  @P3 PRMT R44, RZ, 0x5410, R45 ;  /* 0x00005410ff2c3816 */ /* 0x000fe2000000002d */
[----:B------:R-:W-:Y:S01]  /*22f0*/  FMUL.FTZ R45, R177, R150 ;  /* 0x00000096b12d7220 */ /* 0x000fe20000410000 */
[----:B------:R-:W-:Y:S02]  /*2300*/  IADD3 R48, P4, R155, c[0x0][0x248], RZ ;  /* 0x000092009b307a10 */ /* 0x000fe40007f9e0ff */
[----:B------:R-:W-:Y:S01]  /*2310*/  @P1 F2FP.BF16.PACK_AB R177, RZ, R177 ;  /* 0x000000b1ffb1123e */ /* 0x000fe200000010ff */
[----:B------:R-:W-:Y:S01]  /*2320*/  @P3 FMUL.FTZ R171, R195, R44 ;  /* 0x0000002cc3ab3220 */ /* 0x000fe20000410000 */
[----:B------:R-:W-:Y:S01]  /*2330*/  @P1 IADD3 R50, P3, R155, c[0x0][0x258], RZ ;  /* 0x000096009b321a10 */ /* 0x000fe20007f7e0ff */
[----:B------:R-:W-:Y:S01]  /*2340*/  FMUL.FTZ R44, R17, R176 ;  /* 0x000000b0112c7220 */ /* 0x000fe20000410000 */
[C---:B------:R-:W-:Y:S01]  /*2350*/  IADD3.X R49, R118.reuse, c[0x0][0x24c], RZ, P4, !PT ;  /* 0x0000930076317a10 */ /* 0x040fe200027fe4ff */
[----:B------:R-:W-:Y:S01]  /*2360*/  FMUL.FTZ R181, R45, c[0x0][0x1e8] ;  /* 0x00007a002db57a20 */ /* 0x000fe20000410000 */
[----:B------:R-:W-:Y:S01]  /*2370*/  @P1 IADD3.X R51, R118, c[0x0][0x25c], RZ, P3, !PT ;  /* 0x0000970076331a10 */ /* 0x000fe20001ffe4ff */
[----:B------:R-:W-:Y:S01]  /*2380*/  FMUL.FTZ R45, R115, R150 ;  /* 0x00000096732d7220 */ /* 0x000fe20000410000 */
[----:B------:R-:W-:Y:S01]  /*2390*/  FSEL R114, R44, RZ, P6 ;  /* 0x000000ff2c727208 */ /* 0x000fe20003000000 */
[----:B------:R-:W-:Y:S01]  /*23a0*/  FMUL.FTZ R44, R18, R181 ;  /* 0x000000b5122c7220 */ /* 0x000fe20000410000 */
[----:B------:R-:W-:Y:S01]  /*23b0*/  LOP3.LUT P3, RZ, R119, 0xff000000, RZ, 0xc0, !PT ;  /* 0xff00000077ff7812 */ /* 0x000fe2000786c0ff */
[----:B------:R-:W-:Y:S01]  /*23c0*/  FMUL.FTZ R175, R45, c[0x0][0x1e8] ;  /* 0x00007a002daf7a20 */ /* 0x000fe20000410000 */
[----:B------:R0:W1:Y:S01]  /*23d0*/  F2F.BF16.F32 R174, R114 ;  /* 0x0000007200ae7304 */ /* 0x0000620000202000 */
[----:B------:R-:W-:Y:S01]  /*23e0*/  FMUL.FTZ R118, R19, R60 ;  /* 0x0000003c13767220 */ /* 0x000fe20000410000 */
[----:B------:R-:W-:-:S02]  /*23f0*/  FSEL R172, R44, RZ, P5 ;  /* 0x000000ff2cac7208 */ /* 0x000fc40002800000 */
[----:B------:R-:W-:Y:S02]  /*2400*/  IADD3 R44, P4, R151, c[0x0][0x170], RZ ;  /* 0x00005c00972c7a10 */ /* 0x000fe40007f9e0ff */
[----:B------:R-:W-:Y:S02]  /*2410*/  FSEL R118, R118, RZ, P3 ;  /* 0x000000ff76767208 */ /* 0x000fe40001800000 */
[----:B------:R-:W-:Y:S01]  /*2420*/  IADD3.X R45, R141, c[0x0][0x174], RZ, P4, !PT ;  /* 0x00005d008d2d7a10 */ /* 0x000fe200027fe4ff */
[----:B0-----:R-:W-:Y:S01]  /*2430*/  FMUL.FTZ R114, R16, R175 ;  /* 0x000000af10727220 */ /* 0x001fe20000410000 */
[----:B------:R-:W-:Y:S01]  /*2440*/  LOP3.LUT P4, RZ, R119, 0xff, RZ, 0xc0, !PT ;  /* 0x000000ff77ff7812 */ /* 0x000fe2000788c0ff */
[----:B------:R0:W2:Y:S01]  /*2450*/  F2F.BF16.F32 R180, R118 ;  /* 0x0000007600b47304 */ /* 0x0000a20000202000 */
[----:B------:R-:W-:Y:S02]  /*2460*/  @P1 LOP3.LUT R119, R134, 0xffff, RZ, 0xc0, !PT ;  /* 0x0000ffff86771812 */ /* 0x000fe400078ec0ff */
[----:B------:R-:W-:-:S02]  /*2470*/  FSEL R155, R114, RZ, P4 ;  /* 0x000000ff729b7208 */ /* 0x000fc40002000000 */
[----:B------:R-:W-:Y:S02]  /*2480*/  @P1 F2FP.BF16.PACK_AB R115, RZ, R115 ;  /* 0x00000073ff73123e */ /* 0x000fe400000010ff */
[----:B------:R-:W-:Y:S01]  /*2490*/  @P1 PRMT R135, R177, 0x7610, R135 ;  /* 0x00007610b1871816 */ /* 0x000fe20000000087 */
[----:B------:R-:W4:Y:S01]  /*24a0*/  F2F.BF16.F32 R172, R172 ;  /* 0x000000ac00ac7304 */ /* 0x000f220000202000 */
[----:B------:R-:W-:Y:S01]  /*24b0*/  @P1 PRMT R136, R183, 0x7610, R136 ;  /* 0x00007610b7881816 */ /* 0x000fe20000000088 */
[----:B0-----:R-:W-:Y:S01]  /*24c0*/  @P1 IMAD.WIDE.U32 R118, R119, 0x10000, RZ ;  /* 0x0001000077761825 */ /* 0x001fe200078e00ff */
[----:B------:R-:W-:Y:S02]  /*24d0*/  @P1 PRMT R137, R115, 0x7610, R137 ;  /* 0x0000761073891816 */ /* 0x000fe40000000089 */
[----:B------:R-:W-:Y:S01]  /*24e0*/  @P1 PRMT R177, R135, 0x5410, R136 ;  /* 0x0000541087b11816 */ /* 0x000fe20000000088 */
[----:B-1----:R-:W-:Y:S01]  /*24f0*/  IMAD.WIDE.U32 R114, R174, 0x10000, RZ ;  /* 0x00010000ae727825 */ /* 0x002fe200078e00ff */
[----:B------:R-:W-:Y:S01]  /*2500*/  @P1 LOP3.LUT R118, R118, 0xffff, R137, 0xf8, !PT ;  /* 0x0000ffff76761812 */ /* 0x000fe200078ef889 */
[----:B------:R-:W0:Y:S01]  /*2510*/  F2F.BF16.F32 R155, R155 ;  /* 0x0000009b009b7304 */ /* 0x000e220000202000 */
[----:B------:R-:W-:Y:S01]  /*2520*/  @P1 LOP3.LUT R119, R177, R119, RZ, 0xfc, !PT ;  /* 0x00000077b1771212 */ /* 0x000fe200078efcff */
[----:B--2---:R-:W-:-:S04]  /*2530*/  IMAD.U32 R173, R180, 0x10000, RZ ;  /* 0x00010000b4ad7824 */ /* 0x004fc800078e00ff */
[----:B------:R1:W-:Y:S01]  /*2540*/  @P1 STG.E.64 [R50.64], R118 ;  /* 0x0000007632001986 */ /* 0x0003e2000c101b04 */
[----:B----4-:R-:W-:Y:S02]  /*2550*/  LOP3.LUT R115, R115, R173, R172, 0xfe, !PT ;  /* 0x000000ad73737212 */ /* 0x010fe400078efeac */
[----:B0-----:R-:W-:-:S05]  /*2560*/  LOP3.LUT R114, R114, R155, RZ, 0xfc, !PT ;  /* 0x0000009b72727212 */ /* 0x001fca00078efcff */
[----:B------:R0:W-:Y:S04]  /*2570*/  STG.E.64 [R48.64], R114 ;  /* 0x0000007230007986 */ /* 0x0001e8000c101b04 */
[----:B------:R-:W2:Y:S01]  /*2580*/  LDG.E.64 R44, [R44.64] ;  /* 0x000000042c2c7981 */ /* 0x000ea2000c1e1b00 */
[----:B------:R-:W-:Y:S01]  /*2590*/  @P2 SHF.R.U32.HI R61, RZ, 0x10, R61 ;  /* 0x00000010ff3d2819 */ /* 0x000fe2000001163d */
[----:B------:R-:W-:Y:S01]  /*25a0*/  IMAD.MOV.U32 R155, RZ, RZ, RZ ;  /* 0x000000ffff9b7224 */ /* 0x000fe200078e00ff */
[----:B-1----:R-:W-:Y:S01]  /*25b0*/  CS2R R118, SRZ ;  /* 0x0000000000767805 */ /* 0x002fe2000001ff00 */
[----:B------:R-:W-:Y:S01]  /*25c0*/  IMAD.MOV.U32 R174, RZ, RZ, RZ ;  /* 0x000000ffffae7224 */ /* 0x000fe200078e00ff */
[----:B------:R-:W-:Y:S01]  /*25d0*/  MOV R172, RZ ;  /* 0x000000ff00ac7202 */ /* 0x000fe20000000f00 */
[-C--:B------:R-:W-:Y:S01]  /*25e0*/  FFMA.FTZ R159, R159, R154.reuse, R153 ;  /* 0x0000009a9f9f7223 */ /* 0x080fe20000010099 */
[----:B------:R-:W-:Y:S01]  /*25f0*/  @P0 SHF.R.U64 R50, R54, 0x10, R55 ;  /* 0x0000001036320819 */ /* 0x000fe20000001237 */
[----:B------:R-:W-:Y:S01]  /*2600*/  FFMA.FTZ R158, R158, R154, R153 ;  /* 0x0000009a9e9e7223 */ /* 0x000fe20000010099 */
[----:B------:R-:W-:Y:S01]  /*2610*/  @P0 MOV R51, R57 ;  /* 0x0000003900330202 */ /* 0x000fe20000000f00 */
[----:B------:R-:W-:Y:S01]  /*2620*/  FADD.FTZ R159, R160, -R159 ;  /* 0x8000009fa09f7221 */ /* 0x000fe20000010000 */
[----:B0-----:R-:W-:Y:S01]  /*2630*/  @P2 PRMT R49, RZ, 0x5410, R61 ;  /* 0x00005410ff312816 */ /* 0x001fe2000000003d */
[----:B------:R-:W-:-:S02]  /*2640*/  FADD.FTZ R163, R163, -R158 ;  /* 0x8000009ea3a37221 */ /* 0x000fc40000010000 */
[-C--:B------:R-:W-:Y:S02]  /*2650*/  FFMA.FTZ R161, R161, R154.reuse, R153 ;  /* 0x0000009aa1a17223 */ /* 0x080fe40000010099 */
[----:B------:R-:W-:Y:S01]  /*2660*/  @P2 FMUL.FTZ R172, R178, R49 ;  /* 0x00000031b2ac2220 */ /* 0x000fe20000410000 */
[----:B------:R-:W-:Y:S01]  /*2670*/  LOP3.LUT P2, RZ, R152, 0xff000000, RZ, 0xc0, !PT ;  /* 0xff00000098ff7812 */ /* 0x000fe2000784c0ff */
[C---:B------:R-:W-:Y:S02]  /*2680*/  FMUL.FTZ R49, R126.reuse, R159 ;  /* 0x0000009f7e317220 */ /* 0x040fe40000410000 */
[----:B------:R-:W-:Y:S02]  /*2690*/  FMUL.FTZ R163, R126, R163 ;  /* 0x000000a37ea37220 */ /* 0x000fe40000410000 */
[----:B------:R-:W-:Y:S02]  /*26a0*/  FADD.FTZ R161, R164, -R161 ;  /* 0x800000a1a4a17221 */ /* 0x000fe40000010000 */
[----:B------:R-:W-:-:S02]  /*26b0*/  FFMA.FTZ R166, R166, R154, R153 ;  /* 0x0000009aa6a67223 */ /* 0x000fc40000010099 */
[----:B------:R-:W-:Y:S02]  /*26c0*/  FMUL.FTZ R161, R126, R161 ;  /* 0x000000a17ea17220 */ /* 0x000fe40000410000 */
[----:B------:R-:W-:Y:S02]  /*26d0*/  FADD.FTZ R165, R165, -R166 ;  /* 0x800000a6a5a57221 */ /* 0x000fe40000010000 */
[-CC-:B------:R-:W-:Y:S02]  /*26e0*/  FFMA.FTZ R167, R167, R154.reuse, R153.reuse ;  /* 0x0000009aa7a77223 */ /* 0x180fe40000010099 */
[----:B------:R-:W-:Y:S02]  /*26f0*/  FFMA.FTZ R170, R170, R154, R153 ;  /* 0x0000009aaaaa7223 */ /* 0x000fe40000010099 */
[----:B------:R-:W-:Y:S02]  /*2700*/  FMUL.FTZ R165, R126, R165 ;  /* 0x000000a57ea57220 */ /* 0x000fe40000410000 */
[----:B------:R-:W-:-:S02]  /*2710*/  FADD.FTZ R167, R168, -R167 ;  /* 0x800000a7a8a77221 */ /* 0x000fc40000010000 */
[----:B------:R-:W-:Y:S02]  /*2720*/  FADD.FTZ R169, R169, -R170 ;  /* 0x800000aaa9a97221 */ /* 0x000fe40000010000 */
[-C--:B------:R-:W-:Y:S02]  /*2730*/  FFMA.FTZ R179, R179, R154.reuse, R153 ;  /* 0x0000009ab3b37223 */ /* 0x080fe40000010099 */
[C---:B------:R-:W-:Y:S02]  /*2740*/  FMUL.FTZ R159, R126.reuse, R167 ;  /* 0x000000a77e9f7220 */ /* 0x040fe40000410000 */
[----:B------:R-:W-:Y:S02]  /*2750*/  FMUL.FTZ R169, R126, R169 ;  /* 0x000000a97ea97220 */ /* 0x000fe40000410000 */
[----:B------:R-:W-:Y:S02]  /*2760*/  FADD.FTZ R179, R186, -R179 ;  /* 0x800000b3bab37221 */ /* 0x000fe40000010000 */
[----:B------:R-:W-:-:S02]  /*2770*/  FFMA.FTZ R188, R188, R154, R153 ;  /* 0x0000009abcbc7223 */ /* 0x000fc40000010099 */
[----:B------:R-:W-:Y:S02]  /*2780*/  FMUL.FTZ R179, R126, R179 ;  /* 0x000000b37eb37220 */ /* 0x000fe40000410000 */
[----:B------:R-:W-:-:S04]  /*2790*/  FADD.FTZ R189, R189, -R188 ;  /* 0x800000bcbdbd7221 */ /* 0x000fc80000010000 */
[----:B------:R-:W-:Y:S01]  /*27a0*/  FMUL.FTZ R189, R126, R189 ;  /* 0x000000bd7ebd7220 */ /* 0x000fe20000410000 */
[----:B---3--:R-:W-:Y:S02]  /*27b0*/  @P4 MOV R61, R46 ;  /* 0x0000002e003d4202 */ /* 0x008fe40000000f00 */
[----:B------:R-:W-:Y:S02]  /*27c0*/  @P6 SHF.R.U64 R173, R46, 0x10, R47 ;  /* 0x000000102ead6819 */ /* 0x000fe4000000122f */
[----:B------:R-:W-:Y:S02]  /*27d0*/  @P4 PRMT R46, RZ, 0x5410, R61 ;  /* 0x00005410ff2e4816 */ /* 0x000fe4000000003d */
[----:B------:R-:W-:Y:S02]  /*27e0*/  @P5 MOV R48, R47 ;  /* 0x0000002f00305202 */ /* 0x000fe40000000f00 */
[----:B------:R-:W-:Y:S01]  /*27f0*/  @P3 SHF.R.U32.HI R61, RZ, 0x10, R47 ;  /* 0x00000010ff3d3819 */ /* 0x000fe2000001162f */
[----:B------:R-:W-:Y:S01]  /*2800*/  @P4 FMUL.FTZ R155, R175, R46 ;  /* 0x0000002eaf9b4220 */ /* 0x000fe20000410000 */
[----:B------:R-:W-:-:S02]  /*2810*/  @P6 PRMT R46, RZ, 0x5410, R173 ;  /* 0x00005410ff2e6816 */ /* 0x000fc400000000ad */
[----:B------:R-:W-:-:S03]  /*2820*/  LOP3.LUT P4, RZ, R152, 0xff0000, RZ, 0xc0, !PT ;  /* 0x00ff000098ff7812 */ /* 0x000fc6000788c0ff */
[----:B------:R-:W-:Y:S01]  /*2830*/  @P6 FMUL.FTZ R174, R176, R46 ;  /* 0x0000002eb0ae6220 */ /* 0x000fe20000410000 */
[----:B------:R-:W-:Y:S02]  /*2840*/  @P5 PRMT R46, RZ, 0x5410, R48 ;  /* 0x00005410ff2e5816 */ /* 0x000fe40000000030 */
[----:B------:R-:W-:Y:S02]  /*2850*/  @P0 MOV R48, R55 ;  /* 0x0000003700300202 */ /* 0x000fe40000000f00 */
[C---:B------:R-:W-:Y:S01]  /*2860*/  LOP3.LUT P6, RZ, R152.reuse, 0xff, RZ, 0xc0, !PT ;  /* 0x000000ff98ff7812 */ /* 0x040fe200078cc0ff */
[----:B------:R-:W-:Y:S01]  /*2870*/  @P5 FMUL.FTZ R119, R181, R46 ;  /* 0x0000002eb5775220 */ /* 0x000fe20000410000 */
[----:B------:R-:W-:Y:S01]  /*2880*/  LOP3.LUT P5, RZ, R152, 0xff00, RZ, 0xc0, !PT ;  /* 0x0000ff0098ff7812 */ /* 0x000fe200078ac0ff */
[----:B------:R-:W-:-:S05]  /*2890*/  @P0 IMAD.MOV.U32 R46, RZ, RZ, R54 ;  /* 0x000000ffff2e0224 */ /* 0x000fca00078e0036 */
[----:B------:R-:W-:-:S05]  /*28a0*/  @P0 PRMT R46, RZ, 0x5410, R46 ;  /* 0x00005410ff2e0816 */ /* 0x000fca000000002e */
[----:B------:R-:W-:Y:S01]  /*28b0*/  @P0 FADD.FTZ R49, R49, R46 ;  /* 0x0000002e31310221 */ /* 0x000fe20000010000 */
[----:B------:R-:W-:Y:S02]  /*28c0*/  @P0 PRMT R46, RZ, 0x5410, R50 ;  /* 0x00005410ff2e0816 */ /* 0x000fe40000000032 */
[----:B------:R-:W-:-:S03]  /*28d0*/  @P0 SHF.R.U32.HI R50, RZ, 0x10, R55 ;  /* 0x00000010ff320819 */ /* 0x000fc60000011637 */
[----:B------:R-:W-:Y:S01]  /*28e0*/  @P0 FADD.FTZ R163, R163, R46 ;  /* 0x0000002ea3a30221 */ /* 0x000fe20000010000 */
[----:B------:R-:W-:Y:S01]  /*28f0*/  @P0 PRMT R46, RZ, 0x5410, R48 ;  /* 0x00005410ff2e0816 */ /* 0x000fe20000000030 */
[----:B------:R-:W-:-:S03]  /*2900*/  @P0 IMAD.MOV.U32 R48, RZ, RZ, R56 ;  /* 0x000000ffff300224 */ /* 0x000fc600078e0038 */
[----:B------:R-:W-:Y:S01]  /*2910*/  @P1 F2FP.BF16.PACK_AB R115, RZ, R163 ;  /* 0x000000a3ff73123e */ /* 0x000fe200000010ff */
[----:B------:R-:W-:Y:S01]  /*2920*/  @P0 FADD.FTZ R161, R161, R46 ;  /* 0x0000002ea1a10221 */ /* 0x000fe20000010000 */
[----:B------:R-:W-:Y:S02]  /*2930*/  @P0 PRMT R46, RZ, 0x5410, R50 ;  /* 0x00005410ff2e0816 */ /* 0x000fe40000000032 */
[----:B------:R-:W-:Y:S02]  /*2940*/  @P0 SHF.R.U64 R50, R56, 0x10, R57 ;  /* 0x0000001038320819 */ /* 0x000fe40000001239 */
[----:B------:R-:W-:Y:S01]  /*2950*/  @P0 PRMT R48, RZ, 0x5410, R48 ;  /* 0x00005410ff300816 */ /* 0x000fe20000000030 */
[----:B------:R-:W-:Y:S01]  /*2960*/  @P0 FADD.FTZ R165, R165, R46 ;  /* 0x0000002ea5a50221 */ /* 0x000fe20000010000 */
[----:B------:R-:W-:Y:S01]  /*2970*/  @P0 PRMT R50, RZ, 0x5410, R50 ;  /* 0x00005410ff320816 */ /* 0x000fe20000000032 */
[-C--:B------:R-:W-:Y:S01]  /*2980*/  FMUL.FTZ R46, R163, R150.reuse ;  /* 0x00000096a32e7220 */ /* 0x080fe20000410000 */
[----:B------:R-:W-:Y:S01]  /*2990*/  @P1 PRMT R134, R115, 0x7610, R134 ;  /* 0x0000761073861816 */ /* 0x000fe20000000086 */
[----:B------:R-:W-:Y:S01]  /*29a0*/  FMUL.FTZ R152, R165, R150 ;  /* 0x00000096a5987220 */ /* 0x000fe20000410000 */
[----:B------:R-:W-:Y:S01]  /*29b0*/  @P1 F2FP.BF16.PACK_AB R165, RZ, R165 ;  /* 0x000000a5ffa5123e */ /* 0x000fe200000010ff */
[----:B------:R-:W-:-:S02]  /*29c0*/  FMUL.FTZ R160, R46, c[0x0][0x1e8] ;  /* 0x00007a002ea07a20 */ /* 0x000fc40000410000 */
[----:B------:R-:W-:Y:S01]  /*29d0*/  @P0 FADD.FTZ R159, R159, R48 ;  /* 0x000000309f9f0221 */ /* 0x000fe20000010000 */
[----:B------:R-:W-:Y:S01]  /*29e0*/  @P1 PRMT R136, R165, 0x7610, R136 ;  /* 0x00007610a5881816 */ /* 0x000fe20000000088 */
[----:B------:R-:W-:Y:S01]  /*29f0*/  @P0 FADD.FTZ R169, R169, R50 ;  /* 0x00000032a9a90221 */ /* 0x000fe20000010000 */
[----:B------:R-:W-:Y:S01]  /*2a00*/  @P0 PRMT R50, RZ, 0x5410, R51 ;  /* 0x00005410ff320816 */ /* 0x000fe20000000033 */
[----:B------:R-:W-:Y:S01]  /*2a10*/  FMUL.FTZ R48, R161, R150 ;  /* 0x00000096a1307220 */ /* 0x000fe20000410000 */
[----:B------:R-:W-:Y:S01]  /*2a20*/  @P0 SHF.R.U32.HI R51, RZ, 0x10, R57 ;  /* 0x00000010ff330819 */ /* 0x000fe20000011639 */
[----:B------:R-:W-:Y:S01]  /*2a30*/  FMUL.FTZ R46, R13, R160 ;  /* 0x000000a00d2e7220 */ /* 0x000fe20000410000 */
[----:B------:R-:W-:Y:S01]  /*2a40*/  @P1 F2FP.BF16.PACK_AB R161, RZ, R161 ;  /* 0x000000a1ffa1123e */ /* 0x000fe200000010ff */
[----:B------:R-:W-:Y:S02]  /*2a50*/  FMUL.FTZ R152, R152, c[0x0][0x1e8] ;  /* 0x00007a0098987a20 */ /* 0x000fe40000410000 */
[----:B------:R-:W-:Y:S01]  /*2a60*/  FMUL.FTZ R167, R48, c[0x0][0x1e8] ;  /* 0x00007a0030a77a20 */ /* 0x000fe20000410000 */
[----:B------:R-:W-:Y:S01]  /*2a70*/  FSEL R48, R46, RZ, P5 ;  /* 0x000000ff2e307208 */ /* 0x000fe20002800000 */
[----:B------:R-:W-:Y:S01]  /*2a80*/  @P0 FADD.FTZ R179, R179, R50 ;  /* 0x00000032b3b30221 */ /* 0x000fe20000010000 */
[----:B------:R-:W-:Y:S01]  /*2a90*/  @P1 PRMT R135, R161, 0x7610, R135 ;  /* 0x00007610a1871816 */ /* 0x000fe20000000087 */
[----:B------:R-:W-:Y:S01]  /*2aa0*/  FMUL.FTZ R50, R15, R152 ;  /* 0x000000980f327220 */ /* 0x000fe20000410000 */
[----:B------:R0:W1:Y:S01]  /*2ab0*/  F2F.BF16.F32 R114, R48 ;  /* 0x0000003000727304 */ /* 0x0000620000202000 */
[----:B------:R-:W-:Y:S01]  /*2ac0*/  FMUL.FTZ R46, R14, R167 ;  /* 0x000000a70e2e7220 */ /* 0x000fe20000410000 */
[----:B------:R-:W-:-:S02]  /*2ad0*/  @P1 PRMT R161, R135, 0x5410, R136 ;  /* 0x0000541087a11816 */ /* 0x000fc40000000088 */
[----:B------:R-:W-:Y:S02]  /*2ae0*/  FSEL R50, R50, RZ, P2 ;  /* 0x000000ff32327208 */ /* 0x000fe40001000000 */
[----:B------:R-:W-:Y:S01]  /*2af0*/  FSEL R47, R46, RZ, P4 ;  /* 0x000000ff2e2f7208 */ /* 0x000fe20002000000 */
[----:B------:R-:W-:Y:S01]  /*2b00*/  FMUL.FTZ R46, R49, R150 ;  /* 0x00000096312e7220 */ /* 0x000fe20000410000 */
[----:B------:R1:W3:Y:S01]  /*2b10*/  F2F.BF16.F32 R164, R50 ;  /* 0x0000003200a47304 */ /* 0x0002e20000202000 */
[----:B0-----:R-:W-:Y:S02]  /*2b20*/  @P0 PRMT R48, RZ, 0x5410, R51 ;  /* 0x00005410ff300816 */ /* 0x001fe40000000033 */
[----:B------:R-:W-:Y:S01]  /*2b30*/  FMUL.FTZ R163, R46, c[0x0][0x1e8] ;  /* 0x00007a002ea37a20 */ /* 0x000fe20000410000 */
[----:B------:R-:W-:Y:S02]  /*2b40*/  @P1 F2FP.BF16.PACK_AB R49, RZ, R49 ;  /* 0x00000031ff31123e */ /* 0x000fe400000010ff */
[----:B------:R-:W-:-:S02]  /*2b50*/  @P0 FADD.FTZ R189, R189, R48 ;  /* 0x00000030bdbd0221 */ /* 0x000fc40000010000 */
[----:B------:R0:W4:Y:S01]  /*2b60*/  F2F.BF16.F32 R158, R47 ;  /* 0x0000002f009e7304 */ /* 0x0001220000202000 */
[----:B------:R-:W-:Y:S01]  /*2b70*/  FMUL.FTZ R46, R12, R163 ;  /* 0x000000a30c2e7220 */ /* 0x000fe20000410000 */
[----:B------:R-:W-:Y:S01]  /*2b80*/  @P1 PRMT R137, R49, 0x7610, R137 ;  /* 0x0000761031891816 */ /* 0x000fe20000000089 */
[----:B-1----:R-:W-:-:S03]  /*2b90*/  IMAD.WIDE.U32 R50, R114, 0x10000, RZ ;  /* 0x0001000072327825 */ /* 0x002fc600078e00ff */
[----:B------:R-:W-:Y:S01]  /*2ba0*/  FSEL R48, R46, RZ, P6 ;  /* 0x000000ff2e307208 */ /* 0x000fe20003000000 */
[----:B---3--:R-:W-:Y:S01]  /*2bb0*/  IMAD.U32 R49, R164, 0x10000, RZ ;  /* 0x00010000a4317824 */ /* 0x008fe200078e00ff */
[----:B0-----:R-:W-:Y:S02]  /*2bc0*/  @P3 PRMT R47, RZ, 0x5410, R61 ;  /* 0x00005410ff2f3816 */ /* 0x001fe4000000003d */
[----:B------:R0:W1:Y:S03]  /*2bd0*/  F2F.BF16.F32 R115, R48 ;  /* 0x0000003000737304 */ /* 0x0000660000202000 */
[----:B------:R-:W-:Y:S01]  /*2be0*/  @P3 FMUL.FTZ R118, R60, R47 ;  /* 0x0000002f3c763220 */ /* 0x000fe20000410000 */
[----:B------:R-:W-:Y:S02]  /*2bf0*/  @P1 IADD3 R46, P3, R151, c[0x0][0x258], RZ ;  /* 0x00009600972e1a10 */ /* 0x000fe40007f7e0ff */
[----:B------:R-:W-:-:S02]  /*2c00*/  @P1 LOP3.LUT R60, R134, 0xffff, RZ, 0xc0, !PT ;  /* 0x0000ffff863c1812 */ /* 0x000fc400078ec0ff */
[----:B------:R-:W-:Y:S02]  /*2c10*/  @P1 IADD3.X R47, R141, c[0x0][0x25c], RZ, P3, !PT ;  /* 0x000097008d2f1a10 */ /* 0x000fe40001ffe4ff */
[----:B0-----:R-:W-:Y:S01]  /*2c20*/  IADD3 R48, P3, R151, c[0x0][0x248], RZ ;  /* 0x0000920097307a10 */ /* 0x001fe20007f7e0ff */
[----:B------:R-:W-:Y:S01]  /*2c30*/  @P1 IMAD.WIDE.U32 R60, R60, 0x10000, RZ ;  /* 0x000100003c3c1825 */ /* 0x000fe200078e00ff */
[----:B----4-:R-:W-:Y:S01]  /*2c40*/  LOP3.LUT R51, R51, R49, R158, 0xfe, !PT ;  /* 0x0000003133337212 */ /* 0x010fe200078efe9e */
[----:B------:R-:W-:Y:S01]  /*2c50*/  HFMA2.MMA R151, -RZ, RZ, 0, 0 ;  /* 0x00000000ff977435 */ /* 0x000fe200000001ff */
[----:B------:R-:W-:Y:S02]  /*2c60*/  IADD3.X R49, R141, c[0x0][0x24c], RZ, P3, !PT ;  /* 0x000093008d317a10 */ /* 0x000fe40001ffe4ff */
[----:B------:R-:W-:Y:S01]  /*2c70*/  @P1 LOP3.LUT R61, R161, R61, RZ, 0xfc, !PT ;  /* 0x0000003da13d1212 */ /* 0x000fe200078efcff */
[----:B------:R-:W-:Y:S01]  /*2c80*/  IMAD.MOV.U32 R161, RZ, RZ, RZ ;  /* 0x000000ffffa17224 */ /* 0x000fe200078e00ff */
[----:B------:R-:W-:-:S02]  /*2c90*/  @P1 LOP3.LUT R60, R60, 0xffff, R137, 0xf8, !PT ;  /* 0x0000ffff3c3c1812 */ /* 0x000fc400078ef889 */
[----:B-1----:R-:W-:Y:S02]  /*2ca0*/  LOP3.LUT R50, R50, R115, RZ, 0xfc, !PT ;  /* 0x0000007332327212 */ /* 0x002fe400078efcff */
[----:B------:R-:W-:Y:S01]  /*2cb0*/  MOV R158, RZ ;  /* 0x000000ff009e7202 */ /* 0x000fe20000000f00 */
[----:B------:R0:W-:Y:S01]  /*2cc0*/  @P1 STG.E.64 [R46.64], R60 ;  /* 0x0000003c2e001986 */ /* 0x0001e2000c101b04 */
[----:B------:R-:W-:-:S03]  /*2cd0*/  IADD3 R114, P3, R140, c[0x0][0x170], RZ ;  /* 0x00005c008c727a10 */ /* 0x000fc60007f7e0ff */
[----:B------:R1:W-:Y:S01]  /*2ce0*/  STG.E.64 [R48.64], R50 ;  /* 0x0000003230007986 */ /* 0x0003e2000c101b04 */
[----:B------:R-:W-:Y:S01]  /*2cf0*/  IADD3.X R115, R139, c[0x0][0x174], RZ, P3, !PT ;  /* 0x00005d008b737a10 */ /* 0x000fe20001ffe4ff */
[----:B0-----:R-:W-:-:S04]  /*2d00*/  FMUL.FTZ R61, R169, R150 ;  /* 0x00000096a93d7220 */ /* 0x001fc80000410000 */
[----:B------:R-:W-:Y:S02]  /*2d10*/  FMUL.FTZ R164, R61, c[0x0][0x1e8] ;  /* 0x00007a003da47a20 */ /* 0x000fe40000410000 */
[----:B-1----:R-:W-:Y:S01]  /*2d20*/  FMUL.FTZ R49, R179, R150 ;  /* 0x00000096b3317220 */ /* 0x002fe20000410000 */
[----:B------:R-:W-:Y:S02]  /*2d30*/  LOP3.LUT P3, RZ, R138, 0xff0000, RZ, 0xc0, !PT ;  /* 0x00ff00008aff7812 */ /* 0x000fe4000786c0ff */
[----:B------:R-:W-:Y:S02]  /*2d40*/  @P1 F2FP.BF16.PACK_AB R169, RZ, R169 ;  /* 0x000000a9ffa9123e */ /* 0x000fe400000010ff */
[----:B------:R-:W-:Y:S02]  /*2d50*/  @P1 F2FP.BF16.PACK_AB R179, RZ, R179 ;  /* 0x000000b3ffb3123e */ /* 0x000fe400000010ff */
[----:B------:R-:W-:Y:S02]  /*2d60*/  @P1 PRMT R134, R169, 0x7610, R134 ;  /* 0x00007610a9861816 */ /* 0x000fe40000000086 */
[----:B------:R-:W-:Y:S01]  /*2d70*/  @P1 PRMT R135, R179, 0x7610, R135 ;  /* 0x00007610b3871816 */ /* 0x000fe20000000087 */
[----:B--2---:R-:W-:Y:S01]  /*2d80*/  @P6 IMAD.MOV.U32 R141, RZ, RZ, R44 ;  /* 0x000000ffff8d6224 */ /* 0x004fe200078e002c */
[----:B------:R-:W-:-:S02]  /*2d90*/  @P5 SHF.R.U64 R44, R44, 0x10, R45 ;  /* 0x000000102c2c5819 */ /* 0x000fc4000000122d */
[----:B------:R-:W-:Y:S02]  /*2da0*/  @P4 MOV R60, R45 ;  /* 0x0000002d003c4202 */ /* 0x000fe40000000f00 */
[----:B------:R-:W-:Y:S02]  /*2db0*/  @P5 PRMT R44, RZ, 0x5410, R44 ;  /* 0x00005410ff2c5816 */ /* 0x000fe4000000002c */
[----:B------:R-:W-:-:S03]  /*2dc0*/  @P6 PRMT R46, RZ, 0x5410, R141 ;  /* 0x00005410ff2e6816 */ /* 0x000fc6000000008d */
[----:B------:R-:W-:Y:S01]  /*2dd0*/  @P5 FMUL.FTZ R158, R160, R44 ;  /* 0x0000002ca09e5220 */ /* 0x000fe20000410000 */
[----:B------:R-:W-:Y:S01]  /*2de0*/  @P4 PRMT R44, RZ, 0x5410, R60 ;  /* 0x00005410ff2c4816 */ /* 0x000fe2000000003c */
[----:B------:R-:W-:Y:S01]  /*2df0*/  @P6 FMUL.FTZ R151, R163, R46 ;  /* 0x0000002ea3976220 */ /* 0x000fe20000410000 */
[----:B------:R-:W-:Y:S01]  /*2e00*/  LOP3.LUT P5, RZ, R138, 0xff00, RZ, 0xc0, !PT ;  /* 0x0000ff008aff7812 */ /* 0x000fe200078ac0ff */
[----:B------:R0:W2:Y:S02]  /*2e10*/  LDG.E.64 R46, [R114.64] ;  /* 0x00000004722e7981 */ /* 0x0000a4000c1e1b00 */
[----:B------:R-:W-:Y:S01]  /*2e20*/  @P4 FMUL.FTZ R161, R167, R44 ;  /* 0x0000002ca7a14220 */ /* 0x000fe20000410000 */
[C---:B------:R-:W-:Y:S01]  /*2e30*/  IADD3 R48, P4, R140.reuse, c[0x0][0x248], RZ ;  /* 0x000092008c307a10 */ /* 0x040fe20007f9e0ff */
[----:B------:R-:W-:Y:S01]  /*2e40*/  FMUL.FTZ R44, R9, R164 ;  /* 0x000000a4092c7220 */ /* 0x000fe20000410000 */
[----:B------:R-:W-:Y:S01]  /*2e50*/  @P1 IADD3 R140, P6, R140, c[0x0][0x258], RZ ;  /* 0x000096008c8c1a10 */ /* 0x000fe20007fde0ff */
[----:B------:R-:W-:-:S02]  /*2e60*/  FMUL.FTZ R167, R49, c[0x0][0x1e8] ;  /* 0x00007a0031a77a20 */ /* 0x000fc40000410000 */
[-C--:B------:R-:W-:Y:S01]  /*2e70*/  FMUL.FTZ R49, R189, R150.reuse ;  /* 0x00000096bd317220 */ /* 0x080fe20000410000 */
[----:B------:R-:W-:Y:S01]  /*2e80*/  FSEL R60, R44, RZ, P5 ;  /* 0x000000ff2c3c7208 */ /* 0x000fe20002800000 */
[----:B------:R-:W-:Y:S01]  /*2e90*/  FMUL.FTZ R44, R10, R167 ;  /* 0x000000a70a2c7220 */ /* 0x000fe20000410000 */
[----:B------:R-:W-:Y:S01]  /*2ea0*/  @P1 IADD3.X R141, R139, c[0x0][0x25c], RZ, P6, !PT ;  /* 0x000097008b8d1a10 */ /* 0x000fe200037fe4ff */
[----:B------:R-:W-:Y:S01]  /*2eb0*/  FMUL.FTZ R168, R49, c[0x0][0x1e8] ;  /* 0x00007a0031a87a20 */ /* 0x000fe20000410000 */
[----:B------:R-:W-:Y:S01]  /*2ec0*/  LOP3.LUT P6, RZ, R138, 0xff000000, RZ, 0xc0, !PT ;  /* 0xff0000008aff7812 */ /* 0x000fe200078cc0ff */
[----:B------:R1:W3:Y:S01]  /*2ed0*/  F2F.BF16.F32 R165, R60 ;  /* 0x0000003c00a57304 */ /* 0x0002e20000202000 */
[----:B------:R-:W-:Y:S01]  /*2ee0*/  FSEL R61, R44, RZ, P3 ;  /* 0x000000ff2c3d7208 */ /* 0x000fe20001800000 */
[----:B------:R-:W-:Y:S01]  /*2ef0*/  FMUL.FTZ R44, R159, R150 ;  /* 0x000000969f2c7220 */ /* 0x000fe20000410000 */
[----:B------:R-:W-:Y:S01]  /*2f00*/  IADD3.X R49, R139, c[0x0][0x24c], RZ, P4, !PT ;  /* 0x000093008b317a10 */ /* 0x000fe200027fe4ff */
[----:B------:R-:W-:Y:S01]  /*2f10*/  FMUL.FTZ R51, R11, R168 ;  /* 0x000000a80b337220 */ /* 0x000fe20000410000 */
[----:B------:R-:W-:Y:S01]  /*2f20*/  IADD3 R50, P4, R128, c[0x0][0x170], RZ ;  /* 0x00005c0080327a10 */ /* 0x000fe20007f9e0ff */
[----:B------:R-:W-:Y:S01]  /*2f30*/  FMUL.FTZ R160, R44, c[0x0][0x1e8] ;  /* 0x00007a002ca07a20 */ /* 0x000fe20000410000 */
[----:B------:R-:W-:Y:S01]  /*2f40*/  @P1 F2FP.BF16.PACK_AB R189, RZ, R189 ;  /* 0x000000bdffbd123e */ /* 0x000fe200000010ff */
[----:B------:R4:W-:Y:S01]  /*2f50*/  F2F.BF16.F32 R166, R61 ;  /* 0x0000003d00a67304 */ /* 0x0009e20000202000 */
[----:B-1----:R-:W-:Y:S01]  /*2f60*/  FSEL R60, R51, RZ, P6 ;  /* 0x000000ff333c7208 */ /* 0x002fe20003000000 */
[----:B------:R-:W-:Y:S01]  /*2f70*/  FMUL.FTZ R44, R8, R160 ;  /* 0x000000a0082c7220 */ /* 0x000fe20000410000 */
[----:B------:R-:W-:-:S02]  /*2f80*/  IADD3.X R51, R127, c[0x0][0x174], RZ, P4, !PT ;  /* 0x00005d007f337a10 */ /* 0x000fc400027fe4ff */
[----:B------:R-:W-:Y:S02]  /*2f90*/  LOP3.LUT P4, RZ, R138, 0xff, RZ, 0xc0, !PT ;  /* 0x000000ff8aff7812 */ /* 0x000fe4000788c0ff */
[----:B0-----:R-:W-:Y:S01]  /*2fa0*/  @P1 LOP3.LUT R114, R134, 0xffff, RZ, 0xc0, !PT ;  /* 0x0000ffff86721812 */ /* 0x001fe200078ec0ff */
[----:B------:R3:W0:Y:S01]  /*2fb0*/  F2F.BF16.F32 R139, R60 ;  /* 0x0000003c008b7304 */ /* 0x0006220000202000 */
[----:B------:R-:W-:Y:S02]  /*2fc0*/  FSEL R44, R44, RZ, P4 ;  /* 0x000000ff2c2c7208 */ /* 0x000fe40002000000 */
[----:B----4-:R-:W-:Y:S01]  /*2fd0*/  @P1 F2FP.BF16.PACK_AB R61, RZ, R159 ;  /* 0x0000009fff3d123e */ /* 0x010fe200000010ff */
[----:B------:R-:W-:Y:S01]  /*2fe0*/  @P1 IMAD.WIDE.U32 R114, R114, 0x10000, RZ ;  /* 0x0001000072721825 */ /* 0x000fe200078e00ff */
[----:B------:R-:W-:Y:S02]  /*2ff0*/  @P1 PRMT R136, R189, 0x7610, R136 ;  /* 0x00007610bd881816 */ /* 0x000fe40000000088 */
[----:B------:R-:W-:Y:S01]  /*3000*/  @P1 PRMT R137, R61, 0x7610, R137 ;  /* 0x000076103d891816 */ /* 0x000fe20000000089 */
[----:B------:R-:W1:Y:S01]  /*3010*/  F2F.BF16.F32 R163, R44 ;  /* 0x0000002c00a37304 */ /* 0x000e620000202000 */
[----:B------:R-:W-:Y:S01]  /*3020*/  @P1 PRMT R159, R135, 0x5410, R136 ;  /* 0x00005410879f1816 */ /* 0x000fe20000000088 */
[----:B---3--:R-:W-:Y:S01]  /*3030*/  IMAD.WIDE.U32 R60, R165, 0x10000, RZ ;  /* 0x00010000a53c7825 */ /* 0x008fe200078e00ff */
[----:B------:R-:W-:-:S02]  /*3040*/  @P1 LOP3.LUT R114, R114, 0xffff, R137, 0xf8, !PT ;  /* 0x0000ffff72721812 */ /* 0x000fc400078ef889 */
[----:B------:R-:W-:Y:S01]  /*3050*/  @P1 LOP3.LUT R115, R159, R115, RZ, 0xfc, !PT ;  /* 0x000000739f731212 */ /* 0x000fe200078efcff */
[----:B0-----:R-:W-:-:S04]  /*3060*/  IMAD.U32 R139, R139, 0x10000, RZ ;  /* 0x000100008b8b7824 */ /* 0x001fc800078e00ff */
[----:B------:R-:W-:Y:S01]  /*3070*/  @P1 STG.E.64 [R140.64], R114 ;  /* 0x000000728c001986 */ /* 0x000fe2000c101b04 */
[----:B------:R-:W-:Y:S02]  /*3080*/  LOP3.LUT R61, R61, R139, R166, 0xfe, !PT ;  /* 0x0000008b3d3d7212 */ /* 0x000fe400078efea6 */
[----:B-1----:R-:W-:-:S05]  /*3090*/  LOP3.LUT R60, R60, R163, RZ, 0xfc, !PT ;  /* 0x000000a33c3c7212 */ /* 0x002fca00078efcff */
[----:B------:R0:W-:Y:S04]  /*30a0*/  STG.E.64 [R48.64], R60 ;  /* 0x0000003c30007986 */ /* 0x0001e8000c101b04 */
[----:B------:R-:W3:Y:S01]  /*30b0*/  LDG.E.64 R50, [R50.64] ;  /* 0x0000000432327981 */ /* 0x000ee2000c1e1b00 */
[--C-:B------:R-:W-:Y:S01]  /*30c0*/  FFMA.FTZ R143, R143, R154, R153.reuse ;  /* 0x0000009a8f8f7223 */ /* 0x100fe20000010099 */
[----:B------:R-:W-:Y:S01]  /*30d0*/  @P0 MOV R44, R58 ;  /* 0x0000003a002c0202 */ /* 0x000fe20000000f00 */
[-C--:B------:R-:W-:Y:S01]  /*30e0*/  FFMA.FTZ R144, R144, R154.reuse, R153 ;  /* 0x0000009a90907223 */ /* 0x080fe20000010099 */
[----:B------:R-:W-:Y:S01]  /*30f0*/  @P2 SHF.R.U32.HI R45, RZ, 0x10, R45 ;  /* 0x00000010ff2d2819 */ /* 0x000fe2000001162d */
[----:B------:R-:W-:Y:S01]  /*3100*/  FADD.FTZ R143, R142, -R143 ;  /* 0x8000008f8e8f7221 */ /* 0x000fe20000010000 */
[----:B------:R-:W-:Y:S01]  /*3110*/  @P0 PRMT R44, RZ, 0x5410, R44 ;  /* 0x00005410ff2c0816 */ /* 0x000fe2000000002c */
[----:B------:R-:W-:Y:S01]  /*3120*/  FADD.FTZ R145, R145, -R144 ;  /* 0x8000009091917221 */ /* 0x000fe20000010000 */
[----:B------:R-:W-:Y:S01]  /*3130*/  @P2 PRMT R45, RZ, 0x5410, R45 ;  /* 0x00005410ff2d2816 */ /* 0x000fe2000000002d */
[----:B------:R-:W-:Y:S01]  /*3140*/  FMUL.FTZ R143, R126, R143 ;  /* 0x0000008f7e8f7220 */ /* 0x000fe20000410000 */
[----:B0-----:R-:W-:Y:S01]  /*3150*/  @P0 SHF.R.U64 R60, R58, 0x10, R59 ;  /* 0x000000103a3c0819 */ /* 0x001fe2000000123b */
[----:B------:R-:W-:Y:S01]  /*3160*/  FFMA.FTZ R147, R147, R154, R153 ;  /* 0x0000009a93937223 */ /* 0x000fe20000010099 */
[----:B------:R-:W-:Y:S01]  /*3170*/  @P0 SHF.R.U32.HI R49, RZ, 0x10, R59 ;  /* 0x00000010ff310819 */ /* 0x000fe2000001163b */
[----:B------:R-:W-:Y:S01]  /*3180*/  @P0 FADD.FTZ R143, R143, R44 ;  /* 0x0000002c8f8f0221 */ /* 0x000fe20000010000 */
[----:B------:R-:W-:Y:S01]  /*3190*/  @P0 PRMT R44, RZ, 0x5410, R60 ;  /* 0x00005410ff2c0816 */ /* 0x000fe2000000003c */
[----:B------:R-:W-:-:S02]  /*31a0*/  FMUL.FTZ R145, R126, R145 ;  /* 0x000000917e917220 */ /* 0x000fc40000410000 */
[----:B------:R-:W-:Y:S02]  /*31b0*/  @P0 IMAD.MOV.U32 R48, RZ, RZ, R59 ;  /* 0x000000ffff300224 */ /* 0x000fe400078e003b */
[----:B------:R-:W-:Y:S02]  /*31c0*/  FADD.FTZ R147, R146, -R147 ;  /* 0x8000009392937221 */ /* 0x000fe40000010000 */
[----:B------:R-:W-:Y:S02]  /*31d0*/  FFMA.FTZ R148, R148, R154, R153 ;  /* 0x0000009a94947223 */ /* 0x000fe40000010099 */
[----:B------:R-:W-:Y:S01]  /*31e0*/  @P0 FADD.FTZ R145, R145, R44 ;  /* 0x0000002c91910221 */ /* 0x000fe20000010000 */
[----:B------:R-:W-:Y:S01]  /*31f0*/  @P0 PRMT R44, RZ, 0x5410, R48 ;  /* 0x00005410ff2c0816 */ /* 0x000fe20000000030 */
[----:B------:R-:W-:Y:S02]  /*3200*/  FMUL.FTZ R147, R126, R147 ;  /* 0x000000937e937220 */ /* 0x000fe40000410000 */
[----:B------:R-:W-:-:S02]  /*3210*/  FADD.FTZ R149, R149, -R148 ;  /* 0x8000009495957221 */ /* 0x000fc40000010000 */
[----:B------:R-:W-:Y:S01]  /*3220*/  @P0 FADD.FTZ R147, R147, R44 ;  /* 0x0000002c93930221 */ /* 0x000fe20000010000 */
[----:B------:R-:W-:Y:S01]  /*3230*/  @P0 PRMT R44, RZ, 0x5410, R49 ;  /* 0x00005410ff2c0816 */ /* 0x000fe20000000031 */
[----:B------:R-:W-:Y:S02]  /*3240*/  FMUL.FTZ R149, R126, R149 ;  /* 0x000000957e957220 */ /* 0x000fe40000410000 */
[----:B------:R-:W-:Y:S02]  /*3250*/  IMAD.MOV.U32 R49, RZ, RZ, RZ ;  /* 0x000000ffff317224 */ /* 0x000fe400078e00ff */
[----:B------:R-:W-:Y:S01]  /*3260*/  @P0 FADD.FTZ R149, R149, R44 ;  /* 0x0000002c95950221 */ /* 0x000fe20000010000 */
[----:B------:R-:W-:Y:S01]  /*3270*/  HFMA2.MMA R44, -RZ, RZ, 0, 0 ;  /* 0x00000000ff2c7435 */ /* 0x000fe200000001ff */
[----:B------:R-:W-:Y:S01]  /*3280*/  IMAD.MOV.U32 R60, RZ, RZ, RZ ;  /* 0x000000ffff3c7224 */ /* 0x000fe200078e00ff */
[----:B------:R-:W-:Y:S01]  /*3290*/  LOP3.LUT P0, RZ, R125, 0xff, RZ, 0xc0, !PT ;  /* 0x000000ff7dff7812 */ /* 0x000fe2000780c0ff */
[----:B------:R-:W-:-:S02]  /*32a0*/  FADD.FTZ R100, R119, R100 ;  /* 0x0000006477647221 */ /* 0x000fc40000010000 */
[----:B------:R-:W-:Y:S02]  /*32b0*/  FADD.FTZ R94, R157, R94 ;  /* 0x0000005e9d5e7221 */ /* 0x000fe40000010000 */
[----:B------:R-:W-:Y:S01]  /*32c0*/  @P2 FMUL.FTZ R44, R152, R45 ;  /* 0x0000002d982c2220 */ /* 0x000fe20000410000 */
[----:B------:R-:W-:Y:S01]  /*32d0*/  LOP3.LUT P2, RZ, R125, 0xff00, RZ, 0xc0, !PT ;  /* 0x0000ff007dff7812 */ /* 0x000fe2000784c0ff */
        /* <DEDUP_REMOVED lines=9> */
[----:B------:R-:W-:Y:S01]  /*3370*/  FADD.FTZ R104, R161, R104 ;  /* 0x00000068a1687221 */ /* 0x000fe20000010000 */
[----:B--2---:R-:W-:-:S02]  /*3380*/  @P4 MOV R48, R46 ;  /* 0x0000002e00304202 */ /* 0x004fc40000000f00 */
[--C-:B------:R-:W-:Y:S02]  /*3390*/  @P5 SHF.R.U64 R46, R46, 0x10, R47.reuse ;  /* 0x000000102e2e5819 */ /* 0x100fe4000000122f */
[----:B------:R-:W-:Y:S02]  /*33a0*/  @P4 PRMT R45, RZ, 0x5410, R48 ;  /* 0x00005410ff2d4816 */ /* 0x000fe40000000030 */
[----:B------:R-:W-:Y:S02]  /*33b0*/  @P3 MOV R44, R47 ;  /* 0x0000002f002c3202 */ /* 0x000fe40000000f00 */
[----:B------:R-:W-:Y:S01]  /*33c0*/  @P6 SHF.R.U32.HI R61, RZ, 0x10, R47 ;  /* 0x00000010ff3d6819 */ /* 0x000fe2000001162f */
[----:B------:R-:W-:Y:S01]  /*33d0*/  @P4 FMUL.FTZ R49, R160, R45 ;  /* 0x0000002da0314220 */ /* 0x000fe20000410000 */
[----:B------:R-:W-:Y:S02]  /*33e0*/  @P5 PRMT R45, RZ, 0x5410, R46 ;  /* 0x00005410ff2d5816 */ /* 0x000fe4000000002e */
[----:B------:R-:W-:Y:S01]  /*33f0*/  @P1 F2FP.BF16.PACK_AB R46, RZ, R147 ;  /* 0x00000093ff2e123e */ /* 0x000fe200000010ff */
[----:B------:R-:W-:Y:S01]  /*3400*/  FMUL.FTZ R147, R147, R150 ;  /* 0x0000009693937220 */ /* 0x000fe20000410000 */
[----:B------:R-:W-:Y:S01]  /*3410*/  @P3 PRMT R44, RZ, 0x5410, R44 ;  /* 0x00005410ff2c3816 */ /* 0x000fe2000000002c */
[----:B------:R-:W-:Y:S01]  /*3420*/  @P5 FMUL.FTZ R60, R164, R45 ;  /* 0x0000002da43c5220 */ /* 0x000fe20000410000 */
[----:B------:R-:W-:Y:S01]  /*3430*/  @P1 F2FP.BF16.PACK_AB R45, RZ, R145 ;  /* 0x00000091ff2d123e */ /* 0x000fe200000010ff */
[----:B------:R-:W-:Y:S01]  /*3440*/  FMUL.FTZ R147, R147, c[0x0][0x1e8] ;  /* 0x00007a0093937a20 */ /* 0x000fe20000410000 */
[----:B------:R-:W-:Y:S01]  /*3450*/  @P1 PRMT R135, R46, 0x7610, R135 ;  /* 0x000076102e871816 */ /* 0x000fe20000000087 */
[----:B------:R-:W-:Y:S01]  /*3460*/  HFMA2.MMA R46, -RZ, RZ, 0, 0 ;  /* 0x00000000ff2e7435 */ /* 0x000fe200000001ff */
[----:B------:R-:W-:Y:S01]  /*3470*/  @P1 PRMT R134, R45, 0x7610, R134 ;  /* 0x000076102d861816 */ /* 0x000fe20000000086 */
[----:B------:R-:W-:Y:S01]  /*3480*/  IMAD.MOV.U32 R45, RZ, RZ, RZ ;  /* 0x000000ffff2d7224 */ /* 0x000fe200078e00ff */
[----:B------:R-:W-:Y:S01]  /*3490*/  @P1 F2FP.BF16.PACK_AB R48, RZ, R149 ;  /* 0x00000095ff30123e */ /* 0x000fe200000010ff */
[----:B------:R-:W-:Y:S01]  /*34a0*/  @P3 FMUL.FTZ R45, R167, R44 ;  /* 0x0000002ca72d3220 */ /* 0x000fe20000410000 */
[----:B------:R-:W-:Y:S01]  /*34b0*/  @P6 PRMT R44, RZ, 0x5410, R61 ;  /* 0x00005410ff2c6816 */ /* 0x000fe2000000003d */
[-C--:B------:R-:W-:Y:S01]  /*34c0*/  FMUL.FTZ R145, R145, R150.reuse ;  /* 0x0000009691917220 */ /* 0x080fe20000410000 */
[----:B------:R-:W-:Y:S01]  /*34d0*/  LOP3.LUT P4, RZ, R125, 0xff0000, RZ, 0xc0, !PT ;  /* 0x00ff00007dff7812 */ /* 0x000fe2000788c0ff */
[----:B------:R-:W-:Y:S01]  /*34e0*/  FMUL.FTZ R149, R149, R150 ;  /* 0x0000009695957220 */ /* 0x000fe20000410000 */
[----:B------:R-:W-:Y:S01]  /*34f0*/  LOP3.LUT P5, RZ, R125, 0xff000000, RZ, 0xc0, !PT ;  /* 0xff0000007dff7812 */ /* 0x000fe200078ac0ff */
[----:B------:R-:W-:Y:S01]  /*3500*/  @P6 FMUL.FTZ R46, R168, R44 ;  /* 0x0000002ca82e6220 */ /* 0x000fe20000410000 */
[----:B------:R-:W-:Y:S01]  /*3510*/  @P1 PRMT R136, R48, 0x7610, R136 ;  /* 0x0000761030881816 */ /* 0x000fe20000000088 */
[----:B------:R-:W-:Y:S01]  /*3520*/  FMUL.FTZ R150, R143, R150 ;  /* 0x000000968f967220 */ /* 0x000fe20000410000 */
[----:B------:R-:W-:Y:S01]  /*3530*/  @P1 F2FP.BF16.PACK_AB R143, RZ, R143 ;  /* 0x0000008fff8f123e */ /* 0x000fe200000010ff */
[----:B------:R-:W-:-:S02]  /*3540*/  FMUL.FTZ R44, R6, R147 ;  /* 0x00000093062c7220 */ /* 0x000fc40000410000 */
[----:B------:R-:W-:Y:S01]  /*3550*/  FMUL.FTZ R115, R150, c[0x0][0x1e8] ;  /* 0x00007a0096737a20 */ /* 0x000fe20000410000 */
[----:B------:R-:W-:Y:S01]  /*3560*/  @P1 PRMT R137, R143, 0x7610, R137 ;  /* 0x000076108f891816 */ /* 0x000fe20000000089 */
[----:B------:R-:W-:Y:S01]  /*3570*/  FADD.FTZ R107, R46, R107 ;  /* 0x0000006b2e6b7221 */ /* 0x000fe20000010000 */
[----:B------:R-:W-:Y:S01]  /*3580*/  FSEL R46, R44, RZ, P4 ;  /* 0x000000ff2c2e7208 */ /* 0x000fe20002000000 */
[----:B------:R-:W-:Y:S02]  /*3590*/  FMUL.FTZ R149, R149, c[0x0][0x1e8] ;  /* 0x00007a0095957a20 */ /* 0x000fe40000410000 */
[----:B------:R-:W-:Y:S01]  /*35a0*/  FMUL.FTZ R48, R4, R115 ;  /* 0x0000007304307220 */ /* 0x000fe20000410000 */
[----:B------:R-:W0:Y:S01]  /*35b0*/  F2F.BF16.F32 R114, R46 ;  /* 0x0000002e00727304 */ /* 0x000e220000202000 */
[----:B------:R-:W-:Y:S02]  /*35c0*/  FADD.FTZ R106, R49, R106 ;  /* 0x0000006a316a7221 */ /* 0x000fe40000010000 */
[----:B------:R-:W-:Y:S01]  /*35d0*/  FMUL.FTZ R49, R7, R149 ;  /* 0x0000009507317220 */ /* 0x000fe20000410000 */
[----:B------:R-:W-:Y:S01]  /*35e0*/  FSEL R48, R48, RZ, P0 ;  /* 0x000000ff30307208 */ /* 0x000fe20000000000 */
[----:B------:R-:W-:-:S02]  /*35f0*/  FADD.FTZ R105, R60, R105 ;  /* 0x000000693c697221 */ /* 0x000fc40000010000 */
[----:B------:R-:W-:Y:S01]  /*3600*/  FMUL.FTZ R145, R145, c[0x0][0x1e8] ;  /* 0x00007a0091917a20 */ /* 0x000fe20000410000 */
[----:B------:R-:W-:Y:S01]  /*3610*/  FSEL R49, R49, RZ, P5 ;  /* 0x000000ff31317208 */ /* 0x000fe20002800000 */
[----:B------:R-:W-:Y:S01]  /*3620*/  FADD.FTZ R108, R45, R108 ;  /* 0x0000006c2d6c7221 */ /* 0x000fe20000010000 */
[----:B------:R1:W2:Y:S01]  /*3630*/  F2F.BF16.F32 R119, R48 ;  /* 0x0000003000777304 */ /* 0x0002a20000202000 */
[----:B------:R-:W-:Y:S02]  /*3640*/  IMAD.MOV.U32 R45, RZ, RZ, RZ ;  /* 0x000000ffff2d7224 */ /* 0x000fe400078e00ff */
[----:B------:R-:W-:-:S05]  /*3650*/  FMUL.FTZ R47, R5, R145 ;  /* 0x00000091052f7220 */ /* 0x000fca0000410000 */
[----:B------:R-:W4:Y:S01]  /*3660*/  F2F.BF16.F32 R49, R49 ;  /* 0x0000003100317304 */ /* 0x000f220000202000 */
[----:B------:R-:W-:Y:S02]  /*3670*/  FSEL R47, R47, RZ, P2 ;  /* 0x000000ff2f2f7208 */ /* 0x000fe40001000000 */
[----:B---3--:R-:W-:Y:S01]  /*3680*/  @P0 MOV R44, R50 ;  /* 0x00000032002c0202 */ /* 0x008fe20000000f00 */
[--C-:B-1----:R-:W-:Y:S01]  /*3690*/  @P4 IMAD.MOV.U32 R48, RZ, RZ, R51.reuse ;  /* 0x000000ffff304224 */ /* 0x102fe200078e0033 */
[--C-:B------:R-:W-:Y:S01]  /*36a0*/  @P2 SHF.R.U64 R60, R50, 0x10, R51.reuse ;  /* 0x00000010323c2819 */ /* 0x100fe20000001233 */
[----:B------:R-:W-:Y:S01]  /*36b0*/  IMAD.MOV.U32 R50, RZ, RZ, RZ ;  /* 0x000000ffff327224 */ /* 0x000fe200078e00ff */
[----:B------:R-:W-:Y:S01]  /*36c0*/  @P0 PRMT R44, RZ, 0x5410, R44 ;  /* 0x00005410ff2c0816 */ /* 0x000fe2000000002c */
[----:B------:R1:W3:Y:S01]  /*36d0*/  F2F.BF16.F32 R61, R47 ;  /* 0x0000002f003d7304 */ /* 0x0002e20000202000 */
[----:B------:R-:W-:Y:S02]  /*36e0*/  @P2 PRMT R46, RZ, 0x5410, R60 ;  /* 0x00005410ff2e2816 */ /* 0x000fe4000000003c */
[----:B------:R-:W-:Y:S01]  /*36f0*/  @P5 SHF.R.U32.HI R51, RZ, 0x10, R51 ;  /* 0x00000010ff335819 */ /* 0x000fe20000011633 */
[----:B------:R-:W-:Y:S01]  /*3700*/  @P0 FMUL.FTZ R45, R115, R44 ;  /* 0x0000002c732d0220 */ /* 0x000fe20000410000 */
[----:B------:R-:W-:Y:S01]  /*3710*/  HFMA2.MMA R44, -RZ, RZ, 0, 0 ;  /* 0x00000000ff2c7435 */ /* 0x000fe200000001ff */
[----:B------:R-:W-:-:S02]  /*3720*/  @P4 PRMT R48, RZ, 0x5410, R48 ;  /* 0x00005410ff304816 */ /* 0x000fc40000000030 */
[----:B------:R-:W-:Y:S01]  /*3730*/  FADD.FTZ R110, R45, R110 ;  /* 0x0000006e2d6e7221 */ /* 0x000fe20000010000 */
[----:B-1----:R-:W-:Y:S02]  /*3740*/  MOV R47, RZ ;  /* 0x000000ff002f7202 */ /* 0x002fe40000000f00 */
[----:B------:R-:W-:Y:S01]  /*3750*/  @P2 FMUL.FTZ R44, R145, R46 ;  /* 0x0000002e912c2220 */ /* 0x000fe20000410000 */
[----:B------:R-:W-:Y:S01]  /*3760*/  @P5 PRMT R46, RZ, 0x5410, R51 ;  /* 0x00005410ff2e5816 */ /* 0x000fe20000000033 */
[----:B------:R-:W-:Y:S02]  /*3770*/  @P4 FMUL.FTZ R47, R147, R48 ;  /* 0x00000030932f4220 */ /* 0x000fe40000410000 */
[----:B------:R-:W-:Y:S02]  /*3780*/  FADD.FTZ R109, R44, R109 ;  /* 0x0000006d2c6d7221 */ /* 0x000fe40000010000 */
[----:B------:R-:W-:Y:S02]  /*3790*/  @P5 FMUL.FTZ R50, R149, R46 ;  /* 0x0000002e95325220 */ /* 0x000fe40000410000 */
[----:B------:R-:W-:-:S02]  /*37a0*/  FADD.FTZ R112, R47, R112 ;  /* 0x000000702f707221 */ /* 0x000fc40000010000 */
[----:B------:R-:W-:Y:S01]  /*37b0*/  FADD.FTZ R111, R50, R111 ;  /* 0x0000006f326f7221 */ /* 0x000fe20000010000 */
[----:B------:R-:W-:Y:S05]  /*37c0*/  @!P1 BRA `(.L_x_3104) ;  /* 0x0000008000009947 */ /* 0x000fea0003800000 */
[----:B0-234-:R-:W-:Y:S02]  /*37d0*/  LOP3.LUT R46, R134, 0xffff, RZ, 0xc0, !PT ;  /* 0x0000ffff862e7812 */ /* 0x01dfe400078ec0ff */
[----:B------:R-:W-:Y:S02]  /*37e0*/  IADD3 R44, P0, R128, c[0x0][0x258], RZ ;  /* 0x00009600802c7a10 */ /* 0x000fe40007f1e0ff */
[----:B------:R-:W-:Y:S01]  /*37f0*/  PRMT R51, R135, 0x5410, R136 ;  /* 0x0000541087337816 */ /* 0x000fe20000000088 */
[----:B------:R-:W-:Y:S01]  /*3800*/  IMAD.WIDE.U32 R46, R46, 0x10000, RZ ;  /* 0x000100002e2e7825 */ /* 0x000fe200078e00ff */
[----:B------:R-:W-:-:S04]  /*3810*/  IADD3.X R45, R127, c[0x0][0x25c], RZ, P0, !PT ;  /* 0x000097007f2d7a10 */ /* 0x000fc800007fe4ff */
[----:B------:R-:W-:Y:S02]  /*3820*/  LOP3.LUT R47, R51, R47, RZ, 0xfc, !PT ;  /* 0x0000002f332f7212 */ /* 0x000fe400078efcff */
[----:B------:R-:W-:-:S05]  /*3830*/  LOP3.LUT R46, R46, 0xffff, R137, 0xf8, !PT ;  /* 0x0000ffff2e2e7812 */ /* 0x000fca00078ef889 */
[----:B------:R0:W-:Y:S02]  /*3840*/  STG.E.64 [R44.64], R46 ;  /* 0x0000002e2c007986 */ /* 0x0001e4000c101b04 */
.L_x_3104:
[----:B0-234-:R-:W-:Y:S01]  /*3850*/  IMAD.WIDE.U32 R44, R61, 0x10000, RZ ;  /* 0x000100003d2c7825 */ /* 0x01dfe200078e00ff */
        /* <DEDUP_REMOVED lines=12> */
.L_x_3105:
        /* <DEDUP_REMOVED lines=37> */
.L_x_3101:
        /* <DEDUP_REMOVED lines=25> */
.L_x_3102:
[----:B------:R-:W-:Y:S01]  /*3d00*/  HFMA2.MMA R48, -RZ, RZ, 0, 9.5367431640625e-07 ;  /* 0x00000010ff307435 */ /* 0x000fe200000001ff */
[----:B------:R-:W-:Y:S01]  /*3d10*/  MOV R47, R49 ;  /* 0x00000031002f7202 */ /* 0x000fe20000000f00 */
[----:B------:R-:W-:Y:S01]  /*3d20*/  IMAD.MOV.U32 R50, RZ, RZ, 0x1f ;  /* 0x0000001fff327424 */ /* 0x000fe200078e00ff */
[----:B------:R-:W-:-:S02]  /*3d30*/  MOV R61, 0xffffffff ;  /* 0xffffffff003d7802 */ /* 0x000fc40000000f00 */
[----:B------:R-:W-:Y:S02]  /*3d40*/  MOV R44, 0x3d60 ;  /* 0x00003d60002c7802 */ /* 0x000fe40000000f00 */
[----:B-----5:R-:W-:Y:S05]  /*3d50*/  CALL.REL.NOINC `($__internal_55_$__cuda_sm70_shflsync_down_p) ;  /* 0x0000046000007944 */ /* 0x020fea0003c00000 */
[----:B-1----:R-:W-:Y:S01]  /*3d60*/  MOV R46, R47 ;  /* 0x0000002f002e7202 */ /* 0x002fe20000000f00 */
[----:B0-----:R-:W-:Y:S05]  /*3d70*/  BRA `(.L_x_3107) ;  /* 0xffffdb2000007947 */ /* 0x001fea000383ffff */
.L_x_3103:
[----:B------:R-:W-:Y:S01]  /*3d80*/  HFMA2.MMA R48, -RZ, RZ, 0, 9.5367431640625e-07 ;  /* 0x00000010ff307435 */ /* 0x000fe200000001ff */
[----:B------:R-:W-:Y:S01]  /*3d90*/  IMAD.MOV.U32 R47, RZ, RZ, R51 ;  /* 0x000000ffff2f7224 */ /* 0x000fe200078e0033 */
[----:B------:R-:W-:Y:S01]  /*3da0*/  MOV R50, 0x1f ;  /* 0x0000001f00327802 */ /* 0x000fe20000000f00 */
[----:B------:R-:W-:Y:S01]  /*3db0*/  IMAD.MOV.U32 R61, RZ, RZ, -0x1 ;  /* 0xffffffffff3d7424 */ /* 0x000fe200078e00ff */
[----:B------:R-:W-:Y:S02]  /*3dc0*/  MOV R44, 0x3de0 ;  /* 0x00003de0002c7802 */ /* 0x000fe40000000f00 */
[----:B01---5:R-:W-:Y:S05]  /*3dd0*/  CALL.REL.NOINC `($__internal_55_$__cuda_sm70_shflsync_down_p) ;  /* 0x000003e000007944 */ /* 0x023fea0003c00000 */
[----:B------:R-:W-:Y:S01]  /*3de0*/  FADD.FTZ R49, R49, R46 ;  /* 0x0000002e31317221 */ /* 0x000fe20000010000 */
[----:B0-----:R-:W-:Y:S01]  /*3df0*/  HFMA2.MMA R48, -RZ, RZ, 0, 4.76837158203125e-07 ;  /* 0x00000008ff307435 */ /* 0x001fe200000001ff */
[----:B-1----:R-:W-:Y:S01]  /*3e00*/  FADD.FTZ R60, R51, R47 ;  /* 0x0000002f333c7221 */ /* 0x002fe20000010000 */
[----:B------:R-:W-:Y:S01]  /*3e10*/  MOV R50, 0x1f ;  /* 0x0000001f00327802 */ /* 0x000fe20000000f00 */
[----:B------:R-:W-:Y:S01]  /*3e20*/  IMAD.MOV.U32 R61, RZ, RZ, -0x1 ;  /* 0xffffffffff3d7424 */ /* 0x000fe200078e00ff */
[----:B------:R-:W-:-:S02]  /*3e30*/  MOV R47, R49 ;  /* 0x00000031002f7202 */ /* 0x000fc40000000f00 */
[----:B------:R-:W-:Y:S02]  /*3e40*/  MOV R44, 0x3e60 ;  /* 0x00003e60002c7802 */ /* 0x000fe40000000f00 */
[----:B------:R-:W-:Y:S05]  /*3e50*/  CALL.REL.NOINC `($__internal_55_$__cuda_sm70_shflsync_down_p) ;  /* 0x0000036000007944 */ /* 0x000fea0003c00000 */
[----:B0-----:R-:W-:Y:S01]  /*3e60*/  HFMA2.MMA R48, -RZ, RZ, 0, 4.76837158203125e-07 ;  /* 0x00000008ff307435 */ /* 0x001fe200000001ff */
[----:B-1----:R-:W-:Y:S01]  /*3e70*/  MOV R46, R47 ;  /* 0x0000002f002e7202 */ /* 0x002fe20000000f00 */
[----:B------:R-:W-:Y:S01]  /*3e80*/  IMAD.MOV.U32 R47, RZ, RZ, R60 ;  /* 0x000000ffff2f7224 */ /* 0x000fe200078e003c */
[----:B------:R-:W-:Y:S01]  /*3e90*/  MOV R50, 0x1f ;  /* 0x0000001f00327802 */ /* 0x000fe20000000f00 */
[----:B------:R-:W-:Y:S01]  /*3ea0*/  IMAD.MOV.U32 R61, RZ, RZ, -0x1 ;  /* 0xffffffffff3d7424 */ /* 0x000fe200078e00ff */
[----:B------:R-:W-:Y:S02]  /*3eb0*/  MOV R44, 0x3ed0 ;  /* 0x00003ed0002c7802 */ /* 0x000fe40000000f00 */
[----:B------:R-:W-:Y:S05]  /*3ec0*/  CALL.REL.NOINC `($__internal_55_$__cuda_sm70_shflsync_down_p) ;  /* 0x000002f000007944 */ /* 0x000fea0003c00000 */
[----:B------:R-:W-:Y:S01]  /*3ed0*/  FADD.FTZ R49, R46, R49 ;  /* 0x000000312e317221 */ /* 0x000fe20000010000 */
[----:B0-----:R-:W-:Y:S01]  /*3ee0*/  HFMA2.MMA R48, -RZ, RZ, 0, 2.384185791015625e-07 ;  /* 0x00000004ff307435 */ /* 0x001fe200000001ff */
[----:B-1----:R-:W-:Y:S01]  /*3ef0*/  FADD.FTZ R60, R60, R47 ;  /* 0x0000002f3c3c7221 */ /* 0x002fe20000010000 */
[----:B------:R-:W-:Y:S01]  /*3f00*/  MOV R50, 0x1f ;  /* 0x0000001f00327802 */ /* 0x000fe20000000f00 */
[----:B------:R-:W-:Y:S01]  /*3f10*/  IMAD.MOV.U32 R61, RZ, RZ, -0x1 ;  /* 0xffffffffff3d7424 */ /* 0x000fe200078e00ff */
[----:B------:R-:W-:-:S02]  /*3f20*/  MOV R47, R49 ;  /* 0x00000031002f7202 */ /* 0x000fc40000000f00 */
[----:B------:R-:W-:Y:S02]  /*3f30*/  MOV R44, 0x3f50 ;  /* 0x00003f50002c7802 */ /* 0x000fe40000000f00 */
[----:B------:R-:W-:Y:S05]  /*3f40*/  CALL.REL.NOINC `($__internal_55_$__cuda_sm70_shflsync_down_p) ;  /* 0x0000027000007944 */ /* 0x000fea0003c00000 */
[----:B0-----:R-:W-:Y:S01]  /*3f50*/  HFMA2.MMA R48, -RZ, RZ, 0, 2.384185791015625e-07 ;  /* 0x00000004ff307435 */ /* 0x001fe200000001ff */
[----:B-1----:R-:W-:Y:S01]  /*3f60*/  MOV R46, R47 ;  /* 0x0000002f002e7202 */ /* 0x002fe20000000f00 */
[----:B------:R-:W-:Y:S01]  /*3f70*/  IMAD.MOV.U32 R47, RZ, RZ, R60 ;  /* 0x000000ffff2f7224 */ /* 0x000fe200078e003c */
[----:B------:R-:W-:Y:S01]  /*3f80*/  MOV R50, 0x1f ;  /* 0x0000001f00327802 */ /* 0x000fe20000000f00 */
[----:B------:R-:W-:Y:S01]  /*3f90*/  IMAD.MOV.U32 R61, RZ, RZ, -0x1 ;  /* 0xffffffffff3d7424 */ /* 0x000fe200078e00ff */
[----:B------:R-:W-:Y:S02]  /*3fa0*/  MOV R44, 0x3fc0 ;  /* 0x00003fc0002c7802 */ /* 0x000fe40000000f00 */
[----:B------:R-:W-:Y:S05]  /*3fb0*/  CALL.REL.NOINC `($__internal_55_$__cuda_sm70_shflsync_down_p) ;  /* 0x0000020000007944 */ /* 0x000fea0003c00000 */
[----:B------:R-:W-:Y:S01]  /*3fc0*/  FADD.FTZ R49, R46, R49 ;  /* 0x000000312e317221 */ /* 0x000fe20000010000 */
[----:B0-----:R-:W-:Y:S01]  /*3fd0*/  HFMA2.MMA R48, -RZ, RZ, 0, 1.1920928955078125e-07 ;  /* 0x00000002ff307435 */ /* 0x001fe200000001ff */
[----:B-1----:R-:W-:Y:S01]  /*3fe0*/  FADD.FTZ R60, R60, R47 ;  /* 0x0000002f3c3c7221 */ /* 0x002fe20000010000 */
[----:B------:R-:W-:Y:S01]  /*3ff0*/  MOV R50, 0x1f ;  /* 0x0000001f00327802 */ /* 0x000fe20000000f00 */
[----:B------:R-:W-:Y:S01]  /*4000*/  IMAD.MOV.U32 R61, RZ, RZ, -0x1 ;  /* 0xffffffffff3d7424 */ /* 0x000fe200078e00ff */
[----:B------:R-:W-:-:S02]  /*4010*/  MOV R47, R49 ;  /* 0x00000031002f7202 */ /* 0x000fc40000000f00 */
[----:B------:R-:W-:Y:S02]  /*4020*/  MOV R44, 0x4040 ;  /* 0x00004040002c7802 */ /* 0x000fe40000000f00 */
[----:B------:R-:W-:Y:S05]  /*4030*/  CALL.REL.NOINC `($__internal_55_$__cuda_sm70_shflsync_down_p) ;  /* 0x0000018000007944 */ /* 0x000fea0003c00000 */
[----:B0-----:R-:W-:Y:S01]  /*4040*/  HFMA2.MMA R48, -RZ, RZ, 0, 1.1920928955078125e-07 ;  /* 0x00000002ff307435 */ /* 0x001fe200000001ff */
[----:B-1----:R-:W-:Y:S01]  /*4050*/  MOV R46, R47 ;  /* 0x0000002f002e7202 */ /* 0x002fe20000000f00 */
[----:B------:R-:W-:Y:S01]  /*4060*/  IMAD.MOV.U32 R47, RZ, RZ, R60 ;  /* 0x000000ffff2f7224 */ /* 0x000fe200078e003c */
[----:B------:R-:W-:Y:S01]  /*4070*/  MOV R50, 0x1f ;  /* 0x0000001f00327802 */ /* 0x000fe20000000f00 */
[----:B------:R-:W-:Y:S01]  /*4080*/  IMAD.MOV.U32 R61, RZ, RZ, -0x1 ;  /* 0xffffffffff3d7424 */ /* 0x000fe200078e00ff */
[----:B------:R-:W-:Y:S02]  /*4090*/  MOV R44, 0x40b0 ;  /* 0x000040b0002c7802 */ /* 0x000fe40000000f00 */
[----:B------:R-:W-:Y:S05]  /*40a0*/  CALL.REL.NOINC `($__internal_55_$__cuda_sm70_shflsync_down_p) ;  /* 0x0000011000007944 */ /* 0x000fea0003c00000 */
[----:B------:R-:W-:Y:S01]  /*40b0*/  FADD.FTZ R49, R46, R49 ;  /* 0x000000312e317221 */ /* 0x000fe20000010000 */
[----:B0-----:R-:W-:Y:S01]  /*40c0*/  HFMA2.MMA R48, -RZ, RZ, 0, 5.9604644775390625e-08 ;  /* 0x00000001ff307435 */ /* 0x001fe200000001ff */
[----:B-1----:R-:W-:Y:S01]  /*40d0*/  FADD.FTZ R51, R60, R47 ;  /* 0x0000002f3c337221 */ /* 0x002fe20000010000 */
[----:B------:R-:W-:Y:S01]  /*40e0*/  MOV R50, 0x1f ;  /* 0x0000001f00327802 */ /* 0x000fe20000000f00 */
[----:B------:R-:W-:Y:S01]  /*40f0*/  IMAD.MOV.U32 R61, RZ, RZ, -0x1 ;  /* 0xffffffffff3d7424 */ /* 0x000fe200078e00ff */
[----:B------:R-:W-:-:S02]  /*4100*/  MOV R47, R49 ;  /* 0x00000031002f7202 */ /* 0x000fc40000000f00 */
[----:B------:R-:W-:Y:S02]  /*4110*/  MOV R44, 0x4130 ;  /* 0x00004130002c7802 */ /* 0x000fe40000000f00 */
[----:B------:R-:W-:Y:S05]  /*4120*/  CALL.REL.NOINC `($__internal_55_$__cuda_sm70_shflsync_down_p) ;  /* 0x0000009000007944 */ /* 0x000fea0003c00000 */
[----:B0-----:R-:W-:Y:S01]  /*4130*/  HFMA2.MMA R48, -RZ, RZ, 0, 5.9604644775390625e-08 ;  /* 0x00000001ff307435 */ /* 0x001fe200000001ff */
[----:B-1----:R-:W-:Y:S01]  /*4140*/  MOV R114, R47 ;  /* 0x0000002f00727202 */ /* 0x002fe20000000f00 */
[----:B------:R-:W-:Y:S01]  /*4150*/  IMAD.MOV.U32 R47, RZ, RZ, R51 ;  /* 0x000000ffff2f7224 */ /* 0x000fe200078e0033 */
[----:B------:R-:W-:Y:S01]  /*4160*/  MOV R50, 0x1f ;  /* 0x0000001f00327802 */ /* 0x000fe20000000f00 */
[----:B------:R-:W-:Y:S01]  /*4170*/  IMAD.MOV.U32 R61, RZ, RZ, -0x1 ;  /* 0xffffffffff3d7424 */ /* 0x000fe200078e00ff */
[----:B------:R-:W-:Y:S02]  /*4180*/  MOV R44, 0x41a0 ;  /* 0x000041a0002c7802 */ /* 0x000fe40000000f00 */
[----:B------:R-:W-:Y:S05]  /*4190*/  CALL.REL.NOINC `($__internal_55_$__cuda_sm70_shflsync_down_p) ;  /* 0x0000002000007944 */ /* 0x000fea0003c00000 */
[----:B-1----:R-:W-:Y:S01]  /*41a0*/  MOV R44, R47 ;  /* 0x0000002f002c7202 */ /* 0x002fe20000000f00 */
[----:B0-----:R-:W-:Y:S05]  /*41b0*/  BRA `(.L_x_3108) ;  /* 0xffffd80000007947 */ /* 0x001fea000383ffff */
        .weak           $__internal_55_$__cuda_sm70_shflsync_down_p
        .type           $__internal_55_$__cuda_sm70_shflsync_down_p,@function
        .size           $__internal_55_$__cuda_sm70_shflsync_down_p,(.L_x_9799 - $__internal_55_$__cuda_sm70_shflsync_down_p)
$__internal_55_$__cuda_sm70_shflsync_down_p:
[----:B------:R-:W-:Y:S01]  /*41c0*/  HFMA2.MMA R45, -RZ, RZ, 0, 0 ;  /* 0x00000000ff2d7435 */ /* 0x000fe200000001ff */
[----:B------:R-:W-:Y:S04]  /*41d0*/  WARPSYNC R61 ;  /* 0x0000003d00007348 */ /* 0x000fe80003800000 */
[----:B------:R0:W1:Y:S01]  /*41e0*/  SHFL.DOWN PT, R47, R47, R48, R50 ;  /* 0x080000302f2f7389 */ /* 0x00006200000e0032 */
[----:B------:R-:W-:Y:S05]  /*41f0*/  RET.REL.NODEC R44 `(_ZN10layer_norm13ln_bwd_kernelINS_13Kernel_traitsIf13__nv_bfloat16S2_S2_fjLj2560ELj1ELj1ELj4ELj8ENS_18Kernel_traits_baseILj2560EfS2_S2_S2_fjLj128EEEEELb1ELb1ELb0ELb1EEEvNS_9BwdParamsE) ;  /* 0xffffbe002c007950 */ /* 0x000fea0003c3ffff */
.L_x_3109:
        /* <DEDUP_REMOVED lines=16> */
.L_x_9799:


//--------------------- .text._ZN10layer_norm22ln_bwd_finalize_kernelINS_22Kernel_traits_finalizeILj2560Ef13__nv_bfloat16S2_S2_fjLb1ELj1024ELj4ENS_18Kernel_traits_baseILj2560EfS2_S2_S2_fjLj1024EEEEELb1ELb0EEEvNS_9BwdParamsE --------------------------
	.section	.text._ZN10layer_norm22ln_bwd_finalize_kernelINS_22Kernel_traits_finalizeILj2560Ef13__nv_bfloat16S2_S2_fjLb1ELj1024ELj4ENS_18Kernel_traits_baseILj2560EfS2_S2_S2_fjLj1024EEEEELb1ELb0EEEvNS_9BwdParamsE,"ax",@progbits
	.sectioninfo	@"SHI_REGISTERS=32"
	.align	128
        .global         _ZN10layer_norm22ln_bwd_finalize_kernelINS_22Kernel_traits_finalizeILj2560Ef13__nv_bfloat16S2_S2_fjLb1ELj1024ELj4ENS_18Kernel_traits_baseILj2560EfS2_S2_S2_fjLj1024EEEEELb1ELb0EEEvNS_9BwdParamsE
        .type           _ZN10layer_norm22ln_bwd_finalize_kernelINS_22Kernel_traits_finalizeILj2560Ef13__nv_bfloat16S2_S2_fjLb1ELj1024ELj4ENS_18Kernel_traits_baseILj2560EfS2_S2_S2_fjLj1024EEEEELb1ELb0EEEvNS_9BwdParamsE,@function
        .size           _ZN10layer_norm22ln_bwd_finalize_kernelINS_22Kernel_traits_finalizeILj2560Ef13__nv_bfloat16S2_S2_fjLb1ELj1024ELj4ENS_18Kernel_traits_baseILj2560EfS2_S2_S2_fjLj1024EEEEELb1ELb0EEEvNS_9BwdParamsE,(.L_x_9800 - _ZN10layer_norm22ln_bwd_finalize_kernelINS_22Kernel_traits_finalizeILj2560Ef13__nv_bfloat16S2_S2_fjLb1ELj1024ELj4ENS_18Kernel_traits_baseILj2560EfS2_S2_S2_fjLj1024EEEEELb1ELb0EEEvNS_9BwdParamsE)
        .other          _ZN10layer_norm22ln_bwd_finalize_kernelINS_22Kernel_traits_finalizeILj2560Ef13__nv_bfloat16S2_S2_fjLb1ELj1024ELj4ENS_18Kernel_traits_baseILj2560EfS2_S2_S2_fjLj1024EEEEELb1ELb0EEEvNS_9BwdParamsE,@"STO_CUDA_ENTRY STV_DEFAULT"
_ZN10layer_norm22ln_bwd_finalize_kernelINS_22Kernel_traits_finalizeILj2560Ef13__nv_bfloat16S2_S2_fjLb1ELj1024ELj4ENS_18Kernel_traits_baseILj2560EfS2_S2_S2_fjLj1024EEEEELb1ELb0EEEvNS_9BwdParamsE:
.text._ZN10layer_norm22ln_bwd_finalize_kernelINS_22Kernel_traits_finalizeILj2560Ef13__nv_bfloat16S2_S2_fjLb1ELj1024ELj4ENS_18Kernel_traits_baseILj2560EfS2_S2_S2_fjLj1024EEEEELb1ELb0EEEvNS_9BwdParamsE:
        /* <DEDUP_REMOVED lines=19> */
.L_x_3123:
        /* <DEDUP_REMOVED lines=33> */
.L_x_3114:
        /* <DEDUP_REMOVED lines=47> */
.L_x_3113:
[----:B------:R-:W-:Y:S05]  /*0630*/  BSYNC B1 ;  /* 0x0000000000017941 */ /* 0x000fea0003800000 */
.L_x_3112:
        /* <DEDUP_REMOVED lines=29> */
.L_x_3116:
[----:B------:R-:W-:Y:S05]  /*0810*/  BSYNC B1 ;  /* 0x0000000000017941 */ /* 0x000fea0003800000 */
.L_x_3115:
        /* <DEDUP_REMOVED lines=14> */
.L_x_3117:
[----:B------:R-:W-:Y:S05]  /*0900*/  BSYNC B1 ;  /* 0x0000000000017941 */ /* 0x000fea0003800000 */
.L_x_3111:
[----:B------:R-:W-:Y:S05]  /*0910*/  BSYNC B0 ;  /* 0x0000000000007941 */ /* 0x000fea0003800000 */
.L_x_3110:
        /* <DEDUP_REMOVED lines=12> */
.L_x_3124:
        /* <DEDUP_REMOVED lines=27> */
.L_x_3125:
        /* <DEDUP_REMOVED lines=9> */
.L_x_3118:
        /* <DEDUP_REMOVED lines=8> */
[----:B-1----:R-:W-:Y:S01]  /*0ca0*/  LOP3.LUT R18, R8, 0xf8, RZ, 0xc0, !PT ;  /* 0x000000f808127812 */ /* 0x002fe200078ec0ff */
[----:B------:R-:W-:-:S04]  /*0cb0*/  IMAD.WIDE.U32 R12, R5, R16, c[0x0][0x268] ;  /* 0x00009a00050c7625 */ /* 0x000fc800078e0010 */
[----:B------:R-:W0:Y:S01]  /*0cc0*/  LDS.64 R10, [R18+0x3000] ;  /* 0x00300000120a7984 */ /* 0x000e220000000a00 */
[----:B------:R-:W-:-:S03]  /*0cd0*/  IMAD.WIDE.U32 R14, R5, R16, c[0x0][0x260] ;  /* 0x00009800050e7625 */ /* 0x000fc600078e0010 */
[----:B------:R-:W1:Y:S01]  /*0ce0*/  LDS.64 R8, [R18+0x3080] ;  /* 0x0030800012087984 */ /* 0x000e620000000a00 */
[----:B------:R-:W-:-:S03]  /*0cf0*/  IMAD.WIDE.U32 R16, R5, R16, c[0x0][0x280] ;  /* 0x0000a00005107625 */ /* 0x000fc600078e0010 */
[----:B------:R-:W2:Y:S04]  /*0d00*/  LDS.64 R20, [R18+0x3100] ;  /* 0x0031000012147984 */ /* 0x000ea80000000a00 */
[----:B0-----:R0:W-:Y:S04]  /*0d10*/  STG.E.64 [R12.64], R10 ;  /* 0x0000000a0c007986 */ /* 0x0011e8000c101b04 */
[----:B-1----:R0:W-:Y:S04]  /*0d20*/  STG.E.64 [R14.64], R8 ;  /* 0x000000080e007986 */ /* 0x0021e8000c101b04 */
[----:B--2---:R0:W-:Y:S02]  /*0d30*/  STG.E.64 [R16.64], R20 ;  /* 0x0000001410007986 */ /* 0x0041e4000c101b04 */
.L_x_3122:
[----:B------:R-:W-:Y:S05]  /*0d40*/  BSYNC B0 ;  /* 0x0000000000007941 */ /* 0x000fea0003800000 */
.L_x_3121:
[C---:B------:R-:W-:Y:S02]  /*0d50*/  ISETP.GT.U32.AND P1, PT, R4.reuse, -0xa01, PT ;  /* 0xfffff5ff0400780c */ /* 0x040fe40003f24070 */
[----:B------:R-:W-:-:S02]  /*0d60*/  IADD3 R4, R4, 0xa00, RZ ;  /* 0x00000a0004047810 */ /* 0x000fc40007ffe0ff */
[----:B------:R-:W-:-:S09]  /*0d70*/  IADD3 R5, R5, 0x500, RZ ;  /* 0x0000050005057810 */ /* 0x000fd20007ffe0ff */
[----:B01----:R-:W-:Y:S05]  /*0d80*/  @P1 BRA `(.L_x_3123) ;  /* 0xfffff3a000001947 */ /* 0x003fea000383ffff */
[----:B------:R-:W-:Y:S05]  /*0d90*/  EXIT ;  /* 0x000000000000794d */ /* 0x000fea0003800000 */
.L_x_3119:
[----:B------:R-:W-:Y:S01]  /*0da0*/  HFMA2.MMA R17, -RZ, RZ, 0, 5.9604644775390625e-08 ;  /* 0x00000001ff117435 */ /* 0x000fe200000001ff */
[----:B---3--:R-:W-:Y:S01]  /*0db0*/  MOV R18, R10 ;  /* 0x0000000a00127202 */ /* 0x008fe20000000f00 */
[----:B------:R-:W-:Y:S01]  /*0dc0*/  IMAD.MOV.U32 R14, RZ, RZ, 0x1f ;  /* 0x0000001fff0e7424 */ /* 0x000fe200078e00ff */
[----:B------:R-:W-:Y:S02]  /*0dd0*/  MOV R19, 0xffffffff ;  /* 0xffffffff00137802 */ /* 0x000fe40000000f00 */
[----:B------:R-:W-:Y:S02]  /*0de0*/  MOV R8, 0xe00 ;  /* 0x00000e0000087802 */ /* 0x000fe40000000f00 */
[----:B012---:R-:W-:Y:S05]  /*0df0*/  CALL.REL.NOINC `($__internal_56_$__cuda_sm70_shflsync_bfly_p) ;  /* 0x0000059000007944 */ /* 0x007fea0003c00000 */
[----:B01----:R-:W-:Y:S05]  /*0e00*/  BRA `(.L_x_3124) ;  /* 0xfffffbd000007947 */ /* 0x003fea000383ffff */
.L_x_3120:
[----:B------:R-:W-:Y:S01]  /*0e10*/  HFMA2.MMA R17, -RZ, RZ, 0, 1.1920928955078125e-07 ;  /* 0x00000002ff117435 */ /* 0x000fe200000001ff */
[----:B------:R-:W-:Y:S01]  /*0e20*/  IMAD.MOV.U32 R14, RZ, RZ, 0x1f ;  /* 0x0000001fff0e7424 */ /* 0x000fe200078e00ff */
[----:B------:R-:W-:Y:S02]  /*0e30*/  MOV R19, 0xffffffff ;  /* 0xffffffff00137802 */ /* 0x000fe40000000f00 */
[----:B------:R-:W-:Y:S02]  /*0e40*/  MOV R8, 0xe60 ;  /* 0x00000e6000087802 */ /* 0x000fe40000000f00 */
[----:B0123--:R-:W-:Y:S05]  /*0e50*/  CALL.REL.NOINC `($__internal_56_$__cuda_sm70_shflsync_bfly_p) ;  /* 0x0000053000007944 */ /* 0x00ffea0003c00000 */
[----:B0-----:R-:W-:Y:S01]  /*0e60*/  HFMA2.MMA R17, -RZ, RZ, 0, 2.384185791015625e-07 ;  /* 0x00000004ff117435 */ /* 0x001fe200000001ff */
[----:B-1----:R-:W-:Y:S01]  /*0e70*/  FADD.FTZ R18, R18, R14 ;  /* 0x0000000e12127221 */ /* 0x002fe20000010000 */
[----:B------:R-:W-:Y:S01]  /*0e80*/  MOV R19, 0xffffffff ;  /* 0xffffffff00137802 */ /* 0x000fe20000000f00 */
[----:B------:R-:W-:Y:S01]  /*0e90*/  IMAD.MOV.U32 R14, RZ, RZ, 0x1f ;  /* 0x0000001fff0e7424 */ /* 0x000fe200078e00ff */
[----:B------:R-:W-:-:S02]  /*0ea0*/  MOV R8, 0xec0 ;  /* 0x00000ec000087802 */ /* 0x000fc40000000f00 */
[----:B------:R-:W-:Y:S05]  /*0eb0*/  CALL.REL.NOINC `($__internal_56_$__cuda_sm70_shflsync_bfly_p) ;  /* 0x000004d000007944 */ /* 0x000fea0003c00000 */
[----:B0-----:R-:W-:Y:S01]  /*0ec0*/  HFMA2.MMA R17, -RZ, RZ, 0, 4.76837158203125e-07 ;  /* 0x00000008ff117435 */ /* 0x001fe200000001ff */
[----:B-1----:R-:W-:Y:S01]  /*0ed0*/  FADD.FTZ R18, R18, R14 ;  /* 0x0000000e12127221 */ /* 0x002fe20000010000 */
[----:B------:R-:W-:Y:S01]  /*0ee0*/  MOV R19, 0xffffffff ;  /* 0xffffffff00137802 */ /* 0x000fe20000000f00 */
[----:B------:R-:W-:Y:S01]  /*0ef0*/  IMAD.MOV.U32 R14, RZ, RZ, 0x1f ;  /* 0x0000001fff0e7424 */ /* 0x000fe200078e00ff */
[----:B------:R-:W-:-:S02]  /*0f00*/  MOV R8, 0xf20 ;  /* 0x00000f2000087802 */ /* 0x000fc40000000f00 */
[----:B------:R-:W-:Y:S05]  /*0f10*/  CALL.REL.NOINC `($__internal_56_$__cuda_sm70_shflsync_bfly_p) ;  /* 0x0000047000007944 */ /* 0x000fea0003c00000 */
[----:B-1----:R-:W-:Y:S01]  /*0f20*/  FADD.FTZ R10, R18, R14 ;  /* 0x0000000e120a7221 */ /* 0x002fe20000010000 */
[----:B0-----:R-:W-:Y:S01]  /*0f30*/  HFMA2.MMA R17, -RZ, RZ, 0, 9.5367431640625e-07 ;  /* 0x00000010ff117435 */ /* 0x001fe200000001ff */
[----:B------:R-:W-:Y:S01]  /*0f40*/  IMAD.MOV.U32 R14, RZ, RZ, 0x1f ;  /* 0x0000001fff0e7424 */ /* 0x000fe200078e00ff */
[----:B------:R-:W-:-:S02]  /*0f50*/  MOV R19, 0xffffffff ;  /* 0xffffffff00137802 */ /* 0x000fc40000000f00 */
[----:B------:R-:W-:Y:S02]  /*0f60*/  MOV R18, R10 ;  /* 0x0000000a00127202 */ /* 0x000fe40000000f00 */
[----:B------:R-:W-:Y:S02]  /*0f70*/  MOV R8, 0xf90 ;  /* 0x00000f9000087802 */ /* 0x000fe40000000f00 */
[----:B------:R-:W-:Y:S05]  /*0f80*/  CALL.REL.NOINC `($__internal_56_$__cuda_sm70_shflsync_bfly_p) ;  /* 0x0000040000007944 */ /* 0x000fea0003c00000 */
[----:B0-----:R-:W-:Y:S01]  /*0f90*/  HFMA2.MMA R17, -RZ, RZ, 0, 5.9604644775390625e-08 ;  /* 0x00000001ff117435 */ /* 0x001fe200000001ff */
[----:B-1----:R-:W-:Y:S01]  /*0fa0*/  IMAD.MOV.U32 R13, RZ, RZ, R14 ;  /* 0x000000ffff0d7224 */ /* 0x002fe200078e000e */
[----:B------:R-:W-:Y:S01]  /*0fb0*/  MOV R18, R15 ;  /* 0x0000000f00127202 */ /* 0x000fe20000000f00 */
[----:B------:R-:W-:Y:S01]  /*0fc0*/  IMAD.MOV.U32 R14, RZ, RZ, 0x1f ;  /* 0x0000001fff0e7424 */ /* 0x000fe200078e00ff */
[----:B------:R-:W-:Y:S02]  /*0fd0*/  MOV R19, 0xffffffff ;  /* 0xffffffff00137802 */ /* 0x000fe40000000f00 */
[----:B------:R-:W-:Y:S02]  /*0fe0*/  MOV R8, 0x1000 ;  /* 0x0000100000087802 */ /* 0x000fe40000000f00 */
[----:B------:R-:W-:Y:S05]  /*0ff0*/  CALL.REL.NOINC `($__internal_56_$__cuda_sm70_shflsync_bfly_p) ;  /* 0x0000039000007944 */ /* 0x000fea0003c00000 */
[----:B0-----:R-:W-:Y:S01]  /*1000*/  HFMA2.MMA R17, -RZ, RZ, 0, 1.1920928955078125e-07 ;  /* 0x00000002ff117435 */ /* 0x001fe200000001ff */
[----:B-1----:R-:W-:Y:S01]  /*1010*/  FADD.FTZ R18, R15, R14 ;  /* 0x0000000e0f127221 */ /* 0x002fe20000010000 */
[----:B------:R-:W-:Y:S01]  /*1020*/  MOV R19, 0xffffffff ;  /* 0xffffffff00137802 */ /* 0x000fe20000000f00 */
[----:B------:R-:W-:Y:S01]  /*1030*/  IMAD.MOV.U32 R14, RZ, RZ, 0x1f ;  /* 0x0000001fff0e7424 */ /* 0x000fe200078e00ff */
[----:B------:R-:W-:-:S02]  /*1040*/  MOV R8, 0x1060 ;  /* 0x0000106000087802 */ /* 0x000fc40000000f00 */
[----:B------:R-:W-:Y:S05]  /*1050*/  CALL.REL.NOINC `($__internal_56_$__cuda_sm70_shflsync_bfly_p) ;  /* 0x0000033000007944 */ /* 0x000fea0003c00000 */
        /* <DEDUP_REMOVED lines=14> */
[----:B------:R-:W-:Y:S01]  /*1140*/  MOV R14, 0x1f ;  /* 0x0000001f000e7802 */ /* 0x000fe20000000f00 */
[----:B------:R-:W-:Y:S01]  /*1150*/  IMAD.MOV.U32 R19, RZ, RZ, -0x1 ;  /* 0xffffffffff137424 */ /* 0x000fe200078e00ff */
[----:B------:R-:W-:-:S02]  /*1160*/  MOV R8, 0x1190 ;  /* 0x0000119000087802 */ /* 0x000fc40000000f00 */
[----:B------:R-:W-:Y:S02]  /*1170*/  MOV R18, R12 ;  /* 0x0000000c00127202 */ /* 0x000fe40000000f00 */
[----:B------:R-:W-:Y:S05]  /*1180*/  CALL.REL.NOINC `($__internal_56_$__cuda_sm70_shflsync_bfly_p) ;  /* 0x0000020000007944 */ /* 0x000fea0003c00000 */
[----:B-1----:R-:W-:Y:S01]  /*1190*/  MOV R15, R14 ;  /* 0x0000000e000f7202 */ /* 0x002fe20000000f00 */
[----:B------:R-:W-:Y:S01]  /*11a0*/  HFMA2.MMA R14, -RZ, RZ, 0, 1.847743988037109375e-06 ;  /* 0x0000001fff0e7435 */ /* 0x000fe200000001ff */
[----:B0-----:R-:W-:Y:S01]  /*11b0*/  MOV R18, R11 ;  /* 0x0000000b00127202 */ /* 0x001fe20000000f00 */
        /* <DEDUP_REMOVED lines=13> */
[----:B------:R-:W-:Y:S01]  /*1290*/  IMAD.MOV.U32 R19, RZ, RZ, -0x1 ;  /* 0xffffffffff137424 */ /* 0x000fe200078e00ff */
[----:B------:R-:W-:-:S02]  /*12a0*/  MOV R8, 0x12c0 ;  /* 0x000012c000087802 */ /* 0x000fc40000000f00 */
[----:B------:R-:W-:Y:S05]  /*12b0*/  CALL.REL.NOINC `($__internal_56_$__cuda_sm70_shflsync_bfly_p) ;  /* 0x000000d000007944 */ /* 0x000fea0003c00000 */
[----:B0-----:R-:W-:Y:S01]  /*12c0*/  HFMA2.MMA R17, -RZ, RZ, 0, 4.76837158203125e-07 ;  /* 0x00000008ff117435 */ /* 0x001fe200000001ff */
[----:B-1----:R-:W-:Y:S01]  /*12d0*/  FADD.FTZ R18, R18, R14 ;  /* 0x0000000e12127221 */ /* 0x002fe20000010000 */
[----:B------:R-:W-:-:S02]  /*12e0*/  MOV R14, 0x1f ;  /* 0x0000001f000e7802 */ /* 0x000fc40000000f00 */
[----:B------:R-:W-:Y:S02]  /*12f0*/  MOV R19, 0xffffffff ;  /* 0xffffffff00137802 */ /* 0x000fe40000000f00 */
[----:B------:R-:W-:Y:S02]  /*1300*/  MOV R8, 0x1320 ;  /* 0x0000132000087802 */ /* 0x000fe40000000f00 */
[----:B------:R-:W-:Y:S05]  /*1310*/  CALL.REL.NOINC `($__internal_56_$__cuda_sm70_shflsync_bfly_p) ;  /* 0x0000007000007944 */ /* 0x000fea0003c00000 */
[----:B01----:R-:W-:Y:S01]  /*1320*/  FADD.FTZ R18, R18, R14 ;  /* 0x0000000e12127221 */ /* 0x003fe20000010000 */
[----:B------:R-:W-:Y:S01]  /*1330*/  HFMA2.MMA R14, -RZ, RZ, 0, 1.847743988037109375e-06 ;  /* 0x0000001fff0e7435 */ /* 0x000fe200000001ff */
[----:B------:R-:W-:Y:S01]  /*1340*/  IMAD.MOV.U32 R17, RZ, RZ, 0x10 ;  /* 0x00000010ff117424 */ /* 0x000fe200078e00ff */
[----:B------:R-:W-:Y:S02]  /*1350*/  MOV R19, 0xffffffff ;  /* 0xffffffff00137802 */ /* 0x000fe40000000f00 */
[----:B------:R-:W-:Y:S02]  /*1360*/  MOV R8, 0x1380 ;  /* 0x0000138000087802 */ /* 0x000fe40000000f00 */
[----:B------:R-:W-:Y:S05]  /*1370*/  CALL.REL.NOINC `($__internal_56_$__cuda_sm70_shflsync_bfly_p) ;  /* 0x0000001000007944 */ /* 0x000fea0003c00000 */
[----:B01----:R-:W-:Y:S05]  /*1380*/  BRA `(.L_x_3125) ;  /* 0xfffff80000007947 */ /* 0x003fea000383ffff */
        .weak           $__internal_56_$__cuda_sm70_shflsync_bfly_p
        .type           $__internal_56_$__cuda_sm70_shflsync_bfly_p,@function
        .size           $__internal_56_$__cuda_sm70_shflsync_bfly_p,(.L_x_9800 - $__internal_56_$__cuda_sm70_shflsync_bfly_p)
$__internal_56_$__cuda_sm70_shflsync_bfly_p:
[----:B------:R-:W-:Y:S01]  /*1390*/  HFMA2.MMA R9, -RZ, RZ, 0, 0 ;  /* 0x00000000ff097435 */ /* 0x000fe200000001ff */
[----:B------:R-:W-:Y:S04]  /*13a0*/  WARPSYNC R19 ;  /* 0x0000001300007348 */ /* 0x000fe80003800000 */
[----:B------:R0:W1:Y:S01]  /*13b0*/  SHFL.BFLY PT, R14, R18, R17, R14 ;  /* 0x0c000011120e7389 */ /* 0x00006200000e000e */
[----:B------:R-:W-:Y:S05]  /*13c0*/  RET.REL.NODEC R8 `(_ZN10layer_norm22ln_bwd_finalize_kernelINS_22Kernel_traits_finalizeILj2560Ef13__nv_bfloat16S2_S2_fjLb1ELj1024ELj4ENS_18Kernel_traits_baseILj2560EfS2_S2_S2_fjLj1024EEEEELb1ELb0EEEvNS_9BwdParamsE) ;  /* 0xffffec3008007950 */ /* 0x000fea0003c3ffff */
.L_x_3126:
        /* <DEDUP_REMOVED lines=11> */
.L_x_9800:


//--------------------- .text._ZN10layer_norm13ln_bwd_kernelINS_13Kernel_traitsIf13__nv_bfloat16S2_S2_fjLj2560ELj1ELj1ELj4ELj8ENS_18Kernel_traits_baseILj2560EfS2_S2_S2_fjLj128EEEEELb1ELb1ELb1ELb0EEEvNS_9BwdParamsE --------------------------
	.section	.text._ZN10layer_norm13ln_bwd_kernelINS_13Kernel_traitsIf13__nv_bfloat16S2_S2_fjLj2560ELj1ELj1ELj4ELj8ENS_18Kernel_traits_baseILj2560EfS2_S2_S2_fjLj128EEEEELb1ELb1ELb1ELb0EEEvNS_9BwdParamsE,"ax",@progbits
	.sectioninfo	@"SHI_REGISTERS=193"
	.align	128
        .global         _ZN10layer_norm13ln_bwd_kernelINS_13Kernel_traitsIf13__nv_bfloat16S2_S2_fjLj2560ELj1ELj1ELj4ELj8ENS_18Kernel_traits_baseILj2560EfS2_S2_S2_fjLj128EEEEELb1ELb1ELb1ELb0EEEvNS_9BwdParamsE
        .type           _ZN10layer_norm13ln_bwd_kernelINS_13Kernel_traitsIf13__nv_bfloat16S2_S2_fjLj2560ELj1ELj1ELj4ELj8ENS_18Kernel_traits_baseILj2560EfS2_S2_S2_fjLj128EEEEELb1ELb1ELb1ELb0EEEvNS_9BwdParamsE,@function
        .size           _ZN10layer_norm13ln_bwd_kernelINS_13Kernel_traitsIf13__nv_bfloat16S2_S2_fjLj2560ELj1ELj1ELj4ELj8ENS_18Kernel_traits_baseILj2560EfS2_S2_S2_fjLj128EEEEELb1ELb1ELb1ELb0EEEvNS_9BwdParamsE,(.L_x_9801 - _ZN10layer_norm13ln_bwd_kernelINS_13Kernel_traitsIf13__nv_bfloat16S2_S2_fjLj2560ELj1ELj1ELj4ELj8ENS_18Kernel_traits_baseILj2560EfS2_S2_S2_fjLj128EEEEELb1ELb1ELb1ELb0EEEvNS_9BwdParamsE)
        .other          _ZN10layer_norm13ln_bwd_kernelINS_13Kernel_traitsIf13__nv_bfloat16S2_S2_fjLj2560ELj1ELj1ELj4ELj8ENS_18Kernel_traits_baseILj2560EfS2_S2_S2_fjLj128EEEEELb1ELb1ELb1ELb0EEEvNS_9BwdParamsE,@"STO_CUDA_ENTRY STV_DEFAULT"
_ZN10layer_norm13ln_bwd_kernelINS_13Kernel_traitsIf13__nv_bfloat16S2_S2_fjLj2560ELj1ELj1ELj4ELj8ENS_18Kernel_traits_baseILj2560EfS2_S2_S2_fjLj128EEEEELb1ELb1ELb1ELb0EEEvNS_9BwdParamsE:
.text._ZN10layer_norm13ln_bwd_kernelINS_13Kernel_traitsIf13__nv_bfloat16S2_S2_fjLj2560ELj1ELj1ELj4ELj8ENS_18Kernel_traits_baseILj2560EfS2_S2_S2_fjLj128EEEEELb1ELb1ELb1ELb0EEEvNS_9BwdParamsE:
        /* <DEDUP_REMOVED lines=31> */
[CC--:B------:R-:W-:Y:S01]  /*01f0*/  @P0 IMAD.WIDE.U32 R14, R6.reuse, R17.reuse, c[0x0][0x1b0] ;  /* 0x00006c00060e0625 */ /* 0x0c0fe200078e0011 */
        /* <DEDUP_REMOVED lines=51> */
.L_x_3282:
[----:B------:R-:W-:-:S04]  /*0530*/  IMAD.MOV.U32 R107, RZ, RZ, 0x4 ;  /* 0x00000004ff6b7424 */ /* 0x000fc800078e00ff */
[----:B------:R-:W-:-:S05]  /*0540*/  IMAD.WIDE R104, R122, R107, c[0x0][0x1d8] ;  /* 0x000076007a687625 */ /* 0x000fca00078e026b */
[----:B------:R1:W2:Y:S01]  /*0550*/  LDG.E R182, [R104.64] ;  /* 0x0000000468b67981 */ /* 0x0002a2000c1e1900 */
[----:B------:R-:W-:-:S04]  /*0560*/  IMAD.WIDE R108, R122, R107, c[0x0][0x1a0] ;  /* 0x000068007a6c7625 */ /* 0x000fc800078e026b */
[CC--:B------:R-:W-:Y:S02]  /*0570*/  IMAD.WIDE R180, R122.reuse, R107.reuse, c[0x0][0x1d0] ;  /* 0x000074007ab47625 */ /* 0x0c0fe400078e026b */
[----:B-----5:R3:W5:Y:S02]  /*0580*/  LDG.E R108, [R108.64] ;  /* 0x000000046c6c7981 */ /* 0x020764000c1e1900 */
        /* <DEDUP_REMOVED lines=13> */
[----:B---3-5:R-:W-:Y:S01]  /*0660*/  ISETP.GE.AND P3, PT, R180, 0x1, PT ;  /* 0x00000001b400780c */ /* 0x028fe20003f66270 */
[----:B------:R-:W-:Y:S01]  /*0670*/  BSSY B1, `(.L_x_3130) ;  /* 0x0000011000017945 */ /* 0x000fe20003800000 */
[----:B------:R-:W-:Y:S01]  /*0680*/  LOP3.LUT P4, RZ, R0, 0xffffff80, RZ, 0xc0, !PT ;  /* 0xffffff8000ff7812 */ /* 0x000fe2000788c0ff */
[----:B------:R-:W-:Y:S01]  /*0690*/  IMAD.MOV.U32 R111, RZ, RZ, R163 ;  /* 0x000000ffff6f7224 */ /* 0x000fe200078e00a3 */
[----:B------:R-:W-:-:S09]  /*06a0*/  MOV R110, RZ ;  /* 0x000000ff006e7202 */ /* 0x000fd20000000f00 */
        /* <DEDUP_REMOVED lines=13> */
.L_x_3131:
[----:B------:R-:W-:Y:S05]  /*0780*/  BSYNC B1 ;  /* 0x0000000000017941 */ /* 0x000fea0003800000 */
.L_x_3130:
        /* <DEDUP_REMOVED lines=11> */
.L_x_3133:
[----:B------:R-:W-:Y:S05]  /*0840*/  BSYNC B1 ;  /* 0x0000000000017941 */ /* 0x000fea0003800000 */
.L_x_3132:
        /* <DEDUP_REMOVED lines=10> */
.L_x_3135:
[----:B------:R-:W-:Y:S05]  /*08f0*/  BSYNC B1 ;  /* 0x0000000000017941 */ /* 0x000fea0003800000 */
.L_x_3134:
        /* <DEDUP_REMOVED lines=10> */
.L_x_3137:
[----:B------:R-:W-:Y:S05]  /*09a0*/  BSYNC B1 ;  /* 0x0000000000017941 */ /* 0x000fea0003800000 */
.L_x_3136:
[----:B------:R-:W-:Y:S01]  /*09b0*/  ISETP.GE.U32.AND P3, PT, R0, 0x280, PT ;  /* 0x000002800000780c */ /* 0x000fe20003f66070 */
[----:B------:R-:W-:Y:S02]  /*09c0*/  IMAD.MOV.U32 R183, RZ, RZ, RZ ;  /* 0x000000ffffb77224 */ /* 0x000fe400078e00ff */
[----:B------:R-:W-:-:S10]  /*09d0*/  IMAD.MOV.U32 R184, RZ, RZ, RZ ;  /* 0x000000ffffb87224 */ /* 0x000fd400078e00ff */
[----:B------:R-:W-:Y:S05]  /*09e0*/  @!P3 BRA `(.L_x_3138) ;  /* 0x000013f00000b947 */ /* 0x000fea0003800000 */
[----:B------:R-:W-:Y:S01]  /*09f0*/  ISETP.NE.U32.AND P3, PT, RZ, c[0x0][0x218], PT ;  /* 0x00008600ff007a0c */ /* 0x000fe20003f65070 */
[----:B-1----:R-:W-:-:S03]  /*0a00*/  IMAD.WIDE.U32 R104, R110, R107, c[0x0][0x190] ;  /* 0x000064006e687625 */ /* 0x002fc600078e006b */
[----:B------:R-:W-:Y:S02]  /*0a10*/  ISETP.NE.AND.EX P3, PT, RZ, c[0x0][0x21c], PT, P3 ;  /* 0x00008700ff007a0c */ /* 0x000fe40003f65330 */
[----:B------:R1:W5:Y:S11]  /*0a20*/  LDG.E R124, [R104.64] ;  /* 0x00000004687c7981 */ /* 0x000376000c1e1900 */
[----:B------:R-:W-:-:S05]  /*0a30*/  @P3 IMAD.WIDE.U32 R106, R111, R106, c[0x0][0x218] ;  /* 0x000086006f6a3625 */ /* 0x000fca00078e006a */
[----:B------:R1:W5:Y:S01]  /*0a40*/  @P3 LDG.E.64 R118, [R106.64] ;  /* 0x000000046a763981 */ /* 0x000362000c1e1b00 */
[----:B------:R-:W-:Y:S01]  /*0a50*/  HFMA2.MMA R184, -RZ, RZ, 0, 0 ;  /* 0x00000000ffb87435 */ /* 0x000fe200000001ff */
[----:B------:R-:W-:Y:S05]  /*0a60*/  BRA `(.L_x_3138) ;  /* 0x0000137000007947 */ /* 0x000fea0003800000 */
.L_x_3129:
[----:B---3-5:R-:W-:Y:S01]  /*0a70*/  ISETP.GE.AND P3, PT, R180, 0x1, PT ;  /* 0x00000001b400780c */ /* 0x028fe20003f66270 */
[----:B------:R-:W-:Y:S01]  /*0a80*/  BSSY B1, `(.L_x_3139) ;  /* 0x0000048000017945 */ /* 0x000fe20003800000 */
[----:B------:R-:W-:Y:S01]  /*0a90*/  IADD3 R109, R182, -0x1, RZ ;  /* 0xffffffffb66d7810 */ /* 0x000fe20007ffe0ff */
[----:B------:R-:W-:Y:S01]  /*0aa0*/  IMAD.MOV.U32 R181, RZ, RZ, R163 ;  /* 0x000000ffffb57224 */ /* 0x000fe200078e00a3 */
[----:B------:R-:W-:Y:S01]  /*0ab0*/  LOP3.LUT P4, RZ, R0, 0xffffff80, RZ, 0xc0, !PT ;  /* 0xffffff8000ff7812 */ /* 0x000fe2000788c0ff */
[----:B------:R-:W-:Y:S02]  /*0ac0*/  CS2R R182, SRZ ;  /* 0x0000000000b67805 */ /* 0x000fe4000001ff00 */
        /* <DEDUP_REMOVED lines=20> */
[----:B0-----:R-:W-:-:S02]  /*0c10*/  ISETP.NE.AND P3, PT, R186, RZ, PT ;  /* 0x000000ffba00720c */ /* 0x001fc40003f65270 */
[----:B------:R-:W-:Y:S02]  /*0c20*/  IADD3 R181, R163, 0x80, RZ ;  /* 0x00000080a3b57810 */ /* 0x000fe40007ffe0ff */
[----:B------:R-:W-:Y:S02]  /*0c30*/  IADD3 R109, R109, 0x80, RZ ;  /* 0x000000806d6d7810 */ /* 0x000fe40007ffe0ff */
[----:B------:R-:W-:Y:S01]  /*0c40*/  IADD3 R182, R182, 0x80, RZ ;  /* 0x00000080b6b67810 */ /* 0x000fe20007ffe0ff */
[----:B--2---:R-:W-:Y:S01]  /*0c50*/  IMAD.MOV.U32 R168, RZ, RZ, R164 ;  /* 0x000000ffffa87224 */ /* 0x004fe200078e00a4 */
[----:B------:R-:W-:Y:S02]  /*0c60*/  SHF.R.U64 R183, R164, 0x10, R165 ;  /* 0x00000010a4b77819 */ /* 0x000fe400000012a5 */
[----:B------:R-:W-:Y:S02]  /*0c70*/  FSEL R164, R108, RZ, !P3 ;  /* 0x000000ff6ca47208 */ /* 0x000fe40005800000 */
[----:B---3--:R-:W-:-:S02]  /*0c80*/  SHF.R.U64 R171, R110, 0x10, R111 ;  /* 0x000000106eab7819 */ /* 0x008fc4000000126f */
[----:B----4-:R-:W-:Y:S02]  /*0c90*/  PRMT R105, RZ, 0x5410, R110 ;  /* 0x00005410ff697816 */ /* 0x010fe4000000006e */
[----:B------:R-:W-:Y:S02]  /*0ca0*/  MOV R169, R165 ;  /* 0x000000a500a97202 */ /* 0x000fe40000000f00 */
[----:B------:R-:W-:Y:S01]  /*0cb0*/  SHF.R.U32.HI R188, RZ, 0x10, R165 ;  /* 0x00000010ffbc7819 */ /* 0x000fe200000116a5 */
[----:B------:R-:W-:Y:S01]  /*0cc0*/  FADD.FTZ R104, -R164, R105 ;  /* 0x00000069a4687221 */ /* 0x000fe20000010100 */
[--C-:B------:R-:W-:Y:S02]  /*0cd0*/  SHF.R.U32.HI R170, RZ, 0x10, R111.reuse ;  /* 0x00000010ffaa7819 */ /* 0x100fe4000001166f */
[----:B------:R-:W-:Y:S02]  /*0ce0*/  PRMT R165, RZ, 0x5410, R111 ;  /* 0x00005410ffa57816 */ /* 0x000fe4000000006f */
[----:B------:R-:W-:-:S02]  /*0cf0*/  PRMT R111, RZ, 0x5410, R171 ;  /* 0x00005410ff6f7816 */ /* 0x000fc400000000ab */
[----:B------:R-:W-:Y:S02]  /*0d00*/  PRMT R105, RZ, 0x5410, R168 ;  /* 0x00005410ff697816 */ /* 0x000fe400000000a8 */
[----:B-1----:R-:W-:Y:S01]  /*0d10*/  PRMT R167, RZ, 0x5410, R170 ;  /* 0x00005410ffa77816 */ /* 0x002fe200000000aa */
[C---:B------:R-:W-:Y:S01]  /*0d20*/  FADD.FTZ R170, -R164.reuse, R165 ;  /* 0x000000a5a4aa7221 */ /* 0x040fe20000010100 */
[----:B------:R-:W-:Y:S01]  /*0d30*/  PRMT R168, RZ, 0x5410, R183 ;  /* 0x00005410ffa87816 */ /* 0x000fe200000000b7 */
[----:B------:R-:W-:Y:S01]  /*0d40*/  FADD.FTZ R110, -R164, R111 ;  /* 0x0000006fa46e7221 */ /* 0x000fe20000010100 */
[----:B------:R-:W-:Y:S01]  /*0d50*/  PRMT R111, RZ, 0x5410, R169 ;  /* 0x00005410ff6f7816 */ /* 0x000fe200000000a9 */
[----:B------:R-:W-:Y:S01]  /*0d60*/  FMUL.FTZ R165, R153, R104 ;  /* 0x0000006899a57220 */ /* 0x000fe20000410000 */
[----:B------:R-:W-:Y:S01]  /*0d70*/  PRMT R188, RZ, 0x5410, R188 ;  /* 0x00005410ffbc7816 */ /* 0x000fe200000000bc */
[----:B------:R-:W-:Y:S02]  /*0d80*/  FMUL.FTZ R166, R100, R105 ;  /* 0x0000006964a67220 */ /* 0x000fe40000410000 */
[----:B------:R-:W-:-:S02]  /*0d90*/  FADD.FTZ R184, -R164, R167 ;  /* 0x000000a7a4b87221 */ /* 0x000fc40000010100 */
[----:B------:R-:W-:Y:S02]  /*0da0*/  FMUL.FTZ R164, R153, R110 ;  /* 0x0000006e99a47220 */ /* 0x000fe40000410000 */
[----:B------:R-:W-:Y:S02]  /*0db0*/  FADD.FTZ R40, R40, R105 ;  /* 0x0000006928287221 */ /* 0x000fe40000010000 */
[----:B------:R-:W-:Y:S02]  /*0dc0*/  FFMA.FTZ R60, R165, R105, R60 ;  /* 0x00000069a53c7223 */ /* 0x000fe4000001003c */
[----:B------:R-:W-:Y:S02]  /*0dd0*/  FMUL.FTZ R167, R153, R170 ;  /* 0x000000aa99a77220 */ /* 0x000fe40000410000 */
        /* <DEDUP_REMOVED lines=18> */
.L_x_3140:
[----:B------:R-:W-:Y:S05]  /*0f00*/  BSYNC B1 ;  /* 0x0000000000017941 */ /* 0x000fea0003800000 */
.L_x_3139:
        /* <DEDUP_REMOVED lines=24> */
[----:B------:R-:W-:Y:S02]  /*1090*/  PRMT R110, RZ, 0x5410, R110 ;  /* 0x00005410ff6e7816 */ /* 0x000fe4000000006e */
[----:B------:R-:W-:Y:S02]  /*10a0*/  PRMT R111, RZ, 0x5410, R111 ;  /* 0x00005410ff6f7816 */ /* 0x000fe4000000006f */
[----:B------:R-:W-:Y:S02]  /*10b0*/  PRMT R104, RZ, 0x5410, R104 ;  /* 0x00005410ff687816 */ /* 0x000fe40000000068 */
[----:B------:R-:W-:Y:S01]  /*10c0*/  PRMT R105, RZ, 0x5410, R105 ;  /* 0x00005410ff697816 */ /* 0x000fe20000000069 */
[----:B------:R-:W-:-:S02]  /*10d0*/  FADD.FTZ R110, -R190, R110 ;  /* 0x0000006ebe6e7221 */ /* 0x000fc40000010100 */
[C---:B------:R-:W-:Y:S02]  /*10e0*/  FADD.FTZ R188, -R190.reuse, R111 ;  /* 0x0000006fbebc7221 */ /* 0x040fe40000010100 */
[C---:B------:R-:W-:Y:S02]  /*10f0*/  FADD.FTZ R104, -R190.reuse, R104 ;  /* 0x00000068be687221 */ /* 0x040fe40000010100 */
[----:B------:R-:W-:Y:S01]  /*1100*/  FADD.FTZ R190, -R190, R105 ;  /* 0x00000069bebe7221 */ /* 0x000fe20000010100 */
[----:B------:R-:W-:Y:S01]  /*1110*/  PRMT R105, RZ, 0x5410, R155 ;  /* 0x00005410ff697816 */ /* 0x000fe2000000009b */
[----:B------:R-:W-:Y:S01]  /*1120*/  FMUL.FTZ R155, R153, R110 ;  /* 0x0000006e999b7220 */ /* 0x000fe20000410000 */
[----:B------:R-:W-:-:S03]  /*1130*/  PRMT R162, RZ, 0x5410, R162 ;  /* 0x00005410ffa27816 */ /* 0x000fc600000000a2 */
[----:B-1----:R-:W-:Y:S01]  /*1140*/  FMUL.FTZ R158, R92, R105 ;  /* 0x000000695c9e7220 */ /* 0x002fe20000410000 */
[----:B------:R-:W-:Y:S01]  /*1150*/  PRMT R111, RZ, 0x5410, R160 ;  /* 0x00005410ff6f7816 */ /* 0x000fe200000000a0 */
[----:B----4-:R-:W-:Y:S02]  /*1160*/  FMUL.FTZ R156, R153, R104 ;  /* 0x00000068999c7220 */ /* 0x010fe40000410000 */
        /* <DEDUP_REMOVED lines=22> */
.L_x_3142:
[----:B------:R-:W-:Y:S05]  /*12d0*/  BSYNC B1 ;  /* 0x0000000000017941 */ /* 0x000fea0003800000 */
.L_x_3141:
        /* <DEDUP_REMOVED lines=23> */
[----:B-1----:R-:W-:Y:S02]  /*1450*/  PRMT R141, RZ, 0x5410, R111 ;  /* 0x00005410ff8d7816 */ /* 0x002fe4000000006f */
[----:B----4-:R-:W-:Y:S02]  /*1460*/  PRMT R139, RZ, 0x5410, R110 ;  /* 0x00005410ff8b7816 */ /* 0x010fe4000000006e */
[----:B------:R-:W-:-:S02]  /*1470*/  PRMT R111, RZ, 0x5410, R104 ;  /* 0x00005410ff6f7816 */ /* 0x000fc40000000068 */
[----:B------:R-:W-:Y:S01]  /*1480*/  PRMT R105, RZ, 0x5410, R105 ;  /* 0x00005410ff697816 */ /* 0x000fe20000000069 */
[C---:B------:R-:W-:Y:S02]  /*1490*/  FADD.FTZ R110, -R188.reuse, R139 ;  /* 0x0000008bbc6e7221 */ /* 0x040fe40000010100 */
[C---:B------:R-:W-:Y:S02]  /*14a0*/  FADD.FTZ R190, -R188.reuse, R141 ;  /* 0x0000008dbcbe7221 */ /* 0x040fe40000010100 */
[C---:B------:R-:W-:Y:S02]  /*14b0*/  FADD.FTZ R138, -R188.reuse, R111 ;  /* 0x0000006fbc8a7221 */ /* 0x040fe40000010100 */
[----:B------:R-:W-:Y:S01]  /*14c0*/  FADD.FTZ R188, -R188, R105 ;  /* 0x00000069bcbc7221 */ /* 0x000fe20000010100 */
[----:B------:R-:W-:Y:S01]  /*14d0*/  PRMT R105, RZ, 0x5410, R137 ;  /* 0x00005410ff697816 */ /* 0x000fe20000000089 */
        /* <DEDUP_REMOVED lines=9> */
[----:B------:R-:W-:Y:S01]  /*1570*/  FFMA.FTZ R184, R137, R140, R184 ;  /* 0x0000008c89b87223 */ /* 0x000fe200000100b8 */
[----:B------:R-:W-:Y:S01]  /*1580*/  PRMT R110, RZ, 0x5410, R143 ;  /* 0x00005410ff6e7816 */ /* 0x000fe2000000008f */
[----:B------:R-:W-:-:S02]  /*1590*/  FADD.FTZ R32, R32, R105 ;  /* 0x0000006920207221 */ /* 0x000fc40000010000 */
[----:B------:R-:W-:Y:S02]  /*15a0*/  FFMA.FTZ R52, R137, R105, R52 ;  /* 0x0000006989347223 */ /* 0x000fe40000010034 */
[C---:B------:R-:W-:Y:S02]  /*15b0*/  FMUL.FTZ R139, R153.reuse, R190 ;  /* 0x000000be998b7220 */ /* 0x040fe40000410000 */
        /* <DEDUP_REMOVED lines=13> */
.L_x_3144:
[----:B------:R-:W-:Y:S05]  /*1690*/  BSYNC B1 ;  /* 0x0000000000017941 */ /* 0x000fea0003800000 */
.L_x_3143:
        /* <DEDUP_REMOVED lines=23> */
[----:B-1----:R-:W-:Y:S02]  /*1810*/  PRMT R149, RZ, 0x5410, R111 ;  /* 0x00005410ff957816 */ /* 0x002fe4000000006f */
[----:B----4-:R-:W-:Y:S02]  /*1820*/  PRMT R147, RZ, 0x5410, R110 ;  /* 0x00005410ff937816 */ /* 0x010fe4000000006e */
[----:B------:R-:W-:Y:S02]  /*1830*/  PRMT R111, RZ, 0x5410, R104 ;  /* 0x00005410ff6f7816 */ /* 0x000fe40000000068 */
[----:B------:R-:W-:Y:S01]  /*1840*/  PRMT R105, RZ, 0x5410, R105 ;  /* 0x00005410ff697816 */ /* 0x000fe20000000069 */
[----:B------:R-:W-:-:S02]  /*1850*/  FADD.FTZ R110, -R188, R147 ;  /* 0x00000093bc6e7221 */ /* 0x000fc40000010100 */
[C---:B------:R-:W-:Y:S02]  /*1860*/  FADD.FTZ R190, -R188.reuse, R149 ;  /* 0x00000095bcbe7221 */ /* 0x040fe40000010100 */
[C---:B------:R-:W-:Y:S02]  /*1870*/  FADD.FTZ R146, -R188.reuse, R111 ;  /* 0x0000006fbc927221 */ /* 0x040fe40000010100 */
[----:B------:R-:W-:Y:S01]  /*1880*/  FADD.FTZ R188, -R188, R105 ;  /* 0x00000069bcbc7221 */ /* 0x000fe20000010100 */
[----:B------:R-:W-:Y:S01]  /*1890*/  PRMT R105, RZ, 0x5410, R145 ;  /* 0x00005410ff697816 */ /* 0x000fe20000000091 */
[C---:B------:R-:W-:Y:S01]  /*18a0*/  FMUL.FTZ R146, R153.reuse, R146 ;  /* 0x0000009299927220 */ /* 0x040fe20000410000 */
[----:B------:R-:W-:Y:S01]  /*18b0*/  PRMT R104, RZ, 0x5410, R152 ;  /* 0x00005410ff687816 */ /* 0x000fe20000000098 */
[----:B------:R-:W-:Y:S02]  /*18c0*/  FMUL.FTZ R145, R153, R110 ;  /* 0x0000006e99917220 */ /* 0x000fe40000410000 */
[----:B------:R-:W-:Y:S01]  /*18d0*/  FMUL.FTZ R148, R76, R105 ;  /* 0x000000694c947220 */ /* 0x000fe20000410000 */
[----:B------:R-:W-:Y:S01]  /*18e0*/  PRMT R111, RZ, 0x5410, R150 ;  /* 0x00005410ff6f7816 */ /* 0x000fe20000000096 */
[----:B------:R-:W-:-:S02]  /*18f0*/  FADD.FTZ R29, R29, R104 ;  /* 0x000000681d1d7221 */ /* 0x000fc40000010000 */
[-C--:B------:R-:W-:Y:S02]  /*1900*/  FFMA.FTZ R49, R146, R104.reuse, R49 ;  /* 0x0000006892317223 */ /* 0x080fe40000010031 */
[----:B------:R-:W-:Y:S02]  /*1910*/  FMUL.FTZ R149, R77, R104 ;  /* 0x000000684d957220 */ /* 0x000fe40000410000 */
[----:B------:R-:W-:Y:S02]  /*1920*/  FADD.FTZ R104, R183, R148 ;  /* 0x00000094b7687221 */ /* 0x000fe40000010000 */
[C---:B------:R-:W-:Y:S01]  /*1930*/  FFMA.FTZ R184, R145.reuse, R148, R184 ;  /* 0x0000009491b87223 */ /* 0x040fe200000100b8 */
[----:B------:R-:W-:Y:S01]  /*1940*/  PRMT R110, RZ, 0x5410, R151 ;  /* 0x00005410ff6e7816 */ /* 0x000fe20000000097 */
        /* <DEDUP_REMOVED lines=16> */
.L_x_3146:
[----:B------:R-:W-:Y:S05]  /*1a50*/  BSYNC B1 ;  /* 0x0000000000017941 */ /* 0x000fea0003800000 */
.L_x_3145:
[----:B------:R-:W-:-:S13]  /*1a60*/  ISETP.GE.U32.AND P3, PT, R0, 0x280, PT ;  /* 0x000002800000780c */ /* 0x000fda0003f66070 */
[----:B------:R-:W-:Y:S05]  /*1a70*/  @!P3 BRA `(.L_x_3138) ;  /* 0x000003600000b947 */ /* 0x000fea0003800000 */
[----:B------:R-:W-:-:S04]  /*1a80*/  IMAD.WIDE.U32 R104, R109, R106, c[0x0][0x208] ;  /* 0x000082006d687625 */ /* 0x000fc800078e006a */
[----:B------:R-:W-:Y:S02]  /*1a90*/  IMAD.WIDE.U32 R110, R181, R106, c[0x0][0x188] ;  /* 0x00006200b56e7625 */ /* 0x000fe400078e006a */
[----:B------:R-:W2:Y:S04]  /*1aa0*/  LDG.E.64 R104, [R104.64] ;  /* 0x0000000468687981 */ /* 0x000ea8000c1e1b00 */
[----:B------:R-:W3:Y:S01]  /*1ab0*/  LDG.E.64 R110, [R110.64] ;  /* 0x000000046e6e7981 */ /* 0x000ee2000c1e1b00 */
[----:B0-----:R-:W-:-:S04]  /*1ac0*/  ISETP.NE.AND P3, PT, R186, RZ, PT ;  /* 0x000000ffba00720c */ /* 0x001fc80003f65270 */
[----:B------:R-:W-:Y:S01]  /*1ad0*/  FSEL R176, R108, RZ, !P3 ;  /* 0x000000ff6cb07208 */ /* 0x000fe20005800000 */
[----:B------:R-:W-:Y:S01]  /*1ae0*/  IMAD.WIDE.U32 R108, R182, R107, c[0x0][0x190] ;  /* 0x00006400b66c7625 */ /* 0x000fe200078e006b */
[----:B------:R-:W-:-:S04]  /*1af0*/  ISETP.NE.U32.AND P3, PT, RZ, c[0x0][0x218], PT ;  /* 0x00008600ff007a0c */ /* 0x000fc80003f65070 */
[----:B------:R-:W-:Y:S01]  /*1b00*/  ISETP.NE.AND.EX P3, PT, RZ, c[0x0][0x21c], PT, P3 ;  /* 0x00008700ff007a0c */ /* 0x000fe20003f65330 */
[----:B------:R0:W5:-:S12]  /*1b10*/  LDG.E R124, [R108.64] ;  /* 0x000000046c7c7981 */ /* 0x000158000c1e1900 */
[----:B------:R-:W-:-:S05]  /*1b20*/  @P3 IMAD.WIDE.U32 R106, R181, R106, c[0x0][0x218] ;  /* 0x00008600b56a3625 */ /* 0x000fca00078e006a */
[----:B------:R1:W5:Y:S01]  /*1b30*/  @P3 LDG.E.64 R118, [R106.64] ;  /* 0x000000046a763981 */ /* 0x000362000c1e1b00 */
[--C-:B--2---:R-:W-:Y:S02]  /*1b40*/  SHF.R.U64 R175, R104, 0x10, R105.reuse ;  /* 0x0000001068af7819 */ /* 0x104fe40000001269 */
[----:B------:R-:W-:Y:S02]  /*1b50*/  MOV R173, R105 ;  /* 0x0000006900ad7202 */ /* 0x000fe40000000f00 */
[----:B------:R-:W-:Y:S02]  /*1b60*/  SHF.R.U32.HI R174, RZ, 0x10, R105 ;  /* 0x00000010ffae7819 */ /* 0x000fe40000011669 */
[--C-:B---3--:R-:W-:Y:S01]  /*1b70*/  SHF.R.U32.HI R105, RZ, 0x10, R111.reuse ;  /* 0x00000010ff697819 */ /* 0x108fe2000001166f */
[----:B------:R-:W-:Y:S01]  /*1b80*/  IMAD.MOV.U32 R172, RZ, RZ, R104 ;  /* 0x000000ffffac7224 */ /* 0x000fe200078e0068 */
[----:B------:R-:W-:Y:S02]  /*1b90*/  SHF.R.U64 R104, R110, 0x10, R111 ;  /* 0x000000106e687819 */ /* 0x000fe4000000126f */
[----:B------:R-:W-:-:S02]  /*1ba0*/  PRMT R110, RZ, 0x5410, R110 ;  /* 0x00005410ff6e7816 */ /* 0x000fc4000000006e */
[----:B------:R-:W-:Y:S02]  /*1bb0*/  PRMT R105, RZ, 0x5410, R105 ;  /* 0x00005410ff697816 */ /* 0x000fe40000000069 */
[----:B------:R-:W-:Y:S01]  /*1bc0*/  PRMT R104, RZ, 0x5410, R104 ;  /* 0x00005410ff687816 */ /* 0x000fe20000000068 */
[C---:B------:R-:W-:Y:S02]  /*1bd0*/  FADD.FTZ R110, -R176.reuse, R110 ;  /* 0x0000006eb06e7221 */ /* 0x040fe40000010100 */
[C---:B------:R-:W-:Y:S01]  /*1be0*/  FADD.FTZ R182, -R176.reuse, R105 ;  /* 0x00000069b0b67221 */ /* 0x040fe20000010100 */
[----:B------:R-:W-:Y:S02]  /*1bf0*/  PRMT R105, RZ, 0x5410, R172 ;  /* 0x00005410ff697816 */ /* 0x000fe400000000ac */
[----:B-1----:R-:W-:Y:S01]  /*1c00*/  PRMT R107, RZ, 0x5410, R173 ;  /* 0x00005410ff6b7816 */ /* 0x002fe200000000ad */
[----:B------:R-:W-:Y:S01]  /*1c10*/  FMUL.FTZ R173, R153, R110 ;  /* 0x0000006e99ad7220 */ /* 0x000fe20000410000 */
[----:B------:R-:W-:Y:S01]  /*1c20*/  PRMT R111, RZ, 0x5410, R111 ;  /* 0x00005410ff6f7816 */ /* 0x000fe2000000006f */
[----:B------:R-:W-:Y:S01]  /*1c30*/  FADD.FTZ R104, -R176, R104 ;  /* 0x00000068b0687221 */ /* 0x000fe20000010100 */
[----:B------:R-:W-:-:S02]  /*1c40*/  PRMT R106, RZ, 0x5410, R175 ;  /* 0x00005410ff6a7816 */ /* 0x000fc400000000af */
[----:B------:R-:W-:Y:S01]  /*1c50*/  PRMT R110, RZ, 0x5410, R174 ;  /* 0x00005410ff6e7816 */ /* 0x000fe200000000ae */
[----:B------:R-:W-:Y:S02]  /*1c60*/  FMUL.FTZ R174, R64, R105 ;  /* 0x0000006940ae7220 */ /* 0x000fe40000410000 */
[----:B------:R-:W-:Y:S02]  /*1c70*/  FMUL.FTZ R172, R153, R104 ;  /* 0x0000006899ac7220 */ /* 0x000fe40000410000 */
[----:B0-----:R-:W-:Y:S02]  /*1c80*/  FADD.FTZ R108, -R176, R111 ;  /* 0x0000006fb06c7221 */ /* 0x001fe40000010100 */
        /* <DEDUP_REMOVED lines=21> */
.L_x_3138:
[----:B------:R-:W-:Y:S05]  /*1de0*/  BSYNC B0 ;  /* 0x0000000000007941 */ /* 0x000fea0003800000 */
.L_x_3128:
[----:B------:R-:W-:Y:S02]  /*1df0*/  LOP3.LUT P3, RZ, R123, 0xff, RZ, 0xc0, !PT ;  /* 0x000000ff7bff7812 */ /* 0x000fe4000786c0ff */
[----:B-1----:R-:W-:-:S04]  /*1e00*/  SHF.R.U32.HI R106, RZ, 0x5, R185 ;  /* 0x00000005ff6a7819 */ /* 0x002fc800000116b9 */
[----:B------:R-:W-:-:S07]  /*1e10*/  LOP3.LUT R181, R106, 0x7fffffc, RZ, 0xc0, !PT ;  /* 0x07fffffc6ab57812 */ /* 0x000fce00078ec0ff */
[----:B------:R-:W-:Y:S02]  /*1e20*/  @!P3 IADD3 R181, R181, 0x4, RZ ;  /* 0x00000004b5b5b810 */ /* 0x000fe40007ffe0ff */
[----:B------:R-:W-:Y:S01]  /*1e30*/  LOP3.LUT P3, RZ, R185, 0x1f, RZ, 0xc0, !PT ;  /* 0x0000001fb9ff7812 */ /* 0x000fe2000786c0ff */
[----:B------:R-:W-:Y:S10]  /*1e40*/  BRA.DIV ~URZ, `(.L_x_3147) ;  /* 0x00003a427f007947 */ /* 0x000ff4000b800000 */
[----:B------:R1:W2:Y:S02]  /*1e50*/  SHFL.DOWN PT, R108, R183, 0x10, 0x1f ;  /* 0x0a001f00b76c7f89 */ /* 0x0002a400000e0000 */
.L_x_3283:
[----:B------:R-:W-:Y:S05]  /*1e60*/  BRA.DIV ~URZ, `(.L_x_3148) ;  /* 0x00003aa27f007947 */ /* 0x000fea000b800000 */
[----:B------:R-:W3:Y:S01]  /*1e70*/  SHFL.DOWN PT, R105, R184, 0x10, 0x1f ;  /* 0x0a001f00b8697f89 */ /* 0x000ee200000e0000 */
[----:B-12---:R-:W-:-:S05]  /*1e80*/  FADD.FTZ R183, R108, R183 ;  /* 0x000000b76cb77221 */ /* 0x006fca0000010000 */
[----:B------:R-:W1:Y:S01]  /*1e90*/  SHFL.DOWN PT, R104, R183, 0x8, 0x1f ;  /* 0x09001f00b7687f89 */ /* 0x000e6200000e0000 */
[----:B---3--:R-:W-:-:S05]  /*1ea0*/  FADD.FTZ R105, R105, R184 ;  /* 0x000000b869697221 */ /* 0x008fca0000010000 */
        /* <DEDUP_REMOVED lines=13> */
.L_x_3284:
[----:B------:R-:W-:Y:S01]  /*1f80*/  @!P3 LOP3.LUT R106, R106, 0x3, RZ, 0xc0, !PT ;  /* 0x000000036a6ab812 */ /* 0x000fe200078ec0ff */
[----:B-12---:R-:W-:Y:S01]  /*1f90*/  FADD.FTZ R183, R184, R183 ;  /* 0x000000b7b8b77221 */ /* 0x006fe20000010000 */
[----:B------:R-:W-:Y:S01]  /*1fa0*/  WARPSYNC 0xffffffff ;  /* 0xffffffff00007948 */ /* 0x000fe20003800000 */
[----:B---3--:R-:W-:Y:S01]  /*1fb0*/  FADD.FTZ R182, R111, R110 ;  /* 0x0000006e6fb67221 */ /* 0x008fe20000010000 */
        /* <DEDUP_REMOVED lines=8> */
[----:B------:R-:W1:Y:S04]  /*2040*/  LDS.128 R104, [R181.X8+0x2800] ;  /* 0x00280000b5687984 */ /* 0x000e680000008c00 */
[----:B------:R-:W2:Y:S01]  /*2050*/  LDS.128 R108, [R181.X8+0x2810] ;  /* 0x00281000b56c7984 */ /* 0x000ea20000008c00 */
        /* <DEDUP_REMOVED lines=27> */
.L_x_3152:
[----:B------:R-:W-:Y:S05]  /*2210*/  BSYNC B1 ;  /* 0x0000000000017941 */ /* 0x000fea0003800000 */
.L_x_3151:
        /* <DEDUP_REMOVED lines=10> */
.L_x_3154:
        /* <DEDUP_REMOVED lines=11> */
.L_x_3155:
[----:B------:R-:W-:Y:S05]  /*2370*/  BSYNC B1 ;  /* 0x0000000000017941 */ /* 0x000fea0003800000 */
.L_x_3153:
        /* <DEDUP_REMOVED lines=8> */
[----:B------:R-:W-:-:S04]  /*2400*/  FMUL.FTZ R109, R108, c[0x0][0x1e8] ;  /* 0x00007a006c6d7a20 */ /* 0x000fc80000410000 */
[----:B------:R-:W-:-:S04]  /*2410*/  FMUL.FTZ R108, R96, R109 ;  /* 0x0000006d606c7220 */ /* 0x000fc80000410000 */
[----:B------:R-:W-:Y:S02]  /*2420*/  @P6 PRMT R132, RZ, 0x7610, R132 ;  /* 0x00007610ff846816 */ /* 0x000fe40000000084 */
[----:B------:R-:W-:-:S03]  /*2430*/  FSEL R108, R108, RZ, P6 ;  /* 0x000000ff6c6c7208 */ /* 0x000fc60003000000 */
[----:B------:R-:W-:Y:S01]  /*2440*/  @P6 FMUL.FTZ R107, R109, R132 ;  /* 0x000000846d6b6220 */ /* 0x000fe20000410000 */
[----:B------:R-:W-:-:S03]  /*2450*/  F2FP.BF16.PACK_AB R108, RZ, R108 ;  /* 0x0000006cff6c723e */ /* 0x000fc600000010ff */
[----:B------:R-:W-:Y:S01]  /*2460*/  FADD.FTZ R20, R20, R107 ;  /* 0x0000006b14147221 */ /* 0x000fe20000010000 */
[----:B------:R-:W-:Y:S02]  /*2470*/  PRMT R127, R108, 0x7610, R127 ;  /* 0x000076106c7f7816 */ /* 0x000fe4000000007f */
.L_x_3157:
[----:B------:R-:W-:Y:S05]  /*2480*/  BSYNC B1 ;  /* 0x0000000000017941 */ /* 0x000fea0003800000 */
.L_x_3156:
        /* <DEDUP_REMOVED lines=8> */
.L_x_3159:
[----:B0-----:R-:W-:-:S04]  /*2510*/  ISETP.NE.AND P6, PT, R186, RZ, PT ;  /* 0x000000ffba00720c */ /* 0x001fc80003fc5270 */
[----:B------:R-:W-:-:S05]  /*2520*/  FSEL R107, R105, RZ, !P6 ;  /* 0x000000ff696b7208 */ /* 0x000fca0007000000 */
[----:B------:R-:W-:Y:S01]  /*2530*/  FFMA.FTZ R108, R164, R106, R107 ;  /* 0x0000006aa46c7223 */ /* 0x000fe2000001006b */
[----:B-----5:R-:W-:-:S03]  /*2540*/  @P4 SHF.R.U64 R107, R2, 0x10, R3 ;  /* 0x00000010026b4819 */ /* 0x020fc60000001203 */
[----:B------:R-:W-:Y:S01]  /*2550*/  FADD.FTZ R108, R169, -R108 ;  /* 0x8000006ca96c7221 */ /* 0x000fe20000010000 */
[----:B------:R-:W-:-:S03]  /*2560*/  @P4 PRMT R107, RZ, 0x5410, R107 ;  /* 0x00005410ff6b4816 */ /* 0x000fc6000000006b */
[----:B------:R-:W-:-:S04]  /*2570*/  FMUL.FTZ R108, R153, R108 ;  /* 0x0000006c996c7220 */ /* 0x000fc80000410000 */
[----:B------:R-:W-:Y:S02]  /*2580*/  @P4 FADD.FTZ R108, R108, R107 ;  /* 0x0000006b6c6c4221 */ /* 0x000fe40000010000 */
.L_x_3160:
[----:B------:R-:W-:Y:S05]  /*2590*/  BSYNC B1 ;  /* 0x0000000000017941 */ /* 0x000fea0003800000 */
.L_x_3158:
[----:B------:R-:W-:Y:S01]  /*25a0*/  BSSY B1, `(.L_x_3161) ;  /* 0x000000e000017945 */ /* 0x000fe20003800000 */
[----:B------:R-:W-:Y:S01]  /*25b0*/  @P5 F2FP.BF16.PACK_AB R110, RZ, R108 ;  /* 0x0000006cff6e523e */ /* 0x000fe200000010ff */
[----:B------:R-:W-:Y:S05]  /*25c0*/  @!P3 BRA `(.L_x_3162) ;  /* 0x000000b00000b947 */ /* 0x000fea0003800000 */
[----:B-----5:R-:W-:Y:S01]  /*25d0*/  LOP3.LUT P6, RZ, R154, 0xff00, RZ, 0xc0, !PT ;  /* 0x0000ff009aff7812 */ /* 0x020fe200078cc0ff */
[----:B------:R-:W-:-:S04]  /*25e0*/  FMUL.FTZ R108, R108, c[0x0][0x1ec] ;  /* 0x00007b006c6c7a20 */ /* 0x000fc80000410000 */
[----:B------:R-:W-:Y:S02]  /*25f0*/  FMUL.FTZ R109, R108, c[0x0][0x1e8] ;  /* 0x00007a006c6d7a20 */ /* 0x000fe40000410000 */
[----:B------:R-:W-:Y:S02]  /*2600*/  IMAD.MOV.U32 R108, RZ, RZ, RZ ;  /* 0x000000ffff6c7224 */ /* 0x000fe400078e00ff */
[----:B------:R-:W-:-:S04]  /*2610*/  FMUL.FTZ R107, R97, R109 ;  /* 0x0000006d616b7220 */ /* 0x000fc80000410000 */
[----:B------:R-:W-:Y:S02]  /*2620*/  @P6 PRMT R134, RZ, 0x7610, R134 ;  /* 0x00007610ff866816 */ /* 0x000fe40000000086 */
[----:B------:R-:W-:-:S03]  /*2630*/  FSEL R107, R107, RZ, P6 ;  /* 0x000000ff6b6b7208 */ /* 0x000fc60003000000 */
[----:B------:R-:W-:Y:S01]  /*2640*/  @P6 FMUL.FTZ R108, R109, R134 ;  /* 0x000000866d6c6220 */ /* 0x000fe20000410000 */
[----:B------:R-:W-:-:S03]  /*2650*/  F2FP.BF16.PACK_AB R107, RZ, R107 ;  /* 0x0000006bff6b723e */ /* 0x000fc600000010ff */
[----:B------:R-:W-:Y:S01]  /*2660*/  FADD.FTZ R21, R21, R108 ;  /* 0x0000006c15157221 */ /* 0x000fe20000010000 */
[----:B------:R-:W-:Y:S02]  /*2670*/  PRMT R129, R107, 0x7610, R129 ;  /* 0x000076106b817816 */ /* 0x000fe40000000081 */
.L_x_3162:
[----:B------:R-:W-:Y:S05]  /*2680*/  BSYNC B1 ;  /* 0x0000000000017941 */ /* 0x000fea0003800000 */
.L_x_3161:
[----:B------:R-:W-:Y:S01]  /*2690*/  BSSY B1, `(.L_x_3163) ;  /* 0x000000e000017945 */ /* 0x000fe20003800000 */
[----:B------:R-:W-:Y:S01]  /*26a0*/  @P5 PRMT R187, R110, 0x7610, R187 ;  /* 0x000076106ebb5816 */ /* 0x000fe200000000bb */
[----:B------:R-:W-:Y:S05]  /*26b0*/  @P2 BRA `(.L_x_3164) ;  /* 0x0000004000002947 */ /* 0x000fea0003800000 */
[----:B------:R-:W-:Y:S01]  /*26c0*/  MOV R108, RZ ;  /* 0x000000ff006c7202 */ /* 0x000fe20000000f00 */
[----:B------:R-:W-:Y:S05]  /*26d0*/  @!P4 BRA `(.L_x_3165) ;  /* 0x000000900000c947 */ /* 0x000fea0003800000 */
[----:B-----5:R-:W-:Y:S01]  /*26e0*/  PRMT R108, RZ, 0x5410, R3 ;  /* 0x00005410ff6c7816 */ /* 0x020fe20000000003 */
[----:B------:R-:W-:Y:S05]  /*26f0*/  BRA `(.L_x_3165) ;  /* 0x0000007000007947 */ /* 0x000fea0003800000 */
.L_x_3164:
[----:B0-----:R-:W-:-:S04]  /*2700*/  ISETP.NE.AND P6, PT, R186, RZ, PT ;  /* 0x000000ffba00720c */ /* 0x001fc80003fc5270 */
[----:B------:R-:W-:-:S05]  /*2710*/  FSEL R107, R105, RZ, !P6 ;  /* 0x000000ff696b7208 */ /* 0x000fca0007000000 */
[----:B------:R-:W-:-:S04]  /*2720*/  FFMA.FTZ R107, R167, R106, R107 ;  /* 0x0000006aa76b7223 */ /* 0x000fc8000001006b */
[----:B------:R-:W-:Y:S01]  /*2730*/  FADD.FTZ R108, R168, -R107 ;  /* 0x8000006ba86c7221 */ /* 0x000fe20000010000 */
[----:B-----5:R-:W-:-:S03]  /*2740*/  @P4 PRMT R107, RZ, 0x5410, R3 ;  /* 0x00005410ff6b4816 */ /* 0x020fc60000000003 */
[----:B------:R-:W-:-:S04]  /*2750*/  FMUL.FTZ R108, R153, R108 ;  /* 0x0000006c996c7220 */ /* 0x000fc80000410000 */
[----:B------:R-:W-:Y:S02]  /*2760*/  @P4 FADD.FTZ R108, R108, R107 ;  /* 0x0000006b6c6c4221 */ /* 0x000fe40000010000 */
.L_x_3165:
[----:B------:R-:W-:Y:S05]  /*2770*/  BSYNC B1 ;  /* 0x0000000000017941 */ /* 0x000fea0003800000 */
.L_x_3163:
[----:B------:R-:W-:Y:S01]  /*2780*/  BSSY B1, `(.L_x_3166) ;  /* 0x000000e000017945 */ /* 0x000fe20003800000 */
        /* <DEDUP_REMOVED lines=13> */
.L_x_3167:
[----:B------:R-:W-:Y:S05]  /*2860*/  BSYNC B1 ;  /* 0x0000000000017941 */ /* 0x000fea0003800000 */
.L_x_3166:
        /* <DEDUP_REMOVED lines=8> */
.L_x_3169:
[----:B0-----:R-:W-:-:S04]  /*28f0*/  ISETP.NE.AND P6, PT, R186, RZ, PT ;  /* 0x000000ffba00720c */ /* 0x001fc80003fc5270 */
[----:B------:R-:W-:-:S05]  /*2900*/  FSEL R107, R105, RZ, !P6 ;  /* 0x000000ff696b7208 */ /* 0x000fca0007000000 */
[----:B------:R-:W-:Y:S01]  /*2910*/  FFMA.FTZ R108, R170, R106, R107 ;  /* 0x0000006aaa6c7223 */ /* 0x000fe2000001006b */
[----:B-----5:R-:W-:-:S03]  /*2920*/  @P4 SHF.R.U32.HI R107, RZ, 0x10, R3 ;  /* 0x00000010ff6b4819 */ /* 0x020fc60000011603 */
[----:B------:R-:W-:Y:S01]  /*2930*/  FADD.FTZ R108, R171, -R108 ;  /* 0x8000006cab6c7221 */ /* 0x000fe20000010000 */
[----:B------:R-:W-:-:S03]  /*2940*/  @P4 PRMT R107, RZ, 0x5410, R107 ;  /* 0x00005410ff6b4816 */ /* 0x000fc6000000006b */
[----:B------:R-:W-:-:S04]  /*2950*/  FMUL.FTZ R108, R153, R108 ;  /* 0x0000006c996c7220 */ /* 0x000fc80000410000 */
[----:B------:R-:W-:Y:S02]  /*2960*/  @P4 FADD.FTZ R108, R108, R107 ;  /* 0x0000006b6c6c4221 */ /* 0x000fe40000010000 */
.L_x_3170:
[----:B------:R-:W-:Y:S05]  /*2970*/  BSYNC B1 ;  /* 0x0000000000017941 */ /* 0x000fea0003800000 */
.L_x_3168:
[----:B------:R-:W-:Y:S01]  /*2980*/  @P5 F2FP.BF16.PACK_AB R107, RZ, R108 ;  /* 0x0000006cff6b523e */ /* 0x000fe200000010ff */
[----:B------:R-:W-:Y:S03]  /*2990*/  BSSY B1, `(.L_x_3171) ;  /* 0x000000e000017945 */ /* 0x000fe60003800000 */
[----:B------:R-:W-:Y:S01]  /*29a0*/  @P5 PRMT R121, R107, 0x7610, R121 ;  /* 0x000076106b795816 */ /* 0x000fe20000000079 */
        /* <DEDUP_REMOVED lines=12> */
.L_x_3172:
[----:B------:R-:W-:Y:S05]  /*2a70*/  BSYNC B1 ;  /* 0x0000000000017941 */ /* 0x000fea0003800000 */
.L_x_3171:
        /* <DEDUP_REMOVED lines=9> */
.L_x_3173:
[----:B------:R-:W-:Y:S01]  /*2b10*/  BSSY B1, `(.L_x_3174) ;  /* 0x000000a000017945 */ /* 0x000fe20003800000 */
        /* <DEDUP_REMOVED lines=9> */
.L_x_3175:
[----:B------:R-:W-:Y:S05]  /*2bb0*/  BSYNC B1 ;  /* 0x0000000000017941 */ /* 0x000fea0003800000 */
.L_x_3174:
[----:B------:R-:W-:Y:S02]  /*2bc0*/  IADD3 R163, R163, 0x80, RZ ;  /* 0x00000080a3a37810 */ /* 0x000fe40007ffe0ff */
[----:B------:R-:W-:Y:S02]  /*2bd0*/  IADD3 R104, R104, 0x80, RZ ;  /* 0x0000008068687810 */ /* 0x000fe40007ffe0ff */
.L_x_3150:
[----:B------:R-:W-:Y:S05]  /*2be0*/  BSYNC B0 ;  /* 0x0000000000007941 */ /* 0x000fea0003800000 */
.L_x_3149:
        /* <DEDUP_REMOVED lines=16> */
.L_x_3179:
[----:B------:R-:W-:Y:S05]  /*2cf0*/  BSYNC B1 ;  /* 0x0000000000017941 */ /* 0x000fea0003800000 */
.L_x_3178:
        /* <DEDUP_REMOVED lines=10> */
.L_x_3181:
        /* <DEDUP_REMOVED lines=9> */
.L_x_3182:
[----:B------:R-:W-:Y:S05]  /*2e30*/  BSYNC B1 ;  /* 0x0000000000017941 */ /* 0x000fea0003800000 */
.L_x_3180:
[----:B------:R-:W-:Y:S01]  /*2e40*/  ISETP.NE.U32.AND P5, PT, RZ, c[0x0][0x258], PT ;  /* 0x00009600ff007a0c */ /* 0x000fe20003fa5070 */
[----:B------:R-:W-:Y:S03]  /*2e50*/  BSSY B1, `(.L_x_3183) ;  /* 0x000000f000017945 */ /* 0x000fe60003800000 */
[----:B------:R-:W-:-:S13]  /*2e60*/  ISETP.NE.AND.EX P5, PT, RZ, c[0x0][0x25c], PT, P5 ;  /* 0x00009700ff007a0c */ /* 0x000fda0003fa5350 */
[----:B------:R-:W-:Y:S01]  /*2e70*/  @P5 F2FP.BF16.PACK_AB R110, RZ, R108 ;  /* 0x0000006cff6e523e */ /* 0x000fe200000010ff */
[----:B------:R-:W-:Y:S05]  /*2e80*/  @!P3 BRA `(.L_x_3184) ;  /* 0x000000b00000b947 */ /* 0x000fea0003800000 */
[----:B-----5:R-:W-:Y:S01]  /*2e90*/  LOP3.LUT P6, RZ, R136, 0xff, RZ, 0xc0, !PT ;  /* 0x000000ff88ff7812 */ /* 0x020fe200078cc0ff */
[----:B------:R-:W-:Y:S01]  /*2ea0*/  FMUL.FTZ R108, R108, c[0x0][0x1ec] ;  /* 0x00007b006c6c7a20 */ /* 0x000fe20000410000 */
[----:B------:R-:W-:-:S03]  /*2eb0*/  MOV R107, RZ ;  /* 0x000000ff006b7202 */ /* 0x000fc60000000f00 */
        /* <DEDUP_REMOVED lines=8> */
.L_x_3184:
[----:B------:R-:W-:Y:S05]  /*2f40*/  BSYNC B1 ;  /* 0x0000000000017941 */ /* 0x000fea0003800000 */
.L_x_3183:
        /* <DEDUP_REMOVED lines=8> */
.L_x_3186:
[----:B------:R-:W-:Y:S01]  /*2fd0*/  FFMA.FTZ R108, R156, R106, R111 ;  /* 0x0000006a9c6c7223 */ /* 0x000fe2000001006f */
[----:B-----5:R-:W-:-:S03]  /*2fe0*/  @P4 SHF.R.U64 R107, R112, 0x10, R113 ;  /* 0x00000010706b4819 */ /* 0x020fc60000001271 */
[----:B------:R-:W-:Y:S01]  /*2ff0*/  FADD.FTZ R108, R159, -R108 ;  /* 0x8000006c9f6c7221 */ /* 0x000fe20000010000 */
[----:B------:R-:W-:-:S03]  /*3000*/  @P4 PRMT R107, RZ, 0x5410, R107 ;  /* 0x00005410ff6b4816 */ /* 0x000fc6000000006b */
[----:B------:R-:W-:-:S04]  /*3010*/  FMUL.FTZ R108, R153, R108 ;  /* 0x0000006c996c7220 */ /* 0x000fc80000410000 */
[----:B------:R-:W-:Y:S02]  /*3020*/  @P4 FADD.FTZ R108, R108, R107 ;  /* 0x0000006b6c6c4221 */ /* 0x000fe40000010000 */
.L_x_3187:
[----:B------:R-:W-:Y:S05]  /*3030*/  BSYNC B1 ;  /* 0x0000000000017941 */ /* 0x000fea0003800000 */
.L_x_3185:
        /* <DEDUP_REMOVED lines=14> */
.L_x_3189:
[----:B------:R-:W-:Y:S05]  /*3120*/  BSYNC B1 ;  /* 0x0000000000017941 */ /* 0x000fea0003800000 */
.L_x_3188:
[----:B------:R-:W-:Y:S01]  /*3130*/  BSSY B1, `(.L_x_3190) ;  /* 0x000000c000017945 */ /* 0x000fe20003800000 */
[----:B------:R-:W-:Y:S01]  /*3140*/  @P5 PRMT R187, R109, 0x7610, R187 ;  /* 0x000076106dbb5816 */ /* 0x000fe200000000bb */
[----:B------:R-:W-:Y:S05]  /*3150*/  @P2 BRA `(.L_x_3191) ;  /* 0x0000004000002947 */ /* 0x000fea0003800000 */
[----:B------:R-:W-:Y:S01]  /*3160*/  IMAD.MOV.U32 R108, RZ, RZ, RZ ;  /* 0x000000ffff6c7224 */ /* 0x000fe200078e00ff */
[----:B------:R-:W-:Y:S05]  /*3170*/  @!P4 BRA `(.L_x_3192) ;  /* 0x000000700000c947 */ /* 0x000fea0003800000 */
[----:B-----5:R-:W-:Y:S01]  /*3180*/  PRMT R108, RZ, 0x5410, R113 ;  /* 0x00005410ff6c7816 */ /* 0x020fe20000000071 */
[----:B------:R-:W-:Y:S05]  /*3190*/  BRA `(.L_x_3192) ;  /* 0x0000005000007947 */ /* 0x000fea0003800000 */
.L_x_3191:
[----:B------:R-:W-:-:S04]  /*31a0*/  FFMA.FTZ R107, R157, R106, R111 ;  /* 0x0000006a9d6b7223 */ /* 0x000fc8000001006f */
[----:B------:R-:W-:Y:S01]  /*31b0*/  FADD.FTZ R108, R160, -R107 ;  /* 0x8000006ba06c7221 */ /* 0x000fe20000010000 */
[----:B-----5:R-:W-:-:S03]  /*31c0*/  @P4 PRMT R107, RZ, 0x5410, R113 ;  /* 0x00005410ff6b4816 */ /* 0x020fc60000000071 */
[----:B------:R-:W-:-:S04]  /*31d0*/  FMUL.FTZ R108, R153, R108 ;  /* 0x0000006c996c7220 */ /* 0x000fc80000410000 */
[----:B------:R-:W-:Y:S02]  /*31e0*/  @P4 FADD.FTZ R108, R108, R107 ;  /* 0x0000006b6c6c4221 */ /* 0x000fe40000010000 */
.L_x_3192:
[----:B------:R-:W-:Y:S05]  /*31f0*/  BSYNC B1 ;  /* 0x0000000000017941 */ /* 0x000fea0003800000 */
.L_x_3190:
[----:B------:R-:W-:Y:S01]  /*3200*/  BSSY B1, `(.L_x_3193) ;  /* 0x000000e000017945 */ /* 0x000fe20003800000 */
[----:B------:R-:W-:Y:S01]  /*3210*/  @P5 F2FP.BF16.PACK_AB R110, RZ, R108 ;  /* 0x0000006cff6e523e */ /* 0x000fe200000010ff */
[----:B------:R-:W-:Y:S05]  /*3220*/  @!P3 BRA `(.L_x_3194) ;  /* 0x000000b00000b947 */ /* 0x000fea0003800000 */
[----:B-----5:R-:W-:Y:S01]  /*3230*/  LOP3.LUT P6, RZ, R136, 0xff0000, RZ, 0xc0, !PT ;  /* 0x00ff000088ff7812 */ /* 0x020fe200078cc0ff */
[----:B------:R-:W-:Y:S01]  /*3240*/  FMUL.FTZ R108, R108, c[0x0][0x1ec] ;  /* 0x00007b006c6c7a20 */ /* 0x000fe20000410000 */
[----:B------:R-:W-:-:S03]  /*3250*/  HFMA2.MMA R107, -RZ, RZ, 0, 0 ;  /* 0x00000000ff6b7435 */ /* 0x000fc600000001ff */
        /* <DEDUP_REMOVED lines=8> */
.L_x_3194:
[----:B------:R-:W-:Y:S05]  /*32e0*/  BSYNC B1 ;  /* 0x0000000000017941 */ /* 0x000fea0003800000 */
.L_x_3193:
        /* <DEDUP_REMOVED lines=8> */
.L_x_3196:
[----:B------:R-:W-:Y:S01]  /*3370*/  FFMA.FTZ R108, R162, R106, R111 ;  /* 0x0000006aa26c7223 */ /* 0x000fe2000001006f */
[----:B-----5:R-:W-:-:S03]  /*3380*/  @P4 SHF.R.U32.HI R107, RZ, 0x10, R113 ;  /* 0x00000010ff6b4819 */ /* 0x020fc60000011671 */
[----:B------:R-:W-:Y:S01]  /*3390*/  FADD.FTZ R108, R161, -R108 ;  /* 0x8000006ca16c7221 */ /* 0x000fe20000010000 */
[----:B------:R-:W-:-:S03]  /*33a0*/  @P4 PRMT R107, RZ, 0x5410, R107 ;  /* 0x00005410ff6b4816 */ /* 0x000fc6000000006b */
[----:B------:R-:W-:-:S04]  /*33b0*/  FMUL.FTZ R108, R153, R108 ;  /* 0x0000006c996c7220 */ /* 0x000fc80000410000 */
[----:B------:R-:W-:Y:S02]  /*33c0*/  @P4 FADD.FTZ R108, R108, R107 ;  /* 0x0000006b6c6c4221 */ /* 0x000fe40000010000 */
.L_x_3197:
[----:B------:R-:W-:Y:S05]  /*33d0*/  BSYNC B1 ;  /* 0x0000000000017941 */ /* 0x000fea0003800000 */
.L_x_3195:
        /* <DEDUP_REMOVED lines=15> */
.L_x_3199:
[----:B------:R-:W-:Y:S05]  /*34d0*/  BSYNC B1 ;  /* 0x0000000000017941 */ /* 0x000fea0003800000 */
.L_x_3198:
        /* <DEDUP_REMOVED lines=9> */
.L_x_3200:
        /* <DEDUP_REMOVED lines=10> */
.L_x_3202:
[----:B------:R-:W-:Y:S05]  /*3610*/  BSYNC B1 ;  /* 0x0000000000017941 */ /* 0x000fea0003800000 */
.L_x_3201:
[----:B------:R-:W-:Y:S02]  /*3620*/  IADD3 R163, R163, 0x80, RZ ;  /* 0x00000080a3a37810 */ /* 0x000fe40007ffe0ff */
[----:B------:R-:W-:Y:S02]  /*3630*/  IADD3 R104, R104, 0x80, RZ ;  /* 0x0000008068687810 */ /* 0x000fe40007ffe0ff */
.L_x_3177:
[----:B------:R-:W-:Y:S05]  /*3640*/  BSYNC B0 ;  /* 0x0000000000007941 */ /* 0x000fea0003800000 */
.L_x_3176:
        /* <DEDUP_REMOVED lines=15> */
.L_x_3206:
[----:B------:R-:W-:Y:S05]  /*3740*/  BSYNC B1 ;  /* 0x0000000000017941 */ /* 0x000fea0003800000 */
.L_x_3205:
        /* <DEDUP_REMOVED lines=10> */
.L_x_3208:
        /* <DEDUP_REMOVED lines=9> */
.L_x_3209:
[----:B------:R-:W-:Y:S05]  /*3880*/  BSYNC B1 ;  /* 0x0000000000017941 */ /* 0x000fea0003800000 */
.L_x_3207:
        /* <DEDUP_REMOVED lines=16> */
.L_x_3211:
[----:B------:R-:W-:Y:S05]  /*3990*/  BSYNC B1 ;  /* 0x0000000000017941 */ /* 0x000fea0003800000 */
.L_x_3210:
        /* <DEDUP_REMOVED lines=8> */
.L_x_3213:
[----:B------:R-:W-:Y:S01]  /*3a20*/  FFMA.FTZ R108, R138, R106, R111 ;  /* 0x0000006a8a6c7223 */ /* 0x000fe2000001006f */
[----:B-----5:R-:W-:-:S03]  /*3a30*/  @P4 SHF.R.U64 R107, R114, 0x10, R115 ;  /* 0x00000010726b4819 */ /* 0x020fc60000001273 */
[----:B------:R-:W-:Y:S01]  /*3a40*/  FADD.FTZ R108, R141, -R108 ;  /* 0x8000006c8d6c7221 */ /* 0x000fe20000010000 */
[----:B------:R-:W-:-:S03]  /*3a50*/  @P4 PRMT R107, RZ, 0x5410, R107 ;  /* 0x00005410ff6b4816 */ /* 0x000fc6000000006b */
[----:B------:R-:W-:-:S04]  /*3a60*/  FMUL.FTZ R108, R153, R108 ;  /* 0x0000006c996c7220 */ /* 0x000fc80000410000 */
[----:B------:R-:W-:Y:S02]  /*3a70*/  @P4 FADD.FTZ R108, R108, R107 ;  /* 0x0000006b6c6c4221 */ /* 0x000fe40000010000 */
.L_x_3214:
[----:B------:R-:W-:Y:S05]  /*3a80*/  BSYNC B1 ;  /* 0x0000000000017941 */ /* 0x000fea0003800000 */
.L_x_3212:
        /* <DEDUP_REMOVED lines=14> */
.L_x_3216:
[----:B------:R-:W-:Y:S05]  /*3b70*/  BSYNC B1 ;  /* 0x0000000000017941 */ /* 0x000fea0003800000 */
.L_x_3215:
[----:B------:R-:W-:Y:S01]  /*3b80*/  BSSY B1, `(.L_x_3217) ;  /* 0x000000c000017945 */ /* 0x000fe20003800000 */
[----:B------:R-:W-:Y:S01]  /*3b90*/  @P5 PRMT R187, R109, 0x7610, R187 ;  /* 0x000076106dbb5816 */ /* 0x000fe200000000bb */
[----:B------:R-:W-:Y:S05]  /*3ba0*/  @P2 BRA `(.L_x_3218) ;  /* 0x0000004000002947 */ /* 0x000fea0003800000 */
[----:B------:R-:W-:Y:S01]  /*3bb0*/  IMAD.MOV.U32 R108, RZ, RZ, RZ ;  /* 0x000000ffff6c7224 */ /* 0x000fe200078e00ff */
[----:B------:R-:W-:Y:S05]  /*3bc0*/  @!P4 BRA `(.L_x_3219) ;  /* 0x000000700000c947 */ /* 0x000fea0003800000 */
[----:B-----5:R-:W-:Y:S01]  /*3bd0*/  PRMT R108, RZ, 0x5410, R115 ;  /* 0x00005410ff6c7816 */ /* 0x020fe20000000073 */
[----:B------:R-:W-:Y:S05]  /*3be0*/  BRA `(.L_x_3219) ;  /* 0x0000005000007947 */ /* 0x000fea0003800000 */
.L_x_3218:
[----:B------:R-:W-:-:S04]  /*3bf0*/  FFMA.FTZ R107, R139, R106, R111 ;  /* 0x0000006a8b6b7223 */ /* 0x000fc8000001006f */
[----:B------:R-:W-:Y:S01]  /*3c00*/  FADD.FTZ R108, R142, -R107 ;  /* 0x8000006b8e6c7221 */ /* 0x000fe20000010000 */
[----:B-----5:R-:W-:-:S03]  /*3c10*/  @P4 PRMT R107, RZ, 0x5410, R115 ;  /* 0x00005410ff6b4816 */ /* 0x020fc60000000073 */
[----:B------:R-:W-:-:S04]  /*3c20*/  FMUL.FTZ R108, R153, R108 ;  /* 0x0000006c996c7220 */ /* 0x000fc80000410000 */
[----:B------:R-:W-:Y:S02]  /*3c30*/  @P4 FADD.FTZ R108, R108, R107 ;  /* 0x0000006b6c6c4221 */ /* 0x000fe40000010000 */
.L_x_3219:
[----:B------:R-:W-:Y:S05]  /*3c40*/  BSYNC B1 ;  /* 0x0000000000017941 */ /* 0x000fea0003800000 */
.L_x_3217:
        /* <DEDUP_REMOVED lines=14> */
.L_x_3221:
[----:B------:R-:W-:Y:S05]  /*3d30*/  BSYNC B1 ;  /* 0x0000000000017941 */ /* 0x000fea0003800000 */
.L_x_3220:
        /* <DEDUP_REMOVED lines=8> */
.L_x_3223:
[----:B------:R-:W-:Y:S01]  /*3dc0*/  FFMA.FTZ R108, R144, R106, R111 ;  /* 0x0000006a906c7223 */ /* 0x000fe2000001006f */
[----:B-----5:R-:W-:-:S03]  /*3dd0*/  @P4 SHF.R.U32.HI R107, RZ, 0x10, R115 ;  /* 0x00000010ff6b4819 */ /* 0x020fc60000011673 */
[----:B------:R-:W-:Y:S01]  /*3de0*/  FADD.FTZ R108, R143, -R108 ;  /* 0x8000006c8f6c7221 */ /* 0x000fe20000010000 */
[----:B------:R-:W-:-:S03]  /*3df0*/  @P4 PRMT R107, RZ, 0x5410, R107 ;  /* 0x00005410ff6b4816 */ /* 0x000fc6000000006b */
[----:B------:R-:W-:-:S04]  /*3e00*/  FMUL.FTZ R108, R153, R108 ;  /* 0x0000006c996c7220 */ /* 0x000fc80000410000 */
[----:B------:R-:W-:Y:S02]  /*3e10*/  @P4 FADD.FTZ R108, R108, R107 ;  /* 0x0000006b6c6c4221 */ /* 0x000fe40000010000 */
.L_x_3224:
[----:B------:R-:W-:Y:S05]  /*3e20*/  BSYNC B1 ;  /* 0x0000000000017941 */ /* 0x000fea0003800000 */
.L_x_3222:
        /* <DEDUP_REMOVED lines=15> */
.L_x_3226:
[----:B------:R-:W-:Y:S05]  /*3f20*/  BSYNC B1 ;  /* 0x0000000000017941 */ /* 0x000fea0003800000 */
.L_x_3225:
        /* <DEDUP_REMOVED lines=9> */
.L_x_3227:
        /* <DEDUP_REMOVED lines=10> */
.L_x_3229:
[----:B------:R-:W-:Y:S05]  /*4060*/  BSYNC B1 ;  /* 0x0000000000017941 */ /* 0x000fea0003800000 */
.L_x_3228:
[----:B------:R-:W-:Y:S02]  /*4070*/  IADD3 R163, R163, 0x80, RZ ;  /* 0x00000080a3a37810 */ /* 0x000fe40007ffe0ff */
[----:B------:R-:W-:Y:S02]  /*4080*/  IADD3 R104, R104, 0x80, RZ ;  /* 0x0000008068687810 */ /* 0x000fe40007ffe0ff */
.L_x_3204:
[----:B------:R-:W-:Y:S05]  /*4090*/  BSYNC B0 ;  /* 0x0000000000007941 */ /* 0x000fea0003800000 */
.L_x_3203:
[----:B------:R-:W-:Y:S01]  /*40a0*/  BSSY B0, `(.L_x_3230) ;  /* 0x00000a4000007945 */ /* 0x000fe20003800000 */
[----:B------:R-:W-:Y:S05]  /*40b0*/  @!P1 BRA `(.L_x_3231) ;  /* 0x00000a2000009947 */ /* 0x000fea0003800000 */
[----:B0-----:R-:W-:Y:S01]  /*40c0*/  ISETP.NE.AND P4, PT, R186, RZ, PT ;  /* 0x000000ffba00720c */ /* 0x001fe20003f85270 */
[----:B------:R-:W-:Y:S03]  /*40d0*/  BSSY B1, `(.L_x_3232) ;  /* 0x000000c000017945 */ /* 0x000fe60003800000 */
[----:B-1----:R-:W-:Y:S01]  /*40e0*/  FSEL R111, R105, RZ, !P4 ;  /* 0x000000ff696f7208 */ /* 0x002fe20006000000 */
[----:B------:R-:W-:Y:S05]  /*40f0*/  @!P3 BRA `(.L_x_3233) ;  /* 0x000000900000b947 */ /* 0x000fea0003800000 */
[----:B------:R-:W-:-:S10]  /*4100*/  HFMA2.MMA R109, -RZ, RZ, 0, 4.76837158203125e-07 ;  /* 0x00000008ff6d7435 */ /* 0x000fd400000001ff */
        /* <DEDUP_REMOVED lines=8> */
.L_x_3233:
[----:B------:R-:W-:Y:S05]  /*4190*/  BSYNC B1 ;  /* 0x0000000000017941 */ /* 0x000fea0003800000 */
.L_x_3232:
        /* <DEDUP_REMOVED lines=10> */
.L_x_3235:
        /* <DEDUP_REMOVED lines=9> */
.L_x_3236:
[----:B------:R-:W-:Y:S05]  /*42d0*/  BSYNC B1 ;  /* 0x0000000000017941 */ /* 0x000fea0003800000 */
.L_x_3234:
        /* <DEDUP_REMOVED lines=16> */
.L_x_3238:
[----:B------:R-:W-:Y:S05]  /*43e0*/  BSYNC B1 ;  /* 0x0000000000017941 */ /* 0x000fea0003800000 */
.L_x_3237:
        /* <DEDUP_REMOVED lines=8> */
.L_x_3240:
[----:B------:R-:W-:Y:S01]  /*4470*/  FFMA.FTZ R108, R146, R106, R111 ;  /* 0x0000006a926c7223 */ /* 0x000fe2000001006f */
[----:B-----5:R-:W-:-:S03]  /*4480*/  @P4 SHF.R.U64 R107, R116, 0x10, R117 ;  /* 0x00000010746b4819 */ /* 0x020fc60000001275 */
[----:B------:R-:W-:Y:S01]  /*4490*/  FADD.FTZ R108, R149, -R108 ;  /* 0x8000006c956c7221 */ /* 0x000fe20000010000 */
[----:B------:R-:W-:-:S03]  /*44a0*/  @P4 PRMT R107, RZ, 0x5410, R107 ;  /* 0x00005410ff6b4816 */ /* 0x000fc6000000006b */
[----:B------:R-:W-:-:S04]  /*44b0*/  FMUL.FTZ R108, R153, R108 ;  /* 0x0000006c996c7220 */ /* 0x000fc80000410000 */
[----:B------:R-:W-:Y:S02]  /*44c0*/  @P4 FADD.FTZ R108, R108, R107 ;  /* 0x0000006b6c6c4221 */ /* 0x000fe40000010000 */
.L_x_3241:
[----:B------:R-:W-:Y:S05]  /*44d0*/  BSYNC B1 ;  /* 0x0000000000017941 */ /* 0x000fea0003800000 */
.L_x_3239:
[----:B------:R-:W-:Y:S01]  /*44e0*/  BSSY B1, `(.L_x_3242) ;  /* 0x000000e000017945 */ /* 0x000fe20003800000 */
[----:B------:R-:W-:Y:S01]  /*44f0*/  @P5 F2FP.BF16.PACK_AB R109, RZ, R108 ;  /* 0x0000006cff6d523e */ /* 0x000fe200000010ff */
[----:B------:R-:W-:Y:S05]  /*4500*/  @!P3 BRA `(.L_x_3243) ;  /* 0x000000b00000b947 */ /* 0x000fea0003800000 */
[----:B-----5:R-:W-:Y:S01]  /*4510*/  LOP3.LUT P6, RZ, R131, 0xff00, RZ, 0xc0, !PT ;  /* 0x0000ff0083ff7812 */ /* 0x020fe200078cc0ff */
[----:B------:R-:W-:-:S04]  /*4520*/  FMUL.FTZ R108, R108, c[0x0][0x1ec] ;  /* 0x00007b006c6c7a20 */ /* 0x000fc80000410000 */
[----:B------:R-:W-:Y:S01]  /*4530*/  FMUL.FTZ R110, R108, c[0x0][0x1e8] ;  /* 0x00007a006c6e7a20 */ /* 0x000fe20000410000 */
[----:B------:R-:W-:-:S03]  /*4540*/  MOV R108, RZ ;  /* 0x000000ff006c7202 */ /* 0x000fc60000000f00 */
[----:B------:R-:W-:-:S04]  /*4550*/  FMUL.FTZ R107, R73, R110 ;  /* 0x0000006e496b7220 */ /* 0x000fc80000410000 */
[----:B------:R-:W-:Y:S02]  /*4560*/  @P6 PRMT R134, RZ, 0x7610, R134 ;  /* 0x00007610ff866816 */ /* 0x000fe40000000086 */
[----:B------:R-:W-:-:S03]  /*4570*/  FSEL R107, R107, RZ, P6 ;  /* 0x000000ff6b6b7208 */ /* 0x000fc60003000000 */
[----:B------:R-:W-:Y:S01]  /*4580*/  @P6 FMUL.FTZ R108, R134, R110 ;  /* 0x0000006e866c6220 */ /* 0x000fe20000410000 */
[----:B------:R-:W-:-:S03]  /*4590*/  F2FP.BF16.PACK_AB R107, RZ, R107 ;  /* 0x0000006bff6b723e */ /* 0x000fc600000010ff */
[----:B------:R-:W-:Y:S01]  /*45a0*/  FADD.FTZ R9, R9, R108 ;  /* 0x0000006c09097221 */ /* 0x000fe20000010000 */
[----:B------:R-:W-:Y:S02]  /*45b0*/  PRMT R129, R107, 0x7610, R129 ;  /* 0x000076106b817816 */ /* 0x000fe40000000081 */
.L_x_3243:
[----:B------:R-:W-:Y:S05]  /*45c0*/  BSYNC B1 ;  /* 0x0000000000017941 */ /* 0x000fea0003800000 */
.L_x_3242:
[----:B------:R-:W-:Y:S01]  /*45d0*/  BSSY B1, `(.L_x_3244) ;  /* 0x000000c000017945 */ /* 0x000fe20003800000 */
[----:B------:R-:W-:Y:S01]  /*45e0*/  @P5 PRMT R187, R109, 0x7610, R187 ;  /* 0x000076106dbb5816 */ /* 0x000fe200000000bb */
[----:B------:R-:W-:Y:S05]  /*45f0*/  @P2 BRA `(.L_x_3245) ;  /* 0x0000004000002947 */ /* 0x000fea0003800000 */
[----:B------:R-:W-:Y:S01]  /*4600*/  IMAD.MOV.U32 R108, RZ, RZ, RZ ;  /* 0x000000ffff6c7224 */ /* 0x000fe200078e00ff */
[----:B------:R-:W-:Y:S05]  /*4610*/  @!P4 BRA `(.L_x_3246) ;  /* 0x000000700000c947 */ /* 0x000fea0003800000 */
[----:B-----5:R-:W-:Y:S01]  /*4620*/  PRMT R108, RZ, 0x5410, R117 ;  /* 0x00005410ff6c7816 */ /* 0x020fe20000000075 */
[----:B------:R-:W-:Y:S05]  /*4630*/  BRA `(.L_x_3246) ;  /* 0x0000005000007947 */ /* 0x000fea0003800000 */
.L_x_3245:
[----:B------:R-:W-:-:S04]  /*4640*/  FFMA.FTZ R107, R147, R106, R111 ;  /* 0x0000006a936b7223 */ /* 0x000fc8000001006f */
[----:B------:R-:W-:Y:S01]  /*4650*/  FADD.FTZ R108, R150, -R107 ;  /* 0x8000006b966c7221 */ /* 0x000fe20000010000 */
[----:B-----5:R-:W-:-:S03]  /*4660*/  @P4 PRMT R107, RZ, 0x5410, R117 ;  /* 0x00005410ff6b4816 */ /* 0x020fc60000000075 */
[----:B------:R-:W-:-:S04]  /*4670*/  FMUL.FTZ R108, R153, R108 ;  /* 0x0000006c996c7220 */ /* 0x000fc80000410000 */
[----:B------:R-:W-:Y:S02]  /*4680*/  @P4 FADD.FTZ R108, R108, R107 ;  /* 0x0000006b6c6c4221 */ /* 0x000fe40000010000 */
.L_x_3246:
[----:B------:R-:W-:Y:S05]  /*4690*/  BSYNC B1 ;  /* 0x0000000000017941 */ /* 0x000fea0003800000 */
.L_x_3244:
        /* <DEDUP_REMOVED lines=14> */
.L_x_3248:
[----:B------:R-:W-:Y:S05]  /*4780*/  BSYNC B1 ;  /* 0x0000000000017941 */ /* 0x000fea0003800000 */
.L_x_3247:
        /* <DEDUP_REMOVED lines=8> */
.L_x_3250:
[----:B------:R-:W-:Y:S01]  /*4810*/  FFMA.FTZ R108, R152, R106, R111 ;  /* 0x0000006a986c7223 */ /* 0x000fe2000001006f */
[----:B-----5:R-:W-:-:S03]  /*4820*/  @P4 SHF.R.U32.HI R107, RZ, 0x10, R117 ;  /* 0x00000010ff6b4819 */ /* 0x020fc60000011675 */
[----:B------:R-:W-:Y:S01]  /*4830*/  FADD.FTZ R108, R151, -R108 ;  /* 0x8000006c976c7221 */ /* 0x000fe20000010000 */
[----:B------:R-:W-:-:S03]  /*4840*/  @P4 PRMT R107, RZ, 0x5410, R107 ;  /* 0x00005410ff6b4816 */ /* 0x000fc6000000006b */
[----:B------:R-:W-:-:S04]  /*4850*/  FMUL.FTZ R108, R153, R108 ;  /* 0x0000006c996c7220 */ /* 0x000fc80000410000 */
[----:B------:R-:W-:Y:S02]  /*4860*/  @P4 FADD.FTZ R108, R108, R107 ;  /* 0x0000006b6c6c4221 */ /* 0x000fe40000010000 */
.L_x_3251:
[----:B------:R-:W-:Y:S05]  /*4870*/  BSYNC B1 ;  /* 0x0000000000017941 */ /* 0x000fea0003800000 */
.L_x_3249:
[----:B------:R-:W-:Y:S01]  /*4880*/  @P5 F2FP.BF16.PACK_AB R107, RZ, R108 ;  /* 0x0000006cff6b523e */ /* 0x000fe200000010ff */
[----:B------:R-:W-:Y:S03]  /*4890*/  BSSY B1, `(.L_x_3252) ;  /* 0x000000e000017945 */ /* 0x000fe60003800000 */
[----:B------:R-:W-:Y:S01]  /*48a0*/  @P5 PRMT R121, R107, 0x7610, R121 ;  /* 0x000076106b795816 */ /* 0x000fe20000000079 */
[----:B------:R-:W-:Y:S05]  /*48b0*/  @!P3 BRA `(.L_x_3253) ;  /* 0x000000b00000b947 */ /* 0x000fea0003800000 */
[----:B-----5:R-:W-:Y:S01]  /*48c0*/  LOP3.LUT P4, RZ, R131, 0xff000000, RZ, 0xc0, !PT ;  /* 0xff00000083ff7812 */ /* 0x020fe2000788c0ff */
[----:B------:R-:W-:-:S04]  /*48d0*/  FMUL.FTZ R108, R108, c[0x0][0x1ec] ;  /* 0x00007b006c6c7a20 */ /* 0x000fc80000410000 */
[----:B------:R-:W-:Y:S01]  /*48e0*/  FMUL.FTZ R110, R108, c[0x0][0x1e8] ;  /* 0x00007a006c6e7a20 */ /* 0x000fe20000410000 */
[----:B------:R-:W-:-:S03]  /*48f0*/  HFMA2.MMA R108, -RZ, RZ, 0, 0 ;  /* 0x00000000ff6c7435 */ /* 0x000fc600000001ff */
[----:B------:R-:W-:-:S04]  /*4900*/  FMUL.FTZ R107, R75, R110 ;  /* 0x0000006e4b6b7220 */ /* 0x000fc80000410000 */
[----:B------:R-:W-:Y:S02]  /*4910*/  @P4 PRMT R135, RZ, 0x7610, R135 ;  /* 0x00007610ff874816 */ /* 0x000fe40000000087 */
[----:B------:R-:W-:-:S03]  /*4920*/  FSEL R107, R107, RZ, P4 ;  /* 0x000000ff6b6b7208 */ /* 0x000fc60002000000 */
[----:B------:R-:W-:Y:S01]  /*4930*/  @P4 FMUL.FTZ R108, R135, R110 ;  /* 0x0000006e876c4220 */ /* 0x000fe20000410000 */
[----:B------:R-:W-:-:S03]  /*4940*/  F2FP.BF16.PACK_AB R107, RZ, R107 ;  /* 0x0000006bff6b723e */ /* 0x000fc600000010ff */
[----:B------:R-:W-:Y:S01]  /*4950*/  FADD.FTZ R11, R11, R108 ;  /* 0x0000006c0b0b7221 */ /* 0x000fe20000010000 */
[----:B------:R-:W-:Y:S02]  /*4960*/  PRMT R125, R107, 0x7610, R125 ;  /* 0x000076106b7d7816 */ /* 0x000fe4000000007d */
.L_x_3253:
[----:B------:R-:W-:Y:S05]  /*4970*/  BSYNC B1 ;  /* 0x0000000000017941 */ /* 0x000fea0003800000 */
.L_x_3252:
        /* <DEDUP_REMOVED lines=9> */
.L_x_3254:
        /* <DEDUP_REMOVED lines=10> */
.L_x_3256:
[----:B------:R-:W-:Y:S05]  /*4ab0*/  BSYNC B1 ;  /* 0x0000000000017941 */ /* 0x000fea0003800000 */
.L_x_3255:
[----:B------:R-:W-:Y:S02]  /*4ac0*/  IADD3 R163, R163, 0x80, RZ ;  /* 0x00000080a3a37810 */ /* 0x000fe40007ffe0ff */
[----:B------:R-:W-:Y:S02]  /*4ad0*/  IADD3 R104, R104, 0x80, RZ ;  /* 0x0000008068687810 */ /* 0x000fe40007ffe0ff */
.L_x_3231:
[----:B------:R-:W-:Y:S05]  /*4ae0*/  BSYNC B0 ;  /* 0x0000000000007941 */ /* 0x000fea0003800000 */
.L_x_3230:
        /* <DEDUP_REMOVED lines=16> */
.L_x_3260:
[----:B------:R-:W-:Y:S05]  /*4bf0*/  BSYNC B1 ;  /* 0x0000000000017941 */ /* 0x000fea0003800000 */
.L_x_3259:
        /* <DEDUP_REMOVED lines=8> */
[----:B-----5:R-:W-:Y:S01]  /*4c80*/  PRMT R108, RZ, 0x5410, R118 ;  /* 0x00005410ff6c7816 */ /* 0x020fe20000000076 */
[----:B------:R-:W-:Y:S05]  /*4c90*/  BRA `(.L_x_3263) ;  /* 0x0000009000007947 */ /* 0x000fea0003800000 */
.L_x_3262:
        /* <DEDUP_REMOVED lines=9> */
.L_x_3263:
[----:B------:R-:W-:Y:S05]  /*4d30*/  BSYNC B1 ;  /* 0x0000000000017941 */ /* 0x000fea0003800000 */
.L_x_3261:
        /* <DEDUP_REMOVED lines=16> */
.L_x_3265:
[----:B------:R-:W-:Y:S05]  /*4e40*/  BSYNC B1 ;  /* 0x0000000000017941 */ /* 0x000fea0003800000 */
.L_x_3264:
        /* <DEDUP_REMOVED lines=8> */
.L_x_3267:
[----:B------:R-:W-:Y:S01]  /*4ed0*/  FFMA.FTZ R108, R172, R106, R111 ;  /* 0x0000006aac6c7223 */ /* 0x000fe2000001006f */
[----:B-----5:R-:W-:-:S03]  /*4ee0*/  @P4 SHF.R.U64 R105, R118, 0x10, R119 ;  /* 0x0000001076694819 */ /* 0x020fc60000001277 */
[----:B------:R-:W-:Y:S01]  /*4ef0*/  FADD.FTZ R108, R175, -R108 ;  /* 0x8000006caf6c7221 */ /* 0x000fe20000010000 */
[----:B------:R-:W-:-:S03]  /*4f00*/  @P4 PRMT R105, RZ, 0x5410, R105 ;  /* 0x00005410ff694816 */ /* 0x000fc60000000069 */
[----:B------:R-:W-:-:S04]  /*4f10*/  FMUL.FTZ R108, R153, R108 ;  /* 0x0000006c996c7220 */ /* 0x000fc80000410000 */
[----:B------:R-:W-:Y:S02]  /*4f20*/  @P4 FADD.FTZ R108, R108, R105 ;  /* 0x000000696c6c4221 */ /* 0x000fe40000010000 */
.L_x_3268:
[----:B------:R-:W-:Y:S05]  /*4f30*/  BSYNC B1 ;  /* 0x0000000000017941 */ /* 0x000fea0003800000 */
.L_x_3266:
        /* <DEDUP_REMOVED lines=14> */
.L_x_3270:
[----:B------:R-:W-:Y:S05]  /*5020*/  BSYNC B1 ;  /* 0x0000000000017941 */ /* 0x000fea0003800000 */
.L_x_3269:
[----:B------:R-:W-:Y:S01]  /*5030*/  BSSY B1, `(.L_x_3271) ;  /* 0x000000c000017945 */ /* 0x000fe20003800000 */
[----:B------:R-:W-:Y:S01]  /*5040*/  @P5 PRMT R187, R107, 0x7610, R187 ;  /* 0x000076106bbb5816 */ /* 0x000fe200000000bb */
[----:B------:R-:W-:Y:S05]  /*5050*/  @P2 BRA `(.L_x_3272) ;  /* 0x0000004000002947 */ /* 0x000fea0003800000 */
[----:B------:R-:W-:Y:S01]  /*5060*/  HFMA2.MMA R108, -RZ, RZ, 0, 0 ;  /* 0x00000000ff6c7435 */ /* 0x000fe200000001ff */
[----:B------:R-:W-:Y:S05]  /*5070*/  @!P4 BRA `(.L_x_3273) ;  /* 0x000000700000c947 */ /* 0x000fea0003800000 */
[----:B-----5:R-:W-:Y:S01]  /*5080*/  PRMT R108, RZ, 0x5410, R119 ;  /* 0x00005410ff6c7816 */ /* 0x020fe20000000077 */
[----:B------:R-:W-:Y:S05]  /*5090*/  BRA `(.L_x_3273) ;  /* 0x0000005000007947 */ /* 0x000fea0003800000 */
.L_x_3272:
[----:B------:R-:W-:-:S04]  /*50a0*/  FFMA.FTZ R105, R177, R106, R111 ;  /* 0x0000006ab1697223 */ /* 0x000fc8000001006f */
[----:B------:R-:W-:Y:S01]  /*50b0*/  FADD.FTZ R108, R176, -R105 ;  /* 0x80000069b06c7221 */ /* 0x000fe20000010000 */
[----:B-----5:R-:W-:-:S03]  /*50c0*/  @P4 PRMT R105, RZ, 0x5410, R119 ;  /* 0x00005410ff694816 */ /* 0x020fc60000000077 */
[----:B------:R-:W-:-:S04]  /*50d0*/  FMUL.FTZ R108, R153, R108 ;  /* 0x0000006c996c7220 */ /* 0x000fc80000410000 */
[----:B------:R-:W-:Y:S02]  /*50e0*/  @P4 FADD.FTZ R108, R108, R105 ;  /* 0x000000696c6c4221 */ /* 0x000fe40000010000 */
.L_x_3273:
[----:B------:R-:W-:Y:S05]  /*50f0*/  BSYNC B1 ;  /* 0x0000000000017941 */ /* 0x000fea0003800000 */
.L_x_3271:
        /* <DEDUP_REMOVED lines=14> */
.L_x_3275:
[----:B------:R-:W-:Y:S05]  /*51e0*/  BSYNC B1 ;  /* 0x0000000000017941 */ /* 0x000fea0003800000 */
.L_x_3274:
        /* <DEDUP_REMOVED lines=8> */
.L_x_3277:
[----:B------:R-:W-:-:S04]  /*5270*/  FFMA.FTZ R105, R179, R106, R111 ;  /* 0x0000006ab3697223 */ /* 0x000fc8000001006f */
[----:B------:R-:W-:Y:S01]  /*5280*/  FADD.FTZ R106, R178, -R105 ;  /* 0x80000069b26a7221 */ /* 0x000fe20000010000 */
[----:B-----5:R-:W-:-:S03]  /*5290*/  @P4 SHF.R.U32.HI R105, RZ, 0x10, R119 ;  /* 0x00000010ff694819 */ /* 0x020fc60000011677 */
[----:B------:R-:W-:Y:S01]  /*52a0*/  FMUL.FTZ R106, R153, R106 ;  /* 0x0000006a996a7220 */ /* 0x000fe20000410000 */
[----:B------:R-:W-:-:S05]  /*52b0*/  @P4 PRMT R105, RZ, 0x5410, R105 ;  /* 0x00005410ff694816 */ /* 0x000fca0000000069 */
[----:B------:R-:W-:Y:S02]  /*52c0*/  @P4 FADD.FTZ R106, R106, R105 ;  /* 0x000000696a6a4221 */ /* 0x000fe40000010000 */
.L_x_3278:
[----:B------:R-:W-:Y:S05]  /*52d0*/  BSYNC B1 ;  /* 0x0000000000017941 */ /* 0x000fea0003800000 */
.L_x_3276:
        /* <DEDUP_REMOVED lines=15> */
.L_x_3280:
[----:B------:R-:W-:Y:S05]  /*53d0*/  BSYNC B1 ;  /* 0x0000000000017941 */ /* 0x000fea0003800000 */
.L_x_3279:
        /* <DEDUP_REMOVED lines=9> */
.L_x_3281:
        /* <DEDUP_REMOVED lines=9> */
.L_x_3258:
[----:B------:R-:W-:Y:S05]  /*5500*/  BSYNC B0 ;  /* 0x0000000000007941 */ /* 0x000fea0003800000 */
.L_x_3257:
[----:B------:R-:W-:Y:S02]  /*5510*/  IADD3 R122, R122, c[0x0][0x160], RZ ;  /* 0x000058007a7a7a10 */ /* 0x000fe40007ffe0ff */
[----:B------:R-:W-:Y:S02]  /*5520*/  LOP3.LUT P3, RZ, R123, 0xff, RZ, 0xc0, !PT ;  /* 0x000000ff7bff7812 */ /* 0x000fe4000786c0ff */
[----:B------:R-:W-:Y:S02]  /*5530*/  ISETP.GE.AND P2, PT, R122, c[0x0][0x164], PT ;  /* 0x000059007a007a0c */ /* 0x000fe40003f46270 */
[----:B------:R-:W-:-:S11]  /*5540*/  SEL R123, RZ, 0x1, P3 ;  /* 0x00000001ff7b7807 */ /* 0x000fd60001800000 */
[----:B01---5:R-:W-:Y:S01]  /*5550*/  @P2 CALL.REL.NOINC `(.L_x_3127) ;  /* 0x0000001000002944 */ /* 0x023fe20003c00000 */
[----:B------:R-:W-:Y:S05]  /*5560*/  BRA `(.L_x_3282) ;  /* 0xffffafc000007947 */ /* 0x000fea000383ffff */
.L_x_3127:
        /* <DEDUP_REMOVED lines=50> */
.L_x_3147:
[----:B------:R-:W-:Y:S01]  /*5890*/  HFMA2.MMA R182, -RZ, RZ, 0, 9.5367431640625e-07 ;  /* 0x00000010ffb67435 */ /* 0x000fe200000001ff */
[----:B------:R-:W-:Y:S01]  /*58a0*/  IMAD.MOV.U32 R109, RZ, RZ, R183 ;  /* 0x000000ffff6d7224 */ /* 0x000fe200078e00b7 */
[----:B------:R-:W-:Y:S01]  /*58b0*/  MOV R104, 0x58f0 ;  /* 0x000058f000687802 */ /* 0x000fe20000000f00 */
[----:B------:R-:W-:-:S02]  /*58c0*/  IMAD.MOV.U32 R188, RZ, RZ, 0x1f ;  /* 0x0000001fffbc7424 */ /* 0x000fc400078e00ff */
[----:B------:R-:W-:Y:S02]  /*58d0*/  IMAD.MOV.U32 R189, RZ, RZ, -0x1 ;  /* 0xffffffffffbd7424 */ /* 0x000fe400078e00ff */
[----:B0----5:R-:W-:Y:S05]  /*58e0*/  CALL.REL.NOINC `($__internal_57_$__cuda_sm70_shflsync_down_p) ;  /* 0x0000046000007944 */ /* 0x021fea0003c00000 */
[----:B-1----:R-:W-:Y:S01]  /*58f0*/  IMAD.MOV.U32 R108, RZ, RZ, R109 ;  /* 0x000000ffff6c7224 */ /* 0x002fe200078e006d */
[----:B0-----:R-:W-:Y:S05]  /*5900*/  BRA `(.L_x_3283) ;  /* 0xffffc55000007947 */ /* 0x001fea000383ffff */
.L_x_3148:
[----:B------:R-:W-:Y:S01]  /*5910*/  MOV R109, R184 ;  /* 0x000000b8006d7202 */ /* 0x000fe20000000f00 */
[----:B------:R-:W-:Y:S01]  /*5920*/  IMAD.MOV.U32 R182, RZ, RZ, 0x10 ;  /* 0x00000010ffb67424 */ /* 0x000fe200078e00ff */
[----:B------:R-:W-:Y:S01]  /*5930*/  MOV R104, 0x5970 ;  /* 0x0000597000687802 */ /* 0x000fe20000000f00 */
[----:B------:R-:W-:Y:S02]  /*5940*/  IMAD.MOV.U32 R188, RZ, RZ, 0x1f ;  /* 0x0000001fffbc7424 */ /* 0x000fe400078e00ff */
[----:B------:R-:W-:Y:S02]  /*5950*/  IMAD.MOV.U32 R189, RZ, RZ, -0x1 ;  /* 0xffffffffffbd7424 */ /* 0x000fe400078e00ff */
[----:B012--5:R-:W-:Y:S05]  /*5960*/  CALL.REL.NOINC `($__internal_57_$__cuda_sm70_shflsync_down_p) ;  /* 0x000003e000007944 */ /* 0x027fea0003c00000 */
[----:B------:R-:W-:Y:S01]  /*5970*/  FADD.FTZ R108, R108, R183 ;  /* 0x000000b76c6c7221 */ /* 0x000fe20000010000 */
[----:B0-----:R-:W-:Y:S01]  /*5980*/  HFMA2.MMA R182, -RZ, RZ, 0, 4.76837158203125e-07 ;  /* 0x00000008ffb67435 */ /* 0x001fe200000001ff */
[----:B-1----:R-:W-:Y:S01]  /*5990*/  FADD.FTZ R184, R184, R109 ;  /* 0x0000006db8b87221 */ /* 0x002fe20000010000 */
[----:B------:R-:W-:Y:S01]  /*59a0*/  MOV R104, 0x59f0 ;  /* 0x000059f000687802 */ /* 0x000fe20000000f00 */
[----:B------:R-:W-:-:S02]  /*59b0*/  IMAD.MOV.U32 R188, RZ, RZ, 0x1f ;  /* 0x0000001fffbc7424 */ /* 0x000fc400078e00ff */
[----:B------:R-:W-:Y:S02]  /*59c0*/  IMAD.MOV.U32 R189, RZ, RZ, -0x1 ;  /* 0xffffffffffbd7424 */ /* 0x000fe400078e00ff */
[----:B------:R-:W-:Y:S02]  /*59d0*/  IMAD.MOV.U32 R109, RZ, RZ, R108 ;  /* 0x000000ffff6d7224 */ /* 0x000fe400078e006c */
[----:B------:R-:W-:Y:S05]  /*59e0*/  CALL.REL.NOINC `($__internal_57_$__cuda_sm70_shflsync_down_p) ;  /* 0x0000036000007944 */ /* 0x000fea0003c00000 */
[----:B-1----:R-:W-:Y:S01]  /*59f0*/  MOV R107, R109 ;  /* 0x0000006d006b7202 */ /* 0x002fe20000000f00 */
[----:B------:R-:W-:Y:S01]  /*5a00*/  IMAD.MOV.U32 R109, RZ, RZ, R184 ;  /* 0x000000ffff6d7224 */ /* 0x000fe200078e00b8 */
[----:B0-----:R-:W-:Y:S01]  /*5a10*/  MOV R189, 0xffffffff ;  /* 0xffffffff00bd7802 */ /* 0x001fe20000000f00 */
[----:B------:R-:W-:Y:S01]  /*5a20*/  IMAD.MOV.U32 R182, RZ, RZ, 0x8 ;  /* 0x00000008ffb67424 */ /* 0x000fe200078e00ff */
[----:B------:R-:W-:Y:S01]  /*5a30*/  MOV R104, 0x5a60 ;  /* 0x00005a6000687802 */ /* 0x000fe20000000f00 */
[----:B------:R-:W-:Y:S02]  /*5a40*/  IMAD.MOV.U32 R188, RZ, RZ, 0x1f ;  /* 0x0000001fffbc7424 */ /* 0x000fe400078e00ff */
[----:B------:R-:W-:Y:S05]  /*5a50*/  CALL.REL.NOINC `($__internal_57_$__cuda_sm70_shflsync_down_p) ;  /* 0x000002f000007944 */ /* 0x000fea0003c00000 */
[----:B------:R-:W-:Y:S01]  /*5a60*/  FADD.FTZ R108, R107, R108 ;  /* 0x0000006c6b6c7221 */ /* 0x000fe20000010000 */
[----:B------:R-:W-:Y:S01]  /*5a70*/  MOV R104, 0x5ae0 ;  /* 0x00005ae000687802 */ /* 0x000fe20000000f00 */
[----:B-1----:R-:W-:Y:S02]  /*5a80*/  FADD.FTZ R184, R184, R109 ;  /* 0x0000006db8b87221 */ /* 0x002fe40000010000 */
[----:B0-----:R-:W-:Y:S01]  /*5a90*/  IMAD.MOV.U32 R182, RZ, RZ, 0x4 ;  /* 0x00000004ffb67424 */ /* 0x001fe200078e00ff */
[----:B------:R-:W-:Y:S01]  /*5aa0*/  MOV R109, R108 ;  /* 0x0000006c006d7202 */ /* 0x000fe20000000f00 */
[----:B------:R-:W-:-:S02]  /*5ab0*/  IMAD.MOV.U32 R188, RZ, RZ, 0x1f ;  /* 0x0000001fffbc7424 */ /* 0x000fc400078e00ff */
[----:B------:R-:W-:Y:S02]  /*5ac0*/  IMAD.MOV.U32 R189, RZ, RZ, -0x1 ;  /* 0xffffffffffbd7424 */ /* 0x000fe400078e00ff */
[----:B------:R-:W-:Y:S05]  /*5ad0*/  CALL.REL.NOINC `($__internal_57_$__cuda_sm70_shflsync_down_p) ;  /* 0x0000027000007944 */ /* 0x000fea0003c00000 */
[----:B0-----:R-:W-:Y:S01]  /*5ae0*/  HFMA2.MMA R188, -RZ, RZ, 0, 1.847743988037109375e-06 ;  /* 0x0000001fffbc7435 */ /* 0x001fe200000001ff */
[----:B-1----:R-:W-:Y:S01]  /*5af0*/  IMAD.MOV.U32 R107, RZ, RZ, R109 ;  /* 0x000000ffff6b7224 */ /* 0x002fe200078e006d */
[----:B------:R-:W-:Y:S01]  /*5b00*/  MOV R104, 0x5b50 ;  /* 0x00005b5000687802 */ /* 0x000fe20000000f00 */
[----:B------:R-:W-:Y:S02]  /*5b10*/  IMAD.MOV.U32 R109, RZ, RZ, R184 ;  /* 0x000000ffff6d7224 */ /* 0x000fe400078e00b8 */
[----:B------:R-:W-:Y:S02]  /*5b20*/  IMAD.MOV.U32 R182, RZ, RZ, 0x4 ;  /* 0x00000004ffb67424 */ /* 0x000fe400078e00ff */
[----:B------:R-:W-:Y:S02]  /*5b30*/  IMAD.MOV.U32 R189, RZ, RZ, -0x1 ;  /* 0xffffffffffbd7424 */ /* 0x000fe400078e00ff */
[----:B------:R-:W-:Y:S05]  /*5b40*/  CALL.REL.NOINC `($__internal_57_$__cuda_sm70_shflsync_down_p) ;  /* 0x0000020000007944 */ /* 0x000fea0003c00000 */
[----:B------:R-:W-:Y:S01]  /*5b50*/  FADD.FTZ R108, R107, R108 ;  /* 0x0000006c6b6c7221 */ /* 0x000fe20000010000 */
[----:B0-----:R-:W-:Y:S01]  /*5b60*/  MOV R189, 0xffffffff ;  /* 0xffffffff00bd7802 */ /* 0x001fe20000000f00 */
[----:B-1----:R-:W-:Y:S01]  /*5b70*/  FADD.FTZ R184, R184, R109 ;  /* 0x0000006db8b87221 */ /* 0x002fe20000010000 */
[----:B------:R-:W-:Y:S01]  /*5b80*/  MOV R104, 0x5bd0 ;  /* 0x00005bd000687802 */ /* 0x000fe20000000f00 */
[----:B------:R-:W-:-:S02]  /*5b90*/  IMAD.MOV.U32 R182, RZ, RZ, 0x2 ;  /* 0x00000002ffb67424 */ /* 0x000fc400078e00ff */
[----:B------:R-:W-:Y:S02]  /*5ba0*/  IMAD.MOV.U32 R188, RZ, RZ, 0x1f ;  /* 0x0000001fffbc7424 */ /* 0x000fe400078e00ff */
[----:B------:R-:W-:Y:S02]  /*5bb0*/  IMAD.MOV.U32 R109, RZ, RZ, R108 ;  /* 0x000000ffff6d7224 */ /* 0x000fe400078e006c */
[----:B------:R-:W-:Y:S05]  /*5bc0*/  CALL.REL.NOINC `($__internal_57_$__cuda_sm70_shflsync_down_p) ;  /* 0x0000018000007944 */ /* 0x000fea0003c00000 */
[----:B0-----:R-:W-:Y:S01]  /*5bd0*/  HFMA2.MMA R182, -RZ, RZ, 0, 1.1920928955078125e-07 ;  /* 0x00000002ffb67435 */ /* 0x001fe200000001ff */
        /* <DEDUP_REMOVED lines=10> */
[----:B------:R-:W-:Y:S01]  /*5c80*/  IMAD.MOV.U32 R188, RZ, RZ, 0x1f ;  /* 0x0000001fffbc7424 */ /* 0x000fe200078e00ff */
[----:B------:R-:W-:Y:S01]  /*5c90*/  MOV R109, R110 ;  /* 0x0000006e006d7202 */ /* 0x000fe20000000f00 */
[----:B------:R-:W-:-:S02]  /*5ca0*/  IMAD.MOV.U32 R189, RZ, RZ, -0x1 ;  /* 0xffffffffffbd7424 */ /* 0x000fc400078e00ff */
[----:B------:R-:W-:Y:S05]  /*5cb0*/  CALL.REL.NOINC `($__internal_57_$__cuda_sm70_shflsync_down_p) ;  /* 0x0000009000007944 */ /* 0x000fea0003c00000 */
[----:B0-----:R-:W-:Y:S01]  /*5cc0*/  HFMA2.MMA R182, -RZ, RZ, 0, 5.9604644775390625e-08 ;  /* 0x00000001ffb67435 */ /* 0x001fe200000001ff */
[----:B-1----:R-:W-:Y:S01]  /*5cd0*/  IMAD.MOV.U32 R111, RZ, RZ, R109 ;  /* 0x000000ffff6f7224 */ /* 0x002fe200078e006d */
[----:B------:R-:W-:Y:S01]  /*5ce0*/  MOV R104, 0x5d30 ;  /* 0x00005d3000687802 */ /* 0x000fe20000000f00 */
[----:B------:R-:W-:-:S02]  /*5cf0*/  IMAD.MOV.U32 R109, RZ, RZ, R183 ;  /* 0x000000ffff6d7224 */ /* 0x000fc400078e00b7 */
[----:B------:R-:W-:Y:S02]  /*5d00*/  IMAD.MOV.U32 R188, RZ, RZ, 0x1f ;  /* 0x0000001fffbc7424 */ /* 0x000fe400078e00ff */
[----:B------:R-:W-:Y:S02]  /*5d10*/  IMAD.MOV.U32 R189, RZ, RZ, -0x1 ;  /* 0xffffffffffbd7424 */ /* 0x000fe400078e00ff */
[----:B------:R-:W-:Y:S05]  /*5d20*/  CALL.REL.NOINC `($__internal_57_$__cuda_sm70_shflsync_down_p) ;  /* 0x0000002000007944 */ /* 0x000fea0003c00000 */
[----:B-1----:R-:W-:Y:S01]  /*5d30*/  MOV R184, R109 ;  /* 0x0000006d00b87202 */ /* 0x002fe20000000f00 */
[----:B0-----:R-:W-:Y:S05]  /*5d40*/  BRA `(.L_x_3284) ;  /* 0xffffc23000007947 */ /* 0x001fea000383ffff */
        .weak           $__internal_57_$__cuda_sm70_shflsync_down_p
        .type           $__internal_57_$__cuda_sm70_shflsync_down_p,@function
        .size           $__internal_57_$__cuda_sm70_shflsync_down_p,(.L_x_9801 - $__internal_57_$__cuda_sm70_shflsync_down_p)
$__internal_57_$__cuda_sm70_shflsync_down_p:
[----:B------:R-:W-:Y:S01]  /*5d50*/  IMAD.MOV.U32 R105, RZ, RZ, 0x0 ;  /* 0x00000000ff697424 */ /* 0x000fe200078e00ff */
[----:B------:R-:W-:Y:S04]  /*5d60*/  WARPSYNC R189 ;  /* 0x000000bd00007348 */ /* 0x000fe80003800000 */
[----:B------:R0:W1:Y:S01]  /*5d70*/  SHFL.DOWN PT, R109, R109, R182, R188 ;  /* 0x080000b66d6d7389 */ /* 0x00006200000e00bc */
[----:B------:R-:W-:Y:S05]  /*5d80*/  RET.REL.NODEC R104 `(_ZN10layer_norm13ln_bwd_kernelINS_13Kernel_traitsIf13__nv_bfloat16S2_S2_fjLj2560ELj1ELj1ELj4ELj8ENS_18Kernel_traits_baseILj2560EfS2_S2_S2_fjLj128EEEEELb1ELb1ELb1ELb0EEEvNS_9BwdParamsE) ;  /* 0xffffa27068007950 */ /* 0x000fea0003c3ffff */
.L_x_3285:
        /* <DEDUP_REMOVED lines=15> */
.L_x_9801:


//--------------------- .text._ZN10layer_norm22ln_bwd_finalize_kernelINS_22Kernel_traits_finalizeILj2560Ef13__nv_bfloat16S2_S2_fjLb1ELj1024ELj4ENS_18Kernel_traits_baseILj2560EfS2_S2_S2_fjLj1024EEEEELb1ELb1EEEvNS_9BwdParamsE --------------------------
	.section	.text._ZN10layer_norm22ln_bwd_finalize_kernelINS_22Kernel_traits_finalizeILj2560Ef13__nv_bfloat16S2_S2_fjLb1ELj1024ELj4ENS_18Kernel_traits_baseILj2560EfS2_S2_S2_fjLj1024EEEEELb1ELb1EEEvNS_9BwdParamsE,"ax",@progbits
	.sectioninfo	@"SHI_REGISTERS=32"
	.align	128
        .global         _ZN10layer_norm22ln_bwd_finalize_kernelINS_22Kernel_traits_finalizeILj2560Ef13__nv_bfloat16S2_S2_fjLb1ELj1024ELj4ENS_18Kernel_traits_baseILj2560EfS2_S2_S2_fjLj1024EEEEELb1ELb1EEEvNS_9BwdParamsE
        .type           _ZN10layer_norm22ln_bwd_finalize_kernelINS_22Kernel_traits_finalizeILj2560Ef13__nv_bfloat16S2_S2_fjLb1ELj1024ELj4ENS_18Kernel_traits_baseILj2560EfS2_S2_S2_fjLj1024EEEEELb1ELb1EEEvNS_9BwdParamsE,@function
        .size           _ZN10layer_norm22ln_bwd_finalize_kernelINS_22Kernel_traits_finalizeILj2560Ef13__nv_bfloat16S2_S2_fjLb1ELj1024ELj4ENS_18Kernel_traits_baseILj2560EfS2_S2_S2_fjLj1024EEEEELb1ELb1EEEvNS_9BwdParamsE,(.L_x_9802 - _ZN10layer_norm22ln_bwd_finalize_kernelINS_22Kernel_traits_finalizeILj2560Ef13__nv_bfloat16S2_S2_fjLb1ELj1024ELj4ENS_18Kernel_traits_baseILj2560EfS2_S2_S2_fjLj1024EEEEELb1ELb1EEEvNS_9BwdParamsE)
        .other          _ZN10layer_norm22ln_bwd_finalize_kernelINS_22Kernel_traits_finalizeILj2560Ef13__nv_bfloat16S2_S2_fjLb1ELj1024ELj4ENS_18Kernel_traits_baseILj2560EfS2_S2_S2_fjLj1024EEEEELb1ELb1EEEvNS_9BwdParamsE,@"STO_CUDA_ENTRY STV_DEFAULT"
_ZN10layer_norm22ln_bwd_finalize_kernelINS_22Kernel_traits_finalizeILj2560Ef13__nv_bfloat16S2_S2_fjLb1ELj1024ELj4ENS_18Kernel_traits_baseILj2560EfS2_S2_S2_fjLj1024EEEEELb1ELb1EEEvNS_9BwdParamsE:
.text._ZN10layer_norm22ln_bwd_finalize_kernelINS_22Kernel_traits_finalizeILj2560Ef13__nv_bfloat16S2_S2_fjLb1ELj1024ELj4ENS_18Kernel_traits_baseILj2560EfS2_S2_S2_fjLj1024EEEEELb1ELb1EEEvNS_9BwdParamsE:
        /* <DEDUP_REMOVED lines=19> */
.L_x_3298:
        /* <DEDUP_REMOVED lines=32> */
.L_x_3290:
        /* <DEDUP_REMOVED lines=47> */
.L_x_3289:
[----:B------:R-:W-:Y:S05]  /*0620*/  BSYNC B1 ;  /* 0x0000000000017941 */ /* 0x000fea0003800000 */
.L_x_3288:
        /* <DEDUP_REMOVED lines=29> */
.L_x_3292:
[----:B------:R-:W-:Y:S05]  /*0800*/  BSYNC B1 ;  /* 0x0000000000017941 */ /* 0x000fea0003800000 */
.L_x_3291:
        /* <DEDUP_REMOVED lines=13> */
.L_x_3287:
[----:B------:R-:W-:Y:S05]  /*08e0*/  BSYNC B0 ;  /* 0x0000000000007941 */ /* 0x000fea0003800000 */
.L_x_3286:
        /* <DEDUP_REMOVED lines=12> */
.L_x_3299:
        /* <DEDUP_REMOVED lines=27> */
.L_x_3300:
        /* <DEDUP_REMOVED lines=9> */
.L_x_3293:
[----:B0-----:R-:W-:Y:S01]  /*0bf0*/  WARPSYNC 0xffffffff ;  /* 0xffffffff00007948 */ /* 0x001fe20003800000 */
[----:B------:R-:W-:Y:S06]  /*0c00*/  BAR.SYNC.DEFER_BLOCKING 0x0 ;  /* 0x0000000000007b1d */ /* 0x000fec0000010000 */
[----:B------:R-:W-:Y:S01]  /*0c10*/  BSSY B0, `(.L_x_3296) ;  /* 0x000000e000007945 */ /* 0x000fe20003800000 */
[----:B------:R-:W-:Y:S05]  /*0c20*/  @!P0 BRA `(.L_x_3297) ;  /* 0x000000c000008947 */ /* 0x000fea0003800000 */
[----:B--2---:R-:W-:Y:S01]  /*0c30*/  SHF.L.U32 R8, R0, 0x3, RZ ;  /* 0x0000000300087819 */ /* 0x004fe200000006ff */
[----:B------:R-:W-:-:S03]  /*0c40*/  HFMA2.MMA R16, -RZ, RZ, 0, 4.76837158203125e-07 ;  /* 0x00000008ff107435 */ /* 0x000fc600000001ff */
[----:B-1----:R-:W-:-:S05]  /*0c50*/  LOP3.LUT R18, R8, 0xf8, RZ, 0xc0, !PT ;  /* 0x000000f808127812 */ /* 0x002fca00078ec0ff */
[----:B------:R-:W0:Y:S02]  /*0c60*/  LDS.64 R10, [R18+0x3000] ;  /* 0x00300000120a7984 */ /* 0x000e240000000a00 */
[CC--:B------:R-:W-:Y:S02]  /*0c70*/  IMAD.WIDE.U32 R12, R5.reuse, R16.reuse, c[0x0][0x268] ;  /* 0x00009a00050c7625 */ /* 0x0c0fe400078e0010 */
[----:B------:R-:W1:Y:S02]  /*0c80*/  LDS.64 R8, [R18+0x3080] ;  /* 0x0030800012087984 */ /* 0x000e640000000a00 */
[CC--:B------:R-:W-:Y:S02]  /*0c90*/  IMAD.WIDE.U32 R14, R5.reuse, R16.reuse, c[0x0][0x260] ;  /* 0x00009800050e7625 */ /* 0x0c0fe400078e0010 */
[----:B------:R-:W2:Y:S02]  /*0ca0*/  LDS.64 R20, [R18+0x3100] ;  /* 0x0031000012147984 */ /* 0x000ea40000000a00 */
[----:B------:R-:W-:-:S02]  /*0cb0*/  IMAD.WIDE.U32 R16, R5, R16, c[0x0][0x280] ;  /* 0x0000a00005107625 */ /* 0x000fc400078e0010 */
[----:B0-----:R0:W-:Y:S04]  /*0cc0*/  STG.E.64 [R12.64], R10 ;  /* 0x0000000a0c007986 */ /* 0x0011e8000c101b04 */
[----:B-1----:R0:W-:Y:S04]  /*0cd0*/  STG.E.64 [R14.64], R8 ;  /* 0x000000080e007986 */ /* 0x0021e8000c101b04 */
[----:B--2---:R0:W-:Y:S02]  /*0ce0*/  STG.E.64 [R16.64], R20 ;  /* 0x0000001410007986 */ /* 0x0041e4000c101b04 */
.L_x_3297:
[----:B------:R-:W-:Y:S05]  /*0cf0*/  BSYNC B0 ;  /* 0x0000000000007941 */ /* 0x000fea0003800000 */
.L_x_3296:
[C---:B------:R-:W-:Y:S02]  /*0d00*/  ISETP.GT.U32.AND P1, PT, R4.reuse, -0xa01, PT ;  /* 0xfffff5ff0400780c */ /* 0x040fe40003f24070 */
[----:B------:R-:W-:-:S02]  /*0d10*/  IADD3 R4, R4, 0xa00, RZ ;  /* 0x00000a0004047810 */ /* 0x000fc40007ffe0ff */
[----:B------:R-:W-:-:S09]  /*0d20*/  IADD3 R5, R5, 0x500, RZ ;  /* 0x0000050005057810 */ /* 0x000fd20007ffe0ff */
[----:B012---:R-:W-:Y:S05]  /*0d30*/  @P1 BRA `(.L_x_3298) ;  /* 0xfffff3f000001947 */ /* 0x007fea000383ffff */
[----:B------:R-:W-:Y:S05]  /*0d40*/  EXIT ;  /* 0x000000000000794d */ /* 0x000fea0003800000 */
.L_x_3294:
[----:B------:R-:W-:Y:S01]  /*0d50*/  HFMA2.MMA R14, -RZ, RZ, 0, 1.847743988037109375e-06 ;  /* 0x0000001fff0e7435 */ /* 0x000fe200000001ff */
[----:B---3--:R-:W-:Y:S01]  /*0d60*/  IMAD.MOV.U32 R18, RZ, RZ, R10 ;  /* 0x000000ffff127224 */ /* 0x008fe200078e000a */
[----:B------:R-:W-:Y:S01]  /*0d70*/  MOV R17, 0x1 ;  /* 0x0000000100117802 */ /* 0x000fe20000000f00 */
[----:B------:R-:W-:Y:S01]  /*0d80*/  IMAD.MOV.U32 R19, RZ, RZ, -0x1 ;  /* 0xffffffffff137424 */ /* 0x000fe200078e00ff */
[----:B------:R-:W-:Y:S02]  /*0d90*/  MOV R8, 0xdb0 ;  /* 0x00000db000087802 */ /* 0x000fe40000000f00 */
[----:B012---:R-:W-:Y:S05]  /*0da0*/  CALL.REL.NOINC `($__internal_58_$__cuda_sm70_shflsync_bfly_p) ;  /* 0x0000059000007944 */ /* 0x007fea0003c00000 */
[----:B01----:R-:W-:Y:S05]  /*0db0*/  BRA `(.L_x_3299) ;  /* 0xfffffbf000007947 */ /* 0x003fea000383ffff */
.L_x_3295:
[----:B------:R-:W-:Y:S01]  /*0dc0*/  HFMA2.MMA R14, -RZ, RZ, 0, 1.847743988037109375e-06 ;  /* 0x0000001fff0e7435 */ /* 0x000fe200000001ff */
[----:B------:R-:W-:Y:S01]  /*0dd0*/  MOV R17, 0x2 ;  /* 0x0000000200117802 */ /* 0x000fe20000000f00 */
[----:B------:R-:W-:Y:S01]  /*0de0*/  IMAD.MOV.U32 R19, RZ, RZ, -0x1 ;  /* 0xffffffffff137424 */ /* 0x000fe200078e00ff */
[----:B------:R-:W-:-:S03]  /*0df0*/  MOV R8, 0xe10 ;  /* 0x00000e1000087802 */ /* 0x000fc60000000f00 */
[----:B0123--:R-:W-:Y:S05]  /*0e00*/  CALL.REL.NOINC `($__internal_58_$__cuda_sm70_shflsync_bfly_p) ;  /* 0x0000053000007944 */ /* 0x00ffea0003c00000 */
[----:B01----:R-:W-:Y:S01]  /*0e10*/  FADD.FTZ R18, R18, R14 ;  /* 0x0000000e12127221 */ /* 0x003fe20000010000 */
[----:B------:R-:W-:Y:S01]  /*0e20*/  HFMA2.MMA R14, -RZ, RZ, 0, 1.847743988037109375e-06 ;  /* 0x0000001fff0e7435 */ /* 0x000fe200000001ff */
[----:B------:R-:W-:Y:S01]  /*0e30*/  MOV R17, 0x4 ;  /* 0x0000000400117802 */ /* 0x000fe20000000f00 */
[----:B------:R-:W-:Y:S01]  /*0e40*/  IMAD.MOV.U32 R19, RZ, RZ, -0x1 ;  /* 0xffffffffff137424 */ /* 0x000fe200078e00ff */
[----:B------:R-:W-:-:S03]  /*0e50*/  MOV R8, 0xe70 ;  /* 0x00000e7000087802 */ /* 0x000fc60000000f00 */
[----:B------:R-:W-:Y:S05]  /*0e60*/  CALL.REL.NOINC `($__internal_58_$__cuda_sm70_shflsync_bfly_p) ;  /* 0x000004d000007944 */ /* 0x000fea0003c00000 */
[----:B01----:R-:W-:Y:S01]  /*0e70*/  FADD.FTZ R18, R18, R14 ;  /* 0x0000000e12127221 */ /* 0x003fe20000010000 */
[----:B------:R-:W-:Y:S01]  /*0e80*/  HFMA2.MMA R14, -RZ, RZ, 0, 1.847743988037109375e-06 ;  /* 0x0000001fff0e7435 */ /* 0x000fe200000001ff */
[----:B------:R-:W-:-:S02]  /*0e90*/  MOV R17, 0x8 ;  /* 0x0000000800117802 */ /* 0x000fc40000000f00 */
[----:B------:R-:W-:Y:S02]  /*0ea0*/  MOV R19, 0xffffffff ;  /* 0xffffffff00137802 */ /* 0x000fe40000000f00 */
[----:B------:R-:W-:Y:S02]  /*0eb0*/  MOV R8, 0xed0 ;  /* 0x00000ed000087802 */ /* 0x000fe40000000f00 */
[----:B------:R-:W-:Y:S05]  /*0ec0*/  CALL.REL.NOINC `($__internal_58_$__cuda_sm70_shflsync_bfly_p) ;  /* 0x0000047000007944 */ /* 0x000fea0003c00000 */
[----:B-1----:R-:W-:Y:S01]  /*0ed0*/  FADD.FTZ R10, R18, R14 ;  /* 0x0000000e120a7221 */ /* 0x002fe20000010000 */
[----:B------:R-:W-:Y:S01]  /*0ee0*/  HFMA2.MMA R14, -RZ, RZ, 0, 1.847743988037109375e-06 ;  /* 0x0000001fff0e7435 */ /* 0x000fe200000001ff */
[----:B0-----:R-:W-:Y:S01]  /*0ef0*/  IMAD.MOV.U32 R17, RZ, RZ, 0x10 ;  /* 0x00000010ff117424 */ /* 0x001fe200078e00ff */
[----:B------:R-:W-:Y:S02]  /*0f00*/  MOV R19, 0xffffffff ;  /* 0xffffffff00137802 */ /* 0x000fe40000000f00 */
[----:B------:R-:W-:Y:S02]  /*0f10*/  MOV R18, R10 ;  /* 0x0000000a00127202 */ /* 0x000fe40000000f00 */
[----:B------:R-:W-:Y:S02]  /*0f20*/  MOV R8, 0xf40 ;  /* 0x00000f4000087802 */ /* 0x000fe40000000f00 */
[----:B------:R-:W-:Y:S05]  /*0f30*/  CALL.REL.NOINC `($__internal_58_$__cuda_sm70_shflsync_bfly_p) ;  /* 0x0000040000007944 */ /* 0x000fea0003c00000 */
[----:B0-----:R-:W-:Y:S01]  /*0f40*/  HFMA2.MMA R17, -RZ, RZ, 0, 5.9604644775390625e-08 ;  /* 0x00000001ff117435 */ /* 0x001fe200000001ff */
[----:B-1----:R-:W-:Y:S01]  /*0f50*/  IMAD.MOV.U32 R13, RZ, RZ, R14 ;  /* 0x000000ffff0d7224 */ /* 0x002fe200078e000e */
[----:B------:R-:W-:Y:S01]  /*0f60*/  MOV R18, R15 ;  /* 0x0000000f00127202 */ /* 0x000fe20000000f00 */
[----:B------:R-:W-:Y:S01]  /*0f70*/  IMAD.MOV.U32 R19, RZ, RZ, -0x1 ;  /* 0xffffffffff137424 */ /* 0x000fe200078e00ff */
[----:B------:R-:W-:-:S02]  /*0f80*/  MOV R14, 0x1f ;  /* 0x0000001f000e7802 */ /* 0x000fc40000000f00 */
[----:B------:R-:W-:Y:S02]  /*0f90*/  MOV R8, 0xfb0 ;  /* 0x00000fb000087802 */ /* 0x000fe40000000f00 */
[----:B------:R-:W-:Y:S05]  /*0fa0*/  CALL.REL.NOINC `($__internal_58_$__cuda_sm70_shflsync_bfly_p) ;  /* 0x0000039000007944 */ /* 0x000fea0003c00000 */
[----:B0-----:R-:W-:Y:S01]  /*0fb0*/  HFMA2.MMA R17, -RZ, RZ, 0, 1.1920928955078125e-07 ;  /* 0x00000002ff117435 */ /* 0x001fe200000001ff */
[----:B-1----:R-:W-:Y:S01]  /*0fc0*/  FADD.FTZ R18, R15, R14 ;  /* 0x0000000e0f127221 */ /* 0x002fe20000010000 */
[----:B------:R-:W-:Y:S02]  /*0fd0*/  MOV R14, 0x1f ;  /* 0x0000001f000e7802 */ /* 0x000fe40000000f00 */
[----:B------:R-:W-:Y:S02]  /*0fe0*/  MOV R19, 0xffffffff ;  /* 0xffffffff00137802 */ /* 0x000fe40000000f00 */
[----:B------:R-:W-:Y:S02]  /*0ff0*/  MOV R8, 0x1010 ;  /* 0x0000101000087802 */ /* 0x000fe40000000f00 */
[----:B------:R-:W-:Y:S05]  /*1000*/  CALL.REL.NOINC `($__internal_58_$__cuda_sm70_shflsync_bfly_p) ;  /* 0x0000033000007944 */ /* 0x000fea0003c00000 */
[----:B01----:R-:W-:Y:S01]  /*1010*/  FADD.FTZ R18, R18, R14 ;  /* 0x0000000e12127221 */ /* 0x003fe20000010000 */
[----:B------:R-:W-:Y:S01]  /*1020*/  HFMA2.MMA R14, -RZ, RZ, 0, 1.847743988037109375e-06 ;  /* 0x0000001fff0e7435 */ /* 0x000fe200000001ff */
[----:B------:R-:W-:Y:S01]  /*1030*/  IMAD.MOV.U32 R17, RZ, RZ, 0x4 ;  /* 0x00000004ff117424 */ /* 0x000fe200078e00ff */
[----:B------:R-:W-:Y:S02]  /*1040*/  MOV R19, 0xffffffff ;  /* 0xffffffff00137802 */ /* 0x000fe40000000f00 */
[----:B------:R-:W-:-:S02]  /*1050*/  MOV R8, 0x1070 ;  /* 0x0000107000087802 */ /* 0x000fc40000000f00 */
[----:B------:R-:W-:Y:S05]  /*1060*/  CALL.REL.NOINC `($__internal_58_$__cuda_sm70_shflsync_bfly_p) ;  /* 0x000002d000007944 */ /* 0x000fea0003c00000 */
[----:B0-----:R-:W-:Y:S01]  /*1070*/  HFMA2.MMA R17, -RZ, RZ, 0, 4.76837158203125e-07 ;  /* 0x00000008ff117435 */ /* 0x001fe200000001ff */
[----:B-1----:R-:W-:Y:S01]  /*1080*/  FADD.FTZ R18, R18, R14 ;  /* 0x0000000e12127221 */ /* 0x002fe20000010000 */
[----:B------:R-:W-:Y:S01]  /*1090*/  MOV R19, 0xffffffff ;  /* 0xffffffff00137802 */ /* 0x000fe20000000f00 */
[----:B------:R-:W-:Y:S01]  /*10a0*/  IMAD.MOV.U32 R14, RZ, RZ, 0x1f ;  /* 0x0000001fff0e7424 */ /* 0x000fe200078e00ff */
[----:B------:R-:W-:-:S02]  /*10b0*/  MOV R8, 0x10d0 ;  /* 0x000010d000087802 */ /* 0x000fc40000000f00 */
[----:B------:R-:W-:Y:S05]  /*10c0*/  CALL.REL.NOINC `($__internal_58_$__cuda_sm70_shflsync_bfly_p) ;  /* 0x0000027000007944 */ /* 0x000fea0003c00000 */
[----:B-1----:R-:W-:Y:S01]  /*10d0*/  FADD.FTZ R12, R18, R14 ;  /* 0x0000000e120c7221 */ /* 0x002fe20000010000 */
[----:B0-----:R-:W-:Y:S01]  /*10e0*/  HFMA2.MMA R17, -RZ, RZ, 0, 9.5367431640625e-07 ;  /* 0x00000010ff117435 */ /* 0x001fe200000001ff */
[----:B------:R-:W-:Y:S01]  /*10f0*/  MOV R14, 0x1f ;  /* 0x0000001f000e7802 */ /* 0x000fe20000000f00 */
[----:B------:R-:W-:Y:S01]  /*1100*/  IMAD.MOV.U32 R19, RZ, RZ, -0x1 ;  /* 0xffffffffff137424 */ /* 0x000fe200078e00ff */
[----:B------:R-:W-:-:S02]  /*1110*/  MOV R8, 0x1140 ;  /* 0x0000114000087802 */ /* 0x000fc40000000f00 */
[----:B------:R-:W-:Y:S02]  /*1120*/  MOV R18, R12 ;  /* 0x0000000c00127202 */ /* 0x000fe40000000f00 */
[----:B------:R-:W-:Y:S05]  /*1130*/  CALL.REL.NOINC `($__internal_58_$__cuda_sm70_shflsync_bfly_p) ;  /* 0x0000020000007944 */ /* 0x000fea0003c00000 */
[----:B-1----:R-:W-:Y:S01]  /*1140*/  MOV R15, R14 ;  /* 0x0000000e000f7202 */ /* 0x002fe20000000f00 */
[----:B------:R-:W-:Y:S01]  /*1150*/  HFMA2.MMA R14, -RZ, RZ, 0, 1.847743988037109375e-06 ;  /* 0x0000001fff0e7435 */ /* 0x000fe200000001ff */
[----:B0-----:R-:W-:Y:S01]  /*1160*/  MOV R18, R11 ;  /* 0x0000000b00127202 */ /* 0x001fe20000000f00 */
[----:B------:R-:W-:Y:S01]  /*1170*/  IMAD.MOV.U32 R17, RZ, RZ, 0x1 ;  /* 0x00000001ff117424 */ /* 0x000fe200078e00ff */
[----:B------:R-:W-:Y:S02]  /*1180*/  MOV R19, 0xffffffff ;  /* 0xffffffff00137802 */ /* 0x000fe40000000f00 */
[----:B------:R-:W-:Y:S02]  /*1190*/  MOV R8, 0x11b0 ;  /* 0x000011b000087802 */ /* 0x000fe40000000f00 */
[----:B------:R-:W-:Y:S05]  /*11a0*/  CALL.REL.NOINC `($__internal_58_$__cuda_sm70_shflsync_bfly_p) ;  /* 0x0000019000007944 */ /* 0x000fea0003c00000 */
[----:B0-----:R-:W-:Y:S01]  /*11b0*/  HFMA2.MMA R17, -RZ, RZ, 0, 1.1920928955078125e-07 ;  /* 0x00000002ff117435 */ /* 0x001fe200000001ff */
[----:B-1----:R-:W-:Y:S01]  /*11c0*/  FADD.FTZ R18, R11, R14 ;  /* 0x0000000e0b127221 */ /* 0x002fe20000010000 */
[----:B------:R-:W-:Y:S01]  /*11d0*/  MOV R19, 0xffffffff ;  /* 0xffffffff00137802 */ /* 0x000fe20000000f00 */
[----:B------:R-:W-:Y:S01]  /*11e0*/  IMAD.MOV.U32 R14, RZ, RZ, 0x1f ;  /* 0x0000001fff0e7424 */ /* 0x000fe200078e00ff */
[----:B------:R-:W-:-:S02]  /*11f0*/  MOV R8, 0x1210 ;  /* 0x0000121000087802 */ /* 0x000fc40000000f00 */
[----:B------:R-:W-:Y:S05]  /*1200*/  CALL.REL.NOINC `($__internal_58_$__cuda_sm70_shflsync_bfly_p) ;  /* 0x0000013000007944 */ /* 0x000fea0003c00000 */
[----:B0-----:R-:W-:Y:S01]  /*1210*/  HFMA2.MMA R17, -RZ, RZ, 0, 2.384185791015625e-07 ;  /* 0x00000004ff117435 */ /* 0x001fe200000001ff */
[----:B-1----:R-:W-:Y:S01]  /*1220*/  FADD.FTZ R18, R18, R14 ;  /* 0x0000000e12127221 */ /* 0x002fe20000010000 */
[----:B------:R-:W-:Y:S01]  /*1230*/  MOV R14, 0x1f ;  /* 0x0000001f000e7802 */ /* 0x000fe20000000f00 */
[----:B------:R-:W-:Y:S01]  /*1240*/  IMAD.MOV.U32 R19, RZ, RZ, -0x1 ;  /* 0xffffffffff137424 */ /* 0x000fe200078e00ff */
[----:B------:R-:W-:-:S02]  /*1250*/  MOV R8, 0x1270 ;  /* 0x0000127000087802 */ /* 0x000fc40000000f00 */
[----:B------:R-:W-:Y:S05]  /*1260*/  CALL.REL.NOINC `($__internal_58_$__cuda_sm70_shflsync_bfly_p) ;  /* 0x000000d000007944 */ /* 0x000fea0003c00000 */
[----:B0-----:R-:W-:Y:S01]  /*1270*/  HFMA2.MMA R17, -RZ, RZ, 0, 4.76837158203125e-07 ;  /* 0x00000008ff117435 */ /* 0x001fe200000001ff */
[----:B-1----:R-:W-:Y:S01]  /*1280*/  FADD.FTZ R18, R18, R14 ;  /* 0x0000000e12127221 */ /* 0x002fe20000010000 */
[----:B------:R-:W-:-:S02]  /*1290*/  MOV R14, 0x1f ;  /* 0x0000001f000e7802 */ /* 0x000fc40000000f00 */
[----:B------:R-:W-:Y:S02]  /*12a0*/  MOV R19, 0xffffffff ;  /* 0xffffffff00137802 */ /* 0x000fe40000000f00 */
[----:B------:R-:W-:Y:S02]  /*12b0*/  MOV R8, 0x12d0 ;  /* 0x000012d000087802 */ /* 0x000fe40000000f00 */
[----:B------:R-:W-:Y:S05]  /*12c0*/  CALL.REL.NOINC `($__internal_58_$__cuda_sm70_shflsync_bfly_p) ;  /* 0x0000007000007944 */ /* 0x000fea0003c00000 */
[----:B01----:R-:W-:Y:S01]  /*12d0*/  FADD.FTZ R18, R18, R14 ;  /* 0x0000000e12127221 */ /* 0x003fe20000010000 */
[----:B------:R-:W-:Y:S01]  /*12e0*/  HFMA2.MMA R14, -RZ, RZ, 0, 1.847743988037109375e-06 ;  /* 0x0000001fff0e7435 */ /* 0x000fe200000001ff */
[----:B------:R-:W-:Y:S01]  /*12f0*/  IMAD.MOV.U32 R17, RZ, RZ, 0x10 ;  /* 0x00000010ff117424 */ /* 0x000fe200078e00ff */
[----:B------:R-:W-:Y:S02]  /*1300*/  MOV R19, 0xffffffff ;  /* 0xffffffff00137802 */ /* 0x000fe40000000f00 */
[----:B------:R-:W-:Y:S02]  /*1310*/  MOV R8, 0x1330 ;  /* 0x0000133000087802 */ /* 0x000fe40000000f00 */
[----:B------:R-:W-:Y:S05]  /*1320*/  CALL.REL.NOINC `($__internal_58_$__cuda_sm70_shflsync_bfly_p) ;  /* 0x0000001000007944 */ /* 0x000fea0003c00000 */
[----:B01----:R-:W-:Y:S05]  /*1330*/  BRA `(.L_x_3300) ;  /* 0xfffff82000007947 */ /* 0x003fea000383ffff */
        .weak           $__internal_58_$__cuda_sm70_shflsync_bfly_p
        .type           $__internal_58_$__cuda_sm70_shflsync_bfly_p,@function
        .size           $__internal_58_$__cuda_sm70_shflsync_bfly_p,(.L_x_9802 - $__internal_58_$__cuda_sm70_shflsync_bfly_p)
$__internal_58_$__cuda_sm70_shflsync_bfly_p:
[----:B------:R-:W-:Y:S01]  /*1340*/  HFMA2.MMA R9, -RZ, RZ, 0, 0 ;  /* 0x00000000ff097435 */ /* 0x000fe200000001ff */
[----:B------:R-:W-:Y:S04]  /*1350*/  WARPSYNC R19 ;  /* 0x0000001300007348 */ /* 0x000fe80003800000 */
[----:B------:R0:W1:Y:S01]  /*1360*/  SHFL.BFLY PT, R14, R18, R17, R14 ;  /* 0x0c000011120e7389 */ /* 0x00006200000e000e */
[----:B------:R-:W-:Y:S05]  /*1370*/  RET.REL.NODEC R8 `(_ZN10layer_norm22ln_bwd_finalize_kernelINS_22Kernel_traits_finalizeILj2560Ef13__nv_bfloat16S2_S2_fjLb1ELj1024ELj4ENS_18Kernel_traits_baseILj2560EfS2_S2_S2_fjLj1024EEEEELb1ELb1EEEvNS_9BwdParamsE) ;  /* 0xffffec8008007950 */ /* 0x000fea0003c3ffff */
.L_x_3301:
        /* <DEDUP_REMOVED lines=16> */
.L_x_9802:


//--------------------- .text._ZN10layer_norm13ln_bwd_kernelINS_13Kernel_traitsIf13__nv_bfloat16S2_S2_fjLj2560ELj1ELj1ELj4ELj8ENS_18Kernel_traits_baseILj2560EfS2_S2_S2_fjLj128EEEEELb1ELb1ELb1ELb1EEEvNS_9BwdParamsE --------------------------
	.section	.text._ZN10layer_norm13ln_bwd_kernelINS_13Kernel_traitsIf13__nv_bfloat16S2_S2_fjLj2560ELj1ELj1ELj4ELj8ENS_18Kernel_traits_baseILj2560EfS2_S2_S2_fjLj128EEEEELb1ELb1ELb1ELb1EEEvNS_9BwdParamsE,"ax",@progbits
	.sectioninfo	@"SHI_REGISTERS=199"
	.align	128
        .global         _ZN10layer_norm13ln_bwd_kernelINS_13Kernel_traitsIf13__nv_bfloat16S2_S2_fjLj2560ELj1ELj1ELj4ELj8ENS_18Kernel_traits_baseILj2560EfS2_S2_S2_fjLj128EEEEELb1ELb1ELb1ELb1EEEvNS_9BwdParamsE
        .type           _ZN10layer_norm13ln_bwd_kernelINS_13Kernel_traitsIf13__nv_bfloat16S2_S2_fjLj2560ELj1ELj1ELj4ELj8ENS_18Kernel_traits_baseILj2560EfS2_S2_S2_fjLj128EEEEELb1ELb1ELb1ELb1EEEvNS_9BwdParamsE,@function
        .size           _ZN10layer_norm13ln_bwd_kernelINS_13Kernel_traitsIf13__nv_bfloat16S2_S2_fjLj2560ELj1ELj1ELj4ELj8ENS_18Kernel_traits_baseILj2560EfS2_S2_S2_fjLj128EEEEELb1ELb1ELb1ELb1EEEvNS_9BwdParamsE,(.L_x_9803 - _ZN10layer_norm13ln_bwd_kernelINS_13Kernel_traitsIf13__nv_bfloat16S2_S2_fjLj2560ELj1ELj1ELj4ELj8ENS_18Kernel_traits_baseILj2560EfS2_S2_S2_fjLj128EEEEELb1ELb1ELb1ELb1EEEvNS_9BwdParamsE)
        .other          _ZN10layer_norm13ln_bwd_kernelINS_13Kernel_traitsIf13__nv_bfloat16S2_S2_fjLj2560ELj1ELj1ELj4ELj8ENS_18Kernel_traits_baseILj2560EfS2_S2_S2_fjLj128EEEEELb1ELb1ELb1ELb1EEEvNS_9BwdParamsE,@"STO_CUDA_ENTRY STV_DEFAULT"
_ZN10layer_norm13ln_bwd_kernelINS_13Kernel_traitsIf13__nv_bfloat16S2_S2_fjLj2560ELj1ELj1ELj4ELj8ENS_18Kernel_traits_baseILj2560EfS2_S2_S2_fjLj128EEEEELb1ELb1ELb1ELb1EEEvNS_9BwdParamsE:
.text._ZN10layer_norm13ln_bwd_kernelINS_13Kernel_traitsIf13__nv_bfloat16S2_S2_fjLj2560ELj1ELj1ELj4ELj8ENS_18Kernel_traits_baseILj2560EfS2_S2_S2_fjLj128EEEEELb1ELb1ELb1ELb1EEEvNS_9BwdParamsE:
        /* <DEDUP_REMOVED lines=38> */
.L_x_3302:
        /* <DEDUP_REMOVED lines=12> */
[----:B------:R-:W-:Y:S01]  /*0320*/  IMAD.MOV.U32 R134, RZ, RZ, 0x1 ;  /* 0x00000001ff867424 */ /* 0x000fe200078e00ff */
        /* <DEDUP_REMOVED lines=35> */
.L_x_3432:
        /* <DEDUP_REMOVED lines=10> */
[----:B------:R-:W-:Y:S01]  /*0600*/  LEA.HI R111, R111, R110, RZ, 0x2 ;  /* 0x0000006e6f6f7211 */ /* 0x000fe200078f10ff */
[----:B------:R-:W-:Y:S02]  /*0610*/  IMAD.MOV.U32 R192, RZ, RZ, 0x8 ;  /* 0x00000008ffc07424 */ /* 0x000fe400078e00ff */
[----:B------:R3:W5:Y:S01]  /*0620*/  LDG.E R175, [R108.64] ;  /* 0x000000046caf7981 */ /* 0x000762000c1e1900 */
[----:B------:R-:W-:-:S04]  /*0630*/  LEA.HI.SX32 R136, R111, R124, 0x1e ;  /* 0x0000007c6f887211 */ /* 0x000fc800078ff2ff */
[C---:B------:R-:W-:Y:S01]  /*0640*/  IADD3 R137, R136.reuse, 0x80, RZ ;  /* 0x0000008088897810 */ /* 0x040fe20007ffe0ff */
[CC--:B------:R-:W-:Y:S01]  /*0650*/  IMAD.WIDE.U32 R110, R136.reuse, R192.reuse, c[0x0][0x218] ;  /* 0x00008600886e7625 */ /* 0x0c0fe200078e00c0 */
[C---:B------:R-:W-:Y:S02]  /*0660*/  IADD3 R138, R136.reuse, 0x100, RZ ;  /* 0x00000100888a7810 */ /* 0x040fe40007ffe0ff */
[----:B------:R-:W-:Y:S01]  /*0670*/  IADD3 R139, R136, 0x180, RZ ;  /* 0x00000180888b7810 */ /* 0x000fe20007ffe0ff */
[----:B---3--:R-:W-:-:S04]  /*0680*/  IMAD.WIDE.U32 R108, R137, R192, c[0x0][0x218] ;  /* 0x00008600896c7625 */ /* 0x008fc800078e00c0 */
[----:B0-----:R-:W-:-:S04]  /*0690*/  IMAD.WIDE.U32 R106, R138, R192, c[0x0][0x218] ;  /* 0x000086008a6a7625 */ /* 0x001fc800078e00c0 */
[----:B-1----:R-:W-:Y:S01]  /*06a0*/  IMAD.WIDE.U32 R104, R139, R192, c[0x0][0x218] ;  /* 0x000086008b687625 */ /* 0x002fe200078e00c0 */
        /* <DEDUP_REMOVED lines=14> */
[----:B------:R0:W5:Y:S01]  /*0790*/  @P0 LDG.E.64 R112, [R104.64] ;  /* 0x0000000468700981 */ /* 0x000162000c1e1b00 */
[----:B------:R-:W-:-:S02]  /*07a0*/  @P0 IADD3 R127, R136, 0x200, RZ ;  /* 0x00000200887f0810 */ /* 0x000fc40007ffe0ff */
[C---:B------:R-:W-:Y:S01]  /*07b0*/  IADD3 R128, R120.reuse, 0x80, RZ ;  /* 0x0000008078807810 */ /* 0x040fe20007ffe0ff */
[CC--:B------:R-:W-:Y:S01]  /*07c0*/  IMAD.WIDE.U32 R194, R120.reuse, R149.reuse, c[0x0][0x190] ;  /* 0x0000640078c27625 */ /* 0x0c0fe200078e0095 */
[C---:B------:R-:W-:Y:S02]  /*07d0*/  IADD3 R124, R120.reuse, 0x100, RZ ;  /* 0x00000100787c7810 */ /* 0x040fe40007ffe0ff */
[C---:B------:R-:W-:Y:S02]  /*07e0*/  IADD3 R122, R120.reuse, 0x180, RZ ;  /* 0x00000180787a7810 */ /* 0x040fe40007ffe0ff */
[----:B------:R-:W-:Y:S01]  /*07f0*/  IADD3 R120, R120, 0x200, RZ ;  /* 0x0000020078787810 */ /* 0x000fe20007ffe0ff */
[-C--:B------:R-:W-:Y:S01]  /*0800*/  IMAD.WIDE.U32 R124, R124, R149.reuse, c[0x0][0x190] ;  /* 0x000064007c7c7625 */ /* 0x080fe200078e0095 */
[----:B------:R0:W5:Y:S03]  /*0810*/  LDG.E R174, [R194.64] ;  /* 0x00000004c2ae7981 */ /* 0x000166000c1e1900 */
[----:B------:R-:W-:-:S02]  /*0820*/  IMAD.WIDE.U32 R122, R122, R149, c[0x0][0x190] ;  /* 0x000064007a7a7625 */ /* 0x000fc400078e0095 */
[----:B------:R0:W5:Y:S02]  /*0830*/  LDG.E R124, [R124.64] ;  /* 0x000000047c7c7981 */ /* 0x000164000c1e1900 */
[----:B------:R-:W-:Y:S02]  /*0840*/  IMAD.WIDE.U32 R120, R120, R149, c[0x0][0x190] ;  /* 0x0000640078787625 */ /* 0x000fe400078e0095 */
[----:B------:R0:W5:Y:S02]  /*0850*/  LDG.E R122, [R122.64] ;  /* 0x000000047a7a7981 */ /* 0x000164000c1e1900 */
[----:B------:R-:W-:-:S04]  /*0860*/  @P0 IMAD.WIDE.U32 R126, R127, R192, c[0x0][0x218] ;  /* 0x000086007f7e0625 */ /* 0x000fc800078e00c0 */
[----:B------:R-:W-:Y:S01]  /*0870*/  IMAD.WIDE.U32 R128, R128, R149, c[0x0][0x190] ;  /* 0x0000640080807625 */ /* 0x000fe200078e0095 */
[----:B------:R0:W5:Y:S04]  /*0880*/  @P0 LDG.E.64 R2, [R126.64] ;  /* 0x000000047e020981 */ /* 0x000168000c1e1b00 */
[----:B------:R0:W5:Y:S01]  /*0890*/  LDG.E R149, [R120.64] ;  /* 0x0000000478957981 */ /* 0x000162000c1e1900 */
[----:B------:R-:W-:-:S03]  /*08a0*/  MOV R192, RZ ;  /* 0x000000ff00c07202 */ /* 0x000fc60000000f00 */
[----:B------:R1:W5:Y:S02]  /*08b0*/  LDG.E R128, [R128.64] ;  /* 0x0000000480807981 */ /* 0x000364000c1e1900 */
[----:B-1----:R-:W-:Y:S01]  /*08c0*/  IMAD.MOV.U32 R129, RZ, RZ, RZ ;  /* 0x000000ffff817224 */ /* 0x002fe200078e00ff */
[----:B------:R-:W-:Y:S05]  /*08d0*/  BRA `(.L_x_3306) ;  /* 0x0000111000007947 */ /* 0x000fea0003800000 */
.L_x_3305:
        /* <DEDUP_REMOVED lines=11> */
[----:B------:R-:W2:Y:S02]  /*0990*/  LDG.E.64 R164, [R164.64] ;  /* 0x00000004a4a47981 */ /* 0x000ea4000c1e1b00 */
[-C--:B------:R-:W-:Y:S01]  /*09a0*/  IMAD.WIDE.U32 R154, R155, R192.reuse, c[0x0][0x208] ;  /* 0x000082009b9a7625 */ /* 0x080fe200078e00c0 */
[----:B------:R-:W-:Y:S01]  /*09b0*/  IADD3 R169, R136, 0x200, RZ ;  /* 0x0000020088a97810 */ /* 0x000fe20007ffe0ff */
[----:B------:R-:W3:Y:S02]  /*09c0*/  LDG.E.64 R126, [R126.64] ;  /* 0x000000047e7e7981 */ /* 0x000ee4000c1e1b00 */
[----:B------:R-:W-:-:S02]  /*09d0*/  IMAD.WIDE.U32 R120, R121, R192, c[0x0][0x208] ;  /* 0x0000820079787625 */ /* 0x000fc400078e00c0 */
[----:B------:R-:W4:Y:S02]  /*09e0*/  LDG.E.64 R154, [R154.64] ;  /* 0x000000049a9a7981 */ /* 0x000f24000c1e1b00 */
[-C--:B------:R-:W-:Y:S02]  /*09f0*/  IMAD.WIDE.U32 R150, R137, R192.reuse, c[0x0][0x188] ;  /* 0x0000620089967625 */ /* 0x080fe400078e00c0 */
[----:B------:R-:W3:Y:S02]  /*0a00*/  LDG.E.64 R120, [R120.64] ;  /* 0x0000000478787981 */ /* 0x000ee4000c1e1b00 */
[----:B------:R-:W-:Y:S02]  /*0a10*/  IMAD.WIDE R122, R130, R149, c[0x0][0x1a0] ;  /* 0x00006800827a7625 */ /* 0x000fe400078e0295 */
[----:B------:R-:W3:Y:S02]  /*0a20*/  LDG.E.64 R150, [R150.64] ;  /* 0x0000000496967981 */ /* 0x000ee4000c1e1b00 */
[----:B------:R-:W-:-:S02]  /*0a30*/  IMAD.WIDE.U32 R152, R138, R192, c[0x0][0x188] ;  /* 0x000062008a987625 */ /* 0x000fc400078e00c0 */
[----:B------:R0:W3:Y:S02]  /*0a40*/  LDG.E R173, [R122.64] ;  /* 0x000000047aad7981 */ /* 0x0000e4000c1e1900 */
[-C--:B------:R-:W-:Y:S02]  /*0a50*/  IMAD.WIDE.U32 R160, R161, R192.reuse, c[0x0][0x208] ;  /* 0x00008200a1a07625 */ /* 0x080fe400078e00c0 */
[----:B------:R-:W3:Y:S02]  /*0a60*/  LDG.E.64 R152, [R152.64] ;  /* 0x0000000498987981 */ /* 0x000ee4000c1e1b00 */
[-C--:B------:R-:W-:Y:S02]  /*0a70*/  IMAD.WIDE.U32 R156, R139, R192.reuse, c[0x0][0x188] ;  /* 0x000062008b9c7625 */ /* 0x080fe400078e00c0 */
[----:B------:R-:W3:Y:S02]  /*0a80*/  LDG.E.64 R160, [R160.64] ;  /* 0x00000004a0a07981 */ /* 0x000ee4000c1e1b00 */
[----:B------:R-:W-:-:S02]  /*0a90*/  IMAD.WIDE.U32 R162, R163, R192, c[0x0][0x208] ;  /* 0x00008200a3a27625 */ /* 0x000fc400078e00c0 */
[----:B------:R-:W3:Y:S02]  /*0aa0*/  LDG.E.64 R156, [R156.64] ;  /* 0x000000049c9c7981 */ /* 0x000ee4000c1e1b00 */
[----:B------:R-:W-:Y:S02]  /*0ab0*/  IMAD.WIDE.U32 R158, R169, R192, c[0x0][0x188] ;  /* 0x00006200a99e7625 */ /* 0x000fe400078e00c0 */
[----:B------:R-:W3:Y:S04]  /*0ac0*/  LDG.E.64 R162, [R162.64] ;  /* 0x00000004a2a27981 */ /* 0x000ee8000c1e1b00 */
[----:B------:R-:W3:Y:S01]  /*0ad0*/  LDG.E.64 R158, [R158.64] ;  /* 0x000000049e9e7981 */ /* 0x000ee2000c1e1b00 */
        /* <DEDUP_REMOVED lines=10> */
[C---:B0-----:R-:W-:Y:S01]  /*0b80*/  IADD3 R122, R166.reuse, 0x180, RZ ;  /* 0x00000180a67a7810 */ /* 0x041fe20007ffe0ff */
[----:B------:R-:W-:Y:S01]  /*0b90*/  @P0 IMAD.WIDE.U32 R168, R169, R192, c[0x0][0x218] ;  /* 0x00008600a9a80625 */ /* 0x000fe200078e00c0 */
[C---:B------:R-:W-:Y:S01]  /*0ba0*/  IADD3 R170, R166.reuse, 0x200, RZ ;  /* 0x00000200a6aa7810 */ /* 0x040fe20007ffe0ff */
[----:B------:R3:W5:Y:S01]  /*0bb0*/  @P0 LDG.E.64 R116, [R108.64] ;  /* 0x000000046c740981 */ /* 0x000762000c1e1b00 */
[----:B------:R-:W-:Y:S01]  /*0bc0*/  IADD3 R128, R166, 0x80, RZ ;  /* 0x00000080a6807810 */ /* 0x000fe20007ffe0ff */
[-C--:B------:R-:W-:Y:S01]  /*0bd0*/  IMAD.WIDE.U32 R122, R122, R149.reuse, c[0x0][0x190] ;  /* 0x000064007a7a7625 */ /* 0x080fe200078e0095 */
[----:B------:R-:W-:Y:S01]  /*0be0*/  IADD3 R124, R166, 0x100, RZ ;  /* 0x00000100a67c7810 */ /* 0x000fe20007ffe0ff */
        /* <DEDUP_REMOVED lines=13> */
[----:B--2---:R-:W-:-:S02]  /*0cc0*/  MOV R181, R164 ;  /* 0x000000a400b57202 */ /* 0x004fc40000000f00 */
[----:B------:R-:W-:Y:S02]  /*0cd0*/  SHF.R.U64 R185, R164, 0x10, R165 ;  /* 0x00000010a4b97819 */ /* 0x000fe400000012a5 */
[----:B----4-:R-:W-:Y:S02]  /*0ce0*/  MOV R123, R154 ;  /* 0x0000009a007b7202 */ /* 0x010fe40000000f00 */
[----:B-1----:R-:W-:Y:S02]  /*0cf0*/  SHF.R.U64 R110, R154, 0x10, R155 ;  /* 0x000000109a6e7819 */ /* 0x002fe4000000129b */
[----:B---3--:R-:W-:Y:S01]  /*0d00*/  MOV R108, R120 ;  /* 0x00000078006c7202 */ /* 0x008fe20000000f00 */
[--C-:B0-----:R-:W-:Y:S01]  /*0d10*/  IMAD.MOV.U32 R105, RZ, RZ, R121.reuse ;  /* 0x000000ffff697224 */ /* 0x101fe200078e0079 */
[--C-:B------:R-:W-:Y:S02]  /*0d20*/  SHF.R.U64 R106, R120, 0x10, R121.reuse ;  /* 0x00000010786a7819 */ /* 0x100fe40000001279 */
[----:B------:R-:W-:-:S02]  /*0d30*/  SHF.R.U32.HI R104, RZ, 0x10, R121 ;  /* 0x00000010ff687819 */ /* 0x000fc40000011679 */
[--C-:B------:R-:W-:Y:S02]  /*0d40*/  SHF.R.U64 R120, R126, 0x10, R127.reuse ;  /* 0x000000107e787819 */ /* 0x100fe4000000127f */
[----:B------:R-:W-:Y:S02]  /*0d50*/  SHF.R.U32.HI R121, RZ, 0x10, R127 ;  /* 0x00000010ff797819 */ /* 0x000fe4000001167f */
[----:B------:R-:W-:Y:S02]  /*0d60*/  SHF.R.U64 R154, R150, 0x10, R151 ;  /* 0x00000010969a7819 */ /* 0x000fe40000001297 */
[----:B------:R-:W-:Y:S02]  /*0d70*/  PRMT R127, RZ, 0x5410, R127 ;  /* 0x00005410ff7f7816 */ /* 0x000fe4000000007f */
[----:B------:R-:W-:Y:S02]  /*0d80*/  PRMT R150, RZ, 0x5410, R150 ;  /* 0x00005410ff967816 */ /* 0x000fe40000000096 */
[----:B------:R-:W-:-:S02]  /*0d90*/  FSEL R196, R173, RZ, !P0 ;  /* 0x000000ffadc47208 */ /* 0x000fc40004000000 */
[----:B------:R-:W-:Y:S01]  /*0da0*/  SHF.R.U32.HI R172, RZ, 0x10, R151 ;  /* 0x00000010ffac7819 */ /* 0x000fe20000011697 */
[----:B------:R-:W-:Y:S01]  /*0db0*/  IMAD.MOV.U32 R107, RZ, RZ, R155 ;  /* 0x000000ffff6b7224 */ /* 0x000fe200078e009b */
[----:B------:R-:W-:Y:S02]  /*0dc0*/  PRMT R151, RZ, 0x5410, R151 ;  /* 0x00005410ff977816 */ /* 0x000fe40000000097 */
[----:B------:R-:W-:Y:S02]  /*0dd0*/  SHF.R.U64 R171, R152, 0x10, R153 ;  /* 0x0000001098ab7819 */ /* 0x000fe40000001299 */
[----:B------:R-:W-:Y:S01]  /*0de0*/  PRMT R120, RZ, 0x5410, R120 ;  /* 0x00005410ff787816 */ /* 0x000fe20000000078 */
[----:B------:R-:W-:Y:S01]  /*0df0*/  IMAD.MOV.U32 R111, RZ, RZ, R161 ;  /* 0x000000ffff6f7224 */ /* 0x000fe200078e00a1 */
[----:B------:R-:W-:Y:S01]  /*0e00*/  SHF.R.U32.HI R109, RZ, 0x10, R155 ;  /* 0x00000010ff6d7819 */ /* 0x000fe2000001169b */
[----:B------:R-:W-:Y:S01]  /*0e10*/  FADD.FTZ R170, -R196, R127 ;  /* 0x0000007fc4aa7221 */ /* 0x000fe20000010100 */
[----:B------:R-:W-:-:S02]  /*0e20*/  MOV R176, R160 ;  /* 0x000000a000b07202 */ /* 0x000fc40000000f00 */
[--C-:B------:R-:W-:Y:S02]  /*0e30*/  SHF.R.U64 R129, R160, 0x10, R161.reuse ;  /* 0x00000010a0817819 */ /* 0x100fe400000012a1 */
[----:B------:R-:W-:Y:S02]  /*0e40*/  SHF.R.U32.HI R125, RZ, 0x10, R161 ;  /* 0x00000010ff7d7819 */ /* 0x000fe400000116a1 */
[----:B------:R-:W-:Y:S02]  /*0e50*/  PRMT R126, RZ, 0x5410, R126 ;  /* 0x00005410ff7e7816 */ /* 0x000fe4000000007e */
[----:B------:R-:W-:Y:S01]  /*0e60*/  PRMT R155, RZ, 0x5410, R152 ;  /* 0x00005410ff9b7816 */ /* 0x000fe20000000098 */
[----:B------:R-:W-:Y:S01]  /*0e70*/  FADD.FTZ R152, -R196, R150 ;  /* 0x00000096c4987221 */ /* 0x000fe20000010100 */
[----:B------:R-:W-:Y:S01]  /*0e80*/  SHF.R.U32.HI R164, RZ, 0x10, R157 ;  /* 0x00000010ffa47819 */ /* 0x000fe2000001169d */
[----:B------:R-:W-:Y:S01]  /*0e90*/  IMAD.MOV.U32 R182, RZ, RZ, R165 ;  /* 0x000000ffffb67224 */ /* 0x000fe200078e00a5 */
[----:B------:R-:W-:Y:S01]  /*0ea0*/  SHF.R.U32.HI R168, RZ, 0x10, R153 ;  /* 0x00000010ffa87819 */ /* 0x000fe20000011699 */
[----:B------:R-:W-:Y:S01]  /*0eb0*/  IMAD.MOV.U32 R177, RZ, RZ, R163 ;  /* 0x000000ffffb17224 */ /* 0x000fe200078e00a3 */
[----:B------:R-:W-:-:S02]  /*0ec0*/  PRMT R160, RZ, 0x5410, R153 ;  /* 0x00005410ffa07816 */ /* 0x000fc40000000099 */
[----:B------:R-:W-:Y:S01]  /*0ed0*/  PRMT R161, RZ, 0x5410, R156 ;  /* 0x00005410ffa17816 */ /* 0x000fe2000000009c */
[----:B------:R-:W-:Y:S01]  /*0ee0*/  FADD.FTZ R120, -R196, R120 ;  /* 0x00000078c4787221 */ /* 0x000fe20000010100 */
[----:B------:R-:W-:Y:S02]  /*0ef0*/  SHF.R.U32.HI R183, RZ, 0x10, R165 ;  /* 0x00000010ffb77819 */ /* 0x000fe400000116a5 */
[--C-:B------:R-:W-:Y:S02]  /*0f00*/  SHF.R.U64 R178, R162, 0x10, R163.reuse ;  /* 0x00000010a2b27819 */ /* 0x100fe400000012a3 */
[----:B------:R-:W-:Y:S02]  /*0f10*/  SHF.R.U32.HI R179, RZ, 0x10, R163 ;  /* 0x00000010ffb37819 */ /* 0x000fe400000116a3 */
[----:B------:R-:W-:Y:S02]  /*0f20*/  SHF.R.U64 R166, R156, 0x10, R157 ;  /* 0x000000109ca67819 */ /* 0x000fe4000000129d */
[----:B------:R-:W-:Y:S01]  /*0f30*/  PRMT R127, RZ, 0x5410, R154 ;  /* 0x00005410ff7f7816 */ /* 0x000fe2000000009a */
[----:B------:R-:W-:Y:S01]  /*0f40*/  FADD.FTZ R154, -R196, R151 ;  /* 0x00000097c49a7221 */ /* 0x000fe20000010100 */
[----:B------:R-:W-:-:S02]  /*0f50*/  PRMT R153, RZ, 0x5410, R171 ;  /* 0x00005410ff997816 */ /* 0x000fc400000000ab */
[--C-:B------:R-:W-:Y:S02]  /*0f60*/  SHF.R.U64 R169, R158, 0x10, R159.reuse ;  /* 0x000000109ea97819 */ /* 0x100fe4000000129f */
[----:B------:R-:W-:Y:S02]  /*0f70*/  PRMT R163, RZ, 0x5410, R158 ;  /* 0x00005410ffa37816 */ /* 0x000fe4000000009e */
[--C-:B------:R-:W-:Y:S02]  /*0f80*/  SHF.R.U32.HI R167, RZ, 0x10, R159.reuse ;  /* 0x00000010ffa77819 */ /* 0x100fe4000001169f */
[----:B------:R-:W-:Y:S02]  /*0f90*/  PRMT R165, RZ, 0x5410, R159 ;  /* 0x00005410ffa57816 */ /* 0x000fe4000000009f */
[----:B------:R-:W-:Y:S01]  /*0fa0*/  PRMT R181, RZ, 0x5410, R181 ;  /* 0x00005410ffb57816 */ /* 0x000fe200000000b5 */
[----:B------:R-:W-:Y:S01]  /*0fb0*/  FADD.FTZ R126, -R196, R126 ;  /* 0x0000007ec47e7221 */ /* 0x000fe20000010100 */
[----:B------:R-:W-:Y:S01]  /*0fc0*/  MOV R180, R162 ;  /* 0x000000a200b47202 */ /* 0x000fe20000000f00 */
[----:B------:R-:W-:Y:S01]  /*0fd0*/  FMUL.FTZ R173, R135, R152 ;  /* 0x0000009887ad7220 */ /* 0x000fe20000410000 */
[----:B------:R-:W-:-:S02]  /*0fe0*/  PRMT R121, RZ, 0x5410, R121 ;  /* 0x00005410ff797816 */ /* 0x000fc40000000079 */
[----:B------:R-:W-:Y:S02]  /*0ff0*/  PRMT R151, RZ, 0x5410, R172 ;  /* 0x00005410ff977816 */ /* 0x000fe400000000ac */
[----:B------:R-:W-:Y:S01]  /*1000*/  PRMT R159, RZ, 0x5410, R164 ;  /* 0x00005410ff9f7816 */ /* 0x000fe200000000a4 */
[C---:B------:R-:W-:Y:S01]  /*1010*/  FADD.FTZ R158, -R196.reuse, R161 ;  /* 0x000000a1c49e7221 */ /* 0x040fe20000010100 */
[----:B------:R-:W-:Y:S01]  /*1020*/  PRMT R162, RZ, 0x5410, R157 ;  /* 0x00005410ffa27816 */ /* 0x000fe2000000009d */
[C---:B------:R-:W-:Y:S01]  /*1030*/  FADD.FTZ R164, -R196.reuse, R153 ;  /* 0x00000099c4a47221 */ /* 0x040fe20000010100 */
[----:B------:R-:W-:Y:S01]  /*1040*/  PRMT R157, RZ, 0x5410, R166 ;  /* 0x00005410ff9d7816 */ /* 0x000fe200000000a6 */
[----:B------:R-:W-:Y:S01]  /*1050*/  FMUL.FTZ R161, R135, R120 ;  /* 0x0000007887a17220 */ /* 0x000fe20000410000 */
[----:B------:R-:W-:Y:S01]  /*1060*/  PRMT R152, RZ, 0x5410, R185 ;  /* 0x00005410ff987816 */ /* 0x000fe200000000b9 */
[----:B------:R-:W-:Y:S02]  /*1070*/  FADD.FTZ R190, -R196, R163 ;  /* 0x000000a3c4be7221 */ /* 0x000fe40000010100 */
[----:B------:R-:W-:-:S02]  /*1080*/  FMUL.FTZ R153, R40, R181 ;  /* 0x000000b528997220 */ /* 0x000fc40000410000 */
[C---:B------:R-:W-:Y:S02]  /*1090*/  FADD.FTZ R150, -R196.reuse, R121 ;  /* 0x00000079c4967221 */ /* 0x040fe40000010100 */
[C---:B------:R-:W-:Y:S01]  /*10a0*/  FADD.FTZ R166, -R196.reuse, R151 ;  /* 0x00000097c4a67221 */ /* 0x040fe20000010100 */
[----:B------:R-:W-:Y:S01]  /*10b0*/  PRMT R151, RZ, 0x5410, R182 ;  /* 0x00005410ff977816 */ /* 0x000fe200000000b6 */
[C---:B------:R-:W-:Y:S02]  /*10c0*/  FADD.FTZ R188, -R196.reuse, R159 ;  /* 0x0000009fc4bc7221 */ /* 0x040fe40000010100 */
[----:B------:R-:W-:Y:S01]  /*10d0*/  FMUL.FTZ R172, R135, R126 ;  /* 0x0000007e87ac7220 */ /* 0x000fe20000410000 */
[----:B------:R-:W-:Y:S01]  /*10e0*/  PRMT R126, RZ, 0x5410, R129 ;  /* 0x00005410ff7e7816 */ /* 0x000fe20000000081 */
[C---:B------:R-:W-:Y:S01]  /*10f0*/  FADD.FTZ R184, -R196.reuse, R157 ;  /* 0x0000009dc4b87221 */ /* 0x040fe20000010100 */
[----:B------:R-:W-:Y:S01]  /*1100*/  PRMT R129, RZ, 0x5410, R105 ;  /* 0x00005410ff817816 */ /* 0x000fe20000000069 */
[----:B------:R-:W-:-:S02]  /*1110*/  FADD.FTZ R194, -R196, R165 ;  /* 0x000000a5c4c27221 */ /* 0x000fc40000010100 */
[----:B------:R-:W-:Y:S02]  /*1120*/  FMUL.FTZ R170, R135, R170 ;  /* 0x000000aa87aa7220 */ /* 0x000fe40000410000 */
[----:B------:R-:W-:Y:S02]  /*1130*/  FADD.FTZ R65, R65, R152 ;  /* 0x0000009841417221 */ /* 0x000fe40000010000 */
[----:B------:R-:W-:Y:S01]  /*1140*/  FFMA.FTZ R45, R161, R152, R45 ;  /* 0x00000098a12d7223 */ /* 0x000fe2000001002d */
[----:B------:R-:W-:Y:S01]  /*1150*/  PRMT R121, RZ, 0x5410, R169 ;  /* 0x00005410ff797816 */ /* 0x000fe200000000a9 */
[C---:B------:R-:W-:Y:S02]  /*1160*/  FMUL.FTZ R165, R135.reuse, R158 ;  /* 0x0000009e87a57220 */ /* 0x040fe40000410000 */
[----:B------:R-:W-:Y:S01]  /*1170*/  FMUL.FTZ R157, R135, R190 ;  /* 0x000000be879d7220 */ /* 0x000fe20000410000 */
[----:B------:R-:W-:Y:S01]  /*1180*/  PRMT R190, RZ, 0x5410, R106 ;  /* 0x00005410ffbe7816 */ /* 0x000fe2000000006a */
[----:B------:R-:W-:-:S02]  /*1190*/  FMUL.FTZ R152, R41, R152 ;  /* 0x0000009829987220 */ /* 0x000fc40000410000 */
[----:B------:R-:W-:Y:S02]  /*11a0*/  FADD.FTZ R105, RZ, R153 ;  /* 0x00000099ff697221 */ /* 0x000fe40000010000 */
[C---:B------:R-:W-:Y:S01]  /*11b0*/  FMUL.FTZ R159, R135.reuse, R150 ;  /* 0x00000096879f7220 */ /* 0x040fe20000410000 */
[----:B------:R-:W-:Y:S01]  /*11c0*/  PRMT R150, RZ, 0x5410, R183 ;  /* 0x00005410ff967816 */ /* 0x000fe200000000b7 */
[----:B------:R-:W-:Y:S01]  /*11d0*/  FMUL.FTZ R158, R135, R188 ;  /* 0x000000bc879e7220 */ /* 0x000fe20000410000 */
[----:B------:R-:W-:Y:S01]  /*11e0*/  PRMT R188, RZ, 0x5410, R109 ;  /* 0x00005410ffbc7816 */ /* 0x000fe2000000006d */
[----:B------:R-:W-:Y:S01]  /*11f0*/  FFMA.FTZ R106, R172, R153, RZ ;  /* 0x00000099ac6a7223 */ /* 0x000fe200000100ff */
[----:B------:R-:W-:Y:S01]  /*1200*/  PRMT R109, RZ, 0x5410, R108 ;  /* 0x00005410ff6d7816 */ /* 0x000fe2000000006c */
[----:B------:R-:W-:Y:S02]  /*1210*/  FADD.FTZ R66, R66, R151 ;  /* 0x0000009742427221 */ /* 0x000fe40000010000 */
[----:B------:R-:W-:-:S02]  /*1220*/  FFMA.FTZ R46, R170, R151, R46 ;  /* 0x00000097aa2e7223 */ /* 0x000fc4000001002e */
[----:B------:R-:W-:Y:S02]  /*1230*/  FMUL.FTZ R151, R42, R151 ;  /* 0x000000972a977220 */ /* 0x000fe40000410000 */
[----:B------:R-:W-:Y:S02]  /*1240*/  FADD.FTZ R108, R105, R152 ;  /* 0x00000098696c7221 */ /* 0x000fe40000010000 */
[C---:B------:R-:W-:Y:S01]  /*1250*/  FADD.FTZ R156, -R196.reuse, R155 ;  /* 0x0000009bc49c7221 */ /* 0x040fe20000010100 */
[----:B------:R-:W-:Y:S01]  /*1260*/  PRMT R155, RZ, 0x5410, R168 ;  /* 0x00005410ff9b7816 */ /* 0x000fe200000000a8 */
[C---:B------:R-:W-:Y:S02]  /*1270*/  FADD.FTZ R160, -R196.reuse, R160 ;  /* 0x000000a0c4a07221 */ /* 0x040fe40000010100 */
[----:B------:R-:W-:Y:S01]  /*1280*/  FADD.FTZ R192, -R196, R121 ;  /* 0x00000079c4c07221 */ /* 0x000fe20000010100 */
[----:B------:R-:W-:Y:S01]  /*1290*/  PRMT R121, RZ, 0x5410, R180 ;  /* 0x00005410ff797816 */ /* 0x000fe200000000b4 */
[----:B------:R-:W-:-:S02]  /*12a0*/  FFMA.FTZ R106, R161, R152, R106 ;  /* 0x00000098a16a7223 */ /* 0x000fc4000001006a */
[----:B------:R-:W-:Y:S02]  /*12b0*/  FADD.FTZ R67, R67, R150 ;  /* 0x0000009643437221 */ /* 0x000fe40000010000 */
[-C--:B------:R-:W-:Y:S02]  /*12c0*/  FFMA.FTZ R47, R159, R150.reuse, R47 ;  /* 0x000000969f2f7223 */ /* 0x080fe4000001002f */
[----:B------:R-:W-:Y:S01]  /*12d0*/  FADD.FTZ R168, -R196, R127 ;  /* 0x0000007fc4a87221 */ /* 0x000fe20000010100 */
[----:B------:R-:W-:Y:S01]  /*12e0*/  PRMT R127, RZ, 0x5410, R167 ;  /* 0x00005410ff7f7816 */ /* 0x000fe200000000a7 */
[----:B------:R-:W-:Y:S02]  /*12f0*/  FMUL.FTZ R150, R43, R150 ;  /* 0x000000962b967220 */ /* 0x000fe40000410000 */
[----:B------:R-:W-:Y:S01]  /*1300*/  FADD.FTZ R105, R108, R151 ;  /* 0x000000976c697221 */ /* 0x000fe20000010000 */
[----:B------:R-:W-:Y:S01]  /*1310*/  PRMT R178, RZ, 0x5410, R178 ;  /* 0x00005410ffb27816 */ /* 0x000fe200000000b2 */
[----:B------:R-:W-:-:S02]  /*1320*/  FMUL.FTZ R167, R135, R160 ;  /* 0x000000a087a77220 */ /* 0x000fc40000410000 */
[----:B------:R-:W-:Y:S02]  /*1330*/  FADD.FTZ R64, R64, R181 ;  /* 0x000000b540407221 */ /* 0x000fe40000010000 */
[----:B------:R-:W-:Y:S01]  /*1340*/  FFMA.FTZ R44, R172, R181, R44 ;  /* 0x000000b5ac2c7223 */ /* 0x000fe2000001002c */
[----:B------:R-:W-:Y:S01]  /*1350*/  PRMT R181, RZ, 0x5410, R176 ;  /* 0x00005410ffb57816 */ /* 0x000fe200000000b0 */
[----:B------:R-:W-:Y:S02]  /*1360*/  FFMA.FTZ R106, R170, R151, R106 ;  /* 0x00000097aa6a7223 */ /* 0x000fe4000001006a */
[----:B------:R-:W-:Y:S01]  /*1370*/  FMUL.FTZ R160, R135, R184 ;  /* 0x000000b887a07220 */ /* 0x000fe20000410000 */
[----:B------:R-:W-:Y:S01]  /*1380*/  PRMT R184, RZ, 0x5410, R125 ;  /* 0x00005410ffb87816 */ /* 0x000fe2000000007d */
[----:B------:R-:W-:Y:S01]  /*1390*/  FADD.FTZ R186, -R196, R162 ;  /* 0x000000a2c4ba7221 */ /* 0x000fe20000010100 */
[----:B------:R-:W-:Y:S01]  /*13a0*/  PRMT R125, RZ, 0x5410, R107 ;  /* 0x00005410ff7d7816 */ /* 0x000fe2000000006b */
[----:B------:R-:W-:-:S02]  /*13b0*/  FMUL.FTZ R176, R36, R121 ;  /* 0x0000007924b07220 */ /* 0x000fc40000410000 */
[----:B------:R-:W-:Y:S02]  /*13c0*/  FADD.FTZ R105, R105, R150 ;  /* 0x0000009669697221 */ /* 0x000fe40000010000 */
[C---:B------:R-:W-:Y:S02]  /*13d0*/  FADD.FTZ R162, -R196.reuse, R155 ;  /* 0x0000009bc4a27221 */ /* 0x040fe40000010100 */
[----:B------:R-:W-:Y:S01]  /*13e0*/  FADD.FTZ R196, -R196, R127 ;  /* 0x0000007fc4c47221 */ /* 0x000fe20000010100 */
[----:B------:R-:W-:Y:S01]  /*13f0*/  PRMT R127, RZ, 0x5410, R177 ;  /* 0x00005410ff7f7816 */ /* 0x000fe200000000b1 */
[----:B------:R-:W-:Y:S02]  /*1400*/  FFMA.FTZ R107, R159, R150, R106 ;  /* 0x000000969f6b7223 */ /* 0x000fe4000001006a */
[----:B------:R-:W-:Y:S02]  /*1410*/  FMUL.FTZ R168, R135, R168 ;  /* 0x000000a887a87220 */ /* 0x000fe40000410000 */
[----:B------:R-:W-:-:S02]  /*1420*/  FMUL.FTZ R177, R37, R178 ;  /* 0x000000b225b17220 */ /* 0x000fc40000410000 */
[----:B------:R-:W-:Y:S01]  /*1430*/  FADD.FTZ R106, R105, R176 ;  /* 0x000000b0696a7221 */ /* 0x000fe20000010000 */
[----:B------:R-:W-:Y:S01]  /*1440*/  PRMT R120, RZ, 0x5410, R179 ;  /* 0x00005410ff787816 */ /* 0x000fe200000000b3 */
[----:B------:R-:W-:Y:S02]  /*1450*/  FFMA.FTZ R105, R173, R176, R107 ;  /* 0x000000b0ad697223 */ /* 0x000fe4000001006b */
[----:B------:R-:W-:Y:S02]  /*1460*/  FADD.FTZ R69, R69, R178 ;  /* 0x000000b245457221 */ /* 0x000fe40000010000 */
[----:B------:R-:W-:Y:S02]  /*1470*/  FFMA.FTZ R49, R168, R178, R49 ;  /* 0x000000b2a8317223 */ /* 0x000fe40000010031 */
[----:B------:R-:W-:Y:S02]  /*1480*/  FMUL.FTZ R178, R38, R127 ;  /* 0x0000007f26b27220 */ /* 0x000fe40000410000 */
[----:B------:R-:W-:-:S02]  /*1490*/  FADD.FTZ R107, R106, R177 ;  /* 0x000000b16a6b7221 */ /* 0x000fc40000010000 */
[----:B------:R-:W-:Y:S02]  /*14a0*/  FMUL.FTZ R171, R135, R154 ;  /* 0x0000009a87ab7220 */ /* 0x000fe40000410000 */
[----:B------:R-:W-:Y:S02]  /*14b0*/  FFMA.FTZ R105, R168, R177, R105 ;  /* 0x000000b1a8697223 */ /* 0x000fe40000010069 */
[----:B------:R-:W-:Y:S02]  /*14c0*/  FMUL.FTZ R179, R39, R120 ;  /* 0x0000007827b37220 */ /* 0x000fe40000410000 */
[----:B------:R-:W-:Y:S02]  /*14d0*/  FADD.FTZ R106, R107, R178 ;  /* 0x000000b26b6a7221 */ /* 0x000fe40000010000 */
[----:B------:R-:W-:Y:S02]  /*14e0*/  FMUL.FTZ R166, R135, R166 ;  /* 0x000000a687a67220 */ /* 0x000fe40000410000 */
[----:B------:R-:W-:-:S02]  /*14f0*/  FFMA.FTZ R105, R171, R178, R105 ;  /* 0x000000b2ab697223 */ /* 0x000fc40000010069 */
[----:B------:R-:W-:Y:S02]  /*1500*/  FMUL.FTZ R169, R135, R156 ;  /* 0x0000009c87a97220 */ /* 0x000fe40000410000 */
[----:B------:R-:W-:Y:S02]  /*1510*/  FMUL.FTZ R180, R32, R181 ;  /* 0x000000b520b47220 */ /* 0x000fe40000410000 */
[----:B------:R-:W-:Y:S01]  /*1520*/  FADD.FTZ R107, R106, R179 ;  /* 0x000000b36a6b7221 */ /* 0x000fe20000010000 */
[----:B------:R-:W-:Y:S01]  /*1530*/  PRMT R111, RZ, 0x5410, R111 ;  /* 0x00005410ff6f7816 */ /* 0x000fe2000000006f */
[----:B------:R-:W-:Y:S02]  /*1540*/  FFMA.FTZ R105, R166, R179, R105 ;  /* 0x000000b3a6697223 */ /* 0x000fe40000010069 */
[----:B------:R-:W-:Y:S02]  /*1550*/  FADD.FTZ R72, R72, R181 ;  /* 0x000000b548487221 */ /* 0x000fe40000010000 */
[----:B------:R-:W-:-:S02]  /*1560*/  FFMA.FTZ R52, R169, R181, R52 ;  /* 0x000000b5a9347223 */ /* 0x000fc40000010034 */
[----:B------:R-:W-:Y:S02]  /*1570*/  FMUL.FTZ R181, R33, R126 ;  /* 0x0000007e21b57220 */ /* 0x000fe40000410000 */
[----:B------:R-:W-:Y:S02]  /*1580*/  FADD.FTZ R106, R107, R180 ;  /* 0x000000b46b6a7221 */ /* 0x000fe40000010000 */
[----:B------:R-:W-:Y:S02]  /*1590*/  FMUL.FTZ R164, R135, R164 ;  /* 0x000000a487a47220 */ /* 0x000fe40000410000 */
[----:B------:R-:W-:Y:S02]  /*15a0*/  FFMA.FTZ R105, R169, R180, R105 ;  /* 0x000000b4a9697223 */ /* 0x000fe40000010069 */
[----:B------:R-:W-:Y:S02]  /*15b0*/  FMUL.FTZ R182, R34, R111 ;  /* 0x0000006f22b67220 */ /* 0x000fe40000410000 */
[----:B------:R-:W-:Y:S01]  /*15c0*/  FADD.FTZ R107, R106, R181 ;  /* 0x000000b56a6b7221 */ /* 0x000fe20000010000 */
[----:B------:R-:W-:Y:S01]  /*15d0*/  PRMT R123, RZ, 0x5410, R123 ;  /* 0x00005410ff7b7816 */ /* 0x000fe2000000007b */
        /* <DEDUP_REMOVED lines=28> */
[----:B------:R-:W-:Y:S02]  /*17a0*/  FMUL.FTZ R156, R135, R192 ;  /* 0x000000c0879c7220 */ /* 0x000fe40000410000 */
[----:B------:R-:W-:Y:S02]  /*17b0*/  FFMA.FTZ R105, R157, R188, R105 ;  /* 0x000000bc9d697223 */ /* 0x000fe40000010069 */
[----:B------:R-:W-:Y:S01]  /*17c0*/  FADD.FTZ R107, R106, R189 ;  /* 0x000000bd6a6b7221 */ /* 0x000fe20000010000 */
[----:B------:R-:W-:Y:S01]  /*17d0*/  PRMT R106, RZ, 0x5410, R104 ;  /* 0x00005410ff6a7816 */ /* 0x000fe20000000068 */
[----:B------:R-:W-:-:S02]  /*17e0*/  FADD.FTZ R81, R81, R190 ;  /* 0x000000be51517221 */ /* 0x000fc40000010000 */
[----:B------:R-:W-:Y:S02]  /*17f0*/  FFMA.FTZ R61, R156, R190, R61 ;  /* 0x000000be9c3d7223 */ /* 0x000fe4000001003d */
[C---:B------:R-:W-:Y:S02]  /*1800*/  FMUL.FTZ R155, R135.reuse, R194 ;  /* 0x000000c2879b7220 */ /* 0x040fe40000410000 */
[----:B------:R-:W-:Y:S02]  /*1810*/  FMUL.FTZ R190, R26, R129 ;  /* 0x000000811abe7220 */ /* 0x000fe40000410000 */
        /* <DEDUP_REMOVED lines=29> */
.L_x_3306:
[----:B0-----:R-:W-:Y:S05]  /*19f0*/  BSYNC B0 ;  /* 0x0000000000007941 */ /* 0x001fea0003800000 */
.L_x_3304:
[----:B------:R-:W-:Y:S02]  /*1a00*/  LOP3.LUT P2, RZ, R134, 0xff, RZ, 0xc0, !PT ;  /* 0x000000ff86ff7812 */ /* 0x000fe4000784c0ff */
[----:B------:R-:W-:Y:S02]  /*1a10*/  SHF.R.U32.HI R106, RZ, 0x5, R0 ;  /* 0x00000005ff6a7819 */ /* 0x000fe40000011600 */
[----:B------:R-:W-:Y:S02]  /*1a20*/  LOP3.LUT P0, RZ, R0, 0x1f, RZ, 0xc0, !PT ;  /* 0x0000001f00ff7812 */ /* 0x000fe4000780c0ff */
[----:B------:R-:W-:-:S07]  /*1a30*/  LOP3.LUT R125, R106, 0x7fffffc, RZ, 0xc0, !PT ;  /* 0x07fffffc6a7d7812 */ /* 0x000fce00078ec0ff */
[----:B------:R-:W-:Y:S01]  /*1a40*/  @!P2 IADD3 R125, R125, 0x4, RZ ;  /* 0x000000047d7da810 */ /* 0x000fe20007ffe0ff */
[----:B------:R-:W-:Y:S05]  /*1a50*/  BRA.DIV ~URZ, `(.L_x_3307) ;  /* 0x000034027f007947 */ /* 0x000fea000b800000 */
[----:B------:R0:W1:Y:S02]  /*1a60*/  SHFL.DOWN PT, R107, R192, 0x10, 0x1f ;  /* 0x0a001f00c06b7f89 */ /* 0x00006400000e0000 */
.L_x_3433:
        /* <DEDUP_REMOVED lines=18> */
.L_x_3434:
[----:B------:R-:W-:Y:S01]  /*1b90*/  ISETP.GE.AND P2, PT, R175, 0x1, PT ;  /* 0x00000001af00780c */ /* 0x000fe20003f46270 */
[----:B--2---:R-:W-:Y:S01]  /*1ba0*/  FADD.FTZ R126, R126, R109 ;  /* 0x0000006d7e7e7221 */ /* 0x004fe20000010000 */
[----:B------:R-:W-:Y:S01]  /*1bb0*/  @!P0 LOP3.LUT R106, R106, 0x3, RZ, 0xc0, !PT ;  /* 0x000000036a6a8812 */ /* 0x000fe200078ec0ff */
[----:B-1----:R-:W-:Y:S01]  /*1bc0*/  FADD.FTZ R127, R104, R111 ;  /* 0x0000006f687f7221 */ /* 0x002fe20000010000 */
[----:B------:R-:W-:Y:S01]  /*1bd0*/  WARPSYNC 0xffffffff ;  /* 0xffffffff00007948 */ /* 0x000fe20003800000 */
[----:B------:R-:W-:Y:S02]  /*1be0*/  MOV R123, RZ ;  /* 0x000000ff007b7202 */ /* 0x000fe40000000f00 */
[----:B------:R-:W-:-:S05]  /*1bf0*/  @!P0 IADD3 R129, R125, R106, RZ ;  /* 0x0000006a7d818210 */ /* 0x000fca0007ffe0ff */
        /* <DEDUP_REMOVED lines=9> */
[----:B------:R-:W-:-:S06]  /*1c90*/  @P2 IMAD.WIDE.U32 R120, R123, R120, c[0x0][0x170] ;  /* 0x00005c007b782625 */ /* 0x000fcc00078e0078 */
[----:B------:R-:W2:Y:S01]  /*1ca0*/  @P2 LDG.E.64 R120, [R120.64] ;  /* 0x0000000478782981 */ /* 0x000ea2000c1e1b00 */
[----:B------:R-:W-:Y:S01]  /*1cb0*/  ISETP.NE.AND P0, PT, R133, RZ, PT ;  /* 0x000000ff8500720c */ /* 0x000fe20003f05270 */
[----:B------:R-:W-:Y:S02]  /*1cc0*/  BSSY B0, `(.L_x_3309) ;  /* 0x0000026000007945 */ /* 0x000fe40003800000 */
[----:B------:R-:W1:Y:S04]  /*1cd0*/  LDS.128 R104, [R125.X8+0x2800] ;  /* 0x002800007d687984 */ /* 0x000e680000008c00 */
[----:B0-----:R-:W0:Y:S01]  /*1ce0*/  LDS.128 R108, [R125.X8+0x2810] ;  /* 0x002810007d6c7984 */ /* 0x001e220000008c00 */
[----:B-1----:R-:W-:Y:S02]  /*1cf0*/  FADD.FTZ R175, RZ, R104 ;  /* 0x00000068ffaf7221 */ /* 0x002fe40000010000 */
[----:B------:R-:W-:-:S02]  /*1d00*/  FADD.FTZ R104, RZ, R105 ;  /* 0x00000069ff687221 */ /* 0x000fc40000010000 */
[----:B------:R-:W-:Y:S02]  /*1d10*/  FADD.FTZ R175, R106, R175 ;  /* 0x000000af6aaf7221 */ /* 0x000fe40000010000 */
[----:B------:R-:W-:Y:S02]  /*1d20*/  FADD.FTZ R104, R107, R104 ;  /* 0x000000686b687221 */ /* 0x000fe40000010000 */
[----:B0-----:R-:W-:Y:S02]  /*1d30*/  FADD.FTZ R175, R175, R108 ;  /* 0x0000006cafaf7221 */ /* 0x001fe40000010000 */
        /* <DEDUP_REMOVED lines=21> */
.L_x_3310:
        /* <DEDUP_REMOVED lines=9> */
.L_x_3311:
[----:B------:R-:W-:Y:S05]  /*1f20*/  BSYNC B0 ;  /* 0x0000000000007941 */ /* 0x000fea0003800000 */
.L_x_3309:
[----:B------:R-:W-:Y:S01]  /*1f30*/  ISETP.NE.U32.AND P0, PT, RZ, c[0x0][0x258], PT ;  /* 0x00009600ff007a0c */ /* 0x000fe20003f05070 */
[----:B------:R-:W-:Y:S03]  /*1f40*/  BSSY B0, `(.L_x_3312) ;  /* 0x000000f000007945 */ /* 0x000fe60003800000 */
[----:B------:R-:W-:-:S13]  /*1f50*/  ISETP.NE.AND.EX P0, PT, RZ, c[0x0][0x25c], PT, P0 ;  /* 0x00009700ff007a0c */ /* 0x000fda0003f05300 */
        /* <DEDUP_REMOVED lines=13> */
.L_x_3313:
[----:B------:R-:W-:Y:S05]  /*2030*/  BSYNC B0 ;  /* 0x0000000000007941 */ /* 0x000fea0003800000 */
.L_x_3312:
        /* <DEDUP_REMOVED lines=8> */
.L_x_3315:
[----:B------:R-:W-:-:S04]  /*20c0*/  FFMA.FTZ R107, R161, R104, R105 ;  /* 0x00000068a16b7223 */ /* 0x000fc80000010069 */
[----:B------:R-:W-:Y:S01]  /*20d0*/  FADD.FTZ R106, R152, -R107 ;  /* 0x8000006b986a7221 */ /* 0x000fe20000010000 */
[----:B-----5:R-:W-:-:S03]  /*20e0*/  @P3 SHF.R.U64 R107, R118, 0x10, R119 ;  /* 0x00000010766b3819 */ /* 0x020fc60000001277 */
[----:B------:R-:W-:Y:S01]  /*20f0*/  FMUL.FTZ R106, R135, R106 ;  /* 0x0000006a876a7220 */ /* 0x000fe20000410000 */
[----:B------:R-:W-:-:S05]  /*2100*/  @P3 PRMT R107, RZ, 0x5410, R107 ;  /* 0x00005410ff6b3816 */ /* 0x000fca000000006b */
[----:B------:R-:W-:Y:S02]  /*2110*/  @P3 FADD.FTZ R106, R106, R107 ;  /* 0x0000006b6a6a3221 */ /* 0x000fe40000010000 */
.L_x_3316:
[----:B------:R-:W-:Y:S05]  /*2120*/  BSYNC B0 ;  /* 0x0000000000007941 */ /* 0x000fea0003800000 */
.L_x_3314:
        /* <DEDUP_REMOVED lines=14> */
.L_x_3318:
[----:B------:R-:W-:Y:S05]  /*2210*/  BSYNC B0 ;  /* 0x0000000000007941 */ /* 0x000fea0003800000 */
.L_x_3317:
[----:B------:R-:W-:Y:S01]  /*2220*/  BSSY B0, `(.L_x_3319) ;  /* 0x000000c000007945 */ /* 0x000fe20003800000 */
[----:B------:R-:W-:Y:S01]  /*2230*/  @P0 PRMT R193, R109, 0x7610, R193 ;  /* 0x000076106dc10816 */ /* 0x000fe200000000c1 */
[----:B------:R-:W-:Y:S05]  /*2240*/  @P1 BRA `(.L_x_3320) ;  /* 0x0000004000001947 */ /* 0x000fea0003800000 */
[----:B------:R-:W-:Y:S01]  /*2250*/  IMAD.MOV.U32 R106, RZ, RZ, RZ ;  /* 0x000000ffff6a7224 */ /* 0x000fe200078e00ff */
[----:B------:R-:W-:Y:S05]  /*2260*/  @!P3 BRA `(.L_x_3321) ;  /* 0x000000700000b947 */ /* 0x000fea0003800000 */
[----:B-----5:R-:W-:Y:S01]  /*2270*/  PRMT R106, RZ, 0x5410, R119 ;  /* 0x00005410ff6a7816 */ /* 0x020fe20000000077 */
[----:B------:R-:W-:Y:S05]  /*2280*/  BRA `(.L_x_3321) ;  /* 0x0000005000007947 */ /* 0x000fea0003800000 */
.L_x_3320:
[----:B------:R-:W-:Y:S01]  /*2290*/  FFMA.FTZ R106, R170, R104, R105 ;  /* 0x00000068aa6a7223 */ /* 0x000fe20000010069 */
[----:B-----5:R-:W-:-:S03]  /*22a0*/  @P3 PRMT R107, RZ, 0x5410, R119 ;  /* 0x00005410ff6b3816 */ /* 0x020fc60000000077 */
[----:B------:R-:W-:-:S04]  /*22b0*/  FADD.FTZ R106, R151, -R106 ;  /* 0x8000006a976a7221 */ /* 0x000fc80000010000 */
[----:B------:R-:W-:-:S04]  /*22c0*/  FMUL.FTZ R106, R135, R106 ;  /* 0x0000006a876a7220 */ /* 0x000fc80000410000 */
[----:B------:R-:W-:Y:S02]  /*22d0*/  @P3 FADD.FTZ R106, R106, R107 ;  /* 0x0000006b6a6a3221 */ /* 0x000fe40000010000 */
.L_x_3321:
[----:B------:R-:W-:Y:S05]  /*22e0*/  BSYNC B0 ;  /* 0x0000000000007941 */ /* 0x000fea0003800000 */
.L_x_3319:
        /* <DEDUP_REMOVED lines=14> */
.L_x_3323:
[----:B------:R-:W-:Y:S05]  /*23d0*/  BSYNC B0 ;  /* 0x0000000000007941 */ /* 0x000fea0003800000 */
.L_x_3322:
        /* <DEDUP_REMOVED lines=8> */
.L_x_3325:
[----:B------:R-:W-:-:S04]  /*2460*/  FFMA.FTZ R107, R159, R104, R105 ;  /* 0x000000689f6b7223 */ /* 0x000fc80000010069 */
[----:B------:R-:W-:Y:S01]  /*2470*/  FADD.FTZ R106, R150, -R107 ;  /* 0x8000006b966a7221 */ /* 0x000fe20000010000 */
[----:B-----5:R-:W-:-:S03]  /*2480*/  @P3 SHF.R.U32.HI R107, RZ, 0x10, R119 ;  /* 0x00000010ff6b3819 */ /* 0x020fc60000011677 */
[----:B------:R-:W-:Y:S01]  /*2490*/  FMUL.FTZ R106, R135, R106 ;  /* 0x0000006a876a7220 */ /* 0x000fe20000410000 */
[----:B------:R-:W-:-:S05]  /*24a0*/  @P3 PRMT R107, RZ, 0x5410, R107 ;  /* 0x00005410ff6b3816 */ /* 0x000fca000000006b */
[----:B------:R-:W-:Y:S02]  /*24b0*/  @P3 FADD.FTZ R106, R106, R107 ;  /* 0x0000006b6a6a3221 */ /* 0x000fe40000010000 */
.L_x_3326:
[----:B------:R-:W-:Y:S05]  /*24c0*/  BSYNC B0 ;  /* 0x0000000000007941 */ /* 0x000fea0003800000 */
.L_x_3324:
[----:B------:R-:W-:Y:S01]  /*24d0*/  @P0 F2FP.BF16.PACK_AB R107, RZ, R106 ;  /* 0x0000006aff6b023e */ /* 0x000fe200000010ff */
[----:B------:R-:W-:Y:S03]  /*24e0*/  BSSY B0, `(.L_x_3327) ;  /* 0x000000e000007945 */ /* 0x000fe60003800000 */
[----:B------:R-:W-:Y:S01]  /*24f0*/  @P0 PRMT R131, R107, 0x7610, R131 ;  /* 0x000076106b830816 */ /* 0x000fe20000000083 */
        /* <DEDUP_REMOVED lines=12> */
.L_x_3328:
[----:B------:R-:W-:Y:S05]  /*25c0*/  BSYNC B0 ;  /* 0x0000000000007941 */ /* 0x000fea0003800000 */
.L_x_3327:
        /* <DEDUP_REMOVED lines=9> */
.L_x_3329:
        /* <DEDUP_REMOVED lines=10> */
.L_x_3331:
[----:B------:R-:W-:Y:S05]  /*2700*/  BSYNC B0 ;  /* 0x0000000000007941 */ /* 0x000fea0003800000 */
.L_x_3330:
        /* <DEDUP_REMOVED lines=12> */
.L_x_3333:
[----:B------:R-:W-:Y:S05]  /*27d0*/  BSYNC B0 ;  /* 0x0000000000007941 */ /* 0x000fea0003800000 */
.L_x_3332:
[----:B------:R-:W-:Y:S01]  /*27e0*/  BSSY B0, `(.L_x_3334) ;  /* 0x000000b000007945 */ /* 0x000fe20003800000 */
[----:B------:R-:W-:Y:S05]  /*27f0*/  @P1 BRA `(.L_x_3335) ;  /* 0x0000004000001947 */ /* 0x000fea0003800000 */
[----:B0-----:R-:W-:Y:S01]  /*2800*/  MOV R106, RZ ;  /* 0x000000ff006a7202 */ /* 0x001fe20000000f00 */
[----:B------:R-:W-:Y:S05]  /*2810*/  @!P3 BRA `(.L_x_3336) ;  /* 0x000000700000b947 */ /* 0x000fea0003800000 */
[----:B-----5:R-:W-:Y:S01]  /*2820*/  PRMT R106, RZ, 0x5410, R116 ;  /* 0x00005410ff6a7816 */ /* 0x020fe20000000074 */
[----:B------:R-:W-:Y:S05]  /*2830*/  BRA `(.L_x_3336) ;  /* 0x0000005000007947 */ /* 0x000fea0003800000 */
.L_x_3335:
[----:B0-----:R-:W-:-:S04]  /*2840*/  FFMA.FTZ R107, R173, R104, R105 ;  /* 0x00000068ad6b7223 */ /* 0x001fc80000010069 */
[----:B------:R-:W-:Y:S01]  /*2850*/  FADD.FTZ R106, R176, -R107 ;  /* 0x8000006bb06a7221 */ /* 0x000fe20000010000 */
[----:B-----5:R-:W-:-:S03]  /*2860*/  @P3 PRMT R107, RZ, 0x5410, R116 ;  /* 0x00005410ff6b3816 */ /* 0x020fc60000000074 */
[----:B------:R-:W-:-:S04]  /*2870*/  FMUL.FTZ R106, R135, R106 ;  /* 0x0000006a876a7220 */ /* 0x000fc80000410000 */
[----:B------:R-:W-:Y:S02]  /*2880*/  @P3 FADD.FTZ R106, R106, R107 ;  /* 0x0000006b6a6a3221 */ /* 0x000fe40000010000 */
.L_x_3336:
[----:B------:R-:W-:Y:S05]  /*2890*/  BSYNC B0 ;  /* 0x0000000000007941 */ /* 0x000fea0003800000 */
.L_x_3334:
        /* <DEDUP_REMOVED lines=14> */
.L_x_3338:
[----:B------:R-:W-:Y:S05]  /*2980*/  BSYNC B0 ;  /* 0x0000000000007941 */ /* 0x000fea0003800000 */
.L_x_3337:
        /* <DEDUP_REMOVED lines=8> */
.L_x_3340:
[----:B------:R-:W-:Y:S01]  /*2a10*/  FFMA.FTZ R106, R168, R104, R105 ;  /* 0x00000068a86a7223 */ /* 0x000fe20000010069 */
[----:B-----5:R-:W-:-:S03]  /*2a20*/  @P3 SHF.R.U64 R107, R116, 0x10, R117 ;  /* 0x00000010746b3819 */ /* 0x020fc60000001275 */
[----:B------:R-:W-:Y:S01]  /*2a30*/  FADD.FTZ R106, R177, -R106 ;  /* 0x8000006ab16a7221 */ /* 0x000fe20000010000 */
[----:B------:R-:W-:-:S03]  /*2a40*/  @P3 PRMT R107, RZ, 0x5410, R107 ;  /* 0x00005410ff6b3816 */ /* 0x000fc6000000006b */
[----:B------:R-:W-:-:S04]  /*2a50*/  FMUL.FTZ R106, R135, R106 ;  /* 0x0000006a876a7220 */ /* 0x000fc80000410000 */
[----:B------:R-:W-:Y:S02]  /*2a60*/  @P3 FADD.FTZ R106, R106, R107 ;  /* 0x0000006b6a6a3221 */ /* 0x000fe40000010000 */
.L_x_3341:
[----:B------:R-:W-:Y:S05]  /*2a70*/  BSYNC B0 ;  /* 0x0000000000007941 */ /* 0x000fea0003800000 */
.L_x_3339:
        /* <DEDUP_REMOVED lines=14> */
.L_x_3343:
[----:B------:R-:W-:Y:S05]  /*2b60*/  BSYNC B0 ;  /* 0x0000000000007941 */ /* 0x000fea0003800000 */
.L_x_3342:
[----:B------:R-:W-:Y:S01]  /*2b70*/  BSSY B0, `(.L_x_3344) ;  /* 0x000000c000007945 */ /* 0x000fe20003800000 */
[----:B------:R-:W-:Y:S01]  /*2b80*/  @P0 PRMT R193, R109, 0x7610, R193 ;  /* 0x000076106dc10816 */ /* 0x000fe200000000c1 */
[----:B------:R-:W-:Y:S05]  /*2b90*/  @P1 BRA `(.L_x_3345) ;  /* 0x0000004000001947 */ /* 0x000fea0003800000 */
[----:B------:R-:W-:Y:S01]  /*2ba0*/  MOV R106, RZ ;  /* 0x000000ff006a7202 */ /* 0x000fe20000000f00 */
[----:B------:R-:W-:Y:S05]  /*2bb0*/  @!P3 BRA `(.L_x_3346) ;  /* 0x000000700000b947 */ /* 0x000fea0003800000 */
[----:B-----5:R-:W-:Y:S01]  /*2bc0*/  PRMT R106, RZ, 0x5410, R117 ;  /* 0x00005410ff6a7816 */ /* 0x020fe20000000075 */
[----:B------:R-:W-:Y:S05]  /*2bd0*/  BRA `(.L_x_3346) ;  /* 0x0000005000007947 */ /* 0x000fea0003800000 */
.L_x_3345:
[----:B------:R-:W-:-:S04]  /*2be0*/  FFMA.FTZ R107, R171, R104, R105 ;  /* 0x00000068ab6b7223 */ /* 0x000fc80000010069 */
[----:B------:R-:W-:Y:S01]  /*2bf0*/  FADD.FTZ R106, R178, -R107 ;  /* 0x8000006bb26a7221 */ /* 0x000fe20000010000 */
[----:B-----5:R-:W-:-:S03]  /*2c00*/  @P3 PRMT R107, RZ, 0x5410, R117 ;  /* 0x00005410ff6b3816 */ /* 0x020fc60000000075 */
[----:B------:R-:W-:-:S04]  /*2c10*/  FMUL.FTZ R106, R135, R106 ;  /* 0x0000006a876a7220 */ /* 0x000fc80000410000 */
[----:B------:R-:W-:Y:S02]  /*2c20*/  @P3 FADD.FTZ R106, R106, R107 ;  /* 0x0000006b6a6a3221 */ /* 0x000fe40000010000 */
.L_x_3346:
[----:B------:R-:W-:Y:S05]  /*2c30*/  BSYNC B0 ;  /* 0x0000000000007941 */ /* 0x000fea0003800000 */
.L_x_3344:
        /* <DEDUP_REMOVED lines=14> */
.L_x_3348:
[----:B------:R-:W-:Y:S05]  /*2d20*/  BSYNC B0 ;  /* 0x0000000000007941 */ /* 0x000fea0003800000 */
.L_x_3347:
        /* <DEDUP_REMOVED lines=8> */
.L_x_3350:
[----:B------:R-:W-:Y:S01]  /*2db0*/  FFMA.FTZ R106, R166, R104, R105 ;  /* 0x00000068a66a7223 */ /* 0x000fe20000010069 */
[----:B-----5:R-:W-:-:S03]  /*2dc0*/  @P3 SHF.R.U32.HI R107, RZ, 0x10, R117 ;  /* 0x00000010ff6b3819 */ /* 0x020fc60000011675 */
[----:B------:R-:W-:Y:S01]  /*2dd0*/  FADD.FTZ R106, R179, -R106 ;  /* 0x8000006ab36a7221 */ /* 0x000fe20000010000 */
[----:B------:R-:W-:-:S03]  /*2de0*/  @P3 PRMT R107, RZ, 0x5410, R107 ;  /* 0x00005410ff6b3816 */ /* 0x000fc6000000006b */
[----:B------:R-:W-:-:S04]  /*2df0*/  FMUL.FTZ R106, R135, R106 ;  /* 0x0000006a876a7220 */ /* 0x000fc80000410000 */
[----:B------:R-:W-:Y:S02]  /*2e00*/  @P3 FADD.FTZ R106, R106, R107 ;  /* 0x0000006b6a6a3221 */ /* 0x000fe40000010000 */
.L_x_3351:
[----:B------:R-:W-:Y:S05]  /*2e10*/  BSYNC B0 ;  /* 0x0000000000007941 */ /* 0x000fea0003800000 */
.L_x_3349:
        /* <DEDUP_REMOVED lines=16> */
.L_x_3353:
[----:B------:R-:W-:Y:S05]  /*2f20*/  BSYNC B0 ;  /* 0x0000000000007941 */ /* 0x000fea0003800000 */
.L_x_3352:
[----:B------:R-:W-:Y:S05]  /*2f30*/  @!P0 BRA `(.L_x_3354) ;  /* 0x0000008000008947 */ /* 0x000fea0003800000 */
[----:B------:R-:W-:Y:S02]  /*2f40*/  LOP3.LUT R106, R193, 0xffff, RZ, 0xc0, !PT ;  /* 0x0000ffffc16a7812 */ /* 0x000fe400078ec0ff */
[----:B------:R-:W-:Y:S02]  /*2f50*/  MOV R110, 0x8 ;  /* 0x00000008006e7802 */ /* 0x000fe40000000f00 */
[----:B------:R-:W-:Y:S01]  /*2f60*/  PRMT R109, R132, 0x5410, R131 ;  /* 0x00005410846d7816 */ /* 0x000fe20000000083 */
[----:B------:R-:W-:-:S04]  /*2f70*/  IMAD.WIDE.U32 R106, R106, 0x10000, RZ ;  /* 0x000100006a6a7825 */ /* 0x000fc800078e00ff */
[----:B------:R-:W-:Y:S01]  /*2f80*/  IMAD.WIDE.U32 R110, R137, R110, c[0x0][0x258] ;  /* 0x00009600896e7625 */ /* 0x000fe200078e006e */
[----:B------:R-:W-:Y:S02]  /*2f90*/  LOP3.LUT R107, R109, R107, RZ, 0xfc, !PT ;  /* 0x0000006b6d6b7212 */ /* 0x000fe400078efcff */
[----:B------:R-:W-:-:S05]  /*2fa0*/  LOP3.LUT R106, R106, 0xffff, R142, 0xf8, !PT ;  /* 0x0000ffff6a6a7812 */ /* 0x000fca00078ef88e */
[----:B------:R0:W-:Y:S02]  /*2fb0*/  STG.E.64 [R110.64], R106 ;  /* 0x0000006a6e007986 */ /* 0x0001e4000c101b04 */
.L_x_3354:
[----:B------:R-:W-:Y:S01]  /*2fc0*/  BSSY B0, `(.L_x_3355) ;  /* 0x000000b000007945 */ /* 0x000fe20003800000 */
        /* <DEDUP_REMOVED lines=10> */
.L_x_3356:
[----:B------:R-:W-:Y:S05]  /*3070*/  BSYNC B0 ;  /* 0x0000000000007941 */ /* 0x000fea0003800000 */
.L_x_3355:
        /* <DEDUP_REMOVED lines=11> */
.L_x_3358:
[----:B------:R-:W-:Y:S05]  /*3130*/  BSYNC B0 ;  /* 0x0000000000007941 */ /* 0x000fea0003800000 */
.L_x_3357:
[----:B------:R-:W-:Y:S01]  /*3140*/  BSSY B0, `(.L_x_3359) ;  /* 0x000000b000007945 */ /* 0x000fe20003800000 */
[----:B------:R-:W-:Y:S05]  /*3150*/  @P1 BRA `(.L_x_3360) ;  /* 0x0000004000001947 */ /* 0x000fea0003800000 */
[----:B0-----:R-:W-:Y:S01]  /*3160*/  IMAD.MOV.U32 R106, RZ, RZ, RZ ;  /* 0x000000ffff6a7224 */ /* 0x001fe200078e00ff */
[----:B------:R-:W-:Y:S05]  /*3170*/  @!P3 BRA `(.L_x_3361) ;  /* 0x000000700000b947 */ /* 0x000fea0003800000 */
[----:B-----5:R-:W-:Y:S01]  /*3180*/  PRMT R106, RZ, 0x5410, R114 ;  /* 0x00005410ff6a7816 */ /* 0x020fe20000000072 */
[----:B------:R-:W-:Y:S05]  /*3190*/  BRA `(.L_x_3361) ;  /* 0x0000005000007947 */ /* 0x000fea0003800000 */
.L_x_3360:
[----:B0-----:R-:W-:-:S04]  /*31a0*/  FFMA.FTZ R107, R169, R104, R105 ;  /* 0x00000068a96b7223 */ /* 0x001fc80000010069 */
[----:B------:R-:W-:Y:S01]  /*31b0*/  FADD.FTZ R106, R180, -R107 ;  /* 0x8000006bb46a7221 */ /* 0x000fe20000010000 */
[----:B-----5:R-:W-:-:S03]  /*31c0*/  @P3 PRMT R107, RZ, 0x5410, R114 ;  /* 0x00005410ff6b3816 */ /* 0x020fc60000000072 */
[----:B------:R-:W-:-:S04]  /*31d0*/  FMUL.FTZ R106, R135, R106 ;  /* 0x0000006a876a7220 */ /* 0x000fc80000410000 */
[----:B------:R-:W-:Y:S02]  /*31e0*/  @P3 FADD.FTZ R106, R106, R107 ;  /* 0x0000006b6a6a3221 */ /* 0x000fe40000010000 */
.L_x_3361:
[----:B------:R-:W-:Y:S05]  /*31f0*/  BSYNC B0 ;  /* 0x0000000000007941 */ /* 0x000fea0003800000 */
.L_x_3359:
[----:B------:R-:W-:Y:S01]  /*3200*/  BSSY B0, `(.L_x_3362) ;  /* 0x000000e000007945 */ /* 0x000fe20003800000 */
        /* <DEDUP_REMOVED lines=13> */
.L_x_3363:
[----:B------:R-:W-:Y:S05]  /*32e0*/  BSYNC B0 ;  /* 0x0000000000007941 */ /* 0x000fea0003800000 */
.L_x_3362:
        /* <DEDUP_REMOVED lines=8> */
.L_x_3365:
[----:B------:R-:W-:Y:S01]  /*3370*/  FFMA.FTZ R106, R164, R104, R105 ;  /* 0x00000068a46a7223 */ /* 0x000fe20000010069 */
[----:B-----5:R-:W-:-:S03]  /*3380*/  @P3 SHF.R.U64 R107, R114, 0x10, R115 ;  /* 0x00000010726b3819 */ /* 0x020fc60000001273 */
[----:B------:R-:W-:Y:S01]  /*3390*/  FADD.FTZ R106, R181, -R106 ;  /* 0x8000006ab56a7221 */ /* 0x000fe20000010000 */
[----:B------:R-:W-:-:S03]  /*33a0*/  @P3 PRMT R107, RZ, 0x5410, R107 ;  /* 0x00005410ff6b3816 */ /* 0x000fc6000000006b */
[----:B------:R-:W-:-:S04]  /*33b0*/  FMUL.FTZ R106, R135, R106 ;  /* 0x0000006a876a7220 */ /* 0x000fc80000410000 */
[----:B------:R-:W-:Y:S02]  /*33c0*/  @P3 FADD.FTZ R106, R106, R107 ;  /* 0x0000006b6a6a3221 */ /* 0x000fe40000010000 */
.L_x_3366:
[----:B------:R-:W-:Y:S05]  /*33d0*/  BSYNC B0 ;  /* 0x0000000000007941 */ /* 0x000fea0003800000 */
.L_x_3364:
[----:B------:R-:W-:Y:S01]  /*33e0*/  BSSY B0, `(.L_x_3367) ;  /* 0x000000e000007945 */ /* 0x000fe20003800000 */
[----:B------:R-:W-:Y:S01]  /*33f0*/  @P0 F2FP.BF16.PACK_AB R109, RZ, R106 ;  /* 0x0000006aff6d023e */ /* 0x000fe200000010ff */
        /* <DEDUP_REMOVED lines=12> */
.L_x_3368:
[----:B------:R-:W-:Y:S05]  /*34c0*/  BSYNC B0 ;  /* 0x0000000000007941 */ /* 0x000fea0003800000 */
.L_x_3367:
[----:B------:R-:W-:Y:S01]  /*34d0*/  BSSY B0, `(.L_x_3369) ;  /* 0x000000c000007945 */ /* 0x000fe20003800000 */
[----:B------:R-:W-:Y:S01]  /*34e0*/  @P0 PRMT R193, R109, 0x7610, R193 ;  /* 0x000076106dc10816 */ /* 0x000fe200000000c1 */
[----:B------:R-:W-:Y:S05]  /*34f0*/  @P1 BRA `(.L_x_3370) ;  /* 0x0000004000001947 */ /* 0x000fea0003800000 */
[----:B------:R-:W-:Y:S01]  /*3500*/  IMAD.MOV.U32 R106, RZ, RZ, RZ ;  /* 0x000000ffff6a7224 */ /* 0x000fe200078e00ff */
[----:B------:R-:W-:Y:S05]  /*3510*/  @!P3 BRA `(.L_x_3371) ;  /* 0x000000700000b947 */ /* 0x000fea0003800000 */
[----:B-----5:R-:W-:Y:S01]  /*3520*/  PRMT R106, RZ, 0x5410, R115 ;  /* 0x00005410ff6a7816 */ /* 0x020fe20000000073 */
[----:B------:R-:W-:Y:S05]  /*3530*/  BRA `(.L_x_3371) ;  /* 0x0000005000007947 */ /* 0x000fea0003800000 */
.L_x_3370:
[----:B------:R-:W-:-:S04]  /*3540*/  FFMA.FTZ R107, R167, R104, R105 ;  /* 0x00000068a76b7223 */ /* 0x000fc80000010069 */
[----:B------:R-:W-:Y:S01]  /*3550*/  FADD.FTZ R106, R182, -R107 ;  /* 0x8000006bb66a7221 */ /* 0x000fe20000010000 */
[----:B-----5:R-:W-:-:S03]  /*3560*/  @P3 PRMT R107, RZ, 0x5410, R115 ;  /* 0x00005410ff6b3816 */ /* 0x020fc60000000073 */
[----:B------:R-:W-:-:S04]  /*3570*/  FMUL.FTZ R106, R135, R106 ;  /* 0x0000006a876a7220 */ /* 0x000fc80000410000 */
[----:B------:R-:W-:Y:S02]  /*3580*/  @P3 FADD.FTZ R106, R106, R107 ;  /* 0x0000006b6a6a3221 */ /* 0x000fe40000010000 */
.L_x_3371:
[----:B------:R-:W-:Y:S05]  /*3590*/  BSYNC B0 ;  /* 0x0000000000007941 */ /* 0x000fea0003800000 */
.L_x_3369:
        /* <DEDUP_REMOVED lines=14> */
.L_x_3373:
[----:B------:R-:W-:Y:S05]  /*3680*/  BSYNC B0 ;  /* 0x0000000000007941 */ /* 0x000fea0003800000 */
.L_x_3372:
        /* <DEDUP_REMOVED lines=8> */
.L_x_3375:
[----:B------:R-:W-:Y:S01]  /*3710*/  FFMA.FTZ R106, R162, R104, R105 ;  /* 0x00000068a26a7223 */ /* 0x000fe20000010069 */
[----:B-----5:R-:W-:-:S03]  /*3720*/  @P3 SHF.R.U32.HI R109, RZ, 0x10, R115 ;  /* 0x00000010ff6d3819 */ /* 0x020fc60000011673 */
[----:B------:R-:W-:-:S04]  /*3730*/  FADD.FTZ R106, R183, -R106 ;  /* 0x8000006ab76a7221 */ /* 0x000fc80000010000 */
[----:B------:R-:W-:Y:S01]  /*3740*/  FMUL.FTZ R107, R135, R106 ;  /* 0x0000006a876b7220 */ /* 0x000fe20000410000 */
[----:B------:R-:W-:-:S05]  /*3750*/  @P3 PRMT R106, RZ, 0x5410, R109 ;  /* 0x00005410ff6a3816 */ /* 0x000fca000000006d */
[----:B------:R-:W-:Y:S02]  /*3760*/  @P3 FADD.FTZ R107, R107, R106 ;  /* 0x0000006a6b6b3221 */ /* 0x000fe40000010000 */
.L_x_3376:
[----:B------:R-:W-:Y:S05]  /*3770*/  BSYNC B0 ;  /* 0x0000000000007941 */ /* 0x000fea0003800000 */
.L_x_3374:
[----:B------:R-:W-:Y:S01]  /*3780*/  @P0 F2FP.BF16.PACK_AB R109, RZ, R107 ;  /* 0x0000006bff6d023e */ /* 0x000fe200000010ff */
[----:B------:R-:W-:Y:S01]  /*3790*/  BSSY B0, `(.L_x_3377) ;  /* 0x000000f000007945 */ /* 0x000fe20003800000 */
[----:B------:R-:W-:Y:S02]  /*37a0*/  IADD3 R106, R123, 0x180, RZ ;  /* 0x000001807b6a7810 */ /* 0x000fe40007ffe0ff */
[----:B------:R-:W-:Y:S01]  /*37b0*/  @P0 PRMT R131, R109, 0x7610, R131 ;  /* 0x000076106d830816 */ /* 0x000fe20000000083 */
        /* <DEDUP_REMOVED lines=12> */
.L_x_3378:
[----:B------:R-:W-:Y:S05]  /*3880*/  BSYNC B0 ;  /* 0x0000000000007941 */ /* 0x000fea0003800000 */
.L_x_3377:
        /* <DEDUP_REMOVED lines=9> */
.L_x_3379:
[----:B------:R-:W-:Y:S01]  /*3920*/  BSSY B0, `(.L_x_3380) ;  /* 0x000000a000007945 */ /* 0x000fe20003800000 */
        /* <DEDUP_REMOVED lines=9> */
.L_x_3381:
[----:B------:R-:W-:Y:S05]  /*39c0*/  BSYNC B0 ;  /* 0x0000000000007941 */ /* 0x000fea0003800000 */
.L_x_3380:
        /* <DEDUP_REMOVED lines=11> */
.L_x_3383:
[----:B------:R-:W-:Y:S05]  /*3a80*/  BSYNC B0 ;  /* 0x0000000000007941 */ /* 0x000fea0003800000 */
.L_x_3382:
[----:B------:R-:W-:Y:S01]  /*3a90*/  BSSY B0, `(.L_x_3384) ;  /* 0x000000b000007945 */ /* 0x000fe20003800000 */
[----:B------:R-:W-:Y:S05]  /*3aa0*/  @P1 BRA `(.L_x_3385) ;  /* 0x0000004000001947 */ /* 0x000fea0003800000 */
[----:B0-----:R-:W-:Y:S01]  /*3ab0*/  HFMA2.MMA R108, -RZ, RZ, 0, 0 ;  /* 0x00000000ff6c7435 */ /* 0x001fe200000001ff */
[----:B------:R-:W-:Y:S05]  /*3ac0*/  @!P3 BRA `(.L_x_3386) ;  /* 0x000000700000b947 */ /* 0x000fea0003800000 */
[----:B-----5:R-:W-:Y:S01]  /*3ad0*/  PRMT R108, RZ, 0x5410, R112 ;  /* 0x00005410ff6c7816 */ /* 0x020fe20000000070 */
[----:B------:R-:W-:Y:S05]  /*3ae0*/  BRA `(.L_x_3386) ;  /* 0x0000005000007947 */ /* 0x000fea0003800000 */
.L_x_3385:
[----:B------:R-:W-:-:S04]  /*3af0*/  FFMA.FTZ R107, R165, R104, R105 ;  /* 0x00000068a56b7223 */ /* 0x000fc80000010069 */
[----:B0-----:R-:W-:Y:S01]  /*3b00*/  FADD.FTZ R108, R184, -R107 ;  /* 0x8000006bb86c7221 */ /* 0x001fe20000010000 */
[----:B-----5:R-:W-:-:S03]  /*3b10*/  @P3 PRMT R107, RZ, 0x5410, R112 ;  /* 0x00005410ff6b3816 */ /* 0x020fc60000000070 */
[----:B------:R-:W-:-:S04]  /*3b20*/  FMUL.FTZ R108, R135, R108 ;  /* 0x0000006c876c7220 */ /* 0x000fc80000410000 */
[----:B------:R-:W-:Y:S02]  /*3b30*/  @P3 FADD.FTZ R108, R108, R107 ;  /* 0x0000006b6c6c3221 */ /* 0x000fe40000010000 */
.L_x_3386:
[----:B------:R-:W-:Y:S05]  /*3b40*/  BSYNC B0 ;  /* 0x0000000000007941 */ /* 0x000fea0003800000 */
.L_x_3384:
        /* <DEDUP_REMOVED lines=14> */
.L_x_3388:
[----:B------:R-:W-:Y:S05]  /*3c30*/  BSYNC B0 ;  /* 0x0000000000007941 */ /* 0x000fea0003800000 */
.L_x_3387:
        /* <DEDUP_REMOVED lines=8> */
.L_x_3390:
[----:B------:R-:W-:Y:S01]  /*3cc0*/  FFMA.FTZ R108, R160, R104, R105 ;  /* 0x00000068a06c7223 */ /* 0x000fe20000010069 */
[----:B-----5:R-:W-:-:S03]  /*3cd0*/  @P3 SHF.R.U64 R107, R112, 0x10, R113 ;  /* 0x00000010706b3819 */ /* 0x020fc60000001271 */
[----:B------:R-:W-:Y:S01]  /*3ce0*/  FADD.FTZ R108, R185, -R108 ;  /* 0x8000006cb96c7221 */ /* 0x000fe20000010000 */
[----:B------:R-:W-:-:S03]  /*3cf0*/  @P3 PRMT R107, RZ, 0x5410, R107 ;  /* 0x00005410ff6b3816 */ /* 0x000fc6000000006b */
[----:B------:R-:W-:-:S04]  /*3d00*/  FMUL.FTZ R108, R135, R108 ;  /* 0x0000006c876c7220 */ /* 0x000fc80000410000 */
[----:B------:R-:W-:Y:S02]  /*3d10*/  @P3 FADD.FTZ R108, R108, R107 ;  /* 0x0000006b6c6c3221 */ /* 0x000fe40000010000 */
.L_x_3391:
[----:B------:R-:W-:Y:S05]  /*3d20*/  BSYNC B0 ;  /* 0x0000000000007941 */ /* 0x000fea0003800000 */
.L_x_3389:
        /* <DEDUP_REMOVED lines=14> */
.L_x_3393:
[----:B------:R-:W-:Y:S05]  /*3e10*/  BSYNC B0 ;  /* 0x0000000000007941 */ /* 0x000fea0003800000 */
.L_x_3392:
[----:B------:R-:W-:Y:S01]  /*3e20*/  BSSY B0, `(.L_x_3394) ;  /* 0x000000c000007945 */ /* 0x000fe20003800000 */
[----:B------:R-:W-:Y:S01]  /*3e30*/  @P0 PRMT R193, R109, 0x7610, R193 ;  /* 0x000076106dc10816 */ /* 0x000fe200000000c1 */
[----:B------:R-:W-:Y:S05]  /*3e40*/  @P1 BRA `(.L_x_3395) ;  /* 0x0000004000001947 */ /* 0x000fea0003800000 */
[----:B------:R-:W-:Y:S01]  /*3e50*/  HFMA2.MMA R108, -RZ, RZ, 0, 0 ;  /* 0x00000000ff6c7435 */ /* 0x000fe200000001ff */
[----:B------:R-:W-:Y:S05]  /*3e60*/  @!P3 BRA `(.L_x_3396) ;  /* 0x000000700000b947 */ /* 0x000fea0003800000 */
[----:B-----5:R-:W-:Y:S01]  /*3e70*/  PRMT R108, RZ, 0x5410, R113 ;  /* 0x00005410ff6c7816 */ /* 0x020fe20000000071 */
[----:B------:R-:W-:Y:S05]  /*3e80*/  BRA `(.L_x_3396) ;  /* 0x0000005000007947 */ /* 0x000fea0003800000 */
.L_x_3395:
[----:B------:R-:W-:-:S04]  /*3e90*/  FFMA.FTZ R107, R163, R104, R105 ;  /* 0x00000068a36b7223 */ /* 0x000fc80000010069 */
[----:B------:R-:W-:Y:S01]  /*3ea0*/  FADD.FTZ R108, R186, -R107 ;  /* 0x8000006bba6c7221 */ /* 0x000fe20000010000 */
[----:B-----5:R-:W-:-:S03]  /*3eb0*/  @P3 PRMT R107, RZ, 0x5410, R113 ;  /* 0x00005410ff6b3816 */ /* 0x020fc60000000071 */
[----:B------:R-:W-:-:S04]  /*3ec0*/  FMUL.FTZ R108, R135, R108 ;  /* 0x0000006c876c7220 */ /* 0x000fc80000410000 */
[----:B------:R-:W-:Y:S02]  /*3ed0*/  @P3 FADD.FTZ R108, R108, R107 ;  /* 0x0000006b6c6c3221 */ /* 0x000fe40000010000 */
.L_x_3396:
[----:B------:R-:W-:Y:S05]  /*3ee0*/  BSYNC B0 ;  /* 0x0000000000007941 */ /* 0x000fea0003800000 */
.L_x_3394:
        /* <DEDUP_REMOVED lines=14> */
.L_x_3398:
[----:B------:R-:W-:Y:S05]  /*3fd0*/  BSYNC B0 ;  /* 0x0000000000007941 */ /* 0x000fea0003800000 */
.L_x_3397:
        /* <DEDUP_REMOVED lines=8> */
.L_x_3400:
[----:B------:R-:W-:Y:S01]  /*4060*/  FFMA.FTZ R108, R158, R104, R105 ;  /* 0x000000689e6c7223 */ /* 0x000fe20000010069 */
[----:B-----5:R-:W-:-:S03]  /*4070*/  @P3 SHF.R.U32.HI R107, RZ, 0x10, R113 ;  /* 0x00000010ff6b3819 */ /* 0x020fc60000011671 */
[----:B------:R-:W-:Y:S01]  /*4080*/  FADD.FTZ R108, R187, -R108 ;  /* 0x8000006cbb6c7221 */ /* 0x000fe20000010000 */
[----:B------:R-:W-:-:S03]  /*4090*/  @P3 PRMT R107, RZ, 0x5410, R107 ;  /* 0x00005410ff6b3816 */ /* 0x000fc6000000006b */
[----:B------:R-:W-:-:S04]  /*40a0*/  FMUL.FTZ R108, R135, R108 ;  /* 0x0000006c876c7220 */ /* 0x000fc80000410000 */
[----:B------:R-:W-:Y:S02]  /*40b0*/  @P3 FADD.FTZ R108, R108, R107 ;  /* 0x0000006b6c6c3221 */ /* 0x000fe40000010000 */
.L_x_3401:
[----:B------:R-:W-:Y:S05]  /*40c0*/  BSYNC B0 ;  /* 0x0000000000007941 */ /* 0x000fea0003800000 */
.L_x_3399:
        /* <DEDUP_REMOVED lines=16> */
.L_x_3403:
[----:B------:R-:W-:Y:S05]  /*41d0*/  BSYNC B0 ;  /* 0x0000000000007941 */ /* 0x000fea0003800000 */
.L_x_3402:
        /* <DEDUP_REMOVED lines=9> */
.L_x_3404:
        /* <DEDUP_REMOVED lines=10> */
.L_x_3406:
[----:B------:R-:W-:Y:S05]  /*4310*/  BSYNC B0 ;  /* 0x0000000000007941 */ /* 0x000fea0003800000 */
.L_x_3405:
        /* <DEDUP_REMOVED lines=11> */
.L_x_3408:
[----:B------:R-:W-:Y:S05]  /*43d0*/  BSYNC B0 ;  /* 0x0000000000007941 */ /* 0x000fea0003800000 */
.L_x_3407:
[----:B------:R-:W-:Y:S01]  /*43e0*/  BSSY B0, `(.L_x_3409) ;  /* 0x000000b000007945 */ /* 0x000fe20003800000 */
[----:B------:R-:W-:Y:S05]  /*43f0*/  @P1 BRA `(.L_x_3410) ;  /* 0x0000004000001947 */ /* 0x000fea0003800000 */
[----:B0-----:R-:W-:Y:S01]  /*4400*/  IMAD.MOV.U32 R106, RZ, RZ, RZ ;  /* 0x000000ffff6a7224 */ /* 0x001fe200078e00ff */
[----:B------:R-:W-:Y:S05]  /*4410*/  @!P3 BRA `(.L_x_3411) ;  /* 0x000000700000b947 */ /* 0x000fea0003800000 */
[----:B-----5:R-:W-:Y:S01]  /*4420*/  PRMT R106, RZ, 0x5410, R2 ;  /* 0x00005410ff6a7816 */ /* 0x020fe20000000002 */
[----:B------:R-:W-:Y:S05]  /*4430*/  BRA `(.L_x_3411) ;  /* 0x0000005000007947 */ /* 0x000fea0003800000 */
.L_x_3410:
[----:B0-----:R-:W-:-:S04]  /*4440*/  FFMA.FTZ R107, R157, R104, R105 ;  /* 0x000000689d6b7223 */ /* 0x001fc80000010069 */
[----:B------:R-:W-:Y:S01]  /*4450*/  FADD.FTZ R106, R188, -R107 ;  /* 0x8000006bbc6a7221 */ /* 0x000fe20000010000 */
[----:B-----5:R-:W-:-:S03]  /*4460*/  @P3 PRMT R107, RZ, 0x5410, R2 ;  /* 0x00005410ff6b3816 */ /* 0x020fc60000000002 */
[----:B------:R-:W-:-:S04]  /*4470*/  FMUL.FTZ R106, R135, R106 ;  /* 0x0000006a876a7220 */ /* 0x000fc80000410000 */
[----:B------:R-:W-:Y:S02]  /*4480*/  @P3 FADD.FTZ R106, R106, R107 ;  /* 0x0000006b6a6a3221 */ /* 0x000fe40000010000 */
.L_x_3411:
[----:B------:R-:W-:Y:S05]  /*4490*/  BSYNC B0 ;  /* 0x0000000000007941 */ /* 0x000fea0003800000 */
.L_x_3409:
        /* <DEDUP_REMOVED lines=14> */
.L_x_3413:
[----:B------:R-:W-:Y:S05]  /*4580*/  BSYNC B0 ;  /* 0x0000000000007941 */ /* 0x000fea0003800000 */
.L_x_3412:
        /* <DEDUP_REMOVED lines=8> */
.L_x_3415:
[----:B------:R-:W-:Y:S01]  /*4610*/  FFMA.FTZ R106, R156, R104, R105 ;  /* 0x000000689c6a7223 */ /* 0x000fe20000010069 */
[----:B-----5:R-:W-:-:S03]  /*4620*/  @P3 SHF.R.U64 R107, R2, 0x10, R3 ;  /* 0x00000010026b3819 */ /* 0x020fc60000001203 */
[----:B------:R-:W-:Y:S01]  /*4630*/  FADD.FTZ R106, R189, -R106 ;  /* 0x8000006abd6a7221 */ /* 0x000fe20000010000 */
[----:B------:R-:W-:-:S03]  /*4640*/  @P3 PRMT R107, RZ, 0x5410, R107 ;  /* 0x00005410ff6b3816 */ /* 0x000fc6000000006b */
[----:B------:R-:W-:-:S04]  /*4650*/  FMUL.FTZ R106, R135, R106 ;  /* 0x0000006a876a7220 */ /* 0x000fc80000410000 */
[----:B------:R-:W-:Y:S02]  /*4660*/  @P3 FADD.FTZ R106, R106, R107 ;  /* 0x0000006b6a6a3221 */ /* 0x000fe40000010000 */
.L_x_3416:
[----:B------:R-:W-:Y:S05]  /*4670*/  BSYNC B0 ;  /* 0x0000000000007941 */ /* 0x000fea0003800000 */
.L_x_3414:
        /* <DEDUP_REMOVED lines=14> */
.L_x_3418:
[----:B------:R-:W-:Y:S05]  /*4760*/  BSYNC B0 ;  /* 0x0000000000007941 */ /* 0x000fea0003800000 */
.L_x_3417:
[----:B------:R-:W-:Y:S01]  /*4770*/  BSSY B0, `(.L_x_3419) ;  /* 0x000000c000007945 */ /* 0x000fe20003800000 */
[----:B------:R-:W-:Y:S01]  /*4780*/  @P0 PRMT R193, R109, 0x7610, R193 ;  /* 0x000076106dc10816 */ /* 0x000fe200000000c1 */
[----:B------:R-:W-:Y:S05]  /*4790*/  @P1 BRA `(.L_x_3420) ;  /* 0x0000004000001947 */ /* 0x000fea0003800000 */
[----:B------:R-:W-:Y:S01]  /*47a0*/  IMAD.MOV.U32 R106, RZ, RZ, RZ ;  /* 0x000000ffff6a7224 */ /* 0x000fe200078e00ff */
[----:B------:R-:W-:Y:S05]  /*47b0*/  @!P3 BRA `(.L_x_3421) ;  /* 0x000000700000b947 */ /* 0x000fea0003800000 */
[----:B-----5:R-:W-:Y:S01]  /*47c0*/  PRMT R106, RZ, 0x5410, R3 ;  /* 0x00005410ff6a7816 */ /* 0x020fe20000000003 */
[----:B------:R-:W-:Y:S05]  /*47d0*/  BRA `(.L_x_3421) ;  /* 0x0000005000007947 */ /* 0x000fea0003800000 */
.L_x_3420:
[----:B------:R-:W-:-:S04]  /*47e0*/  FFMA.FTZ R107, R155, R104, R105 ;  /* 0x000000689b6b7223 */ /* 0x000fc80000010069 */
[----:B------:R-:W-:Y:S01]  /*47f0*/  FADD.FTZ R106, R190, -R107 ;  /* 0x8000006bbe6a7221 */ /* 0x000fe20000010000 */
[----:B-----5:R-:W-:-:S03]  /*4800*/  @P3 PRMT R107, RZ, 0x5410, R3 ;  /* 0x00005410ff6b3816 */ /* 0x020fc60000000003 */
[----:B------:R-:W-:-:S04]  /*4810*/  FMUL.FTZ R106, R135, R106 ;  /* 0x0000006a876a7220 */ /* 0x000fc80000410000 */
[----:B------:R-:W-:Y:S02]  /*4820*/  @P3 FADD.FTZ R106, R106, R107 ;  /* 0x0000006b6a6a3221 */ /* 0x000fe40000010000 */
.L_x_3421:
[----:B------:R-:W-:Y:S05]  /*4830*/  BSYNC B0 ;  /* 0x0000000000007941 */ /* 0x000fea0003800000 */
.L_x_3419:
        /* <DEDUP_REMOVED lines=14> */
.L_x_3423:
[----:B------:R-:W-:Y:S05]  /*4920*/  BSYNC B0 ;  /* 0x0000000000007941 */ /* 0x000fea0003800000 */
.L_x_3422:
        /* <DEDUP_REMOVED lines=8> */
.L_x_3425:
[----:B------:R-:W-:Y:S01]  /*49b0*/  FFMA.FTZ R104, R154, R104, R105 ;  /* 0x000000689a687223 */ /* 0x000fe20000010069 */
[----:B-----5:R-:W-:-:S03]  /*49c0*/  @P3 SHF.R.U32.HI R105, RZ, 0x10, R3 ;  /* 0x00000010ff693819 */ /* 0x020fc60000011603 */
[----:B------:R-:W-:Y:S01]  /*49d0*/  FADD.FTZ R104, R191, -R104 ;  /* 0x80000068bf687221 */ /* 0x000fe20000010000 */
[----:B------:R-:W-:-:S03]  /*49e0*/  @P3 PRMT R105, RZ, 0x5410, R105 ;  /* 0x00005410ff693816 */ /* 0x000fc60000000069 */
[----:B------:R-:W-:-:S04]  /*49f0*/  FMUL.FTZ R104, R135, R104 ;  /* 0x0000006887687220 */ /* 0x000fc80000410000 */
[----:B------:R-:W-:Y:S02]  /*4a00*/  @P3 FADD.FTZ R104, R104, R105 ;  /* 0x0000006968683221 */ /* 0x000fe40000010000 */
.L_x_3426:
[----:B------:R-:W-:Y:S05]  /*4a10*/  BSYNC B0 ;  /* 0x0000000000007941 */ /* 0x000fea0003800000 */
.L_x_3424:
        /* <DEDUP_REMOVED lines=15> */
.L_x_3428:
[----:B------:R-:W-:Y:S05]  /*4b10*/  BSYNC B0 ;  /* 0x0000000000007941 */ /* 0x000fea0003800000 */
.L_x_3427:
[----:B------:R-:W-:Y:S05]  /*4b20*/  @!P0 BRA `(.L_x_3429) ;  /* 0x0000009000008947 */ /* 0x000fea0003800000 */
[----:B------:R-:W-:Y:S01]  /*4b30*/  LOP3.LUT R104, R193, 0xffff, RZ, 0xc0, !PT ;  /* 0x0000ffffc1687812 */ /* 0x000fe200078ec0ff */
[----:B------:R-:W-:Y:S01]  /*4b40*/  IMAD.MOV.U32 R109, RZ, RZ, 0x8 ;  /* 0x00000008ff6d7424 */ /* 0x000fe200078e00ff */
[----:B------:R-:W-:Y:S02]  /*4b50*/  IADD3 R136, R136, 0x200, RZ ;  /* 0x0000020088887810 */ /* 0x000fe40007ffe0ff */
[----:B------:R-:W-:Y:S01]  /*4b60*/  PRMT R107, R132, 0x5410, R131 ;  /* 0x00005410846b7816 */ /* 0x000fe20000000083 */
[----:B------:R-:W-:-:S05]  /*4b70*/  IMAD.WIDE.U32 R104, R104, 0x10000, RZ ;  /* 0x0001000068687825 */ /* 0x000fca00078e00ff */
[----:B------:R-:W-:Y:S02]  /*4b80*/  LOP3.LUT R107, R107, R105, RZ, 0xfc, !PT ;  /* 0x000000696b6b7212 */ /* 0x000fe400078efcff */
[----:B------:R-:W-:Y:S01]  /*4b90*/  LOP3.LUT R106, R104, 0xffff, R142, 0xf8, !PT ;  /* 0x0000ffff686a7812 */ /* 0x000fe200078ef88e */
[----:B------:R-:W-:-:S05]  /*4ba0*/  IMAD.WIDE.U32 R104, R136, R109, c[0x0][0x258] ;  /* 0x0000960088687625 */ /* 0x000fca00078e006d */
[----:B------:R0:W-:Y:S02]  /*4bb0*/  STG.E.64 [R104.64], R106 ;  /* 0x0000006a68007986 */ /* 0x0001e4000c101b04 */
.L_x_3429:
[----:B------:R-:W-:Y:S01]  /*4bc0*/  BSSY B0, `(.L_x_3430) ;  /* 0x000000a000007945 */ /* 0x000fe20003800000 */
        /* <DEDUP_REMOVED lines=9> */
.L_x_3431:
[----:B------:R-:W-:Y:S05]  /*4c60*/  BSYNC B0 ;  /* 0x0000000000007941 */ /* 0x000fea0003800000 */
.L_x_3430:
[----:B------:R-:W-:Y:S02]  /*4c70*/  IADD3 R130, R130, c[0x0][0x160], RZ ;  /* 0x0000580082827a10 */ /* 0x000fe40007ffe0ff */
[----:B------:R-:W-:Y:S02]  /*4c80*/  LOP3.LUT P1, RZ, R134, 0xff, RZ, 0xc0, !PT ;  /* 0x000000ff86ff7812 */ /* 0x000fe4000782c0ff */
[----:B------:R-:W-:Y:S02]  /*4c90*/  ISETP.GE.AND P0, PT, R130, c[0x0][0x164], PT ;  /* 0x0000590082007a0c */ /* 0x000fe40003f06270 */
[----:B------:R-:W-:-:S11]  /*4ca0*/  SEL R134, RZ, 0x1, P1 ;  /* 0x00000001ff867807 */ /* 0x000fd60000800000 */
[----:B0----5:R-:W-:Y:S01]  /*4cb0*/  @P0 CALL.REL.NOINC `(.L_x_3303) ;  /* 0x0000001000000944 */ /* 0x021fe20003c00000 */
[----:B------:R-:W-:Y:S05]  /*4cc0*/  BRA `(.L_x_3432) ;  /* 0xffffb89000007947 */ /* 0x000fea000383ffff */
.L_x_3303:
        /* <DEDUP_REMOVED lines=25> */
.L_x_3307:
[----:B------:R-:W-:Y:S01]  /*4e60*/  HFMA2.MMA R110, -RZ, RZ, 0, 1.847743988037109375e-06 ;  /* 0x0000001fff6e7435 */ /* 0x000fe200000001ff */
[----:B------:R-:W-:Y:S01]  /*4e70*/  MOV R108, R192 ;  /* 0x000000c0006c7202 */ /* 0x000fe20000000f00 */
[----:B------:R-:W-:Y:S01]  /*4e80*/  IMAD.MOV.U32 R121, RZ, RZ, 0x10 ;  /* 0x00000010ff797424 */ /* 0x000fe200078e00ff */
[----:B------:R-:W-:Y:S01]  /*4e90*/  MOV R104, 0x4ec0 ;  /* 0x00004ec000687802 */ /* 0x000fe20000000f00 */
[----:B------:R-:W-:-:S02]  /*4ea0*/  IMAD.MOV.U32 R123, RZ, RZ, -0x1 ;  /* 0xffffffffff7b7424 */ /* 0x000fc400078e00ff */
[----:B-----5:R-:W-:Y:S05]  /*4eb0*/  CALL.REL.NOINC `($__internal_59_$__cuda_sm70_shflsync_down_p) ;  /* 0x0000046000007944 */ /* 0x020fea0003c00000 */
[----:B-1----:R-:W-:Y:S01]  /*4ec0*/  MOV R107, R108 ;  /* 0x0000006c006b7202 */ /* 0x002fe20000000f00 */
[----:B0-----:R-:W-:Y:S05]  /*4ed0*/  BRA `(.L_x_3433) ;  /* 0xffffcb9000007947 */ /* 0x001fea000383ffff */
.L_x_3308:
[----:B------:R-:W-:Y:S01]  /*4ee0*/  HFMA2.MMA R121, -RZ, RZ, 0, 9.5367431640625e-07 ;  /* 0x00000010ff797435 */ /* 0x000fe200000001ff */
[----:B------:R-:W-:Y:S01]  /*4ef0*/  IMAD.MOV.U32 R108, RZ, RZ, R129 ;  /* 0x000000ffff6c7224 */ /* 0x000fe200078e0081 */
[----:B------:R-:W-:Y:S01]  /*4f00*/  MOV R123, 0xffffffff ;  /* 0xffffffff007b7802 */ /* 0x000fe20000000f00 */
[----:B------:R-:W-:Y:S01]  /*4f10*/  IMAD.MOV.U32 R110, RZ, RZ, 0x1f ;  /* 0x0000001fff6e7424 */ /* 0x000fe200078e00ff */
[----:B------:R-:W-:-:S02]  /*4f20*/  MOV R104, 0x4f40 ;  /* 0x00004f4000687802 */ /* 0x000fc40000000f00 */
[----:B01---5:R-:W-:Y:S05]  /*4f30*/  CALL.REL.NOINC `($__internal_59_$__cuda_sm70_shflsync_down_p) ;  /* 0x000003e000007944 */ /* 0x023fea0003c00000 */
[----:B------:R-:W-:Y:S01]  /*4f40*/  FADD.FTZ R192, R107, R192 ;  /* 0x000000c06bc07221 */ /* 0x000fe20000010000 */
[----:B0-----:R-:W-:Y:S01]  /*4f50*/  HFMA2.MMA R110, -RZ, RZ, 0, 1.847743988037109375e-06 ;  /* 0x0000001fff6e7435 */ /* 0x001fe200000001ff */
[----:B-1----:R-:W-:Y:S01]  /*4f60*/  FADD.FTZ R129, R129, R108 ;  /* 0x0000006c81817221 */ /* 0x002fe20000010000 */
[----:B------:R-:W-:Y:S01]  /*4f70*/  MOV R104, 0x4fc0 ;  /* 0x00004fc000687802 */ /* 0x000fe20000000f00 */
[----:B------:R-:W-:Y:S01]  /*4f80*/  IMAD.MOV.U32 R121, RZ, RZ, 0x8 ;  /* 0x00000008ff797424 */ /* 0x000fe200078e00ff */
[----:B------:R-:W-:Y:S01]  /*4f90*/  MOV R108, R192 ;  /* 0x000000c0006c7202 */ /* 0x000fe20000000f00 */
[----:B------:R-:W-:-:S02]  /*4fa0*/  IMAD.MOV.U32 R123, RZ, RZ, -0x1 ;  /* 0xffffffffff7b7424 */ /* 0x000fc400078e00ff */
[----:B------:R-:W-:Y:S05]  /*4fb0*/  CALL.REL.NOINC `($__internal_59_$__cuda_sm70_shflsync_down_p) ;  /* 0x0000036000007944 */ /* 0x000fea0003c00000 */
[----:B0-----:R-:W-:Y:S01]  /*4fc0*/  HFMA2.MMA R110, -RZ, RZ, 0, 1.847743988037109375e-06 ;  /* 0x0000001fff6e7435 */ /* 0x001fe200000001ff */
[----:B-1----:R-:W-:Y:S01]  /*4fd0*/  IMAD.MOV.U32 R107, RZ, RZ, R108 ;  /* 0x000000ffff6b7224 */ /* 0x002fe200078e006c */
[----:B------:R-:W-:Y:S01]  /*4fe0*/  MOV R108, R129 ;  /* 0x00000081006c7202 */ /* 0x000fe20000000f00 */
[----:B------:R-:W-:Y:S01]  /*4ff0*/  IMAD.MOV.U32 R121, RZ, RZ, 0x8 ;  /* 0x00000008ff797424 */ /* 0x000fe200078e00ff */
[----:B------:R-:W-:Y:S01]  /*5000*/  MOV R104, 0x5030 ;  /* 0x0000503000687802 */ /* 0x000fe20000000f00 */
[----:B------:R-:W-:-:S02]  /*5010*/  IMAD.MOV.U32 R123, RZ, RZ, -0x1 ;  /* 0xffffffffff7b7424 */ /* 0x000fc400078e00ff */
[----:B------:R-:W-:Y:S05]  /*5020*/  CALL.REL.NOINC `($__internal_59_$__cuda_sm70_shflsync_down_p) ;  /* 0x000002f000007944 */ /* 0x000fea0003c00000 */
[----:B------:R-:W-:Y:S01]  /*5030*/  FADD.FTZ R192, R107, R192 ;  /* 0x000000c06bc07221 */ /* 0x000fe20000010000 */
[----:B0-----:R-:W-:Y:S01]  /*5040*/  MOV R121, 0x4 ;  /* 0x0000000400797802 */ /* 0x001fe20000000f00 */
[----:B-1----:R-:W-:Y:S01]  /*5050*/  FADD.FTZ R129, R129, R108 ;  /* 0x0000006c81817221 */ /* 0x002fe20000010000 */
[----:B------:R-:W-:Y:S01]  /*5060*/  MOV R123, 0xffffffff ;  /* 0xffffffff007b7802 */ /* 0x000fe20000000f00 */
[----:B------:R-:W-:Y:S01]  /*5070*/  IMAD.MOV.U32 R110, RZ, RZ, 0x1f ;  /* 0x0000001fff6e7424 */ /* 0x000fe200078e00ff */
[----:B------:R-:W-:Y:S01]  /*5080*/  MOV R104, 0x50b0 ;  /* 0x000050b000687802 */ /* 0x000fe20000000f00 */
[----:B------:R-:W-:-:S02]  /*5090*/  IMAD.MOV.U32 R108, RZ, RZ, R192 ;  /* 0x000000ffff6c7224 */ /* 0x000fc400078e00c0 */
[----:B------:R-:W-:Y:S05]  /*50a0*/  CALL.REL.NOINC `($__internal_59_$__cuda_sm70_shflsync_down_p) ;  /* 0x0000027000007944 */ /* 0x000fea0003c00000 */
[----:B0-----:R-:W-:Y:S01]  /*50b0*/  HFMA2.MMA R121, -RZ, RZ, 0, 2.384185791015625e-07 ;  /* 0x00000004ff797435 */ /* 0x001fe200000001ff */
[----:B-1----:R-:W-:Y:S01]  /*50c0*/  MOV R107, R108 ;  /* 0x0000006c006b7202 */ /* 0x002fe20000000f00 */
[----:B------:R-:W-:Y:S01]  /*50d0*/  IMAD.MOV.U32 R108, RZ, RZ, R129 ;  /* 0x000000ffff6c7224 */ /* 0x000fe200078e0081 */
[----:B------:R-:W-:Y:S01]  /*50e0*/  MOV R123, 0xffffffff ;  /* 0xffffffff007b7802 */ /* 0x000fe20000000f00 */
[----:B------:R-:W-:Y:S01]  /*50f0*/  IMAD.MOV.U32 R110, RZ, RZ, 0x1f ;  /* 0x0000001fff6e7424 */ /* 0x000fe200078e00ff */
[----:B------:R-:W-:-:S02]  /*5100*/  MOV R104, 0x5120 ;  /* 0x0000512000687802 */ /* 0x000fc40000000f00 */
[----:B------:R-:W-:Y:S05]  /*5110*/  CALL.REL.NOINC `($__internal_59_$__cuda_sm70_shflsync_down_p) ;  /* 0x0000020000007944 */ /* 0x000fea0003c00000 */
        /* <DEDUP_REMOVED lines=23> */
[----:B0-----:R-:W-:Y:S01]  /*5290*/  HFMA2.MMA R121, -RZ, RZ, 0, 5.9604644775390625e-08 ;  /* 0x00000001ff797435 */ /* 0x001fe200000001ff */
[----:B-1----:R-:W-:Y:S01]  /*52a0*/  MOV R126, R108 ;  /* 0x0000006c007e7202 */ /* 0x002fe20000000f00 */
[----:B------:R-:W-:Y:S01]  /*52b0*/  IMAD.MOV.U32 R108, RZ, RZ, R111 ;  /* 0x000000ffff6c7224 */ /* 0x000fe200078e006f */
[----:B------:R-:W-:Y:S01]  /*52c0*/  MOV R123, 0xffffffff ;  /* 0xffffffff007b7802 */ /* 0x000fe20000000f00 */
[----:B------:R-:W-:Y:S01]  /*52d0*/  IMAD.MOV.U32 R110, RZ, RZ, 0x1f ;  /* 0x0000001fff6e7424 */ /* 0x000fe200078e00ff */
[----:B------:R-:W-:-:S02]  /*52e0*/  MOV R104, 0x5300 ;  /* 0x0000530000687802 */ /* 0x000fc40000000f00 */
[----:B------:R-:W-:Y:S05]  /*52f0*/  CALL.REL.NOINC `($__internal_59_$__cuda_sm70_shflsync_down_p) ;  /* 0x0000002000007944 */ /* 0x000fea0003c00000 */
[----:B-1----:R-:W-:Y:S01]  /*5300*/  IMAD.MOV.U32 R104, RZ, RZ, R108 ;  /* 0x000000ffff687224 */ /* 0x002fe200078e006c */
[----:B0-----:R-:W-:Y:S05]  /*5310*/  BRA `(.L_x_3434) ;  /* 0xffffc87000007947 */ /* 0x001fea000383ffff */
        .weak           $__internal_59_$__cuda_sm70_shflsync_down_p
        .type           $__internal_59_$__cuda_sm70_shflsync_down_p,@function
        .size           $__internal_59_$__cuda_sm70_shflsync_down_p,(.L_x_9803 - $__internal_59_$__cuda_sm70_shflsync_down_p)
$__internal_59_$__cuda_sm70_shflsync_down_p:
[----:B------:R-:W-:Y:S01]  /*5320*/  HFMA2.MMA R105, -RZ, RZ, 0, 0 ;  /* 0x00000000ff697435 */ /* 0x000fe200000001ff */
[----:B------:R-:W-:Y:S04]  /*5330*/  WARPSYNC R123 ;  /* 0x0000007b00007348 */ /* 0x000fe80003800000 */
[----:B------:R0:W1:Y:S01]  /*5340*/  SHFL.DOWN PT, R108, R108, R121, R110 ;  /* 0x080000796c6c7389 */ /* 0x00006200000e006e */
[----:B------:R-:W-:Y:S05]  /*5350*/  RET.REL.NODEC R104 `(_ZN10layer_norm13ln_bwd_kernelINS_13Kernel_traitsIf13__nv_bfloat16S2_S2_fjLj2560ELj1ELj1ELj4ELj8ENS_18Kernel_traits_baseILj2560EfS2_S2_S2_fjLj128EEEEELb1ELb1ELb1ELb1EEEvNS_9BwdParamsE) ;  /* 0xffffaca068007950 */ /* 0x000fea0003c3ffff */
.L_x_3435:
        /* <DEDUP_REMOVED lines=10> */
.L_x_9803:


//--------------------- .text._ZN10layer_norm13ln_bwd_kernelINS_13Kernel_traitsI13__nv_bfloat16S2_fS2_fjLj2560ELj1ELj1ELj4ELj8ENS_18Kernel_traits_baseILj2560ES2_S2_fS2_fjLj128EEEEELb0ELb0ELb0ELb0EEEvNS_9BwdParamsE --------------------------
	.section	.text._ZN10layer_norm13ln_bwd_kernelINS_13Kernel_traitsI13__nv_bfloat16S2_fS2_fjLj2560ELj1ELj1ELj4ELj8ENS_18Kernel_traits_baseILj2560ES2_S2_fS2_fjLj128EEEEELb0ELb0ELb0ELb0EEEvNS_9BwdParamsE,"ax",@progbits
	.sectioninfo	@"SHI_REGISTERS=148"
	.align	128
        .global         _ZN10layer_norm13ln_bwd_kernelINS_13Kernel_traitsI13__nv_bfloat16S2_fS2_fjLj2560ELj1ELj1ELj4ELj8ENS_18Kernel_traits_baseILj2560ES2_S2_fS2_fjLj128EEEEELb0ELb0ELb0ELb0EEEvNS_9BwdParamsE
        .type           _ZN10layer_norm13ln_bwd_kernelINS_13Kernel_traitsI13__nv_bfloat16S2_fS2_fjLj2560ELj1ELj1ELj4ELj8ENS_18Kernel_traits_baseILj2560ES2_S2_fS2_fjLj128EEEEELb0ELb0ELb0ELb0EEEvNS_9BwdParamsE,@function
        .size           _ZN10layer_norm13ln_bwd_kernelINS_13Kernel_traitsI13__nv_bfloat16S2_fS2_fjLj2560ELj1ELj1ELj4ELj8ENS_18Kernel_traits_baseILj2560ES2_S2_fS2_fjLj128EEEEELb0ELb0ELb0ELb0EEEvNS_9BwdParamsE,(.L_x_9804 - _ZN10layer_norm13ln_bwd_kernelINS_13Kernel_traitsI13__nv_bfloat16S2_fS2_fjLj2560ELj1ELj1ELj4ELj8ENS_18Kernel_traits_baseILj2560ES2_S2_fS2_fjLj128EEEEELb0ELb0ELb0ELb0EEEvNS_9BwdParamsE)
        .other          _ZN10layer_norm13ln_bwd_kernelINS_13Kernel_traitsI13__nv_bfloat16S2_fS2_fjLj2560ELj1ELj1ELj4ELj8ENS_18Kernel_traits_baseILj2560ES2_S2_fS2_fjLj128EEEEELb0ELb0ELb0ELb0EEEvNS_9BwdParamsE,@"STO_CUDA_ENTRY STV_DEFAULT"
_ZN10layer_norm13ln_bwd_kernelINS_13Kernel_traitsI13__nv_bfloat16S2_fS2_fjLj2560ELj1ELj1ELj4ELj8ENS_18Kernel_traits_baseILj2560ES2_S2_fS2_fjLj128EEEEELb0ELb0ELb0ELb0EEEvNS_9BwdParamsE:
.text._ZN10layer_norm13ln_bwd_kernelINS_13Kernel_traitsI13__nv_bfloat16S2_fS2_fjLj2560ELj1ELj1ELj4ELj8ENS_18Kernel_traits_baseILj2560ES2_S2_fS2_fjLj128EEEEELb0ELb0ELb0ELb0EEEvNS_9BwdParamsE:
        /* <DEDUP_REMOVED lines=19> */
[----:B------:R-:W-:Y:S02]  /*0130*/  @P4 MOV R21, 0x8 ;  /* 0x0000000800154802 */ /* 0x000fe40000000f00 */
        /* <DEDUP_REMOVED lines=38> */
[----:B-----5:R-:W-:-:S02]  /*03a0*/  MOV R96, R4 ;  /* 0x0000000400607202 */ /* 0x020fc40000000f00 */
[--C-:B------:R-:W-:Y:S02]  /*03b0*/  SHF.R.U64 R23, R4, 0x10, R5.reuse ;  /* 0x0000001004177819 */ /* 0x100fe40000001205 */
[----:B------:R-:W-:Y:S02]  /*03c0*/  MOV R22, R5 ;  /* 0x0000000500167202 */ /* 0x000fe40000000f00 */
[----:B------:R-:W-:Y:S02]  /*03d0*/  SHF.R.U32.HI R21, RZ, 0x10, R5 ;  /* 0x00000010ff157819 */ /* 0x000fe40000011605 */
[----:B------:R-:W-:Y:S02]  /*03e0*/  MOV R20, R6 ;  /* 0x0000000600147202 */ /* 0x000fe40000000f00 */
[----:B------:R-:W-:Y:S02]  /*03f0*/  SHF.R.U64 R19, R6, 0x10, R7 ;  /* 0x0000001006137819 */ /* 0x000fe40000001207 */
[----:B------:R-:W-:-:S02]  /*0400*/  MOV R18, R7 ;  /* 0x0000000700127202 */ /* 0x000fc40000000f00 */
[----:B------:R-:W-:Y:S02]  /*0410*/  SHF.R.U32.HI R17, RZ, 0x10, R7 ;  /* 0x00000010ff117819 */ /* 0x000fe40000011607 */
[----:B------:R-:W-:Y:S02]  /*0420*/  MOV R16, R8 ;  /* 0x0000000800107202 */ /* 0x000fe40000000f00 */
[--C-:B------:R-:W-:Y:S02]  /*0430*/  SHF.R.U64 R2, R8, 0x10, R9.reuse ;  /* 0x0000001008027819 */ /* 0x100fe40000001209 */
[----:B------:R-:W-:Y:S02]  /*0440*/  MOV R0, R9 ;  /* 0x0000000900007202 */ /* 0x000fe40000000f00 */
[----:B------:R-:W-:Y:S02]  /*0450*/  SHF.R.U32.HI R13, RZ, 0x10, R9 ;  /* 0x00000010ff0d7819 */ /* 0x000fe40000011609 */
[----:B------:R-:W-:-:S02]  /*0460*/  MOV R12, R10 ;  /* 0x0000000a000c7202 */ /* 0x000fc40000000f00 */
[--C-:B------:R-:W-:Y:S02]  /*0470*/  SHF.R.U64 R10, R10, 0x10, R11.reuse ;  /* 0x000000100a0a7819 */ /* 0x100fe4000000120b */
[----:B------:R-:W-:Y:S02]  /*0480*/  MOV R9, R11 ;  /* 0x0000000b00097202 */ /* 0x000fe40000000f00 */
[----:B------:R-:W-:Y:S01]  /*0490*/  SHF.R.U32.HI R8, RZ, 0x10, R11 ;  /* 0x00000010ff087819 */ /* 0x000fe2000001160b */
[----:B------:R-:W-:Y:S01]  /*04a0*/  HFMA2.MMA R11, -RZ, RZ, 0, 5.9604644775390625e-08 ;  /* 0x00000001ff0b7435 */ /* 0x000fe200000001ff */
[----:B------:R-:W-:Y:S02]  /*04b0*/  MOV R7, R14 ;  /* 0x0000000e00077202 */ /* 0x000fe40000000f00 */
[----:B------:R-:W-:Y:S02]  /*04c0*/  SHF.R.U64 R6, R14, 0x10, R15 ;  /* 0x000000100e067819 */ /* 0x000fe4000000120f */
[----:B------:R-:W-:-:S02]  /*04d0*/  MOV R5, R15 ;  /* 0x0000000f00057202 */ /* 0x000fc40000000f00 */
[----:B------:R-:W-:Y:S02]  /*04e0*/  SHF.R.U32.HI R4, RZ, 0x10, R15 ;  /* 0x00000010ff047819 */ /* 0x000fe4000001160f */
[----:B------:R-:W-:Y:S02]  /*04f0*/  MOV R61, RZ ;  /* 0x000000ff003d7202 */ /* 0x000fe40000000f00 */
        /* <DEDUP_REMOVED lines=19> */
[----:B0-----:R-:W-:Y:S02]  /*0630*/  PRMT R4, RZ, 0x5410, R4 ;  /* 0x00005410ff047816 */ /* 0x001fe40000000004 */
.L_x_3459:
[----:B------:R-:W-:Y:S02]  /*0640*/  ISETP.NE.U32.AND P0, PT, RZ, c[0x0][0x1c0], PT ;  /* 0x00007000ff007a0c */ /* 0x000fe40003f05070 */
[----:B------:R-:W-:Y:S02]  /*0650*/  MOV R92, 0x4 ;  /* 0x00000004005c7802 */ /* 0x000fe40000000f00 */
[----:B------:R-:W-:-:S02]  /*0660*/  ISETP.NE.AND.EX P0, PT, RZ, c[0x0][0x1c4], PT, P0 ;  /* 0x00007100ff007a0c */ /* 0x000fc40003f05300 */
        /* <DEDUP_REMOVED lines=9> */
[----:B------:R-:W-:-:S04]  /*0700*/  SHF.R.S32.HI R95, RZ, 0x1f, R0 ;  /* 0x0000001fff5f7819 */ /* 0x000fc80000011400 */
[----:B------:R-:W-:Y:S02]  /*0710*/  LEA.HI R0, R95, R0, RZ, 0x2 ;  /* 0x000000005f007211 */ /* 0x000fe400078f10ff */
[----:B------:R-:W-:Y:S01]  /*0720*/  LOP3.LUT R95, R99, 0x7f, RZ, 0xc0, !PT ;  /* 0x0000007f635f7812 */ /* 0x000fe200078ec0ff */
[----:B------:R-:W-:Y:S01]  /*0730*/  BSSY B0, `(.L_x_3437) ;  /* 0x000003a000007945 */ /* 0x000fe20003800000 */
[----:B------:R-:W-:Y:S02]  /*0740*/  ISETP.NE.AND P6, PT, R98, RZ, PT ;  /* 0x000000ff6200720c */ /* 0x000fe40003fc5270 */
[----:B------:R-:W-:Y:S02]  /*0750*/  LEA.HI.SX32 R0, R0, R95, 0x1e ;  /* 0x0000005f00007211 */ /* 0x000fe400078ff2ff */
[----:B------:R-:W-:Y:S02]  /*0760*/  MOV R2, 0x3f800000 ;  /* 0x3f80000000027802 */ /* 0x000fe40000000f00 */
[----:B------:R-:W-:-:S02]  /*0770*/  MOV R123, RZ ;  /* 0x000000ff007b7202 */ /* 0x000fc40000000f00 */
[----:B------:R-:W-:Y:S02]  /*0780*/  MOV R142, RZ ;  /* 0x000000ff008e7202 */ /* 0x000fe40000000f00 */
[----:B------:R-:W-:Y:S02]  /*0790*/  MOV R143, R0 ;  /* 0x00000000008f7202 */ /* 0x000fe40000000f00 */
[----:B--2---:R-:W-:Y:S02]  /*07a0*/  FSEL R122, R90, RZ, !P6 ;  /* 0x000000ff5a7a7208 */ /* 0x004fe40007000000 */
[----:B---3--:R-:W-:Y:S01]  /*07b0*/  @P0 PRMT R2, RZ, 0x5410, R88 ;  /* 0x00005410ff020816 */ /* 0x008fe20000000058 */
[----:B------:R-:W-:Y:S05]  /*07c0*/  @!P1 BRA `(.L_x_3438) ;  /* 0x0000030000009947 */ /* 0x000fea0003800000 */
[----:B0-----:R-:W-:Y:S01]  /*07d0*/  HFMA2.MMA R93, -RZ, RZ, 0, 4.76837158203125e-07 ;  /* 0x00000008ff5d7435 */ /* 0x001fe200000001ff */
[----:B------:R-:W-:-:S04]  /*07e0*/  LEA R88, P0, R0, c[0x0][0x188], 0x4 ;  /* 0x0000620000587a11 */ /* 0x000fc800078020ff */
[----:B------:R-:W-:-:S05]  /*07f0*/  LEA.HI.X R89, R0, c[0x0][0x18c], RZ, 0x4, P0 ;  /* 0x0000630000597a11 */ /* 0x000fca00000f24ff */
[----:B------:R-:W-:Y:S01]  /*0800*/  IMAD.WIDE.U32 R92, R0, R93, c[0x0][0x208] ;  /* 0x00008200005c7625 */ /* 0x000fe200078e005d */
[----:B------:R-:W2:Y:S01]  /*0810*/  LDG.E.128 R88, [R88.64] ;  /* 0x0000000458587981 */ /* 0x000ea2000c1e1d00 */
[----:B------:R-:W-:-:S04]  /*0820*/  ISETP.NE.U32.AND P0, PT, RZ, c[0x0][0x218], PT ;  /* 0x00008600ff007a0c */ /* 0x000fc80003f05070 */
[----:B------:R-:W3:Y:S01]  /*0830*/  LDG.E.64 R92, [R92.64] ;  /* 0x000000045c5c7981 */ /* 0x000ee2000c1e1b00 */
[----:B------:R-:W-:-:S13]  /*0840*/  ISETP.NE.AND.EX P0, PT, RZ, c[0x0][0x21c], PT, P0 ;  /* 0x00008700ff007a0c */ /* 0x000fda0003f05300 */
[----:B------:R-:W-:-:S04]  /*0850*/  @P0 LEA R94, P6, R0, c[0x0][0x218], 0x4 ;  /* 0x00008600005e0a11 */ /* 0x000fc800078c20ff */
[----:B------:R-:W-:-:S05]  /*0860*/  @P0 LEA.HI.X R95, R0, c[0x0][0x21c], RZ, 0x4, P6 ;  /* 0x00008700005f0a11 */ /* 0x000fca00030f24ff */
[----:B------:R0:W5:Y:S01]  /*0870*/  @P0 LDG.E.128 R64, [R94.64] ;  /* 0x000000045e400981 */ /* 0x000162000c1e1d00 */
[----:B------:R-:W-:Y:S01]  /*0880*/  IADD3 R143, R0, 0x80, RZ ;  /* 0x00000080008f7810 */ /* 0x000fe20007ffe0ff */
[----:B--2---:R-:W-:Y:S01]  /*0890*/  FADD.FTZ R142, -R122, R91 ;  /* 0x0000005b7a8e7221 */ /* 0x004fe20000010100 */
[----:B---3--:R-:W-:Y:S02]  /*08a0*/  MOV R100, R92 ;  /* 0x0000005c00647202 */ /* 0x008fe40000000f00 */
[----:B------:R-:W-:Y:S01]  /*08b0*/  SHF.R.U64 R103, R92, 0x10, R93 ;  /* 0x000000105c677819 */ /* 0x000fe2000000125d */
[C---:B------:R-:W-:Y:S01]  /*08c0*/  FADD.FTZ R92, -R122.reuse, R88 ;  /* 0x000000587a5c7221 */ /* 0x040fe20000010100 */
[----:B------:R-:W-:Y:S01]  /*08d0*/  MOV R101, R93 ;  /* 0x0000005d00657202 */ /* 0x000fe20000000f00 */
[C---:B------:R-:W-:Y:S01]  /*08e0*/  FADD.FTZ R88, -R122.reuse, R89 ;  /* 0x000000597a587221 */ /* 0x040fe20000010100 */
[----:B------:R-:W-:Y:S02]  /*08f0*/  SHF.R.U32.HI R102, RZ, 0x10, R93 ;  /* 0x00000010ff667819 */ /* 0x000fe4000001165d */
[----:B------:R-:W-:Y:S01]  /*0900*/  PRMT R89, RZ, 0x5410, R100 ;  /* 0x00005410ff597816 */ /* 0x000fe20000000064 */
[----:B------:R-:W-:Y:S01]  /*0910*/  FADD.FTZ R104, -R122, R90 ;  /* 0x0000005a7a687221 */ /* 0x000fe20000010100 */
[----:B------:R-:W-:Y:S01]  /*0920*/  PRMT R91, RZ, 0x5410, R101 ;  /* 0x00005410ff5b7816 */ /* 0x000fe20000000065 */
[----:B-----5:R-:W-:Y:S01]  /*0930*/  FMUL.FTZ R101, R3, R92 ;  /* 0x0000005c03657220 */ /* 0x020fe20000410000 */
[----:B------:R-:W-:-:S02]  /*0940*/  PRMT R90, RZ, 0x5410, R103 ;  /* 0x00005410ff5a7816 */ /* 0x000fc40000000067 */
[----:B------:R-:W-:Y:S01]  /*0950*/  PRMT R92, RZ, 0x5410, R102 ;  /* 0x00005410ff5c7816 */ /* 0x000fe20000000066 */
[-C--:B------:R-:W-:Y:S02]  /*0960*/  FMUL.FTZ R102, R96, R89.reuse ;  /* 0x0000005960667220 */ /* 0x080fe40000410000 */
[----:B------:R-:W-:Y:S02]  /*0970*/  FMUL.FTZ R100, R3, R88 ;  /* 0x0000005803647220 */ /* 0x000fe40000410000 */
[----:B------:R-:W-:Y:S02]  /*0980*/  FADD.FTZ R40, R40, R89 ;  /* 0x0000005928287221 */ /* 0x000fe40000010000 */
[----:B------:R-:W-:Y:S02]  /*0990*/  FFMA.FTZ R60, R101, R89, R60 ;  /* 0x00000059653c7223 */ /* 0x000fe4000001003c */
[----:B------:R-:W-:Y:S02]  /*09a0*/  FMUL.FTZ R105, R3, R104 ;  /* 0x0000006803697220 */ /* 0x000fe40000410000 */
[----:B------:R-:W-:-:S02]  /*09b0*/  FMUL.FTZ R103, R23, R90 ;  /* 0x0000005a17677220 */ /* 0x000fc40000410000 */
[----:B------:R-:W-:Y:S02]  /*09c0*/  FADD.FTZ R88, RZ, R102 ;  /* 0x00000066ff587221 */ /* 0x000fe40000010000 */
[----:B------:R-:W-:Y:S02]  /*09d0*/  FFMA.FTZ R89, R101, R102, RZ ;  /* 0x0000006665597223 */ /* 0x000fe400000100ff */
        /* <DEDUP_REMOVED lines=15> */
.L_x_3438:
[----:B0-----:R-:W-:Y:S05]  /*0ad0*/  BSYNC B0 ;  /* 0x0000000000007941 */ /* 0x001fea0003800000 */
.L_x_3437:
[----:B------:R-:W-:Y:S01]  /*0ae0*/  BSSY B0, `(.L_x_3439) ;  /* 0x0000032000007945 */ /* 0x000fe20003800000 */
[----:B------:R-:W-:Y:S05]  /*0af0*/  @!P2 BRA `(.L_x_3440) ;  /* 0x000003000000a947 */ /* 0x000fea0003800000 */
[----:B------:R-:W-:Y:S01]  /*0b00*/  HFMA2.MMA R92, -RZ, RZ, 0, 4.76837158203125e-07 ;  /* 0x00000008ff5c7435 */ /* 0x000fe200000001ff */
        /* <DEDUP_REMOVED lines=24> */
[----:B------:R-:W-:Y:S02]  /*0c90*/  FMUL.FTZ R110, R20, R89 ;  /* 0x00000059146e7220 */ /* 0x000fe40000410000 */
        /* <DEDUP_REMOVED lines=22> */
.L_x_3440:
[----:B0-----:R-:W-:Y:S05]  /*0e00*/  BSYNC B0 ;  /* 0x0000000000007941 */ /* 0x001fea0003800000 */
.L_x_3439:
        /* <DEDUP_REMOVED lines=50> */
.L_x_3442:
[----:B0-----:R-:W-:Y:S05]  /*1130*/  BSYNC B0 ;  /* 0x0000000000007941 */ /* 0x001fea0003800000 */
.L_x_3441:
        /* <DEDUP_REMOVED lines=13> */
[----:B------:R-:W-:Y:S02]  /*1210*/  IADD3 R143, R143, 0x80, RZ ;  /* 0x000000808f8f7810 */ /* 0x000fe40007ffe0ff */
[----:B---3--:R-:W-:Y:S02]  /*1220*/  MOV R126, R92 ;  /* 0x0000005c007e7202 */ /* 0x008fe40000000f00 */
[----:B------:R-:W-:Y:S01]  /*1230*/  SHF.R.U64 R129, R92, 0x10, R93 ;  /* 0x000000105c817819 */ /* 0x000fe2000000125d */
[C---:B--2---:R-:W-:Y:S01]  /*1240*/  FADD.FTZ R92, -R122.reuse, R88 ;  /* 0x000000587a5c7221 */ /* 0x044fe20000010100 */
[----:B------:R-:W-:Y:S01]  /*1250*/  MOV R127, R93 ;  /* 0x0000005d007f7202 */ /* 0x000fe20000000f00 */
[----:B------:R-:W-:Y:S01]  /*1260*/  FADD.FTZ R88, -R122, R89 ;  /* 0x000000597a587221 */ /* 0x000fe20000010100 */
[----:B------:R-:W-:Y:S02]  /*1270*/  SHF.R.U32.HI R128, RZ, 0x10, R93 ;  /* 0x00000010ff807819 */ /* 0x000fe4000001165d */
[----:B------:R-:W-:-:S02]  /*1280*/  PRMT R89, RZ, 0x5410, R126 ;  /* 0x00005410ff597816 */ /* 0x000fc4000000007e */
[----:B------:R-:W-:Y:S01]  /*1290*/  PRMT R130, RZ, 0x5410, R127 ;  /* 0x00005410ff827816 */ /* 0x000fe2000000007f */
[C---:B-----5:R-:W-:Y:S01]  /*12a0*/  FMUL.FTZ R127, R3.reuse, R92 ;  /* 0x0000005c037f7220 */ /* 0x060fe20000410000 */
        /* <DEDUP_REMOVED lines=14> */
[-C--:B------:R-:W-:Y:S02]  /*1390*/  FFMA.FTZ R50, R131, R130.reuse, R50 ;  /* 0x0000008283327223 */ /* 0x080fe40000010032 */
[----:B------:R-:W-:Y:S02]  /*13a0*/  FADD.FTZ R144, -R122, R91 ;  /* 0x0000005b7a907221 */ /* 0x000fe40000010100 */
        /* <DEDUP_REMOVED lines=11> */
.L_x_3444:
[----:B0-----:R-:W-:Y:S05]  /*1460*/  BSYNC B0 ;  /* 0x0000000000007941 */ /* 0x001fea0003800000 */
.L_x_3443:
        /* <DEDUP_REMOVED lines=13> */
[----:B---3--:R-:W-:Y:S02]  /*1540*/  MOV R134, R92 ;  /* 0x0000005c00867202 */ /* 0x008fe40000000f00 */
[----:B------:R-:W-:Y:S01]  /*1550*/  SHF.R.U64 R137, R92, 0x10, R93 ;  /* 0x000000105c897819 */ /* 0x000fe2000000125d */
[C---:B--2---:R-:W-:Y:S01]  /*1560*/  FADD.FTZ R92, -R122.reuse, R88 ;  /* 0x000000587a5c7221 */ /* 0x044fe20000010100 */
[----:B------:R-:W-:Y:S01]  /*1570*/  MOV R135, R93 ;  /* 0x0000005d00877202 */ /* 0x000fe20000000f00 */
[C---:B------:R-:W-:Y:S01]  /*1580*/  FADD.FTZ R88, -R122.reuse, R89 ;  /* 0x000000597a587221 */ /* 0x040fe20000010100 */
[----:B------:R-:W-:Y:S02]  /*1590*/  PRMT R136, RZ, 0x5410, R134 ;  /* 0x00005410ff887816 */ /* 0x000fe40000000086 */
[----:B------:R-:W-:Y:S01]  /*15a0*/  PRMT R138, RZ, 0x5410, R135 ;  /* 0x00005410ff8a7816 */ /* 0x000fe20000000087 */
[C---:B-----5:R-:W-:Y:S01]  /*15b0*/  FMUL.FTZ R135, R3.reuse, R92 ;  /* 0x0000005c03877220 */ /* 0x060fe20000410000 */
[----:B------:R-:W-:Y:S01]  /*15c0*/  SHF.R.U32.HI R139, RZ, 0x10, R93 ;  /* 0x00000010ff8b7819 */ /* 0x000fe2000001165d */
[----:B------:R-:W-:Y:S01]  /*15d0*/  FADD.FTZ R90, -R122, R90 ;  /* 0x0000005a7a5a7221 */ /* 0x000fe20000010100 */
[----:B------:R-:W-:Y:S01]  /*15e0*/  PRMT R137, RZ, 0x5410, R137 ;  /* 0x00005410ff897816 */ /* 0x000fe20000000089 */
[----:B------:R-:W-:-:S02]  /*15f0*/  FMUL.FTZ R134, R3, R88 ;  /* 0x0000005803867220 */ /* 0x000fc40000410000 */
[----:B------:R-:W-:Y:S02]  /*1600*/  FADD.FTZ R24, R24, R136 ;  /* 0x0000008818187221 */ /* 0x000fe40000010000 */
[-C--:B------:R-:W-:Y:S02]  /*1610*/  FFMA.FTZ R44, R135, R136.reuse, R44 ;  /* 0x00000088872c7223 */ /* 0x080fe4000001002c */
[----:B------:R-:W-:Y:S01]  /*1620*/  FMUL.FTZ R136, R7, R136 ;  /* 0x0000008807887220 */ /* 0x000fe20000410000 */
        /* <DEDUP_REMOVED lines=21> */
.L_x_3446:
[----:B0-----:R-:W-:Y:S05]  /*1780*/  BSYNC B0 ;  /* 0x0000000000007941 */ /* 0x001fea0003800000 */
.L_x_3445:
[----:B------:R-:W-:Y:S02]  /*1790*/  LOP3.LUT P6, RZ, R11, 0xff, RZ, 0xc0, !PT ;  /* 0x000000ff0bff7812 */ /* 0x000fe400078cc0ff */
[----:B------:R-:W-:-:S02]  /*17a0*/  SHF.R.U32.HI R90, RZ, 0x5, R99 ;  /* 0x00000005ff5a7819 */ /* 0x000fc40000011663 */
[----:B------:R-:W-:Y:S02]  /*17b0*/  LOP3.LUT P0, RZ, R99, 0x1f, RZ, 0xc0, !PT ;  /* 0x0000001f63ff7812 */ /* 0x000fe4000780c0ff */
[----:B------:R-:W-:-:S07]  /*17c0*/  LOP3.LUT R143, R90, 0x7fffffc, RZ, 0xc0, !PT ;  /* 0x07fffffc5a8f7812 */ /* 0x000fce00078ec0ff */
[----:B------:R-:W-:Y:S01]  /*17d0*/  @!P6 IADD3 R143, R143, 0x4, RZ ;  /* 0x000000048f8fe810 */ /* 0x000fe20007ffe0ff */
[----:B------:R-:W-:Y:S05]  /*17e0*/  BRA.DIV ~URZ, `(.L_x_3447) ;  /* 0x000013827f007947 */ /* 0x000fea000b800000 */
[----:B------:R0:W1:Y:S02]  /*17f0*/  SHFL.DOWN PT, R92, R123, 0x10, 0x1f ;  /* 0x0a001f007b5c7f89 */ /* 0x00006400000e0000 */
.L_x_3460:
        /* <DEDUP_REMOVED lines=18> */
.L_x_3461:
[----:B------:R-:W-:Y:S01]  /*1920*/  @!P0 LOP3.LUT R90, R90, 0x3, RZ, 0xc0, !PT ;  /* 0x000000035a5a8812 */ /* 0x000fe200078ec0ff */
[----:B01----:R-:W-:Y:S01]  /*1930*/  FADD.FTZ R123, R142, R123 ;  /* 0x0000007b8e7b7221 */ /* 0x003fe20000010000 */
[----:B------:R-:W-:Y:S01]  /*1940*/  WARPSYNC 0xffffffff ;  /* 0xffffffff00007948 */ /* 0x000fe20003800000 */
[----:B--2---:R-:W-:Y:S01]  /*1950*/  FADD.FTZ R122, R95, R94 ;  /* 0x0000005e5f7a7221 */ /* 0x004fe20000010000 */
[----:B------:R-:W-:Y:S01]  /*1960*/  @!P0 IADD3 R142, R143, R90, RZ ;  /* 0x0000005a8f8e8210 */ /* 0x000fe20007ffe0ff */
        /* <DEDUP_REMOVED lines=19> */
[-CC-:B------:R-:W-:Y:S02]  /*1aa0*/  FFMA.FTZ R88, R100, R94.reuse, R95.reuse ;  /* 0x0000005e64587223 */ /* 0x180fe4000001005f */
[----:B------:R-:W-:Y:S01]  /*1ab0*/  FFMA.FTZ R89, R107, R94, R95 ;  /* 0x0000005e6b597223 */ /* 0x000fe2000001005f */
[----:B------:R-:W-:Y:S01]  /*1ac0*/  ISETP.NE.AND.EX P0, PT, RZ, c[0x0][0x21c], PT, P0 ;  /* 0x00008700ff007a0c */ /* 0x000fe20003f05300 */
[----:B------:R-:W-:-:S04]  /*1ad0*/  FADD.FTZ R88, R103, -R88 ;  /* 0x8000005867587221 */ /* 0x000fc80000010000 */
[----:B-----5:R-:W-:Y:S02]  /*1ae0*/  FMUL.FTZ R92, R3, R88 ;  /* 0x00000058035c7220 */ /* 0x020fe40000410000 */
[----:B------:R-:W-:Y:S02]  /*1af0*/  FADD.FTZ R88, R106, -R89 ;  /* 0x800000596a587221 */ /* 0x000fe40000010000 */
[----:B------:R-:W-:Y:S02]  /*1b00*/  FFMA.FTZ R89, R105, R94, R95 ;  /* 0x0000005e69597223 */ /* 0x000fe4000001005f */
[----:B------:R-:W-:Y:S02]  /*1b10*/  FMUL.FTZ R142, R3, R88 ;  /* 0x00000058038e7220 */ /* 0x000fe40000410000 */
[----:B------:R-:W-:Y:S02]  /*1b20*/  FADD.FTZ R88, R104, -R89 ;  /* 0x8000005968587221 */ /* 0x000fe40000010000 */
[----:B------:R-:W-:-:S02]  /*1b30*/  @P0 FADD.FTZ R142, R67, R142 ;  /* 0x0000008e438e0221 */ /* 0x000fc40000010000 */
[----:B------:R-:W-:Y:S02]  /*1b40*/  @P0 FADD.FTZ R92, R65, R92 ;  /* 0x0000005c415c0221 */ /* 0x000fe40000010000 */
[----:B------:R-:W-:Y:S02]  /*1b50*/  FFMA.FTZ R89, R101, R94, R95 ;  /* 0x0000005e65597223 */ /* 0x000fe4000001005f */
[----:B------:R-:W-:Y:S02]  /*1b60*/  FMUL.FTZ R93, R3, R88 ;  /* 0x00000058035d7220 */ /* 0x000fe40000410000 */
[-C--:B------:R-:W-:Y:S02]  /*1b70*/  FMUL.FTZ R123, R142, R2.reuse ;  /* 0x000000028e7b7220 */ /* 0x080fe40000410000 */
[----:B------:R-:W-:Y:S02]  /*1b80*/  FMUL.FTZ R90, R92, R2 ;  /* 0x000000025c5a7220 */ /* 0x000fe40000410000 */
[----:B------:R-:W-:-:S02]  /*1b90*/  FADD.FTZ R88, R102, -R89 ;  /* 0x8000005966587221 */ /* 0x000fc40000010000 */
[----:B------:R0:W1:Y:S01]  /*1ba0*/  F2F.BF16.F32 R143, R90 ;  /* 0x0000005a008f7304 */ /* 0x0000620000202000 */
[----:B------:R-:W-:Y:S02]  /*1bb0*/  @P0 FADD.FTZ R93, R66, R93 ;  /* 0x0000005d425d0221 */ /* 0x000fe40000010000 */
[----:B------:R-:W-:Y:S02]  /*1bc0*/  FMUL.FTZ R91, R3, R88 ;  /* 0x00000058035b7220 */ /* 0x000fe40000410000 */
[-C--:B------:R-:W-:Y:S02]  /*1bd0*/  FMUL.FTZ R122, R93, R2.reuse ;  /* 0x000000025d7a7220 */ /* 0x080fe40000410000 */
[----:B------:R-:W-:Y:S01]  /*1be0*/  @P0 FADD.FTZ R91, R64, R91 ;  /* 0x0000005b405b0221 */ /* 0x000fe20000010000 */
[----:B------:R-:W2:Y:S01]  /*1bf0*/  F2F.BF16.F32 R123, R123 ;  /* 0x0000007b007b7304 */ /* 0x000ea20000202000 */
[----:B------:R-:W-:Y:S02]  /*1c00*/  ISETP.NE.U32.AND P0, PT, RZ, c[0x0][0x258], PT ;  /* 0x00009600ff007a0c */ /* 0x000fe40003f05070 */
[----:B0-----:R-:W-:-:S02]  /*1c10*/  FMUL.FTZ R90, R91, R2 ;  /* 0x000000025b5a7220 */ /* 0x001fc40000410000 */
[----:B------:R-:W-:-:S03]  /*1c20*/  ISETP.NE.AND.EX P0, PT, RZ, c[0x0][0x25c], PT, P0 ;  /* 0x00009700ff007a0c */ /* 0x000fc60003f05300 */
[----:B------:R-:W0:Y:S01]  /*1c30*/  F2F.BF16.F32 R122, R122 ;  /* 0x0000007a007a7304 */ /* 0x000e220000202000 */
[----:B-1----:R-:W-:Y:S01]  /*1c40*/  IMAD.WIDE.U32 R88, R143, 0x10000, RZ ;  /* 0x000100008f587825 */ /* 0x002fe200078e00ff */
[----:B------:R-:W-:Y:S02]  /*1c50*/  SEL R84, R91, R84, P0 ;  /* 0x000000545b547207 */ /* 0x000fe40000000000 */
[----:B------:R-:W-:Y:S02]  /*1c60*/  SEL R85, R92, R85, P0 ;  /* 0x000000555c557207 */ /* 0x000fe40000000000 */
[----:B------:R-:W-:Y:S02]  /*1c70*/  SEL R86, R93, R86, P0 ;  /* 0x000000565d567207 */ /* 0x000fe40000000000 */
[----:B------:R1:W3:Y:S01]  /*1c80*/  F2F.BF16.F32 R145, R90 ;  /* 0x0000005a00917304 */ /* 0x0002e20000202000 */
[----:B--2---:R-:W-:Y:S01]  /*1c90*/  SHF.L.U32 R143, R123, 0x10, RZ ;  /* 0x000000107b8f7819 */ /* 0x004fe200000006ff */
[----:B------:R-:W-:Y:S01]  /*1ca0*/  HFMA2.MMA R123, -RZ, RZ, 0, 4.76837158203125e-07 ;  /* 0x00000008ff7b7435 */ /* 0x000fe200000001ff */
[----:B------:R-:W-:-:S02]  /*1cb0*/  @P0 MOV R91, 0x10 ;  /* 0x00000010005b0802 */ /* 0x000fc40000000f00 */
[----:B------:R-:W-:-:S03]  /*1cc0*/  SEL R87, R142, R87, P0 ;  /* 0x000000578e577207 */ /* 0x000fc60000000000 */
[----:B------:R-:W-:Y:S01]  /*1cd0*/  @P0 IMAD.WIDE.U32 R92, R0, R91, c[0x0][0x258] ;  /* 0x00009600005c0625 */ /* 0x000fe200078e005b */
[----:B0-----:R-:W-:-:S03]  /*1ce0*/  LOP3.LUT R89, R89, R143, R122, 0xfe, !PT ;  /* 0x0000008f59597212 */ /* 0x001fc600078efe7a */
[C---:B-1----:R-:W-:Y:S01]  /*1cf0*/  IMAD.WIDE.U32 R90, R0.reuse, R123, c[0x0][0x248] ;  /* 0x00009200005a7625 */ /* 0x042fe200078e007b */
[----:B------:R0:W-:Y:S01]  /*1d00*/  @P0 STG.E.128 [R92.64], R84 ;  /* 0x000000545c000986 */ /* 0x0001e2000c101d04 */
[----:B------:R-:W-:Y:S02]  /*1d10*/  IADD3 R0, R0, 0x80, RZ ;  /* 0x0000008000007810 */ /* 0x000fe40007ffe0ff */
[----:B---3--:R-:W-:-:S05]  /*1d20*/  LOP3.LUT R88, R88, R145, RZ, 0xfc, !PT ;  /* 0x0000009158587212 */ /* 0x008fca00078efcff */
[----:B------:R0:W-:Y:S02]  /*1d30*/  STG.E.64 [R90.64], R88 ;  /* 0x000000585a007986 */ /* 0x0001e4000c101b04 */
.L_x_3450:
[----:B------:R-:W-:Y:S05]  /*1d40*/  BSYNC B0 ;  /* 0x0000000000007941 */ /* 0x000fea0003800000 */
.L_x_3449:
[----:B------:R-:W-:Y:S01]  /*1d50*/  BSSY B0, `(.L_x_3451) ;  /* 0x000002d000007945 */ /* 0x000fe20003800000 */
[----:B------:R-:W-:Y:S05]  /*1d60*/  @!P2 BRA `(.L_x_3452) ;  /* 0x000002b00000a947 */ /* 0x000fea0003800000 */
[----:B------:R-:W-:Y:S01]  /*1d70*/  ISETP.NE.U32.AND P0, PT, RZ, c[0x0][0x218], PT ;  /* 0x00008600ff007a0c */ /* 0x000fe20003f05070 */
[-CC-:B0-----:R-:W-:Y:S02]  /*1d80*/  FFMA.FTZ R88, R108, R94.reuse, R95.reuse ;  /* 0x0000005e6c587223 */ /* 0x181fe4000001005f */
        /* <DEDUP_REMOVED lines=10> */
[----:B------:R-:W-:Y:S02]  /*1e30*/  FMUL.FTZ R123, R3, R88 ;  /* 0x00000058037b7220 */ /* 0x000fe40000410000 */
[----:B------:R-:W-:Y:S02]  /*1e40*/  FMUL.FTZ R92, R90, R2 ;  /* 0x000000025a5c7220 */ /* 0x000fe40000410000 */
[----:B------:R-:W-:Y:S02]  /*1e50*/  FFMA.FTZ R89, R109, R94, R95 ;  /* 0x0000005e6d597223 */ /* 0x000fe4000001005f */
[----:B------:R-:W-:Y:S02]  /*1e60*/  FMUL.FTZ R93, R144, R2 ;  /* 0x00000002905d7220 */ /* 0x000fe40000410000 */
[----:B------:R-:W-:Y:S01]  /*1e70*/  @P0 FADD.FTZ R123, R70, R123 ;  /* 0x0000007b467b0221 */ /* 0x000fe20000010000 */
[----:B------:R-:W0:Y:S01]  /*1e80*/  F2F.BF16.F32 R92, R92 ;  /* 0x0000005c005c7304 */ /* 0x000e220000202000 */
[----:B------:R-:W-:-:S02]  /*1e90*/  FADD.FTZ R88, R110, -R89 ;  /* 0x800000596e587221 */ /* 0x000fc40000010000 */
[----:B------:R-:W-:Y:S02]  /*1ea0*/  FMUL.FTZ R142, R123, R2 ;  /* 0x000000027b8e7220 */ /* 0x000fe40000410000 */
[----:B------:R-:W-:-:S03]  /*1eb0*/  FMUL.FTZ R91, R3, R88 ;  /* 0x00000058035b7220 */ /* 0x000fc60000410000 */
[----:B------:R-:W1:Y:S01]  /*1ec0*/  F2F.BF16.F32 R93, R93 ;  /* 0x0000005d005d7304 */ /* 0x000e620000202000 */
[----:B------:R-:W-:Y:S01]  /*1ed0*/  @P0 FADD.FTZ R91, R68, R91 ;  /* 0x0000005b445b0221 */ /* 0x000fe20000010000 */
[----:B------:R-:W-:-:S03]  /*1ee0*/  ISETP.NE.U32.AND P0, PT, RZ, c[0x0][0x258], PT ;  /* 0x00009600ff007a0c */ /* 0x000fc60003f05070 */
[C---:B------:R-:W-:Y:S01]  /*1ef0*/  FMUL.FTZ R122, R91.reuse, R2 ;  /* 0x000000025b7a7220 */ /* 0x040fe20000410000 */
[----:B------:R-:W-:Y:S02]  /*1f00*/  ISETP.NE.AND.EX P0, PT, RZ, c[0x0][0x25c], PT, P0 ;  /* 0x00009700ff007a0c */ /* 0x000fe40003f05300 */
[----:B------:R-:W2:Y:S01]  /*1f10*/  F2F.BF16.F32 R142, R142 ;  /* 0x0000008e008e7304 */ /* 0x000ea20000202000 */
[----:B0-----:R-:W-:Y:S01]  /*1f20*/  IMAD.WIDE.U32 R88, R92, 0x10000, RZ ;  /* 0x000100005c587825 */ /* 0x001fe200078e00ff */
[----:B------:R-:W-:Y:S02]  /*1f30*/  SEL R84, R91, R84, P0 ;  /* 0x000000545b547207 */ /* 0x000fe40000000000 */
[----:B------:R-:W-:Y:S02]  /*1f40*/  SEL R85, R90, R85, P0 ;  /* 0x000000555a557207 */ /* 0x000fe40000000000 */
[----:B------:R-:W-:Y:S02]  /*1f50*/  SEL R86, R123, R86, P0 ;  /* 0x000000567b567207 */ /* 0x000fe40000000000 */
[----:B------:R-:W0:Y:S01]  /*1f60*/  F2F.BF16.F32 R145, R122 ;  /* 0x0000007a00917304 */ /* 0x000e220000202000 */
[----:B-1----:R-:W-:-:S02]  /*1f70*/  SHF.L.U32 R143, R93, 0x10, RZ ;  /* 0x000000105d8f7819 */ /* 0x002fc400000006ff */
[----:B------:R-:W-:Y:S02]  /*1f80*/  @P0 MOV R91, 0x10 ;  /* 0x00000010005b0802 */ /* 0x000fe40000000f00 */
[----:B------:R-:W-:Y:S02]  /*1f90*/  SEL R87, R144, R87, P0 ;  /* 0x0000005790577207 */ /* 0x000fe40000000000 */
[----:B--2---:R-:W-:Y:S01]  /*1fa0*/  LOP3.LUT R93, R89, R143, R142, 0xfe, !PT ;  /* 0x0000008f595d7212 */ /* 0x004fe200078efe8e */
[----:B------:R-:W-:Y:S01]  /*1fb0*/  HFMA2.MMA R89, -RZ, RZ, 0, 4.76837158203125e-07 ;  /* 0x00000008ff597435 */ /* 0x000fe200000001ff */
[----:B------:R-:W-:-:S05]  /*1fc0*/  @P0 IMAD.WIDE.U32 R90, R0, R91, c[0x0][0x258] ;  /* 0x00009600005a0625 */ /* 0x000fca00078e005b */
[----:B------:R1:W-:Y:S01]  /*1fd0*/  @P0 STG.E.128 [R90.64], R84 ;  /* 0x000000545a000986 */ /* 0x0003e2000c101d04 */
[----:B0-----:R-:W-:-:S03]  /*1fe0*/  LOP3.LUT R92, R88, R145, RZ, 0xfc, !PT ;  /* 0x00000091585c7212 */ /* 0x001fc600078efcff */
[C---:B------:R-:W-:Y:S01]  /*1ff0*/  IMAD.WIDE.U32 R88, R0.reuse, R89, c[0x0][0x248] ;  /* 0x0000920000587625 */ /* 0x040fe200078e0059 */
[----:B------:R-:W-:-:S04]  /*2000*/  IADD3 R0, R0, 0x80, RZ ;  /* 0x0000008000007810 */ /* 0x000fc80007ffe0ff */
[----:B------:R1:W-:Y:S03]  /*2010*/  STG.E.64 [R88.64], R92 ;  /* 0x0000005c58007986 */ /* 0x0003e6000c101b04 */
.L_x_3452:
[----:B------:R-:W-:Y:S05]  /*2020*/  BSYNC B0 ;  /* 0x0000000000007941 */ /* 0x000fea0003800000 */
.L_x_3451:
[----:B------:R-:W-:Y:S01]  /*2030*/  BSSY B0, `(.L_x_3453) ;  /* 0x000002d000007945 */ /* 0x000fe20003800000 */
[----:B------:R-:W-:Y:S05]  /*2040*/  @!P3 BRA `(.L_x_3454) ;  /* 0x000002b00000b947 */ /* 0x000fea0003800000 */
[----:B------:R-:W-:Y:S01]  /*2050*/  ISETP.NE.U32.AND P0, PT, RZ, c[0x0][0x218], PT ;  /* 0x00008600ff007a0c */ /* 0x000fe20003f05070 */
[-CC-:B01----:R-:W-:Y:S02]  /*2060*/  FFMA.FTZ R88, R116, R94.reuse, R95.reuse ;  /* 0x0000005e74587223 */ /* 0x183fe4000001005f */
        /* <DEDUP_REMOVED lines=41> */
.L_x_3454:
[----:B------:R-:W-:Y:S05]  /*2300*/  BSYNC B0 ;  /* 0x0000000000007941 */ /* 0x000fea0003800000 */
.L_x_3453:
        /* <DEDUP_REMOVED lines=45> */
.L_x_3456:
[----:B------:R-:W-:Y:S05]  /*25e0*/  BSYNC B0 ;  /* 0x0000000000007941 */ /* 0x000fea0003800000 */
.L_x_3455:
        /* <DEDUP_REMOVED lines=13> */
[----:B------:R-:W-:Y:S02]  /*26c0*/  FFMA.FTZ R95, R135, R94, R95 ;  /* 0x0000005e875f7223 */ /* 0x000fe4000001005f */
[----:B------:R-:W-:Y:S02]  /*26d0*/  FMUL.FTZ R91, R3, R88 ;  /* 0x00000058035b7220 */ /* 0x000fe40000410000 */
[----:B------:R-:W-:Y:S02]  /*26e0*/  FMUL.FTZ R93, R122, R2 ;  /* 0x000000027a5d7220 */ /* 0x000fe40000410000 */
[----:B------:R-:W-:Y:S02]  /*26f0*/  FADD.FTZ R88, R136, -R95 ;  /* 0x8000005f88587221 */ /* 0x000fe40000010000 */
[----:B------:R-:W-:Y:S02]  /*2700*/  @P0 FADD.FTZ R92, R81, R92 ;  /* 0x0000005c515c0221 */ /* 0x000fe40000010000 */
[----:B------:R-:W-:Y:S01]  /*2710*/  @P0 FADD.FTZ R91, R82, R91 ;  /* 0x0000005b525b0221 */ /* 0x000fe20000010000 */
[----:B------:R-:W0:Y:S01]  /*2720*/  F2F.BF16.F32 R93, R93 ;  /* 0x0000005d005d7304 */ /* 0x000e220000202000 */
[----:B------:R-:W-:-:S02]  /*2730*/  FMUL.FTZ R89, R3, R88 ;  /* 0x0000005803597220 */ /* 0x000fc40000410000 */
[-C--:B------:R-:W-:Y:S02]  /*2740*/  FMUL.FTZ R90, R92, R2.reuse ;  /* 0x000000025c5a7220 */ /* 0x080fe40000410000 */
[----:B------:R-:W-:Y:S02]  /*2750*/  FMUL.FTZ R88, R91, R2 ;  /* 0x000000025b587220 */ /* 0x000fe40000410000 */
[----:B------:R-:W-:Y:S01]  /*2760*/  @P0 FADD.FTZ R89, R80, R89 ;  /* 0x0000005950590221 */ /* 0x000fe20000010000 */
[----:B------:R1:W2:Y:S01]  /*2770*/  F2F.BF16.F32 R142, R90 ;  /* 0x0000005a008e7304 */ /* 0x0002a20000202000 */
[----:B------:R-:W-:-:S04]  /*2780*/  ISETP.NE.U32.AND P0, PT, RZ, c[0x0][0x258], PT ;  /* 0x00009600ff007a0c */ /* 0x000fc80003f05070 */
[----:B------:R-:W-:-:S03]  /*2790*/  ISETP.NE.AND.EX P0, PT, RZ, c[0x0][0x25c], PT, P0 ;  /* 0x00009700ff007a0c */ /* 0x000fc60003f05300 */
[----:B------:R-:W3:Y:S01]  /*27a0*/  F2F.BF16.F32 R88, R88 ;  /* 0x0000005800587304 */ /* 0x000ee20000202000 */
[C---:B-1----:R-:W-:Y:S01]  /*27b0*/  FMUL.FTZ R90, R89.reuse, R2 ;  /* 0x00000002595a7220 */ /* 0x042fe20000410000 */
[----:B------:R-:W-:Y:S01]  /*27c0*/  SEL R84, R89, R84, P0 ;  /* 0x0000005459547207 */ /* 0x000fe20000000000 */
[----:B0-----:R-:W-:Y:S01]  /*27d0*/  IMAD.U32 R95, R93, 0x10000, RZ ;  /* 0x000100005d5f7824 */ /* 0x001fe200078e00ff */
[----:B------:R-:W-:Y:S01]  /*27e0*/  HFMA2.MMA R93, -RZ, RZ, 0, 4.76837158203125e-07 ;  /* 0x00000008ff5d7435 */ /* 0x000fe200000001ff */
[----:B------:R-:W-:Y:S02]  /*27f0*/  SEL R85, R92, R85, P0 ;  /* 0x000000555c557207 */ /* 0x000fe40000000000 */
[----:B------:R-:W-:Y:S01]  /*2800*/  SEL R86, R91, R86, P0 ;  /* 0x000000565b567207 */ /* 0x000fe20000000000 */
[----:B------:R0:W1:Y:S01]  /*2810*/  F2F.BF16.F32 R123, R90 ;  /* 0x0000005a007b7304 */ /* 0x0000620000202000 */
[----:B--2---:R-:W-:Y:S01]  /*2820*/  IMAD.WIDE.U32 R2, R142, 0x10000, RZ ;  /* 0x000100008e027825 */ /* 0x004fe200078e00ff */
[----:B------:R-:W-:-:S02]  /*2830*/  @P0 MOV R89, 0x10 ;  /* 0x0000001000590802 */ /* 0x000fc40000000f00 */
[----:B------:R-:W-:Y:S02]  /*2840*/  SEL R87, R122, R87, P0 ;  /* 0x000000577a577207 */ /* 0x000fe40000000000 */
[----:B---3--:R-:W-:Y:S01]  /*2850*/  LOP3.LUT R3, R3, R95, R88, 0xfe, !PT ;  /* 0x0000005f03037212 */ /* 0x008fe200078efe58 */
[----:B------:R-:W-:-:S04]  /*2860*/  @P0 IMAD.WIDE.U32 R88, R0, R89, c[0x0][0x258] ;  /* 0x0000960000580625 */ /* 0x000fc800078e0059 */
[----:B0-----:R-:W-:Y:S01]  /*2870*/  IMAD.WIDE.U32 R90, R0, R93, c[0x0][0x248] ;  /* 0x00009200005a7625 */ /* 0x001fe200078e005d */
[----:B------:R0:W-:Y:S01]  /*2880*/  @P0 STG.E.128 [R88.64], R84 ;  /* 0x0000005458000986 */ /* 0x0001e2000c101d04 */
[----:B-1----:R-:W-:-:S05]  /*2890*/  LOP3.LUT R2, R2, R123, RZ, 0xfc, !PT ;  /* 0x0000007b02027212 */ /* 0x002fca00078efcff */
[----:B------:R0:W-:Y:S02]  /*28a0*/  STG.E.64 [R90.64], R2 ;  /* 0x000000025a007986 */ /* 0x0001e4000c101b04 */
.L_x_3458:
[----:B------:R-:W-:Y:S05]  /*28b0*/  BSYNC B0 ;  /* 0x0000000000007941 */ /* 0x000fea0003800000 */
.L_x_3457:
[----:B------:R-:W-:Y:S02]  /*28c0*/  IADD3 R97, R97, c[0x0][0x160], RZ ;  /* 0x0000580061617a10 */ /* 0x000fe40007ffe0ff */
[----:B------:R-:W-:Y:S02]  /*28d0*/  LOP3.LUT P6, RZ, R11, 0xff, RZ, 0xc0, !PT ;  /* 0x000000ff0bff7812 */ /* 0x000fe400078cc0ff */
[----:B------:R-:W-:Y:S02]  /*28e0*/  ISETP.GE.AND P0, PT, R97, c[0x0][0x164], PT ;  /* 0x0000590061007a0c */ /* 0x000fe40003f06270 */
[----:B------:R-:W-:-:S11]  /*28f0*/  SEL R11, RZ, 0x1, P6 ;  /* 0x00000001ff0b7807 */ /* 0x000fd60003000000 */
[----:B01---5:R-:W-:Y:S01]  /*2900*/  @P0 CALL.REL.NOINC `(.L_x_3436) ;  /* 0x0000001000000944 */ /* 0x023fe20003c00000 */
[----:B------:R-:W-:Y:S05]  /*2910*/  BRA `(.L_x_3459) ;  /* 0xffffdd2000007947 */ /* 0x000fea000383ffff */
.L_x_3436:
[----:B0-----:R-:W0:Y:S01]  /*2920*/  S2UR UR6, SR_CTAID.X ;  /* 0x00000000000679c3 */ /* 0x001e220000002500 */
[----:B------:R-:W0:Y:S01]  /*2930*/  S2R R2, SR_TID.X ;  /* 0x0000000000027919 */ /* 0x000e220000002100 */
[----:B-----5:R-:W-:Y:S02]  /*2940*/  @P1 MOV R5, 0x10 ;  /* 0x0000001000051802 */ /* 0x020fe40000000f00 */
[----:B------:R-:W-:Y:S02]  /*2950*/  @P2 MOV R9, 0x10 ;  /* 0x0000001000092802 */ /* 0x000fe40000000f00 */
[----:B------:R-:W-:Y:S02]  /*2960*/  @P3 MOV R13, 0x10 ;  /* 0x00000010000d3802 */ /* 0x000fe40000000f00 */
[----:B------:R-:W-:Y:S02]  /*2970*/  @P4 MOV R17, 0x10 ;  /* 0x0000001000114802 */ /* 0x000fe40000000f00 */
[----:B0-----:R-:W-:-:S02]  /*2980*/  LEA.HI R0, R2, UR6, RZ, 0x19 ;  /* 0x0000000602007c11 */ /* 0x001fc4000f8fc8ff */
        /* <DEDUP_REMOVED lines=30> */
.L_x_3447:
[----:B------:R-:W-:Y:S01]  /*2b70*/  HFMA2.MMA R122, -RZ, RZ, 0, 9.5367431640625e-07 ;  /* 0x00000010ff7a7435 */ /* 0x000fe200000001ff */
[----:B------:R-:W-:Y:S02]  /*2b80*/  MOV R93, R123 ;  /* 0x0000007b005d7202 */ /* 0x000fe40000000f00 */
[----:B------:R-:W-:Y:S02]  /*2b90*/  MOV R144, 0x1f ;  /* 0x0000001f00907802 */ /* 0x000fe40000000f00 */
[----:B------:R-:W-:-:S02]  /*2ba0*/  MOV R145, 0xffffffff ;  /* 0xffffffff00917802 */ /* 0x000fc40000000f00 */
[----:B------:R-:W-:Y:S02]  /*2bb0*/  MOV R88, 0x2bd0 ;  /* 0x00002bd000587802 */ /* 0x000fe40000000f00 */
[----:B-----5:R-:W-:Y:S05]  /*2bc0*/  CALL.REL.NOINC `($__internal_60_$__cuda_sm70_shflsync_down_p) ;  /* 0x0000046000007944 */ /* 0x020fea0003c00000 */
[----:B-1----:R-:W-:Y:S01]  /*2bd0*/  MOV R92, R93 ;  /* 0x0000005d005c7202 */ /* 0x002fe20000000f00 */
[----:B0-----:R-:W-:Y:S05]  /*2be0*/  BRA `(.L_x_3460) ;  /* 0xffffec1000007947 */ /* 0x001fea000383ffff */
.L_x_3448:
[----:B------:R-:W-:Y:S01]  /*2bf0*/  HFMA2.MMA R122, -RZ, RZ, 0, 9.5367431640625e-07 ;  /* 0x00000010ff7a7435 */ /* 0x000fe200000001ff */
[----:B------:R-:W-:Y:S02]  /*2c00*/  MOV R93, R142 ;  /* 0x0000008e005d7202 */ /* 0x000fe40000000f00 */
[----:B------:R-:W-:Y:S02]  /*2c10*/  MOV R144, 0x1f ;  /* 0x0000001f00907802 */ /* 0x000fe40000000f00 */
[----:B------:R-:W-:Y:S02]  /*2c20*/  MOV R145, 0xffffffff ;  /* 0xffffffff00917802 */ /* 0x000fe40000000f00 */
[----:B------:R-:W-:Y:S02]  /*2c30*/  MOV R88, 0x2c50 ;  /* 0x00002c5000587802 */ /* 0x000fe40000000f00 */
[----:B01---5:R-:W-:Y:S05]  /*2c40*/  CALL.REL.NOINC `($__internal_60_$__cuda_sm70_shflsync_down_p) ;  /* 0x000003e000007944 */ /* 0x023fea0003c00000 */
[----:B------:R-:W-:Y:S01]  /*2c50*/  FADD.FTZ R92, R92, R123 ;  /* 0x0000007b5c5c7221 */ /* 0x000fe20000010000 */
[----:B0-----:R-:W-:Y:S01]  /*2c60*/  HFMA2.MMA R122, -RZ, RZ, 0, 4.76837158203125e-07 ;  /* 0x00000008ff7a7435 */ /* 0x001fe200000001ff */
[----:B-1----:R-:W-:Y:S01]  /*2c70*/  FADD.FTZ R142, R142, R93 ;  /* 0x0000005d8e8e7221 */ /* 0x002fe20000010000 */
[----:B------:R-:W-:-:S02]  /*2c80*/  MOV R144, 0x1f ;  /* 0x0000001f00907802 */ /* 0x000fc40000000f00 */
[----:B------:R-:W-:Y:S02]  /*2c90*/  MOV R145, 0xffffffff ;  /* 0xffffffff00917802 */ /* 0x000fe40000000f00 */
[----:B------:R-:W-:Y:S02]  /*2ca0*/  MOV R93, R92 ;  /* 0x0000005c005d7202 */ /* 0x000fe40000000f00 */
[----:B------:R-:W-:Y:S02]  /*2cb0*/  MOV R88, 0x2cd0 ;  /* 0x00002cd000587802 */ /* 0x000fe40000000f00 */
[----:B------:R-:W-:Y:S05]  /*2cc0*/  CALL.REL.NOINC `($__internal_60_$__cuda_sm70_shflsync_down_p) ;  /* 0x0000036000007944 */ /* 0x000fea0003c00000 */
[----:B0-----:R-:W-:Y:S01]  /*2cd0*/  HFMA2.MMA R122, -RZ, RZ, 0, 4.76837158203125e-07 ;  /* 0x00000008ff7a7435 */ /* 0x001fe200000001ff */
[----:B-1----:R-:W-:Y:S02]  /*2ce0*/  MOV R91, R93 ;  /* 0x0000005d005b7202 */ /* 0x002fe40000000f00 */
[----:B------:R-:W-:Y:S02]  /*2cf0*/  MOV R93, R142 ;  /* 0x0000008e005d7202 */ /* 0x000fe40000000f00 */
[----:B------:R-:W-:Y:S02]  /*2d00*/  MOV R144, 0x1f ;  /* 0x0000001f00907802 */ /* 0x000fe40000000f00 */
[----:B------:R-:W-:-:S02]  /*2d10*/  MOV R145, 0xffffffff ;  /* 0xffffffff00917802 */ /* 0x000fc40000000f00 */
[----:B------:R-:W-:Y:S02]  /*2d20*/  MOV R88, 0x2d40 ;  /* 0x00002d4000587802 */ /* 0x000fe40000000f00 */
[----:B------:R-:W-:Y:S05]  /*2d30*/  CALL.REL.NOINC `($__internal_60_$__cuda_sm70_shflsync_down_p) ;  /* 0x000002f000007944 */ /* 0x000fea0003c00000 */
[----:B------:R-:W-:Y:S01]  /*2d40*/  FADD.FTZ R92, R91, R92 ;  /* 0x0000005c5b5c7221 */ /* 0x000fe20000010000 */
[----:B0-----:R-:W-:Y:S01]  /*2d50*/  HFMA2.MMA R122, -RZ, RZ, 0, 2.384185791015625e-07 ;  /* 0x00000004ff7a7435 */ /* 0x001fe200000001ff */
[----:B-1----:R-:W-:Y:S01]  /*2d60*/  FADD.FTZ R142, R142, R93 ;  /* 0x0000005d8e8e7221 */ /* 0x002fe20000010000 */
[----:B------:R-:W-:Y:S01]  /*2d70*/  MOV R145, 0xffffffff ;  /* 0xffffffff00917802 */ /* 0x000fe20000000f00 */
[----:B------:R-:W-:Y:S01]  /*2d80*/  IMAD.MOV.U32 R144, RZ, RZ, 0x1f ;  /* 0x0000001fff907424 */ /* 0x000fe200078e00ff */
[----:B------:R-:W-:Y:S02]  /*2d90*/  MOV R93, R92 ;  /* 0x0000005c005d7202 */ /* 0x000fe40000000f00 */
[----:B------:R-:W-:Y:S02]  /*2da0*/  MOV R88, 0x2dc0 ;  /* 0x00002dc000587802 */ /* 0x000fe40000000f00 */
[----:B------:R-:W-:Y:S05]  /*2db0*/  CALL.REL.NOINC `($__internal_60_$__cuda_sm70_shflsync_down_p) ;  /* 0x0000027000007944 */ /* 0x000fea0003c00000 */
[----:B0-----:R-:W-:Y:S01]  /*2dc0*/  HFMA2.MMA R122, -RZ, RZ, 0, 2.384185791015625e-07 ;  /* 0x00000004ff7a7435 */ /* 0x001fe200000001ff */
[----:B-1----:R-:W-:Y:S02]  /*2dd0*/  MOV R91, R93 ;  /* 0x0000005d005b7202 */ /* 0x002fe40000000f00 */
[----:B------:R-:W-:-:S02]  /*2de0*/  MOV R93, R142 ;  /* 0x0000008e005d7202 */ /* 0x000fc40000000f00 */
[----:B------:R-:W-:Y:S02]  /*2df0*/  MOV R144, 0x1f ;  /* 0x0000001f00907802 */ /* 0x000fe40000000f00 */
[----:B------:R-:W-:Y:S02]  /*2e00*/  MOV R145, 0xffffffff ;  /* 0xffffffff00917802 */ /* 0x000fe40000000f00 */
[----:B------:R-:W-:Y:S02]  /*2e10*/  MOV R88, 0x2e30 ;  /* 0x00002e3000587802 */ /* 0x000fe40000000f00 */
[----:B------:R-:W-:Y:S05]  /*2e20*/  CALL.REL.NOINC `($__internal_60_$__cuda_sm70_shflsync_down_p) ;  /* 0x0000020000007944 */ /* 0x000fea0003c00000 */
[----:B------:R-:W-:Y:S01]  /*2e30*/  FADD.FTZ R92, R91, R92 ;  /* 0x0000005c5b5c7221 */ /* 0x000fe20000010000 */
[----:B0-----:R-:W-:Y:S01]  /*2e40*/  HFMA2.MMA R122, -RZ, RZ, 0, 1.1920928955078125e-07 ;  /* 0x00000002ff7a7435 */ /* 0x001fe200000001ff */
[----:B-1----:R-:W-:Y:S01]  /*2e50*/  FADD.FTZ R142, R142, R93 ;  /* 0x0000005d8e8e7221 */ /* 0x002fe20000010000 */
[----:B------:R-:W-:Y:S02]  /*2e60*/  MOV R144, 0x1f ;  /* 0x0000001f00907802 */ /* 0x000fe40000000f00 */
[----:B------:R-:W-:Y:S02]  /*2e70*/  MOV R145, 0xffffffff ;  /* 0xffffffff00917802 */ /* 0x000fe40000000f00 */
[----:B------:R-:W-:-:S02]  /*2e80*/  MOV R93, R92 ;  /* 0x0000005c005d7202 */ /* 0x000fc40000000f00 */
[----:B------:R-:W-:Y:S02]  /*2e90*/  MOV R88, 0x2eb0 ;  /* 0x00002eb000587802 */ /* 0x000fe40000000f00 */
[----:B------:R-:W-:Y:S05]  /*2ea0*/  CALL.REL.NOINC `($__internal_60_$__cuda_sm70_shflsync_down_p) ;  /* 0x0000018000007944 */ /* 0x000fea0003c00000 */
[----:B0-----:R-:W-:Y:S01]  /*2eb0*/  HFMA2.MMA R122, -RZ, RZ, 0, 1.1920928955078125e-07 ;  /* 0x00000002ff7a7435 */ /* 0x001fe200000001ff */
[----:B-1----:R-:W-:Y:S02]  /*2ec0*/  MOV R91, R93 ;  /* 0x0000005d005b7202 */ /* 0x002fe40000000f00 */
[----:B------:R-:W-:Y:S02]  /*2ed0*/  MOV R93, R142 ;  /* 0x0000008e005d7202 */ /* 0x000fe40000000f00 */
[----:B------:R-:W-:Y:S02]  /*2ee0*/  MOV R144, 0x1f ;  /* 0x0000001f00907802 */ /* 0x000fe40000000f00 */
[----:B------:R-:W-:Y:S02]  /*2ef0*/  MOV R145, 0xffffffff ;  /* 0xffffffff00917802 */ /* 0x000fe40000000f00 */
[----:B------:R-:W-:Y:S02]  /*2f00*/  MOV R88, 0x2f20 ;  /* 0x00002f2000587802 */ /* 0x000fe40000000f00 */
[----:B------:R-:W-:Y:S05]  /*2f10*/  CALL.REL.NOINC `($__internal_60_$__cuda_sm70_shflsync_down_p) ;  /* 0x0000011000007944 */ /* 0x000fea0003c00000 */
[----:B------:R-:W-:Y:S01]  /*2f20*/  FADD.FTZ R94, R91, R92 ;  /* 0x0000005c5b5e7221 */ /* 0x000fe20000010000 */
[----:B0-----:R-:W-:Y:S01]  /*2f30*/  HFMA2.MMA R122, -RZ, RZ, 0, 5.9604644775390625e-08 ;  /* 0x00000001ff7a7435 */ /* 0x001fe200000001ff */
[----:B-1----:R-:W-:Y:S01]  /*2f40*/  FADD.FTZ R123, R142, R93 ;  /* 0x0000005d8e7b7221 */ /* 0x002fe20000010000 */
[----:B------:R-:W-:-:S02]  /*2f50*/  MOV R144, 0x1f ;  /* 0x0000001f00907802 */ /* 0x000fc40000000f00 */
[----:B------:R-:W-:Y:S02]  /*2f60*/  MOV R145, 0xffffffff ;  /* 0xffffffff00917802 */ /* 0x000fe40000000f00 */
[----:B------:R-:W-:Y:S02]  /*2f70*/  MOV R93, R94 ;  /* 0x0000005e005d7202 */ /* 0x000fe40000000f00 */
[----:B------:R-:W-:Y:S02]  /*2f80*/  MOV R88, 0x2fa0 ;  /* 0x00002fa000587802 */ /* 0x000fe40000000f00 */
[----:B------:R-:W-:Y:S05]  /*2f90*/  CALL.REL.NOINC `($__internal_60_$__cuda_sm70_shflsync_down_p) ;  /* 0x0000009000007944 */ /* 0x000fea0003c00000 */
[----:B0-----:R-:W-:Y:S01]  /*2fa0*/  HFMA2.MMA R122, -RZ, RZ, 0, 5.9604644775390625e-08 ;  /* 0x00000001ff7a7435 */ /* 0x001fe200000001ff */
[----:B-1----:R-:W-:Y:S02]  /*2fb0*/  MOV R95, R93 ;  /* 0x0000005d005f7202 */ /* 0x002fe40000000f00 */
[----:B------:R-:W-:Y:S02]  /*2fc0*/  MOV R93, R123 ;  /* 0x0000007b005d7202 */ /* 0x000fe40000000f00 */
[----:B------:R-:W-:Y:S02]  /*2fd0*/  MOV R144, 0x1f ;  /* 0x0000001f00907802 */ /* 0x000fe40000000f00 */
[----:B------:R-:W-:-:S02]  /*2fe0*/  MOV R145, 0xffffffff ;  /* 0xffffffff00917802 */ /* 0x000fc40000000f00 */
[----:B------:R-:W-:Y:S02]  /*2ff0*/  MOV R88, 0x3010 ;  /* 0x0000301000587802 */ /* 0x000fe40000000f00 */
[----:B------:R-:W-:Y:S05]  /*3000*/  CALL.REL.NOINC `($__internal_60_$__cuda_sm70_shflsync_down_p) ;  /* 0x0000002000007944 */ /* 0x000fea0003c00000 */
[----:B-1----:R-:W-:Y:S01]  /*3010*/  MOV R142, R93 ;  /* 0x0000005d008e7202 */ /* 0x002fe20000000f00 */
[----:B0-----:R-:W-:Y:S05]  /*3020*/  BRA `(.L_x_3461) ;  /* 0xffffe8f000007947 */ /* 0x001fea000383ffff */
        .weak           $__internal_60_$__cuda_sm70_shflsync_down_p
        .type           $__internal_60_$__cuda_sm70_shflsync_down_p,@function
        .size           $__internal_60_$__cuda_sm70_shflsync_down_p,(.L_x_9804 - $__internal_60_$__cuda_sm70_shflsync_down_p)
$__internal_60_$__cuda_sm70_shflsync_down_p:
[----:B------:R-:W-:Y:S01]  /*3030*/  HFMA2.MMA R89, -RZ, RZ, 0, 0 ;  /* 0x00000000ff597435 */ /* 0x000fe200000001ff */
[----:B------:R-:W-:Y:S04]  /*3040*/  WARPSYNC R145 ;  /* 0x0000009100007348 */ /* 0x000fe80003800000 */
[----:B------:R0:W1:Y:S01]  /*3050*/  SHFL.DOWN PT, R93, R93, R122, R144 ;  /* 0x0800007a5d5d7389 */ /* 0x00006200000e0090 */
[----:B------:R-:W-:Y:S05]  /*3060*/  RET.REL.NODEC R88 `(_ZN10layer_norm13ln_bwd_kernelINS_13Kernel_traitsI13__nv_bfloat16S2_fS2_fjLj2560ELj1ELj1ELj4ELj8ENS_18Kernel_traits_baseILj2560ES2_S2_fS2_fjLj128EEEEELb0ELb0ELb0ELb0EEEvNS_9BwdParamsE) ;  /* 0xffffcf9058007950 */ /* 0x000fea0003c3ffff */
.L_x_3462:
        /* <DEDUP_REMOVED lines=9> */
.L_x_9804:


//--------------------- .text._ZN10layer_norm13ln_bwd_kernelINS_13Kernel_traitsI13__nv_bfloat16S2_fS2_fjLj2560ELj1ELj1ELj4ELj8ENS_18Kernel_traits_baseILj2560ES2_S2_fS2_fjLj128EEEEELb0ELb0ELb0ELb1EEEvNS_9BwdParamsE --------------------------
	.section	.text._ZN10layer_norm13ln_bwd_kernelINS_13Kernel_traitsI13__nv_bfloat16S2_fS2_fjLj2560ELj1ELj1ELj4ELj8ENS_18Kernel_traits_baseILj2560ES2_S2_fS2_fjLj128EEEEELb0ELb0ELb0ELb1EEEvNS_9BwdParamsE,"ax",@progbits
	.sectioninfo	@"SHI_REGISTERS=165"
	.align	128
        .global         _ZN10layer_norm13ln_bwd_kernelINS_13Kernel_traitsI13__nv_bfloat16S2_fS2_fjLj2560ELj1ELj1ELj4ELj8ENS_18Kernel_traits_baseILj2560ES2_S2_fS2_fjLj128EEEEELb0ELb0ELb0ELb1EEEvNS_9BwdParamsE
        .type           _ZN10layer_norm13ln_bwd_kernelINS_13Kernel_traitsI13__nv_bfloat16S2_fS2_fjLj2560ELj1ELj1ELj4ELj8ENS_18Kernel_traits_baseILj2560ES2_S2_fS2_fjLj128EEEEELb0ELb0ELb0ELb1EEEvNS_9BwdParamsE,@function
        .size           _ZN10layer_norm13ln_bwd_kernelINS_13Kernel_traitsI13__nv_bfloat16S2_fS2_fjLj2560ELj1ELj1ELj4ELj8ENS_18Kernel_traits_baseILj2560ES2_S2_fS2_fjLj128EEEEELb0ELb0ELb0ELb1EEEvNS_9BwdParamsE,(.L_x_9805 - _ZN10layer_norm13ln_bwd_kernelINS_13Kernel_traitsI13__nv_bfloat16S2_fS2_fjLj2560ELj1ELj1ELj4ELj8ENS_18Kernel_traits_baseILj2560ES2_S2_fS2_fjLj128EEEEELb0ELb0ELb0ELb1EEEvNS_9BwdParamsE)
        .other          _ZN10layer_norm13ln_bwd_kernelINS_13Kernel_traitsI13__nv_bfloat16S2_fS2_fjLj2560ELj1ELj1ELj4ELj8ENS_18Kernel_traits_baseILj2560ES2_S2_fS2_fjLj128EEEEELb0ELb0ELb0ELb1EEEvNS_9BwdParamsE,@"STO_CUDA_ENTRY STV_DEFAULT"
_ZN10layer_norm13ln_bwd_kernelINS_13Kernel_traitsI13__nv_bfloat16S2_fS2_fjLj2560ELj1ELj1ELj4ELj8ENS_18Kernel_traits_baseILj2560ES2_S2_fS2_fjLj128EEEEELb0ELb0ELb0ELb1EEEvNS_9BwdParamsE:
.text._ZN10layer_norm13ln_bwd_kernelINS_13Kernel_traitsI13__nv_bfloat16S2_fS2_fjLj2560ELj1ELj1ELj4ELj8ENS_18Kernel_traits_baseILj2560ES2_S2_fS2_fjLj128EEEEELb0ELb0ELb0ELb1EEEvNS_9BwdParamsE:
        /* <DEDUP_REMOVED lines=28> */
.L_x_3463:
[----:B------:R-:W-:-:S04]  /*01c0*/  SHF.L.U32 R2, R0, 0x3, RZ ;  /* 0x0000000300027819 */ /* 0x000fc800000006ff */
[----:B------:R-:W-:-:S04]  /*01d0*/  LOP3.LUT R2, R2, 0x3f8, RZ, 0xc0, !PT ;  /* 0x000003f802027812 */ /* 0x000fc800078ec0ff */
[----:B------:R-:W-:-:S04]  /*01e0*/  IADD3 R2, P0, R2, c[0x0][0x1b0], RZ ;  /* 0x00006c0002027a10 */ /* 0x000fc80007f1e0ff */
[----:B------:R-:W-:-:S05]  /*01f0*/  IADD3.X R3, RZ, c[0x0][0x1b4], RZ, P0, !PT ;  /* 0x00006d00ff037a10 */ /* 0x000fca00007fe4ff */
[----:B------:R0:W2:Y:S04]  /*0200*/  LDG.E.64 R4, [R2.64] ;  /* 0x0000000402047981 */ /* 0x0000a8000c1e1b00 */
[----:B------:R0:W3:Y:S04]  /*0210*/  LDG.E.64 R6, [R2.64+0x400] ;  /* 0x0004000402067981 */ /* 0x0000e8000c1e1b00 */
[----:B------:R0:W4:Y:S04]  /*0220*/  LDG.E.64 R8, [R2.64+0x800] ;  /* 0x0008000402087981 */ /* 0x000128000c1e1b00 */
[----:B------:R0:W5:Y:S04]  /*0230*/  LDG.E.64 R10, [R2.64+0xc00] ;  /* 0x000c0004020a7981 */ /* 0x000168000c1e1b00 */
[----:B------:R0:W5:Y:S01]  /*0240*/  LDG.E.64 R12, [R2.64+0x1000] ;  /* 0x00100004020c7981 */ /* 0x000162000c1e1b00 */
[----:B------:R-:W-:Y:S01]  /*0250*/  ULDC.U8 UR6, c[0x0][0x1f0] ;  /* 0x00007c0000067ab9 */ /* 0x000fe20000000000 */
        /* <DEDUP_REMOVED lines=17> */
[----:B------:R-:W-:-:S02]  /*0370*/  MOV R117, UR6 ;  /* 0x0000000600757c02 */ /* 0x000fc40008000f00 */
        /* <DEDUP_REMOVED lines=12> */
[----:B------:R-:W-:Y:S01]  /*0440*/  PRMT R87, RZ, 0x5410, R6 ;  /* 0x00005410ff577816 */ /* 0x000fe20000000006 */
[----:B------:R-:W-:Y:S01]  /*0450*/  CS2R R4, SRZ ;  /* 0x0000000000047805 */ /* 0x000fe2000001ff00 */
[----:B------:R-:W-:Y:S02]  /*0460*/  PRMT R88, RZ, 0x5410, R7 ;  /* 0x00005410ff587816 */ /* 0x000fe40000000007 */
[----:B------:R-:W-:Y:S01]  /*0470*/  PRMT R89, RZ, 0x5410, R8 ;  /* 0x00005410ff597816 */ /* 0x000fe20000000008 */
[----:B------:R-:W-:Y:S01]  /*0480*/  CS2R R6, SRZ ;  /* 0x0000000000067805 */ /* 0x000fe2000001ff00 */
[----:B------:R-:W-:Y:S02]  /*0490*/  PRMT R90, RZ, 0x5410, R9 ;  /* 0x00005410ff5a7816 */ /* 0x000fe40000000009 */
[----:B------:R-:W-:Y:S01]  /*04a0*/  PRMT R91, RZ, 0x5410, R10 ;  /* 0x00005410ff5b7816 */ /* 0x000fe2000000000a */
[----:B------:R-:W-:Y:S01]  /*04b0*/  CS2R R8, SRZ ;  /* 0x0000000000087805 */ /* 0x000fe2000001ff00 */
[----:B------:R-:W-:-:S02]  /*04c0*/  PRMT R92, RZ, 0x5410, R11 ;  /* 0x00005410ff5c7816 */ /* 0x000fc4000000000b */
[----:B------:R-:W-:Y:S01]  /*04d0*/  PRMT R93, RZ, 0x5410, R12 ;  /* 0x00005410ff5d7816 */ /* 0x000fe2000000000c */
[----:B------:R-:W-:Y:S01]  /*04e0*/  CS2R R10, SRZ ;  /* 0x00000000000a7805 */ /* 0x000fe2000001ff00 */
[----:B------:R-:W-:Y:S02]  /*04f0*/  PRMT R94, RZ, 0x5410, R13 ;  /* 0x00005410ff5e7816 */ /* 0x000fe4000000000d */
[----:B------:R-:W-:Y:S01]  /*0500*/  CS2R R12, SRZ ;  /* 0x00000000000c7805 */ /* 0x000fe2000001ff00 */
        /* <DEDUP_REMOVED lines=10> */
.L_x_3468:
[----:B------:R-:W-:Y:S01]  /*05b0*/  IMAD R56, R130, c[0x0][0x168], RZ ;  /* 0x00005a0082387a24 */ /* 0x000fe200078e02ff */
[----:B------:R-:W-:-:S02]  /*05c0*/  LOP3.LUT R116, R0, 0x7f, RZ, 0xc0, !PT ;  /* 0x0000007f00747812 */ /* 0x000fc400078ec0ff */
[----:B------:R-:W-:Y:S02]  /*05d0*/  MOV R111, 0x4 ;  /* 0x00000004006f7802 */ /* 0x000fe40000000f00 */
[----:B------:R-:W-:Y:S02]  /*05e0*/  SHF.R.S32.HI R57, RZ, 0x1f, R56 ;  /* 0x0000001fff397819 */ /* 0x000fe40000011438 */
[----:B------:R-:W-:Y:S01]  /*05f0*/  MOV R105, 0x8 ;  /* 0x0000000800697802 */ /* 0x000fe20000000f00 */
[----:B------:R-:W-:Y:S01]  /*0600*/  IMAD.WIDE R64, R130, R111, c[0x0][0x1a0] ;  /* 0x0000680082407625 */ /* 0x000fe200078e026f */
[----:B------:R-:W-:Y:S02]  /*0610*/  LEA.HI R57, R57, R56, RZ, 0x2 ;  /* 0x0000003839397211 */ /* 0x000fe400078f10ff */
[----:B------:R-:W-:Y:S02]  /*0620*/  MOV R115, 0x10 ;  /* 0x0000001000737802 */ /* 0x000fe40000000f00 */
[----:B------:R-:W-:Y:S01]  /*0630*/  LEA.HI.SX32 R116, R57, R116, 0x1e ;  /* 0x0000007439747211 */ /* 0x000fe200078ff2ff */
[----:B------:R0:W2:Y:S03]  /*0640*/  LDG.E R137, [R64.64] ;  /* 0x0000000440897981 */ /* 0x0000a6000c1e1900 */
[C---:B------:R-:W-:Y:S01]  /*0650*/  IADD3 R134, R116.reuse, 0x80, RZ ;  /* 0x0000008074867810 */ /* 0x040fe20007ffe0ff */
[C---:B------:R-:W-:Y:S01]  /*0660*/  IMAD.WIDE.U32 R96, R116.reuse, R105, c[0x0][0x208] ;  /* 0x0000820074607625 */ /* 0x040fe200078e0069 */
[----:B------:R-:W-:-:S02]  /*0670*/  IADD3 R131, R116, 0x200, RZ ;  /* 0x0000020074837810 */ /* 0x000fc40007ffe0ff */
[C---:B------:R-:W-:Y:S01]  /*0680*/  IADD3 R133, R116.reuse, 0x100, RZ ;  /* 0x0000010074857810 */ /* 0x040fe20007ffe0ff */
[CC--:B------:R-:W-:Y:S01]  /*0690*/  IMAD.WIDE.U32 R56, R116.reuse, R115.reuse, c[0x0][0x188] ;  /* 0x0000620074387625 */ /* 0x0c0fe200078e0073 */
[----:B------:R-:W-:Y:S01]  /*06a0*/  IADD3 R132, R116, 0x180, RZ ;  /* 0x0000018074847810 */ /* 0x000fe20007ffe0ff */
[----:B------:R-:W3:Y:S02]  /*06b0*/  LDG.E.64 R96, [R96.64] ;  /* 0x0000000460607981 */ /* 0x000ee4000c1e1b00 */
[-C--:B------:R-:W-:Y:S02]  /*06c0*/  IMAD.WIDE.U32 R60, R134, R115.reuse, c[0x0][0x188] ;  /* 0x00006200863c7625 */ /* 0x080fe400078e0073 */
[----:B------:R-:W4:Y:S02]  /*06d0*/  LDG.E.128 R56, [R56.64] ;  /* 0x0000000438387981 */ /* 0x000f24000c1e1d00 */
[----:B------:R-:W-:Y:S02]  /*06e0*/  IMAD.WIDE.U32 R72, R131, R115, c[0x0][0x188] ;  /* 0x0000620083487625 */ /* 0x000fe400078e0073 */
[----:B------:R-:W4:Y:S02]  /*06f0*/  LDG.E.128 R60, [R60.64] ;  /* 0x000000043c3c7981 */ /* 0x000f24000c1e1d00 */
[----:B------:R-:W-:-:S02]  /*0700*/  IMAD.WIDE.U32 R100, R133, R105, c[0x0][0x208] ;  /* 0x0000820085647625 */ /* 0x000fc400078e0069 */
[----:B------:R-:W4:Y:S02]  /*0710*/  LDG.E.128 R72, [R72.64] ;  /* 0x0000000448487981 */ /* 0x000f24000c1e1d00 */
[----:B------:R-:W-:Y:S02]  /*0720*/  IMAD.WIDE.U32 R98, R134, R105, c[0x0][0x208] ;  /* 0x0000820086627625 */ /* 0x000fe400078e0069 */
[----:B------:R-:W4:Y:S02]  /*0730*/  LDG.E.64 R100, [R100.64] ;  /* 0x0000000464647981 */ /* 0x000f24000c1e1b00 */
[----:B0-----:R-:W-:Y:S02]  /*0740*/  IMAD.WIDE.U32 R64, R133, R115, c[0x0][0x188] ;  /* 0x0000620085407625 */ /* 0x001fe400078e0073 */
[----:B------:R-:W4:Y:S02]  /*0750*/  LDG.E.64 R98, [R98.64] ;  /* 0x0000000462627981 */ /* 0x000f24000c1e1b00 */
[----:B------:R-:W-:-:S02]  /*0760*/  IMAD.WIDE.U32 R102, R132, R105, c[0x0][0x208] ;  /* 0x0000820084667625 */ /* 0x000fc400078e0069 */
[----:B------:R-:W4:Y:S02]  /*0770*/  LDG.E.128 R64, [R64.64] ;  /* 0x0000000440407981 */ /* 0x000f24000c1e1d00 */
[----:B------:R-:W-:Y:S02]  /*0780*/  IMAD.WIDE R110, R130, R111, c[0x0][0x1a8] ;  /* 0x00006a00826e7625 */ /* 0x000fe400078e026f */
[----:B------:R-:W4:Y:S02]  /*0790*/  LDG.E.64 R102, [R102.64] ;  /* 0x0000000466667981 */ /* 0x000f24000c1e1b00 */
[----:B------:R-:W-:Y:S02]  /*07a0*/  IMAD.WIDE.U32 R68, R132, R115, c[0x0][0x188] ;  /* 0x0000620084447625 */ /* 0x000fe400078e0073 */
[----:B------:R0:W4:Y:S02]  /*07b0*/  LDG.E R135, [R110.64] ;  /* 0x000000046e877981 */ /* 0x000124000c1e1900 */
[----:B------:R-:W-:-:S02]  /*07c0*/  IMAD.WIDE.U32 R104, R131, R105, c[0x0][0x208] ;  /* 0x0000820083687625 */ /* 0x000fc400078e0069 */
[----:B------:R-:W4:Y:S04]  /*07d0*/  LDG.E.128 R68, [R68.64] ;  /* 0x0000000444447981 */ /* 0x000f28000c1e1d00 */
[----:B------:R-:W4:Y:S01]  /*07e0*/  LDG.E.64 R104, [R104.64] ;  /* 0x0000000468687981 */ /* 0x000f22000c1e1b00 */
[----:B------:R-:W-:-:S04]  /*07f0*/  ISETP.NE.U32.AND P0, PT, RZ, c[0x0][0x1c0], PT ;  /* 0x00007000ff007a0c */ /* 0x000fc80003f05070 */
[----:B------:R-:W-:Y:S02]  /*0800*/  ISETP.NE.AND.EX P0, PT, RZ, c[0x0][0x1c4], PT, P0 ;  /* 0x00007100ff007a0c */ /* 0x000fe40003f05300 */
[----:B------:R-:W-:-:S11]  /*0810*/  SHF.R.S32.HI R107, RZ, 0x1f, R130 ;  /* 0x0000001fff6b7819 */ /* 0x000fd60000011482 */
[----:B------:R-:W-:-:S04]  /*0820*/  @P0 LEA R120, P2, R130, c[0x0][0x1c0], 0x1 ;  /* 0x0000700082780a11 */ /* 0x000fc800078408ff */
[----:B------:R-:W-:-:S05]  /*0830*/  @P0 LEA.HI.X R121, R130, c[0x0][0x1c4], R107, 0x1, P2 ;  /* 0x0000710082790a11 */ /* 0x000fca00010f0c6b */
[----:B------:R1:W4:Y:S01]  /*0840*/  @P0 LDG.E.U16 R120, [R120.64] ;  /* 0x0000000478780981 */ /* 0x000322000c1e1500 */
[----:B------:R-:W-:-:S04]  /*0850*/  ISETP.NE.U32.AND P1, PT, RZ, c[0x0][0x218], PT ;  /* 0x00008600ff007a0c */ /* 0x000fc80003f25070 */
[----:B------:R-:W-:-:S13]  /*0860*/  ISETP.NE.AND.EX P1, PT, RZ, c[0x0][0x21c], PT, P1 ;  /* 0x00008700ff007a0c */ /* 0x000fda0003f25310 */
[----:B------:R-:W-:-:S04]  /*0870*/  @P1 IMAD.WIDE.U32 R106, R116, R115, c[0x0][0x218] ;  /* 0x00008600746a1625 */ /* 0x000fc800078e0073 */
[-C--:B------:R-:W-:Y:S01]  /*0880*/  @P1 IMAD.WIDE.U32 R108, R134, R115.reuse, c[0x0][0x218] ;  /* 0x00008600866c1625 */ /* 0x080fe200078e0073 */
[----:B------:R1:W5:Y:S03]  /*0890*/  @P1 LDG.E.128 R32, [R106.64] ;  /* 0x000000046a201981 */ /* 0x000366000c1e1d00 */
[-C--:B0-----:R-:W-:Y:S01]  /*08a0*/  @P1 IMAD.WIDE.U32 R110, R133, R115.reuse, c[0x0][0x218] ;  /* 0x00008600856e1625 */ /* 0x081fe200078e0073 */
[----:B------:R0:W5:Y:S03]  /*08b0*/  @P1 LDG.E.128 R36, [R108.64] ;  /* 0x000000046c241981 */ /* 0x000166000c1e1d00 */
[-C--:B------:R-:W-:Y:S01]  /*08c0*/  @P1 IMAD.WIDE.U32 R112, R132, R115.reuse, c[0x0][0x218] ;  /* 0x0000860084701625 */ /* 0x080fe200078e0073 */
[----:B------:R0:W5:Y:S03]  /*08d0*/  @P1 LDG.E.128 R40, [R110.64] ;  /* 0x000000046e281981 */ /* 0x000166000c1e1d00 */
[----:B------:R-:W-:Y:S01]  /*08e0*/  @P1 IMAD.WIDE.U32 R114, R131, R115, c[0x0][0x218] ;  /* 0x0000860083721625 */ /* 0x000fe200078e0073 */
[----:B------:R0:W5:Y:S04]  /*08f0*/  @P1 LDG.E.128 R44, [R112.64] ;  /* 0x00000004702c1981 */ /* 0x000168000c1e1d00 */
[----:B------:R0:W5:Y:S01]  /*0900*/  @P1 LDG.E.128 R48, [R114.64] ;  /* 0x0000000472301981 */ /* 0x000162000c1e1d00 */
[----:B------:R-:W-:-:S04]  /*0910*/  ISETP.NE.AND P1, PT, R117, RZ, PT ;  /* 0x000000ff7500720c */ /* 0x000fc80003f25270 */
[----:B--2---:R-:W-:Y:S02]  /*0920*/  FSEL R140, R137, RZ, !P1 ;  /* 0x000000ff898c7208 */ /* 0x004fe40004800000 */
[----:B---3--:R-:W-:Y:S02]  /*0930*/  MOV R139, R96 ;  /* 0x00000060008b7202 */ /* 0x008fe40000000f00 */
[----:B-1----:R-:W-:Y:S01]  /*0940*/  SHF.R.U64 R121, R96, 0x10, R97 ;  /* 0x0000001060797819 */ /* 0x002fe20000001261 */
[C---:B----4-:R-:W-:Y:S01]  /*0950*/  FADD.FTZ R162, -R140.reuse, R56 ;  /* 0x000000388ca27221 */ /* 0x050fe20000010100 */
[----:B------:R-:W-:Y:S01]  /*0960*/  PRMT R139, RZ, 0x5410, R139 ;  /* 0x00005410ff8b7816 */ /* 0x000fe2000000008b */
[C---:B------:R-:W-:Y:S01]  /*0970*/  FADD.FTZ R156, -R140.reuse, R57 ;  /* 0x000000398c9c7221 */ /* 0x040fe20000010100 */
[----:B------:R-:W-:Y:S01]  /*0980*/  PRMT R121, RZ, 0x5410, R121 ;  /* 0x00005410ff797816 */ /* 0x000fe20000000079 */
[C---:B0-----:R-:W-:Y:S02]  /*0990*/  FADD.FTZ R110, -R140.reuse, R60 ;  /* 0x0000003c8c6e7221 */ /* 0x041fe40000010100 */
[----:B------:R-:W-:-:S02]  /*09a0*/  FADD.FTZ R112, -R140, R61 ;  /* 0x0000003d8c707221 */ /* 0x000fc40000010100 */
[C---:B------:R-:W-:Y:S02]  /*09b0*/  FADD.FTZ R152, -R140.reuse, R74 ;  /* 0x0000004a8c987221 */ /* 0x040fe40000010100 */
[C---:B------:R-:W-:Y:S01]  /*09c0*/  FADD.FTZ R158, -R140.reuse, R58 ;  /* 0x0000003a8c9e7221 */ /* 0x040fe20000010100 */
[----:B------:R-:W-:Y:S01]  /*09d0*/  MOV R60, R100 ;  /* 0x00000064003c7202 */ /* 0x000fe20000000f00 */
[----:B------:R-:W-:Y:S01]  /*09e0*/  FADD.FTZ R150, -R140, R73 ;  /* 0x000000498c967221 */ /* 0x000fe20000010100 */
[----:B------:R-:W-:Y:S02]  /*09f0*/  SHF.R.U64 R61, R100, 0x10, R101 ;  /* 0x00000010643d7819 */ /* 0x000fe40000001265 */
[----:B------:R-:W-:Y:S01]  /*0a00*/  MOV R117, R97 ;  /* 0x0000006100757202 */ /* 0x000fe20000000f00 */
[----:B------:R-:W-:Y:S02]  /*0a10*/  FADD.FTZ R84, R139, R84 ;  /* 0x000000548b547221 */ /* 0x000fe40000010000 */
[----:B------:R-:W-:Y:S01]  /*0a20*/  FADD.FTZ R100, -R140, R65 ;  /* 0x000000418c647221 */ /* 0x000fe20000010100 */
[----:B------:R-:W-:Y:S01]  /*0a30*/  SHF.R.U64 R58, R102, 0x10, R103 ;  /* 0x00000010663a7819 */ /* 0x000fe20000001267 */
[----:B------:R-:W-:-:S02]  /*0a40*/  FMUL.FTZ R74, R135, R162 ;  /* 0x000000a2874a7220 */ /* 0x000fc40000410000 */
[----:B------:R-:W-:Y:S02]  /*0a50*/  FMUL.FTZ R73, R135, R156 ;  /* 0x0000009c87497220 */ /* 0x000fe40000410000 */
[C---:B------:R-:W-:Y:S02]  /*0a60*/  FADD.FTZ R148, -R140.reuse, R71 ;  /* 0x000000478c947221 */ /* 0x040fe40000010100 */
[-C--:B------:R-:W-:Y:S01]  /*0a70*/  FMUL.FTZ R71, R85, R139.reuse ;  /* 0x0000008b55477220 */ /* 0x080fe20000410000 */
[----:B------:R-:W-:Y:S01]  /*0a80*/  MOV R65, R104 ;  /* 0x0000006800417202 */ /* 0x000fe20000000f00 */
[----:B------:R-:W-:Y:S02]  /*0a90*/  FADD.FTZ R146, -R140, R70 ;  /* 0x000000468c927221 */ /* 0x000fe40000010100 */
[----:B------:R-:W-:Y:S01]  /*0aa0*/  FFMA.FTZ R95, R74, R139, R95 ;  /* 0x0000008b4a5f7223 */ /* 0x000fe2000001005f */
[----:B------:R-:W-:Y:S01]  /*0ab0*/  PRMT R139, RZ, 0x5410, R58 ;  /* 0x00005410ff8b7816 */ /* 0x000fe2000000003a */
[----:B------:R-:W-:Y:S01]  /*0ac0*/  FADD.FTZ R82, R121, R82 ;  /* 0x0000005279527221 */ /* 0x000fe20000010000 */
[----:B------:R-:W-:Y:S01]  /*0ad0*/  SHF.R.U32.HI R137, RZ, 0x10, R97 ;  /* 0x00000010ff897819 */ /* 0x000fe20000011661 */
[-C--:B------:R-:W-:Y:S01]  /*0ae0*/  FFMA.FTZ R83, R73, R121.reuse, R83 ;  /* 0x0000007949537223 */ /* 0x080fe20000010053 */
[----:B------:R-:W-:Y:S01]  /*0af0*/  PRMT R117, RZ, 0x5410, R117 ;  /* 0x00005410ff757816 */ /* 0x000fe20000000075 */
[----:B------:R-:W-:Y:S01]  /*0b00*/  FMUL.FTZ R70, R118, R121 ;  /* 0x0000007976467220 */ /* 0x000fe20000410000 */
[----:B------:R-:W-:Y:S01]  /*0b10*/  PRMT R121, RZ, 0x5410, R60 ;  /* 0x00005410ff797816 */ /* 0x000fe2000000003c */
[----:B------:R-:W-:Y:S01]  /*0b20*/  FADD.FTZ R64, -R140, R64 ;  /* 0x000000408c407221 */ /* 0x000fe20000010100 */
[----:B------:R-:W-:Y:S01]  /*0b30*/  PRMT R58, RZ, 0x5410, R65 ;  /* 0x00005410ff3a7816 */ /* 0x000fe20000000041 */
[----:B------:R-:W-:Y:S01]  /*0b40*/  FADD.FTZ R65, RZ, R71 ;  /* 0x00000047ff417221 */ /* 0x000fe20000010000 */
[----:B------:R-:W-:Y:S01]  /*0b50*/  MOV R109, R98 ;  /* 0x00000062006d7202 */ /* 0x000fe20000000f00 */
[----:B------:R-:W-:Y:S01]  /*0b60*/  FFMA.FTZ R60, R74, R71, RZ ;  /* 0x000000474a3c7223 */ /* 0x000fe200000100ff */
[----:B------:R-:W-:Y:S01]  /*0b70*/  MOV R96, R99 ;  /* 0x0000006300607202 */ /* 0x000fe20000000f00 */
[C---:B------:R-:W-:Y:S01]  /*0b80*/  FADD.FTZ R114, -R140.reuse, R62 ;  /* 0x0000003e8c727221 */ /* 0x040fe20000010100 */
[----:B------:R-:W-:Y:S01]  /*0b90*/  MOV R56, R101 ;  /* 0x0000006500387202 */ /* 0x000fe20000000f00 */
[C---:B------:R-:W-:Y:S01]  /*0ba0*/  FADD.FTZ R144, -R140.reuse, R69 ;  /* 0x000000458c907221 */ /* 0x040fe20000010100 */
[----:B------:R-:W-:Y:S01]  /*0bb0*/  SHF.R.U32.HI R62, RZ, 0x10, R101 ;  /* 0x00000010ff3e7819 */ /* 0x000fe20000011665 */
[C---:B------:R-:W-:Y:S01]  /*0bc0*/  FADD.FTZ R154, -R140.reuse, R72 ;  /* 0x000000488c9a7221 */ /* 0x040fe20000010100 */
[----:B------:R-:W-:Y:S01]  /*0bd0*/  MOV R57, R102 ;  /* 0x0000006600397202 */ /* 0x000fe20000000f00 */
[C---:B------:R-:W-:Y:S01]  /*0be0*/  FMUL.FTZ R101, R135.reuse, R64 ;  /* 0x0000004087657220 */ /* 0x040fe20000410000 */
[----:B------:R-:W-:Y:S01]  /*0bf0*/  PRMT R102, RZ, 0x5410, R137 ;  /* 0x00005410ff667816 */ /* 0x000fe20000000089 */
[----:B------:R-:W-:Y:S01]  /*0c00*/  FADD.FTZ R160, -R140, R59 ;  /* 0x0000003b8ca07221 */ /* 0x000fe20000010100 */
[----:B------:R-:W-:Y:S01]  /*0c10*/  PRMT R143, RZ, 0x5410, R109 ;  /* 0x00005410ff8f7816 */ /* 0x000fe2000000006d */
[----:B------:R-:W-:-:S02]  /*0c20*/  FMUL.FTZ R72, R135, R158 ;  /* 0x0000009e87487220 */ /* 0x000fc40000410000 */
[----:B------:R-:W-:Y:S02]  /*0c30*/  FMUL.FTZ R69, R86, R117 ;  /* 0x0000007556457220 */ /* 0x000fe40000410000 */
[----:B------:R-:W-:Y:S02]  /*0c40*/  FADD.FTZ R64, R65, R70 ;  /* 0x0000004641407221 */ /* 0x000fe40000010000 */
[----:B------:R-:W-:Y:S01]  /*0c50*/  FFMA.FTZ R60, R73, R70, R60 ;  /* 0x00000046493c7223 */ /* 0x000fe2000001003c */
[----:B------:R-:W-:Y:S01]  /*0c60*/  PRMT R109, RZ, 0x5410, R96 ;  /* 0x00005410ff6d7816 */ /* 0x000fe20000000060 */
[----:B------:R-:W-:Y:S01]  /*0c70*/  FADD.FTZ R108, -R140, R67 ;  /* 0x000000438c6c7221 */ /* 0x000fe20000010100 */
[----:B------:R-:W-:Y:S01]  /*0c80*/  SHF.R.U64 R97, R98, 0x10, R99 ;  /* 0x0000001062617819 */ /* 0x000fe20000001263 */
[----:B------:R-:W-:Y:S02]  /*0c90*/  FADD.FTZ R142, -R140, R68 ;  /* 0x000000448c8e7221 */ /* 0x000fe40000010100 */
[----:B------:R-:W-:-:S02]  /*0ca0*/  FMUL.FTZ R96, R135, R110 ;  /* 0x0000006e87607220 */ /* 0x000fc40000410000 */
[----:B------:R-:W-:Y:S02]  /*0cb0*/  FMUL.FTZ R68, R135, R160 ;  /* 0x000000a087447220 */ /* 0x000fe40000410000 */
[----:B------:R-:W-:Y:S02]  /*0cc0*/  FMUL.FTZ R67, R119, R102 ;  /* 0x0000006677437220 */ /* 0x000fe40000410000 */
[----:B------:R-:W-:Y:S02]  /*0cd0*/  FADD.FTZ R64, R64, R69 ;  /* 0x0000004540407221 */ /* 0x000fe40000010000 */
[----:B------:R-:W-:Y:S01]  /*0ce0*/  FFMA.FTZ R60, R72, R69, R60 ;  /* 0x00000045483c7223 */ /* 0x000fe2000001003c */
[----:B------:R-:W-:Y:S01]  /*0cf0*/  PRMT R115, RZ, 0x5410, R97 ;  /* 0x00005410ff737816 */ /* 0x000fe20000000061 */
[----:B------:R-:W-:Y:S01]  /*0d00*/  FADD.FTZ R22, R143, R22 ;  /* 0x000000168f167221 */ /* 0x000fe20000010000 */
[----:B------:R-:W-:Y:S01]  /*0d10*/  SHF.R.U32.HI R98, RZ, 0x10, R99 ;  /* 0x00000010ff627819 */ /* 0x000fe20000011663 */
[----:B------:R-:W-:-:S02]  /*0d20*/  FFMA.FTZ R15, R96, R143, R15 ;  /* 0x0000008f600f7223 */ /* 0x000fc4000001000f */
[----:B------:R-:W-:Y:S02]  /*0d30*/  FMUL.FTZ R143, R87, R143 ;  /* 0x0000008f578f7220 */ /* 0x000fe40000410000 */
[----:B------:R-:W-:Y:S02]  /*0d40*/  FADD.FTZ R64, R64, R67 ;  /* 0x0000004340407221 */ /* 0x000fe40000010000 */
[----:B------:R-:W-:Y:S01]  /*0d50*/  FFMA.FTZ R60, R68, R67, R60 ;  /* 0x00000043443c7223 */ /* 0x000fe2000001003c */
[----:B------:R-:W-:Y:S01]  /*0d60*/  MOV R59, R103 ;  /* 0x00000067003b7202 */ /* 0x000fe20000000f00 */
[----:B------:R-:W-:Y:S01]  /*0d70*/  FADD.FTZ R138, -R140, R63 ;  /* 0x0000003f8c8a7221 */ /* 0x000fe20000010100 */
[----:B------:R-:W-:Y:S01]  /*0d80*/  SHF.R.U32.HI R63, RZ, 0x10, R103 ;  /* 0x00000010ff3f7819 */ /* 0x000fe20000011667 */
[C---:B------:R-:W-:Y:S01]  /*0d90*/  FMUL.FTZ R99, R135.reuse, R100 ;  /* 0x0000006487637220 */ /* 0x040fe20000410000 */
[----:B------:R-:W-:Y:S01]  /*0da0*/  SHF.R.U64 R103, R104, 0x10, R105 ;  /* 0x0000001068677819 */ /* 0x000fe20000001269 */
[----:B------:R-:W-:-:S02]  /*0db0*/  FMUL.FTZ R100, R135, R108 ;  /* 0x0000006c87647220 */ /* 0x000fc40000410000 */
[----:B------:R-:W-:Y:S02]  /*0dc0*/  FADD.FTZ R106, -R140, R66 ;  /* 0x000000428c6a7221 */ /* 0x000fe40000010100 */
[----:B------:R-:W-:Y:S01]  /*0dd0*/  FMUL.FTZ R108, R135, R148 ;  /* 0x00000094876c7220 */ /* 0x000fe20000410000 */
[----:B------:R-:W-:Y:S01]  /*0de0*/  MOV R107, R105 ;  /* 0x00000069006b7202 */ /* 0x000fe20000000f00 */
[----:B------:R-:W-:Y:S02]  /*0df0*/  FADD.FTZ R80, R117, R80 ;  /* 0x0000005075507221 */ /* 0x000fe40000010000 */
[----:B------:R-:W-:Y:S01]  /*0e00*/  FFMA.FTZ R81, R72, R117, R81 ;  /* 0x0000007548517223 */ /* 0x000fe20000010051 */
[----:B------:R-:W-:Y:S01]  /*0e10*/  PRMT R117, RZ, 0x5410, R61 ;  /* 0x00005410ff757816 */ /* 0x000fe2000000003d */
[----:B------:R-:W-:Y:S02]  /*0e20*/  FMUL.FTZ R97, R135, R112 ;  /* 0x0000007087617220 */ /* 0x000fe40000410000 */
[----:B------:R-:W-:-:S02]  /*0e30*/  FMUL.FTZ R148, R122, R115 ;  /* 0x000000737a947220 */ /* 0x000fc40000410000 */
[----:B------:R-:W-:Y:S02]  /*0e40*/  FADD.FTZ R65, R64, R143 ;  /* 0x0000008f40417221 */ /* 0x000fe40000010000 */
[----:B------:R-:W-:Y:S01]  /*0e50*/  FFMA.FTZ R60, R96, R143, R60 ;  /* 0x0000008f603c7223 */ /* 0x000fe2000001003c */
[----:B------:R-:W-:Y:S01]  /*0e60*/  SHF.R.U32.HI R105, RZ, 0x10, R105 ;  /* 0x00000010ff697819 */ /* 0x000fe20000011669 */
[----:B------:R-:W-:Y:S01]  /*0e70*/  FADD.FTZ R29, R102, R29 ;  /* 0x0000001d661d7221 */ /* 0x000fe20000010000 */
[----:B------:R-:W-:Y:S01]  /*0e80*/  PRMT R61, RZ, 0x5410, R56 ;  /* 0x00005410ff3d7816 */ /* 0x000fe20000000038 */
[----:B------:R-:W-:Y:S01]  /*0e90*/  FFMA.FTZ R79, R68, R102, R79 ;  /* 0x00000066444f7223 */ /* 0x000fe2000001004f */
[----:B------:R-:W-:Y:S01]  /*0ea0*/  PRMT R111, RZ, 0x5410, R98 ;  /* 0x00005410ff6f7816 */ /* 0x000fe20000000062 */
[C---:B------:R-:W-:Y:S01]  /*0eb0*/  FMUL.FTZ R102, R135.reuse, R106 ;  /* 0x0000006a87667220 */ /* 0x040fe20000410000 */
[----:B------:R-:W-:Y:S01]  /*0ec0*/  PRMT R137, RZ, 0x5410, R103 ;  /* 0x00005410ff897816 */ /* 0x000fe20000000067 */
[----:B------:R-:W-:Y:S01]  /*0ed0*/  FMUL.FTZ R98, R135, R114 ;  /* 0x0000007287627220 */ /* 0x000fe20000410000 */
[----:B------:R-:W-:Y:S01]  /*0ee0*/  PRMT R56, RZ, 0x5410, R57 ;  /* 0x00005410ff387816 */ /* 0x000fe20000000039 */
[----:B------:R-:W-:-:S02]  /*0ef0*/  FMUL.FTZ R103, R88, R109 ;  /* 0x0000006d58677220 */ /* 0x000fc40000410000 */
[----:B------:R-:W-:Y:S02]  /*0f00*/  FADD.FTZ R64, R65, R148 ;  /* 0x0000009441407221 */ /* 0x000fe40000010000 */
[----:B------:R-:W-:Y:S01]  /*0f10*/  FFMA.FTZ R60, R97, R148, R60 ;  /* 0x00000094613c7223 */ /* 0x000fe2000001003c */
[----:B------:R-:W-:Y:S01]  /*0f20*/  PRMT R57, RZ, 0x5410, R105 ;  /* 0x00005410ff397816 */ /* 0x000fe20000000069 */
[----:B------:R-:W-:Y:S02]  /*0f30*/  FADD.FTZ R140, -R140, R75 ;  /* 0x0000004b8c8c7221 */ /* 0x000fe40000010100 */
[----:B------:R-:W-:Y:S02]  /*0f40*/  FMUL.FTZ R106, R135, R146 ;  /* 0x00000092876a7220 */ /* 0x000fe40000410000 */
[----:B------:R-:W-:Y:S02]  /*0f50*/  FADD.FTZ R26, R61, R26 ;  /* 0x0000001a3d1a7221 */ /* 0x000fe40000010000 */
[----:B------:R-:W-:-:S02]  /*0f60*/  FFMA.FTZ R23, R102, R61, R23 ;  /* 0x0000003d66177223 */ /* 0x000fc40000010017 */
[----:B------:R-:W-:Y:S02]  /*0f70*/  FMUL.FTZ R105, R90, R61 ;  /* 0x0000003d5a697220 */ /* 0x000fe40000410000 */
[----:B------:R-:W-:Y:S02]  /*0f80*/  FMUL.FTZ R75, R135, R138 ;  /* 0x0000008a874b7220 */ /* 0x000fe40000410000 */
        /* <DEDUP_REMOVED lines=33> */
[----:B------:R-:W-:Y:S01]  /*11a0*/  FFMA.FTZ R59, R104, R107, R59 ;  /* 0x0000006b683b7223 */ /* 0x000fe2000001003b */
[----:B------:R-:W-:Y:S01]  /*11b0*/  PRMT R63, RZ, 0x5410, R63 ;  /* 0x00005410ff3f7816 */ /* 0x000fe2000000003f */
        /* <DEDUP_REMOVED lines=48> */
.L_x_3469:
        /* <DEDUP_REMOVED lines=18> */
.L_x_3470:
[----:B------:R-:W-:Y:S01]  /*15e0*/  LOP3.LUT P2, RZ, R136, 0xff, RZ, 0xc0, !PT ;  /* 0x000000ff88ff7812 */ /* 0x000fe2000784c0ff */
[----:B--2---:R-:W-:Y:S01]  /*15f0*/  FADD.FTZ R64, R64, R61 ;  /* 0x0000003d40407221 */ /* 0x004fe20000010000 */
[----:B------:R-:W-:Y:S01]  /*1600*/  PLOP3.LUT P0, PT, PT, PT, PT, 0x80, 0x0 ;  /* 0x000000000000781c */ /* 0x000fe20003f0f070 */
[----:B-1----:R-:W-:Y:S01]  /*1610*/  FADD.FTZ R65, R56, R63 ;  /* 0x0000003f38417221 */ /* 0x002fe20000010000 */
[----:B------:R-:W-:Y:S01]  /*1620*/  @!P1 PLOP3.LUT P0, PT, P2, PT, PT, 0x80, 0x0 ;  /* 0x000000000000981c */ /* 0x000fe2000170f070 */
[----:B------:R-:W-:Y:S01]  /*1630*/  ULDC.U8 UR6, c[0x0][0x1f0] ;  /* 0x00007c0000067ab9 */ /* 0x000fe20000000000 */
[----:B------:R-:W-:Y:S02]  /*1640*/  SHF.R.U32.HI R57, RZ, 0x5, R0 ;  /* 0x00000005ff397819 */ /* 0x000fe40000011600 */
[----:B------:R-:W-:Y:S01]  /*1650*/  MOV R117, UR6 ;  /* 0x0000000600757c02 */ /* 0x000fe20008000f00 */
[----:B------:R-:W-:Y:S01]  /*1660*/  WARPSYNC 0xffffffff ;  /* 0xffffffff00007948 */ /* 0x000fe20003800000 */
[----:B------:R-:W-:-:S02]  /*1670*/  @!P1 LOP3.LUT R58, R57, 0x7fffffc, RZ, 0xc0, !PT ;  /* 0x07fffffc393a9812 */ /* 0x000fc400078ec0ff */
[----:B------:R-:W-:Y:S02]  /*1680*/  LOP3.LUT R136, R57, 0x7fffffc, RZ, 0xc0, !PT ;  /* 0x07fffffc39887812 */ /* 0x000fe400078ec0ff */
[----:B------:R-:W-:Y:S02]  /*1690*/  ISETP.NE.U32.AND P3, PT, RZ, c[0x0][0x258], PT ;  /* 0x00009600ff007a0c */ /* 0x000fe40003f65070 */
[----:B------:R-:W-:Y:S02]  /*16a0*/  @!P2 IADD3 R136, R136, 0x4, RZ ;  /* 0x000000048888a810 */ /* 0x000fe40007ffe0ff */
[----:B------:R-:W-:Y:S02]  /*16b0*/  @!P0 IADD3 R58, R58, 0x4, RZ ;  /* 0x000000043a3a8810 */ /* 0x000fe40007ffe0ff */
[----:B------:R-:W-:Y:S02]  /*16c0*/  SHF.L.U32 R136, R136, 0x3, RZ ;  /* 0x0000000388887819 */ /* 0x000fe400000006ff */
[----:B------:R-:W-:-:S02]  /*16d0*/  @!P1 LOP3.LUT R120, R58, 0x3, R57, 0xf8, !PT ;  /* 0x000000033a789812 */ /* 0x000fc400078ef839 */
[----:B------:R-:W-:Y:S02]  /*16e0*/  ISETP.NE.U32.AND P0, PT, RZ, c[0x0][0x218], PT ;  /* 0x00008600ff007a0c */ /* 0x000fe40003f05070 */
[----:B------:R-:W-:Y:S01]  /*16f0*/  ISETP.NE.AND.EX P3, PT, RZ, c[0x0][0x25c], PT, P3 ;  /* 0x00009700ff007a0c */ /* 0x000fe20003f65330 */
[----:B------:R-:W-:Y:S04]  /*1700*/  @!P1 STS.64 [R120.X8+0x2800], R64 ;  /* 0x0028004078009388 */ /* 0x000fe80000008a00 */
[----:B------:R-:W-:Y:S01]  /*1710*/  BAR.SYNC.DEFER_BLOCKING 0x0 ;  /* 0x0000000000007b1d */ /* 0x000fe20000010000 */
[----:B------:R-:W-:Y:S02]  /*1720*/  ISETP.NE.AND P1, PT, R117, RZ, PT ;  /* 0x000000ff7500720c */ /* 0x000fe40003f25270 */
[----:B------:R-:W-:-:S02]  /*1730*/  ISETP.NE.AND.EX P0, PT, RZ, c[0x0][0x21c], PT, P0 ;  /* 0x00008700ff007a0c */ /* 0x000fc40003f05300 */
[----:B------:R-:W-:Y:S01]  /*1740*/  IADD3 R130, R130, c[0x0][0x160], RZ ;  /* 0x0000580082827a10 */ /* 0x000fe20007ffe0ff */
[----:B------:R-:W1:Y:S04]  /*1750*/  LDS.128 R56, [R136+0x2800] ;  /* 0x0028000088387984 */ /* 0x000e680000000c00 */
[----:B0-----:R-:W0:Y:S01]  /*1760*/  LDS.128 R60, [R136+0x2810] ;  /* 0x00281000883c7984 */ /* 0x001e220000000c00 */
[----:B-1----:R-:W-:Y:S02]  /*1770*/  FADD.FTZ R145, RZ, R56 ;  /* 0x00000038ff917221 */ /* 0x002fe40000010000 */
[----:B------:R-:W-:Y:S02]  /*1780*/  FADD.FTZ R56, RZ, R57 ;  /* 0x00000039ff387221 */ /* 0x000fe40000010000 */
[----:B------:R-:W-:-:S02]  /*1790*/  FADD.FTZ R145, R58, R145 ;  /* 0x000000913a917221 */ /* 0x000fc40000010000 */
[----:B------:R-:W-:Y:S02]  /*17a0*/  FADD.FTZ R56, R59, R56 ;  /* 0x000000383b387221 */ /* 0x000fe40000010000 */
[----:B0-----:R-:W-:Y:S02]  /*17b0*/  FADD.FTZ R145, R145, R60 ;  /* 0x0000003c91917221 */ /* 0x001fe40000010000 */
[----:B------:R-:W-:Y:S02]  /*17c0*/  FADD.FTZ R56, R56, R61 ;  /* 0x0000003d38387221 */ /* 0x000fe40000010000 */
[----:B------:R-:W-:Y:S02]  /*17d0*/  FADD.FTZ R62, R62, R145 ;  /* 0x000000913e3e7221 */ /* 0x000fe40000010000 */
[----:B------:R-:W-:Y:S02]  /*17e0*/  FADD.FTZ R56, R63, R56 ;  /* 0x000000383f387221 */ /* 0x000fe40000010000 */
[----:B------:R-:W-:-:S02]  /*17f0*/  FMUL.FTZ R61, R62, c[0x0][0x1e0] ;  /* 0x000078003e3d7a20 */ /* 0x000fc40000410000 */
[----:B------:R-:W-:-:S03]  /*1800*/  FMUL.FTZ R56, R56, c[0x0][0x1e0] ;  /* 0x0000780038387a20 */ /* 0x000fc60000410000 */
[----:B------:R-:W-:Y:S02]  /*1810*/  FSEL R61, R61, RZ, !P1 ;  /* 0x000000ff3d3d7208 */ /* 0x000fe40004800000 */
[----:B------:R-:W-:-:S03]  /*1820*/  ISETP.NE.U32.AND P1, PT, RZ, c[0x0][0x258], PT ;  /* 0x00009600ff007a0c */ /* 0x000fc60003f25070 */
[-CC-:B------:R-:W-:Y:S01]  /*1830*/  FFMA.FTZ R74, R74, R56.reuse, R61.reuse ;  /* 0x000000384a4a7223 */ /* 0x180fe2000001003d */
[----:B------:R-:W-:Y:S01]  /*1840*/  ISETP.NE.AND.EX P1, PT, RZ, c[0x0][0x25c], PT, P1 ;  /* 0x00009700ff007a0c */ /* 0x000fe20003f25310 */
[-CC-:B------:R-:W-:Y:S02]  /*1850*/  FFMA.FTZ R96, R96, R56.reuse, R61.reuse ;  /* 0x0000003860607223 */ /* 0x180fe4000001003d */
[-CC-:B------:R-:W-:Y:S02]  /*1860*/  FFMA.FTZ R98, R98, R56.reuse, R61.reuse ;  /* 0x0000003862627223 */ /* 0x180fe4000001003d */
[-CC-:B------:R-:W-:Y:S02]  /*1870*/  FFMA.FTZ R64, R102, R56.reuse, R61.reuse ;  /* 0x0000003866407223 */ /* 0x180fe4000001003d */
[----:B------:R-:W-:Y:S02]  /*1880*/  FFMA.FTZ R68, R68, R56, R61 ;  /* 0x0000003844447223 */ /* 0x000fe4000001003d */
[----:B------:R-:W-:-:S02]  /*1890*/  FADD.FTZ R74, R71, -R74 ;  /* 0x8000004a474a7221 */ /* 0x000fc40000010000 */
[----:B------:R-:W-:Y:S02]  /*18a0*/  FADD.FTZ R96, R143, -R96 ;  /* 0x800000608f607221 */ /* 0x000fe40000010000 */
[-CC-:B------:R-:W-:Y:S01]  /*18b0*/  FFMA.FTZ R97, R97, R56.reuse, R61.reuse ;  /* 0x0000003861617223 */ /* 0x180fe2000001003d */
[----:B------:R-:W-:Y:S01]  /*18c0*/  @P1 MOV R65, 0x10 ;  /* 0x0000001000411802 */ /* 0x000fe20000000f00 */
[----:B------:R-:W-:Y:S02]  /*18d0*/  FADD.FTZ R98, R103, -R98 ;  /* 0x8000006267627221 */ /* 0x000fe40000010000 */
[----:B------:R-:W-:Y:S02]  /*18e0*/  FADD.FTZ R64, R105, -R64 ;  /* 0x8000004069407221 */ /* 0x000fe40000010000 */
[----:B------:R-:W-:Y:S02]  /*18f0*/  FADD.FTZ R68, R67, -R68 ;  /* 0x8000004443447221 */ /* 0x000fe40000010000 */
[----:B------:R-:W-:-:S02]  /*1900*/  FFMA.FTZ R75, R75, R56, R61 ;  /* 0x000000384b4b7223 */ /* 0x000fc4000001003d */
[C---:B------:R-:W-:Y:S02]  /*1910*/  FMUL.FTZ R57, R135.reuse, R74 ;  /* 0x0000004a87397220 */ /* 0x040fe40000410000 */
[----:B------:R-:W-:Y:S02]  /*1920*/  FMUL.FTZ R67, R135, R96 ;  /* 0x0000006087437220 */ /* 0x000fe40000410000 */
[-C--:B------:R-:W-:Y:S02]  /*1930*/  FFMA.FTZ R73, R73, R56.reuse, R61 ;  /* 0x0000003849497223 */ /* 0x080fe4000001003d */
[----:B------:R-:W-:Y:S02]  /*1940*/  FADD.FTZ R96, R148, -R97 ;  /* 0x8000006194607221 */ /* 0x000fe40000010000 */
[----:B------:R-:W-:Y:S02]  /*1950*/  FFMA.FTZ R108, R108, R56, R61 ;  /* 0x000000386c6c7223 */ /* 0x000fe4000001003d */
[----:B------:R-:W-:-:S02]  /*1960*/  FMUL.FTZ R97, R135, R98 ;  /* 0x0000006287617220 */ /* 0x000fc40000410000 */
[----:B------:R-:W-:Y:S02]  /*1970*/  FFMA.FTZ R99, R99, R56, R61 ;  /* 0x0000003863637223 */ /* 0x000fe4000001003d */
[----:B------:R-:W-:Y:S02]  /*1980*/  FMUL.FTZ R105, R135, R64 ;  /* 0x0000004087697220 */ /* 0x000fe40000410000 */
[----:B------:R-:W-:Y:S02]  /*1990*/  FADD.FTZ R98, R146, -R75 ;  /* 0x8000004b92627221 */ /* 0x000fe40000010000 */
[-CC-:B------:R-:W-:Y:S02]  /*19a0*/  FFMA.FTZ R100, R100, R56.reuse, R61.reuse ;  /* 0x0000003864647223 */ /* 0x180fe4000001003d */
[----:B------:R-:W-:Y:S02]  /*19b0*/  FFMA.FTZ R64, R104, R56, R61 ;  /* 0x0000003868407223 */ /* 0x000fe4000001003d */
[----:B-----5:R-:W-:-:S02]  /*19c0*/  @P0 FADD.FTZ R57, R32, R57 ;  /* 0x0000003920390221 */ /* 0x020fc40000010000 */
[----:B------:R-:W-:Y:S02]  /*19d0*/  FADD.FTZ R58, R70, -R73 ;  /* 0x80000049463a7221 */ /* 0x000fe40000010000 */
[----:B------:R-:W-:Y:S02]  /*19e0*/  FMUL.FTZ R68, R135, R68 ;  /* 0x0000004487447220 */ /* 0x000fe40000410000 */
[----:B------:R-:W-:Y:S02]  /*19f0*/  FADD.FTZ R108, R121, -R108 ;  /* 0x8000006c796c7221 */ /* 0x000fe40000010000 */
[----:B------:R-:W-:Y:S02]  /*1a00*/  FFMA.FTZ R72, R72, R56, R61 ;  /* 0x0000003848487223 */ /* 0x000fe4000001003d */
[----:B------:R-:W-:Y:S02]  /*1a10*/  FMUL.FTZ R96, R135, R96 ;  /* 0x0000006087607220 */ /* 0x000fe40000410000 */
[----:B------:R-:W-:-:S02]  /*1a20*/  FADD.FTZ R142, R142, -R99 ;  /* 0x800000638e8e7221 */ /* 0x000fc40000010000 */
[----:B------:R-:W-:Y:S02]  /*1a30*/  FMUL.FTZ R98, R135, R98 ;  /* 0x0000006287627220 */ /* 0x000fe40000410000 */
[----:B------:R-:W-:Y:S02]  /*1a40*/  FADD.FTZ R100, R141, -R100 ;  /* 0x800000648d647221 */ /* 0x000fe40000010000 */
[----:B------:R-:W-:Y:S02]  /*1a50*/  FADD.FTZ R64, R107, -R64 ;  /* 0x800000406b407221 */ /* 0x000fe40000010000 */
[--C-:B------:R-:W-:Y:S02]  /*1a60*/  FFMA.FTZ R110, R110, R56, R61.reuse ;  /* 0x000000386e6e7223 */ /* 0x100fe4000001003d */
[----:B------:R-:W-:Y:S02]  /*1a70*/  FMUL.FTZ R62, R57, R66 ;  /* 0x00000042393e7220 */ /* 0x000fe40000410000 */
[----:B------:R-:W-:-:S02]  /*1a80*/  FFMA.FTZ R101, R101, R56, R61 ;  /* 0x0000003865657223 */ /* 0x000fc4000001003d */
[----:B------:R-:W-:Y:S02]  /*1a90*/  FMUL.FTZ R58, R135, R58 ;  /* 0x0000003a873a7220 */ /* 0x000fe40000410000 */
[----:B------:R-:W-:Y:S02]  /*1aa0*/  @P0 FADD.FTZ R68, R35, R68 ;  /* 0x0000004423440221 */ /* 0x000fe40000010000 */
[--C-:B------:R-:W-:Y:S02]  /*1ab0*/  FFMA.FTZ R138, R138, R56, R61.reuse ;  /* 0x000000388a8a7223 */ /* 0x100fe4000001003d */
[----:B------:R-:W-:Y:S02]  /*1ac0*/  FMUL.FTZ R108, R135, R108 ;  /* 0x0000006c876c7220 */ /* 0x000fe40000410000 */
[----:B------:R-:W-:Y:S02]  /*1ad0*/  FFMA.FTZ R113, R113, R56, R61 ;  /* 0x0000003871717223 */ /* 0x000fe4000001003d */
[----:B------:R-:W-:-:S02]  /*1ae0*/  FADD.FTZ R72, R69, -R72 ;  /* 0x8000004845487221 */ /* 0x000fc40000010000 */
[----:B------:R-:W-:Y:S01]  /*1af0*/  @P0 FADD.FTZ R96, R37, R96 ;  /* 0x0000006025600221 */ /* 0x000fe20000010000 */
[----:B------:R0:W-:Y:S01]  /*1b00*/  F2F.BF16.F32 R69, R62 ;  /* 0x0000003e00457304 */ /* 0x0001e20000202000 */
[----:B------:R-:W-:Y:S02]  /*1b10*/  FMUL.FTZ R102, R135, R142 ;  /* 0x0000008e87667220 */ /* 0x000fe40000410000 */
[----:B------:R-:W-:Y:S02]  /*1b20*/  FFMA.FTZ R140, R140, R56, R61 ;  /* 0x000000388c8c7223 */ /* 0x000fe4000001003d */
[----:B------:R-:W-:Y:S02]  /*1b30*/  @P0 FADD.FTZ R98, R39, R98 ;  /* 0x0000006227620221 */ /* 0x000fe40000010000 */
[C---:B------:R-:W-:Y:S02]  /*1b40*/  FMUL.FTZ R104, R135.reuse, R100 ;  /* 0x0000006487687220 */ /* 0x040fe40000410000 */
[----:B------:R-:W-:-:S02]  /*1b50*/  FMUL.FTZ R107, R135, R64 ;  /* 0x00000040876b7220 */ /* 0x000fc40000410000 */
[----:B------:R-:W-:Y:S02]  /*1b60*/  FADD.FTZ R110, R139, -R110 ;  /* 0x8000006e8b6e7221 */ /* 0x000fe40000010000 */
[----:B------:R-:W-:Y:S02]  /*1b70*/  FADD.FTZ R144, R144, -R101 ;  /* 0x8000006590907221 */ /* 0x000fe40000010000 */
[-CC-:B------:R-:W-:Y:S02]  /*1b80*/  FFMA.FTZ R64, R106, R56.reuse, R61.reuse ;  /* 0x000000386a407223 */ /* 0x180fe4000001003d */
[----:B------:R-:W-:Y:S02]  /*1b90*/  FFMA.FTZ R114, R114, R56, R61 ;  /* 0x0000003872727223 */ /* 0x000fe4000001003d */
[----:B------:R-:W-:Y:S02]  /*1ba0*/  @P0 FADD.FTZ R58, R33, R58 ;  /* 0x0000003a213a0221 */ /* 0x000fe40000010000 */
[----:B0-----:R-:W-:-:S02]  /*1bb0*/  FMUL.FTZ R62, R68, R66 ;  /* 0x00000042443e7220 */ /* 0x001fc40000410000 */
[----:B------:R-:W-:Y:S01]  /*1bc0*/  FADD.FTZ R138, R137, -R138 ;  /* 0x8000008a898a7221 */ /* 0x000fe20000010000 */
[----:B------:R-:W-:Y:S01]  /*1bd0*/  HFMA2.MMA R137, -RZ, RZ, 0, 4.76837158203125e-07 ;  /* 0x00000008ff897435 */ /* 0x000fe200000001ff */
[----:B------:R-:W-:Y:S02]  /*1be0*/  @P0 FADD.FTZ R108, R47, R108 ;  /* 0x0000006c2f6c0221 */ /* 0x000fe40000010000 */
[----:B------:R-:W-:Y:S01]  /*1bf0*/  FADD.FTZ R112, R112, -R113 ;  /* 0x8000007170707221 */ /* 0x000fe20000010000 */
[----:B------:R-:W-:Y:S01]  /*1c00*/  F2F.BF16.F32 R62, R62 ;  /* 0x0000003e003e7304 */ /* 0x000fe20000202000 */
[----:B------:R-:W-:Y:S02]  /*1c10*/  FMUL.FTZ R59, R135, R72 ;  /* 0x00000048873b7220 */ /* 0x000fe40000410000 */
[----:B------:R-:W-:Y:S02]  /*1c20*/  FMUL.FTZ R63, R96, R66 ;  /* 0x00000042603f7220 */ /* 0x000fe40000410000 */
[----:B------:R-:W-:-:S02]  /*1c30*/  @P0 FADD.FTZ R102, R41, R102 ;  /* 0x0000006629660221 */ /* 0x000fc40000010000 */
[----:B------:R-:W-:Y:S02]  /*1c40*/  FADD.FTZ R140, R115, -R140 ;  /* 0x8000008c738c7221 */ /* 0x000fe40000010000 */
[----:B------:R-:W-:Y:S01]  /*1c50*/  @P0 FADD.FTZ R97, R38, R97 ;  /* 0x0000006126610221 */ /* 0x000fe20000010000 */
[----:B------:R-:W-:Y:S01]  /*1c60*/  F2F.BF16.F32 R63, R63 ;  /* 0x0000003f003f7304 */ /* 0x000fe20000202000 */
[----:B------:R-:W-:Y:S02]  /*1c70*/  FMUL.FTZ R70, R98, R66 ;  /* 0x0000004262467220 */ /* 0x000fe40000410000 */
[----:B------:R-:W-:Y:S02]  /*1c80*/  @P0 FADD.FTZ R104, R43, R104 ;  /* 0x000000682b680221 */ /* 0x000fe40000010000 */
[C---:B------:R-:W-:Y:S02]  /*1c90*/  FMUL.FTZ R106, R135.reuse, R110 ;  /* 0x0000006e876a7220 */ /* 0x040fe40000410000 */
[----:B------:R-:W-:Y:S01]  /*1ca0*/  FMUL.FTZ R103, R135, R144 ;  /* 0x0000009087677220 */ /* 0x000fe20000410000 */
[----:B------:R-:W0:Y:S01]  /*1cb0*/  F2F.BF16.F32 R70, R70 ;  /* 0x0000004600467304 */ /* 0x000e220000202000 */
[----:B------:R-:W-:-:S02]  /*1cc0*/  FADD.FTZ R64, R109, -R64 ;  /* 0x800000406d407221 */ /* 0x000fc40000010000 */
[----:B------:R-:W-:Y:S02]  /*1cd0*/  FADD.FTZ R120, R111, -R114 ;  /* 0x800000726f787221 */ /* 0x000fe40000010000 */
[----:B------:R-:W-:Y:S02]  /*1ce0*/  FMUL.FTZ R60, R58, R66 ;  /* 0x000000423a3c7220 */ /* 0x000fe40000410000 */
[C---:B------:R-:W-:Y:S02]  /*1cf0*/  FMUL.FTZ R110, R135.reuse, R138 ;  /* 0x0000008a876e7220 */ /* 0x040fe40000410000 */
[----:B------:R-:W-:Y:S02]  /*1d00*/  FMUL.FTZ R56, R108, R66 ;  /* 0x000000426c387220 */ /* 0x000fe40000410000 */
[----:B------:R-:W-:Y:S01]  /*1d10*/  FMUL.FTZ R111, R135, R112 ;  /* 0x00000070876f7220 */ /* 0x000fe20000410000 */
[----:B------:R-:W1:Y:S01]  /*1d20*/  F2F.BF16.F32 R60, R60 ;  /* 0x0000003c003c7304 */ /* 0x000e620000202000 */
[----:B------:R-:W-:-:S02]  /*1d30*/  @P0 FADD.FTZ R59, R34, R59 ;  /* 0x0000003b223b0221 */ /* 0x000fc40000010000 */
[----:B------:R-:W-:Y:S01]  /*1d40*/  FMUL.FTZ R72, R102, R66 ;  /* 0x0000004266487220 */ /* 0x000fe20000410000 */
[----:B0-----:R-:W-:Y:S01]  /*1d50*/  SHF.L.U32 R70, R70, 0x10, RZ ;  /* 0x0000001046467819 */ /* 0x001fe200000006ff */
[----:B------:R-:W-:Y:S02]  /*1d60*/  FMUL.FTZ R112, R135, R140 ;  /* 0x0000008c87707220 */ /* 0x000fe40000410000 */
[-C--:B------:R-:W-:Y:S01]  /*1d70*/  FMUL.FTZ R75, R97, R66.reuse ;  /* 0x00000042614b7220 */ /* 0x080fe20000410000 */
[----:B------:R0:W-:Y:S01]  /*1d80*/  F2F.BF16.F32 R136, R56 ;  /* 0x0000003800887304 */ /* 0x0001e20000202000 */
[----:B------:R-:W-:Y:S02]  /*1d90*/  @P0 FADD.FTZ R105, R42, R105 ;  /* 0x000000692a690221 */ /* 0x000fe40000010000 */
[----:B------:R-:W-:Y:S02]  /*1da0*/  FMUL.FTZ R74, R104, R66 ;  /* 0x00000042684a7220 */ /* 0x000fe40000410000 */
[----:B------:R-:W-:-:S02]  /*1db0*/  @P0 FADD.FTZ R106, R45, R106 ;  /* 0x0000006a2d6a0221 */ /* 0x000fc40000010000 */
[----:B------:R-:W-:Y:S01]  /*1dc0*/  @P0 FADD.FTZ R103, R40, R103 ;  /* 0x0000006728670221 */ /* 0x000fe20000010000 */
[----:B------:R-:W-:Y:S01]  /*1dd0*/  F2F.BF16.F32 R72, R72 ;  /* 0x0000004800487304 */ /* 0x000fe20000202000 */
[----:B------:R-:W-:Y:S01]  /*1de0*/  FMUL.FTZ R109, R135, R64 ;  /* 0x00000040876d7220 */ /* 0x000fe20000410000 */
[----:B0-----:R-:W-:Y:S01]  /*1df0*/  SEL R56, R57, R52, P3 ;  /* 0x0000003439387207 */ /* 0x001fe20001800000 */
[----:B------:R-:W-:Y:S01]  /*1e00*/  @P0 FADD.FTZ R110, R49, R110 ;  /* 0x0000006e316e0221 */ /* 0x000fe20000010000 */
[----:B------:R-:W-:Y:S01]  /*1e10*/  SEL R57, R58, R53, P3 ;  /* 0x000000353a397207 */ /* 0x000fe20001800000 */
[C---:B------:R-:W-:Y:S01]  /*1e20*/  FMUL.FTZ R73, R59.reuse, R66 ;  /* 0x000000423b497220 */ /* 0x040fe20000410000 */
[----:B------:R-:W-:Y:S01]  /*1e30*/  SEL R58, R59, R54, P3 ;  /* 0x000000363b3a7207 */ /* 0x000fe20001800000 */
[----:B------:R-:W-:Y:S01]  /*1e40*/  @P0 FADD.FTZ R112, R51, R112 ;  /* 0x0000007033700221 */ /* 0x000fe20000010000 */
[----:B------:R-:W0:Y:S01]  /*1e50*/  F2F.BF16.F32 R75, R75 ;  /* 0x0000004b004b7304 */ /* 0x000e220000202000 */
[----:B------:R-:W-:Y:S01]  /*1e60*/  @P0 FADD.FTZ R67, R36, R67 ;  /* 0x0000004324430221 */ /* 0x000fe20000010000 */
[----:B------:R-:W-:Y:S01]  /*1e70*/  SEL R59, R68, R55, P3 ;  /* 0x00000037443b7207 */ /* 0x000fe20001800000 */
[----:B------:R-:W-:-:S02]  /*1e80*/  FMUL.FTZ R141, R105, R66 ;  /* 0x00000042698d7220 */ /* 0x000fc40000410000 */
[-C--:B------:R-:W-:Y:S02]  /*1e90*/  FMUL.FTZ R100, R106, R66.reuse ;  /* 0x000000426a647220 */ /* 0x080fe40000410000 */
[-C--:B------:R-:W-:Y:S01]  /*1ea0*/  FMUL.FTZ R99, R103, R66.reuse ;  /* 0x0000004267637220 */ /* 0x080fe20000410000 */
[----:B------:R-:W-:Y:S01]  /*1eb0*/  F2F.BF16.F32 R74, R74 ;  /* 0x0000004a004a7304 */ /* 0x000fe20000202000 */
[----:B------:R-:W-:Y:S02]  /*1ec0*/  @P0 FADD.FTZ R109, R46, R109 ;  /* 0x0000006d2e6d0221 */ /* 0x000fe40000010000 */
[----:B------:R-:W-:Y:S02]  /*1ed0*/  @P0 FADD.FTZ R107, R44, R107 ;  /* 0x0000006b2c6b0221 */ /* 0x000fe40000010000 */
[-C--:B------:R-:W-:Y:S02]  /*1ee0*/  FMUL.FTZ R114, R110, R66.reuse ;  /* 0x000000426e727220 */ /* 0x080fe40000410000 */
[----:B------:R-:W-:Y:S01]  /*1ef0*/  @P0 FADD.FTZ R111, R50, R111 ;  /* 0x0000006f326f0221 */ /* 0x000fe20000010000 */
[----:B------:R-:W2:Y:S01]  /*1f00*/  F2F.BF16.F32 R73, R73 ;  /* 0x0000004900497304 */ /* 0x000ea20000202000 */
[----:B------:R-:W-:-:S02]  /*1f10*/  FMUL.FTZ R68, R112, R66 ;  /* 0x0000004270447220 */ /* 0x000fc40000410000 */
[-C--:B------:R-:W-:Y:S02]  /*1f20*/  FMUL.FTZ R71, R67, R66.reuse ;  /* 0x0000004243477220 */ /* 0x080fe40000410000 */
[-C--:B------:R-:W-:Y:S02]  /*1f30*/  FMUL.FTZ R121, R109, R66.reuse ;  /* 0x000000426d797220 */ /* 0x080fe40000410000 */
[-C--:B------:R-:W-:Y:S01]  /*1f40*/  FMUL.FTZ R101, R107, R66.reuse ;  /* 0x000000426b657220 */ /* 0x080fe20000410000 */
[----:B------:R-:W-:Y:S01]  /*1f50*/  F2F.BF16.F32 R141, R141 ;  /* 0x0000008d008d7304 */ /* 0x000fe20000202000 */
[----:B------:R-:W-:Y:S02]  /*1f60*/  FMUL.FTZ R115, R111, R66 ;  /* 0x000000426f737220 */ /* 0x000fe40000410000 */
[----:B------:R-:W-:Y:S01]  /*1f70*/  FMUL.FTZ R113, R135, R120 ;  /* 0x0000007887717220 */ /* 0x000fe20000410000 */
[----:B------:R-:W-:Y:S01]  /*1f80*/  SHF.L.U32 R120, R62, 0x10, RZ ;  /* 0x000000103e787819 */ /* 0x000fe200000006ff */
[----:B------:R-:W-:Y:S01]  /*1f90*/  @P1 IMAD.WIDE.U32 R64, R116, R65, c[0x0][0x258] ;  /* 0x0000960074401625 */ /* 0x000fe200078e0041 */
[----:B------:R-:W-:-:S02]  /*1fa0*/  @P1 MOV R135, 0x10 ;  /* 0x0000001000871802 */ /* 0x000fc40000000f00 */
[----:B------:R-:W3:Y:S01]  /*1fb0*/  F2F.BF16.F32 R100, R100 ;  /* 0x0000006400647304 */ /* 0x000ee20000202000 */
[----:B------:R-:W-:Y:S01]  /*1fc0*/  @P0 FADD.FTZ R113, R48, R113 ;  /* 0x0000007130710221 */ /* 0x000fe20000010000 */
[----:B------:R4:W-:Y:S01]  /*1fd0*/  @P1 STG.E.128 [R64.64], R56 ;  /* 0x0000003840001986 */ /* 0x0009e2000c101d04 */
[----:B------:R-:W-:Y:S01]  /*1fe0*/  IMAD.WIDE.U32 R62, R63, 0x10000, RZ ;  /* 0x000100003f3e7825 */ /* 0x000fe200078e00ff */
[----:B------:R-:W-:-:S03]  /*1ff0*/  ISETP.GE.AND P0, PT, R130, c[0x0][0x164], PT ;  /* 0x0000590082007a0c */ /* 0x000fc60003f06270 */
[----:B------:R-:W-:Y:S01]  /*2000*/  FMUL.FTZ R66, R113, R66 ;  /* 0x0000004271427220 */ /* 0x000fe20000410000 */
[----:B------:R-:W3:Y:S01]  /*2010*/  F2F.BF16.F32 R99, R99 ;  /* 0x0000006300637304 */ /* 0x000ee20000202000 */
[----:B-1----:R-:W-:Y:S01]  /*2020*/  IMAD.WIDE.U32 R60, R60, 0x10000, RZ ;  /* 0x000100003c3c7825 */ /* 0x002fe200078e00ff */
[----:B0-----:R-:W-:Y:S02]  /*2030*/  LOP3.LUT R75, R63, R70, R75, 0xfe, !PT ;  /* 0x000000463f4b7212 */ /* 0x001fe400078efe4b */
[----:B------:R-:W-:Y:S01]  /*2040*/  SHF.L.U32 R70, R136, 0x10, RZ ;  /* 0x0000001088467819 */ /* 0x000fe200000006ff */
[----:B------:R-:W-:Y:S01]  /*2050*/  @P1 IMAD.WIDE.U32 R134, R134, R135, c[0x0][0x258] ;  /* 0x0000960086861625 */ /* 0x000fe200078e0087 */
[----:B--2---:R-:W-:Y:S02]  /*2060*/  LOP3.LUT R61, R61, R120, R73, 0xfe, !PT ;  /* 0x000000783d3d7212 */ /* 0x004fe400078efe49 */
[----:B------:R-:W0:Y:S01]  /*2070*/  F2F.BF16.F32 R114, R114 ;  /* 0x0000007200727304 */ /* 0x000e220000202000 */
[----:B------:R-:W-:-:S02]  /*2080*/  LOP3.LUT R60, R60, R69, RZ, 0xfc, !PT ;  /* 0x000000453c3c7212 */ /* 0x000fc400078efcff */
[----:B------:R-:W-:Y:S01]  /*2090*/  SEL R136, RZ, 0x1, P2 ;  /* 0x00000001ff887807 */ /* 0x000fe20001000000 */
[----:B----4-:R-:W-:Y:S01]  /*20a0*/  IMAD.WIDE.U32 R58, R72, 0x10000, RZ ;  /* 0x00010000483a7825 */ /* 0x010fe200078e00ff */
[----:B------:R-:W-:Y:S02]  /*20b0*/  SHF.L.U32 R72, R74, 0x10, RZ ;  /* 0x000000104a487819 */ /* 0x000fe400000006ff */
[----:B------:R-:W-:Y:S01]  /*20c0*/  SEL R64, R67, R52, P3 ;  /* 0x0000003443407207 */ /* 0x000fe20001800000 */
[----:B------:R-:W1:Y:S01]  /*20d0*/  F2F.BF16.F32 R68, R68 ;  /* 0x0000004400447304 */ /* 0x000e620000202000 */
[----:B---3--:R-:W-:Y:S01]  /*20e0*/  IMAD.WIDE.U32 R56, R100, 0x10000, RZ ;  /* 0x0001000064387825 */ /* 0x008fe200078e00ff */
[----:B------:R-:W-:Y:S02]  /*20f0*/  LOP3.LUT R73, R59, R72, R141, 0xfe, !PT ;  /* 0x000000483b497212 */ /* 0x000fe400078efe8d */
[----:B------:R-:W-:Y:S02]  /*2100*/  LOP3.LUT R72, R58, R99, RZ, 0xfc, !PT ;  /* 0x000000633a487212 */ /* 0x000fe400078efcff */
[----:B------:R-:W-:-:S02]  /*2110*/  SEL R67, R98, R55, P3 ;  /* 0x0000003762437207 */ /* 0x000fc40001800000 */
[----:B------:R-:W2:Y:S01]  /*2120*/  F2F.BF16.F32 R71, R71 ;  /* 0x0000004700477304 */ /* 0x000ea20000202000 */
[----:B0-----:R-:W-:Y:S01]  /*2130*/  IMAD.WIDE.U32 R58, R114, 0x10000, RZ ;  /* 0x00010000723a7825 */ /* 0x001fe200078e00ff */
[----:B------:R-:W-:Y:S02]  /*2140*/  @P1 MOV R100, 0x10 ;  /* 0x0000001000641802 */ /* 0x000fe40000000f00 */
[----:B------:R-:W-:Y:S02]  /*2150*/  SEL R65, R96, R53, P3 ;  /* 0x0000003560417207 */ /* 0x000fe40001800000 */
[----:B------:R-:W-:Y:S02]  /*2160*/  IADD3 R98, R116, 0x80, RZ ;  /* 0x0000008074627810 */ /* 0x000fe40007ffe0ff */
[----:B------:R-:W0:Y:S01]  /*2170*/  F2F.BF16.F32 R121, R121 ;  /* 0x0000007900797304 */ /* 0x000e220000202000 */
[----:B-1----:R-:W-:Y:S02]  /*2180*/  SHF.L.U32 R68, R68, 0x10, RZ ;  /* 0x0000001044447819 */ /* 0x002fe400000006ff */
[----:B------:R-:W-:Y:S01]  /*2190*/  IADD3 R96, R116, 0x100, RZ ;  /* 0x0000010074607810 */ /* 0x000fe20007ffe0ff */
[----:B------:R-:W-:-:S04]  /*21a0*/  IMAD.WIDE.U32 R98, R137, R98, c[0x0][0x248] ;  /* 0x0000920089627625 */ /* 0x000fc800078e0062 */
[----:B------:R-:W1:Y:S01]  /*21b0*/  F2F.BF16.F32 R101, R101 ;  /* 0x0000006500657304 */ /* 0x000e620000202000 */
[----:B--2---:R-:W-:Y:S02]  /*21c0*/  LOP3.LUT R74, R62, R71, RZ, 0xfc, !PT ;  /* 0x000000473e4a7212 */ /* 0x004fe400078efcff */
[----:B------:R-:W-:-:S05]  /*21d0*/  SEL R62, R109, R54, P3 ;  /* 0x000000366d3e7207 */ /* 0x000fca0001800000 */
[----:B------:R-:W2:Y:S01]  /*21e0*/  F2F.BF16.F32 R115, R115 ;  /* 0x0000007300737304 */ /* 0x000ea20000202000 */
[----:B0-----:R-:W-:-:S07]  /*21f0*/  LOP3.LUT R71, R57, R70, R121, 0xfe, !PT ;  /* 0x0000004639477212 */ /* 0x001fce00078efe79 */
[----:B------:R0:W3:Y:S01]  /*2200*/  F2F.BF16.F32 R63, R66 ;  /* 0x00000042003f7304 */ /* 0x0000e20000202000 */
[----:B-1----:R-:W-:Y:S01]  /*2210*/  LOP3.LUT R70, R56, R101, RZ, 0xfc, !PT ;  /* 0x0000006538467212 */ /* 0x002fe200078efcff */
[----:B------:R-:W-:-:S04]  /*2220*/  IMAD.WIDE.U32 R56, R116, R137, c[0x0][0x248] ;  /* 0x0000920074387625 */ /* 0x000fc800078e0089 */
[----:B------:R-:W-:Y:S01]  /*2230*/  @P1 IMAD.WIDE.U32 R100, R133, R100, c[0x0][0x258] ;  /* 0x0000960085641625 */ /* 0x000fe200078e0064 */
[----:B------:R1:W-:Y:S01]  /*2240*/  STG.E.64 [R56.64], R60 ;  /* 0x0000003c38007986 */ /* 0x0003e2000c101b04 */
[----:B--2---:R-:W-:Y:S02]  /*2250*/  LOP3.LUT R69, R59, R68, R115, 0xfe, !PT ;  /* 0x000000443b457212 */ /* 0x004fe400078efe73 */
[----:B0-----:R-:W-:Y:S01]  /*2260*/  SEL R66, R97, R54, P3 ;  /* 0x0000003661427207 */ /* 0x001fe20001800000 */
[----:B------:R-:W-:Y:S01]  /*2270*/  IMAD.WIDE.U32 R96, R137, R96, c[0x0][0x248] ;  /* 0x0000920089607625 */ /* 0x000fe200078e0060 */
[----:B------:R-:W-:-:S03]  /*2280*/  @P1 MOV R59, 0x10 ;  /* 0x00000010003b1802 */ /* 0x000fc60000000f00 */
[----:B------:R0:W-:Y:S01]  /*2290*/  @P1 STG.E.128 [R134.64], R64 ;  /* 0x0000004086001986 */ /* 0x0001e2000c101d04 */
[----:B---3--:R-:W-:Y:S01]  /*22a0*/  LOP3.LUT R68, R58, R63, RZ, 0xfc, !PT ;  /* 0x0000003f3a447212 */ /* 0x008fe200078efcff */
[----:B------:R-:W-:Y:S01]  /*22b0*/  @P1 IMAD.WIDE.U32 R132, R132, R59, c[0x0][0x258] ;  /* 0x0000960084841625 */ /* 0x000fe200078e003b */
[----:B------:R-:W-:Y:S01]  /*22c0*/  SEL R58, R105, R54, P3 ;  /* 0x00000036693a7207 */ /* 0x000fe20001800000 */
[----:B------:R-:W-:Y:S01]  /*22d0*/  STG.E.64 [R98.64], R74 ;  /* 0x0000004a62007986 */ /* 0x000fe2000c101b04 */
[----:B------:R-:W-:Y:S02]  /*22e0*/  SEL R59, R104, R55, P3 ;  /* 0x00000037683b7207 */ /* 0x000fe40001800000 */
[-C--:B-1----:R-:W-:Y:S02]  /*22f0*/  SEL R56, R103, R52.reuse, P3 ;  /* 0x0000003467387207 */ /* 0x082fe40001800000 */
[----:B------:R-:W-:Y:S02]  /*2300*/  SEL R57, R102, R53, P3 ;  /* 0x0000003566397207 */ /* 0x000fe40001800000 */
[----:B------:R-:W-:-:S02]  /*2310*/  SEL R60, R107, R52, P3 ;  /* 0x000000346b3c7207 */ /* 0x000fc40001800000 */
[----:B------:R-:W-:Y:S01]  /*2320*/  SEL R61, R106, R53, P3 ;  /* 0x000000356a3d7207 */ /* 0x000fe20001800000 */
[----:B------:R1:W-:Y:S01]  /*2330*/  @P1 STG.E.128 [R100.64], R56 ;  /* 0x0000003864001986 */ /* 0x0003e2000c101d04 */
[----:B------:R-:W-:Y:S02]  /*2340*/  SEL R63, R108, R55, P3 ;  /* 0x000000376c3f7207 */ /* 0x000fe40001800000 */
[----:B------:R-:W-:Y:S01]  /*2350*/  SEL R52, R113, R52, P3 ;  /* 0x0000003471347207 */ /* 0x000fe20001800000 */
[----:B------:R2:W-:Y:S01]  /*2360*/  STG.E.64 [R96.64], R72 ;  /* 0x0000004860007986 */ /* 0x0005e2000c101b04 */
[C---:B0-----:R-:W-:Y:S02]  /*2370*/  IADD3 R64, R116.reuse, 0x180, RZ ;  /* 0x0000018074407810 */ /* 0x041fe40007ffe0ff */
[----:B------:R-:W-:Y:S01]  /*2380*/  @P1 MOV R66, 0x10 ;  /* 0x0000001000421802 */ /* 0x000fe20000000f00 */
[----:B------:R2:W-:Y:S01]  /*2390*/  @P1 STG.E.128 [R132.64], R60 ;  /* 0x0000003c84001986 */ /* 0x0005e2000c101d04 */
[----:B------:R-:W-:Y:S01]  /*23a0*/  IADD3 R116, R116, 0x200, RZ ;  /* 0x0000020074747810 */ /* 0x000fe20007ffe0ff */
[----:B------:R-:W-:Y:S01]  /*23b0*/  IMAD.WIDE.U32 R64, R137, R64, c[0x0][0x248] ;  /* 0x0000920089407625 */ /* 0x000fe200078e0040 */
[----:B------:R-:W-:-:S02]  /*23c0*/  SEL R53, R110, R53, P3 ;  /* 0x000000356e357207 */ /* 0x000fc40001800000 */
[----:B------:R-:W-:Y:S02]  /*23d0*/  SEL R54, R111, R54, P3 ;  /* 0x000000366f367207 */ /* 0x000fe40001800000 */
[----:B------:R-:W-:Y:S01]  /*23e0*/  SEL R55, R112, R55, P3 ;  /* 0x0000003770377207 */ /* 0x000fe20001800000 */
[----:B------:R2:W-:Y:S01]  /*23f0*/  STG.E.64 [R64.64], R70 ;  /* 0x0000004640007986 */ /* 0x0005e2000c101b04 */
[----:B-1----:R-:W-:-:S04]  /*2400*/  @P1 IMAD.WIDE.U32 R56, R131, R66, c[0x0][0x258] ;  /* 0x0000960083381625 */ /* 0x002fc800078e0042 */
[----:B------:R-:W-:Y:S01]  /*2410*/  IMAD.WIDE.U32 R58, R137, R116, c[0x0][0x248] ;  /* 0x00009200893a7625 */ /* 0x000fe200078e0074 */
[----:B------:R2:W-:Y:S04]  /*2420*/  @P1 STG.E.128 [R56.64], R52 ;  /* 0x0000003438001986 */ /* 0x0005e8000c101d04 */
[----:B------:R2:W-:Y:S02]  /*2430*/  STG.E.64 [R58.64], R68 ;  /* 0x000000443a007986 */ /* 0x0005e4000c101b04 */
[----:B--2---:R-:W-:Y:S01]  /*2440*/  @P0 CALL.REL.NOINC `(.L_x_3467) ;  /* 0x0000001000000944 */ /* 0x004fe20003c00000 */
[----:B------:R-:W-:Y:S05]  /*2450*/  BRA `(.L_x_3468) ;  /* 0xffffe15000007947 */ /* 0x000fea000383ffff */
.L_x_3467:
        /* <DEDUP_REMOVED lines=39> */
.L_x_3464:
        /* <DEDUP_REMOVED lines=19> */
.L_x_3465:
[----:B------:R-:W-:Y:S01]  /*2800*/  HFMA2.MMA R60, -RZ, RZ, 0, 9.5367431640625e-07 ;  /* 0x00000010ff3c7435 */ /* 0x000fe200000001ff */
[----:B------:R-:W-:-:S02]  /*2810*/  MOV R59, R61 ;  /* 0x0000003d003b7202 */ /* 0x000fc40000000f00 */
[----:B------:R-:W-:Y:S02]  /*2820*/  MOV R62, 0x1f ;  /* 0x0000001f003e7802 */ /* 0x000fe40000000f00 */
[----:B------:R-:W-:Y:S02]  /*2830*/  MOV R65, 0xffffffff ;  /* 0xffffffff00417802 */ /* 0x000fe40000000f00 */
[----:B------:R-:W-:Y:S02]  /*2840*/  MOV R56, 0x2860 ;  /* 0x0000286000387802 */ /* 0x000fe40000000f00 */
[----:B-----5:R-:W-:Y:S05]  /*2850*/  CALL.REL.NOINC `($__internal_61_$__cuda_sm70_shflsync_down_p) ;  /* 0x0000046000007944 */ /* 0x020fea0003c00000 */
[----:B-1----:R-:W-:Y:S01]  /*2860*/  MOV R58, R59 ;  /* 0x0000003b003a7202 */ /* 0x002fe20000000f00 */
[----:B0-----:R-:W-:Y:S05]  /*2870*/  BRA `(.L_x_3469) ;  /* 0xffffec4000007947 */ /* 0x001fea000383ffff */
.L_x_3466:
[----:B------:R-:W-:Y:S01]  /*2880*/  HFMA2.MMA R60, -RZ, RZ, 0, 9.5367431640625e-07 ;  /* 0x00000010ff3c7435 */ /* 0x000fe200000001ff */
[----:B------:R-:W-:Y:S02]  /*2890*/  MOV R59, R63 ;  /* 0x0000003f003b7202 */ /* 0x000fe40000000f00 */
[----:B------:R-:W-:Y:S02]  /*28a0*/  MOV R62, 0x1f ;  /* 0x0000001f003e7802 */ /* 0x000fe40000000f00 */
[----:B------:R-:W-:-:S02]  /*28b0*/  MOV R65, 0xffffffff ;  /* 0xffffffff00417802 */ /* 0x000fc40000000f00 */
[----:B------:R-:W-:Y:S02]  /*28c0*/  MOV R56, 0x28e0 ;  /* 0x000028e000387802 */ /* 0x000fe40000000f00 */
[----:B01---5:R-:W-:Y:S05]  /*28d0*/  CALL.REL.NOINC `($__internal_61_$__cuda_sm70_shflsync_down_p) ;  /* 0x000003e000007944 */ /* 0x023fea0003c00000 */
[----:B------:R-:W-:Y:S01]  /*28e0*/  FADD.FTZ R61, R61, R58 ;  /* 0x0000003a3d3d7221 */ /* 0x000fe20000010000 */
[----:B0-----:R-:W-:Y:S01]  /*28f0*/  HFMA2.MMA R60, -RZ, RZ, 0, 4.76837158203125e-07 ;  /* 0x00000008ff3c7435 */ /* 0x001fe200000001ff */
[----:B-1----:R-:W-:Y:S01]  /*2900*/  FADD.FTZ R64, R63, R59 ;  /* 0x0000003b3f407221 */ /* 0x002fe20000010000 */
[----:B------:R-:W-:Y:S02]  /*2910*/  MOV R62, 0x1f ;  /* 0x0000001f003e7802 */ /* 0x000fe40000000f00 */
[----:B------:R-:W-:Y:S02]  /*2920*/  MOV R65, 0xffffffff ;  /* 0xffffffff00417802 */ /* 0x000fe40000000f00 */
[----:B------:R-:W-:Y:S02]  /*2930*/  MOV R59, R61 ;  /* 0x0000003d003b7202 */ /* 0x000fe40000000f00 */
[----:B------:R-:W-:Y:S02]  /*2940*/  MOV R56, 0x2960 ;  /* 0x0000296000387802 */ /* 0x000fe40000000f00 */
[----:B------:R-:W-:Y:S05]  /*2950*/  CALL.REL.NOINC `($__internal_61_$__cuda_sm70_shflsync_down_p) ;  /* 0x0000036000007944 */ /* 0x000fea0003c00000 */
[----:B0-----:R-:W-:Y:S01]  /*2960*/  HFMA2.MMA R60, -RZ, RZ, 0, 4.76837158203125e-07 ;  /* 0x00000008ff3c7435 */ /* 0x001fe200000001ff */
[----:B-1----:R-:W-:-:S02]  /*2970*/  MOV R58, R59 ;  /* 0x0000003b003a7202 */ /* 0x002fc40000000f00 */
[----:B------:R-:W-:Y:S02]  /*2980*/  MOV R59, R64 ;  /* 0x00000040003b7202 */ /* 0x000fe40000000f00 */
[----:B------:R-:W-:Y:S02]  /*2990*/  MOV R62, 0x1f ;  /* 0x0000001f003e7802 */ /* 0x000fe40000000f00 */
[----:B------:R-:W-:Y:S02]  /*29a0*/  MOV R65, 0xffffffff ;  /* 0xffffffff00417802 */ /* 0x000fe40000000f00 */
[----:B------:R-:W-:Y:S02]  /*29b0*/  MOV R56, 0x29d0 ;  /* 0x000029d000387802 */ /* 0x000fe40000000f00 */
[----:B------:R-:W-:Y:S05]  /*29c0*/  CALL.REL.NOINC `($__internal_61_$__cuda_sm70_shflsync_down_p) ;  /* 0x000002f000007944 */ /* 0x000fea0003c00000 */
[----:B------:R-:W-:Y:S01]  /*29d0*/  FADD.FTZ R61, R58, R61 ;  /* 0x0000003d3a3d7221 */ /* 0x000fe20000010000 */
[----:B0-----:R-:W-:Y:S01]  /*29e0*/  HFMA2.MMA R60, -RZ, RZ, 0, 2.384185791015625e-07 ;  /* 0x00000004ff3c7435 */ /* 0x001fe200000001ff */
[----:B-1----:R-:W-:Y:S01]  /*29f0*/  FADD.FTZ R64, R64, R59 ;  /* 0x0000003b40407221 */ /* 0x002fe20000010000 */
[----:B------:R-:W-:Y:S02]  /*2a00*/  MOV R62, 0x1f ;  /* 0x0000001f003e7802 */ /* 0x000fe40000000f00 */
[----:B------:R-:W-:-:S02]  /*2a10*/  MOV R65, 0xffffffff ;  /* 0xffffffff00417802 */ /* 0x000fc40000000f00 */
[----:B------:R-:W-:Y:S02]  /*2a20*/  MOV R59, R61 ;  /* 0x0000003d003b7202 */ /* 0x000fe40000000f00 */
[----:B------:R-:W-:Y:S02]  /*2a30*/  MOV R56, 0x2a50 ;  /* 0x00002a5000387802 */ /* 0x000fe40000000f00 */
[----:B------:R-:W-:Y:S05]  /*2a40*/  CALL.REL.NOINC `($__internal_61_$__cuda_sm70_shflsync_down_p) ;  /* 0x0000027000007944 */ /* 0x000fea0003c00000 */
[----:B0-----:R-:W-:Y:S01]  /*2a50*/  HFMA2.MMA R60, -RZ, RZ, 0, 2.384185791015625e-07 ;  /* 0x00000004ff3c7435 */ /* 0x001fe200000001ff */
[----:B-1----:R-:W-:Y:S02]  /*2a60*/  MOV R58, R59 ;  /* 0x0000003b003a7202 */ /* 0x002fe40000000f00 */
[----:B------:R-:W-:Y:S02]  /*2a70*/  MOV R59, R64 ;  /* 0x00000040003b7202 */ /* 0x000fe40000000f00 */
[----:B------:R-:W-:Y:S02]  /*2a80*/  MOV R62, 0x1f ;  /* 0x0000001f003e7802 */ /* 0x000fe40000000f00 */
[----:B------:R-:W-:Y:S02]  /*2a90*/  MOV R65, 0xffffffff ;  /* 0xffffffff00417802 */ /* 0x000fe40000000f00 */
[----:B------:R-:W-:-:S02]  /*2aa0*/  MOV R56, 0x2ac0 ;  /* 0x00002ac000387802 */ /* 0x000fc40000000f00 */
[----:B------:R-:W-:Y:S05]  /*2ab0*/  CALL.REL.NOINC `($__internal_61_$__cuda_sm70_shflsync_down_p) ;  /* 0x0000020000007944 */ /* 0x000fea0003c00000 */
[----:B------:R-:W-:Y:S01]  /*2ac0*/  FADD.FTZ R61, R58, R61 ;  /* 0x0000003d3a3d7221 */ /* 0x000fe20000010000 */
[----:B0-----:R-:W-:Y:S01]  /*2ad0*/  HFMA2.MMA R60, -RZ, RZ, 0, 1.1920928955078125e-07 ;  /* 0x00000002ff3c7435 */ /* 0x001fe200000001ff */
[----:B-1----:R-:W-:Y:S01]  /*2ae0*/  FADD.FTZ R64, R64, R59 ;  /* 0x0000003b40407221 */ /* 0x002fe20000010000 */
[----:B------:R-:W-:-:S02]  /*2af0*/  MOV R62, 0x1f ;  /* 0x0000001f003e7802 */ /* 0x000fc40000000f00 */
[----:B------:R-:W-:Y:S02]  /*2b00*/  MOV R65, 0xffffffff ;  /* 0xffffffff00417802 */ /* 0x000fe40000000f00 */
[----:B------:R-:W-:Y:S02]  /*2b10*/  MOV R59, R61 ;  /* 0x0000003d003b7202 */ /* 0x000fe40000000f00 */
[----:B------:R-:W-:Y:S02]  /*2b20*/  MOV R56, 0x2b40 ;  /* 0x00002b4000387802 */ /* 0x000fe40000000f00 */
[----:B------:R-:W-:Y:S05]  /*2b30*/  CALL.REL.NOINC `($__internal_61_$__cuda_sm70_shflsync_down_p) ;  /* 0x0000018000007944 */ /* 0x000fea0003c00000 */
[----:B0-----:R-:W-:Y:S01]  /*2b40*/  HFMA2.MMA R60, -RZ, RZ, 0, 1.1920928955078125e-07 ;  /* 0x00000002ff3c7435 */ /* 0x001fe200000001ff */
[----:B-1----:R-:W-:Y:S02]  /*2b50*/  MOV R58, R59 ;  /* 0x0000003b003a7202 */ /* 0x002fe40000000f00 */
[----:B------:R-:W-:Y:S02]  /*2b60*/  MOV R59, R64 ;  /* 0x00000040003b7202 */ /* 0x000fe40000000f00 */
[----:B------:R-:W-:Y:S02]  /*2b70*/  MOV R62, 0x1f ;  /* 0x0000001f003e7802 */ /* 0x000fe40000000f00 */
[----:B------:R-:W-:-:S02]  /*2b80*/  MOV R65, 0xffffffff ;  /* 0xffffffff00417802 */ /* 0x000fc40000000f00 */
[----:B------:R-:W-:Y:S02]  /*2b90*/  MOV R56, 0x2bb0 ;  /* 0x00002bb000387802 */ /* 0x000fe40000000f00 */
[----:B------:R-:W-:Y:S05]  /*2ba0*/  CALL.REL.NOINC `($__internal_61_$__cuda_sm70_shflsync_down_p) ;  /* 0x0000011000007944 */ /* 0x000fea0003c00000 */
[----:B------:R-:W-:Y:S01]  /*2bb0*/  FADD.FTZ R61, R58, R61 ;  /* 0x0000003d3a3d7221 */ /* 0x000fe20000010000 */
[----:B0-----:R-:W-:Y:S01]  /*2bc0*/  HFMA2.MMA R60, -RZ, RZ, 0, 5.9604644775390625e-08 ;  /* 0x00000001ff3c7435 */ /* 0x001fe200000001ff */
[----:B-1----:R-:W-:Y:S01]  /*2bd0*/  FADD.FTZ R63, R64, R59 ;  /* 0x0000003b403f7221 */ /* 0x002fe20000010000 */
[----:B------:R-:W-:Y:S02]  /*2be0*/  MOV R62, 0x1f ;  /* 0x0000001f003e7802 */ /* 0x000fe40000000f00 */
[----:B------:R-:W-:Y:S02]  /*2bf0*/  MOV R65, 0xffffffff ;  /* 0xffffffff00417802 */ /* 0x000fe40000000f00 */
[----:B------:R-:W-:Y:S02]  /*2c00*/  MOV R59, R61 ;  /* 0x0000003d003b7202 */ /* 0x000fe40000000f00 */
[----:B------:R-:W-:Y:S02]  /*2c10*/  MOV R56, 0x2c30 ;  /* 0x00002c3000387802 */ /* 0x000fe40000000f00 */
[----:B------:R-:W-:Y:S05]  /*2c20*/  CALL.REL.NOINC `($__internal_61_$__cuda_sm70_shflsync_down_p) ;  /* 0x0000009000007944 */ /* 0x000fea0003c00000 */
[----:B0-----:R-:W-:Y:S01]  /*2c30*/  HFMA2.MMA R60, -RZ, RZ, 0, 5.9604644775390625e-08 ;  /* 0x00000001ff3c7435 */ /* 0x001fe200000001ff */
[----:B-1----:R-:W-:-:S02]  /*2c40*/  MOV R64, R59 ;  /* 0x0000003b00407202 */ /* 0x002fc40000000f00 */
[----:B------:R-:W-:Y:S02]  /*2c50*/  MOV R59, R63 ;  /* 0x0000003f003b7202 */ /* 0x000fe40000000f00 */
[----:B------:R-:W-:Y:S02]  /*2c60*/  MOV R62, 0x1f ;  /* 0x0000001f003e7802 */ /* 0x000fe40000000f00 */
[----:B------:R-:W-:Y:S02]  /*2c70*/  MOV R65, 0xffffffff ;  /* 0xffffffff00417802 */ /* 0x000fe40000000f00 */
[----:B------:R-:W-:Y:S02]  /*2c80*/  MOV R56, 0x2ca0 ;  /* 0x00002ca000387802 */ /* 0x000fe40000000f00 */
[----:B------:R-:W-:Y:S05]  /*2c90*/  CALL.REL.NOINC `($__internal_61_$__cuda_sm70_shflsync_down_p) ;  /* 0x0000002000007944 */ /* 0x000fea0003c00000 */
[----:B-1----:R-:W-:Y:S01]  /*2ca0*/  MOV R56, R59 ;  /* 0x0000003b00387202 */ /* 0x002fe20000000f00 */
[----:B0-----:R-:W-:Y:S05]  /*2cb0*/  BRA `(.L_x_3470) ;  /* 0xffffe92000007947 */ /* 0x001fea000383ffff */
        .weak           $__internal_61_$__cuda_sm70_shflsync_down_p
        .type           $__internal_61_$__cuda_sm70_shflsync_down_p,@function
        .size           $__internal_61_$__cuda_sm70_shflsync_down_p,(.L_x_9805 - $__internal_61_$__cuda_sm70_shflsync_down_p)
$__internal_61_$__cuda_sm70_shflsync_down_p:
[----:B------:R-:W-:Y:S01]  /*2cc0*/  HFMA2.MMA R57, -RZ, RZ, 0, 0 ;  /* 0x00000000ff397435 */ /* 0x000fe200000001ff */
[----:B------:R-:W-:Y:S04]  /*2cd0*/  WARPSYNC R65 ;  /* 0x0000004100007348 */ /* 0x000fe80003800000 */
[----:B------:R0:W1:Y:S01]  /*2ce0*/  SHFL.DOWN PT, R59, R59, R60, R62 ;  /* 0x0800003c3b3b7389 */ /* 0x00006200000e003e */
[----:B------:R-:W-:Y:S05]  /*2cf0*/  RET.REL.NODEC R56 `(_ZN10layer_norm13ln_bwd_kernelINS_13Kernel_traitsI13__nv_bfloat16S2_fS2_fjLj2560ELj1ELj1ELj4ELj8ENS_18Kernel_traits_baseILj2560ES2_S2_fS2_fjLj128EEEEELb0ELb0ELb0ELb1EEEvNS_9BwdParamsE) ;  /* 0xffffd30038007950 */ /* 0x000fea0003c3ffff */
.L_x_3471:
        /* <DEDUP_REMOVED lines=16> */
.L_x_9805:


//--------------------- .text._ZN10layer_norm13ln_bwd_kernelINS_13Kernel_traitsI13__nv_bfloat16S2_fS2_fjLj2560ELj1ELj1ELj4ELj8ENS_18Kernel_traits_baseILj2560ES2_S2_fS2_fjLj128EEEEELb0ELb0ELb1ELb0EEEvNS_9BwdParamsE --------------------------
	.section	.text._ZN10layer_norm13ln_bwd_kernelINS_13Kernel_traitsI13__nv_bfloat16S2_fS2_fjLj2560ELj1ELj1ELj4ELj8ENS_18Kernel_traits_baseILj2560ES2_S2_fS2_fjLj128EEEEELb0ELb0ELb1ELb0EEEvNS_9BwdParamsE,"ax",@progbits
	.sectioninfo	@"SHI_REGISTERS=152"
	.align	128
        .global         _ZN10layer_norm13ln_bwd_kernelINS_13Kernel_traitsI13__nv_bfloat16S2_fS2_fjLj2560ELj1ELj1ELj4ELj8ENS_18Kernel_traits_baseILj2560ES2_S2_fS2_fjLj128EEEEELb0ELb0ELb1ELb0EEEvNS_9BwdParamsE
        .type           _ZN10layer_norm13ln_bwd_kernelINS_13Kernel_traitsI13__nv_bfloat16S2_fS2_fjLj2560ELj1ELj1ELj4ELj8ENS_18Kernel_traits_baseILj2560ES2_S2_fS2_fjLj128EEEEELb0ELb0ELb1ELb0EEEvNS_9BwdParamsE,@function
        .size           _ZN10layer_norm13ln_bwd_kernelINS_13Kernel_traitsI13__nv_bfloat16S2_fS2_fjLj2560ELj1ELj1ELj4ELj8ENS_18Kernel_traits_baseILj2560ES2_S2_fS2_fjLj128EEEEELb0ELb0ELb1ELb0EEEvNS_9BwdParamsE,(.L_x_9806 - _ZN10layer_norm13ln_bwd_kernelINS_13Kernel_traitsI13__nv_bfloat16S2_fS2_fjLj2560ELj1ELj1ELj4ELj8ENS_18Kernel_traits_baseILj2560ES2_S2_fS2_fjLj128EEEEELb0ELb0ELb1ELb0EEEvNS_9BwdParamsE)
        .other          _ZN10layer_norm13ln_bwd_kernelINS_13Kernel_traitsI13__nv_bfloat16S2_fS2_fjLj2560ELj1ELj1ELj4ELj8ENS_18Kernel_traits_baseILj2560ES2_S2_fS2_fjLj128EEEEELb0ELb0ELb1ELb0EEEvNS_9BwdParamsE,@"STO_CUDA_ENTRY STV_DEFAULT"
_ZN10layer_norm13ln_bwd_kernelINS_13Kernel_traitsI13__nv_bfloat16S2_fS2_fjLj2560ELj1ELj1ELj4ELj8ENS_18Kernel_traits_baseILj2560ES2_S2_fS2_fjLj128EEEEELb0ELb0ELb1ELb0EEEvNS_9BwdParamsE:
.text._ZN10layer_norm13ln_bwd_kernelINS_13Kernel_traitsI13__nv_bfloat16S2_fS2_fjLj2560ELj1ELj1ELj4ELj8ENS_18Kernel_traits_baseILj2560ES2_S2_fS2_fjLj128EEEEELb0ELb0ELb1ELb0EEEvNS_9BwdParamsE:
        /* <DEDUP_REMOVED lines=17> */
[----:B------:R-:W-:Y:S02]  /*0110*/  @P4 IMAD.MOV.U32 R3, RZ, RZ, 0x8 ;  /* 0x00000008ff034424 */ /* 0x000fe400078e00ff */
[----:B------:R-:W-:Y:S02]  /*0120*/  @P0 IMAD.MOV.U32 R17, RZ, RZ, 0x8 ;  /* 0x00000008ff110424 */ /* 0x000fe400078e00ff */
[C---:B------:R-:W-:Y:S01]  /*0130*/  @P4 IMAD.WIDE.U32 R2, R12.reuse, R3, c[0x0][0x1b0] ;  /* 0x00006c000c024625 */ /* 0x040fe200078e0003 */
[----:B------:R-:W-:Y:S02]  /*0140*/  @P4 LOP3.LUT R12, R12, 0x80, RZ, 0xfc, !PT ;  /* 0x000000800c0c4812 */ /* 0x000fe400078efcff */
[----:B------:R-:W-:Y:S01]  /*0150*/  @P1 MOV R19, 0x8 ;  /* 0x0000000800131802 */ /* 0x000fe20000000f00 */
        /* <DEDUP_REMOVED lines=42> */
[--C-:B------:R-:W-:Y:S01]  /*0400*/  IMAD.MOV.U32 R17, RZ, RZ, R7.reuse ;  /* 0x000000ffff117224 */ /* 0x100fe200078e0007 */
[----:B------:R-:W-:Y:S01]  /*0410*/  SHF.R.U64 R18, R6, 0x10, R7 ;  /* 0x0000001006127819 */ /* 0x000fe20000001207 */
[----:B------:R-:W-:Y:S01]  /*0420*/  IMAD.MOV.U32 R0, RZ, RZ, R8 ;  /* 0x000000ffff007224 */ /* 0x000fe200078e0008 */
[----:B------:R-:W-:Y:S01]  /*0430*/  SHF.R.U32.HI R20, RZ, 0x10, R5 ;  /* 0x00000010ff147819 */ /* 0x000fe20000011605 */
[----:B------:R-:W-:Y:S01]  /*0440*/  IMAD.MOV.U32 R13, RZ, RZ, R9 ;  /* 0x000000ffff0d7224 */ /* 0x000fe200078e0009 */
[----:B------:R-:W-:Y:S01]  /*0450*/  SHF.R.U32.HI R16, RZ, 0x10, R7 ;  /* 0x00000010ff107819 */ /* 0x000fe20000011607 */
[----:B------:R-:W-:Y:S01]  /*0460*/  IMAD.MOV.U32 R2, RZ, RZ, R10 ;  /* 0x000000ffff027224 */ /* 0x000fe200078e000a */
[--C-:B------:R-:W-:Y:S01]  /*0470*/  SHF.R.U64 R64, R8, 0x10, R9.reuse ;  /* 0x0000001008407819 */ /* 0x100fe20000001209 */
[----:B------:R-:W-:Y:S01]  /*0480*/  IMAD.MOV.U32 R6, RZ, RZ, R14 ;  /* 0x000000ffff067224 */ /* 0x000fe200078e000e */
[----:B------:R-:W-:Y:S01]  /*0490*/  SHF.R.U32.HI R12, RZ, 0x10, R9 ;  /* 0x00000010ff0c7819 */ /* 0x000fe20000011609 */
[----:B------:R-:W-:Y:S01]  /*04a0*/  IMAD.MOV.U32 R4, RZ, RZ, R15 ;  /* 0x000000ffff047224 */ /* 0x000fe200078e000f */
[--C-:B------:R-:W-:Y:S01]  /*04b0*/  SHF.R.U64 R9, R10, 0x10, R11.reuse ;  /* 0x000000100a097819 */ /* 0x100fe2000000120b */
[----:B------:R-:W-:Y:S01]  /*04c0*/  HFMA2.MMA R61, -RZ, RZ, 0, 0 ;  /* 0x00000000ff3d7435 */ /* 0x000fe200000001ff */
[----:B------:R-:W-:Y:S01]  /*04d0*/  MOV R8, R11 ;  /* 0x0000000b00087202 */ /* 0x000fe20000000f00 */
[----:B------:R-:W-:Y:S01]  /*04e0*/  IMAD.MOV.U32 R10, RZ, RZ, 0x1 ;  /* 0x00000001ff0a7424 */ /* 0x000fe200078e00ff */
        /* <DEDUP_REMOVED lines=23> */
.L_x_3556:
[----:B------:R-:W-:-:S04]  /*0660*/  IMAD.MOV.U32 R89, RZ, RZ, 0x4 ;  /* 0x00000004ff597424 */ /* 0x000fc800078e00ff */
[----:B------:R-:W-:-:S06]  /*0670*/  IMAD.WIDE R94, R96, R89, c[0x0][0x1d8] ;  /* 0x00007600605e7625 */ /* 0x000fcc00078e0259 */
[----:B------:R-:W2:Y:S01]  /*0680*/  LDG.E R94, [R94.64] ;  /* 0x000000045e5e7981 */ /* 0x000ea2000c1e1900 */
        /* <DEDUP_REMOVED lines=11> */
[----:B------:R-:W-:-:S03]  /*0740*/  IMAD.MOV.U32 R123, RZ, RZ, 0x10 ;  /* 0x00000010ff7b7424 */ /* 0x000fc600078e00ff */
[----:B------:R-:W-:-:S05]  /*0750*/  LEA.HI.SX32 R104, R104, R147, 0x1e ;  /* 0x0000009368687211 */ /* 0x000fca00078ff2ff */
[----:B-1----:R-:W-:Y:S01]  /*0760*/  IMAD.WIDE.U32 R92, R104, R123, c[0x0][0x218] ;  /* 0x00008600685c7625 */ /* 0x002fe200078e007b */
[----:B--2---:R-:W-:-:S13]  /*0770*/  ISETP.GT.AND P3, PT, R94, RZ, PT ;  /* 0x000000ff5e00720c */ /* 0x004fda0003f64270 */
[----:B------:R-:W-:Y:S05]  /*0780*/  @P3 BRA `(.L_x_3474) ;  /* 0x000002d000003947 */ /* 0x000fea0003800000 */
[----:B0-----:R-:W-:Y:S01]  /*0790*/  LOP3.LUT P4, RZ, R98, 0xffffff80, RZ, 0xc0, !PT ;  /* 0xffffff8062ff7812 */ /* 0x001fe2000788c0ff */
[----:B------:R-:W-:Y:S01]  /*07a0*/  BSSY B1, `(.L_x_3475) ;  /* 0x0000008000017945 */ /* 0x000fe20003800000 */
[----:B------:R-:W-:-:S11]  /*07b0*/  IMAD.MOV.U32 R88, RZ, RZ, R104 ;  /* 0x000000ffff587224 */ /* 0x000fd600078e0068 */
[----:B------:R-:W-:Y:S05]  /*07c0*/  @!P4 BRA `(.L_x_3476) ;  /* 0x000000500000c947 */ /* 0x000fea0003800000 */
[----:B------:R-:W-:-:S04]  /*07d0*/  ISETP.NE.U32.AND P4, PT, RZ, c[0x0][0x218], PT ;  /* 0x00008600ff007a0c */ /* 0x000fc80003f85070 */
[----:B------:R-:W-:-:S13]  /*07e0*/  ISETP.NE.AND.EX P4, PT, RZ, c[0x0][0x21c], PT, P4 ;  /* 0x00008700ff007a0c */ /* 0x000fda0003f85340 */
[----:B------:R-:W-:Y:S05]  /*07f0*/  @!P4 BRA `(.L_x_3477) ;  /* 0x000000100000c947 */ /* 0x000fea0003800000 */
[----:B------:R0:W5:Y:S02]  /*0800*/  LDG.E.128 R64, [R92.64] ;  /* 0x000000045c407981 */ /* 0x000164000c1e1d00 */
.L_x_3477:
[----:B------:R-:W-:Y:S02]  /*0810*/  IADD3 R88, R104, 0x80, RZ ;  /* 0x0000008068587810 */ /* 0x000fe40007ffe0ff */
.L_x_3476:
[----:B------:R-:W-:Y:S05]  /*0820*/  BSYNC B1 ;  /* 0x0000000000017941 */ /* 0x000fea0003800000 */
.L_x_3475:
[----:B------:R-:W-:Y:S01]  /*0830*/  BSSY B1, `(.L_x_3478) ;  /* 0x0000008000017945 */ /* 0x000fe20003800000 */
[----:B------:R-:W-:Y:S05]  /*0840*/  @!P0 BRA `(.L_x_3479) ;  /* 0x0000006000008947 */ /* 0x000fea0003800000 */
[----:B------:R-:W-:-:S04]  /*0850*/  ISETP.NE.U32.AND P4, PT, RZ, c[0x0][0x218], PT ;  /* 0x00008600ff007a0c */ /* 0x000fc80003f85070 */
[----:B------:R-:W-:-:S13]  /*0860*/  ISETP.NE.AND.EX P4, PT, RZ, c[0x0][0x21c], PT, P4 ;  /* 0x00008700ff007a0c */ /* 0x000fda0003f85340 */
[----:B------:R-:W-:Y:S05]  /*0870*/  @!P4 BRA `(.L_x_3480) ;  /* 0x000000200000c947 */ /* 0x000fea0003800000 */
[----:B------:R-:W-:-:S06]  /*0880*/  IMAD.WIDE.U32 R68, R88, R123, c[0x0][0x218] ;  /* 0x0000860058447625 */ /* 0x000fcc00078e007b */
[----:B------:R-:W5:Y:S02]  /*0890*/  LDG.E.128 R68, [R68.64] ;  /* 0x0000000444447981 */ /* 0x000f64000c1e1d00 */
.L_x_3480:
[----:B------:R-:W-:Y:S02]  /*08a0*/  IADD3 R88, R88, 0x80, RZ ;  /* 0x0000008058587810 */ /* 0x000fe40007ffe0ff */
.L_x_3479:
[----:B------:R-:W-:Y:S05]  /*08b0*/  BSYNC B1 ;  /* 0x0000000000017941 */ /* 0x000fea0003800000 */
.L_x_3478:
[----:B------:R-:W-:Y:S01]  /*08c0*/  BSSY B1, `(.L_x_3481) ;  /* 0x0000008000017945 */ /* 0x000fe20003800000 */
[----:B------:R-:W-:Y:S05]  /*08d0*/  @!P1 BRA `(.L_x_3482) ;  /* 0x0000006000009947 */ /* 0x000fea0003800000 */
[----:B------:R-:W-:-:S04]  /*08e0*/  ISETP.NE.U32.AND P4, PT, RZ, c[0x0][0x218], PT ;  /* 0x00008600ff007a0c */ /* 0x000fc80003f85070 */
[----:B------:R-:W-:-:S13]  /*08f0*/  ISETP.NE.AND.EX P4, PT, RZ, c[0x0][0x21c], PT, P4 ;  /* 0x00008700ff007a0c */ /* 0x000fda0003f85340 */
[----:B------:R-:W-:Y:S05]  /*0900*/  @!P4 BRA `(.L_x_3483) ;  /* 0x000000200000c947 */ /* 0x000fea0003800000 */
[----:B------:R-:W-:-:S06]  /*0910*/  IMAD.WIDE.U32 R72, R88, R123, c[0x0][0x218] ;  /* 0x0000860058487625 */ /* 0x000fcc00078e007b */
[----:B------:R-:W5:Y:S02]  /*0920*/  LDG.E.128 R72, [R72.64] ;  /* 0x0000000448487981 */ /* 0x000f64000c1e1d00 */
.L_x_3483:
[----:B------:R-:W-:Y:S02]  /*0930*/  IADD3 R88, R88, 0x80, RZ ;  /* 0x0000008058587810 */ /* 0x000fe40007ffe0ff */
.L_x_3482:
[----:B------:R-:W-:Y:S05]  /*0940*/  BSYNC B1 ;  /* 0x0000000000017941 */ /* 0x000fea0003800000 */
.L_x_3481:
[----:B------:R-:W-:Y:S01]  /*0950*/  BSSY B1, `(.L_x_3484) ;  /* 0x0000008000017945 */ /* 0x000fe20003800000 */
[----:B------:R-:W-:Y:S05]  /*0960*/  @!P2 BRA `(.L_x_3485) ;  /* 0x000000600000a947 */ /* 0x000fea0003800000 */
[----:B------:R-:W-:-:S04]  /*0970*/  ISETP.NE.U32.AND P4, PT, RZ, c[0x0][0x218], PT ;  /* 0x00008600ff007a0c */ /* 0x000fc80003f85070 */
[----:B------:R-:W-:-:S13]  /*0980*/  ISETP.NE.AND.EX P4, PT, RZ, c[0x0][0x21c], PT, P4 ;  /* 0x00008700ff007a0c */ /* 0x000fda0003f85340 */
[----:B------:R-:W-:Y:S05]  /*0990*/  @!P4 BRA `(.L_x_3486) ;  /* 0x000000200000c947 */ /* 0x000fea0003800000 */
[----:B------:R-:W-:-:S06]  /*09a0*/  IMAD.WIDE.U32 R76, R88, R123, c[0x0][0x218] ;  /* 0x00008600584c7625 */ /* 0x000fcc00078e007b */
[----:B------:R-:W5:Y:S02]  /*09b0*/  LDG.E.128 R76, [R76.64] ;  /* 0x000000044c4c7981 */ /* 0x000f64000c1e1d00 */
.L_x_3486:
[----:B------:R-:W-:Y:S02]  /*09c0*/  IADD3 R88, R88, 0x80, RZ ;  /* 0x0000008058587810 */ /* 0x000fe40007ffe0ff */
.L_x_3485:
[----:B------:R-:W-:Y:S05]  /*09d0*/  BSYNC B1 ;  /* 0x0000000000017941 */ /* 0x000fea0003800000 */
.L_x_3484:
[----:B------:R-:W-:Y:S01]  /*09e0*/  ISETP.NE.U32.AND P4, PT, RZ, c[0x0][0x218], PT ;  /* 0x00008600ff007a0c */ /* 0x000fe20003f85070 */
[----:B------:R-:W-:-:S03]  /*09f0*/  CS2R R94, SRZ ;  /* 0x00000000005e7805 */ /* 0x000fc6000001ff00 */
[----:B------:R-:W-:-:S04]  /*0a00*/  ISETP.NE.AND.EX P4, PT, RZ, c[0x0][0x21c], PT, P4 ;  /* 0x00008700ff007a0c */ /* 0x000fc80003f85340 */
[----:B------:R-:W-:-:S13]  /*0a10*/  ISETP.LT.U32.OR P4, PT, R98, 0x280, !P4 ;  /* 0x000002806200780c */ /* 0x000fda0006781470 */
[----:B------:R-:W-:Y:S05]  /*0a20*/  @P4 BRA `(.L_x_3487) ;  /* 0x000010b000004947 */ /* 0x000fea0003800000 */
[----:B------:R-:W-:-:S06]  /*0a30*/  IMAD.WIDE.U32 R80, R88, R123, c[0x0][0x218] ;  /* 0x0000860058507625 */ /* 0x000fcc00078e007b */
[----:B------:R-:W5:Y:S01]  /*0a40*/  LDG.E.128 R80, [R80.64] ;  /* 0x0000000450507981 */ /* 0x000f62000c1e1d00 */
[----:B------:R-:W-:Y:S05]  /*0a50*/  BRA `(.L_x_3487) ;  /* 0x0000108000007947 */ /* 0x000fea0003800000 */
.L_x_3474:
[----:B0-----:R-:W-:Y:S01]  /*0a60*/  IADD3 R88, R94, -0x1, RZ ;  /* 0xffffffff5e587810 */ /* 0x001fe20007ffe0ff */
[----:B------:R-:W-:Y:S01]  /*0a70*/  BSSY B1, `(.L_x_3488) ;  /* 0x0000039000017945 */ /* 0x000fe20003800000 */
[----:B------:R-:W-:Y:S01]  /*0a80*/  LOP3.LUT P4, RZ, R98, 0xffffff80, RZ, 0xc0, !PT ;  /* 0xffffff8062ff7812 */ /* 0x000fe2000788c0ff */
[----:B------:R-:W-:Y:S01]  /*0a90*/  CS2R R94, SRZ ;  /* 0x00000000005e7805 */ /* 0x000fe2000001ff00 */
[----:B------:R-:W-:Y:S01]  /*0aa0*/  MOV R148, R104 ;  /* 0x0000006800947202 */ /* 0x000fe20000000f00 */
[----:B------:R-:W-:-:S05]  /*0ab0*/  IMAD R88, R88, c[0x0][0x168], RZ ;  /* 0x00005a0058587a24 */ /* 0x000fca00078e02ff */
[----:B------:R-:W-:-:S04]  /*0ac0*/  SHF.R.S32.HI R89, RZ, 0x1f, R88 ;  /* 0x0000001fff597819 */ /* 0x000fc80000011458 */
[----:B------:R-:W-:-:S04]  /*0ad0*/  LEA.HI R89, R89, R88, RZ, 0x2 ;  /* 0x0000005859597211 */ /* 0x000fc800078f10ff */
[----:B------:R-:W-:Y:S01]  /*0ae0*/  LEA.HI.SX32 R147, R89, R147, 0x1e ;  /* 0x0000009359937211 */ /* 0x000fe200078ff2ff */
[----:B------:R-:W-:Y:S05]  /*0af0*/  @!P4 BRA `(.L_x_3489) ;  /* 0x000003000000c947 */ /* 0x000fea0003800000 */
[----:B------:R-:W-:Y:S02]  /*0b00*/  IMAD.MOV.U32 R94, RZ, RZ, 0x8 ;  /* 0x00000008ff5e7424 */ /* 0x000fe400078e00ff */
[----:B------:R-:W-:-:S04]  /*0b10*/  IMAD.WIDE.U32 R88, R104, R123, c[0x0][0x188] ;  /* 0x0000620068587625 */ /* 0x000fc800078e007b */
[----:B------:R-:W-:Y:S02]  /*0b20*/  IMAD.WIDE.U32 R94, R147, R94, c[0x0][0x208] ;  /* 0x00008200935e7625 */ /* 0x000fe400078e005e */
[----:B------:R-:W2:Y:S04]  /*0b30*/  LDG.E.128 R88, [R88.64] ;  /* 0x0000000458587981 */ /* 0x000ea8000c1e1d00 */
[----:B------:R-:W3:Y:S01]  /*0b40*/  LDG.E.64 R94, [R94.64] ;  /* 0x000000045e5e7981 */ /* 0x000ee2000c1e1b00 */
[----:B------:R-:W-:-:S04]  /*0b50*/  ISETP.NE.U32.AND P4, PT, RZ, c[0x0][0x218], PT ;  /* 0x00008600ff007a0c */ /* 0x000fc80003f85070 */
[----:B------:R-:W-:-:S13]  /*0b60*/  ISETP.NE.AND.EX P4, PT, RZ, c[0x0][0x21c], PT, P4 ;  /* 0x00008700ff007a0c */ /* 0x000fda0003f85340 */
[----:B------:R0:W5:Y:S01]  /*0b70*/  @P4 LDG.E.128 R64, [R92.64] ;  /* 0x000000045c404981 */ /* 0x000162000c1e1d00 */
[----:B------:R-:W-:-:S04]  /*0b80*/  ISETP.NE.AND P4, PT, R97, RZ, PT ;  /* 0x000000ff6100720c */ /* 0x000fc80003f85270 */
[----:B-----5:R-:W-:Y:S02]  /*0b90*/  FSEL R105, R122, RZ, !P4 ;  /* 0x000000ff7a697208 */ /* 0x020fe40006000000 */
[----:B------:R-:W-:Y:S02]  /*0ba0*/  IADD3 R148, R104, 0x80, RZ ;  /* 0x0000008068947810 */ /* 0x000fe40007ffe0ff */
[----:B------:R-:W-:Y:S01]  /*0bb0*/  IADD3 R147, R147, 0x80, RZ ;  /* 0x0000008093937810 */ /* 0x000fe20007ffe0ff */
[----:B---3--:R-:W-:Y:S01]  /*0bc0*/  IMAD.MOV.U32 R109, RZ, RZ, R94 ;  /* 0x000000ffff6d7224 */ /* 0x008fe200078e005e */
[--C-:B------:R-:W-:Y:S01]  /*0bd0*/  SHF.R.U64 R112, R94, 0x10, R95.reuse ;  /* 0x000000105e707819 */ /* 0x100fe2000000125f */
[--C-:B------:R-:W-:Y:S01]  /*0be0*/  IMAD.MOV.U32 R110, RZ, RZ, R95.reuse ;  /* 0x000000ffff6e7224 */ /* 0x100fe200078e005f */
[----:B------:R-:W-:Y:S01]  /*0bf0*/  SHF.R.U32.HI R111, RZ, 0x10, R95 ;  /* 0x00000010ff6f7819 */ /* 0x000fe2000001165f */
[C---:B--2---:R-:W-:Y:S01]  /*0c00*/  FADD.FTZ R95, -R105.reuse, R88 ;  /* 0x00000058695f7221 */ /* 0x044fe20000010100 */
[----:B------:R-:W-:Y:S01]  /*0c10*/  PRMT R109, RZ, 0x5410, R109 ;  /* 0x00005410ff6d7816 */ /* 0x000fe2000000006d */
[C---:B------:R-:W-:Y:S01]  /*0c20*/  FADD.FTZ R89, -R105.reuse, R89 ;  /* 0x0000005969597221 */ /* 0x040fe20000010100 */
[----:B------:R-:W-:Y:S01]  /*0c30*/  PRMT R88, RZ, 0x5410, R112 ;  /* 0x00005410ff587816 */ /* 0x000fe20000000070 */
[----:B------:R-:W-:-:S02]  /*0c40*/  FADD.FTZ R107, -R105, R90 ;  /* 0x0000005a696b7221 */ /* 0x000fc40000010100 */
[----:B------:R-:W-:Y:S01]  /*0c50*/  FADD.FTZ R91, -R105, R91 ;  /* 0x0000005b695b7221 */ /* 0x000fe20000010100 */
[----:B------:R-:W-:Y:S01]  /*0c60*/  PRMT R112, RZ, 0x5410, R110 ;  /* 0x00005410ff707816 */ /* 0x000fe2000000006e */
[C---:B------:R-:W-:Y:S02]  /*0c70*/  FMUL.FTZ R105, R2.reuse, R95 ;  /* 0x0000005f02697220 */ /* 0x040fe40000410000 */
        /* <DEDUP_REMOVED lines=8> */
[----:B------:R-:W-:Y:S02]  /*0d00*/  FADD.FTZ R88, RZ, R110 ;  /* 0x0000006eff587221 */ /* 0x000fe40000010000 */
[----:B------:R-:W-:Y:S01]  /*0d10*/  FFMA.FTZ R89, R105, R110, RZ ;  /* 0x0000006e69597223 */ /* 0x000fe200000100ff */
[----:B------:R-:W-:Y:S01]  /*0d20*/  PRMT R111, RZ, 0x5410, R111 ;  /* 0x00005410ff6f7816 */ /* 0x000fe2000000006f */
[----:B------:R-:W-:-:S02]  /*0d30*/  FMUL.FTZ R108, R2, R91 ;  /* 0x0000005b026c7220 */ /* 0x000fc40000410000 */
[----:B------:R-:W-:Y:S02]  /*0d40*/  FADD.FTZ R42, R42, R112 ;  /* 0x000000702a2a7221 */ /* 0x000fe40000010000 */
[-C--:B------:R-:W-:Y:S02]  /*0d50*/  FFMA.FTZ R62, R107, R112.reuse, R62 ;  /* 0x000000706b3e7223 */ /* 0x080fe4000001003e */
        /* <DEDUP_REMOVED lines=10> */
.L_x_3489:
[----:B0-----:R-:W-:Y:S05]  /*0e00*/  BSYNC B1 ;  /* 0x0000000000017941 */ /* 0x001fea0003800000 */
.L_x_3488:
[----:B------:R-:W-:Y:S01]  /*0e10*/  BSSY B1, `(.L_x_3490) ;  /* 0x0000033000017945 */ /* 0x000fe20003800000 */
[----:B------:R-:W-:Y:S05]  /*0e20*/  @!P0 BRA `(.L_x_3491) ;  /* 0x0000031000008947 */ /* 0x000fea0003800000 */
[----:B------:R-:W-:Y:S01]  /*0e30*/  HFMA2.MMA R92, -RZ, RZ, 0, 4.76837158203125e-07 ;  /* 0x00000008ff5c7435 */ /* 0x000fe200000001ff */
[----:B------:R-:W-:-:S06]  /*0e40*/  IMAD.WIDE.U32 R88, R148, R123, c[0x0][0x188] ;  /* 0x0000620094587625 */ /* 0x000fcc00078e007b */
[----:B------:R-:W2:Y:S03]  /*0e50*/  LDG.E.128 R88, [R88.64] ;  /* 0x0000000458587981 */ /* 0x000ea6000c1e1d00 */
[----:B------:R-:W-:-:S06]  /*0e60*/  IMAD.WIDE.U32 R92, R147, R92, c[0x0][0x208] ;  /* 0x00008200935c7625 */ /* 0x000fcc00078e005c */
[----:B------:R-:W3:Y:S01]  /*0e70*/  LDG.E.64 R92, [R92.64] ;  /* 0x000000045c5c7981 */ /* 0x000ee2000c1e1b00 */
[----:B------:R-:W-:-:S04]  /*0e80*/  ISETP.NE.U32.AND P4, PT, RZ, c[0x0][0x218], PT ;  /* 0x00008600ff007a0c */ /* 0x000fc80003f85070 */
[----:B------:R-:W-:-:S13]  /*0e90*/  ISETP.NE.AND.EX P4, PT, RZ, c[0x0][0x21c], PT, P4 ;  /* 0x00008700ff007a0c */ /* 0x000fda0003f85340 */
[----:B------:R-:W-:-:S05]  /*0ea0*/  @P4 IMAD.WIDE.U32 R114, R148, R123, c[0x0][0x218] ;  /* 0x0000860094724625 */ /* 0x000fca00078e007b */
[----:B------:R0:W5:Y:S01]  /*0eb0*/  @P4 LDG.E.128 R68, [R114.64] ;  /* 0x0000000472444981 */ /* 0x000162000c1e1d00 */
[----:B------:R-:W-:-:S04]  /*0ec0*/  ISETP.NE.AND P4, PT, R97, RZ, PT ;  /* 0x000000ff6100720c */ /* 0x000fc80003f85270 */
[----:B-----5:R-:W-:Y:S02]  /*0ed0*/  FSEL R116, R122, RZ, !P4 ;  /* 0x000000ff7a747208 */ /* 0x020fe40006000000 */
[----:B------:R-:W-:Y:S02]  /*0ee0*/  IADD3 R147, R147, 0x80, RZ ;  /* 0x0000008093937810 */ /* 0x000fe40007ffe0ff */
[----:B------:R-:W-:Y:S01]  /*0ef0*/  IADD3 R148, R148, 0x80, RZ ;  /* 0x0000008094947810 */ /* 0x000fe20007ffe0ff */
[C---:B--2---:R-:W-:Y:S02]  /*0f00*/  FADD.FTZ R113, -R116.reuse, R88 ;  /* 0x0000005874717221 */ /* 0x044fe40000010100 */
[----:B------:R-:W-:Y:S02]  /*0f10*/  FADD.FTZ R89, -R116, R89 ;  /* 0x0000005974597221 */ /* 0x000fe40000010100 */
[----:B---3--:R-:W-:Y:S01]  /*0f20*/  IMAD.MOV.U32 R117, RZ, RZ, R92 ;  /* 0x000000ffff757224 */ /* 0x008fe200078e005c */
[--C-:B------:R-:W-:Y:S01]  /*0f30*/  SHF.R.U64 R120, R92, 0x10, R93.reuse ;  /* 0x000000105c787819 */ /* 0x100fe2000000125d */
[----:B------:R-:W-:-:S03]  /*0f40*/  IMAD.MOV.U32 R118, RZ, RZ, R93 ;  /* 0x000000ffff767224 */ /* 0x000fc600078e005d */
[----:B------:R-:W-:Y:S01]  /*0f50*/  PRMT R117, RZ, 0x5410, R117 ;  /* 0x00005410ff757816 */ /* 0x000fe20000000075 */
[----:B------:R-:W-:Y:S01]  /*0f60*/  FMUL.FTZ R113, R2, R113 ;  /* 0x0000007102717220 */ /* 0x000fe20000410000 */
[----:B------:R-:W-:Y:S01]  /*0f70*/  SHF.R.U32.HI R119, RZ, 0x10, R93 ;  /* 0x00000010ff777819 */ /* 0x000fe2000001165d */
[----:B------:R-:W-:Y:S01]  /*0f80*/  FADD.FTZ R93, -R116, R90 ;  /* 0x0000005a745d7221 */ /* 0x000fe20000010100 */
[----:B------:R-:W-:Y:S01]  /*0f90*/  PRMT R88, RZ, 0x5410, R120 ;  /* 0x00005410ff587816 */ /* 0x000fe20000000078 */
[----:B0-----:R-:W-:Y:S01]  /*0fa0*/  FMUL.FTZ R114, R2, R89 ;  /* 0x0000005902727220 */ /* 0x001fe20000410000 */
[----:B------:R-:W-:Y:S01]  /*0fb0*/  PRMT R120, RZ, 0x5410, R118 ;  /* 0x00005410ff787816 */ /* 0x000fe20000000076 */
[-C--:B------:R-:W-:Y:S02]  /*0fc0*/  FMUL.FTZ R118, R19, R117.reuse ;  /* 0x0000007513767220 */ /* 0x080fe40000410000 */
[----:B------:R-:W-:Y:S02]  /*0fd0*/  FADD.FTZ R36, R36, R117 ;  /* 0x0000007524247221 */ /* 0x000fe40000010000 */
[----:B------:R-:W-:-:S02]  /*0fe0*/  FFMA.FTZ R56, R113, R117, R56 ;  /* 0x0000007571387223 */ /* 0x000fc40000010038 */
        /* <DEDUP_REMOVED lines=9> */
[----:B------:R-:W-:Y:S02]  /*1080*/  FADD.FTZ R38, R38, R120 ;  /* 0x0000007826267221 */ /* 0x000fe40000010000 */
[-C--:B------:R-:W-:Y:S02]  /*1090*/  FFMA.FTZ R58, R115, R120.reuse, R58 ;  /* 0x00000078733a7223 */ /* 0x080fe4000001003a */
        /* <DEDUP_REMOVED lines=10> */
.L_x_3491:
[----:B------:R-:W-:Y:S05]  /*1140*/  BSYNC B1 ;  /* 0x0000000000017941 */ /* 0x000fea0003800000 */
.L_x_3490:
[----:B------:R-:W-:Y:S01]  /*1150*/  BSSY B1, `(.L_x_3492) ;  /* 0x0000033000017945 */ /* 0x000fe20003800000 */
        /* <DEDUP_REMOVED lines=14> */
[C---:B--2---:R-:W-:Y:S01]  /*1240*/  FADD.FTZ R89, -R121.reuse, R89 ;  /* 0x0000005979597221 */ /* 0x044fe20000010100 */
[----:B---3--:R-:W-:Y:S01]  /*1250*/  MOV R127, R124 ;  /* 0x0000007c007f7202 */ /* 0x008fe20000000f00 */
[--C-:B------:R-:W-:Y:S01]  /*1260*/  IMAD.MOV.U32 R128, RZ, RZ, R125.reuse ;  /* 0x000000ffff807224 */ /* 0x100fe200078e007d */
[--C-:B------:R-:W-:Y:S02]  /*1270*/  SHF.R.U64 R130, R124, 0x10, R125.reuse ;  /* 0x000000107c827819 */ /* 0x100fe4000000127d */
[----:B------:R-:W-:Y:S01]  /*1280*/  SHF.R.U32.HI R129, RZ, 0x10, R125 ;  /* 0x00000010ff817819 */ /* 0x000fe2000001167d */
        /* <DEDUP_REMOVED lines=16> */
[----:B------:R-:W-:Y:S01]  /*1390*/  FFMA.FTZ R94, R121, R128, R94 ;  /* 0x00000080795e7223 */ /* 0x000fe2000001005e */
[----:B------:R-:W-:Y:S01]  /*13a0*/  PRMT R129, RZ, 0x5410, R129 ;  /* 0x00005410ff817816 */ /* 0x000fe20000000081 */
        /* <DEDUP_REMOVED lines=13> */
.L_x_3493:
[----:B0-----:R-:W-:Y:S05]  /*1480*/  BSYNC B1 ;  /* 0x0000000000017941 */ /* 0x001fea0003800000 */
.L_x_3492:
        /* <DEDUP_REMOVED lines=15> */
[----:B--2---:R-:W-:Y:S02]  /*1580*/  FADD.FTZ R89, -R131, R89 ;  /* 0x0000005983597221 */ /* 0x004fe40000010100 */
[----:B---3--:R-:W-:Y:S01]  /*1590*/  IMAD.MOV.U32 R135, RZ, RZ, R132 ;  /* 0x000000ffff877224 */ /* 0x008fe200078e0084 */
[----:B------:R-:W-:Y:S02]  /*15a0*/  SHF.R.U64 R138, R132, 0x10, R133 ;  /* 0x00000010848a7819 */ /* 0x000fe40000001285 */
[----:B------:R-:W-:-:S02]  /*15b0*/  MOV R136, R133 ;  /* 0x0000008500887202 */ /* 0x000fc40000000f00 */
[----:B------:R-:W-:Y:S01]  /*15c0*/  SHF.R.U32.HI R137, RZ, 0x10, R133 ;  /* 0x00000010ff897819 */ /* 0x000fe20000011685 */
[C---:B------:R-:W-:Y:S01]  /*15d0*/  FADD.FTZ R133, -R131.reuse, R88 ;  /* 0x0000005883857221 */ /* 0x040fe20000010100 */
[----:B------:R-:W-:Y:S01]  /*15e0*/  PRMT R135, RZ, 0x5410, R135 ;  /* 0x00005410ff877816 */ /* 0x000fe20000000087 */
[C---:B------:R-:W-:Y:S01]  /*15f0*/  FADD.FTZ R149, -R131.reuse, R90 ;  /* 0x0000005a83957221 */ /* 0x040fe20000010100 */
[----:B------:R-:W-:Y:S01]  /*1600*/  PRMT R88, RZ, 0x5410, R138 ;  /* 0x00005410ff587816 */ /* 0x000fe2000000008a */
[----:B------:R-:W-:Y:S02]  /*1610*/  FADD.FTZ R91, -R131, R91 ;  /* 0x0000005b835b7221 */ /* 0x000fe40000010100 */
[C---:B------:R-:W-:Y:S02]  /*1620*/  FMUL.FTZ R131, R2.reuse, R133 ;  /* 0x0000008502837220 */ /* 0x040fe40000410000 */
[----:B------:R-:W-:Y:S01]  /*1630*/  FMUL.FTZ R132, R2, R89 ;  /* 0x0000005902847220 */ /* 0x000fe20000410000 */
[----:B------:R-:W-:Y:S01]  /*1640*/  PRMT R89, RZ, 0x5410, R136 ;  /* 0x00005410ff597816 */ /* 0x000fe20000000088 */
[----:B------:R-:W-:-:S02]  /*1650*/  FMUL.FTZ R136, R11, R135 ;  /* 0x000000870b887220 */ /* 0x000fc40000410000 */
[----:B------:R-:W-:Y:S02]  /*1660*/  FADD.FTZ R28, R28, R135 ;  /* 0x000000871c1c7221 */ /* 0x000fe40000010000 */
[----:B------:R-:W-:Y:S02]  /*1670*/  FFMA.FTZ R48, R131, R135, R48 ;  /* 0x0000008783307223 */ /* 0x000fe40000010030 */
        /* <DEDUP_REMOVED lines=20> */
.L_x_3495:
[----:B0-----:R-:W-:Y:S05]  /*17c0*/  BSYNC B1 ;  /* 0x0000000000017941 */ /* 0x001fea0003800000 */
.L_x_3494:
[----:B------:R-:W-:-:S13]  /*17d0*/  ISETP.GE.U32.AND P4, PT, R98, 0x280, PT ;  /* 0x000002806200780c */ /* 0x000fda0003f86070 */
[----:B------:R-:W-:Y:S05]  /*17e0*/  @!P4 BRA `(.L_x_3487) ;  /* 0x000002f00000c947 */ /* 0x000fea0003800000 */
[----:B------:R-:W-:Y:S02]  /*17f0*/  IMAD.MOV.U32 R92, RZ, RZ, 0x8 ;  /* 0x00000008ff5c7424 */ /* 0x000fe400078e00ff */
[----:B------:R-:W-:-:S04]  /*1800*/  IMAD.WIDE.U32 R88, R148, R123, c[0x0][0x188] ;  /* 0x0000620094587625 */ /* 0x000fc800078e007b */
[----:B------:R-:W-:Y:S01]  /*1810*/  IMAD.WIDE.U32 R92, R147, R92, c[0x0][0x208] ;  /* 0x00008200935c7625 */ /* 0x000fe200078e005c */
[----:B------:R-:W-:Y:S01]  /*1820*/  ISETP.NE.AND P4, PT, R97, RZ, PT ;  /* 0x000000ff6100720c */ /* 0x000fe20003f85270 */
[----:B------:R-:W2:Y:S04]  /*1830*/  LDG.E.128 R88, [R88.64] ;  /* 0x0000000458587981 */ /* 0x000ea8000c1e1d00 */
[----:B------:R-:W3:Y:S01]  /*1840*/  LDG.E.64 R92, [R92.64] ;  /* 0x000000045c5c7981 */ /* 0x000ee2000c1e1b00 */
[----:B-----5:R-:W-:Y:S02]  /*1850*/  FSEL R140, R122, RZ, !P4 ;  /* 0x000000ff7a8c7208 */ /* 0x020fe40006000000 */
[----:B------:R-:W-:-:S04]  /*1860*/  ISETP.NE.U32.AND P4, PT, RZ, c[0x0][0x218], PT ;  /* 0x00008600ff007a0c */ /* 0x000fc80003f85070 */
[----:B------:R-:W-:-:S13]  /*1870*/  ISETP.NE.AND.EX P4, PT, RZ, c[0x0][0x21c], PT, P4 ;  /* 0x00008700ff007a0c */ /* 0x000fda0003f85340 */
[----:B------:R-:W-:-:S05]  /*1880*/  @P4 IMAD.WIDE.U32 R122, R148, R123, c[0x0][0x218] ;  /* 0x00008600947a4625 */ /* 0x000fca00078e007b */
[----:B------:R0:W5:Y:S01]  /*1890*/  @P4 LDG.E.128 R80, [R122.64] ;  /* 0x000000047a504981 */ /* 0x000162000c1e1d00 */
[----:B--2---:R-:W-:Y:S02]  /*18a0*/  FADD.FTZ R139, -R140, R88 ;  /* 0x000000588c8b7221 */ /* 0x004fe40000010100 */
[----:B---3--:R-:W-:Y:S01]  /*18b0*/  IMAD.MOV.U32 R143, RZ, RZ, R92 ;  /* 0x000000ffff8f7224 */ /* 0x008fe200078e005c */
[--C-:B------:R-:W-:Y:S01]  /*18c0*/  SHF.R.U64 R145, R92, 0x10, R93.reuse ;  /* 0x000000105c917819 */ /* 0x100fe2000000125d */
[----:B------:R-:W-:Y:S02]  /*18d0*/  IMAD.MOV.U32 R144, RZ, RZ, R93 ;  /* 0x000000ffff907224 */ /* 0x000fe400078e005d */
        /* <DEDUP_REMOVED lines=8> */
[-C--:B------:R-:W-:Y:S01]  /*1960*/  FMUL.FTZ R144, R6, R143.reuse ;  /* 0x0000008f06907220 */ /* 0x080fe20000410000 */
[----:B------:R-:W-:Y:S01]  /*1970*/  SHF.R.U32.HI R92, RZ, 0x10, R93 ;  /* 0x00000010ff5c7819 */ /* 0x000fe2000001165d */
        /* <DEDUP_REMOVED lines=22> */
.L_x_3487:
[----:B0-----:R-:W-:Y:S05]  /*1ae0*/  BSYNC B0 ;  /* 0x0000000000007941 */ /* 0x001fea0003800000 */
.L_x_3473:
[----:B------:R-:W-:Y:S02]  /*1af0*/  LOP3.LUT P4, RZ, R10, 0xff, RZ, 0xc0, !PT ;  /* 0x000000ff0aff7812 */ /* 0x000fe4000788c0ff */
[----:B------:R-:W-:-:S04]  /*1b00*/  SHF.R.U32.HI R90, RZ, 0x5, R99 ;  /* 0x00000005ff5a7819 */ /* 0x000fc80000011663 */
[----:B------:R-:W-:-:S07]  /*1b10*/  LOP3.LUT R147, R90, 0x7fffffc, RZ, 0xc0, !PT ;  /* 0x07fffffc5a937812 */ /* 0x000fce00078ec0ff */
[----:B------:R-:W-:Y:S02]  /*1b20*/  @!P4 IADD3 R147, R147, 0x4, RZ ;  /* 0x000000049393c810 */ /* 0x000fe40007ffe0ff */
[----:B------:R-:W-:Y:S01]  /*1b30*/  LOP3.LUT P4, RZ, R99, 0x1f, RZ, 0xc0, !PT ;  /* 0x0000001f63ff7812 */ /* 0x000fe2000788c0ff */
[----:B------:R-:W-:Y:S10]  /*1b40*/  BRA.DIV ~URZ, `(.L_x_3496) ;  /* 0x000020e27f007947 */ /* 0x000ff4000b800000 */
[----:B------:R0:W1:Y:S02]  /*1b50*/  SHFL.DOWN PT, R92, R95, 0x10, 0x1f ;  /* 0x0a001f005f5c7f89 */ /* 0x00006400000e0000 */
.L_x_3557:
        /* <DEDUP_REMOVED lines=18> */
.L_x_3558:
        /* <DEDUP_REMOVED lines=12> */
[----:B0-----:R-:W-:-:S04]  /*1d40*/  FADD.FTZ R149, RZ, R88 ;  /* 0x00000058ff957221 */ /* 0x001fc80000010000 */
[----:B------:R-:W-:-:S04]  /*1d50*/  FADD.FTZ R149, R90, R149 ;  /* 0x000000955a957221 */ /* 0x000fc80000010000 */
[----:B-1----:R-:W-:-:S04]  /*1d60*/  FADD.FTZ R149, R149, R92 ;  /* 0x0000005c95957221 */ /* 0x002fc80000010000 */
[----:B------:R-:W-:-:S04]  /*1d70*/  FADD.FTZ R94, R94, R149 ;  /* 0x000000955e5e7221 */ /* 0x000fc80000010000 */
[----:B------:R-:W-:-:S05]  /*1d80*/  FMUL.FTZ R92, R94, c[0x0][0x1e0] ;  /* 0x000078005e5c7a20 */ /* 0x000fca0000410000 */
[----:B------:R-:W-:Y:S02]  /*1d90*/  FSEL R92, R92, RZ, !P4 ;  /* 0x000000ff5c5c7208 */ /* 0x000fe40006000000 */
[----:B------:R-:W-:-:S13]  /*1da0*/  ISETP.GE.AND P4, PT, R0, 0x1, PT ;  /* 0x000000010000780c */ /* 0x000fda0003f86270 */
[----:B------:R-:W-:-:S05]  /*1db0*/  @P4 IADD3 R0, R0, -0x1, RZ ;  /* 0xffffffff00004810 */ /* 0x000fca0007ffe0ff */
[----:B------:R-:W-:Y:S02]  /*1dc0*/  @P4 IMAD R90, R0, c[0x0][0x168], RZ ;  /* 0x00005a00005a4a24 */ /* 0x000fe400078e02ff */
[----:B------:R-:W-:-:S03]  /*1dd0*/  FADD.FTZ R0, RZ, R89 ;  /* 0x00000059ff007221 */ /* 0x000fc60000010000 */
[----:B------:R-:W-:Y:S01]  /*1de0*/  @P4 SHF.R.S32.HI R89, RZ, 0x1f, R90 ;  /* 0x0000001fff594819 */ /* 0x000fe2000001145a */
[----:B------:R-:W-:-:S03]  /*1df0*/  FADD.FTZ R0, R91, R0 ;  /* 0x000000005b007221 */ /* 0x000fc60000010000 */
[----:B------:R-:W-:Y:S01]  /*1e00*/  @P4 LEA.HI R89, R89, R90, RZ, 0x2 ;  /* 0x0000005a59594211 */ /* 0x000fe200078f10ff */
[----:B------:R-:W-:Y:S01]  /*1e10*/  FADD.FTZ R88, R0, R93 ;  /* 0x0000005d00587221 */ /* 0x000fe20000010000 */
[----:B------:R-:W-:Y:S01]  /*1e20*/  @P4 LOP3.LUT R90, R99, 0x7f, RZ, 0xc0, !PT ;  /* 0x0000007f635a4812 */ /* 0x000fe200078ec0ff */
[----:B------:R-:W-:Y:S02]  /*1e30*/  IMAD.MOV.U32 R0, RZ, RZ, RZ ;  /* 0x000000ffff007224 */ /* 0x000fe400078e00ff */
[----:B------:R-:W-:Y:S01]  /*1e40*/  FADD.FTZ R88, R95, R88 ;  /* 0x000000585f587221 */ /* 0x000fe20000010000 */
[----:B------:R-:W-:-:S03]  /*1e50*/  @P4 LEA.HI.SX32 R0, R89, R90, 0x1e ;  /* 0x0000005a59004211 */ /* 0x000fc600078ff2ff */
[----:B------:R-:W-:Y:S01]  /*1e60*/  FMUL.FTZ R93, R88, c[0x0][0x1e0] ;  /* 0x00007800585d7a20 */ /* 0x000fe20000410000 */
[----:B------:R-:W-:Y:S05]  /*1e70*/  @!P5 BRA `(.L_x_3499) ;  /* 0x000005400000d947 */ /* 0x000fea0003800000 */
[----:B------:R-:W-:Y:S01]  /*1e80*/  @!P3 ISETP.NE.U32.AND P5, PT, RZ, c[0x0][0x218], PT ;  /* 0x00008600ff00ba0c */ /* 0x000fe20003fa5070 */
[----:B------:R-:W-:Y:S03]  /*1e90*/  BSSY B1, `(.L_x_3500) ;  /* 0x0000013000017945 */ /* 0x000fe60003800000 */
[----:B------:R-:W-:-:S04]  /*1ea0*/  @!P3 ISETP.NE.AND.EX P5, PT, RZ, c[0x0][0x21c], PT, P5 ;  /* 0x00008700ff00ba0c */ /* 0x000fc80003fa5350 */
[----:B------:R-:W-:Y:S02]  /*1eb0*/  @!P3 FSEL R90, R65, RZ, P5 ;  /* 0x000000ff415ab208 */ /* 0x000fe40002800000 */
[----:B------:R-:W-:-:S04]  /*1ec0*/  @!P3 ISETP.NE.U32.AND P5, PT, RZ, c[0x0][0x218], PT ;  /* 0x00008600ff00ba0c */ /* 0x000fc80003fa5070 */
[----:B------:R-:W-:-:S04]  /*1ed0*/  @!P3 ISETP.NE.AND.EX P5, PT, RZ, c[0x0][0x21c], PT, P5 ;  /* 0x00008700ff00ba0c */ /* 0x000fc80003fa5350 */
[----:B------:R-:W-:Y:S02]  /*1ee0*/  @!P3 FSEL R95, R66, RZ, P5 ;  /* 0x000000ff425fb208 */ /* 0x000fe40002800000 */
[----:B------:R-:W-:-:S04]  /*1ef0*/  @!P3 ISETP.NE.U32.AND P5, PT, RZ, c[0x0][0x218], PT ;  /* 0x00008600ff00ba0c */ /* 0x000fc80003fa5070 */
[----:B------:R-:W-:-:S04]  /*1f00*/  @!P3 ISETP.NE.AND.EX P5, PT, RZ, c[0x0][0x21c], PT, P5 ;  /* 0x00008700ff00ba0c */ /* 0x000fc80003fa5350 */
[----:B------:R-:W-:Y:S02]  /*1f10*/  @!P3 FSEL R94, R67, RZ, P5 ;  /* 0x000000ff435eb208 */ /* 0x000fe40002800000 */
[----:B------:R-:W-:-:S04]  /*1f20*/  @!P3 ISETP.NE.U32.AND P5, PT, RZ, c[0x0][0x218], PT ;  /* 0x00008600ff00ba0c */ /* 0x000fc80003fa5070 */
[----:B------:R-:W-:-:S04]  /*1f30*/  @!P3 ISETP.NE.AND.EX P5, PT, RZ, c[0x0][0x21c], PT, P5 ;  /* 0x00008700ff00ba0c */ /* 0x000fc80003fa5350 */
[----:B------:R-:W-:Y:S01]  /*1f40*/  @!P3 FSEL R91, R64, RZ, P5 ;  /* 0x000000ff405bb208 */ /* 0x000fe20002800000 */
[----:B------:R-:W-:Y:S05]  /*1f50*/  @!P3 BRA `(.L_x_3501) ;  /* 0x000000600000b947 */ /* 0x000fea0003800000 */
[----:B------:R-:W-:Y:S01]  /*1f60*/  ISETP.NE.U32.AND P5, PT, RZ, c[0x0][0x218], PT ;  /* 0x00008600ff007a0c */ /* 0x000fe20003fa5070 */
[----:B------:R-:W-:-:S03]  /*1f70*/  FFMA.FTZ R89, R105, R93, R92 ;  /* 0x0000005d69597223 */ /* 0x000fc6000001005c */
[----:B------:R-:W-:Y:S01]  /*1f80*/  ISETP.NE.AND.EX P5, PT, RZ, c[0x0][0x21c], PT, P5 ;  /* 0x00008700ff007a0c */ /* 0x000fe20003fa5350 */
[----:B------:R-:W-:-:S04]  /*1f90*/  FADD.FTZ R89, R110, -R89 ;  /* 0x800000596e597221 */ /* 0x000fc80000010000 */
[----:B------:R-:W-:-:S08]  /*1fa0*/  FMUL.FTZ R91, R2, R89 ;  /* 0x00000059025b7220 */ /* 0x000fd00000410000 */
[----:B------:R-:W-:Y:S02]  /*1fb0*/  @P5 FADD.FTZ R91, R64, R91 ;  /* 0x0000005b405b5221 */ /* 0x000fe40000010000 */
.L_x_3501:
[----:B------:R-:W-:Y:S05]  /*1fc0*/  BSYNC B1 ;  /* 0x0000000000017941 */ /* 0x000fea0003800000 */
.L_x_3500:
[----:B------:R-:W-:Y:S01]  /*1fd0*/  ISETP.NE.U32.AND P5, PT, RZ, c[0x0][0x258], PT ;  /* 0x00009600ff007a0c */ /* 0x000fe20003fa5070 */
[----:B------:R-:W-:Y:S03]  /*1fe0*/  BSSY B1, `(.L_x_3502) ;  /* 0x000000a000017945 */ /* 0x000fe60003800000 */
[----:B------:R-:W-:-:S04]  /*1ff0*/  ISETP.NE.AND.EX P5, PT, RZ, c[0x0][0x25c], PT, P5 ;  /* 0x00009700ff007a0c */ /* 0x000fc80003fa5350 */
[----:B------:R-:W-:Y:S01]  /*2000*/  SEL R84, R91, R84, P5 ;  /* 0x000000545b547207 */ /* 0x000fe20002800000 */
[----:B------:R-:W-:Y:S05]  /*2010*/  @!P3 BRA `(.L_x_3503) ;  /* 0x000000600000b947 */ /* 0x000fea0003800000 */
[----:B------:R-:W-:Y:S01]  /*2020*/  ISETP.NE.U32.AND P6, PT, RZ, c[0x0][0x218], PT ;  /* 0x00008600ff007a0c */ /* 0x000fe20003fc5070 */
[----:B------:R-:W-:-:S03]  /*2030*/  FFMA.FTZ R88, R106, R93, R92 ;  /* 0x0000005d6a587223 */ /* 0x000fc6000001005c */
[----:B------:R-:W-:Y:S01]  /*2040*/  ISETP.NE.AND.EX P6, PT, RZ, c[0x0][0x21c], PT, P6 ;  /* 0x00008700ff007a0c */ /* 0x000fe20003fc5360 */
[----:B------:R-:W-:-:S04]  /*2050*/  FADD.FTZ R89, R109, -R88 ;  /* 0x800000586d597221 */ /* 0x000fc80000010000 */
[----:B------:R-:W-:-:S08]  /*2060*/  FMUL.FTZ R90, R2, R89 ;  /* 0x00000059025a7220 */ /* 0x000fd00000410000 */
[----:B------:R-:W-:Y:S02]  /*2070*/  @P6 FADD.FTZ R90, R65, R90 ;  /* 0x0000005a415a6221 */ /* 0x000fe40000010000 */
.L_x_3503:
[----:B------:R-:W-:Y:S05]  /*2080*/  BSYNC B1 ;  /* 0x0000000000017941 */ /* 0x000fea0003800000 */
.L_x_3502:
[----:B------:R-:W-:Y:S01]  /*2090*/  BSSY B1, `(.L_x_3504) ;  /* 0x0000009000017945 */ /* 0x000fe20003800000 */
        /* <DEDUP_REMOVED lines=8> */
.L_x_3505:
[----:B------:R-:W-:Y:S05]  /*2120*/  BSYNC B1 ;  /* 0x0000000000017941 */ /* 0x000fea0003800000 */
.L_x_3504:
        /* <DEDUP_REMOVED lines=9> */
.L_x_3507:
[----:B------:R-:W-:Y:S05]  /*21c0*/  BSYNC B1 ;  /* 0x0000000000017941 */ /* 0x000fea0003800000 */
.L_x_3506:
[----:B------:R-:W-:Y:S01]  /*21d0*/  SEL R87, R94, R87, P5 ;  /* 0x000000575e577207 */ /* 0x000fe20002800000 */
[----:B------:R-:W-:Y:S01]  /*21e0*/  @P4 FMUL.FTZ R91, R91, c[0x0][0x1ec] ;  /* 0x00007b005b5b4a20 */ /* 0x000fe20000410000 */
[----:B------:R-:W-:Y:S01]  /*21f0*/  ISETP.NE.U32.AND P5, PT, RZ, c[0x0][0x258], PT ;  /* 0x00009600ff007a0c */ /* 0x000fe20003fa5070 */
[----:B------:R-:W-:Y:S01]  /*2200*/  @P4 FMUL.FTZ R90, R90, c[0x0][0x1ec] ;  /* 0x00007b005a5a4a20 */ /* 0x000fe20000410000 */
[----:B------:R-:W-:Y:S01]  /*2210*/  BSSY B1, `(.L_x_3508) ;  /* 0x0000018000017945 */ /* 0x000fe20003800000 */
[----:B------:R-:W-:Y:S01]  /*2220*/  @P4 FMUL.FTZ R95, R95, c[0x0][0x1ec] ;  /* 0x00007b005f5f4a20 */ /* 0x000fe20000410000 */
[----:B------:R-:W-:Y:S01]  /*2230*/  ISETP.NE.AND.EX P5, PT, RZ, c[0x0][0x25c], PT, P5 ;  /* 0x00009700ff007a0c */ /* 0x000fe20003fa5350 */
[----:B------:R-:W-:Y:S01]  /*2240*/  @P4 FMUL.FTZ R94, R94, c[0x0][0x1ec] ;  /* 0x00007b005e5e4a20 */ /* 0x000fe20000410000 */
[----:B------:R-:W-:Y:S02]  /*2250*/  @P4 F2FP.BF16.PACK_AB R91, RZ, R91 ;  /* 0x0000005bff5b423e */ /* 0x000fe400000010ff */
[----:B------:R-:W-:-:S02]  /*2260*/  @P4 F2FP.BF16.PACK_AB R90, RZ, R90 ;  /* 0x0000005aff5a423e */ /* 0x000fc400000010ff */
[----:B------:R-:W-:Y:S02]  /*2270*/  @P4 F2FP.BF16.PACK_AB R95, RZ, R95 ;  /* 0x0000005fff5f423e */ /* 0x000fe400000010ff */
[----:B------:R-:W-:Y:S02]  /*2280*/  @P4 F2FP.BF16.PACK_AB R94, RZ, R94 ;  /* 0x0000005eff5e423e */ /* 0x000fe400000010ff */
[----:B------:R-:W-:Y:S02]  /*2290*/  @P4 PRMT R100, R91, 0x7610, R100 ;  /* 0x000076105b644816 */ /* 0x000fe40000000064 */
[----:B------:R-:W-:Y:S01]  /*22a0*/  @P4 PRMT R101, R90, 0x7610, R101 ;  /* 0x000076105a654816 */ /* 0x000fe20000000065 */
[----:B------:R-:W-:Y:S01]  /*22b0*/  @P5 IMAD.MOV.U32 R89, RZ, RZ, 0x10 ;  /* 0x00000010ff595424 */ /* 0x000fe200078e00ff */
[----:B------:R-:W-:Y:S02]  /*22c0*/  @P4 PRMT R102, R95, 0x7610, R102 ;  /* 0x000076105f664816 */ /* 0x000fe40000000066 */
[----:B------:R-:W-:Y:S01]  /*22d0*/  @P4 PRMT R103, R94, 0x7610, R103 ;  /* 0x000076105e674816 */ /* 0x000fe20000000067 */
[----:B------:R-:W-:-:S05]  /*22e0*/  @P5 IMAD.WIDE.U32 R88, R104, R89, c[0x0][0x258] ;  /* 0x0000960068585625 */ /* 0x000fca00078e0059 */
[----:B------:R0:W-:Y:S01]  /*22f0*/  @P5 STG.E.128 [R88.64], R84 ;  /* 0x0000005458005986 */ /* 0x0001e2000c101d04 */
        /* <DEDUP_REMOVED lines=9> */
.L_x_3509:
[----:B------:R-:W-:Y:S05]  /*2390*/  BSYNC B1 ;  /* 0x0000000000017941 */ /* 0x000fea0003800000 */
.L_x_3508:
[----:B------:R-:W-:Y:S02]  /*23a0*/  IADD3 R104, R104, 0x80, RZ ;  /* 0x0000008068687810 */ /* 0x000fe40007ffe0ff */
[----:B------:R-:W-:Y:S02]  /*23b0*/  IADD3 R0, R0, 0x80, RZ ;  /* 0x0000008000007810 */ /* 0x000fe40007ffe0ff */
.L_x_3499:
[----:B------:R-:W-:Y:S05]  /*23c0*/  BSYNC B0 ;  /* 0x0000000000007941 */ /* 0x000fea0003800000 */
.L_x_3498:
[----:B------:R-:W-:Y:S01]  /*23d0*/  BSSY B0, `(.L_x_3510) ;  /* 0x0000056000007945 */ /* 0x000fe20003800000 */
[----:B------:R-:W-:Y:S05]  /*23e0*/  @!P0 BRA `(.L_x_3511) ;  /* 0x0000054000008947 */ /* 0x000fea0003800000 */
[----:B------:R-:W-:Y:S01]  /*23f0*/  @!P3 ISETP.NE.U32.AND P5, PT, RZ, c[0x0][0x218], PT ;  /* 0x00008600ff00ba0c */ /* 0x000fe20003fa5070 */
[----:B------:R-:W-:Y:S03]  /*2400*/  BSSY B1, `(.L_x_3512) ;  /* 0x0000013000017945 */ /* 0x000fe60003800000 */
[----:B------:R-:W-:-:S04]  /*2410*/  @!P3 ISETP.NE.AND.EX P5, PT, RZ, c[0x0][0x21c], PT, P5 ;  /* 0x00008700ff00ba0c */ /* 0x000fc80003fa5350 */
[----:B0-----:R-:W-:Y:S02]  /*2420*/  @!P3 FSEL R90, R69, RZ, P5 ;  /* 0x000000ff455ab208 */ /* 0x001fe40002800000 */
        /* <DEDUP_REMOVED lines=16> */
.L_x_3513:
[----:B------:R-:W-:Y:S05]  /*2530*/  BSYNC B1 ;  /* 0x0000000000017941 */ /* 0x000fea0003800000 */
.L_x_3512:
        /* <DEDUP_REMOVED lines=11> */
.L_x_3515:
[----:B------:R-:W-:Y:S05]  /*25f0*/  BSYNC B1 ;  /* 0x0000000000017941 */ /* 0x000fea0003800000 */
.L_x_3514:
        /* <DEDUP_REMOVED lines=9> */
.L_x_3517:
[----:B------:R-:W-:Y:S05]  /*2690*/  BSYNC B1 ;  /* 0x0000000000017941 */ /* 0x000fea0003800000 */
.L_x_3516:
        /* <DEDUP_REMOVED lines=9> */
.L_x_3519:
[----:B------:R-:W-:Y:S05]  /*2730*/  BSYNC B1 ;  /* 0x0000000000017941 */ /* 0x000fea0003800000 */
.L_x_3518:
        /* <DEDUP_REMOVED lines=13> */
[----:B------:R-:W-:Y:S02]  /*2810*/  @P4 PRMT R101, R90, 0x7610, R101 ;  /* 0x000076105a654816 */ /* 0x000fe40000000065 */
[----:B------:R-:W-:Y:S02]  /*2820*/  @P5 MOV R89, 0x10 ;  /* 0x0000001000595802 */ /* 0x000fe40000000f00 */
[----:B------:R-:W-:-:S02]  /*2830*/  @P4 PRMT R102, R95, 0x7610, R102 ;  /* 0x000076105f664816 */ /* 0x000fc40000000066 */
        /* <DEDUP_REMOVED lines=12> */
.L_x_3521:
[----:B------:R-:W-:Y:S05]  /*2900*/  BSYNC B1 ;  /* 0x0000000000017941 */ /* 0x000fea0003800000 */
.L_x_3520:
[----:B------:R-:W-:Y:S02]  /*2910*/  IADD3 R104, R104, 0x80, RZ ;  /* 0x0000008068687810 */ /* 0x000fe40007ffe0ff */
[----:B------:R-:W-:Y:S02]  /*2920*/  IADD3 R0, R0, 0x80, RZ ;  /* 0x0000008000007810 */ /* 0x000fe40007ffe0ff */
.L_x_3511:
[----:B------:R-:W-:Y:S05]  /*2930*/  BSYNC B0 ;  /* 0x0000000000007941 */ /* 0x000fea0003800000 */
.L_x_3510:
        /* <DEDUP_REMOVED lines=22> */
.L_x_3525:
[----:B------:R-:W-:Y:S05]  /*2aa0*/  BSYNC B1 ;  /* 0x0000000000017941 */ /* 0x000fea0003800000 */
.L_x_3524:
        /* <DEDUP_REMOVED lines=11> */
.L_x_3527:
[----:B------:R-:W-:Y:S05]  /*2b60*/  BSYNC B1 ;  /* 0x0000000000017941 */ /* 0x000fea0003800000 */
.L_x_3526:
        /* <DEDUP_REMOVED lines=9> */
.L_x_3529:
[----:B------:R-:W-:Y:S05]  /*2c00*/  BSYNC B1 ;  /* 0x0000000000017941 */ /* 0x000fea0003800000 */
.L_x_3528:
        /* <DEDUP_REMOVED lines=9> */
.L_x_3531:
[----:B------:R-:W-:Y:S05]  /*2ca0*/  BSYNC B1 ;  /* 0x0000000000017941 */ /* 0x000fea0003800000 */
.L_x_3530:
        /* <DEDUP_REMOVED lines=28> */
.L_x_3533:
[----:B------:R-:W-:Y:S05]  /*2e70*/  BSYNC B1 ;  /* 0x0000000000017941 */ /* 0x000fea0003800000 */
.L_x_3532:
[----:B------:R-:W-:Y:S02]  /*2e80*/  IADD3 R104, R104, 0x80, RZ ;  /* 0x0000008068687810 */ /* 0x000fe40007ffe0ff */
[----:B------:R-:W-:Y:S02]  /*2e90*/  IADD3 R0, R0, 0x80, RZ ;  /* 0x0000008000007810 */ /* 0x000fe40007ffe0ff */
.L_x_3523:
[----:B------:R-:W-:Y:S05]  /*2ea0*/  BSYNC B0 ;  /* 0x0000000000007941 */ /* 0x000fea0003800000 */
.L_x_3522:
        /* <DEDUP_REMOVED lines=22> */
.L_x_3537:
[----:B------:R-:W-:Y:S05]  /*3010*/  BSYNC B1 ;  /* 0x0000000000017941 */ /* 0x000fea0003800000 */
.L_x_3536:
        /* <DEDUP_REMOVED lines=11> */
.L_x_3539:
[----:B------:R-:W-:Y:S05]  /*30d0*/  BSYNC B1 ;  /* 0x0000000000017941 */ /* 0x000fea0003800000 */
.L_x_3538:
        /* <DEDUP_REMOVED lines=9> */
.L_x_3541:
[----:B------:R-:W-:Y:S05]  /*3170*/  BSYNC B1 ;  /* 0x0000000000017941 */ /* 0x000fea0003800000 */
.L_x_3540:
        /* <DEDUP_REMOVED lines=9> */
.L_x_3543:
[----:B------:R-:W-:Y:S05]  /*3210*/  BSYNC B1 ;  /* 0x0000000000017941 */ /* 0x000fea0003800000 */
.L_x_3542:
        /* <DEDUP_REMOVED lines=28> */
.L_x_3545:
[----:B------:R-:W-:Y:S05]  /*33e0*/  BSYNC B1 ;  /* 0x0000000000017941 */ /* 0x000fea0003800000 */
.L_x_3544:
[----:B------:R-:W-:Y:S02]  /*33f0*/  IADD3 R104, R104, 0x80, RZ ;  /* 0x0000008068687810 */ /* 0x000fe40007ffe0ff */
[----:B------:R-:W-:Y:S02]  /*3400*/  IADD3 R0, R0, 0x80, RZ ;  /* 0x0000008000007810 */ /* 0x000fe40007ffe0ff */
.L_x_3535:
[----:B------:R-:W-:Y:S05]  /*3410*/  BSYNC B0 ;  /* 0x0000000000007941 */ /* 0x000fea0003800000 */
.L_x_3534:
[----:B------:R-:W-:Y:S01]  /*3420*/  ISETP.GE.U32.AND P5, PT, R98, 0x280, PT ;  /* 0x000002806200780c */ /* 0x000fe20003fa6070 */
[----:B------:R-:W-:-:S12]  /*3430*/  BSSY B0, `(.L_x_3546) ;  /* 0x0000052000007945 */ /* 0x000fd80003800000 */
        /* <DEDUP_REMOVED lines=21> */
.L_x_3549:
[----:B------:R-:W-:Y:S05]  /*3590*/  BSYNC B1 ;  /* 0x0000000000017941 */ /* 0x000fea0003800000 */
.L_x_3548:
        /* <DEDUP_REMOVED lines=11> */
.L_x_3551:
[----:B------:R-:W-:Y:S05]  /*3650*/  BSYNC B1 ;  /* 0x0000000000017941 */ /* 0x000fea0003800000 */
.L_x_3550:
        /* <DEDUP_REMOVED lines=9> */
.L_x_3553:
[----:B------:R-:W-:Y:S05]  /*36f0*/  BSYNC B1 ;  /* 0x0000000000017941 */ /* 0x000fea0003800000 */
.L_x_3552:
[----:B------:R-:W-:Y:S01]  /*3700*/  BSSY B1, `(.L_x_3554) ;  /* 0x0000008000017945 */ /* 0x000fe20003800000 */
[----:B------:R-:W-:Y:S05]  /*3710*/  @!P3 BRA `(.L_x_3555) ;  /* 0x000000600000b947 */ /* 0x000fea0003800000 */
[----:B------:R-:W-:Y:S01]  /*3720*/  ISETP.NE.U32.AND P3, PT, RZ, c[0x0][0x218], PT ;  /* 0x00008600ff007a0c */ /* 0x000fe20003f65070 */
[----:B------:R-:W-:-:S03]  /*3730*/  FFMA.FTZ R92, R142, R93, R92 ;  /* 0x0000005d8e5c7223 */ /* 0x000fc6000001005c */
[----:B------:R-:W-:Y:S01]  /*3740*/  ISETP.NE.AND.EX P3, PT, RZ, c[0x0][0x21c], PT, P3 ;  /* 0x00008700ff007a0c */ /* 0x000fe20003f65330 */
[----:B------:R-:W-:-:S04]  /*3750*/  FADD.FTZ R89, R145, -R92 ;  /* 0x8000005c91597221 */ /* 0x000fc80000010000 */
[----:B------:R-:W-:-:S08]  /*3760*/  FMUL.FTZ R94, R2, R89 ;  /* 0x00000059025e7220 */ /* 0x000fd00000410000 */
[----:B------:R-:W-:Y:S02]  /*3770*/  @P3 FADD.FTZ R94, R83, R94 ;  /* 0x0000005e535e3221 */ /* 0x000fe40000010000 */
.L_x_3555:
[----:B------:R-:W-:Y:S05]  /*3780*/  BSYNC B1 ;  /* 0x0000000000017941 */ /* 0x000fea0003800000 */
.L_x_3554:
[----:B------:R-:W-:Y:S01]  /*3790*/  ISETP.NE.U32.AND P3, PT, RZ, c[0x0][0x258], PT ;  /* 0x00009600ff007a0c */ /* 0x000fe20003f65070 */
[----:B------:R-:W-:Y:S01]  /*37a0*/  @P4 FMUL.FTZ R91, R91, c[0x0][0x1ec] ;  /* 0x00007b005b5b4a20 */ /* 0x000fe20000410000 */
[C---:B------:R-:W-:Y:S01]  /*37b0*/  SEL R86, R95.reuse, R86, P5 ;  /* 0x000000565f567207 */ /* 0x040fe20002800000 */
[----:B------:R-:W-:Y:S01]  /*37c0*/  @P4 FMUL.FTZ R90, R90, c[0x0][0x1ec] ;  /* 0x00007b005a5a4a20 */ /* 0x000fe20000410000 */
[----:B------:R-:W-:Y:S01]  /*37d0*/  ISETP.NE.AND.EX P3, PT, RZ, c[0x0][0x25c], PT, P3 ;  /* 0x00009700ff007a0c */ /* 0x000fe20003f65330 */
[----:B------:R-:W-:Y:S01]  /*37e0*/  @P4 FMUL.FTZ R95, R95, c[0x0][0x1ec] ;  /* 0x00007b005f5f4a20 */ /* 0x000fe20000410000 */
[C---:B------:R-:W-:Y:S01]  /*37f0*/  SEL R87, R94.reuse, R87, P5 ;  /* 0x000000575e577207 */ /* 0x040fe20002800000 */
[----:B------:R-:W-:Y:S01]  /*3800*/  @P4 FMUL.FTZ R94, R94, c[0x0][0x1ec] ;  /* 0x00007b005e5e4a20 */ /* 0x000fe20000410000 */
[----:B------:R-:W-:Y:S02]  /*3810*/  @P4 F2FP.BF16.PACK_AB R91, RZ, R91 ;  /* 0x0000005bff5b423e */ /* 0x000fe400000010ff */
[----:B------:R-:W-:-:S02]  /*3820*/  @P4 F2FP.BF16.PACK_AB R90, RZ, R90 ;  /* 0x0000005aff5a423e */ /* 0x000fc400000010ff */
[----:B------:R-:W-:Y:S02]  /*3830*/  @P4 F2FP.BF16.PACK_AB R95, RZ, R95 ;  /* 0x0000005fff5f423e */ /* 0x000fe400000010ff */
[----:B------:R-:W-:Y:S02]  /*3840*/  @P4 F2FP.BF16.PACK_AB R94, RZ, R94 ;  /* 0x0000005eff5e423e */ /* 0x000fe400000010ff */
[----:B------:R-:W-:Y:S01]  /*3850*/  @P4 PRMT R100, R91, 0x7610, R100 ;  /* 0x000076105b644816 */ /* 0x000fe20000000064 */
[----:B------:R-:W-:Y:S01]  /*3860*/  @P3 IMAD.MOV.U32 R89, RZ, RZ, 0x10 ;  /* 0x00000010ff593424 */ /* 0x000fe200078e00ff */
[----:B------:R-:W-:Y:S02]  /*3870*/  @P4 PRMT R101, R90, 0x7610, R101 ;  /* 0x000076105a654816 */ /* 0x000fe40000000065 */
[----:B------:R-:W-:Y:S01]  /*3880*/  @P4 PRMT R102, R95, 0x7610, R102 ;  /* 0x000076105f664816 */ /* 0x000fe20000000066 */
[----:B------:R-:W-:Y:S01]  /*3890*/  @P3 IMAD.WIDE.U32 R88, R104, R89, c[0x0][0x258] ;  /* 0x0000960068583625 */ /* 0x000fe200078e0059 */
[----:B------:R-:W-:-:S04]  /*38a0*/  @P4 PRMT R103, R94, 0x7610, R103 ;  /* 0x000076105e674816 */ /* 0x000fc80000000067 */
        /* <DEDUP_REMOVED lines=10> */
.L_x_3547:
[----:B------:R-:W-:Y:S05]  /*3950*/  BSYNC B0 ;  /* 0x0000000000007941 */ /* 0x000fea0003800000 */
.L_x_3546:
[----:B------:R-:W-:Y:S02]  /*3960*/  IADD3 R96, R96, c[0x0][0x160], RZ ;  /* 0x0000580060607a10 */ /* 0x000fe40007ffe0ff */
[----:B------:R-:W-:Y:S02]  /*3970*/  LOP3.LUT P4, RZ, R10, 0xff, RZ, 0xc0, !PT ;  /* 0x000000ff0aff7812 */ /* 0x000fe4000788c0ff */
[----:B------:R-:W-:Y:S02]  /*3980*/  ISETP.GE.AND P3, PT, R96, c[0x0][0x164], PT ;  /* 0x0000590060007a0c */ /* 0x000fe40003f66270 */
[----:B------:R-:W-:-:S11]  /*3990*/  SEL R10, RZ, 0x1, P4 ;  /* 0x00000001ff0a7807 */ /* 0x000fd60002000000 */
[----:B0-----:R-:W-:Y:S01]  /*39a0*/  @P3 CALL.REL.NOINC `(.L_x_3472) ;  /* 0x0000001000003944 */ /* 0x001fe20003c00000 */
[----:B------:R-:W-:Y:S05]  /*39b0*/  BRA `(.L_x_3556) ;  /* 0xffffcca000007947 */ /* 0x000fea000383ffff */
.L_x_3472:
[----:B-1----:R-:W0:Y:S01]  /*39c0*/  S2UR UR6, SR_CTAID.X ;  /* 0x00000000000679c3 */ /* 0x002e220000002500 */
[----:B------:R-:W0:Y:S01]  /*39d0*/  S2R R2, SR_TID.X ;  /* 0x0000000000027919 */ /* 0x000e220000002100 */
[----:B------:R-:W-:Y:S01]  /*39e0*/  LOP3.LUT P3, RZ, R98, 0xffffff80, RZ, 0xc0, !PT ;  /* 0xffffff8062ff7812 */ /* 0x000fe2000786c0ff */
[----:B-----5:R-:W-:Y:S02]  /*39f0*/  @P0 IMAD.MOV.U32 R9, RZ, RZ, 0x10 ;  /* 0x00000010ff090424 */ /* 0x020fe400078e00ff */
[----:B------:R-:W-:Y:S02]  /*3a00*/  @P1 IMAD.MOV.U32 R13, RZ, RZ, 0x10 ;  /* 0x00000010ff0d1424 */ /* 0x000fe400078e00ff */
[----:B------:R-:W-:-:S08]  /*3a10*/  @P2 IMAD.MOV.U32 R17, RZ, RZ, 0x10 ;  /* 0x00000010ff112424 */ /* 0x000fd000078e00ff */
        /* <DEDUP_REMOVED lines=9> */
[-C--:B------:R-:W-:Y:S01]  /*3ab0*/  @P0 IMAD.WIDE.U32 R6, R0, R9.reuse, c[0x0][0x220] ;  /* 0x0000880000060625 */ /* 0x080fe200078e0009 */
[----:B------:R0:W-:Y:S01]  /*3ac0*/  @P3 STG.E.128 [R4.64], R60 ;  /* 0x0000003c04003986 */ /* 0x0001e2000c101d04 */
[----:B------:R-:W-:Y:S02]  /*3ad0*/  ISETP.GE.U32.AND P3, PT, R98, 0x280, PT ;  /* 0x000002806200780c */ /* 0x000fe40003f66070 */
        /* <DEDUP_REMOVED lines=21> */
.L_x_3496:
[----:B------:R-:W-:Y:S01]  /*3c30*/  IMAD.MOV.U32 R93, RZ, RZ, R95 ;  /* 0x000000ffff5d7224 */ /* 0x000fe200078e005f */
[----:B------:R-:W-:Y:S01]  /*3c40*/  MOV R149, 0xffffffff ;  /* 0xffffffff00957802 */ /* 0x000fe20000000f00 */
[----:B------:R-:W-:Y:S01]  /*3c50*/  IMAD.MOV.U32 R148, RZ, RZ, 0x10 ;  /* 0x00000010ff947424 */ /* 0x000fe200078e00ff */
[----:B------:R-:W-:Y:S01]  /*3c60*/  MOV R88, 0x3c90 ;  /* 0x00003c9000587802 */ /* 0x000fe20000000f00 */
[----:B-----5:R-:W-:-:S02]  /*3c70*/  IMAD.MOV.U32 R122, RZ, RZ, 0x1f ;  /* 0x0000001fff7a7424 */ /* 0x020fc400078e00ff */
[----:B------:R-:W-:Y:S05]  /*3c80*/  CALL.REL.NOINC `($__internal_62_$__cuda_sm70_shflsync_down_p) ;  /* 0x0000045000007944 */ /* 0x000fea0003c00000 */
[----:B-1----:R-:W-:Y:S01]  /*3c90*/  IMAD.MOV.U32 R92, RZ, RZ, R148 ;  /* 0x000000ffff5c7224 */ /* 0x002fe200078e0094 */
[----:B0-----:R-:W-:Y:S05]  /*3ca0*/  BRA `(.L_x_3557) ;  /* 0xffffdeb000007947 */ /* 0x001fea000383ffff */
.L_x_3497:
[----:B-----5:R-:W-:Y:S01]  /*3cb0*/  HFMA2.MMA R122, -RZ, RZ, 0, 1.847743988037109375e-06 ;  /* 0x0000001fff7a7435 */ /* 0x020fe200000001ff */
[----:B------:R-:W-:Y:S01]  /*3cc0*/  IMAD.MOV.U32 R93, RZ, RZ, R94 ;  /* 0x000000ffff5d7224 */ /* 0x000fe200078e005e */
[----:B------:R-:W-:Y:S01]  /*3cd0*/  MOV R88, 0x3d10 ;  /* 0x00003d1000587802 */ /* 0x000fe20000000f00 */
[----:B------:R-:W-:-:S02]  /*3ce0*/  IMAD.MOV.U32 R148, RZ, RZ, 0x10 ;  /* 0x00000010ff947424 */ /* 0x000fc400078e00ff */
[----:B------:R-:W-:Y:S02]  /*3cf0*/  IMAD.MOV.U32 R149, RZ, RZ, -0x1 ;  /* 0xffffffffff957424 */ /* 0x000fe400078e00ff */
[----:B01----:R-:W-:Y:S05]  /*3d00*/  CALL.REL.NOINC `($__internal_62_$__cuda_sm70_shflsync_down_p) ;  /* 0x000003d000007944 */ /* 0x003fea0003c00000 */
[----:B------:R-:W-:Y:S01]  /*3d10*/  FADD.FTZ R92, R92, R95 ;  /* 0x0000005f5c5c7221 */ /* 0x000fe20000010000 */
[----:B0-----:R-:W-:Y:S01]  /*3d20*/  MOV R149, 0xffffffff ;  /* 0xffffffff00957802 */ /* 0x001fe20000000f00 */
[----:B-1----:R-:W-:Y:S01]  /*3d30*/  FADD.FTZ R95, R94, R148 ;  /* 0x000000945e5f7221 */ /* 0x002fe20000010000 */
[----:B------:R-:W-:Y:S01]  /*3d40*/  MOV R88, 0x3d90 ;  /* 0x00003d9000587802 */ /* 0x000fe20000000f00 */
[----:B------:R-:W-:Y:S02]  /*3d50*/  IMAD.MOV.U32 R148, RZ, RZ, 0x8 ;  /* 0x00000008ff947424 */ /* 0x000fe400078e00ff */
[----:B------:R-:W-:Y:S02]  /*3d60*/  IMAD.MOV.U32 R122, RZ, RZ, 0x1f ;  /* 0x0000001fff7a7424 */ /* 0x000fe400078e00ff */
[----:B------:R-:W-:Y:S02]  /*3d70*/  IMAD.MOV.U32 R93, RZ, RZ, R92 ;  /* 0x000000ffff5d7224 */ /* 0x000fe400078e005c */
[----:B------:R-:W-:Y:S05]  /*3d80*/  CALL.REL.NOINC `($__internal_62_$__cuda_sm70_shflsync_down_p) ;  /* 0x0000035000007944 */ /* 0x000fea0003c00000 */
[----:B-1----:R-:W-:Y:S01]  /*3d90*/  IMAD.MOV.U32 R91, RZ, RZ, R148 ;  /* 0x000000ffff5b7224 */ /* 0x002fe200078e0094 */
[----:B------:R-:W-:Y:S01]  /*3da0*/  HFMA2.MMA R148, -RZ, RZ, 0, 4.76837158203125e-07 ;  /* 0x00000008ff947435 */ /* 0x000fe200000001ff */
[----:B0-----:R-:W-:Y:S01]  /*3db0*/  IMAD.MOV.U32 R93, RZ, RZ, R95 ;  /* 0x000000ffff5d7224 */ /* 0x001fe200078e005f */
[----:B------:R-:W-:Y:S01]  /*3dc0*/  MOV R88, 0x3e00 ;  /* 0x00003e0000587802 */ /* 0x000fe20000000f00 */
[----:B------:R-:W-:-:S02]  /*3dd0*/  IMAD.MOV.U32 R122, RZ, RZ, 0x1f ;  /* 0x0000001fff7a7424 */ /* 0x000fc400078e00ff */
[----:B------:R-:W-:Y:S02]  /*3de0*/  IMAD.MOV.U32 R149, RZ, RZ, -0x1 ;  /* 0xffffffffff957424 */ /* 0x000fe400078e00ff */
[----:B------:R-:W-:Y:S05]  /*3df0*/  CALL.REL.NOINC `($__internal_62_$__cuda_sm70_shflsync_down_p) ;  /* 0x000002e000007944 */ /* 0x000fea0003c00000 */
[----:B------:R-:W-:Y:S01]  /*3e00*/  FADD.FTZ R92, R91, R92 ;  /* 0x0000005c5b5c7221 */ /* 0x000fe20000010000 */
[----:B0-----:R-:W-:Y:S01]  /*3e10*/  MOV R122, 0x1f ;  /* 0x0000001f007a7802 */ /* 0x001fe20000000f00 */
[----:B-1----:R-:W-:Y:S01]  /*3e20*/  FADD.FTZ R95, R95, R148 ;  /* 0x000000945f5f7221 */ /* 0x002fe20000010000 */
[----:B------:R-:W-:Y:S01]  /*3e30*/  MOV R88, 0x3e80 ;  /* 0x00003e8000587802 */ /* 0x000fe20000000f00 */
[----:B------:R-:W-:Y:S02]  /*3e40*/  IMAD.MOV.U32 R148, RZ, RZ, 0x4 ;  /* 0x00000004ff947424 */ /* 0x000fe400078e00ff */
[----:B------:R-:W-:Y:S02]  /*3e50*/  IMAD.MOV.U32 R149, RZ, RZ, -0x1 ;  /* 0xffffffffff957424 */ /* 0x000fe400078e00ff */
[----:B------:R-:W-:Y:S02]  /*3e60*/  IMAD.MOV.U32 R93, RZ, RZ, R92 ;  /* 0x000000ffff5d7224 */ /* 0x000fe400078e005c */
[----:B------:R-:W-:Y:S05]  /*3e70*/  CALL.REL.NOINC `($__internal_62_$__cuda_sm70_shflsync_down_p) ;  /* 0x0000026000007944 */ /* 0x000fea0003c00000 */
[----:B-1----:R-:W-:Y:S01]  /*3e80*/  IMAD.MOV.U32 R91, RZ, RZ, R148 ;  /* 0x000000ffff5b7224 */ /* 0x002fe200078e0094 */
[----:B0-----:R-:W-:Y:S01]  /*3e90*/  MOV R93, R95 ;  /* 0x0000005f005d7202 */ /* 0x001fe20000000f00 */
[----:B------:R-:W-:Y:S01]  /*3ea0*/  IMAD.MOV.U32 R148, RZ, RZ, 0x4 ;  /* 0x00000004ff947424 */ /* 0x000fe200078e00ff */
[----:B------:R-:W-:Y:S01]  /*3eb0*/  MOV R88, 0x3ef0 ;  /* 0x00003ef000587802 */ /* 0x000fe20000000f00 */
[----:B------:R-:W-:-:S02]  /*3ec0*/  IMAD.MOV.U32 R122, RZ, RZ, 0x1f ;  /* 0x0000001fff7a7424 */ /* 0x000fc400078e00ff */
[----:B------:R-:W-:Y:S02]  /*3ed0*/  IMAD.MOV.U32 R149, RZ, RZ, -0x1 ;  /* 0xffffffffff957424 */ /* 0x000fe400078e00ff */
[----:B------:R-:W-:Y:S05]  /*3ee0*/  CALL.REL.NOINC `($__internal_62_$__cuda_sm70_shflsync_down_p) ;  /* 0x000001f000007944 */ /* 0x000fea0003c00000 */
[----:B------:R-:W-:Y:S01]  /*3ef0*/  FADD.FTZ R92, R91, R92 ;  /* 0x0000005c5b5c7221 */ /* 0x000fe20000010000 */
[----:B------:R-:W-:Y:S01]  /*3f00*/  MOV R88, 0x3f70 ;  /* 0x00003f7000587802 */ /* 0x000fe20000000f00 */
[----:B-1----:R-:W-:Y:S01]  /*3f10*/  FADD.FTZ R95, R95, R148 ;  /* 0x000000945f5f7221 */ /* 0x002fe20000010000 */
[----:B------:R-:W-:Y:S01]  /*3f20*/  HFMA2.MMA R148, -RZ, RZ, 0, 1.1920928955078125e-07 ;  /* 0x00000002ff947435 */ /* 0x000fe200000001ff */
[----:B0-----:R-:W-:Y:S02]  /*3f30*/  IMAD.MOV.U32 R122, RZ, RZ, 0x1f ;  /* 0x0000001fff7a7424 */ /* 0x001fe400078e00ff */
[----:B------:R-:W-:Y:S02]  /*3f40*/  IMAD.MOV.U32 R149, RZ, RZ, -0x1 ;  /* 0xffffffffff957424 */ /* 0x000fe400078e00ff */
[----:B------:R-:W-:Y:S02]  /*3f50*/  IMAD.MOV.U32 R93, RZ, RZ, R92 ;  /* 0x000000ffff5d7224 */ /* 0x000fe400078e005c */
[----:B------:R-:W-:Y:S05]  /*3f60*/  CALL.REL.NOINC `($__internal_62_$__cuda_sm70_shflsync_down_p) ;  /* 0x0000017000007944 */ /* 0x000fea0003c00000 */
[----:B-1----:R-:W-:Y:S01]  /*3f70*/  MOV R91, R148 ;  /* 0x00000094005b7202 */ /* 0x002fe20000000f00 */
[----:B0-----:R-:W-:Y:S01]  /*3f80*/  IMAD.MOV.U32 R93, RZ, RZ, R95 ;  /* 0x000000ffff5d7224 */ /* 0x001fe200078e005f */
[----:B------:R-:W-:Y:S01]  /*3f90*/  MOV R149, 0xffffffff ;  /* 0xffffffff00957802 */ /* 0x000fe20000000f00 */
[----:B------:R-:W-:Y:S01]  /*3fa0*/  IMAD.MOV.U32 R148, RZ, RZ, 0x2 ;  /* 0x00000002ff947424 */ /* 0x000fe200078e00ff */
[----:B------:R-:W-:Y:S01]  /*3fb0*/  MOV R88, 0x3fe0 ;  /* 0x00003fe000587802 */ /* 0x000fe20000000f00 */
[----:B------:R-:W-:-:S02]  /*3fc0*/  IMAD.MOV.U32 R122, RZ, RZ, 0x1f ;  /* 0x0000001fff7a7424 */ /* 0x000fc400078e00ff */
[----:B------:R-:W-:Y:S05]  /*3fd0*/  CALL.REL.NOINC `($__internal_62_$__cuda_sm70_shflsync_down_p) ;  /* 0x0000010000007944 */ /* 0x000fea0003c00000 */
[----:B------:R-:W-:Y:S01]  /*3fe0*/  FADD.FTZ R94, R91, R92 ;  /* 0x0000005c5b5e7221 */ /* 0x000fe20000010000 */
[----:B------:R-:W-:Y:S01]  /*3ff0*/  MOV R88, 0x4060 ;  /* 0x0000406000587802 */ /* 0x000fe20000000f00 */
[----:B-1----:R-:W-:-:S02]  /*4000*/  FADD.FTZ R123, R95, R148 ;  /* 0x000000945f7b7221 */ /* 0x002fc40000010000 */
[----:B------:R-:W-:Y:S01]  /*4010*/  IMAD.MOV.U32 R148, RZ, RZ, 0x1 ;  /* 0x00000001ff947424 */ /* 0x000fe200078e00ff */
[----:B0-----:R-:W-:Y:S01]  /*4020*/  MOV R93, R94 ;  /* 0x0000005e005d7202 */ /* 0x001fe20000000f00 */
[----:B------:R-:W-:Y:S02]  /*4030*/  IMAD.MOV.U32 R122, RZ, RZ, 0x1f ;  /* 0x0000001fff7a7424 */ /* 0x000fe400078e00ff */
[----:B------:R-:W-:Y:S02]  /*4040*/  IMAD.MOV.U32 R149, RZ, RZ, -0x1 ;  /* 0xffffffffff957424 */ /* 0x000fe400078e00ff */
[----:B------:R-:W-:Y:S05]  /*4050*/  CALL.REL.NOINC `($__internal_62_$__cuda_sm70_shflsync_down_p) ;  /* 0x0000008000007944 */ /* 0x000fea0003c00000 */
[----:B0-----:R-:W-:Y:S01]  /*4060*/  HFMA2.MMA R122, -RZ, RZ, 0, 1.847743988037109375e-06 ;  /* 0x0000001fff7a7435 */ /* 0x001fe200000001ff */
[----:B-1----:R-:W-:Y:S01]  /*4070*/  IMAD.MOV.U32 R95, RZ, RZ, R148 ;  /* 0x000000ffff5f7224 */ /* 0x002fe200078e0094 */
[----:B------:R-:W-:Y:S01]  /*4080*/  MOV R88, 0x40d0 ;  /* 0x000040d000587802 */ /* 0x000fe20000000f00 */
[----:B------:R-:W-:Y:S02]  /*4090*/  IMAD.MOV.U32 R93, RZ, RZ, R123 ;  /* 0x000000ffff5d7224 */ /* 0x000fe400078e007b */
[----:B------:R-:W-:Y:S02]  /*40a0*/  IMAD.MOV.U32 R148, RZ, RZ, 0x1 ;  /* 0x00000001ff947424 */ /* 0x000fe400078e00ff */
[----:B------:R-:W-:-:S02]  /*40b0*/  IMAD.MOV.U32 R149, RZ, RZ, -0x1 ;  /* 0xffffffffff957424 */ /* 0x000fc400078e00ff */
[----:B------:R-:W-:Y:S05]  /*40c0*/  CALL.REL.NOINC `($__internal_62_$__cuda_sm70_shflsync_down_p) ;  /* 0x0000001000007944 */ /* 0x000fea0003c00000 */
[----:B01----:R-:W-:Y:S05]  /*40d0*/  BRA `(.L_x_3558) ;  /* 0xffffdba000007947 */ /* 0x003fea000383ffff */
        .weak           $__internal_62_$__cuda_sm70_shflsync_down_p
        .type           $__internal_62_$__cuda_sm70_shflsync_down_p,@function
        .size           $__internal_62_$__cuda_sm70_shflsync_down_p,(.L_x_9806 - $__internal_62_$__cuda_sm70_shflsync_down_p)
$__internal_62_$__cuda_sm70_shflsync_down_p:
[----:B------:R-:W-:Y:S01]  /*40e0*/  IMAD.MOV.U32 R89, RZ, RZ, 0x0 ;  /* 0x00000000ff597424 */ /* 0x000fe200078e00ff */
[----:B------:R-:W-:Y:S04]  /*40f0*/  WARPSYNC R149 ;  /* 0x0000009500007348 */ /* 0x000fe80003800000 */
[----:B------:R0:W1:Y:S01]  /*4100*/  SHFL.DOWN PT, R148, R93, R148, R122 ;  /* 0x080000945d947389 */ /* 0x00006200000e007a */
[----:B------:R-:W-:Y:S05]  /*4110*/  RET.REL.NODEC R88 `(_ZN10layer_norm13ln_bwd_kernelINS_13Kernel_traitsI13__nv_bfloat16S2_fS2_fjLj2560ELj1ELj1ELj4ELj8ENS_18Kernel_traits_baseILj2560ES2_S2_fS2_fjLj128EEEEELb0ELb0ELb1ELb0EEEvNS_9BwdParamsE) ;  /* 0xffffbee058007950 */ /* 0x000fea0003c3ffff */
.L_x_3559:
        /* <DEDUP_REMOVED lines=14> */
.L_x_9806:


//--------------------- .text._ZN10layer_norm13ln_bwd_kernelINS_13Kernel_traitsI13__nv_bfloat16S2_fS2_fjLj2560ELj1ELj1ELj4ELj8ENS_18Kernel_traits_baseILj2560ES2_S2_fS2_fjLj128EEEEELb0ELb0ELb1ELb1EEEvNS_9BwdParamsE --------------------------
	.section	.text._ZN10layer_norm13ln_bwd_kernelINS_13Kernel_traitsI13__nv_bfloat16S2_fS2_fjLj2560ELj1ELj1ELj4ELj8ENS_18Kernel_traits_baseILj2560ES2_S2_fS2_fjLj128EEEEELb0ELb0ELb1ELb1EEEvNS_9BwdParamsE,"ax",@progbits
	.sectioninfo	@"SHI_REGISTERS=168"
	.align	128
        .global         _ZN10layer_norm13ln_bwd_kernelINS_13Kernel_traitsI13__nv_bfloat16S2_fS2_fjLj2560ELj1ELj1ELj4ELj8ENS_18Kernel_traits_baseILj2560ES2_S2_fS2_fjLj128EEEEELb0ELb0ELb1ELb1EEEvNS_9BwdParamsE
        .type           _ZN10layer_norm13ln_bwd_kernelINS_13Kernel_traitsI13__nv_bfloat16S2_fS2_fjLj2560ELj1ELj1ELj4ELj8ENS_18Kernel_traits_baseILj2560ES2_S2_fS2_fjLj128EEEEELb0ELb0ELb1ELb1EEEvNS_9BwdParamsE,@function
        .size           _ZN10layer_norm13ln_bwd_kernelINS_13Kernel_traitsI13__nv_bfloat16S2_fS2_fjLj2560ELj1ELj1ELj4ELj8ENS_18Kernel_traits_baseILj2560ES2_S2_fS2_fjLj128EEEEELb0ELb0ELb1ELb1EEEvNS_9BwdParamsE,(.L_x_9807 - _ZN10layer_norm13ln_bwd_kernelINS_13Kernel_traitsI13__nv_bfloat16S2_fS2_fjLj2560ELj1ELj1ELj4ELj8ENS_18Kernel_traits_baseILj2560ES2_S2_fS2_fjLj128EEEEELb0ELb0ELb1ELb1EEEvNS_9BwdParamsE)
        .other          _ZN10layer_norm13ln_bwd_kernelINS_13Kernel_traitsI13__nv_bfloat16S2_fS2_fjLj2560ELj1ELj1ELj4ELj8ENS_18Kernel_traits_baseILj2560ES2_S2_fS2_fjLj128EEEEELb0ELb0ELb1ELb1EEEvNS_9BwdParamsE,@"STO_CUDA_ENTRY STV_DEFAULT"
_ZN10layer_norm13ln_bwd_kernelINS_13Kernel_traitsI13__nv_bfloat16S2_fS2_fjLj2560ELj1ELj1ELj4ELj8ENS_18Kernel_traits_baseILj2560ES2_S2_fS2_fjLj128EEEEELb0ELb0ELb1ELb1EEEvNS_9BwdParamsE:
.text._ZN10layer_norm13ln_bwd_kernelINS_13Kernel_traitsI13__nv_bfloat16S2_fS2_fjLj2560ELj1ELj1ELj4ELj8ENS_18Kernel_traits_baseILj2560ES2_S2_fS2_fjLj128EEEEELb0ELb0ELb1ELb1EEEvNS_9BwdParamsE:
        /* <DEDUP_REMOVED lines=28> */
.L_x_3560:
[----:B------:R-:W-:-:S05]  /*01c0*/  IMAD.SHL.U32 R0, R110, 0x8, RZ ;  /* 0x000000086e007824 */ /* 0x000fca00078e00ff */
        /* <DEDUP_REMOVED lines=30> */
[----:B------:R-:W-:Y:S02]  /*03b0*/  PRMT R108, RZ, 0x5410, R106 ;  /* 0x00005410ff6c7816 */ /* 0x000fe4000000006a */
[----:B---3--:R-:W-:Y:S02]  /*03c0*/  SHF.R.U64 R10, R104, 0x10, R105 ;  /* 0x00000010680a7819 */ /* 0x008fe40000001269 */
[----:B------:R-:W-:Y:S02]  /*03d0*/  PRMT R106, RZ, 0x5410, R104 ;  /* 0x00005410ff6a7816 */ /* 0x000fe40000000068 */
[----:B----4-:R-:W-:Y:S02]  /*03e0*/  SHF.R.U64 R8, R18, 0x10, R19 ;  /* 0x0000001012087819 */ /* 0x010fe40000001213 */
[----:B------:R-:W-:Y:S02]  /*03f0*/  PRMT R104, RZ, 0x5410, R18 ;  /* 0x00005410ff687816 */ /* 0x000fe40000000012 */
[----:B-----5:R-:W-:-:S02]  /*0400*/  SHF.R.U64 R6, R16, 0x10, R17 ;  /* 0x0000001010067819 */ /* 0x020fc40000001211 */
[----:B------:R-:W-:Y:S02]  /*0410*/  PRMT R18, RZ, 0x5410, R16 ;  /* 0x00005410ff127816 */ /* 0x000fe40000000010 */
[----:B------:R-:W-:Y:S02]  /*0420*/  SHF.R.U64 R4, R14, 0x10, R15 ;  /* 0x000000100e047819 */ /* 0x000fe4000000120f */
[----:B------:R-:W-:Y:S02]  /*0430*/  PRMT R16, RZ, 0x5410, R14 ;  /* 0x00005410ff107816 */ /* 0x000fe4000000000e */
[----:B------:R-:W0:Y:S01]  /*0440*/  LDC.U8 R14, c[0x0][0x1f0] ;  /* 0x00007c00ff0e7b82 */ /* 0x000e220000000000 */
[----:B------:R-:W-:Y:S02]  /*0450*/  SHF.R.U32.HI R11, RZ, 0x10, R107 ;  /* 0x00000010ff0b7819 */ /* 0x000fe4000001166b */
[----:B------:R-:W-:Y:S02]  /*0460*/  SHF.R.U32.HI R9, RZ, 0x10, R105 ;  /* 0x00000010ff097819 */ /* 0x000fe40000011669 */
[----:B------:R-:W-:-:S02]  /*0470*/  SHF.R.U32.HI R7, RZ, 0x10, R19 ;  /* 0x00000010ff077819 */ /* 0x000fc40000011613 */
[----:B------:R-:W-:Y:S02]  /*0480*/  SHF.R.U32.HI R5, RZ, 0x10, R17 ;  /* 0x00000010ff057819 */ /* 0x000fe40000011611 */
        /* <DEDUP_REMOVED lines=16> */
.L_x_3617:
[----:B------:R-:W-:-:S10]  /*0590*/  HFMA2.MMA R90, -RZ, RZ, 0, 2.384185791015625e-07 ;  /* 0x00000004ff5a7435 */ /* 0x000fd400000001ff */
[----:B------:R-:W-:-:S06]  /*05a0*/  IMAD.WIDE R88, R109, R90, c[0x0][0x1d8] ;  /* 0x000076006d587625 */ /* 0x000fcc00078e025a */
[----:B------:R-:W2:Y:S01]  /*05b0*/  LDG.E R88, [R88.64] ;  /* 0x0000000458587981 */ /* 0x000ea2000c1e1900 */
[----:B------:R-:W-:-:S04]  /*05c0*/  IMAD.WIDE R86, R109, R90, c[0x0][0x1a8] ;  /* 0x00006a006d567625 */ /* 0x000fc800078e025a */
[C---:B------:R-:W-:Y:S01]  /*05d0*/  IMAD.WIDE R84, R109.reuse, R90, c[0x0][0x1d0] ;  /* 0x000074006d547625 */ /* 0x040fe200078e025a */
[----:B------:R0:W5:Y:S04]  /*05e0*/  LDG.E R2, [R86.64] ;  /* 0x0000000456027981 */ /* 0x000168000c1e1900 */
[----:B------:R0:W5:Y:S01]  /*05f0*/  LDG.E R117, [R84.64] ;  /* 0x0000000454757981 */ /* 0x000162000c1e1900 */
[----:B------:R-:W-:Y:S01]  /*0600*/  IMAD R0, R109, c[0x0][0x168], RZ ;  /* 0x00005a006d007a24 */ /* 0x000fe200078e02ff */
[----:B------:R-:W-:Y:S01]  /*0610*/  BSSY B0, `(.L_x_3562) ;  /* 0x00000ff000007945 */ /* 0x000fe20003800000 */
[----:B------:R-:W-:-:S03]  /*0620*/  IMAD.MOV.U32 R153, RZ, RZ, 0x10 ;  /* 0x00000010ff997424 */ /* 0x000fc600078e00ff */
[----:B------:R-:W-:-:S04]  /*0630*/  SHF.R.S32.HI R91, RZ, 0x1f, R0 ;  /* 0x0000001fff5b7819 */ /* 0x000fc80000011400 */
[----:B------:R-:W-:Y:S02]  /*0640*/  LEA.HI R0, R91, R0, RZ, 0x2 ;  /* 0x000000005b007211 */ /* 0x000fe400078f10ff */
[----:B------:R-:W-:-:S04]  /*0650*/  LOP3.LUT R91, R110, 0x7f, RZ, 0xc0, !PT ;  /* 0x0000007f6e5b7812 */ /* 0x000fc800078ec0ff */
[----:B------:R-:W-:-:S04]  /*0660*/  LEA.HI.SX32 R0, R0, R91, 0x1e ;  /* 0x0000005b00007211 */ /* 0x000fc800078ff2ff */
[C---:B------:R-:W-:Y:S01]  /*0670*/  IADD3 R116, R0.reuse, 0x80, RZ ;  /* 0x0000008000747810 */ /* 0x040fe20007ffe0ff */
[C---:B------:R-:W-:Y:S01]  /*0680*/  IMAD.WIDE.U32 R150, R0.reuse, R153, c[0x0][0x218] ;  /* 0x0000860000967625 */ /* 0x040fe200078e0099 */
[----:B------:R-:W-:-:S03]  /*0690*/  IADD3 R115, R0, 0x100, RZ ;  /* 0x0000010000737810 */ /* 0x000fc60007ffe0ff */
[----:B------:R-:W-:-:S04]  /*06a0*/  IMAD.WIDE.U32 R148, R116, R153, c[0x0][0x218] ;  /* 0x0000860074947625 */ /* 0x000fc800078e0099 */
[----:B------:R-:W-:Y:S01]  /*06b0*/  IMAD.WIDE.U32 R118, R115, R153, c[0x0][0x218] ;  /* 0x0000860073767625 */ /* 0x000fe200078e0099 */
[----:B--2---:R-:W-:-:S13]  /*06c0*/  ISETP.GT.AND P6, PT, R88, RZ, PT ;  /* 0x000000ff5800720c */ /* 0x004fda0003fc4270 */
[----:B------:R-:W-:Y:S05]  /*06d0*/  @P6 BRA `(.L_x_3563) ;  /* 0x0000011000006947 */ /* 0x000fea0003800000 */
[----:B0-----:R-:W-:Y:S01]  /*06e0*/  ISETP.NE.U32.AND P0, PT, RZ, c[0x0][0x218], PT ;  /* 0x00008600ff007a0c */ /* 0x001fe20003f05070 */
[----:B------:R-:W-:Y:S01]  /*06f0*/  IMAD.MOV.U32 R87, RZ, RZ, RZ ;  /* 0x000000ffff577224 */ /* 0x000fe200078e00ff */
[----:B------:R-:W-:Y:S02]  /*0700*/  MOV R88, RZ ;  /* 0x000000ff00587202 */ /* 0x000fe40000000f00 */
[----:B------:R-:W-:-:S13]  /*0710*/  ISETP.NE.AND.EX P0, PT, RZ, c[0x0][0x21c], PT, P0 ;  /* 0x00008700ff007a0c */ /* 0x000fda0003f05300 */
[----:B------:R-:W-:Y:S05]  /*0720*/  @!P0 BRA `(.L_x_3564) ;  /* 0x00000ed000008947 */ /* 0x000fea0003800000 */
[C---:B------:R-:W-:Y:S01]  /*0730*/  IADD3 R72, R0.reuse, 0x180, RZ ;  /* 0x0000018000487810 */ /* 0x040fe20007ffe0ff */
[----:B------:R0:W5:Y:S01]  /*0740*/  LDG.E.128 R60, [R150.64] ;  /* 0x00000004963c7981 */ /* 0x000162000c1e1d00 */
[----:B------:R-:W-:-:S03]  /*0750*/  IADD3 R76, R0, 0x200, RZ ;  /* 0x00000200004c7810 */ /* 0x000fc60007ffe0ff */
[-C--:B------:R-:W-:Y:S01]  /*0760*/  IMAD.WIDE.U32 R72, R72, R153.reuse, c[0x0][0x218] ;  /* 0x0000860048487625 */ /* 0x080fe200078e0099 */
[----:B------:R0:W5:Y:S03]  /*0770*/  LDG.E.128 R64, [R148.64] ;  /* 0x0000000494407981 */ /* 0x000166000c1e1d00 */
[----:B------:R-:W-:Y:S01]  /*0780*/  IMAD.WIDE.U32 R76, R76, R153, c[0x0][0x218] ;  /* 0x000086004c4c7625 */ /* 0x000fe200078e0099 */
[----:B------:R0:W5:Y:S04]  /*0790*/  LDG.E.128 R68, [R118.64] ;  /* 0x0000000476447981 */ /* 0x000168000c1e1d00 */
[----:B------:R-:W5:Y:S04]  /*07a0*/  LDG.E.128 R72, [R72.64] ;  /* 0x0000000448487981 */ /* 0x000f68000c1e1d00 */
[----:B------:R-:W5:Y:S01]  /*07b0*/  LDG.E.128 R76, [R76.64] ;  /* 0x000000044c4c7981 */ /* 0x000f62000c1e1d00 */
[----:B------:R-:W-:Y:S01]  /*07c0*/  MOV R88, RZ ;  /* 0x000000ff00587202 */ /* 0x000fe20000000f00 */
[----:B------:R-:W-:Y:S01]  /*07d0*/  IMAD.MOV.U32 R87, RZ, RZ, RZ ;  /* 0x000000ffff577224 */ /* 0x000fe200078e00ff */
[----:B------:R-:W-:Y:S05]  /*07e0*/  BRA `(.L_x_3564) ;  /* 0x00000e1000007947 */ /* 0x000fea0003800000 */
.L_x_3563:
[----:B0-----:R-:W-:Y:S01]  /*07f0*/  IADD3 R84, R88, -0x1, RZ ;  /* 0xffffffff58547810 */ /* 0x001fe20007ffe0ff */
[----:B------:R-:W-:Y:S01]  /*0800*/  IMAD.WIDE R140, R109, R90, c[0x0][0x1a0] ;  /* 0x000068006d8c7625 */ /* 0x000fe200078e025a */
[----:B------:R-:W-:-:S03]  /*0810*/  MOV R125, 0x8 ;  /* 0x00000008007d7802 */ /* 0x000fc60000000f00 */
[----:B------:R-:W-:Y:S01]  /*0820*/  IMAD R84, R84, c[0x0][0x168], RZ ;  /* 0x00005a0054547a24 */ /* 0x000fe200078e02ff */
[----:B------:R-:W-:Y:S01]  /*0830*/  IADD3 R130, R0, 0x180, RZ ;  /* 0x0000018000827810 */ /* 0x000fe20007ffe0ff */
[----:B------:R-:W2:Y:S03]  /*0840*/  LDG.E R140, [R140.64] ;  /* 0x000000048c8c7981 */ /* 0x000ea6000c1e1900 */
[----:B------:R-:W-:-:S04]  /*0850*/  SHF.R.S32.HI R85, RZ, 0x1f, R84 ;  /* 0x0000001fff557819 */ /* 0x000fc80000011454 */
[----:B------:R-:W-:-:S04]  /*0860*/  LEA.HI R84, R85, R84, RZ, 0x2 ;  /* 0x0000005455547211 */ /* 0x000fc800078f10ff */
[----:B------:R-:W-:Y:S02]  /*0870*/  LEA.HI.SX32 R124, R84, R91, 0x1e ;  /* 0x0000005b547c7211 */ /* 0x000fe400078ff2ff */
[----:B------:R-:W-:Y:S02]  /*0880*/  IADD3 R132, R0, 0x200, RZ ;  /* 0x0000020000847810 */ /* 0x000fe40007ffe0ff */
[C---:B------:R-:W-:Y:S01]  /*0890*/  IADD3 R126, R124.reuse, 0x80, RZ ;  /* 0x000000807c7e7810 */ /* 0x040fe20007ffe0ff */
[C---:B------:R-:W-:Y:S01]  /*08a0*/  IMAD.WIDE.U32 R128, R124.reuse, R125, c[0x0][0x208] ;  /* 0x000082007c807625 */ /* 0x040fe200078e007d */
[C---:B------:R-:W-:Y:S02]  /*08b0*/  IADD3 R120, R124.reuse, 0x100, RZ ;  /* 0x000001007c787810 */ /* 0x040fe40007ffe0ff */
[C---:B------:R-:W-:Y:S02]  /*08c0*/  IADD3 R122, R124.reuse, 0x180, RZ ;  /* 0x000001807c7a7810 */ /* 0x040fe40007ffe0ff */
[----:B------:R-:W-:Y:S01]  /*08d0*/  IADD3 R124, R124, 0x200, RZ ;  /* 0x000002007c7c7810 */ /* 0x000fe20007ffe0ff */
[----:B------:R-:W-:Y:S01]  /*08e0*/  IMAD.WIDE.U32 R84, R0, R153, c[0x0][0x188] ;  /* 0x0000620000547625 */ /* 0x000fe200078e0099 */
[----:B------:R-:W3:Y:S03]  /*08f0*/  LDG.E.64 R128, [R128.64] ;  /* 0x0000000480807981 */ /* 0x000ee6000c1e1b00 */
[----:B------:R-:W-:-:S02]  /*0900*/  IMAD.WIDE.U32 R126, R126, R125, c[0x0][0x208] ;  /* 0x000082007e7e7625 */ /* 0x000fc400078e007d */
[----:B------:R-:W4:Y:S02]  /*0910*/  LDG.E.128 R84, [R84.64] ;  /* 0x0000000454547981 */ /* 0x000f24000c1e1d00 */
[----:B------:R-:W-:Y:S02]  /*0920*/  IMAD.WIDE.U32 R88, R116, R153, c[0x0][0x188] ;  /* 0x0000620074587625 */ /* 0x000fe400078e0099 */
[----:B------:R-:W4:Y:S02]  /*0930*/  LDG.E.64 R126, [R126.64] ;  /* 0x000000047e7e7981 */ /* 0x000f24000c1e1b00 */
[-C--:B------:R-:W-:Y:S02]  /*0940*/  IMAD.WIDE.U32 R120, R120, R125.reuse, c[0x0][0x208] ;  /* 0x0000820078787625 */ /* 0x080fe400078e007d */
[----:B------:R-:W4:Y:S02]  /*0950*/  LDG.E.128 R88, [R88.64] ;  /* 0x0000000458587981 */ /* 0x000f24000c1e1d00 */
[----:B------:R-:W-:-:S02]  /*0960*/  IMAD.WIDE.U32 R122, R122, R125, c[0x0][0x208] ;  /* 0x000082007a7a7625 */ /* 0x000fc400078e007d */
[----:B------:R-:W4:Y:S02]  /*0970*/  LDG.E.64 R120, [R120.64] ;  /* 0x0000000478787981 */ /* 0x000f24000c1e1b00 */
[----:B------:R-:W-:Y:S02]  /*0980*/  IMAD.WIDE.U32 R124, R124, R125, c[0x0][0x208] ;  /* 0x000082007c7c7625 */ /* 0x000fe400078e007d */
[----:B------:R-:W4:Y:S02]  /*0990*/  LDG.E.64 R122, [R122.64] ;  /* 0x000000047a7a7981 */ /* 0x000f24000c1e1b00 */
[-C--:B------:R-:W-:Y:S02]  /*09a0*/  IMAD.WIDE.U32 R92, R115, R153.reuse, c[0x0][0x188] ;  /* 0x00006200735c7625 */ /* 0x080fe400078e0099 */
[----:B------:R-:W4:Y:S02]  /*09b0*/  LDG.E.64 R124, [R124.64] ;  /* 0x000000047c7c7981 */ /* 0x000f24000c1e1b00 */
[----:B------:R-:W-:-:S02]  /*09c0*/  IMAD.WIDE.U32 R96, R130, R153, c[0x0][0x188] ;  /* 0x0000620082607625 */ /* 0x000fc400078e0099 */
[----:B------:R-:W4:Y:S02]  /*09d0*/  LDG.E.128 R92, [R92.64] ;  /* 0x000000045c5c7981 */ /* 0x000f24000c1e1d00 */
[----:B------:R-:W-:Y:S02]  /*09e0*/  IMAD.WIDE.U32 R100, R132, R153, c[0x0][0x188] ;  /* 0x0000620084647625 */ /* 0x000fe400078e0099 */
[----:B------:R-:W4:Y:S04]  /*09f0*/  LDG.E.128 R96, [R96.64] ;  /* 0x0000000460607981 */ /* 0x000f28000c1e1d00 */
[----:B------:R-:W4:Y:S01]  /*0a00*/  LDG.E.128 R100, [R100.64] ;  /* 0x0000000464647981 */ /* 0x000f22000c1e1d00 */
[----:B------:R-:W-:-:S04]  /*0a10*/  ISETP.NE.U32.AND P0, PT, RZ, c[0x0][0x218], PT ;  /* 0x00008600ff007a0c */ /* 0x000fc80003f05070 */
[----:B------:R-:W-:-:S13]  /*0a20*/  ISETP.NE.AND.EX P0, PT, RZ, c[0x0][0x21c], PT, P0 ;  /* 0x00008700ff007a0c */ /* 0x000fda0003f05300 */
[-C--:B------:R-:W-:Y:S01]  /*0a30*/  @P0 IMAD.WIDE.U32 R130, R130, R153.reuse, c[0x0][0x218] ;  /* 0x0000860082820625 */ /* 0x080fe200078e0099 */
[----:B------:R0:W5:Y:S03]  /*0a40*/  @P0 LDG.E.128 R60, [R150.64] ;  /* 0x00000004963c0981 */ /* 0x000166000c1e1d00 */
[----:B------:R-:W-:Y:S01]  /*0a50*/  @P0 IMAD.WIDE.U32 R132, R132, R153, c[0x0][0x218] ;  /* 0x0000860084840625 */ /* 0x000fe200078e0099 */
[----:B------:R1:W5:Y:S04]  /*0a60*/  @P0 LDG.E.128 R64, [R148.64] ;  /* 0x0000000494400981 */ /* 0x000368000c1e1d00 */
[----:B------:R0:W5:Y:S04]  /*0a70*/  @P0 LDG.E.128 R68, [R118.64] ;  /* 0x0000000476440981 */ /* 0x000168000c1e1d00 */
[----:B------:R0:W5:Y:S04]  /*0a80*/  @P0 LDG.E.128 R72, [R130.64] ;  /* 0x0000000482480981 */ /* 0x000168000c1e1d00 */
[----:B------:R0:W5:Y:S01]  /*0a90*/  @P0 LDG.E.128 R76, [R132.64] ;  /* 0x00000004844c0981 */ /* 0x000162000c1e1d00 */
[----:B------:R-:W-:-:S04]  /*0aa0*/  ISETP.NE.AND P0, PT, R14, RZ, PT ;  /* 0x000000ff0e00720c */ /* 0x000fc80003f05270 */
[----:B--2---:R-:W-:Y:S01]  /*0ab0*/  FSEL R140, R140, RZ, !P0 ;  /* 0x000000ff8c8c7208 */ /* 0x004fe20004000000 */
[----:B---3--:R-:W-:Y:S01]  /*0ac0*/  IMAD.MOV.U32 R135, RZ, RZ, R128 ;  /* 0x000000ffff877224 */ /* 0x008fe200078e0080 */
[----:B------:R-:W-:-:S03]  /*0ad0*/  SHF.R.U64 R128, R128, 0x10, R129 ;  /* 0x0000001080807819 */ /* 0x000fc60000001281 */
[C---:B----4-:R-:W-:Y:S01]  /*0ae0*/  FADD.FTZ R145, -R140.reuse, R86 ;  /* 0x000000568c917221 */ /* 0x050fe20000010100 */
[----:B------:R-:W-:Y:S01]  /*0af0*/  PRMT R135, RZ, 0x5410, R135 ;  /* 0x00005410ff877816 */ /* 0x000fe20000000087 */
[C---:B0-----:R-:W-:Y:S02]  /*0b00*/  FADD.FTZ R131, -R140.reuse, R87 ;  /* 0x000000578c837221 */ /* 0x041fe40000010100 */
[----:B------:R-:W-:Y:S01]  /*0b10*/  FADD.FTZ R141, -R140, R84 ;  /* 0x000000548c8d7221 */ /* 0x000fe20000010100 */
[----:B------:R-:W-:Y:S01]  /*0b20*/  SHF.R.U64 R86, R126, 0x10, R127 ;  /* 0x000000107e567819 */ /* 0x000fe2000000127f */
[C---:B------:R-:W-:Y:S01]  /*0b30*/  FADD.FTZ R143, -R140.reuse, R85 ;  /* 0x000000558c8f7221 */ /* 0x040fe20000010100 */
[----:B------:R-:W-:Y:S01]  /*0b40*/  MOV R87, R127 ;  /* 0x0000007f00577202 */ /* 0x000fe20000000f00 */
[C---:B------:R-:W-:Y:S01]  /*0b50*/  FADD.FTZ R147, -R140.reuse, R89 ;  /* 0x000000598c937221 */ /* 0x040fe20000010100 */
[----:B------:R-:W-:Y:S01]  /*0b60*/  SHF.R.U32.HI R118, RZ, 0x10, R127 ;  /* 0x00000010ff767819 */ /* 0x000fe2000001167f */
[----:B-1----:R-:W-:-:S02]  /*0b70*/  FADD.FTZ R149, -R140, R90 ;  /* 0x0000005a8c957221 */ /* 0x002fc40000010100 */
[----:B------:R-:W-:Y:S01]  /*0b80*/  FADD.FTZ R151, -R140, R91 ;  /* 0x0000005b8c977221 */ /* 0x000fe20000010100 */
[--C-:B------:R-:W-:Y:S01]  /*0b90*/  SHF.R.U64 R89, R120, 0x10, R121.reuse ;  /* 0x0000001078597819 */ /* 0x100fe20000001279 */
[----:B------:R-:W-:Y:S01]  /*0ba0*/  IMAD.MOV.U32 R85, RZ, RZ, R126 ;  /* 0x000000ffff557224 */ /* 0x000fe200078e007e */
[----:B------:R-:W-:Y:S01]  /*0bb0*/  MOV R90, R121 ;  /* 0x00000079005a7202 */ /* 0x000fe20000000f00 */
[----:B------:R-:W-:Y:S01]  /*0bc0*/  FADD.FTZ R127, -R140, R88 ;  /* 0x000000588c7f7221 */ /* 0x000fe20000010100 */
[----:B------:R-:W-:Y:S02]  /*0bd0*/  SHF.R.U32.HI R91, RZ, 0x10, R121 ;  /* 0x00000010ff5b7819 */ /* 0x000fe40000011679 */
[--C-:B------:R-:W-:Y:S02]  /*0be0*/  SHF.R.U64 R137, R122, 0x10, R123.reuse ;  /* 0x000000107a897819 */ /* 0x100fe4000000127b */
[----:B------:R-:W-:Y:S02]  /*0bf0*/  MOV R133, R123 ;  /* 0x0000007b00857202 */ /* 0x000fe40000000f00 */
[----:B------:R-:W-:Y:S01]  /*0c00*/  SHF.R.U32.HI R138, RZ, 0x10, R123 ;  /* 0x00000010ff8a7819 */ /* 0x000fe2000001167b */
[----:B------:R-:W-:Y:S01]  /*0c10*/  FADD.FTZ R121, -R140, R92 ;  /* 0x0000005c8c797221 */ /* 0x000fe20000010100 */
[----:B------:R-:W-:Y:S01]  /*0c20*/  SHF.R.U64 R132, R124, 0x10, R125 ;  /* 0x000000107c847819 */ /* 0x000fe2000000127d */
[C---:B------:R-:W-:Y:S01]  /*0c30*/  FADD.FTZ R153, -R140.reuse, R93 ;  /* 0x0000005d8c997221 */ /* 0x040fe20000010100 */
[----:B------:R-:W-:Y:S01]  /*0c40*/  MOV R119, R125 ;  /* 0x0000007d00777202 */ /* 0x000fe20000000f00 */
[C---:B------:R-:W-:Y:S01]  /*0c50*/  FADD.FTZ R155, -R140.reuse, R94 ;  /* 0x0000005e8c9b7221 */ /* 0x040fe20000010100 */
[----:B------:R-:W-:Y:S01]  /*0c60*/  SHF.R.U32.HI R84, RZ, 0x10, R125 ;  /* 0x00000010ff547819 */ /* 0x000fe2000001167d */
[C---:B------:R-:W-:Y:S01]  /*0c70*/  FADD.FTZ R157, -R140.reuse, R95 ;  /* 0x0000005f8c9d7221 */ /* 0x040fe20000010100 */
[----:B------:R-:W-:Y:S01]  /*0c80*/  MOV R134, R129 ;  /* 0x0000008100867202 */ /* 0x000fe20000000f00 */
[----:B------:R-:W-:-:S02]  /*0c90*/  FADD.FTZ R123, -R140, R96 ;  /* 0x000000608c7b7221 */ /* 0x000fc40000010100 */
[C---:B------:R-:W-:Y:S02]  /*0ca0*/  FADD.FTZ R125, -R140.reuse, R97 ;  /* 0x000000618c7d7221 */ /* 0x040fe40000010100 */
[C---:B------:R-:W-:Y:S02]  /*0cb0*/  FADD.FTZ R159, -R140.reuse, R98 ;  /* 0x000000628c9f7221 */ /* 0x040fe40000010100 */
[C---:B------:R-:W-:Y:S02]  /*0cc0*/  FADD.FTZ R161, -R140.reuse, R99 ;  /* 0x000000638ca17221 */ /* 0x040fe40000010100 */
[C---:B------:R-:W-:Y:S02]  /*0cd0*/  FADD.FTZ R163, -R140.reuse, R100 ;  /* 0x000000648ca37221 */ /* 0x040fe40000010100 */
[C---:B------:R-:W-:Y:S02]  /*0ce0*/  FADD.FTZ R165, -R140.reuse, R101 ;  /* 0x000000658ca57221 */ /* 0x040fe40000010100 */
[C---:B------:R-:W-:Y:S01]  /*0cf0*/  FADD.FTZ R126, -R140.reuse, R102 ;  /* 0x000000668c7e7221 */ /* 0x040fe20000010100 */
[----:B------:R-:W-:Y:S01]  /*0d00*/  SHF.R.U32.HI R129, RZ, 0x10, R129 ;  /* 0x00000010ff817819 */ /* 0x000fe20000011681 */
[----:B------:R-:W-:Y:S01]  /*0d10*/  IMAD.MOV.U32 R88, RZ, RZ, R120 ;  /* 0x000000ffff587224 */ /* 0x000fe200078e0078 */
[----:B------:R-:W-:Y:S01]  /*0d20*/  PRMT R130, RZ, 0x5410, R128 ;  /* 0x00005410ff827816 */ /* 0x000fe20000000080 */
[----:B------:R-:W-:-:S02]  /*0d30*/  FADD.FTZ R140, -R140, R103 ;  /* 0x000000678c8c7221 */ /* 0x000fc40000010100 */
[----:B-----5:R-:W-:Y:S02]  /*0d40*/  FMUL.FTZ R97, R2, R127 ;  /* 0x0000007f02617220 */ /* 0x020fe40000410000 */
[----:B------:R-:W-:Y:S02]  /*0d50*/  FMUL.FTZ R128, R108, R135 ;  /* 0x000000876c807220 */ /* 0x000fe40000410000 */
[C---:B------:R-:W-:Y:S01]  /*0d60*/  FMUL.FTZ R127, R2.reuse, R126 ;  /* 0x0000007e027f7220 */ /* 0x040fe20000410000 */
[----:B------:R-:W-:Y:S01]  /*0d70*/  PRMT R134, RZ, 0x5410, R134 ;  /* 0x00005410ff867816 */ /* 0x000fe20000000086 */
[C---:B------:R-:W-:Y:S02]  /*0d80*/  FMUL.FTZ R93, R2.reuse, R141 ;  /* 0x0000008d025d7220 */ /* 0x040fe40000410000 */
        /* <DEDUP_REMOVED lines=8> */
[----:B------:R-:W-:-:S02]  /*0e10*/  FFMA.FTZ R89, R93, R128, RZ ;  /* 0x000000805d597223 */ /* 0x000fc400000100ff */
[----:B------:R-:W-:Y:S02]  /*0e20*/  FADD.FTZ R41, R41, R130 ;  /* 0x0000008229297221 */ /* 0x000fe40000010000 */
[----:B------:R-:W-:Y:S02]  /*0e30*/  FFMA.FTZ R21, R92, R130, R21 ;  /* 0x000000825c157223 */ /* 0x000fe40000010015 */
[----:B------:R-:W-:Y:S02]  /*0e40*/  FMUL.FTZ R130, R107, R134 ;  /* 0x000000866b827220 */ /* 0x000fe40000410000 */
[----:B------:R-:W-:Y:S02]  /*0e50*/  FADD.FTZ R91, R88, R129 ;  /* 0x00000081585b7221 */ /* 0x000fe40000010000 */
[----:B------:R-:W-:Y:S02]  /*0e60*/  FMUL.FTZ R95, R2, R145 ;  /* 0x00000091025f7220 */ /* 0x000fe40000410000 */
[----:B------:R-:W-:-:S02]  /*0e70*/  FADD.FTZ R40, R40, R135 ;  /* 0x0000008728287221 */ /* 0x000fc40000010000 */
[----:B------:R-:W-:Y:S01]  /*0e80*/  FFMA.FTZ R20, R93, R135, R20 ;  /* 0x000000875d147223 */ /* 0x000fe20000010014 */
[----:B------:R-:W-:Y:S01]  /*0e90*/  PRMT R135, RZ, 0x5410, R85 ;  /* 0x00005410ff877816 */ /* 0x000fe20000000055 */
[----:B------:R-:W-:Y:S02]  /*0ea0*/  FFMA.FTZ R89, R92, R129, R89 ;  /* 0x000000815c597223 */ /* 0x000fe40000010059 */
[----:B------:R-:W-:Y:S02]  /*0eb0*/  FMUL.FTZ R94, R2, R131 ;  /* 0x00000083025e7220 */ /* 0x000fe40000410000 */
[----:B------:R-:W-:Y:S02]  /*0ec0*/  FMUL.FTZ R131, R11, R140 ;  /* 0x0000008c0b837220 */ /* 0x000fe40000410000 */
[----:B------:R-:W-:Y:S01]  /*0ed0*/  FADD.FTZ R88, R91, R130 ;  /* 0x000000825b587221 */ /* 0x000fe20000010000 */
[----:B------:R-:W-:Y:S01]  /*0ee0*/  PRMT R145, RZ, 0x5410, R132 ;  /* 0x00005410ff917816 */ /* 0x000fe20000000084 */
[----:B------:R-:W-:-:S02]  /*0ef0*/  FADD.FTZ R42, R42, R134 ;  /* 0x000000862a2a7221 */ /* 0x000fc40000010000 */
[C---:B------:R-:W-:Y:S01]  /*0f00*/  FFMA.FTZ R22, R95.reuse, R134, R22 ;  /* 0x000000865f167223 */ /* 0x040fe20000010016 */
[----:B------:R-:W-:Y:S01]  /*0f10*/  PRMT R134, RZ, 0x5410, R86 ;  /* 0x00005410ff867816 */ /* 0x000fe20000000056 */
[----:B------:R-:W-:Y:S02]  /*0f20*/  FFMA.FTZ R89, R95, R130, R89 ;  /* 0x000000825f597223 */ /* 0x000fe40000010059 */
[----:B------:R-:W-:Y:S02]  /*0f30*/  FMUL.FTZ R132, R106, R135 ;  /* 0x000000876a847220 */ /* 0x000fe40000410000 */
[----:B------:R-:W-:Y:S01]  /*0f40*/  FADD.FTZ R91, R88, R131 ;  /* 0x00000083585b7221 */ /* 0x000fe20000010000 */
[----:B------:R-:W-:Y:S01]  /*0f50*/  PRMT R142, RZ, 0x5410, R133 ;  /* 0x00005410ff8e7816 */ /* 0x000fe20000000085 */
[----:B------:R-:W-:Y:S02]  /*0f60*/  FADD.FTZ R43, R43, R140 ;  /* 0x0000008c2b2b7221 */ /* 0x000fe40000010000 */
[C---:B------:R-:W-:Y:S01]  /*0f70*/  FFMA.FTZ R23, R94.reuse, R140, R23 ;  /* 0x0000008c5e177223 */ /* 0x040fe20000010017 */
        /* <DEDUP_REMOVED lines=11> */
[----:B------:R-:W-:Y:S02]  /*1030*/  IMAD.MOV.U32 R136, RZ, RZ, R124 ;  /* 0x000000ffff887224 */ /* 0x000fe400078e007c */
[----:B------:R-:W-:Y:S02]  /*1040*/  FMUL.FTZ R99, R2, R149 ;  /* 0x0000009502637220 */ /* 0x000fe40000410000 */
[----:B------:R-:W-:Y:S02]  /*1050*/  FFMA.FTZ R89, R96, R133, R89 ;  /* 0x0000008560597223 */ /* 0x000fe40000010059 */
[----:B------:R-:W-:-:S02]  /*1060*/  IMAD.MOV.U32 R139, RZ, RZ, R122 ;  /* 0x000000ffff8b7224 */ /* 0x000fc400078e007a */
[----:B------:R-:W-:Y:S02]  /*1070*/  FADD.FTZ R36, R36, R135 ;  /* 0x0000008724247221 */ /* 0x000fe40000010000 */
[----:B------:R-:W-:Y:S02]  /*1080*/  FFMA.FTZ R56, R97, R135, R56 ;  /* 0x0000008761387223 */ /* 0x000fe40000010038 */
[----:B------:R-:W-:Y:S02]  /*1090*/  FMUL.FTZ R135, R9, R118 ;  /* 0x0000007609877220 */ /* 0x000fe40000410000 */
[----:B------:R-:W-:Y:S01]  /*10a0*/  FADD.FTZ R88, R91, R134 ;  /* 0x000000865b587221 */ /* 0x000fe20000010000 */
[----:B------:R-:W-:Y:S01]  /*10b0*/  PRMT R85, RZ, 0x5410, R136 ;  /* 0x00005410ff557816 */ /* 0x000fe20000000088 */
[C---:B------:R-:W-:Y:S02]  /*10c0*/  FMUL.FTZ R98, R2.reuse, R151 ;  /* 0x0000009702627220 */ /* 0x040fe40000410000 */
[----:B------:R-:W-:Y:S01]  /*10d0*/  FFMA.FTZ R89, R99, R134, R89 ;  /* 0x0000008663597223 */ /* 0x000fe20000010059 */
[----:B------:R-:W-:Y:S01]  /*10e0*/  PRMT R87, RZ, 0x5410, R139 ;  /* 0x00005410ff577816 */ /* 0x000fe2000000008b */
[----:B------:R-:W-:-:S02]  /*10f0*/  FMUL.FTZ R101, R2, R121 ;  /* 0x0000007902657220 */ /* 0x000fc40000410000 */
[----:B------:R-:W-:Y:S02]  /*1100*/  FMUL.FTZ R136, R104, R143 ;  /* 0x0000008f68887220 */ /* 0x000fe40000410000 */
[----:B------:R-:W-:Y:S02]  /*1110*/  FADD.FTZ R91, R88, R135 ;  /* 0x00000087585b7221 */ /* 0x000fe40000010000 */
[----:B------:R-:W-:Y:S01]  /*1120*/  FMUL.FTZ R121, R2, R123 ;  /* 0x0000007b02797220 */ /* 0x000fe20000410000 */
[----:B------:R-:W-:Y:S01]  /*1130*/  PRMT R90, RZ, 0x5410, R90 ;  /* 0x00005410ff5a7816 */ /* 0x000fe2000000005a */
[----:B------:R-:W-:Y:S01]  /*1140*/  FFMA.FTZ R89, R98, R135, R89 ;  /* 0x0000008762597223 */ /* 0x000fe20000010059 */
[----:B------:R-:W-:Y:S01]  /*1150*/  PRMT R141, RZ, 0x5410, R137 ;  /* 0x00005410ff8d7816 */ /* 0x000fe20000000089 */
[----:B------:R-:W-:Y:S02]  /*1160*/  FADD.FTZ R38, R38, R140 ;  /* 0x0000008c26267221 */ /* 0x000fe40000010000 */
[----:B------:R-:W-:-:S02]  /*1170*/  FFMA.FTZ R58, R99, R140, R58 ;  /* 0x0000008c633a7223 */ /* 0x000fc4000001003a */
[----:B------:R-:W-:Y:S02]  /*1180*/  FMUL.FTZ R137, R8, R144 ;  /* 0x0000009008897220 */ /* 0x000fe40000410000 */
[----:B------:R-:W-:Y:S02]  /*1190*/  FADD.FTZ R88, R91, R136 ;  /* 0x000000885b587221 */ /* 0x000fe40000010000 */
[----:B------:R-:W-:Y:S02]  /*11a0*/  FADD.FTZ R28, R28, R87 ;  /* 0x000000571c1c7221 */ /* 0x000fe40000010000 */
[-C--:B------:R-:W-:Y:S02]  /*11b0*/  FFMA.FTZ R48, R121, R87.reuse, R48 ;  /* 0x0000005779307223 */ /* 0x080fe40000010030 */
[----:B------:R-:W-:Y:S01]  /*11c0*/  FMUL.FTZ R140, R18, R87 ;  /* 0x00000057128c7220 */ /* 0x000fe20000410000 */
[----:B------:R-:W-:Y:S01]  /*11d0*/  PRMT R86, RZ, 0x5410, R138 ;  /* 0x00005410ff567816 */ /* 0x000fe2000000008a */
[----:B------:R-:W-:-:S02]  /*11e0*/  FMUL.FTZ R100, R2, R153 ;  /* 0x0000009902647220 */ /* 0x000fc40000410000 */
[----:B------:R-:W-:Y:S02]  /*11f0*/  FFMA.FTZ R87, R101, R136, R89 ;  /* 0x0000008865577223 */ /* 0x000fe40000010059 */
[----:B------:R-:W-:Y:S02]  /*1200*/  FMUL.FTZ R138, R19, R90 ;  /* 0x0000005a138a7220 */ /* 0x000fe40000410000 */
[----:B------:R-:W-:Y:S02]  /*1210*/  FADD.FTZ R89, R88, R137 ;  /* 0x0000008958597221 */ /* 0x000fe40000010000 */
[----:B------:R-:W-:Y:S02]  /*1220*/  FMUL.FTZ R103, R2, R155 ;  /* 0x0000009b02677220 */ /* 0x000fe40000410000 */
[----:B------:R-:W-:Y:S02]  /*1230*/  FFMA.FTZ R87, R100, R137, R87 ;  /* 0x0000008964577223 */ /* 0x000fe40000010057 */
[----:B------:R-:W-:-:S02]  /*1240*/  FMUL.FTZ R139, R7, R146 ;  /* 0x00000092078b7220 */ /* 0x000fc40000410000 */
[----:B------:R-:W-:Y:S02]  /*1250*/  FADD.FTZ R88, R89, R138 ;  /* 0x0000008a59587221 */ /* 0x000fe40000010000 */
[C---:B------:R-:W-:Y:S02]  /*1260*/  FMUL.FTZ R102, R2.reuse, R157 ;  /* 0x0000009d02667220 */ /* 0x040fe40000410000 */
        /* <DEDUP_REMOVED lines=15> */
[----:B------:R-:W-:-:S02]  /*1360*/  FADD.FTZ R32, R32, R143 ;  /* 0x0000008f20207221 */ /* 0x000fc40000010000 */
[----:B------:R-:W-:Y:S02]  /*1370*/  FFMA.FTZ R52, R101, R143, R52 ;  /* 0x0000008f65347223 */ /* 0x000fe40000010034 */
[----:B------:R-:W-:Y:S02]  /*1380*/  FFMA.FTZ R87, R120, R141, R87 ;  /* 0x0000008d78577223 */ /* 0x000fe40000010057 */
[----:B------:R-:W-:Y:S02]  /*1390*/  FMUL.FTZ R125, R2, R163 ;  /* 0x000000a3027d7220 */ /* 0x000fe40000410000 */
[----:B------:R-:W-:Y:S02]  /*13a0*/  FADD.FTZ R31, R31, R86 ;  /* 0x000000561f1f7221 */ /* 0x000fe40000010000 */
[-C--:B------:R-:W-:Y:S02]  /*13b0*/  FFMA.FTZ R51, R122, R86.reuse, R51 ;  /* 0x000000567a337223 */ /* 0x080fe40000010033 */
[----:B------:R-:W-:-:S02]  /*13c0*/  FMUL.FTZ R143, R5, R86 ;  /* 0x00000056058f7220 */ /* 0x000fc40000410000 */
[----:B------:R-:W-:Y:S02]  /*13d0*/  FADD.FTZ R86, R89, R142 ;  /* 0x0000008e59567221 */ /* 0x000fe40000010000 */
[----:B------:R-:W-:Y:S02]  /*13e0*/  FADD.FTZ R33, R33, R144 ;  /* 0x0000009021217221 */ /* 0x000fe40000010000 */
[----:B------:R-:W-:Y:S02]  /*13f0*/  FFMA.FTZ R53, R100, R144, R53 ;  /* 0x0000009064357223 */ /* 0x000fe40000010035 */
        /* <DEDUP_REMOVED lines=8> */
[-C--:B------:R-:W-:Y:S01]  /*1480*/  FFMA.FTZ R45, R124, R145.reuse, R45 ;  /* 0x000000917c2d7223 */ /* 0x080fe2000001002d */
[----:B------:R-:W-:Y:S01]  /*1490*/  PRMT R119, RZ, 0x5410, R119 ;  /* 0x00005410ff777816 */ /* 0x000fe20000000077 */
[----:B------:R-:W-:-:S02]  /*14a0*/  FMUL.FTZ R145, R4, R145 ;  /* 0x0000009104917220 */ /* 0x000fc40000410000 */
[----:B------:R-:W-:Y:S02]  /*14b0*/  FADD.FTZ R86, R85, R144 ;  /* 0x0000009055567221 */ /* 0x000fe40000010000 */
[----:B------:R-:W-:Y:S02]  /*14c0*/  FFMA.FTZ R85, R125, R144, R87 ;  /* 0x000000907d557223 */ /* 0x000fe40000010057 */
[----:B------:R-:W-:Y:S01]  /*14d0*/  FADD.FTZ R87, R86, R145 ;  /* 0x0000009156577221 */ /* 0x000fe20000010000 */
[----:B------:R-:W-:Y:S01]  /*14e0*/  PRMT R86, RZ, 0x5410, R84 ;  /* 0x00005410ff567816 */ /* 0x000fe20000000054 */
[----:B------:R-:W-:Y:S02]  /*14f0*/  FADD.FTZ R35, R35, R146 ;  /* 0x0000009223237221 */ /* 0x000fe40000010000 */
[----:B------:R-:W-:Y:S02]  /*1500*/  FFMA.FTZ R55, R102, R146, R55 ;  /* 0x0000009266377223 */ /* 0x000fe40000010037 */
[----:B------:R-:W-:-:S02]  /*1510*/  FMUL.FTZ R146, R15, R119 ;  /* 0x000000770f927220 */ /* 0x000fc40000410000 */
[----:B------:R-:W-:Y:S02]  /*1520*/  FFMA.FTZ R85, R124, R145, R85 ;  /* 0x000000917c557223 */ /* 0x000fe40000010055 */
        /* <DEDUP_REMOVED lines=13> */
.L_x_3564:
[----:B0-----:R-:W-:Y:S05]  /*1600*/  BSYNC B0 ;  /* 0x0000000000007941 */ /* 0x001fea0003800000 */
.L_x_3562:
[----:B------:R-:W-:Y:S02]  /*1610*/  LOP3.LUT P1, RZ, R13, 0xff, RZ, 0xc0, !PT ;  /* 0x000000ff0dff7812 */ /* 0x000fe4000782c0ff */
[----:B------:R-:W-:Y:S02]  /*1620*/  SHF.R.U32.HI R86, RZ, 0x5, R110 ;  /* 0x00000005ff567819 */ /* 0x000fe4000001166e */
[----:B------:R-:W-:Y:S02]  /*1630*/  LOP3.LUT P0, RZ, R110, 0x1f, RZ, 0xc0, !PT ;  /* 0x0000001f6eff7812 */ /* 0x000fe4000780c0ff */
[----:B------:R-:W-:-:S07]  /*1640*/  LOP3.LUT R148, R86, 0x7fffffc, RZ, 0xc0, !PT ;  /* 0x07fffffc56947812 */ /* 0x000fce00078ec0ff */
[----:B------:R-:W-:Y:S01]  /*1650*/  @!P1 IADD3 R148, R148, 0x4, RZ ;  /* 0x0000000494949810 */ /* 0x000fe20007ffe0ff */
[----:B------:R-:W-:Y:S05]  /*1660*/  BRA.DIV ~URZ, `(.L_x_3565) ;  /* 0x00001d927f007947 */ /* 0x000fea000b800000 */
[----:B------:R0:W1:Y:S02]  /*1670*/  SHFL.DOWN PT, R90, R87, 0x10, 0x1f ;  /* 0x0a001f00575a7f89 */ /* 0x00006400000e0000 */
.L_x_3618:
        /* <DEDUP_REMOVED lines=18> */
.L_x_3619:
[----:B------:R-:W-:Y:S01]  /*17a0*/  @!P0 LOP3.LUT R85, R86, 0x3, RZ, 0xc0, !PT ;  /* 0x0000000356558812 */ /* 0x000fe200078ec0ff */
[----:B--2---:R-:W-:Y:S01]  /*17b0*/  FADD.FTZ R118, R91, R88 ;  /* 0x000000585b767221 */ /* 0x004fe20000010000 */
[----:B------:R-:W-:Y:S01]  /*17c0*/  WARPSYNC 0xffffffff ;  /* 0xffffffff00007948 */ /* 0x000fe20003800000 */
[----:B01----:R-:W-:Y:S01]  /*17d0*/  FADD.FTZ R119, R150, R119 ;  /* 0x0000007796777221 */ /* 0x003fe20000010000 */
[----:B-----5:R-:W-:Y:S01]  /*17e0*/  ISETP.GE.AND P5, PT, R117, 0x1, PT ;  /* 0x000000017500780c */ /* 0x020fe20003fa6270 */
[----:B------:R-:W-:Y:S01]  /*17f0*/  @!P0 IMAD.IADD R149, R148, 0x1, R85 ;  /* 0x0000000194958824 */ /* 0x000fe200078e0255 */
[----:B------:R-:W-:Y:S01]  /*1800*/  ISETP.NE.AND P1, PT, R14, RZ, PT ;  /* 0x000000ff0e00720c */ /* 0x000fe20003f25270 */
[----:B------:R-:W-:Y:S01]  /*1810*/  BSSY B0, `(.L_x_3567) ;  /* 0x000002b000007945 */ /* 0x000fe20003800000 */
[----:B------:R-:W-:Y:S02]  /*1820*/  @!P6 ISETP.NE.U32.AND P2, PT, RZ, c[0x0][0x218], PT ;  /* 0x00008600ff00ea0c */ /* 0x000fe40003f45070 */
[----:B------:R-:W-:Y:S04]  /*1830*/  @!P0 STS.64 [R149.X8+0x2800], R118 ;  /* 0x0028007695008388 */ /* 0x000fe80000008a00 */
[----:B------:R-:W-:Y:S01]  /*1840*/  BAR.SYNC.DEFER_BLOCKING 0x0 ;  /* 0x0000000000007b1d */ /* 0x000fe20000010000 */
[----:B------:R-:W-:-:S02]  /*1850*/  @!P6 ISETP.NE.U32.AND P3, PT, RZ, c[0x0][0x218], PT ;  /* 0x00008600ff00ea0c */ /* 0x000fc40003f65070 */
[----:B------:R-:W-:Y:S02]  /*1860*/  @P5 IADD3 R117, R117, -0x1, RZ ;  /* 0xffffffff75755810 */ /* 0x000fe40007ffe0ff */
[----:B------:R-:W-:Y:S02]  /*1870*/  @!P6 ISETP.NE.U32.AND P0, PT, RZ, c[0x0][0x218], PT ;  /* 0x00008600ff00ea0c */ /* 0x000fe40003f05070 */
[----:B------:R-:W-:Y:S01]  /*1880*/  @!P6 ISETP.NE.AND.EX P2, PT, RZ, c[0x0][0x21c], PT, P2 ;  /* 0x00008700ff00ea0c */ /* 0x000fe20003f45320 */
[----:B------:R-:W-:Y:S01]  /*1890*/  @P5 IMAD R117, R117, c[0x0][0x168], RZ ;  /* 0x00005a0075755a24 */ /* 0x000fe200078e02ff */
[----:B------:R-:W-:Y:S02]  /*18a0*/  @!P6 ISETP.NE.AND.EX P3, PT, RZ, c[0x0][0x21c], PT, P3 ;  /* 0x00008700ff00ea0c */ /* 0x000fe40003f65330 */
[----:B------:R-:W-:Y:S02]  /*18b0*/  @!P6 ISETP.NE.AND.EX P0, PT, RZ, c[0x0][0x21c], PT, P0 ;  /* 0x00008700ff00ea0c */ /* 0x000fe40003f05300 */
[----:B------:R-:W-:Y:S01]  /*18c0*/  ISETP.NE.U32.AND P4, PT, RZ, c[0x0][0x258], PT ;  /* 0x00009600ff007a0c */ /* 0x000fe20003f85070 */
[----:B------:R-:W0:Y:S04]  /*18d0*/  LDS.128 R84, [R148.X8+0x2800] ;  /* 0x0028000094547984 */ /* 0x000e280000008c00 */
[----:B------:R-:W1:Y:S01]  /*18e0*/  LDS.128 R88, [R148.X8+0x2810] ;  /* 0x0028100094587984 */ /* 0x000e620000008c00 */
[----:B0-----:R-:W-:-:S02]  /*18f0*/  FADD.FTZ R151, RZ, R84 ;  /* 0x00000054ff977221 */ /* 0x001fc40000010000 */
[----:B------:R-:W-:Y:S01]  /*1900*/  FADD.FTZ R84, RZ, R85 ;  /* 0x00000055ff547221 */ /* 0x000fe20000010000 */
[----:B------:R-:W-:Y:S01]  /*1910*/  @!P6 FSEL R85, R60, RZ, P2 ;  /* 0x000000ff3c55e208 */ /* 0x000fe20001000000 */
[----:B------:R-:W-:Y:S01]  /*1920*/  FADD.FTZ R151, R86, R151 ;  /* 0x0000009756977221 */ /* 0x000fe20000010000 */
[----:B------:R-:W-:Y:S01]  /*1930*/  @!P6 FSEL R86, R61, RZ, P3 ;  /* 0x000000ff3d56e208 */ /* 0x000fe20001800000 */
[----:B------:R-:W-:Y:S01]  /*1940*/  FADD.FTZ R84, R87, R84 ;  /* 0x0000005457547221 */ /* 0x000fe20000010000 */
[----:B------:R-:W-:Y:S01]  /*1950*/  @!P6 FSEL R87, R62, RZ, P0 ;  /* 0x000000ff3e57e208 */ /* 0x000fe20000000000 */
[----:B-1----:R-:W-:Y:S01]  /*1960*/  FADD.FTZ R151, R151, R88 ;  /* 0x0000005897977221 */ /* 0x002fe20000010000 */
[----:B------:R-:W-:Y:S01]  /*1970*/  @P5 SHF.R.S32.HI R88, RZ, 0x1f, R117 ;  /* 0x0000001fff585819 */ /* 0x000fe20000011475 */
[----:B------:R-:W-:Y:S01]  /*1980*/  FADD.FTZ R84, R84, R89 ;  /* 0x0000005954547221 */ /* 0x000fe20000010000 */
[----:B------:R-:W-:Y:S01]  /*1990*/  ISETP.NE.U32.AND P2, PT, RZ, c[0x0][0x258], PT ;  /* 0x00009600ff007a0c */ /* 0x000fe20003f45070 */
[----:B------:R-:W-:Y:S01]  /*19a0*/  FADD.FTZ R90, R90, R151 ;  /* 0x000000975a5a7221 */ /* 0x000fe20000010000 */
[----:B------:R-:W-:Y:S01]  /*19b0*/  @!P6 ISETP.NE.U32.AND P3, PT, RZ, c[0x0][0x218], PT ;  /* 0x00008600ff00ea0c */ /* 0x000fe20003f65070 */
[----:B------:R-:W-:Y:S01]  /*19c0*/  FADD.FTZ R91, R91, R84 ;  /* 0x000000545b5b7221 */ /* 0x000fe20000010000 */
[----:B------:R-:W-:Y:S01]  /*19d0*/  @!P6 ISETP.NE.U32.AND P0, PT, RZ, c[0x0][0x218], PT ;  /* 0x00008600ff00ea0c */ /* 0x000fe20003f05070 */
[----:B------:R-:W-:Y:S01]  /*19e0*/  FMUL.FTZ R90, R90, c[0x0][0x1e0] ;  /* 0x000078005a5a7a20 */ /* 0x000fe20000410000 */
[----:B------:R-:W-:Y:S01]  /*19f0*/  @P5 LEA.HI R88, R88, R117, RZ, 0x2 ;  /* 0x0000007558585211 */ /* 0x000fe200078f10ff */
[----:B------:R-:W-:-:S03]  /*1a00*/  FMUL.FTZ R91, R91, c[0x0][0x1e0] ;  /* 0x000078005b5b7a20 */ /* 0x000fc60000410000 */
[----:B------:R-:W-:Y:S02]  /*1a10*/  FSEL R90, R90, RZ, !P1 ;  /* 0x000000ff5a5a7208 */ /* 0x000fe40004800000 */
        /* <DEDUP_REMOVED lines=10> */
.L_x_3568:
[----:B------:R-:W-:Y:S05]  /*1ac0*/  BSYNC B0 ;  /* 0x0000000000007941 */ /* 0x000fea0003800000 */
.L_x_3567:
[----:B------:R-:W-:Y:S01]  /*1ad0*/  HFMA2.MMA R118, -RZ, RZ, 0, 0 ;  /* 0x00000000ff767435 */ /* 0x000fe200000001ff */
[----:B------:R-:W-:Y:S01]  /*1ae0*/  @P5 FMUL.FTZ R84, R85, c[0x0][0x1ec] ;  /* 0x00007b0055545a20 */ /* 0x000fe20000410000 */
[----:B------:R-:W-:Y:S01]  /*1af0*/  @P5 LOP3.LUT R89, R110, 0x7f, RZ, 0xc0, !PT ;  /* 0x0000007f6e595812 */ /* 0x000fe200078ec0ff */
[----:B------:R-:W-:Y:S01]  /*1b00*/  BSSY B0, `(.L_x_3569) ;  /* 0x000000e000007945 */ /* 0x000fe20003800000 */
[----:B------:R-:W-:Y:S02]  /*1b10*/  @!P6 ISETP.NE.AND.EX P3, PT, RZ, c[0x0][0x21c], PT, P3 ;  /* 0x00008700ff00ea0c */ /* 0x000fe40003f65330 */
[----:B------:R-:W-:Y:S02]  /*1b20*/  @!P6 ISETP.NE.U32.AND P1, PT, RZ, c[0x0][0x218], PT ;  /* 0x00008600ff00ea0c */ /* 0x000fe40003f25070 */
[----:B------:R-:W-:Y:S02]  /*1b30*/  ISETP.NE.AND.EX P2, PT, RZ, c[0x0][0x25c], PT, P2 ;  /* 0x00009700ff007a0c */ /* 0x000fe40003f45320 */
[----:B------:R-:W-:-:S02]  /*1b40*/  @P5 LEA.HI.SX32 R118, R88, R89, 0x1e ;  /* 0x0000005958765211 */ /* 0x000fc400078ff2ff */
[----:B------:R-:W-:Y:S02]  /*1b50*/  @P5 F2FP.BF16.PACK_AB R117, RZ, R84 ;  /* 0x00000054ff75523e */ /* 0x000fe400000010ff */
        /* <DEDUP_REMOVED lines=8> */
.L_x_3570:
[----:B------:R-:W-:Y:S05]  /*1be0*/  BSYNC B0 ;  /* 0x0000000000007941 */ /* 0x000fea0003800000 */
.L_x_3569:
        /* <DEDUP_REMOVED lines=8> */
.L_x_3572:
[----:B------:R-:W-:Y:S05]  /*1c70*/  BSYNC B0 ;  /* 0x0000000000007941 */ /* 0x000fea0003800000 */
.L_x_3571:
[----:B------:R-:W-:Y:S01]  /*1c80*/  @P5 FMUL.FTZ R84, R86, c[0x0][0x1ec] ;  /* 0x00007b0056545a20 */ /* 0x000fe20000410000 */
[----:B------:R-:W-:Y:S01]  /*1c90*/  @!P6 ISETP.NE.AND.EX P0, PT, RZ, c[0x0][0x21c], PT, P0 ;  /* 0x00008700ff00ea0c */ /* 0x000fe20003f05300 */
[----:B------:R-:W-:Y:S01]  /*1ca0*/  @P5 FMUL.FTZ R88, R87, c[0x0][0x1ec] ;  /* 0x00007b0057585a20 */ /* 0x000fe20000410000 */
[----:B------:R-:W-:Y:S01]  /*1cb0*/  BSSY B0, `(.L_x_3573) ;  /* 0x000000f000007945 */ /* 0x000fe20003800000 */
[----:B------:R-:W-:Y:S01]  /*1cc0*/  @P5 PRMT R111, R117, 0x7610, R111 ;  /* 0x00007610756f5816 */ /* 0x000fe2000000006f */
[----:B------:R-:W-:Y:S01]  /*1cd0*/  @P2 IMAD.MOV.U32 R117, RZ, RZ, 0x10 ;  /* 0x00000010ff752424 */ /* 0x000fe200078e00ff */
[----:B------:R-:W-:Y:S02]  /*1ce0*/  @!P6 ISETP.NE.U32.AND P3, PT, RZ, c[0x0][0x218], PT ;  /* 0x00008600ff00ea0c */ /* 0x000fe40003f65070 */
[----:B------:R-:W-:Y:S02]  /*1cf0*/  ISETP.NE.AND.EX P4, PT, RZ, c[0x0][0x25c], PT, P4 ;  /* 0x00009700ff007a0c */ /* 0x000fe40003f85340 */
[----:B------:R-:W-:-:S02]  /*1d00*/  @P5 F2FP.BF16.PACK_AB R149, RZ, R84 ;  /* 0x00000054ff95523e */ /* 0x000fc400000010ff */
        /* <DEDUP_REMOVED lines=9> */
.L_x_3574:
[----:B------:R-:W-:Y:S05]  /*1da0*/  BSYNC B0 ;  /* 0x0000000000007941 */ /* 0x000fea0003800000 */
.L_x_3573:
[----:B------:R-:W-:Y:S01]  /*1db0*/  SEL R84, R85, R80, P4 ;  /* 0x0000005055547207 */ /* 0x000fe20002000000 */
[----:B------:R-:W-:Y:S01]  /*1dc0*/  @P2 IMAD.WIDE.U32 R88, R0, R117, c[0x0][0x258] ;  /* 0x0000960000582625 */ /* 0x000fe200078e0075 */
[----:B------:R-:W-:Y:S01]  /*1dd0*/  SEL R85, R86, R81, P4 ;  /* 0x0000005156557207 */ /* 0x000fe20002000000 */
[----:B------:R-:W-:Y:S01]  /*1de0*/  BSSY B0, `(.L_x_3575) ;  /* 0x0000015000007945 */ /* 0x000fe20003800000 */
[----:B------:R-:W-:Y:S01]  /*1df0*/  SEL R86, R87, R82, P4 ;  /* 0x0000005257567207 */ /* 0x000fe20002000000 */
[C---:B------:R-:W-:Y:S01]  /*1e00*/  @P5 FMUL.FTZ R117, R150.reuse, c[0x0][0x1ec] ;  /* 0x00007b0096755a20 */ /* 0x040fe20000410000 */
[----:B------:R-:W-:Y:S02]  /*1e10*/  SEL R87, R150, R83, P4 ;  /* 0x0000005396577207 */ /* 0x000fe40002000000 */
[----:B------:R-:W-:Y:S02]  /*1e20*/  @!P6 ISETP.NE.AND.EX P1, PT, RZ, c[0x0][0x21c], PT, P1 ;  /* 0x00008700ff00ea0c */ /* 0x000fe40003f25310 */
[----:B------:R-:W-:Y:S01]  /*1e30*/  @P5 F2FP.BF16.PACK_AB R117, RZ, R117 ;  /* 0x00000075ff75523e */ /* 0x000fe200000010ff */
[----:B------:R0:W-:Y:S01]  /*1e40*/  @P2 STG.E.128 [R88.64], R84 ;  /* 0x0000005458002986 */ /* 0x0001e2000c101d04 */
[----:B------:R-:W-:-:S02]  /*1e50*/  @P5 PRMT R113, R151, 0x7610, R113 ;  /* 0x0000761097715816 */ /* 0x000fc40000000071 */
[----:B------:R-:W-:Y:S02]  /*1e60*/  @!P6 ISETP.NE.U32.AND P0, PT, RZ, c[0x0][0x218], PT ;  /* 0x00008600ff00ea0c */ /* 0x000fe40003f05070 */
[----:B------:R-:W-:Y:S02]  /*1e70*/  @P5 PRMT R112, R149, 0x7610, R112 ;  /* 0x0000761095705816 */ /* 0x000fe40000000070 */
[----:B------:R-:W-:Y:S02]  /*1e80*/  @!P6 FSEL R151, R66, RZ, P1 ;  /* 0x000000ff4297e208 */ /* 0x000fe40000800000 */
        /* <DEDUP_REMOVED lines=10> */
.L_x_3576:
[----:B------:R-:W-:Y:S05]  /*1f30*/  BSYNC B0 ;  /* 0x0000000000007941 */ /* 0x000fea0003800000 */
.L_x_3575:
[----:B------:R-:W-:Y:S01]  /*1f40*/  BSSY B0, `(.L_x_3577) ;  /* 0x0000008000007945 */ /* 0x000fe20003800000 */
[----:B------:R-:W-:Y:S05]  /*1f50*/  @!P6 BRA `(.L_x_3578) ;  /* 0x000000600000e947 */ /* 0x000fea0003800000 */
[----:B------:R-:W-:Y:S01]  /*1f60*/  ISETP.NE.U32.AND P1, PT, RZ, c[0x0][0x218], PT ;  /* 0x00008600ff007a0c */ /* 0x000fe20003f25070 */
[----:B0-----:R-:W-:-:S03]  /*1f70*/  FFMA.FTZ R85, R97, R91, R90 ;  /* 0x0000005b61557223 */ /* 0x001fc6000001005a */
[----:B------:R-:W-:Y:S01]  /*1f80*/  ISETP.NE.AND.EX P1, PT, RZ, c[0x0][0x21c], PT, P1 ;  /* 0x00008700ff007a0c */ /* 0x000fe20003f25310 */
[----:B------:R-:W-:-:S04]  /*1f90*/  FADD.FTZ R85, R132, -R85 ;  /* 0x8000005584557221 */ /* 0x000fc80000010000 */
[----:B------:R-:W-:-:S08]  /*1fa0*/  FMUL.FTZ R119, R2, R85 ;  /* 0x0000005502777220 */ /* 0x000fd00000410000 */
[----:B------:R-:W-:Y:S02]  /*1fb0*/  @P1 FADD.FTZ R119, R64, R119 ;  /* 0x0000007740771221 */ /* 0x000fe40000010000 */
.L_x_3578:
[----:B------:R-:W-:Y:S05]  /*1fc0*/  BSYNC B0 ;  /* 0x0000000000007941 */ /* 0x000fea0003800000 */
.L_x_3577:
[----:B0-----:R-:W-:Y:S01]  /*1fd0*/  @P5 FMUL.FTZ R84, R119, c[0x0][0x1ec] ;  /* 0x00007b0077545a20 */ /* 0x001fe20000410000 */
[----:B------:R-:W-:Y:S01]  /*1fe0*/  @!P6 ISETP.NE.AND.EX P3, PT, RZ, c[0x0][0x21c], PT, P3 ;  /* 0x00008700ff00ea0c */ /* 0x000fe20003f65330 */
[----:B------:R-:W-:Y:S01]  /*1ff0*/  BSSY B0, `(.L_x_3579) ;  /* 0x000000b000007945 */ /* 0x000fe20003800000 */
[----:B------:R-:W-:Y:S02]  /*2000*/  @!P6 ISETP.NE.U32.AND P1, PT, RZ, c[0x0][0x218], PT ;  /* 0x00008600ff00ea0c */ /* 0x000fe40003f25070 */
        /* <DEDUP_REMOVED lines=9> */
.L_x_3580:
[----:B------:R-:W-:Y:S05]  /*20a0*/  BSYNC B0 ;  /* 0x0000000000007941 */ /* 0x000fea0003800000 */
.L_x_3579:
[----:B------:R-:W-:Y:S01]  /*20b0*/  BSSY B0, `(.L_x_3581) ;  /* 0x0000009000007945 */ /* 0x000fe20003800000 */
[----:B------:R-:W-:Y:S01]  /*20c0*/  @P5 FMUL.FTZ R84, R148, c[0x0][0x1ec] ;  /* 0x00007b0094545a20 */ /* 0x000fe20000410000 */
[----:B------:R-:W-:Y:S05]  /*20d0*/  @!P6 BRA `(.L_x_3582) ;  /* 0x000000600000e947 */ /* 0x000fea0003800000 */
[----:B------:R-:W-:Y:S01]  /*20e0*/  ISETP.NE.U32.AND P3, PT, RZ, c[0x0][0x218], PT ;  /* 0x00008600ff007a0c */ /* 0x000fe20003f65070 */
[----:B------:R-:W-:-:S03]  /*20f0*/  FFMA.FTZ R85, R99, R91, R90 ;  /* 0x0000005b63557223 */ /* 0x000fc6000001005a */
[----:B------:R-:W-:Y:S01]  /*2100*/  ISETP.NE.AND.EX P3, PT, RZ, c[0x0][0x21c], PT, P3 ;  /* 0x00008700ff007a0c */ /* 0x000fe20003f65330 */
[----:B------:R-:W-:-:S04]  /*2110*/  FADD.FTZ R85, R134, -R85 ;  /* 0x8000005586557221 */ /* 0x000fc80000010000 */
[----:B------:R-:W-:-:S08]  /*2120*/  FMUL.FTZ R151, R2, R85 ;  /* 0x0000005502977220 */ /* 0x000fd00000410000 */
[----:B------:R-:W-:Y:S02]  /*2130*/  @P3 FADD.FTZ R151, R66, R151 ;  /* 0x0000009742973221 */ /* 0x000fe40000010000 */
.L_x_3582:
[----:B------:R-:W-:Y:S05]  /*2140*/  BSYNC B0 ;  /* 0x0000000000007941 */ /* 0x000fea0003800000 */
.L_x_3581:
[----:B------:R-:W-:Y:S01]  /*2150*/  @P5 FMUL.FTZ R85, R151, c[0x0][0x1ec] ;  /* 0x00007b0097555a20 */ /* 0x000fe20000410000 */
[----:B------:R-:W-:Y:S01]  /*2160*/  @!P6 ISETP.NE.AND.EX P0, PT, RZ, c[0x0][0x21c], PT, P0 ;  /* 0x00008700ff00ea0c */ /* 0x000fe20003f05300 */
[----:B------:R-:W-:Y:S01]  /*2170*/  BSSY B0, `(.L_x_3583) ;  /* 0x000000e000007945 */ /* 0x000fe20003800000 */
[----:B------:R-:W-:Y:S01]  /*2180*/  @!P6 ISETP.NE.U32.AND P3, PT, RZ, c[0x0][0x218], PT ;  /* 0x00008600ff00ea0c */ /* 0x000fe20003f65070 */
[----:B------:R-:W-:Y:S01]  /*2190*/  @P2 IMAD.MOV.U32 R117, RZ, RZ, 0x10 ;  /* 0x00000010ff752424 */ /* 0x000fe200078e00ff */
[----:B------:R-:W-:Y:S02]  /*21a0*/  @P5 PRMT R111, R86, 0x7610, R111 ;  /* 0x00007610566f5816 */ /* 0x000fe4000000006f */
[----:B------:R-:W-:Y:S02]  /*21b0*/  @P5 F2FP.BF16.PACK_AB R150, RZ, R84 ;  /* 0x00000054ff96523e */ /* 0x000fe400000010ff */
        /* <DEDUP_REMOVED lines=9> */
.L_x_3584:
[----:B------:R-:W-:Y:S05]  /*2250*/  BSYNC B0 ;  /* 0x0000000000007941 */ /* 0x000fea0003800000 */
.L_x_3583:
[----:B------:R-:W-:Y:S01]  /*2260*/  @P2 IMAD.WIDE.U32 R116, R116, R117, c[0x0][0x258] ;  /* 0x0000960074742625 */ /* 0x000fe200078e0075 */
[----:B------:R-:W-:Y:S01]  /*2270*/  SEL R84, R119, R80, P4 ;  /* 0x0000005077547207 */ /* 0x000fe20002000000 */
[----:B------:R-:W-:Y:S01]  /*2280*/  BSSY B0, `(.L_x_3585) ;  /* 0x0000017000007945 */ /* 0x000fe20003800000 */
[----:B------:R-:W-:Y:S01]  /*2290*/  SEL R85, R148, R81, P4 ;  /* 0x0000005194557207 */ /* 0x000fe20002000000 */
[C---:B------:R-:W-:Y:S01]  /*22a0*/  @P5 FMUL.FTZ R89, R88.reuse, c[0x0][0x1ec] ;  /* 0x00007b0058595a20 */ /* 0x040fe20000410000 */
[----:B------:R-:W-:Y:S02]  /*22b0*/  SEL R86, R151, R82, P4 ;  /* 0x0000005297567207 */ /* 0x000fe40002000000 */
[----:B------:R-:W-:Y:S02]  /*22c0*/  SEL R87, R88, R83, P4 ;  /* 0x0000005358577207 */ /* 0x000fe40002000000 */
[----:B------:R-:W-:Y:S02]  /*22d0*/  @!P6 ISETP.NE.AND.EX P1, PT, RZ, c[0x0][0x21c], PT, P1 ;  /* 0x00008700ff00ea0c */ /* 0x000fe40003f25310 */
[----:B------:R-:W-:Y:S01]  /*22e0*/  @P5 F2FP.BF16.PACK_AB R89, RZ, R89 ;  /* 0x00000059ff59523e */ /* 0x000fe200000010ff */
[----:B------:R0:W-:Y:S01]  /*22f0*/  @P2 STG.E.128 [R116.64], R84 ;  /* 0x0000005474002986 */ /* 0x0001e2000c101d04 */
[----:B------:R-:W-:-:S02]  /*2300*/  @!P6 ISETP.NE.U32.AND P0, PT, RZ, c[0x0][0x218], PT ;  /* 0x00008600ff00ea0c */ /* 0x000fc40003f05070 */
[----:B------:R-:W-:Y:S02]  /*2310*/  @P5 PRMT R112, R150, 0x7610, R112 ;  /* 0x0000761096705816 */ /* 0x000fe40000000070 */
[----:B------:R-:W-:Y:S02]  /*2320*/  @P5 PRMT R113, R152, 0x7610, R113 ;  /* 0x0000761098715816 */ /* 0x000fe40000000071 */
[----:B------:R-:W-:Y:S02]  /*2330*/  @!P6 FSEL R148, R69, RZ, P1 ;  /* 0x000000ff4594e208 */ /* 0x000fe40000800000 */
[----:B------:R-:W-:Y:S01]  /*2340*/  @P5 PRMT R114, R89, 0x7610, R114 ;  /* 0x0000761059725816 */ /* 0x000fe20000000072 */
        /* <DEDUP_REMOVED lines=10> */
.L_x_3586:
[----:B------:R-:W-:Y:S05]  /*23f0*/  BSYNC B0 ;  /* 0x0000000000007941 */ /* 0x000fea0003800000 */
.L_x_3585:
        /* <DEDUP_REMOVED lines=8> */
.L_x_3588:
[----:B------:R-:W-:Y:S05]  /*2480*/  BSYNC B0 ;  /* 0x0000000000007941 */ /* 0x000fea0003800000 */
.L_x_3587:
        /* <DEDUP_REMOVED lines=13> */
.L_x_3590:
[----:B------:R-:W-:Y:S05]  /*2560*/  BSYNC B0 ;  /* 0x0000000000007941 */ /* 0x000fea0003800000 */
.L_x_3589:
        /* <DEDUP_REMOVED lines=8> */
.L_x_3592:
[----:B------:R-:W-:Y:S05]  /*25f0*/  BSYNC B0 ;  /* 0x0000000000007941 */ /* 0x000fea0003800000 */
.L_x_3591:
[----:B------:R-:W-:Y:S01]  /*2600*/  @P5 FMUL.FTZ R84, R148, c[0x0][0x1ec] ;  /* 0x00007b0094545a20 */ /* 0x000fe20000410000 */
[----:B------:R-:W-:Y:S01]  /*2610*/  @!P6 ISETP.NE.AND.EX P0, PT, RZ, c[0x0][0x21c], PT, P0 ;  /* 0x00008700ff00ea0c */ /* 0x000fe20003f05300 */
[----:B------:R-:W-:Y:S01]  /*2620*/  @P5 FMUL.FTZ R85, R87, c[0x0][0x1ec] ;  /* 0x00007b0057555a20 */ /* 0x000fe20000410000 */
[----:B------:R-:W-:Y:S01]  /*2630*/  BSSY B0, `(.L_x_3593) ;  /* 0x000000e000007945 */ /* 0x000fe20003800000 */
[----:B------:R-:W-:Y:S01]  /*2640*/  @!P6 ISETP.NE.U32.AND P3, PT, RZ, c[0x0][0x218], PT ;  /* 0x00008600ff00ea0c */ /* 0x000fe20003f65070 */
[----:B------:R-:W-:Y:S01]  /*2650*/  @P2 IMAD.MOV.U32 R88, RZ, RZ, 0x10 ;  /* 0x00000010ff582424 */ /* 0x000fe200078e00ff */
[----:B------:R-:W-:Y:S02]  /*2660*/  @P5 PRMT R111, R86, 0x7610, R111 ;  /* 0x00007610566f5816 */ /* 0x000fe4000000006f */
[----:B------:R-:W-:Y:S02]  /*2670*/  @P5 F2FP.BF16.PACK_AB R117, RZ, R84 ;  /* 0x00000054ff75523e */ /* 0x000fe400000010ff */
[----:B------:R-:W-:-:S02]  /*2680*/  @P5 F2FP.BF16.PACK_AB R119, RZ, R85 ;  /* 0x00000055ff77523e */ /* 0x000fc400000010ff */
        /* <DEDUP_REMOVED lines=8> */
.L_x_3594:
[----:B------:R-:W-:Y:S05]  /*2710*/  BSYNC B0 ;  /* 0x0000000000007941 */ /* 0x000fea0003800000 */
.L_x_3593:
        /* <DEDUP_REMOVED lines=25> */
.L_x_3596:
[----:B------:R-:W-:Y:S05]  /*28b0*/  BSYNC B0 ;  /* 0x0000000000007941 */ /* 0x000fea0003800000 */
.L_x_3595:
        /* <DEDUP_REMOVED lines=8> */
.L_x_3598:
[----:B------:R-:W-:Y:S05]  /*2940*/  BSYNC B0 ;  /* 0x0000000000007941 */ /* 0x000fea0003800000 */
.L_x_3597:
[----:B0-----:R-:W-:Y:S01]  /*2950*/  @P5 FMUL.FTZ R84, R117, c[0x0][0x1ec] ;  /* 0x00007b0075545a20 */ /* 0x001fe20000410000 */
[----:B------:R-:W-:Y:S01]  /*2960*/  @!P6 ISETP.NE.AND.EX P3, PT, RZ, c[0x0][0x21c], PT, P3 ;  /* 0x00008700ff00ea0c */ /* 0x000fe20003f65330 */
[----:B------:R-:W-:Y:S01]  /*2970*/  BSSY B0, `(.L_x_3599) ;  /* 0x000000c000007945 */ /* 0x000fe20003800000 */
[----:B------:R-:W-:Y:S02]  /*2980*/  @!P6 ISETP.NE.U32.AND P1, PT, RZ, c[0x0][0x218], PT ;  /* 0x00008600ff00ea0c */ /* 0x000fe40003f25070 */
[----:B------:R-:W-:Y:S02]  /*2990*/  @!P6 ISETP.NE.AND.EX P0, PT, RZ, c[0x0][0x21c], PT, P0 ;  /* 0x00008700ff00ea0c */ /* 0x000fe40003f05300 */
        /* <DEDUP_REMOVED lines=9> */
.L_x_3600:
[----:B------:R-:W-:Y:S05]  /*2a30*/  BSYNC B0 ;  /* 0x0000000000007941 */ /* 0x000fea0003800000 */
.L_x_3599:
[----:B------:R-:W-:Y:S01]  /*2a40*/  BSSY B0, `(.L_x_3601) ;  /* 0x000000a000007945 */ /* 0x000fe20003800000 */
[----:B------:R-:W-:Y:S01]  /*2a50*/  @P5 FMUL.FTZ R84, R86, c[0x0][0x1ec] ;  /* 0x00007b0056545a20 */ /* 0x000fe20000410000 */
        /* <DEDUP_REMOVED lines=8> */
.L_x_3602:
[----:B------:R-:W-:Y:S05]  /*2ae0*/  BSYNC B0 ;  /* 0x0000000000007941 */ /* 0x000fea0003800000 */
.L_x_3601:
[----:B------:R-:W-:Y:S01]  /*2af0*/  @P5 FMUL.FTZ R85, R87, c[0x0][0x1ec] ;  /* 0x00007b0057555a20 */ /* 0x000fe20000410000 */
[----:B------:R-:W-:Y:S01]  /*2b00*/  @!P6 ISETP.NE.AND.EX P0, PT, RZ, c[0x0][0x21c], PT, P1 ;  /* 0x00008700ff00ea0c */ /* 0x000fe20003f05310 */
[----:B------:R-:W-:Y:S01]  /*2b10*/  BSSY B0, `(.L_x_3603) ;  /* 0x0000015000007945 */ /* 0x000fe20003800000 */
[----:B------:R-:W-:Y:S01]  /*2b20*/  @!P6 ISETP.NE.U32.AND P1, PT, RZ, c[0x0][0x218], PT ;  /* 0x00008600ff00ea0c */ /* 0x000fe20003f25070 */
[----:B------:R-:W-:Y:S01]  /*2b30*/  @P2 IMAD.MOV.U32 R89, RZ, RZ, 0x10 ;  /* 0x00000010ff592424 */ /* 0x000fe200078e00ff */
[----:B------:R-:W-:Y:S02]  /*2b40*/  @P5 F2FP.BF16.PACK_AB R84, RZ, R84 ;  /* 0x00000054ff54523e */ /* 0x000fe400000010ff */
[----:B------:R-:W-:Y:S02]  /*2b50*/  @P5 F2FP.BF16.PACK_AB R85, RZ, R85 ;  /* 0x00000055ff55523e */ /* 0x000fe400000010ff */
[----:B------:R-:W-:Y:S02]  /*2b60*/  @!P6 ISETP.NE.AND.EX P1, PT, RZ, c[0x0][0x21c], PT, P1 ;  /* 0x00008700ff00ea0c */ /* 0x000fe40003f25310 */
[----:B------:R-:W-:-:S02]  /*2b70*/  @P5 PRMT R111, R88, 0x7610, R111 ;  /* 0x00007610586f5816 */ /* 0x000fc4000000006f */
[----:B------:R-:W-:Y:S02]  /*2b80*/  @!P6 FSEL R116, R75, RZ, P0 ;  /* 0x000000ff4b74e208 */ /* 0x000fe40000000000 */
[----:B------:R-:W-:Y:S02]  /*2b90*/  @!P6 ISETP.NE.U32.AND P3, PT, RZ, c[0x0][0x218], PT ;  /* 0x00008600ff00ea0c */ /* 0x000fe40003f65070 */
[----:B------:R-:W-:Y:S02]  /*2ba0*/  @!P6 ISETP.NE.U32.AND P0, PT, RZ, c[0x0][0x218], PT ;  /* 0x00008600ff00ea0c */ /* 0x000fe40003f05070 */
[----:B------:R-:W-:Y:S02]  /*2bb0*/  @P5 PRMT R112, R84, 0x7610, R112 ;  /* 0x0000761054705816 */ /* 0x000fe40000000070 */
[----:B------:R-:W-:Y:S02]  /*2bc0*/  @P5 PRMT R113, R85, 0x7610, R113 ;  /* 0x0000761055715816 */ /* 0x000fe40000000071 */
[----:B------:R-:W-:-:S02]  /*2bd0*/  @P2 IADD3 R88, R0, 0x180, RZ ;  /* 0x0000018000582810 */ /* 0x000fc40007ffe0ff */
        /* <DEDUP_REMOVED lines=8> */
.L_x_3604:
[----:B------:R-:W-:Y:S05]  /*2c60*/  BSYNC B0 ;  /* 0x0000000000007941 */ /* 0x000fea0003800000 */
.L_x_3603:
[----:B------:R-:W-:Y:S01]  /*2c70*/  SEL R85, R86, R81, P4 ;  /* 0x0000005156557207 */ /* 0x000fe20002000000 */
[----:B------:R-:W-:Y:S01]  /*2c80*/  @P2 IMAD.WIDE.U32 R88, R88, R89, c[0x0][0x258] ;  /* 0x0000960058582625 */ /* 0x000fe200078e0059 */
[----:B------:R-:W-:Y:S01]  /*2c90*/  SEL R86, R87, R82, P4 ;  /* 0x0000005257567207 */ /* 0x000fe20002000000 */
[----:B------:R-:W-:Y:S01]  /*2ca0*/  BSSY B0, `(.L_x_3605) ;  /* 0x000001a000007945 */ /* 0x000fe20003800000 */
[----:B------:R-:W-:Y:S02]  /*2cb0*/  SEL R84, R117, R80, P4 ;  /* 0x0000005075547207 */ /* 0x000fe40002000000 */
[C---:B------:R-:W-:Y:S01]  /*2cc0*/  SEL R87, R116.reuse, R83, P4 ;  /* 0x0000005374577207 */ /* 0x040fe20002000000 */
[----:B------:R-:W-:Y:S01]  /*2cd0*/  @P5 FMUL.FTZ R116, R116, c[0x0][0x1ec] ;  /* 0x00007b0074745a20 */ /* 0x000fe20000410000 */
[----:B------:R-:W-:Y:S02]  /*2ce0*/  @!P6 ISETP.NE.U32.AND P1, PT, RZ, c[0x0][0x218], PT ;  /* 0x00008600ff00ea0c */ /* 0x000fe40003f25070 */
[----:B------:R-:W-:Y:S01]  /*2cf0*/  @P2 IADD3 R117, R0, 0x200, RZ ;  /* 0x0000020000752810 */ /* 0x000fe20007ffe0ff */
[----:B------:R0:W-:Y:S01]  /*2d00*/  @P2 STG.E.128 [R88.64], R84 ;  /* 0x0000005458002986 */ /* 0x0001e2000c101d04 */
[----:B------:R-:W-:-:S02]  /*2d10*/  @P2 MOV R0, 0x10 ;  /* 0x0000001000002802 */ /* 0x000fc40000000f00 */
[----:B------:R-:W-:Y:S02]  /*2d20*/  @!P6 ISETP.NE.AND.EX P0, PT, RZ, c[0x0][0x21c], PT, P0 ;  /* 0x00008700ff00ea0c */ /* 0x000fe40003f05300 */
[----:B------:R-:W-:Y:S02]  /*2d30*/  @!P6 ISETP.NE.AND.EX P1, PT, RZ, c[0x0][0x21c], PT, P1 ;  /* 0x00008700ff00ea0c */ /* 0x000fe40003f25310 */
[----:B------:R-:W-:Y:S02]  /*2d40*/  @!P6 ISETP.NE.AND.EX P3, PT, RZ, c[0x0][0x21c], PT, P3 ;  /* 0x00008700ff00ea0c */ /* 0x000fe40003f65330 */
[----:B------:R-:W-:Y:S02]  /*2d50*/  @!P6 FSEL R119, R78, RZ, P0 ;  /* 0x000000ff4e77e208 */ /* 0x000fe40000000000 */
[----:B------:R-:W-:Y:S02]  /*2d60*/  @!P6 FSEL R148, R79, RZ, P1 ;  /* 0x000000ff4f94e208 */ /* 0x000fe40000800000 */
[----:B0-----:R-:W-:Y:S01]  /*2d70*/  @P5 F2FP.BF16.PACK_AB R89, RZ, R116 ;  /* 0x00000074ff59523e */ /* 0x001fe200000010ff */
[----:B------:R-:W-:-:S03]  /*2d80*/  @P2 IMAD.WIDE.U32 R116, R117, R0, c[0x0][0x258] ;  /* 0x0000960075742625 */ /* 0x000fc600078e0000 */
        /* <DEDUP_REMOVED lines=11> */
.L_x_3606:
[----:B------:R-:W-:Y:S05]  /*2e40*/  BSYNC B0 ;  /* 0x0000000000007941 */ /* 0x000fea0003800000 */
.L_x_3605:
        /* <DEDUP_REMOVED lines=8> */
.L_x_3608:
[----:B------:R-:W-:Y:S05]  /*2ed0*/  BSYNC B0 ;  /* 0x0000000000007941 */ /* 0x000fea0003800000 */
.L_x_3607:
[----:B------:R-:W-:Y:S01]  /*2ee0*/  BSSY B0, `(.L_x_3609) ;  /* 0x000000a000007945 */ /* 0x000fe20003800000 */
[----:B------:R-:W-:Y:S02]  /*2ef0*/  SEL R80, R115, R80, P4 ;  /* 0x0000005073507207 */ /* 0x000fe40002000000 */
[----:B------:R-:W-:Y:S01]  /*2f00*/  @!P6 FSEL R0, R77, RZ, P3 ;  /* 0x000000ff4d00e208 */ /* 0x000fe20001800000 */
[----:B------:R-:W-:Y:S05]  /*2f10*/  @!P6 BRA `(.L_x_3610) ;  /* 0x000000600000e947 */ /* 0x000fea0003800000 */
[----:B------:R-:W-:Y:S01]  /*2f20*/  ISETP.NE.U32.AND P0, PT, RZ, c[0x0][0x218], PT ;  /* 0x00008600ff007a0c */ /* 0x000fe20003f05070 */
[----:B------:R-:W-:-:S03]  /*2f30*/  FFMA.FTZ R0, R124, R91, R90 ;  /* 0x0000005b7c007223 */ /* 0x000fc6000001005a */
[----:B------:R-:W-:Y:S01]  /*2f40*/  ISETP.NE.AND.EX P0, PT, RZ, c[0x0][0x21c], PT, P0 ;  /* 0x00008700ff007a0c */ /* 0x000fe20003f05300 */
[----:B0-----:R-:W-:-:S04]  /*2f50*/  FADD.FTZ R85, R145, -R0 ;  /* 0x8000000091557221 */ /* 0x001fc80000010000 */
[----:B------:R-:W-:-:S08]  /*2f60*/  FMUL.FTZ R0, R2, R85 ;  /* 0x0000005502007220 */ /* 0x000fd00000410000 */
[----:B------:R-:W-:Y:S02]  /*2f70*/  @P0 FADD.FTZ R0, R77, R0 ;  /* 0x000000004d000221 */ /* 0x000fe40000010000 */
.L_x_3610:
[----:B------:R-:W-:Y:S05]  /*2f80*/  BSYNC B0 ;  /* 0x0000000000007941 */ /* 0x000fea0003800000 */
.L_x_3609:
        /* <DEDUP_REMOVED lines=8> */
.L_x_3612:
[----:B------:R-:W-:Y:S05]  /*3010*/  BSYNC B0 ;  /* 0x0000000000007941 */ /* 0x000fea0003800000 */
.L_x_3611:
[----:B------:R-:W-:Y:S01]  /*3020*/  BSSY B0, `(.L_x_3613) ;  /* 0x0000008000007945 */ /* 0x000fe20003800000 */
[----:B------:R-:W-:Y:S05]  /*3030*/  @!P6 BRA `(.L_x_3614) ;  /* 0x000000600000e947 */ /* 0x000fea0003800000 */
[----:B------:R-:W-:Y:S01]  /*3040*/  ISETP.NE.U32.AND P0, PT, RZ, c[0x0][0x218], PT ;  /* 0x00008600ff007a0c */ /* 0x000fe20003f05070 */
[----:B------:R-:W-:-:S03]  /*3050*/  FFMA.FTZ R90, R126, R91, R90 ;  /* 0x0000005b7e5a7223 */ /* 0x000fc6000001005a */
[----:B------:R-:W-:Y:S01]  /*3060*/  ISETP.NE.AND.EX P0, PT, RZ, c[0x0][0x21c], PT, P0 ;  /* 0x00008700ff007a0c */ /* 0x000fe20003f05300 */
[----:B0-----:R-:W-:-:S04]  /*3070*/  FADD.FTZ R85, R147, -R90 ;  /* 0x8000005a93557221 */ /* 0x001fc80000010000 */
[----:B------:R-:W-:-:S08]  /*3080*/  FMUL.FTZ R148, R2, R85 ;  /* 0x0000005502947220 */ /* 0x000fd00000410000 */
[----:B------:R-:W-:Y:S02]  /*3090*/  @P0 FADD.FTZ R148, R79, R148 ;  /* 0x000000944f940221 */ /* 0x000fe40000010000 */
.L_x_3614:
[----:B------:R-:W-:Y:S05]  /*30a0*/  BSYNC B0 ;  /* 0x0000000000007941 */ /* 0x000fea0003800000 */
.L_x_3613:
[C---:B------:R-:W-:Y:S01]  /*30b0*/  SEL R81, R0.reuse, R81, P4 ;  /* 0x0000005100517207 */ /* 0x040fe20002000000 */
[----:B------:R-:W-:Y:S01]  /*30c0*/  @P5 FMUL.FTZ R115, R115, c[0x0][0x1ec] ;  /* 0x00007b0073735a20 */ /* 0x000fe20000410000 */
[C---:B------:R-:W-:Y:S01]  /*30d0*/  SEL R82, R119.reuse, R82, P4 ;  /* 0x0000005277527207 */ /* 0x040fe20002000000 */
[----:B------:R-:W-:Y:S01]  /*30e0*/  @P5 FMUL.FTZ R0, R0, c[0x0][0x1ec] ;  /* 0x00007b0000005a20 */ /* 0x000fe20000410000 */
[C---:B------:R-:W-:Y:S01]  /*30f0*/  SEL R83, R148.reuse, R83, P4 ;  /* 0x0000005394537207 */ /* 0x040fe20002000000 */
[----:B------:R-:W-:Y:S01]  /*3100*/  @P5 FMUL.FTZ R119, R119, c[0x0][0x1ec] ;  /* 0x00007b0077775a20 */ /* 0x000fe20000410000 */
[----:B------:R-:W-:Y:S01]  /*3110*/  @P5 F2FP.BF16.PACK_AB R115, RZ, R115 ;  /* 0x00000073ff73523e */ /* 0x000fe200000010ff */
[----:B------:R-:W-:Y:S01]  /*3120*/  @P5 FMUL.FTZ R148, R148, c[0x0][0x1ec] ;  /* 0x00007b0094945a20 */ /* 0x000fe20000410000 */
[----:B------:R-:W-:Y:S01]  /*3130*/  @P5 F2FP.BF16.PACK_AB R0, RZ, R0 ;  /* 0x00000000ff00523e */ /* 0x000fe200000010ff */
[----:B------:R1:W-:Y:S01]  /*3140*/  @P2 STG.E.128 [R116.64], R80 ;  /* 0x0000005074002986 */ /* 0x0003e2000c101d04 */
[----:B------:R-:W-:Y:S01]  /*3150*/  @P5 F2FP.BF16.PACK_AB R119, RZ, R119 ;  /* 0x00000077ff77523e */ /* 0x000fe200000010ff */
[----:B------:R-:W-:Y:S01]  /*3160*/  BSSY B0, `(.L_x_3615) ;  /* 0x0000010000007945 */ /* 0x000fe20003800000 */
[----:B------:R-:W-:-:S02]  /*3170*/  @P5 F2FP.BF16.PACK_AB R148, RZ, R148 ;  /* 0x00000094ff94523e */ /* 0x000fc400000010ff */
[----:B------:R-:W-:Y:S02]  /*3180*/  @P5 PRMT R111, R115, 0x7610, R111 ;  /* 0x00007610736f5816 */ /* 0x000fe4000000006f */
[----:B------:R-:W-:Y:S02]  /*3190*/  @P5 PRMT R112, R0, 0x7610, R112 ;  /* 0x0000761000705816 */ /* 0x000fe40000000070 */
[----:B------:R-:W-:Y:S02]  /*31a0*/  @P5 PRMT R113, R119, 0x7610, R113 ;  /* 0x0000761077715816 */ /* 0x000fe40000000071 */
        /* <DEDUP_REMOVED lines=11> */
.L_x_3616:
[----:B------:R-:W-:Y:S05]  /*3260*/  BSYNC B0 ;  /* 0x0000000000007941 */ /* 0x000fea0003800000 */
.L_x_3615:
[----:B------:R-:W-:Y:S02]  /*3270*/  IADD3 R109, R109, c[0x0][0x160], RZ ;  /* 0x000058006d6d7a10 */ /* 0x000fe40007ffe0ff */
[----:B------:R-:W-:Y:S02]  /*3280*/  LOP3.LUT P1, RZ, R13, 0xff, RZ, 0xc0, !PT ;  /* 0x000000ff0dff7812 */ /* 0x000fe4000782c0ff */
[----:B------:R-:W-:Y:S02]  /*3290*/  ISETP.GE.AND P0, PT, R109, c[0x0][0x164], PT ;  /* 0x000059006d007a0c */ /* 0x000fe40003f06270 */
[----:B------:R-:W-:-:S11]  /*32a0*/  SEL R13, RZ, 0x1, P1 ;  /* 0x00000001ff0d7807 */ /* 0x000fd60000800000 */
[----:B01----:R-:W-:Y:S01]  /*32b0*/  @P0 CALL.REL.NOINC `(.L_x_3561) ;  /* 0x0000001000000944 */ /* 0x003fe20003c00000 */
[----:B------:R-:W-:Y:S05]  /*32c0*/  BRA `(.L_x_3617) ;  /* 0xffffd2c000007947 */ /* 0x000fea000383ffff */
.L_x_3561:
        /* <DEDUP_REMOVED lines=19> */
.L_x_3565:
[----:B------:R-:W-:Y:S01]  /*3400*/  HFMA2.MMA R118, -RZ, RZ, 0, 1.847743988037109375e-06 ;  /* 0x0000001fff767435 */ /* 0x000fe200000001ff */
[----:B------:R-:W-:Y:S01]  /*3410*/  MOV R89, R87 ;  /* 0x0000005700597202 */ /* 0x000fe20000000f00 */
[----:B------:R-:W-:Y:S01]  /*3420*/  IMAD.MOV.U32 R150, RZ, RZ, 0x10 ;  /* 0x00000010ff967424 */ /* 0x000fe200078e00ff */
[----:B------:R-:W-:Y:S01]  /*3430*/  MOV R84, 0x3460 ;  /* 0x0000346000547802 */ /* 0x000fe20000000f00 */
[----:B------:R-:W-:-:S02]  /*3440*/  IMAD.MOV.U32 R149, RZ, RZ, -0x1 ;  /* 0xffffffffff957424 */ /* 0x000fc400078e00ff */
[----:B-----5:R-:W-:Y:S05]  /*3450*/  CALL.REL.NOINC `($__internal_63_$__cuda_sm70_shflsync_down_p) ;  /* 0x0000045000007944 */ /* 0x020fea0003c00000 */
[----:B-1----:R-:W-:Y:S01]  /*3460*/  MOV R90, R150 ;  /* 0x00000096005a7202 */ /* 0x002fe20000000f00 */
[----:B0-----:R-:W-:Y:S05]  /*3470*/  BRA `(.L_x_3618) ;  /* 0xffffe20000007947 */ /* 0x001fea000383ffff */
.L_x_3566:
[----:B------:R-:W-:Y:S01]  /*3480*/  HFMA2.MMA R150, -RZ, RZ, 0, 9.5367431640625e-07 ;  /* 0x00000010ff967435 */ /* 0x000fe200000001ff */
[----:B------:R-:W-:Y:S01]  /*3490*/  IMAD.MOV.U32 R89, RZ, RZ, R88 ;  /* 0x000000ffff597224 */ /* 0x000fe200078e0058 */
[----:B------:R-:W-:Y:S01]  /*34a0*/  MOV R149, 0xffffffff ;  /* 0xffffffff00957802 */ /* 0x000fe20000000f00 */
[----:B------:R-:W-:Y:S01]  /*34b0*/  IMAD.MOV.U32 R118, RZ, RZ, 0x1f ;  /* 0x0000001fff767424 */ /* 0x000fe200078e00ff */
[----:B------:R-:W-:-:S02]  /*34c0*/  MOV R84, 0x34e0 ;  /* 0x000034e000547802 */ /* 0x000fc40000000f00 */
[----:B01---5:R-:W-:Y:S05]  /*34d0*/  CALL.REL.NOINC `($__internal_63_$__cuda_sm70_shflsync_down_p) ;  /* 0x000003d000007944 */ /* 0x023fea0003c00000 */
[----:B------:R-:W-:Y:S01]  /*34e0*/  FADD.FTZ R90, R90, R87 ;  /* 0x000000575a5a7221 */ /* 0x000fe20000010000 */
[----:B0-----:R-:W-:Y:S01]  /*34f0*/  HFMA2.MMA R118, -RZ, RZ, 0, 1.847743988037109375e-06 ;  /* 0x0000001fff767435 */ /* 0x001fe200000001ff */
[----:B-1----:R-:W-:Y:S01]  /*3500*/  FADD.FTZ R91, R88, R150 ;  /* 0x00000096585b7221 */ /* 0x002fe20000010000 */
[----:B------:R-:W-:Y:S01]  /*3510*/  MOV R84, 0x3560 ;  /* 0x0000356000547802 */ /* 0x000fe20000000f00 */
[----:B------:R-:W-:Y:S01]  /*3520*/  IMAD.MOV.U32 R150, RZ, RZ, 0x8 ;  /* 0x00000008ff967424 */ /* 0x000fe200078e00ff */
[----:B------:R-:W-:Y:S01]  /*3530*/  MOV R89, R90 ;  /* 0x0000005a00597202 */ /* 0x000fe20000000f00 */
[----:B------:R-:W-:-:S02]  /*3540*/  IMAD.MOV.U32 R149, RZ, RZ, -0x1 ;  /* 0xffffffffff957424 */ /* 0x000fc400078e00ff */
[----:B------:R-:W-:Y:S05]  /*3550*/  CALL.REL.NOINC `($__internal_63_$__cuda_sm70_shflsync_down_p) ;  /* 0x0000035000007944 */ /* 0x000fea0003c00000 */
[----:B0-----:R-:W-:Y:S01]  /*3560*/  HFMA2.MMA R118, -RZ, RZ, 0, 1.847743988037109375e-06 ;  /* 0x0000001fff767435 */ /* 0x001fe200000001ff */
[----:B-1----:R-:W-:Y:S01]  /*3570*/  IMAD.MOV.U32 R87, RZ, RZ, R150 ;  /* 0x000000ffff577224 */ /* 0x002fe200078e0096 */
[----:B------:R-:W-:Y:S01]  /*3580*/  MOV R89, R91 ;  /* 0x0000005b00597202 */ /* 0x000fe20000000f00 */
[----:B------:R-:W-:Y:S01]  /*3590*/  IMAD.MOV.U32 R150, RZ, RZ, 0x8 ;  /* 0x00000008ff967424 */ /* 0x000fe200078e00ff */
[----:B------:R-:W-:Y:S01]  /*35a0*/  MOV R84, 0x35d0 ;  /* 0x000035d000547802 */ /* 0x000fe20000000f00 */
[----:B------:R-:W-:-:S02]  /*35b0*/  IMAD.MOV.U32 R149, RZ, RZ, -0x1 ;  /* 0xffffffffff957424 */ /* 0x000fc400078e00ff */
[----:B------:R-:W-:Y:S05]  /*35c0*/  CALL.REL.NOINC `($__internal_63_$__cuda_sm70_shflsync_down_p) ;  /* 0x000002e000007944 */ /* 0x000fea0003c00000 */
[----:B------:R-:W-:Y:S01]  /*35d0*/  FADD.FTZ R90, R87, R90 ;  /* 0x0000005a575a7221 */ /* 0x000fe20000010000 */
[----:B0-----:R-:W-:Y:S01]  /*35e0*/  MOV R149, 0xffffffff ;  /* 0xffffffff00957802 */ /* 0x001fe20000000f00 */
[----:B-1----:R-:W-:Y:S01]  /*35f0*/  FADD.FTZ R91, R91, R150 ;  /* 0x000000965b5b7221 */ /* 0x002fe20000010000 */
[----:B------:R-:W-:Y:S01]  /*3600*/  MOV R150, 0x4 ;  /* 0x0000000400967802 */ /* 0x000fe20000000f00 */
[----:B------:R-:W-:Y:S01]  /*3610*/  IMAD.MOV.U32 R118, RZ, RZ, 0x1f ;  /* 0x0000001fff767424 */ /* 0x000fe200078e00ff */
[----:B------:R-:W-:Y:S01]  /*3620*/  MOV R84, 0x3650 ;  /* 0x0000365000547802 */ /* 0x000fe20000000f00 */
[----:B------:R-:W-:-:S02]  /*3630*/  IMAD.MOV.U32 R89, RZ, RZ, R90 ;  /* 0x000000ffff597224 */ /* 0x000fc400078e005a */
[----:B------:R-:W-:Y:S05]  /*3640*/  CALL.REL.NOINC `($__internal_63_$__cuda_sm70_shflsync_down_p) ;  /* 0x0000026000007944 */ /* 0x000fea0003c00000 */
[----:B-1----:R-:W-:Y:S01]  /*3650*/  MOV R87, R150 ;  /* 0x0000009600577202 */ /* 0x002fe20000000f00 */
[----:B------:R-:W-:Y:S01]  /*3660*/  HFMA2.MMA R150, -RZ, RZ, 0, 2.384185791015625e-07 ;  /* 0x00000004ff967435 */ /* 0x000fe200000001ff */
[----:B0-----:R-:W-:Y:S01]  /*3670*/  IMAD.MOV.U32 R89, RZ, RZ, R91 ;  /* 0x000000ffff597224 */ /* 0x001fe200078e005b */
[----:B------:R-:W-:Y:S01]  /*3680*/  MOV R149, 0xffffffff ;  /* 0xffffffff00957802 */ /* 0x000fe20000000f00 */
[----:B------:R-:W-:Y:S01]  /*3690*/  IMAD.MOV.U32 R118, RZ, RZ, 0x1f ;  /* 0x0000001fff767424 */ /* 0x000fe200078e00ff */
[----:B------:R-:W-:-:S02]  /*36a0*/  MOV R84, 0x36c0 ;  /* 0x000036c000547802 */ /* 0x000fc40000000f00 */
[----:B------:R-:W-:Y:S05]  /*36b0*/  CALL.REL.NOINC `($__internal_63_$__cuda_sm70_shflsync_down_p) ;  /* 0x000001f000007944 */ /* 0x000fea0003c00000 */
        /* <DEDUP_REMOVED lines=24> */
[----:B------:R-:W-:Y:S01]  /*3840*/  HFMA2.MMA R150, -RZ, RZ, 0, 5.9604644775390625e-08 ;  /* 0x00000001ff967435 */ /* 0x000fe200000001ff */
[----:B0-----:R-:W-:Y:S01]  /*3850*/  IMAD.MOV.U32 R89, RZ, RZ, R119 ;  /* 0x000000ffff597224 */ /* 0x001fe200078e0077 */
[----:B------:R-:W-:Y:S01]  /*3860*/  MOV R149, 0xffffffff ;  /* 0xffffffff00957802 */ /* 0x000fe20000000f00 */
[----:B------:R-:W-:Y:S01]  /*3870*/  IMAD.MOV.U32 R118, RZ, RZ, 0x1f ;  /* 0x0000001fff767424 */ /* 0x000fe200078e00ff */
[----:B------:R-:W-:-:S02]  /*3880*/  MOV R84, 0x38a0 ;  /* 0x000038a000547802 */ /* 0x000fc40000000f00 */
[----:B------:R-:W-:Y:S05]  /*3890*/  CALL.REL.NOINC `($__internal_63_$__cuda_sm70_shflsync_down_p) ;  /* 0x0000001000007944 */ /* 0x000fea0003c00000 */
[----:B01----:R-:W-:Y:S05]  /*38a0*/  BRA `(.L_x_3619) ;  /* 0xffffdef000007947 */ /* 0x003fea000383ffff */
        .weak           $__internal_63_$__cuda_sm70_shflsync_down_p
        .type           $__internal_63_$__cuda_sm70_shflsync_down_p,@function
        .size           $__internal_63_$__cuda_sm70_shflsync_down_p,(.L_x_9807 - $__internal_63_$__cuda_sm70_shflsync_down_p)
$__internal_63_$__cuda_sm70_shflsync_down_p:
[----:B------:R-:W-:Y:S01]  /*38b0*/  HFMA2.MMA R85, -RZ, RZ, 0, 0 ;  /* 0x00000000ff557435 */ /* 0x000fe200000001ff */
[----:B------:R-:W-:Y:S04]  /*38c0*/  WARPSYNC R149 ;  /* 0x0000009500007348 */ /* 0x000fe80003800000 */
[----:B------:R0:W1:Y:S01]  /*38d0*/  SHFL.DOWN PT, R150, R89, R150, R118 ;  /* 0x0800009659967389 */ /* 0x00006200000e0076 */
[----:B------:R-:W-:Y:S05]  /*38e0*/  RET.REL.NODEC R84 `(_ZN10layer_norm13ln_bwd_kernelINS_13Kernel_traitsI13__nv_bfloat16S2_fS2_fjLj2560ELj1ELj1ELj4ELj8ENS_18Kernel_traits_baseILj2560ES2_S2_fS2_fjLj128EEEEELb0ELb0ELb1ELb1EEEvNS_9BwdParamsE) ;  /* 0xffffc71054007950 */ /* 0x000fea0003c3ffff */
.L_x_3620:
        /* <DEDUP_REMOVED lines=9> */
.L_x_9807:


//--------------------- .text._ZN10layer_norm13ln_bwd_kernelINS_13Kernel_traitsI13__nv_bfloat16S2_fS2_fjLj2560ELj1ELj1ELj4ELj8ENS_18Kernel_traits_baseILj2560ES2_S2_fS2_fjLj128EEEEELb0ELb1ELb0ELb0EEEvNS_9BwdParamsE --------------------------
	.section	.text._ZN10layer_norm13ln_bwd_kernelINS_13Kernel_traitsI13__nv_bfloat16S2_fS2_fjLj2560ELj1ELj1ELj4ELj8ENS_18Kernel_traits_baseILj2560ES2_S2_fS2_fjLj128EEEEELb0ELb1ELb0ELb0EEEvNS_9BwdParamsE,"ax",@progbits
	.sectioninfo	@"SHI_REGISTERS=194"
	.align	128
        .global         _ZN10layer_norm13ln_bwd_kernelINS_13Kernel_traitsI13__nv_bfloat16S2_fS2_fjLj2560ELj1ELj1ELj4ELj8ENS_18Kernel_traits_baseILj2560ES2_S2_fS2_fjLj128EEEEELb0ELb1ELb0ELb0EEEvNS_9BwdParamsE
        .type           _ZN10layer_norm13ln_bwd_kernelINS_13Kernel_traitsI13__nv_bfloat16S2_fS2_fjLj2560ELj1ELj1ELj4ELj8ENS_18Kernel_traits_baseILj2560ES2_S2_fS2_fjLj128EEEEELb0ELb1ELb0ELb0EEEvNS_9BwdParamsE,@function
        .size           _ZN10layer_norm13ln_bwd_kernelINS_13Kernel_traitsI13__nv_bfloat16S2_fS2_fjLj2560ELj1ELj1ELj4ELj8ENS_18Kernel_traits_baseILj2560ES2_S2_fS2_fjLj128EEEEELb0ELb1ELb0ELb0EEEvNS_9BwdParamsE,(.L_x_9808 - _ZN10layer_norm13ln_bwd_kernelINS_13Kernel_traitsI13__nv_bfloat16S2_fS2_fjLj2560ELj1ELj1ELj4ELj8ENS_18Kernel_traits_baseILj2560ES2_S2_fS2_fjLj128EEEEELb0ELb1ELb0ELb0EEEvNS_9BwdParamsE)
        .other          _ZN10layer_norm13ln_bwd_kernelINS_13Kernel_traitsI13__nv_bfloat16S2_fS2_fjLj2560ELj1ELj1ELj4ELj8ENS_18Kernel_traits_baseILj2560ES2_S2_fS2_fjLj128EEEEELb0ELb1ELb0ELb0EEEvNS_9BwdParamsE,@"STO_CUDA_ENTRY STV_DEFAULT"
_ZN10layer_norm13ln_bwd_kernelINS_13Kernel_traitsI13__nv_bfloat16S2_fS2_fjLj2560ELj1ELj1ELj4ELj8ENS_18Kernel_traits_baseILj2560ES2_S2_fS2_fjLj128EEEEELb0ELb1ELb0ELb0EEEvNS_9BwdParamsE:
.text._ZN10layer_norm13ln_bwd_kernelINS_13Kernel_traitsI13__nv_bfloat16S2_fS2_fjLj2560ELj1ELj1ELj4ELj8ENS_18Kernel_traits_baseILj2560ES2_S2_fS2_fjLj128EEEEELb0ELb1ELb0ELb0EEEvNS_9BwdParamsE:
        /* <DEDUP_REMOVED lines=17> */
[----:B------:R-:W-:Y:S01]  /*0110*/  @P1 IMAD.WIDE.U32 R2, R26, R7, c[0x0][0x1b0] ;  /* 0x00006c001a021625 */ /* 0x000fe200078e0007 */
[----:B------:R-:W-:-:S03]  /*0120*/  @P4 MOV R41, 0x8 ;  /* 0x0000000800294802 */ /* 0x000fc60000000f00 */
[C---:B------:R-:W-:Y:S01]  /*0130*/  @P1 IMAD.WIDE.U32 R6, R26.reuse, R7, c[0x0][0x1c8] ;  /* 0x000072001a061625 */ /* 0x040fe200078e0007 */
[----:B------:R-:W-:Y:S01]  /*0140*/  @P1 LOP3.LUT R26, R26, 0x80, RZ, 0xfc, !PT ;  /* 0x000000801a1a1812 */ /* 0x000fe200078efcff */
[----:B------:R0:W5:Y:S04]  /*0150*/  @P1 LDG.E.64 R4, [R2.64] ;  /* 0x0000000402041981 */ /* 0x000168000c1e1b00 */
[CC--:B------:R-:W-:Y:S01]  /*0160*/  @P2 IMAD.WIDE.U32 R30, R26.reuse, R33.reuse, c[0x0][0x1b0] ;  /* 0x00006c001a1e2625 */ /* 0x0c0fe200078e0021 */
[----:B------:R-:W-:Y:S01]  /*0170*/  @P5 MOV R27, 0x8 ;  /* 0x00000008001b5802 */ /* 0x000fe20000000f00 */
        /* <DEDUP_REMOVED lines=15> */
[----:B------:R-:W1:Y:S01]  /*0270*/  S2UR UR6, SR_CTAID.X ;  /* 0x00000000000679c3 */ /* 0x000e620000002500 */
[----:B------:R2:W5:Y:S02]  /*0280*/  @P4 LDG.E.64 R20, [R40.64] ;  /* 0x0000000428144981 */ /* 0x000564000c1e1b00 */
[----:B------:R-:W-:-:S02]  /*0290*/  @P5 IMAD.WIDE.U32 R26, R26, R27, c[0x0][0x1c8] ;  /* 0x000072001a1a5625 */ /* 0x000fc400078e001b */
[----:B------:R0:W5:Y:S04]  /*02a0*/  @P5 LDG.E.64 R24, [R22.64] ;  /* 0x0000000416185981 */ /* 0x000168000c1e1b00 */
[----:B------:R0:W5:Y:S01]  /*02b0*/  @P5 LDG.E.64 R28, [R26.64] ;  /* 0x000000041a1c5981 */ /* 0x000162000c1e1b00 */
        /* <DEDUP_REMOVED lines=30> */
[----:B--2---:R-:W-:Y:S01]  /*04a0*/  CS2R R40, SRZ ;  /* 0x0000000000287805 */ /* 0x004fe2000001ff00 */
[----:B------:R-:W-:Y:S01]  /*04b0*/  CS2R R42, SRZ ;  /* 0x00000000002a7805 */ /* 0x000fe2000001ff00 */
[----:B------:R-:W-:Y:S05]  /*04c0*/  @P0 BRA `(.L_x_3621) ;  /* 0x00002df000000947 */ /* 0x000fea0003800000 */
[----:B0-----:R-:W0:Y:S01]  /*04d0*/  LDC.U8 R135, c[0x0][0x1f0] ;  /* 0x00007c00ff877b82 */ /* 0x001e220000000000 */
[--C-:B-----5:R-:W-:Y:S01]  /*04e0*/  SHF.R.U64 R104, R18, 0x10, R19.reuse ;  /* 0x0000001012687819 */ /* 0x120fe20000001213 */
[----:B------:R-:W-:Y:S01]  /*04f0*/  IMAD.MOV.U32 R26, RZ, RZ, R24 ;  /* 0x000000ffff1a7224 */ /* 0x000fe200078e0018 */
[----:B------:R-:W-:Y:S01]  /*0500*/  MOV R0, R19 ;  /* 0x0000001300007202 */ /* 0x000fe20000000f00 */
[----:B------:R-:W-:Y:S01]  /*0510*/  IMAD.MOV.U32 R134, RZ, RZ, R4 ;  /* 0x000000ffff867224 */ /* 0x000fe200078e0004 */
[----:B------:R-:W-:Y:S01]  /*0520*/  SHF.R.U32.HI R27, RZ, 0x10, R19 ;  /* 0x00000010ff1b7819 */ /* 0x000fe20000011613 */
[----:B------:R-:W-:Y:S01]  /*0530*/  IMAD.MOV.U32 R34, RZ, RZ, R14 ;  /* 0x000000ffff227224 */ /* 0x000fe200078e000e */
[----:B------:R-:W-:Y:S01]  /*0540*/  SHF.R.U64 R133, R4, 0x10, R5 ;  /* 0x0000001004857819 */ /* 0x000fe20000001205 */
[----:B------:R-:W-:Y:S01]  /*0550*/  IMAD.MOV.U32 R105, RZ, RZ, 0x1 ;  /* 0x00000001ff697424 */ /* 0x000fe200078e00ff */
[----:B------:R-:W-:Y:S01]  /*0560*/  MOV R38, R10 ;  /* 0x0000000a00267202 */ /* 0x000fe20000000f00 */
[----:B------:R-:W-:Y:S01]  /*0570*/  HFMA2.MMA R97, -RZ, RZ, 0, 0 ;  /* 0x00000000ff617435 */ /* 0x000fe200000001ff */
[----:B------:R-:W-:Y:S01]  /*0580*/  SHF.R.U64 R37, R10, 0x10, R11 ;  /* 0x000000100a257819 */ /* 0x000fe2000000120b */
[----:B------:R-:W-:Y:S01]  /*0590*/  IMAD.MOV.U32 R10, RZ, RZ, R20 ;  /* 0x000000ffff0a7224 */ /* 0x000fe200078e0014 */
[----:B------:R-:W-:-:S02]  /*05a0*/  SHF.R.U64 R33, R14, 0x10, R15 ;  /* 0x000000100e217819 */ /* 0x000fc4000000120f */
[----:B------:R-:W-:Y:S02]  /*05b0*/  MOV R32, R15 ;  /* 0x0000000f00207202 */ /* 0x000fe40000000f00 */
[----:B------:R-:W-:Y:S02]  /*05c0*/  SHF.R.U32.HI R31, RZ, 0x10, R15 ;  /* 0x00000010ff1f7819 */ /* 0x000fe4000001160f */
[----:B------:R-:W-:Y:S01]  /*05d0*/  MOV R30, R18 ;  /* 0x00000012001e7202 */ /* 0x000fe20000000f00 */
[----:B------:R-:W-:Y:S01]  /*05e0*/  IMAD.MOV.U32 R18, RZ, RZ, R12 ;  /* 0x000000ffff127224 */ /* 0x000fe200078e000c */
[----:B------:R-:W-:Y:S02]  /*05f0*/  SHF.R.U64 R24, R24, 0x10, R25 ;  /* 0x0000001018187819 */ /* 0x000fe40000001219 */
[----:B------:R-:W-:Y:S02]  /*0600*/  SHF.R.U64 R103, R8, 0x10, R9 ;  /* 0x0000001008677819 */ /* 0x000fe40000001209 */
[----:B------:R-:W-:-:S02]  /*0610*/  MOV R3, R9 ;  /* 0x0000000900037202 */ /* 0x000fc40000000f00 */
[----:B------:R-:W-:Y:S02]  /*0620*/  SHF.R.U32.HI R19, RZ, 0x10, R9 ;  /* 0x00000010ff137819 */ /* 0x000fe40000011609 */
[----:B------:R-:W-:Y:S02]  /*0630*/  MOV R132, R5 ;  /* 0x0000000500847202 */ /* 0x000fe40000000f00 */
[----:B------:R-:W-:Y:S02]  /*0640*/  SHF.R.U32.HI R39, RZ, 0x10, R5 ;  /* 0x00000010ff277819 */ /* 0x000fe40000011605 */
[----:B------:R-:W-:Y:S02]  /*0650*/  MOV R36, R11 ;  /* 0x0000000b00247202 */ /* 0x000fe40000000f00 */
[----:B------:R-:W-:Y:S02]  /*0660*/  SHF.R.U32.HI R35, RZ, 0x10, R11 ;  /* 0x00000010ff237819 */ /* 0x000fe4000001160b */
[----:B------:R-:W-:-:S02]  /*0670*/  MOV R2, R25 ;  /* 0x0000001900027202 */ /* 0x000fc40000000f00 */
[----:B------:R-:W-:Y:S02]  /*0680*/  MOV R22, R8 ;  /* 0x0000000800167202 */ /* 0x000fe40000000f00 */
[--C-:B------:R-:W-:Y:S02]  /*0690*/  SHF.R.U64 R9, R12, 0x10, R13.reuse ;  /* 0x000000100c097819 */ /* 0x100fe4000000120d */
[----:B------:R-:W-:Y:S02]  /*06a0*/  MOV R4, R13 ;  /* 0x0000000d00047202 */ /* 0x000fe40000000f00 */
[----:B------:R-:W-:Y:S02]  /*06b0*/  SHF.R.U32.HI R15, RZ, 0x10, R13 ;  /* 0x00000010ff0f7819 */ /* 0x000fe4000001160d */
[----:B------:R-:W-:Y:S02]  /*06c0*/  SHF.R.U32.HI R23, RZ, 0x10, R25 ;  /* 0x00000010ff177819 */ /* 0x000fe40000011619 */
[----:B------:R-:W-:-:S02]  /*06d0*/  MOV R14, R16 ;  /* 0x00000010000e7202 */ /* 0x000fc40000000f00 */
[--C-:B------:R-:W-:Y:S02]  /*06e0*/  SHF.R.U64 R13, R16, 0x10, R17.reuse ;  /* 0x00000010100d7819 */ /* 0x100fe40000001211 */
[----:B------:R-:W-:Y:S02]  /*06f0*/  MOV R12, R17 ;  /* 0x00000011000c7202 */ /* 0x000fe40000000f00 */
[----:B------:R-:W-:Y:S02]  /*0700*/  SHF.R.U32.HI R11, RZ, 0x10, R17 ;  /* 0x00000010ff0b7819 */ /* 0x000fe40000011611 */
[--C-:B------:R-:W-:Y:S02]  /*0710*/  SHF.R.U64 R8, R20, 0x10, R21.reuse ;  /* 0x0000001014087819 */ /* 0x100fe40000001215 */
[----:B------:R-:W-:Y:S02]  /*0720*/  MOV R7, R21 ;  /* 0x0000001500077202 */ /* 0x000fe40000000f00 */
[----:B------:R-:W-:-:S02]  /*0730*/  SHF.R.U32.HI R6, RZ, 0x10, R21 ;  /* 0x00000010ff067819 */ /* 0x000fc40000011615 */
[----:B------:R-:W-:Y:S02]  /*0740*/  MOV R5, R28 ;  /* 0x0000001c00057202 */ /* 0x000fe40000000f00 */
[--C-:B------:R-:W-:Y:S02]  /*0750*/  SHF.R.U64 R102, R28, 0x10, R29.reuse ;  /* 0x000000101c667819 */ /* 0x100fe4000000121d */
[----:B------:R-:W-:Y:S02]  /*0760*/  MOV R100, R29 ;  /* 0x0000001d00647202 */ /* 0x000fe40000000f00 */
        /* <DEDUP_REMOVED lines=34> */
[----:B------:R-:W-:Y:S02]  /*0990*/  PRMT R9, R105, 0x7610, R9 ;  /* 0x0000761069097816 */ /* 0x000fe40000000009 */
[----:B------:R-:W-:Y:S02]  /*09a0*/  PRMT R8, RZ, 0x5410, R8 ;  /* 0x00005410ff087816 */ /* 0x000fe40000000008 */
[----:B------:R-:W-:Y:S02]  /*09b0*/  PRMT R7, RZ, 0x5410, R7 ;  /* 0x00005410ff077816 */ /* 0x000fe40000000007 */
[----:B------:R-:W-:Y:S02]  /*09c0*/  PRMT R6, RZ, 0x5410, R6 ;  /* 0x00005410ff067816 */ /* 0x000fe40000000006 */
[----:B------:R-:W-:-:S02]  /*09d0*/  PRMT R5, RZ, 0x5410, R5 ;  /* 0x00005410ff057816 */ /* 0x000fc40000000005 */
[----:B------:R-:W-:Y:S02]  /*09e0*/  PRMT R4, RZ, 0x5410, R102 ;  /* 0x00005410ff047816 */ /* 0x000fe40000000066 */
[----:B------:R-:W-:Y:S02]  /*09f0*/  PRMT R3, RZ, 0x5410, R100 ;  /* 0x00005410ff037816 */ /* 0x000fe40000000064 */
[----:B0-----:R-:W-:Y:S02]  /*0a00*/  PRMT R2, RZ, 0x5410, R101 ;  /* 0x00005410ff027816 */ /* 0x001fe40000000065 */
.L_x_3644:
        /* <DEDUP_REMOVED lines=17> */
[----:B------:R-:W-:Y:S01]  /*0b20*/  LEA.HI.SX32 R0, R0, R131, 0x1e ;  /* 0x0000008300007211 */ /* 0x000fe200078ff2ff */
[----:B------:R-:W-:Y:S01]  /*0b30*/  CS2R R182, SRZ ;  /* 0x0000000000b67805 */ /* 0x000fe2000001ff00 */
[----:B------:R-:W-:-:S03]  /*0b40*/  MOV R180, 0x3f800000 ;  /* 0x3f80000000b47802 */ /* 0x000fc60000000f00 */
[----:B------:R-:W-:Y:S01]  /*0b50*/  IMAD.MOV.U32 R177, RZ, RZ, R0 ;  /* 0x000000ffffb17224 */ /* 0x000fe200078e0000 */
[----:B--2---:R-:W-:Y:S02]  /*0b60*/  FSEL R176, R126, RZ, !P6 ;  /* 0x000000ff7eb07208 */ /* 0x004fe40007000000 */
[----:B---3--:R-:W-:Y:S01]  /*0b70*/  @P0 PRMT R180, RZ, 0x5410, R124 ;  /* 0x00005410ffb40816 */ /* 0x008fe2000000007c */
[----:B------:R-:W-:Y:S05]  /*0b80*/  @!P1 BRA `(.L_x_3623) ;  /* 0x0000030000009947 */ /* 0x000fea0003800000 */
[----:B0-----:R-:W-:Y:S02]  /*0b90*/  MOV R129, 0x8 ;  /* 0x0000000800817802 */ /* 0x001fe40000000f00 */
[----:B------:R-:W-:-:S03]  /*0ba0*/  LEA R124, P0, R0, c[0x0][0x188], 0x4 ;  /* 0x00006200007c7a11 */ /* 0x000fc600078020ff */
[C---:B------:R-:W-:Y:S01]  /*0bb0*/  IMAD.WIDE.U32 R128, R0.reuse, R129, c[0x0][0x208] ;  /* 0x0000820000807625 */ /* 0x040fe200078e0081 */
[----:B------:R-:W-:Y:S02]  /*0bc0*/  LEA.HI.X R125, R0, c[0x0][0x18c], RZ, 0x4, P0 ;  /* 0x00006300007d7a11 */ /* 0x000fe400000f24ff */
[----:B------:R-:W-:-:S03]  /*0bd0*/  ISETP.NE.U32.AND P0, PT, RZ, c[0x0][0x218], PT ;  /* 0x00008600ff007a0c */ /* 0x000fc60003f05070 */
[----:B------:R-:W2:Y:S04]  /*0be0*/  LDG.E.64 R128, [R128.64] ;  /* 0x0000000480807981 */ /* 0x000ea8000c1e1b00 */
[----:B------:R-:W3:Y:S01]  /*0bf0*/  LDG.E.128 R124, [R124.64] ;  /* 0x000000047c7c7981 */ /* 0x000ee2000c1e1d00 */
[----:B------:R-:W-:-:S13]  /*0c00*/  ISETP.NE.AND.EX P0, PT, RZ, c[0x0][0x21c], PT, P0 ;  /* 0x00008700ff007a0c */ /* 0x000fda0003f05300 */
[----:B------:R-:W-:-:S04]  /*0c10*/  @P0 LEA R130, P6, R0, c[0x0][0x218], 0x4 ;  /* 0x0000860000820a11 */ /* 0x000fc800078c20ff */
[----:B------:R-:W-:-:S05]  /*0c20*/  @P0 LEA.HI.X R131, R0, c[0x0][0x21c], RZ, 0x4, P6 ;  /* 0x0000870000830a11 */ /* 0x000fca00030f24ff */
[----:B------:R0:W5:Y:S01]  /*0c30*/  @P0 LDG.E.128 R100, [R130.64] ;  /* 0x0000000482640981 */ /* 0x000162000c1e1d00 */
[----:B------:R-:W-:Y:S02]  /*0c40*/  IADD3 R177, R0, 0x80, RZ ;  /* 0x0000008000b17810 */ /* 0x000fe40007ffe0ff */
[----:B--2---:R-:W-:Y:S02]  /*0c50*/  MOV R138, R128 ;  /* 0x00000080008a7202 */ /* 0x004fe40000000f00 */
[--C-:B------:R-:W-:Y:S02]  /*0c60*/  SHF.R.U64 R141, R128, 0x10, R129.reuse ;  /* 0x00000010808d7819 */ /* 0x100fe40000001281 */
[----:B------:R-:W-:Y:S01]  /*0c70*/  MOV R139, R129 ;  /* 0x00000081008b7202 */ /* 0x000fe20000000f00 */
[C---:B---3--:R-:W-:Y:S01]  /*0c80*/  FADD.FTZ R128, -R176.reuse, R124 ;  /* 0x0000007cb0807221 */ /* 0x048fe20000010100 */
[----:B------:R-:W-:Y:S01]  /*0c90*/  SHF.R.U32.HI R140, RZ, 0x10, R129 ;  /* 0x00000010ff8c7819 */ /* 0x000fe20000011681 */
[C---:B------:R-:W-:Y:S01]  /*0ca0*/  FADD.FTZ R124, -R176.reuse, R125 ;  /* 0x0000007db07c7221 */ /* 0x040fe20000010100 */
[----:B------:R-:W-:Y:S01]  /*0cb0*/  PRMT R125, RZ, 0x5410, R138 ;  /* 0x00005410ff7d7816 */ /* 0x000fe2000000008a */
[C---:B------:R-:W-:Y:S01]  /*0cc0*/  FADD.FTZ R182, -R176.reuse, R127 ;  /* 0x0000007fb0b67221 */ /* 0x040fe20000010100 */
[----:B------:R-:W-:Y:S01]  /*0cd0*/  PRMT R127, RZ, 0x5410, R139 ;  /* 0x00005410ff7f7816 */ /* 0x000fe2000000008b */
[----:B------:R-:W-:Y:S01]  /*0ce0*/  FADD.FTZ R142, -R176, R126 ;  /* 0x0000007eb08e7221 */ /* 0x000fe20000010100 */
[----:B------:R-:W-:Y:S01]  /*0cf0*/  PRMT R126, RZ, 0x5410, R141 ;  /* 0x00005410ff7e7816 */ /* 0x000fe2000000008d */
[----:B-----5:R-:W-:Y:S01]  /*0d00*/  FMUL.FTZ R139, R181, R128 ;  /* 0x00000080b58b7220 */ /* 0x020fe20000410000 */
[----:B------:R-:W-:Y:S01]  /*0d10*/  PRMT R128, RZ, 0x5410, R140 ;  /* 0x00005410ff807816 */ /* 0x000fe2000000008c */
[----:B------:R-:W-:-:S02]  /*0d20*/  FMUL.FTZ R140, R134, R125 ;  /* 0x0000007d868c7220 */ /* 0x000fc40000410000 */
        /* <DEDUP_REMOVED lines=22> */
.L_x_3623:
[----:B0-----:R-:W-:Y:S05]  /*0e90*/  BSYNC B0 ;  /* 0x0000000000007941 */ /* 0x001fea0003800000 */
.L_x_3622:
[----:B------:R-:W-:Y:S01]  /*0ea0*/  BSSY B0, `(.L_x_3624) ;  /* 0x0000032000007945 */ /* 0x000fe20003800000 */
[----:B------:R-:W-:Y:S05]  /*0eb0*/  @!P2 BRA `(.L_x_3625) ;  /* 0x000003000000a947 */ /* 0x000fea0003800000 */
[----:B------:R-:W-:Y:S01]  /*0ec0*/  IMAD.MOV.U32 R128, RZ, RZ, 0x8 ;  /* 0x00000008ff807424 */ /* 0x000fe200078e00ff */
        /* <DEDUP_REMOVED lines=26> */
[----:B------:R-:W-:Y:S02]  /*1070*/  FMUL.FTZ R149, R37, R126 ;  /* 0x0000007e25957220 */ /* 0x000fe40000410000 */
[----:B------:R-:W-:Y:S02]  /*1080*/  FADD.FTZ R124, R183, R148 ;  /* 0x00000094b77c7221 */ /* 0x000fe40000010000 */
[C---:B------:R-:W-:Y:S02]  /*1090*/  FFMA.FTZ R182, R147.reuse, R148, R182 ;  /* 0x0000009493b67223 */ /* 0x040fe400000100b6 */
        /* <DEDUP_REMOVED lines=18> */
.L_x_3625:
[----:B0-----:R-:W-:Y:S05]  /*11c0*/  BSYNC B0 ;  /* 0x0000000000007941 */ /* 0x001fea0003800000 */
.L_x_3624:
        /* <DEDUP_REMOVED lines=14> */
[----:B---3--:R-:W-:Y:S01]  /*12b0*/  IMAD.MOV.U32 R154, RZ, RZ, R128 ;  /* 0x000000ffff9a7224 */ /* 0x008fe200078e0080 */
[----:B------:R-:W-:Y:S01]  /*12c0*/  SHF.R.U64 R157, R128, 0x10, R129 ;  /* 0x00000010809d7819 */ /* 0x000fe20000001281 */
[C---:B--2---:R-:W-:Y:S01]  /*12d0*/  FADD.FTZ R128, -R176.reuse, R124 ;  /* 0x0000007cb0807221 */ /* 0x044fe20000010100 */
[----:B------:R-:W-:Y:S01]  /*12e0*/  MOV R155, R129 ;  /* 0x00000081009b7202 */ /* 0x000fe20000000f00 */
[C---:B------:R-:W-:Y:S01]  /*12f0*/  FADD.FTZ R124, -R176.reuse, R125 ;  /* 0x0000007db07c7221 */ /* 0x040fe20000010100 */
[----:B------:R-:W-:Y:S01]  /*1300*/  SHF.R.U32.HI R156, RZ, 0x10, R129 ;  /* 0x00000010ff9c7819 */ /* 0x000fe20000011681 */
[C---:B------:R-:W-:Y:S01]  /*1310*/  FADD.FTZ R184, -R176.reuse, R127 ;  /* 0x0000007fb0b87221 */ /* 0x040fe20000010100 */
        /* <DEDUP_REMOVED lines=29> */
.L_x_3627:
[----:B0-----:R-:W-:Y:S05]  /*14f0*/  BSYNC B0 ;  /* 0x0000000000007941 */ /* 0x001fea0003800000 */
.L_x_3626:
        /* <DEDUP_REMOVED lines=15> */
[----:B---3--:R-:W-:Y:S01]  /*15f0*/  MOV R162, R128 ;  /* 0x0000008000a27202 */ /* 0x008fe20000000f00 */
[--C-:B------:R-:W-:Y:S01]  /*1600*/  IMAD.MOV.U32 R163, RZ, RZ, R129.reuse ;  /* 0x000000ffffa37224 */ /* 0x100fe200078e0081 */
[--C-:B------:R-:W-:Y:S01]  /*1610*/  SHF.R.U64 R165, R128, 0x10, R129.reuse ;  /* 0x0000001080a57819 */ /* 0x100fe20000001281 */
        /* <DEDUP_REMOVED lines=32> */
.L_x_3629:
[----:B0-----:R-:W-:Y:S05]  /*1820*/  BSYNC B0 ;  /* 0x0000000000007941 */ /* 0x001fea0003800000 */
.L_x_3628:
        /* <DEDUP_REMOVED lines=13> */
[----:B--2---:R-:W-:Y:S01]  /*1900*/  FADD.FTZ R174, -R176, R126 ;  /* 0x0000007eb0ae7221 */ /* 0x004fe20000010100 */
[----:B---3--:R-:W-:Y:S02]  /*1910*/  MOV R170, R128 ;  /* 0x0000008000aa7202 */ /* 0x008fe40000000f00 */
[----:B------:R-:W-:Y:S01]  /*1920*/  SHF.R.U64 R173, R128, 0x10, R129 ;  /* 0x0000001080ad7819 */ /* 0x000fe20000001281 */
[C---:B------:R-:W-:Y:S01]  /*1930*/  FADD.FTZ R128, -R176.reuse, R124 ;  /* 0x0000007cb0807221 */ /* 0x040fe20000010100 */
[----:B------:R-:W-:Y:S01]  /*1940*/  MOV R171, R129 ;  /* 0x0000008100ab7202 */ /* 0x000fe20000000f00 */
[C---:B------:R-:W-:Y:S01]  /*1950*/  FADD.FTZ R124, -R176.reuse, R125 ;  /* 0x0000007db07c7221 */ /* 0x040fe20000010100 */
[----:B------:R-:W-:Y:S01]  /*1960*/  SHF.R.U32.HI R172, RZ, 0x10, R129 ;  /* 0x00000010ffac7819 */ /* 0x000fe20000011681 */
[----:B------:R-:W-:Y:S01]  /*1970*/  FADD.FTZ R176, -R176, R127 ;  /* 0x0000007fb0b07221 */ /* 0x000fe20000010100 */
[----:B------:R-:W-:-:S02]  /*1980*/  PRMT R125, RZ, 0x5410, R170 ;  /* 0x00005410ff7d7816 */ /* 0x000fc400000000aa */
[----:B------:R-:W-:Y:S01]  /*1990*/  PRMT R127, RZ, 0x5410, R171 ;  /* 0x00005410ff7f7816 */ /* 0x000fe200000000ab */
[C---:B-----5:R-:W-:Y:S01]  /*19a0*/  FMUL.FTZ R171, R181.reuse, R128 ;  /* 0x00000080b5ab7220 */ /* 0x060fe20000410000 */
[----:B------:R-:W-:Y:S02]  /*19b0*/  PRMT R126, RZ, 0x5410, R173 ;  /* 0x00005410ff7e7816 */ /* 0x000fe400000000ad */
[----:B------:R-:W-:Y:S01]  /*19c0*/  PRMT R128, RZ, 0x5410, R172 ;  /* 0x00005410ff807816 */ /* 0x000fe200000000ac */
[----:B------:R-:W-:Y:S02]  /*19d0*/  FMUL.FTZ R172, R26, R125 ;  /* 0x0000007d1aac7220 */ /* 0x000fe40000410000 */
[----:B------:R-:W-:Y:S02]  /*19e0*/  FMUL.FTZ R170, R181, R124 ;  /* 0x0000007cb5aa7220 */ /* 0x000fe40000410000 */
[----:B------:R-:W-:Y:S02]  /*19f0*/  FMUL.FTZ R173, R25, R126 ;  /* 0x0000007e19ad7220 */ /* 0x000fe40000410000 */
[----:B------:R-:W-:-:S02]  /*1a00*/  FADD.FTZ R124, R183, R172 ;  /* 0x000000acb77c7221 */ /* 0x000fc40000010000 */
[C---:B------:R-:W-:Y:S02]  /*1a10*/  FFMA.FTZ R182, R171.reuse, R172, R182 ;  /* 0x000000acabb67223 */ /* 0x040fe400000100b6 */
        /* <DEDUP_REMOVED lines=18> */
.L_x_3631:
[----:B0-----:R-:W-:Y:S05]  /*1b40*/  BSYNC B0 ;  /* 0x0000000000007941 */ /* 0x001fea0003800000 */
.L_x_3630:
[----:B------:R-:W-:Y:S02]  /*1b50*/  LOP3.LUT P6, RZ, R9, 0xff, RZ, 0xc0, !PT ;  /* 0x000000ff09ff7812 */ /* 0x000fe400078cc0ff */
[----:B------:R-:W-:Y:S02]  /*1b60*/  SHF.R.U32.HI R126, RZ, 0x5, R137 ;  /* 0x00000005ff7e7819 */ /* 0x000fe40000011689 */
[----:B------:R-:W-:Y:S02]  /*1b70*/  LOP3.LUT P0, RZ, R137, 0x1f, RZ, 0xc0, !PT ;  /* 0x0000001f89ff7812 */ /* 0x000fe4000780c0ff */
[----:B------:R-:W-:-:S07]  /*1b80*/  LOP3.LUT R184, R126, 0x7fffffc, RZ, 0xc0, !PT ;  /* 0x07fffffc7eb87812 */ /* 0x000fce00078ec0ff */
[----:B------:R-:W-:Y:S01]  /*1b90*/  @!P6 IADD3 R184, R184, 0x4, RZ ;  /* 0x00000004b8b8e810 */ /* 0x000fe20007ffe0ff */
[----:B------:R-:W-:Y:S05]  /*1ba0*/  BRA.DIV ~URZ, `(.L_x_3632) ;  /* 0x00001a027f007947 */ /* 0x000fea000b800000 */
[----:B------:R0:W1:Y:S02]  /*1bb0*/  SHFL.DOWN PT, R128, R183, 0x10, 0x1f ;  /* 0x0a001f00b7807f89 */ /* 0x00006400000e0000 */
.L_x_3645:
        /* <DEDUP_REMOVED lines=18> */
.L_x_3646:
[----:B------:R-:W-:Y:S01]  /*1ce0*/  @!P0 LOP3.LUT R125, R126, 0x3, RZ, 0xc0, !PT ;  /* 0x000000037e7d8812 */ /* 0x000fe200078ec0ff */
[----:B01----:R-:W-:Y:S01]  /*1cf0*/  FADD.FTZ R177, R182, R177 ;  /* 0x000000b1b6b17221 */ /* 0x003fe20000010000 */
[----:B------:R-:W-:Y:S01]  /*1d00*/  WARPSYNC 0xffffffff ;  /* 0xffffffff00007948 */ /* 0x000fe20003800000 */
[----:B--2---:R-:W-:Y:S01]  /*1d10*/  FADD.FTZ R176, R131, R130 ;  /* 0x0000008283b07221 */ /* 0x004fe20000010000 */
[----:B------:R-:W-:Y:S01]  /*1d20*/  BSSY B0, `(.L_x_3634) ;  /* 0x0000050000007945 */ /* 0x000fe20003800000 */
[----:B------:R-:W-:-:S05]  /*1d30*/  @!P0 IMAD.IADD R182, R184, 0x1, R125 ;  /* 0x00000001b8b68824 */ /* 0x000fca00078e027d */
        /* <DEDUP_REMOVED lines=17> */
[----:B------:R-:W-:-:S10]  /*1e50*/  HFMA2.MMA R191, -RZ, RZ, 0, 4.76837158203125e-07 ;  /* 0x00000008ffbf7435 */ /* 0x000fd400000001ff */
[----:B------:R-:W-:-:S06]  /*1e60*/  IMAD.WIDE.U32 R124, R0, R191, c[0x0][0x170] ;  /* 0x00005c00007c7625 */ /* 0x000fcc00078e00bf */
[----:B------:R-:W2:Y:S01]  /*1e70*/  LDG.E.64 R124, [R124.64] ;  /* 0x000000047c7c7981 */ /* 0x000ea2000c1e1b00 */
[-CC-:B------:R-:W-:Y:S01]  /*1e80*/  FFMA.FTZ R126, R138, R176.reuse, R177.reuse ;  /* 0x000000b08a7e7223 */ /* 0x180fe200000100b1 */
[----:B------:R-:W-:Y:S01]  /*1e90*/  ISETP.NE.U32.AND P0, PT, RZ, c[0x0][0x218], PT ;  /* 0x00008600ff007a0c */ /* 0x000fe20003f05070 */
[----:B------:R-:W-:Y:S01]  /*1ea0*/  FFMA.FTZ R127, R145, R176, R177 ;  /* 0x000000b0917f7223 */ /* 0x000fe200000100b1 */
[----:B------:R-:W-:Y:S01]  /*1eb0*/  ISETP.NE.U32.AND P6, PT, RZ, c[0x0][0x258], PT ;  /* 0x00009600ff007a0c */ /* 0x000fe20003fc5070 */
[----:B------:R-:W-:Y:S01]  /*1ec0*/  FADD.FTZ R126, R141, -R126 ;  /* 0x8000007e8d7e7221 */ /* 0x000fe20000010000 */
[----:B------:R-:W-:Y:S02]  /*1ed0*/  ISETP.NE.AND.EX P0, PT, RZ, c[0x0][0x21c], PT, P0 ;  /* 0x00008700ff007a0c */ /* 0x000fe40003f05300 */
[----:B------:R-:W-:Y:S01]  /*1ee0*/  ISETP.NE.AND.EX P6, PT, RZ, c[0x0][0x25c], PT, P6 ;  /* 0x00009700ff007a0c */ /* 0x000fe20003fc5360 */
[----:B-----5:R-:W-:Y:S02]  /*1ef0*/  FMUL.FTZ R130, R181, R126 ;  /* 0x0000007eb5827220 */ /* 0x020fe40000410000 */
[----:B------:R-:W-:-:S02]  /*1f00*/  FADD.FTZ R126, R144, -R127 ;  /* 0x8000007f907e7221 */ /* 0x000fc40000010000 */
[----:B------:R-:W-:Y:S02]  /*1f10*/  FFMA.FTZ R127, R143, R176, R177 ;  /* 0x000000b08f7f7223 */ /* 0x000fe400000100b1 */
[----:B------:R-:W-:Y:S02]  /*1f20*/  FMUL.FTZ R186, R181, R126 ;  /* 0x0000007eb5ba7220 */ /* 0x000fe40000410000 */
[----:B------:R-:W-:Y:S02]  /*1f30*/  FADD.FTZ R126, R142, -R127 ;  /* 0x8000007f8e7e7221 */ /* 0x000fe40000010000 */
[----:B------:R-:W-:Y:S02]  /*1f40*/  @P0 FADD.FTZ R186, R103, R186 ;  /* 0x000000ba67ba0221 */ /* 0x000fe40000010000 */
[----:B------:R-:W-:Y:S02]  /*1f50*/  FMUL.FTZ R131, R181, R126 ;  /* 0x0000007eb5837220 */ /* 0x000fe40000410000 */
[----:B------:R-:W-:Y:S01]  /*1f60*/  @P0 FADD.FTZ R130, R101, R130 ;  /* 0x0000008265820221 */ /* 0x000fe20000010000 */
[----:B------:R-:W-:Y:S01]  /*1f70*/  SEL R123, R186, R123, P6 ;  /* 0x0000007bba7b7207 */ /* 0x000fe20003000000 */
[----:B------:R-:W-:-:S02]  /*1f80*/  FFMA.FTZ R127, R139, R176, R177 ;  /* 0x000000b08b7f7223 */ /* 0x000fc400000100b1 */
[-C--:B------:R-:W-:Y:S01]  /*1f90*/  FMUL.FTZ R188, R186, R180.reuse ;  /* 0x000000b4babc7220 */ /* 0x080fe20000410000 */
[----:B------:R-:W-:Y:S01]  /*1fa0*/  SEL R121, R130, R121, P6 ;  /* 0x0000007982797207 */ /* 0x000fe20003000000 */
[----:B------:R-:W-:Y:S02]  /*1fb0*/  @P0 FADD.FTZ R131, R102, R131 ;  /* 0x0000008366830221 */ /* 0x000fe40000010000 */
[----:B------:R-:W-:Y:S02]  /*1fc0*/  FMUL.FTZ R182, R130, R180 ;  /* 0x000000b482b67220 */ /* 0x000fe40000410000 */
[----:B------:R-:W-:Y:S01]  /*1fd0*/  FADD.FTZ R126, R140, -R127 ;  /* 0x8000007f8c7e7221 */ /* 0x000fe20000010000 */
[----:B------:R-:W-:Y:S01]  /*1fe0*/  SEL R122, R131, R122, P6 ;  /* 0x0000007a837a7207 */ /* 0x000fe20003000000 */
[----:B------:R-:W-:Y:S02]  /*1ff0*/  FMUL.FTZ R187, R19, R188 ;  /* 0x000000bc13bb7220 */ /* 0x000fe40000410000 */
[----:B------:R-:W-:-:S02]  /*2000*/  FMUL.FTZ R185, R131, R180 ;  /* 0x000000b483b97220 */ /* 0x000fc40000410000 */
[----:B------:R-:W-:Y:S02]  /*2010*/  FMUL.FTZ R128, R21, R182 ;  /* 0x000000b615807220 */ /* 0x000fe40000410000 */
[----:B------:R-:W-:Y:S01]  /*2020*/  FMUL.FTZ R129, R181, R126 ;  /* 0x0000007eb5817220 */ /* 0x000fe20000410000 */
[----:B------:R-:W0:Y:S01]  /*2030*/  F2F.BF16.F32 R187, R187 ;  /* 0x000000bb00bb7304 */ /* 0x000e220000202000 */
[----:B------:R-:W-:Y:S02]  /*2040*/  FMUL.FTZ R184, R20, R185 ;  /* 0x000000b914b87220 */ /* 0x000fe40000410000 */
[----:B------:R-:W-:Y:S01]  /*2050*/  @P0 FADD.FTZ R129, R100, R129 ;  /* 0x0000008164810221 */ /* 0x000fe20000010000 */
[----:B------:R-:W-:Y:S01]  /*2060*/  ISETP.NE.U32.AND P0, PT, RZ, c[0x0][0x258], PT ;  /* 0x00009600ff007a0c */ /* 0x000fe20003f05070 */
[----:B------:R-:W-:-:S03]  /*2070*/  IMAD.WIDE.U32 R130, R0, R191, c[0x0][0x248] ;  /* 0x0000920000827625 */ /* 0x000fc600078e00bf */
[----:B------:R1:W3:Y:S01]  /*2080*/  F2F.BF16.F32 R190, R128 ;  /* 0x0000008000be7304 */ /* 0x0002e20000202000 */
[C---:B------:R-:W-:Y:S01]  /*2090*/  FMUL.FTZ R183, R129.reuse, R180 ;  /* 0x000000b481b77220 */ /* 0x040fe20000410000 */
[----:B------:R-:W-:Y:S02]  /*20a0*/  ISETP.NE.AND.EX P0, PT, RZ, c[0x0][0x25c], PT, P0 ;  /* 0x00009700ff007a0c */ /* 0x000fe40003f05300 */
[----:B------:R-:W-:-:S04]  /*20b0*/  SEL R120, R129, R120, P6 ;  /* 0x0000007881787207 */ /* 0x000fc80003000000 */
[----:B------:R-:W4:Y:S01]  /*20c0*/  F2F.BF16.F32 R184, R184 ;  /* 0x000000b800b87304 */ /* 0x000f220000202000 */
[----:B-1----:R-:W-:Y:S01]  /*20d0*/  FMUL.FTZ R128, R22, R183 ;  /* 0x000000b716807220 */ /* 0x002fe20000410000 */
[----:B0-----:R-:W-:-:S06]  /*20e0*/  SHF.L.U32 R187, R187, 0x10, RZ ;  /* 0x00000010bbbb7819 */ /* 0x001fcc00000006ff */
[----:B------:R0:W1:Y:S01]  /*20f0*/  F2F.BF16.F32 R189, R128 ;  /* 0x0000008000bd7304 */ /* 0x0000620000202000 */
[----:B---3--:R-:W-:-:S05]  /*2100*/  IMAD.WIDE.U32 R126, R190, 0x10000, RZ ;  /* 0x00010000be7e7825 */ /* 0x008fca00078e00ff */
[----:B----4-:R-:W-:Y:S02]  /*2110*/  LOP3.LUT R127, R127, R187, R184, 0xfe, !PT ;  /* 0x000000bb7f7f7212 */ /* 0x010fe400078efeb8 */
[----:B------:R-:W-:-:S05]  /*2120*/  @P0 MOV R187, 0x10 ;  /* 0x0000001000bb0802 */ /* 0x000fca0000000f00 */
[----:B0-----:R-:W-:Y:S01]  /*2130*/  @P0 IMAD.WIDE.U32 R128, R0, R187, c[0x0][0x258] ;  /* 0x0000960000800625 */ /* 0x001fe200078e00bb */
[----:B-1----:R-:W-:Y:S02]  /*2140*/  LOP3.LUT R126, R126, R189, RZ, 0xfc, !PT ;  /* 0x000000bd7e7e7212 */ /* 0x002fe400078efcff */
[----:B------:R-:W-:Y:S02]  /*2150*/  IADD3 R0, R0, 0x80, RZ ;  /* 0x0000008000007810 */ /* 0x000fe40007ffe0ff */
[----:B------:R0:W-:Y:S04]  /*2160*/  @P0 STG.E.128 [R128.64], R120 ;  /* 0x0000007880000986 */ /* 0x0001e8000c101d04 */
[----:B------:R0:W-:Y:S01]  /*2170*/  STG.E.64 [R130.64], R126 ;  /* 0x0000007e82007986 */ /* 0x0001e2000c101b04 */
[----:B--2---:R-:W-:-:S02]  /*2180*/  SHF.R.U64 R186, R124, 0x10, R125 ;  /* 0x000000107cba7819 */ /* 0x004fc4000000127d */
[----:B------:R-:W-:Y:S02]  /*2190*/  PRMT R124, RZ, 0x5410, R124 ;  /* 0x00005410ff7c7816 */ /* 0x000fe4000000007c */
[--C-:B------:R-:W-:Y:S02]  /*21a0*/  SHF.R.U32.HI R184, RZ, 0x10, R125.reuse ;  /* 0x00000010ffb87819 */ /* 0x100fe4000001167d */
[----:B------:R-:W-:Y:S01]  /*21b0*/  PRMT R125, RZ, 0x5410, R125 ;  /* 0x00005410ff7d7816 */ /* 0x000fe2000000007d */
[----:B------:R-:W-:Y:S01]  /*21c0*/  FFMA.FTZ R56, R183, R124, R56 ;  /* 0x0000007cb7387223 */ /* 0x000fe20000010038 */
[----:B------:R-:W-:-:S03]  /*21d0*/  PRMT R124, RZ, 0x5410, R186 ;  /* 0x00005410ff7c7816 */ /* 0x000fc600000000ba */
[----:B------:R-:W-:Y:S02]  /*21e0*/  FFMA.FTZ R58, R185, R125, R58 ;  /* 0x0000007db93a7223 */ /* 0x000fe4000001003a */
[----:B------:R-:W-:Y:S01]  /*21f0*/  FFMA.FTZ R57, R182, R124, R57 ;  /* 0x0000007cb6397223 */ /* 0x000fe20000010039 */
[----:B------:R-:W-:-:S05]  /*2200*/  PRMT R124, RZ, 0x5410, R184 ;  /* 0x00005410ff7c7816 */ /* 0x000fca00000000b8 */
[----:B------:R-:W-:Y:S02]  /*2210*/  FFMA.FTZ R59, R188, R124, R59 ;  /* 0x0000007cbc3b7223 */ /* 0x000fe4000001003b */
.L_x_3635:
[----:B0-----:R-:W-:Y:S05]  /*2220*/  BSYNC B0 ;  /* 0x0000000000007941 */ /* 0x001fea0003800000 */
.L_x_3634:
[----:B------:R-:W-:Y:S01]  /*2230*/  BSSY B0, `(.L_x_3636) ;  /* 0x0000040000007945 */ /* 0x000fe20003800000 */
[----:B------:R-:W-:Y:S05]  /*2240*/  @!P2 BRA `(.L_x_3637) ;  /* 0x000003e00000a947 */ /* 0x000fea0003800000 */
[----:B------:R-:W-:-:S04]  /*2250*/  IMAD.MOV.U32 R125, RZ, RZ, 0x8 ;  /* 0x00000008ff7d7424 */ /* 0x000fc800078e00ff */
        /* <DEDUP_REMOVED lines=14> */
[----:B------:R-:W-:Y:S02]  /*2340*/  FFMA.FTZ R127, R147, R176, R177 ;  /* 0x000000b0937f7223 */ /* 0x000fe400000100b1 */
[----:B------:R-:W-:Y:S02]  /*2350*/  FMUL.FTZ R186, R181, R126 ;  /* 0x0000007eb5ba7220 */ /* 0x000fe40000410000 */
[----:B------:R-:W-:-:S02]  /*2360*/  FADD.FTZ R126, R148, -R127 ;  /* 0x8000007f947e7221 */ /* 0x000fc40000010000 */
[----:B------:R-:W-:Y:S02]  /*2370*/  @P0 FADD.FTZ R186, R107, R186 ;  /* 0x000000ba6bba0221 */ /* 0x000fe40000010000 */
[----:B------:R-:W-:Y:S02]  /*2380*/  @P0 FADD.FTZ R128, R105, R128 ;  /* 0x0000008069800221 */ /* 0x000fe40000010000 */
[----:B------:R-:W-:Y:S02]  /*2390*/  FMUL.FTZ R127, R181, R126 ;  /* 0x0000007eb57f7220 */ /* 0x000fe40000410000 */
[-C--:B------:R-:W-:Y:S02]  /*23a0*/  FMUL.FTZ R188, R186, R180.reuse ;  /* 0x000000b4babc7220 */ /* 0x080fe40000410000 */
[----:B------:R-:W-:Y:S02]  /*23b0*/  FMUL.FTZ R184, R128, R180 ;  /* 0x000000b480b87220 */ /* 0x000fe40000410000 */
[----:B------:R-:W-:-:S02]  /*23c0*/  @P0 FADD.FTZ R131, R106, R131 ;  /* 0x000000836a830221 */ /* 0x000fc40000010000 */
[----:B------:R-:W-:Y:S01]  /*23d0*/  @P0 FADD.FTZ R127, R104, R127 ;  /* 0x0000007f687f0221 */ /* 0x000fe20000010000 */
[----:B------:R-:W-:Y:S01]  /*23e0*/  ISETP.NE.U32.AND P0, PT, RZ, c[0x0][0x258], PT ;  /* 0x00009600ff007a0c */ /* 0x000fe20003f05070 */
[----:B------:R-:W-:Y:S02]  /*23f0*/  FMUL.FTZ R126, R15, R188 ;  /* 0x000000bc0f7e7220 */ /* 0x000fe40000410000 */
[----:B------:R-:W-:Y:S01]  /*2400*/  FMUL.FTZ R129, R17, R184 ;  /* 0x000000b811817220 */ /* 0x000fe20000410000 */
[----:B------:R-:W-:Y:S01]  /*2410*/  ISETP.NE.AND.EX P0, PT, RZ, c[0x0][0x25c], PT, P0 ;  /* 0x00009700ff007a0c */ /* 0x000fe20003f05300 */
[-C--:B------:R-:W-:Y:S02]  /*2420*/  FMUL.FTZ R185, R131, R180.reuse ;  /* 0x000000b483b97220 */ /* 0x080fe40000410000 */
[C---:B------:R-:W-:Y:S01]  /*2430*/  FMUL.FTZ R183, R127.reuse, R180 ;  /* 0x000000b47fb77220 */ /* 0x040fe20000410000 */
[----:B------:R0:W1:Y:S01]  /*2440*/  F2F.BF16.F32 R189, R129 ;  /* 0x0000008100bd7304 */ /* 0x0000620000202000 */
[----:B------:R-:W-:Y:S01]  /*2450*/  FMUL.FTZ R130, R16, R185 ;  /* 0x000000b910827220 */ /* 0x000fe20000410000 */
[----:B------:R-:W-:Y:S01]  /*2460*/  SEL R120, R127, R120, P0 ;  /* 0x000000787f787207 */ /* 0x000fe20000000000 */
[----:B------:R-:W-:Y:S01]  /*2470*/  FMUL.FTZ R182, R18, R183 ;  /* 0x000000b712b67220 */ /* 0x000fe20000410000 */
[----:B------:R-:W-:-:S02]  /*2480*/  SEL R121, R128, R121, P0 ;  /* 0x0000007980797207 */ /* 0x000fc40000000000 */
[----:B------:R-:W-:Y:S02]  /*2490*/  SEL R122, R131, R122, P0 ;  /* 0x0000007a837a7207 */ /* 0x000fe40000000000 */
[----:B------:R-:W3:Y:S01]  /*24a0*/  F2F.BF16.F32 R126, R126 ;  /* 0x0000007e007e7304 */ /* 0x000ee20000202000 */
[----:B------:R-:W-:Y:S02]  /*24b0*/  SEL R123, R186, R123, P0 ;  /* 0x0000007bba7b7207 */ /* 0x000fe40000000000 */
[----:B------:R-:W-:-:S04]  /*24c0*/  @P6 LEA R128, P0, R0, c[0x0][0x258], 0x4 ;  /* 0x0000960000806a11 */ /* 0x000fc800078020ff */
[----:B0-----:R-:W-:Y:S01]  /*24d0*/  @P6 LEA.HI.X R129, R0, c[0x0][0x25c], RZ, 0x4, P0 ;  /* 0x0000970000816a11 */ /* 0x001fe200000f24ff */
[----:B------:R1:W0:Y:S04]  /*24e0*/  F2F.BF16.F32 R190, R130 ;  /* 0x0000008200be7304 */ /* 0x0002280000202000 */
[----:B------:R-:W-:Y:S04]  /*24f0*/  @P6 STG.E.128 [R128.64], R120 ;  /* 0x0000007880006986 */ /* 0x000fe8000c101d04 */
[----:B------:R-:W4:Y:S01]  /*2500*/  F2F.BF16.F32 R187, R182 ;  /* 0x000000b600bb7304 */ /* 0x000f220000202000 */
[----:B-1----:R-:W-:Y:S01]  /*2510*/  IMAD.WIDE.U32 R130, R189, 0x10000, RZ ;  /* 0x00010000bd827825 */ /* 0x002fe200078e00ff */
[----:B---3--:R-:W-:-:S02]  /*2520*/  SHF.L.U32 R127, R126, 0x10, RZ ;  /* 0x000000107e7f7819 */ /* 0x008fc400000006ff */
[C---:B------:R-:W-:Y:S02]  /*2530*/  LEA R126, P0, R0.reuse, c[0x0][0x248], 0x3 ;  /* 0x00009200007e7a11 */ /* 0x040fe400078018ff */
[----:B0-----:R-:W-:Y:S02]  /*2540*/  LOP3.LUT R131, R131, R127, R190, 0xfe, !PT ;  /* 0x0000007f83837212 */ /* 0x001fe400078efebe */
[C---:B------:R-:W-:Y:S02]  /*2550*/  LEA.HI.X R127, R0.reuse, c[0x0][0x24c], RZ, 0x3, P0 ;  /* 0x00009300007f7a11 */ /* 0x040fe400000f1cff */
[----:B------:R-:W-:Y:S02]  /*2560*/  IADD3 R0, R0, 0x80, RZ ;  /* 0x0000008000007810 */ /* 0x000fe40007ffe0ff */
[----:B----4-:R-:W-:-:S05]  /*2570*/  LOP3.LUT R130, R130, R187, RZ, 0xfc, !PT ;  /* 0x000000bb82827212 */ /* 0x010fca00078efcff */
[----:B------:R0:W-:Y:S01]  /*2580*/  STG.E.64 [R126.64], R130 ;  /* 0x000000827e007986 */ /* 0x0001e2000c101b04 */
[--C-:B--2---:R-:W-:Y:S02]  /*2590*/  SHF.R.U64 R182, R124, 0x10, R125.reuse ;  /* 0x000000107cb67819 */ /* 0x104fe4000000127d */
[----:B------:R-:W-:Y:S02]  /*25a0*/  PRMT R124, RZ, 0x5410, R124 ;  /* 0x00005410ff7c7816 */ /* 0x000fe4000000007c */
[--C-:B0-----:R-:W-:Y:S02]  /*25b0*/  PRMT R126, RZ, 0x5410, R125.reuse ;  /* 0x00005410ff7e7816 */ /* 0x101fe4000000007d */
[----:B------:R-:W-:Y:S01]  /*25c0*/  SHF.R.U32.HI R125, RZ, 0x10, R125 ;  /* 0x00000010ff7d7819 */ /* 0x000fe2000001167d */
[----:B------:R-:W-:Y:S01]  /*25d0*/  FFMA.FTZ R52, R183, R124, R52 ;  /* 0x0000007cb7347223 */ /* 0x000fe20000010034 */
[----:B------:R-:W-:Y:S01]  /*25e0*/  PRMT R124, RZ, 0x5410, R182 ;  /* 0x00005410ff7c7816 */ /* 0x000fe200000000b6 */
[----:B------:R-:W-:-:S04]  /*25f0*/  FFMA.FTZ R54, R185, R126, R54 ;  /* 0x0000007eb9367223 */ /* 0x000fc80000010036 */
[----:B------:R-:W-:Y:S01]  /*2600*/  FFMA.FTZ R53, R184, R124, R53 ;  /* 0x0000007cb8357223 */ /* 0x000fe20000010035 */
[----:B------:R-:W-:-:S05]  /*2610*/  PRMT R124, RZ, 0x5410, R125 ;  /* 0x00005410ff7c7816 */ /* 0x000fca000000007d */
[----:B------:R-:W-:Y:S02]  /*2620*/  FFMA.FTZ R55, R188, R124, R55 ;  /* 0x0000007cbc377223 */ /* 0x000fe40000010037 */
.L_x_3637:
[----:B------:R-:W-:Y:S05]  /*2630*/  BSYNC B0 ;  /* 0x0000000000007941 */ /* 0x000fea0003800000 */
.L_x_3636:
[----:B------:R-:W-:Y:S01]  /*2640*/  BSSY B0, `(.L_x_3638) ;  /* 0x0000040000007945 */ /* 0x000fe20003800000 */
        /* <DEDUP_REMOVED lines=63> */
.L_x_3639:
[----:B------:R-:W-:Y:S05]  /*2a40*/  BSYNC B0 ;  /* 0x0000000000007941 */ /* 0x000fea0003800000 */
.L_x_3638:
[----:B------:R-:W-:Y:S01]  /*2a50*/  BSSY B0, `(.L_x_3640) ;  /* 0x0000040000007945 */ /* 0x000fe20003800000 */
[----:B------:R-:W-:Y:S05]  /*2a60*/  @!P4 BRA `(.L_x_3641) ;  /* 0x000003e00000c947 */ /* 0x000fea0003800000 */
[----:B------:R-:W-:-:S05]  /*2a70*/  MOV R125, 0x8 ;  /* 0x00000008007d7802 */ /* 0x000fca0000000f00 */
        /* <DEDUP_REMOVED lines=29> */
[----:B------:R-:W-:Y:S01]  /*2c50*/  FMUL.FTZ R183, R127, R180 ;  /* 0x000000b47fb77220 */ /* 0x000fe20000410000 */
        /* <DEDUP_REMOVED lines=13> */
[----:B-1----:R-:W-:-:S04]  /*2d30*/  IMAD.WIDE.U32 R130, R188, 0x10000, RZ ;  /* 0x00010000bc827825 */ /* 0x002fc800078e00ff */
[----:B---3--:R-:W-:Y:S01]  /*2d40*/  IMAD.U32 R127, R126, 0x10000, RZ ;  /* 0x000100007e7f7824 */ /* 0x008fe200078e00ff */
[----:B------:R-:W-:-:S04]  /*2d50*/  LEA R126, P0, R0, c[0x0][0x248], 0x3 ;  /* 0x00009200007e7a11 */ /* 0x000fc800078018ff */
        /* <DEDUP_REMOVED lines=15> */
.L_x_3641:
[----:B------:R-:W-:Y:S05]  /*2e50*/  BSYNC B0 ;  /* 0x0000000000007941 */ /* 0x000fea0003800000 */
.L_x_3640:
        /* <DEDUP_REMOVED lines=19> */
[----:B------:R-:W-:-:S02]  /*2f90*/  @P0 FADD.FTZ R128, R117, R128 ;  /* 0x0000008075800221 */ /* 0x000fc40000010000 */
[----:B------:R-:W-:Y:S02]  /*2fa0*/  FADD.FTZ R126, R172, -R177 ;  /* 0x800000b1ac7e7221 */ /* 0x000fe40000010000 */
[----:B------:R-:W-:Y:S02]  /*2fb0*/  @P0 FADD.FTZ R184, R119, R184 ;  /* 0x000000b877b80221 */ /* 0x000fe40000010000 */
[----:B------:R-:W-:Y:S02]  /*2fc0*/  FMUL.FTZ R182, R128, R180 ;  /* 0x000000b480b67220 */ /* 0x000fe40000410000 */
[----:B------:R-:W-:Y:S02]  /*2fd0*/  FMUL.FTZ R181, R181, R126 ;  /* 0x0000007eb5b57220 */ /* 0x000fe40000410000 */
[----:B------:R-:W-:Y:S02]  /*2fe0*/  FMUL.FTZ R177, R184, R180 ;  /* 0x000000b4b8b17220 */ /* 0x000fe40000410000 */
[----:B------:R-:W-:-:S02]  /*2ff0*/  @P0 FADD.FTZ R129, R118, R129 ;  /* 0x0000008176810221 */ /* 0x000fc40000010000 */
[----:B------:R-:W-:Y:S02]  /*3000*/  FMUL.FTZ R127, R4, R182 ;  /* 0x000000b6047f7220 */ /* 0x000fe40000410000 */
[----:B------:R-:W-:Y:S01]  /*3010*/  @P0 FADD.FTZ R181, R116, R181 ;  /* 0x000000b574b50221 */ /* 0x000fe20000010000 */
[----:B------:R-:W-:Y:S01]  /*3020*/  ISETP.NE.U32.AND P0, PT, RZ, c[0x0][0x258], PT ;  /* 0x00009600ff007a0c */ /* 0x000fe20003f05070 */
[----:B------:R-:W-:Y:S02]  /*3030*/  FMUL.FTZ R126, R2, R177 ;  /* 0x000000b1027e7220 */ /* 0x000fe40000410000 */
[-C--:B------:R-:W-:Y:S01]  /*3040*/  FMUL.FTZ R183, R129, R180.reuse ;  /* 0x000000b481b77220 */ /* 0x080fe20000410000 */
[----:B------:R-:W0:Y:S01]  /*3050*/  F2F.BF16.F32 R127, R127 ;  /* 0x0000007f007f7304 */ /* 0x000e220000202000 */
[----:B------:R-:W-:Y:S01]  /*3060*/  FMUL.FTZ R180, R181, R180 ;  /* 0x000000b4b5b47220 */ /* 0x000fe20000410000 */
[----:B------:R-:W-:Y:S01]  /*3070*/  ISETP.NE.AND.EX P0, PT, RZ, c[0x0][0x25c], PT, P0 ;  /* 0x00009700ff007a0c */ /* 0x000fe20003f05300 */
[----:B------:R-:W-:-:S02]  /*3080*/  FMUL.FTZ R130, R3, R183 ;  /* 0x000000b703827220 */ /* 0x000fc40000410000 */
[----:B------:R-:W-:Y:S01]  /*3090*/  FMUL.FTZ R176, R5, R180 ;  /* 0x000000b405b07220 */ /* 0x000fe20000410000 */
[----:B------:R-:W-:Y:S02]  /*30a0*/  SEL R120, R181, R120, P0 ;  /* 0x00000078b5787207 */ /* 0x000fe40000000000 */
[----:B------:R-:W1:Y:S01]  /*30b0*/  F2F.BF16.F32 R126, R126 ;  /* 0x0000007e007e7304 */ /* 0x000e620000202000 */
[----:B------:R-:W-:Y:S02]  /*30c0*/  SEL R121, R128, R121, P0 ;  /* 0x0000007980797207 */ /* 0x000fe40000000000 */
[----:B------:R-:W-:Y:S02]  /*30d0*/  SEL R122, R129, R122, P0 ;  /* 0x0000007a817a7207 */ /* 0x000fe40000000000 */
[----:B------:R-:W-:Y:S02]  /*30e0*/  SEL R123, R184, R123, P0 ;  /* 0x0000007bb87b7207 */ /* 0x000fe40000000000 */
[C---:B------:R-:W-:Y:S01]  /*30f0*/  @P6 LEA R128, P0, R0.reuse, c[0x0][0x258], 0x4 ;  /* 0x0000960000806a11 */ /* 0x040fe200078020ff */
[----:B------:R0:W3:Y:S03]  /*3100*/  F2F.BF16.F32 R185, R130 ;  /* 0x0000008200b97304 */ /* 0x0000e60000202000 */
[----:B------:R-:W-:-:S05]  /*3110*/  @P6 LEA.HI.X R129, R0, c[0x0][0x25c], RZ, 0x4, P0 ;  /* 0x0000970000816a11 */ /* 0x000fca00000f24ff */
[----:B------:R-:W4:Y:S01]  /*3120*/  F2F.BF16.F32 R181, R176 ;  /* 0x000000b000b57304 */ /* 0x000f220000202000 */
[----:B0-----:R-:W-:Y:S01]  /*3130*/  IMAD.WIDE.U32 R130, R127, 0x10000, RZ ;  /* 0x000100007f827825 */ /* 0x001fe200078e00ff */
[----:B-1----:R-:W-:Y:S01]  /*3140*/  SHF.L.U32 R127, R126, 0x10, RZ ;  /* 0x000000107e7f7819 */ /* 0x002fe200000006ff */
[----:B------:R-:W-:Y:S01]  /*3150*/  @P6 STG.E.128 [R128.64], R120 ;  /* 0x0000007880006986 */ /* 0x000fe2000c101d04 */
[C---:B------:R-:W-:Y:S02]  /*3160*/  LEA R126, P0, R0.reuse, c[0x0][0x248], 0x3 ;  /* 0x00009200007e7a11 */ /* 0x040fe400078018ff */
[----:B---3--:R-:W-:Y:S02]  /*3170*/  LOP3.LUT R131, R131, R127, R185, 0xfe, !PT ;  /* 0x0000007f83837212 */ /* 0x008fe400078efeb9 */
[----:B------:R-:W-:Y:S02]  /*3180*/  LEA.HI.X R127, R0, c[0x0][0x24c], RZ, 0x3, P0 ;  /* 0x00009300007f7a11 */ /* 0x000fe400000f1cff */
[----:B----4-:R-:W-:-:S05]  /*3190*/  LOP3.LUT R130, R130, R181, RZ, 0xfc, !PT ;  /* 0x000000b582827212 */ /* 0x010fca00078efcff */
[----:B------:R0:W-:Y:S01]  /*31a0*/  STG.E.64 [R126.64], R130 ;  /* 0x000000827e007986 */ /* 0x0001e2000c101b04 */
[--C-:B--2---:R-:W-:Y:S02]  /*31b0*/  SHF.R.U64 R0, R124, 0x10, R125.reuse ;  /* 0x000000107c007819 */ /* 0x104fe4000000127d */
[----:B0-----:R-:W-:Y:S02]  /*31c0*/  PRMT R127, RZ, 0x5410, R124 ;  /* 0x00005410ff7f7816 */ /* 0x001fe4000000007c */
[----:B------:R-:W-:Y:S02]  /*31d0*/  PRMT R0, RZ, 0x5410, R0 ;  /* 0x00005410ff007816 */ /* 0x000fe40000000000 */
[--C-:B------:R-:W-:Y:S01]  /*31e0*/  SHF.R.U32.HI R124, RZ, 0x10, R125.reuse ;  /* 0x00000010ff7c7819 */ /* 0x100fe2000001167d */
[----:B------:R-:W-:Y:S01]  /*31f0*/  FFMA.FTZ R40, R180, R127, R40 ;  /* 0x0000007fb4287223 */ /* 0x000fe20000010028 */
[----:B------:R-:W-:Y:S01]  /*3200*/  PRMT R125, RZ, 0x5410, R125 ;  /* 0x00005410ff7d7816 */ /* 0x000fe2000000007d */
[----:B------:R-:W-:Y:S01]  /*3210*/  FFMA.FTZ R41, R182, R0, R41 ;  /* 0x00000000b6297223 */ /* 0x000fe20000010029 */
[----:B------:R-:W-:-:S03]  /*3220*/  PRMT R0, RZ, 0x5410, R124 ;  /* 0x00005410ff007816 */ /* 0x000fc6000000007c */
[----:B------:R-:W-:Y:S02]  /*3230*/  FFMA.FTZ R42, R183, R125, R42 ;  /* 0x0000007db72a7223 */ /* 0x000fe4000001002a */
[----:B------:R-:W-:Y:S02]  /*3240*/  FFMA.FTZ R43, R177, R0, R43 ;  /* 0x00000000b12b7223 */ /* 0x000fe4000001002b */
.L_x_3643:
[----:B------:R-:W-:Y:S05]  /*3250*/  BSYNC B0 ;  /* 0x0000000000007941 */ /* 0x000fea0003800000 */
.L_x_3642:
[----:B------:R-:W-:Y:S02]  /*3260*/  IADD3 R136, R136, c[0x0][0x160], RZ ;  /* 0x0000580088887a10 */ /* 0x000fe40007ffe0ff */
[----:B------:R-:W-:Y:S02]  /*3270*/  LOP3.LUT P6, RZ, R9, 0xff, RZ, 0xc0, !PT ;  /* 0x000000ff09ff7812 */ /* 0x000fe400078cc0ff */
[----:B------:R-:W-:Y:S02]  /*3280*/  ISETP.GE.AND P0, PT, R136, c[0x0][0x164], PT ;  /* 0x0000590088007a0c */ /* 0x000fe40003f06270 */
[----:B------:R-:W-:-:S11]  /*3290*/  SEL R9, RZ, 0x1, P6 ;  /* 0x00000001ff097807 */ /* 0x000fd60003000000 */
[----:B-----5:R-:W-:Y:S01]  /*32a0*/  @P0 CALL.REL.NOINC `(.L_x_3621) ;  /* 0x0000001000000944 */ /* 0x020fe20003c00000 */
[----:B------:R-:W-:Y:S05]  /*32b0*/  BRA `(.L_x_3644) ;  /* 0xffffd75000007947 */ /* 0x000fea000383ffff */
.L_x_3621:
[----:B0-----:R-:W0:Y:S01]  /*32c0*/  S2UR UR6, SR_CTAID.X ;  /* 0x00000000000679c3 */ /* 0x001e220000002500 */
[----:B------:R-:W0:Y:S01]  /*32d0*/  S2R R2, SR_TID.X ;  /* 0x0000000000027919 */ /* 0x000e220000002100 */
[----:B------:R-:W-:Y:S01]  /*32e0*/  @P1 MOV R7, 0x10 ;  /* 0x0000001000071802 */ /* 0x000fe20000000f00 */
[----:B-----5:R-:W-:Y:S01]  /*32f0*/  @P3 IMAD.MOV.U32 R19, RZ, RZ, 0x10 ;  /* 0x00000010ff133424 */ /* 0x020fe200078e00ff */
        /* <DEDUP_REMOVED lines=43> */
.L_x_3632:
[----:B------:R-:W-:Y:S01]  /*35b0*/  HFMA2.MMA R176, -RZ, RZ, 0, 9.5367431640625e-07 ;  /* 0x00000010ffb07435 */ /* 0x000fe200000001ff */
[----:B------:R-:W-:Y:S01]  /*35c0*/  MOV R129, R183 ;  /* 0x000000b700817202 */ /* 0x000fe20000000f00 */
[----:B------:R-:W-:Y:S01]  /*35d0*/  IMAD.MOV.U32 R185, RZ, RZ, 0x1f ;  /* 0x0000001fffb97424 */ /* 0x000fe200078e00ff */
[----:B------:R-:W-:-:S02]  /*35e0*/  MOV R186, 0xffffffff ;  /* 0xffffffff00ba7802 */ /* 0x000fc40000000f00 */
[----:B------:R-:W-:Y:S02]  /*35f0*/  MOV R124, 0x3610 ;  /* 0x00003610007c7802 */ /* 0x000fe40000000f00 */
[----:B-----5:R-:W-:Y:S05]  /*3600*/  CALL.REL.NOINC `($__internal_64_$__cuda_sm70_shflsync_down_p) ;  /* 0x0000046000007944 */ /* 0x020fea0003c00000 */
[----:B-1----:R-:W-:Y:S01]  /*3610*/  MOV R128, R129 ;  /* 0x0000008100807202 */ /* 0x002fe20000000f00 */
[----:B0-----:R-:W-:Y:S05]  /*3620*/  BRA `(.L_x_3645) ;  /* 0xffffe59000007947 */ /* 0x001fea000383ffff */
.L_x_3633:
[----:B------:R-:W-:Y:S01]  /*3630*/  HFMA2.MMA R176, -RZ, RZ, 0, 9.5367431640625e-07 ;  /* 0x00000010ffb07435 */ /* 0x000fe200000001ff */
[----:B------:R-:W-:Y:S01]  /*3640*/  MOV R129, R182 ;  /* 0x000000b600817202 */ /* 0x000fe20000000f00 */
[----:B------:R-:W-:Y:S01]  /*3650*/  IMAD.MOV.U32 R185, RZ, RZ, 0x1f ;  /* 0x0000001fffb97424 */ /* 0x000fe200078e00ff */
[----:B------:R-:W-:Y:S02]  /*3660*/  MOV R186, 0xffffffff ;  /* 0xffffffff00ba7802 */ /* 0x000fe40000000f00 */
[----:B------:R-:W-:Y:S02]  /*3670*/  MOV R124, 0x3690 ;  /* 0x00003690007c7802 */ /* 0x000fe40000000f00 */
[----:B01---5:R-:W-:Y:S05]  /*3680*/  CALL.REL.NOINC `($__internal_64_$__cuda_sm70_shflsync_down_p) ;  /* 0x000003e000007944 */ /* 0x023fea0003c00000 */
[----:B------:R-:W-:Y:S01]  /*3690*/  FADD.FTZ R128, R128, R183 ;  /* 0x000000b780807221 */ /* 0x000fe20000010000 */
[----:B0-----:R-:W-:Y:S01]  /*36a0*/  HFMA2.MMA R176, -RZ, RZ, 0, 4.76837158203125e-07 ;  /* 0x00000008ffb07435 */ /* 0x001fe200000001ff */
[----:B-1----:R-:W-:Y:S01]  /*36b0*/  FADD.FTZ R182, R182, R129 ;  /* 0x00000081b6b67221 */ /* 0x002fe20000010000 */
[----:B------:R-:W-:Y:S01]  /*36c0*/  MOV R185, 0x1f ;  /* 0x0000001f00b97802 */ /* 0x000fe20000000f00 */
[----:B------:R-:W-:Y:S01]  /*36d0*/  IMAD.MOV.U32 R129, RZ, RZ, R128 ;  /* 0x000000ffff817224 */ /* 0x000fe200078e0080 */
[----:B------:R-:W-:-:S02]  /*36e0*/  MOV R186, 0xffffffff ;  /* 0xffffffff00ba7802 */ /* 0x000fc40000000f00 */
[----:B------:R-:W-:Y:S02]  /*36f0*/  MOV R124, 0x3710 ;  /* 0x00003710007c7802 */ /* 0x000fe40000000f00 */
[----:B------:R-:W-:Y:S05]  /*3700*/  CALL.REL.NOINC `($__internal_64_$__cuda_sm70_shflsync_down_p) ;  /* 0x0000036000007944 */ /* 0x000fea0003c00000 */
[----:B0-----:R-:W-:Y:S01]  /*3710*/  HFMA2.MMA R176, -RZ, RZ, 0, 4.76837158203125e-07 ;  /* 0x00000008ffb07435 */ /* 0x001fe200000001ff */
[----:B-1----:R-:W-:Y:S01]  /*3720*/  MOV R127, R129 ;  /* 0x00000081007f7202 */ /* 0x002fe20000000f00 */
[----:B------:R-:W-:Y:S01]  /*3730*/  IMAD.MOV.U32 R186, RZ, RZ, -0x1 ;  /* 0xffffffffffba7424 */ /* 0x000fe200078e00ff */
[----:B------:R-:W-:Y:S02]  /*3740*/  MOV R129, R182 ;  /* 0x000000b600817202 */ /* 0x000fe40000000f00 */
[----:B------:R-:W-:Y:S02]  /*3750*/  MOV R185, 0x1f ;  /* 0x0000001f00b97802 */ /* 0x000fe40000000f00 */
[----:B------:R-:W-:Y:S02]  /*3760*/  MOV R124, 0x3780 ;  /* 0x00003780007c7802 */ /* 0x000fe40000000f00 */
[----:B------:R-:W-:Y:S05]  /*3770*/  CALL.REL.NOINC `($__internal_64_$__cuda_sm70_shflsync_down_p) ;  /* 0x000002f000007944 */ /* 0x000fea0003c00000 */
[----:B------:R-:W-:Y:S01]  /*3780*/  FADD.FTZ R128, R127, R128 ;  /* 0x000000807f807221 */ /* 0x000fe20000010000 */
[----:B0-----:R-:W-:Y:S01]  /*3790*/  HFMA2.MMA R176, -RZ, RZ, 0, 2.384185791015625e-07 ;  /* 0x00000004ffb07435 */ /* 0x001fe200000001ff */
[----:B-1----:R-:W-:Y:S01]  /*37a0*/  FADD.FTZ R182, R182, R129 ;  /* 0x00000081b6b67221 */ /* 0x002fe20000010000 */
[----:B------:R-:W-:-:S02]  /*37b0*/  MOV R185, 0x1f ;  /* 0x0000001f00b97802 */ /* 0x000fc40000000f00 */
[----:B------:R-:W-:Y:S02]  /*37c0*/  MOV R186, 0xffffffff ;  /* 0xffffffff00ba7802 */ /* 0x000fe40000000f00 */
[----:B------:R-:W-:Y:S02]  /*37d0*/  MOV R129, R128 ;  /* 0x0000008000817202 */ /* 0x000fe40000000f00 */
[----:B------:R-:W-:Y:S02]  /*37e0*/  MOV R124, 0x3800 ;  /* 0x00003800007c7802 */ /* 0x000fe40000000f00 */
[----:B------:R-:W-:Y:S05]  /*37f0*/  CALL.REL.NOINC `($__internal_64_$__cuda_sm70_shflsync_down_p) ;  /* 0x0000027000007944 */ /* 0x000fea0003c00000 */
[----:B0-----:R-:W-:Y:S01]  /*3800*/  HFMA2.MMA R176, -RZ, RZ, 0, 2.384185791015625e-07 ;  /* 0x00000004ffb07435 */ /* 0x001fe200000001ff */
[----:B-1----:R-:W-:Y:S01]  /*3810*/  IMAD.MOV.U32 R127, RZ, RZ, R129 ;  /* 0x000000ffff7f7224 */ /* 0x002fe200078e0081 */
[----:B------:R-:W-:Y:S02]  /*3820*/  MOV R129, R182 ;  /* 0x000000b600817202 */ /* 0x000fe40000000f00 */
[----:B------:R-:W-:Y:S02]  /*3830*/  MOV R185, 0x1f ;  /* 0x0000001f00b97802 */ /* 0x000fe40000000f00 */
[----:B------:R-:W-:-:S02]  /*3840*/  MOV R186, 0xffffffff ;  /* 0xffffffff00ba7802 */ /* 0x000fc40000000f00 */
[----:B------:R-:W-:Y:S02]  /*3850*/  MOV R124, 0x3870 ;  /* 0x00003870007c7802 */ /* 0x000fe40000000f00 */
[----:B------:R-:W-:Y:S05]  /*3860*/  CALL.REL.NOINC `($__internal_64_$__cuda_sm70_shflsync_down_p) ;  /* 0x0000020000007944 */ /* 0x000fea0003c00000 */
[----:B------:R-:W-:Y:S01]  /*3870*/  FADD.FTZ R128, R127, R128 ;  /* 0x000000807f807221 */ /* 0x000fe20000010000 */
[----:B0-----:R-:W-:Y:S01]  /*3880*/  HFMA2.MMA R185, -RZ, RZ, 0, 1.847743988037109375e-06 ;  /* 0x0000001fffb97435 */ /* 0x001fe200000001ff */
[----:B-1----:R-:W-:Y:S01]  /*3890*/  FADD.FTZ R182, R182, R129 ;  /* 0x00000081b6b67221 */ /* 0x002fe20000010000 */
[----:B------:R-:W-:Y:S01]  /*38a0*/  MOV R186, 0xffffffff ;  /* 0xffffffff00ba7802 */ /* 0x000fe20000000f00 */
[----:B------:R-:W-:Y:S01]  /*38b0*/  IMAD.MOV.U32 R176, RZ, RZ, 0x2 ;  /* 0x00000002ffb07424 */ /* 0x000fe200078e00ff */
[----:B------:R-:W-:Y:S02]  /*38c0*/  MOV R129, R128 ;  /* 0x0000008000817202 */ /* 0x000fe40000000f00 */
[----:B------:R-:W-:Y:S02]  /*38d0*/  MOV R124, 0x38f0 ;  /* 0x000038f0007c7802 */ /* 0x000fe40000000f00 */
[----:B------:R-:W-:Y:S05]  /*38e0*/  CALL.REL.NOINC `($__internal_64_$__cuda_sm70_shflsync_down_p) ;  /* 0x0000018000007944 */ /* 0x000fea0003c00000 */
[----:B0-----:R-:W-:Y:S01]  /*38f0*/  HFMA2.MMA R176, -RZ, RZ, 0, 1.1920928955078125e-07 ;  /* 0x00000002ffb07435 */ /* 0x001fe200000001ff */
[----:B-1----:R-:W-:Y:S01]  /*3900*/  MOV R127, R129 ;  /* 0x00000081007f7202 */ /* 0x002fe20000000f00 */
[----:B------:R-:W-:Y:S01]  /*3910*/  IMAD.MOV.U32 R129, RZ, RZ, R182 ;  /* 0x000000ffff817224 */ /* 0x000fe200078e00b6 */
[----:B------:R-:W-:-:S02]  /*3920*/  MOV R185, 0x1f ;  /* 0x0000001f00b97802 */ /* 0x000fc40000000f00 */
[----:B------:R-:W-:Y:S02]  /*3930*/  MOV R186, 0xffffffff ;  /* 0xffffffff00ba7802 */ /* 0x000fe40000000f00 */
[----:B------:R-:W-:Y:S02]  /*3940*/  MOV R124, 0x3960 ;  /* 0x00003960007c7802 */ /* 0x000fe40000000f00 */
[----:B------:R-:W-:Y:S05]  /*3950*/  CALL.REL.NOINC `($__internal_64_$__cuda_sm70_shflsync_down_p) ;  /* 0x0000011000007944 */ /* 0x000fea0003c00000 */
[----:B------:R-:W-:Y:S01]  /*3960*/  FADD.FTZ R130, R127, R128 ;  /* 0x000000807f827221 */ /* 0x000fe20000010000 */
[----:B0-----:R-:W-:Y:S01]  /*3970*/  HFMA2.MMA R176, -RZ, RZ, 0, 5.9604644775390625e-08 ;  /* 0x00000001ffb07435 */ /* 0x001fe200000001ff */
[----:B-1----:R-:W-:Y:S01]  /*3980*/  FADD.FTZ R177, R182, R129 ;  /* 0x00000081b6b17221 */ /* 0x002fe20000010000 */
[----:B------:R-:W-:Y:S01]  /*3990*/  MOV R186, 0xffffffff ;  /* 0xffffffff00ba7802 */ /* 0x000fe20000000f00 */
[----:B------:R-:W-:Y:S01]  /*39a0*/  IMAD.MOV.U32 R185, RZ, RZ, 0x1f ;  /* 0x0000001fffb97424 */ /* 0x000fe200078e00ff */
[----:B------:R-:W-:Y:S02]  /*39b0*/  MOV R129, R130 ;  /* 0x0000008200817202 */ /* 0x000fe40000000f00 */
[----:B------:R-:W-:Y:S02]  /*39c0*/  MOV R124, 0x39e0 ;  /* 0x000039e0007c7802 */ /* 0x000fe40000000f00 */
[----:B------:R-:W-:Y:S05]  /*39d0*/  CALL.REL.NOINC `($__internal_64_$__cuda_sm70_shflsync_down_p) ;  /* 0x0000009000007944 */ /* 0x000fea0003c00000 */
[----:B0-----:R-:W-:Y:S01]  /*39e0*/  HFMA2.MMA R185, -RZ, RZ, 0, 1.847743988037109375e-06 ;  /* 0x0000001fffb97435 */ /* 0x001fe200000001ff */
[----:B-1----:R-:W-:Y:S01]  /*39f0*/  MOV R131, R129 ;  /* 0x0000008100837202 */ /* 0x002fe20000000f00 */
[----:B------:R-:W-:Y:S01]  /*3a00*/  IMAD.MOV.U32 R176, RZ, RZ, 0x1 ;  /* 0x00000001ffb07424 */ /* 0x000fe200078e00ff */
[----:B------:R-:W-:-:S02]  /*3a10*/  MOV R129, R177 ;  /* 0x000000b100817202 */ /* 0x000fc40000000f00 */
[----:B------:R-:W-:Y:S02]  /*3a20*/  MOV R186, 0xffffffff ;  /* 0xffffffff00ba7802 */ /* 0x000fe40000000f00 */
[----:B------:R-:W-:Y:S02]  /*3a30*/  MOV R124, 0x3a50 ;  /* 0x00003a50007c7802 */ /* 0x000fe40000000f00 */
[----:B------:R-:W-:Y:S05]  /*3a40*/  CALL.REL.NOINC `($__internal_64_$__cuda_sm70_shflsync_down_p) ;  /* 0x0000002000007944 */ /* 0x000fea0003c00000 */
[----:B-1----:R-:W-:Y:S01]  /*3a50*/  MOV R182, R129 ;  /* 0x0000008100b67202 */ /* 0x002fe20000000f00 */
[----:B0-----:R-:W-:Y:S05]  /*3a60*/  BRA `(.L_x_3646) ;  /* 0xffffe27000007947 */ /* 0x001fea000383ffff */
        .weak           $__internal_64_$__cuda_sm70_shflsync_down_p
        .type           $__internal_64_$__cuda_sm70_shflsync_down_p,@function
        .size           $__internal_64_$__cuda_sm70_shflsync_down_p,(.L_x_9808 - $__internal_64_$__cuda_sm70_shflsync_down_p)
$__internal_64_$__cuda_sm70_shflsync_down_p:
[----:B------:R-:W-:Y:S01]  /*3a70*/  HFMA2.MMA R125, -RZ, RZ, 0, 0 ;  /* 0x00000000ff7d7435 */ /* 0x000fe200000001ff */
[----:B------:R-:W-:Y:S04]  /*3a80*/  WARPSYNC R186 ;  /* 0x000000ba00007348 */ /* 0x000fe80003800000 */
[----:B------:R0:W1:Y:S01]  /*3a90*/  SHFL.DOWN PT, R129, R129, R176, R185 ;  /* 0x080000b081817389 */ /* 0x00006200000e00b9 */
[----:B------:R-:W-:Y:S05]  /*3aa0*/  RET.REL.NODEC R124 `(_ZN10layer_norm13ln_bwd_kernelINS_13Kernel_traitsI13__nv_bfloat16S2_fS2_fjLj2560ELj1ELj1ELj4ELj8ENS_18Kernel_traits_baseILj2560ES2_S2_fS2_fjLj128EEEEELb0ELb1ELb0ELb0EEEvNS_9BwdParamsE) ;  /* 0xffffc5507c007950 */ /* 0x000fea0003c3ffff */
.L_x_3647:
        /* <DEDUP_REMOVED lines=13> */
.L_x_9808:


//--------------------- .text._ZN10layer_norm13ln_bwd_kernelINS_13Kernel_traitsI13__nv_bfloat16S2_fS2_fjLj2560ELj1ELj1ELj4ELj8ENS_18Kernel_traits_baseILj2560ES2_S2_fS2_fjLj128EEEEELb0ELb1ELb0ELb1EEEvNS_9BwdParamsE --------------------------
	.section	.text._ZN10layer_norm13ln_bwd_kernelINS_13Kernel_traitsI13__nv_bfloat16S2_fS2_fjLj2560ELj1ELj1ELj4ELj8ENS_18Kernel_traits_baseILj2560ES2_S2_fS2_fjLj128EEEEELb0ELb1ELb0ELb1EEEvNS_9BwdParamsE,"ax",@progbits
	.sectioninfo	@"SHI_REGISTERS=200"
	.align	128
        .global         _ZN10layer_norm13ln_bwd_kernelINS_13Kernel_traitsI13__nv_bfloat16S2_fS2_fjLj2560ELj1ELj1ELj4ELj8ENS_18Kernel_traits_baseILj2560ES2_S2_fS2_fjLj128EEEEELb0ELb1ELb0ELb1EEEvNS_9BwdParamsE
        .type           _ZN10layer_norm13ln_bwd_kernelINS_13Kernel_traitsI13__nv_bfloat16S2_fS2_fjLj2560ELj1ELj1ELj4ELj8ENS_18Kernel_traits_baseILj2560ES2_S2_fS2_fjLj128EEEEELb0ELb1ELb0ELb1EEEvNS_9BwdParamsE,@function
        .size           _ZN10layer_norm13ln_bwd_kernelINS_13Kernel_traitsI13__nv_bfloat16S2_fS2_fjLj2560ELj1ELj1ELj4ELj8ENS_18Kernel_traits_baseILj2560ES2_S2_fS2_fjLj128EEEEELb0ELb1ELb0ELb1EEEvNS_9BwdParamsE,(.L_x_9809 - _ZN10layer_norm13ln_bwd_kernelINS_13Kernel_traitsI13__nv_bfloat16S2_fS2_fjLj2560ELj1ELj1ELj4ELj8ENS_18Kernel_traits_baseILj2560ES2_S2_fS2_fjLj128EEEEELb0ELb1ELb0ELb1EEEvNS_9BwdParamsE)
        .other          _ZN10layer_norm13ln_bwd_kernelINS_13Kernel_traitsI13__nv_bfloat16S2_fS2_fjLj2560ELj1ELj1ELj4ELj8ENS_18Kernel_traits_baseILj2560ES2_S2_fS2_fjLj128EEEEELb0ELb1ELb0ELb1EEEvNS_9BwdParamsE,@"STO_CUDA_ENTRY STV_DEFAULT"
_ZN10layer_norm13ln_bwd_kernelINS_13Kernel_traitsI13__nv_bfloat16S2_fS2_fjLj2560ELj1ELj1ELj4ELj8ENS_18Kernel_traits_baseILj2560ES2_S2_fS2_fjLj128EEEEELb0ELb1ELb0ELb1EEEvNS_9BwdParamsE:
.text._ZN10layer_norm13ln_bwd_kernelINS_13Kernel_traitsI13__nv_bfloat16S2_fS2_fjLj2560ELj1ELj1ELj4ELj8ENS_18Kernel_traits_baseILj2560ES2_S2_fS2_fjLj128EEEEELb0ELb1ELb0ELb1EEEvNS_9BwdParamsE:
        /* <DEDUP_REMOVED lines=38> */
.L_x_3648:
        /* <DEDUP_REMOVED lines=58> */
[--C-:B------:R-:W-:Y:S02]  /*0600*/  SHF.R.U64 R148, R78, 0x10, R79.reuse ;  /* 0x000000104e947819 */ /* 0x100fe4000000124f */
[----:B------:R-:W-:Y:S02]  /*0610*/  SHF.R.U32.HI R149, RZ, 0x10, R79 ;  /* 0x00000010ff957819 */ /* 0x000fe4000001164f */
[----:B------:R-:W-:-:S02]  /*0620*/  SHF.R.U64 R150, R80, 0x10, R81 ;  /* 0x0000001050967819 */ /* 0x000fc40000001251 */
[----:B------:R-:W-:Y:S02]  /*0630*/  SHF.R.U32.HI R151, RZ, 0x10, R81 ;  /* 0x00000010ff977819 */ /* 0x000fe40000011651 */
[--C-:B------:R-:W-:Y:S02]  /*0640*/  SHF.R.U64 R152, R82, 0x10, R83.reuse ;  /* 0x0000001052987819 */ /* 0x100fe40000001253 */
[----:B------:R-:W-:Y:S02]  /*0650*/  SHF.R.U32.HI R153, RZ, 0x10, R83 ;  /* 0x00000010ff997819 */ /* 0x000fe40000011653 */
[--C-:B------:R-:W-:Y:S02]  /*0660*/  SHF.R.U64 R154, R84, 0x10, R85.reuse ;  /* 0x00000010549a7819 */ /* 0x100fe40000001255 */
[----:B------:R-:W-:Y:S02]  /*0670*/  SHF.R.U32.HI R155, RZ, 0x10, R85 ;  /* 0x00000010ff9b7819 */ /* 0x000fe40000011655 */
[----:B------:R-:W-:-:S02]  /*0680*/  SHF.R.U64 R156, R86, 0x10, R87 ;  /* 0x00000010569c7819 */ /* 0x000fc40000001257 */
[----:B------:R-:W-:Y:S02]  /*0690*/  SHF.R.U32.HI R157, RZ, 0x10, R87 ;  /* 0x00000010ff9d7819 */ /* 0x000fe40000011657 */
        /* <DEDUP_REMOVED lines=40> */
.L_x_3653:
[----:B------:R-:W-:Y:S01]  /*0920*/  IMAD R2, R91, c[0x0][0x168], RZ ;  /* 0x00005a005b027a24 */ /* 0x000fe200078e02ff */
[----:B------:R-:W-:Y:S02]  /*0930*/  LOP3.LUT R28, R0, 0x7f, RZ, 0xc0, !PT ;  /* 0x0000007f001c7812 */ /* 0x000fe400078ec0ff */
[----:B------:R-:W-:-:S02]  /*0940*/  MOV R60, 0x4 ;  /* 0x00000004003c7802 */ /* 0x000fc40000000f00 */
        /* <DEDUP_REMOVED lines=11> */
[C---:B------:R-:W-:Y:S01]  /*0a00*/  IMAD.WIDE.U32 R28, R171.reuse, R64, c[0x0][0x188] ;  /* 0x00006200ab1c7625 */ /* 0x040fe200078e0040 */
[----:B------:R-:W-:Y:S01]  /*0a10*/  IADD3 R169, R171, 0x200, RZ ;  /* 0x00000200aba97810 */ /* 0x000fe20007ffe0ff */
[----:B------:R-:W3:Y:S02]  /*0a20*/  LDG.E.64 R2, [R2.64] ;  /* 0x0000000402027981 */ /* 0x000ee4000c1e1b00 */
[-C--:B------:R-:W-:Y:S02]  /*0a30*/  IMAD.WIDE.U32 R48, R174, R54.reuse, c[0x0][0x208] ;  /* 0x00008200ae307625 */ /* 0x080fe400078e0036 */
[----:B------:R-:W4:Y:S02]  /*0a40*/  LDG.E.128 R28, [R28.64] ;  /* 0x000000041c1c7981 */ /* 0x000f24000c1e1d00 */
[----:B------:R-:W-:Y:S02]  /*0a50*/  IMAD.WIDE.U32 R52, R170, R54, c[0x0][0x208] ;  /* 0x00008200aa347625 */ /* 0x000fe400078e0036 */
[----:B------:R-:W4:Y:S02]  /*0a60*/  LDG.E.64 R48, [R48.64] ;  /* 0x0000000430307981 */ /* 0x000f24000c1e1b00 */
[----:B0-----:R-:W-:-:S02]  /*0a70*/  IMAD.WIDE.U32 R36, R173, R64, c[0x0][0x188] ;  /* 0x00006200ad247625 */ /* 0x001fc400078e0040 */
[----:B------:R-:W4:Y:S02]  /*0a80*/  LDG.E.64 R52, [R52.64] ;  /* 0x0000000434347981 */ /* 0x000f24000c1e1b00 */
[----:B------:R-:W-:Y:S02]  /*0a90*/  IMAD.WIDE.U32 R32, R174, R64, c[0x0][0x188] ;  /* 0x00006200ae207625 */ /* 0x000fe400078e0040 */
[----:B------:R-:W4:Y:S02]  /*0aa0*/  LDG.E.128 R36, [R36.64] ;  /* 0x0000000424247981 */ /* 0x000f24000c1e1d00 */
[----:B------:R-:W-:Y:S02]  /*0ab0*/  IMAD.WIDE R60, R91, R60, c[0x0][0x1a8] ;  /* 0x00006a005b3c7625 */ /* 0x000fe400078e023c */
[----:B------:R-:W4:Y:S02]  /*0ac0*/  LDG.E.128 R32, [R32.64] ;  /* 0x0000000420207981 */ /* 0x000f24000c1e1d00 */
[----:B------:R-:W-:-:S02]  /*0ad0*/  IMAD.WIDE.U32 R50, R173, R54, c[0x0][0x208] ;  /* 0x00008200ad327625 */ /* 0x000fc400078e0036 */
[----:B------:R0:W4:Y:S02]  /*0ae0*/  LDG.E R172, [R60.64] ;  /* 0x000000043cac7981 */ /* 0x000124000c1e1900 */
[C---:B------:R-:W-:Y:S02]  /*0af0*/  IMAD.WIDE.U32 R54, R169.reuse, R54, c[0x0][0x208] ;  /* 0x00008200a9367625 */ /* 0x040fe400078e0036 */
[----:B------:R-:W4:Y:S02]  /*0b00*/  LDG.E.64 R50, [R50.64] ;  /* 0x0000000432327981 */ /* 0x000f24000c1e1b00 */
[-C--:B------:R-:W-:Y:S02]  /*0b10*/  IMAD.WIDE.U32 R44, R169, R64.reuse, c[0x0][0x188] ;  /* 0x00006200a92c7625 */ /* 0x080fe400078e0040 */
[----:B------:R-:W4:Y:S02]  /*0b20*/  LDG.E.64 R54, [R54.64] ;  /* 0x0000000436367981 */ /* 0x000f24000c1e1b00 */
[----:B------:R-:W-:-:S02]  /*0b30*/  IMAD.WIDE.U32 R40, R170, R64, c[0x0][0x188] ;  /* 0x00006200aa287625 */ /* 0x000fc400078e0040 */
[----:B------:R-:W4:Y:S04]  /*0b40*/  LDG.E.128 R44, [R44.64] ;  /* 0x000000042c2c7981 */ /* 0x000f28000c1e1d00 */
[----:B------:R-:W4:Y:S01]  /*0b50*/  LDG.E.128 R40, [R40.64] ;  /* 0x0000000428287981 */ /* 0x000f22000c1e1d00 */
        /* <DEDUP_REMOVED lines=8> */
[----:B------:R-:W-:-:S12]  /*0be0*/  ULDC.U8 UR6, c[0x0][0x1f0] ;  /* 0x00007c0000067ab9 */ /* 0x000fd80000000000 */
        /* <DEDUP_REMOVED lines=10> */
[----:B------:R-:W-:-:S02]  /*0c90*/  ISETP.NE.AND P1, PT, RZ, UR6, PT ;  /* 0x00000006ff007c0c */ /* 0x000fc4000bf25270 */
[----:B-1----:R-:W-:Y:S02]  /*0ca0*/  MOV R56, 0x3f800000 ;  /* 0x3f80000000387802 */ /* 0x002fe40000000f00 */
[----:B--2---:R-:W-:Y:S02]  /*0cb0*/  FSEL R190, R176, RZ, !P1 ;  /* 0x000000ffb0be7208 */ /* 0x004fe40004800000 */
[----:B---3--:R-:W-:Y:S02]  /*0cc0*/  MOV R67, R2 ;  /* 0x0000000200437202 */ /* 0x008fe40000000f00 */
[--C-:B------:R-:W-:Y:S02]  /*0cd0*/  SHF.R.U64 R184, R2, 0x10, R3.reuse ;  /* 0x0000001002b87819 */ /* 0x100fe40000001203 */
[----:B------:R-:W-:Y:S01]  /*0ce0*/  SHF.R.U32.HI R2, RZ, 0x10, R3 ;  /* 0x00000010ff027819 */ /* 0x000fe20000011603 */
[C---:B----4-:R-:W-:Y:S01]  /*0cf0*/  FADD.FTZ R29, -R190.reuse, R29 ;  /* 0x0000001dbe1d7221 */ /* 0x050fe20000010100 */
[----:B------:R-:W-:Y:S01]  /*0d00*/  PRMT R67, RZ, 0x5410, R67 ;  /* 0x00005410ff437816 */ /* 0x000fe20000000043 */
[----:B------:R-:W-:Y:S01]  /*0d10*/  FADD.FTZ R31, -R190, R31 ;  /* 0x0000001fbe1f7221 */ /* 0x000fe20000010100 */
[----:B------:R-:W-:Y:S01]  /*0d20*/  SHF.R.U64 R177, R48, 0x10, R49 ;  /* 0x0000001030b17819 */ /* 0x000fe20000001231 */
[C---:B------:R-:W-:Y:S01]  /*0d30*/  FADD.FTZ R57, -R190.reuse, R28 ;  /* 0x0000001cbe397221 */ /* 0x040fe20000010100 */
[----:B------:R-:W-:Y:S01]  /*0d40*/  MOV R28, R48 ;  /* 0x00000030001c7202 */ /* 0x000fe20000000f00 */
[----:B0-----:R-:W-:Y:S01]  /*0d50*/  FADD.FTZ R59, -R190, R30 ;  /* 0x0000001ebe3b7221 */ /* 0x001fe20000010100 */
[----:B------:R-:W-:-:S02]  /*0d60*/  SHF.R.U64 R187, R52, 0x10, R53 ;  /* 0x0000001034bb7819 */ /* 0x000fc40000001235 */
[----:B------:R-:W-:Y:S02]  /*0d70*/  MOV R62, R53 ;  /* 0x00000035003e7202 */ /* 0x000fe40000000f00 */
[----:B------:R-:W-:Y:S01]  /*0d80*/  SHF.R.U32.HI R186, RZ, 0x10, R53 ;  /* 0x00000010ffba7819 */ /* 0x000fe20000011635 */
[C---:B------:R-:W-:Y:S01]  /*0d90*/  FADD.FTZ R63, -R190.reuse, R36 ;  /* 0x00000024be3f7221 */ /* 0x040fe20000010100 */
[----:B------:R-:W-:Y:S01]  /*0da0*/  MOV R30, R49 ;  /* 0x00000031001e7202 */ /* 0x000fe20000000f00 */
[C---:B------:R-:W-:Y:S01]  /*0db0*/  FADD.FTZ R179, -R190.reuse, R38 ;  /* 0x00000026beb37221 */ /* 0x040fe20000010100 */
[----:B------:R-:W-:Y:S01]  /*0dc0*/  SHF.R.U32.HI R48, RZ, 0x10, R49 ;  /* 0x00000010ff307819 */ /* 0x000fe20000011631 */
[C---:B------:R-:W-:Y:S01]  /*0dd0*/  FADD.FTZ R49, -R190.reuse, R32 ;  /* 0x00000020be317221 */ /* 0x040fe20000010100 */
[----:B------:R-:W-:Y:S01]  /*0de0*/  PRMT R53, RZ, 0x5410, R184 ;  /* 0x00005410ff357816 */ /* 0x000fe200000000b8 */
[----:B------:R-:W-:Y:S01]  /*0df0*/  FADD.FTZ R65, -R190, R37 ;  /* 0x00000025be417221 */ /* 0x000fe20000010100 */
[----:B------:R-:W-:Y:S01]  /*0e00*/  PRMT R2, RZ, 0x5410, R2 ;  /* 0x00005410ff027816 */ /* 0x000fe20000000002 */
[C---:B------:R-:W-:Y:S01]  /*0e10*/  FMUL.FTZ R38, R172.reuse, R29 ;  /* 0x0000001dac267220 */ /* 0x040fe20000410000 */
[----:B------:R-:W-:Y:S01]  /*0e20*/  MOV R176, R3 ;  /* 0x0000000300b07202 */ /* 0x000fe20000000f00 */
[C---:B------:R-:W-:Y:S01]  /*0e30*/  FMUL.FTZ R36, R172.reuse, R31 ;  /* 0x0000001fac247220 */ /* 0x040fe20000410000 */
[----:B------:R-:W-:Y:S01]  /*0e40*/  MOV R60, R52 ;  /* 0x00000034003c7202 */ /* 0x000fe20000000f00 */
[----:B------:R-:W-:-:S02]  /*0e50*/  FMUL.FTZ R37, R172, R57 ;  /* 0x00000039ac257220 */ /* 0x000fc40000410000 */
[----:B------:R-:W-:Y:S01]  /*0e60*/  FMUL.FTZ R52, R68, R67 ;  /* 0x0000004344347220 */ /* 0x000fe20000410000 */
[----:B------:R-:W-:Y:S01]  /*0e70*/  SHF.R.U64 R182, R54, 0x10, R55 ;  /* 0x0000001036b67819 */ /* 0x000fe20000001237 */
[----:B------:R-:W-:Y:S01]  /*0e80*/  FADD.FTZ R117, R53, R117 ;  /* 0x0000007535757221 */ /* 0x000fe20000010000 */
[----:B------:R-:W-:Y:S01]  /*0e90*/  MOV R178, R55 ;  /* 0x0000003700b27202 */ /* 0x000fe20000000f00 */
[----:B------:R-:W-:Y:S01]  /*0ea0*/  FFMA.FTZ R137, R38, R53, R137 ;  /* 0x0000003526897223 */ /* 0x000fe20000010089 */
[----:B------:R-:W-:Y:S01]  /*0eb0*/  SHF.R.U32.HI R180, RZ, 0x10, R55 ;  /* 0x00000010ffb47819 */ /* 0x000fe20000011637 */
[----:B------:R-:W-:Y:S01]  /*0ec0*/  FADD.FTZ R195, -R190, R45 ;  /* 0x0000002dbec37221 */ /* 0x000fe20000010100 */
[----:B------:R-:W-:Y:S01]  /*0ed0*/  PRMT R29, RZ, 0x5410, R28 ;  /* 0x00005410ff1d7816 */ /* 0x000fe2000000001c */
[----:B------:R-:W-:Y:S01]  /*0ee0*/  FADD.FTZ R115, R2, R115 ;  /* 0x0000007302737221 */ /* 0x000fe20000010000 */
[----:B------:R-:W-:Y:S01]  /*0ef0*/  PRMT R176, RZ, 0x5410, R176 ;  /* 0x00005410ffb07816 */ /* 0x000fe200000000b0 */
[----:B------:R-:W-:-:S02]  /*0f00*/  FFMA.FTZ R135, R36, R2, R135 ;  /* 0x0000000224877223 */ /* 0x000fc40000010087 */
[----:B------:R-:W-:Y:S02]  /*0f10*/  FMUL.FTZ R45, R139, R2 ;  /* 0x000000028b2d7220 */ /* 0x000fe40000410000 */
[----:B------:R-:W-:Y:S02]  /*0f20*/  FMUL.FTZ R55, R172, R49 ;  /* 0x00000031ac377220 */ /* 0x000fe40000410000 */
[----:B------:R-:W-:Y:S02]  /*0f30*/  FMUL.FTZ R53, R138, R53 ;  /* 0x000000358a357220 */ /* 0x000fe40000410000 */
[----:B------:R-:W-:Y:S02]  /*0f40*/  FADD.FTZ R2, RZ, R52 ;  /* 0x00000034ff027221 */ /* 0x000fe40000010000 */
[----:B------:R-:W-:Y:S02]  /*0f50*/  FFMA.FTZ R28, R37, R52, RZ ;  /* 0x00000034251c7223 */ /* 0x000fe400000100ff */
[----:B------:R-:W-:Y:S01]  /*0f60*/  FMUL.FTZ R49, R172, R63 ;  /* 0x0000003fac317220 */ /* 0x000fe20000410000 */
[----:B------:R-:W-:Y:S01]  /*0f70*/  PRMT R63, RZ, 0x5410, R178 ;  /* 0x00005410ff3f7816 */ /* 0x000fe200000000b2 */
[C---:B------:R-:W-:Y:S01]  /*0f80*/  FADD.FTZ R61, -R190.reuse, R34 ;  /* 0x00000022be3d7221 */ /* 0x040fe20000010100 */
[----:B------:R-:W-:Y:S01]  /*0f90*/  MOV R34, R50 ;  /* 0x0000003200227202 */ /* 0x000fe20000000f00 */
[----:B------:R-:W-:Y:S01]  /*0fa0*/  FADD.FTZ R191, -R190, R43 ;  /* 0x0000002bbebf7221 */ /* 0x000fe20000010100 */
[----:B------:R-:W-:Y:S01]  /*0fb0*/  SHF.R.U64 R183, R50, 0x10, R51 ;  /* 0x0000001032b77819 */ /* 0x000fe20000001233 */
[----:B------:R-:W-:-:S02]  /*0fc0*/  FADD.FTZ R112, R29, R112 ;  /* 0x000000701d707221 */ /* 0x000fc40000010000 */
[-C--:B------:R-:W-:Y:S02]  /*0fd0*/  FFMA.FTZ R132, R55, R29.reuse, R132 ;  /* 0x0000001d37847223 */ /* 0x080fe40000010084 */
[----:B------:R-:W-:Y:S02]  /*0fe0*/  FMUL.FTZ R178, R70, R29 ;  /* 0x0000001d46b27220 */ /* 0x000fe40000410000 */
[----:B------:R-:W-:Y:S02]  /*0ff0*/  FMUL.FTZ R43, R172, R59 ;  /* 0x0000003bac2b7220 */ /* 0x000fe40000410000 */
[----:B------:R-:W-:Y:S02]  /*1000*/  FMUL.FTZ R50, R69, R176 ;  /* 0x000000b045327220 */ /* 0x000fe40000410000 */
[----:B------:R-:W-:Y:S02]  /*1010*/  FADD.FTZ R29, R2, R53 ;  /* 0x00000035021d7221 */ /* 0x000fe40000010000 */
[----:B------:R-:W-:-:S02]  /*1020*/  FFMA.FTZ R28, R38, R53, R28 ;  /* 0x00000035261c7223 */ /* 0x000fc4000001001c */
[----:B------:R-:W-:Y:S02]  /*1030*/  FADD.FTZ R33, -R190, R33 ;  /* 0x00000021be217221 */ /* 0x000fe40000010100 */
[----:B------:R-:W-:Y:S02]  /*1040*/  FADD.FTZ R2, R29, R50 ;  /* 0x000000321d027221 */ /* 0x000fe40000010000 */
[----:B------:R-:W-:Y:S01]  /*1050*/  FFMA.FTZ R28, R43, R50, R28 ;  /* 0x000000322b1c7223 */ /* 0x000fe2000001001c */
[----:B------:R-:W-:Y:S01]  /*1060*/  MOV R64, R54 ;  /* 0x0000003600407202 */ /* 0x000fe20000000f00 */
[----:B------:R-:W-:Y:S01]  /*1070*/  FMUL.FTZ R54, R172, R33 ;  /* 0x00000021ac367220 */ /* 0x000fe20000410000 */
[----:B------:R-:W-:Y:S01]  /*1080*/  PRMT R177, RZ, 0x5410, R177 ;  /* 0x00005410ffb17816 */ /* 0x000fe200000000b1 */
        /* <DEDUP_REMOVED lines=8> */
[----:B------:R-:W-:Y:S01]  /*1110*/  MOV R58, R51 ;  /* 0x00000033003a7202 */ /* 0x000fe20000000f00 */
[----:B------:R-:W-:Y:S01]  /*1120*/  FADD.FTZ R114, R176, R114 ;  /* 0x00000072b0727221 */ /* 0x000fe20000010000 */
[----:B------:R-:W-:Y:S01]  /*1130*/  SHF.R.U32.HI R188, RZ, 0x10, R51 ;  /* 0x00000010ffbc7819 */ /* 0x000fe20000011633 */
[----:B------:R-:W-:Y:S01]  /*1140*/  FFMA.FTZ R134, R43, R176, R134 ;  /* 0x000000b02b867223 */ /* 0x000fe20000010086 */
[----:B------:R-:W-:Y:S01]  /*1150*/  PRMT R32, RZ, 0x5410, R48 ;  /* 0x00005410ff207816 */ /* 0x000fe20000000030 */
[C---:B------:R-:W-:Y:S01]  /*1160*/  FADD.FTZ R181, -R190.reuse, R40 ;  /* 0x00000028beb57221 */ /* 0x040fe20000010100 */
[----:B------:R-:W-:Y:S01]  /*1170*/  PRMT R176, RZ, 0x5410, R180 ;  /* 0x00005410ffb07816 */ /* 0x000fe200000000b4 */
[----:B------:R-:W-:-:S02]  /*1180*/  FADD.FTZ R35, -R190, R35 ;  /* 0x00000023be237221 */ /* 0x000fc40000010100 */
[----:B------:R-:W-:Y:S02]  /*1190*/  FMUL.FTZ R51, R172, R61 ;  /* 0x0000003dac337220 */ /* 0x000fe40000410000 */
[----:B------:R-:W-:Y:S02]  /*11a0*/  FMUL.FTZ R180, R71, R30 ;  /* 0x0000001e47b47220 */ /* 0x000fe40000410000 */
[----:B------:R-:W-:Y:S02]  /*11b0*/  FADD.FTZ R29, R2, R177 ;  /* 0x000000b1021d7221 */ /* 0x000fe40000010000 */
[----:B------:R-:W-:Y:S01]  /*11c0*/  FFMA.FTZ R28, R54, R177, R28 ;  /* 0x000000b1361c7223 */ /* 0x000fe2000001001c */
[----:B------:R-:W-:Y:S01]  /*11d0*/  PRMT R31, RZ, 0x5410, R34 ;  /* 0x00005410ff1f7816 */ /* 0x000fe20000000022 */
[----:B------:R-:W-:Y:S02]  /*11e0*/  FADD.FTZ R3, -R190, R47 ;  /* 0x0000002fbe037221 */ /* 0x000fe40000010100 */
[----:B------:R-:W-:-:S02]  /*11f0*/  FMUL.FTZ R47, R172, R181 ;  /* 0x000000b5ac2f7220 */ /* 0x000fc40000410000 */
[----:B------:R-:W-:Y:S02]  /*1200*/  FMUL.FTZ R48, R172, R35 ;  /* 0x00000023ac307220 */ /* 0x000fe40000410000 */
[----:B------:R-:W-:Y:S02]  /*1210*/  FMUL.FTZ R181, R141, R32 ;  /* 0x000000208db57220 */ /* 0x000fe40000410000 */
[----:B------:R-:W-:Y:S02]  /*1220*/  FADD.FTZ R2, R29, R180 ;  /* 0x000000b41d027221 */ /* 0x000fe40000010000 */
[----:B------:R-:W-:Y:S01]  /*1230*/  FFMA.FTZ R28, R51, R180, R28 ;  /* 0x000000b4331c7223 */ /* 0x000fe2000001001c */
        /* <DEDUP_REMOVED lines=11> */
[-C--:B------:R-:W-:Y:S02]  /*12f0*/  FFMA.FTZ R129, R46, R183.reuse, R129 ;  /* 0x000000b72e817223 */ /* 0x080fe40000010081 */
[----:B------:R-:W-:Y:S02]  /*1300*/  FMUL.FTZ R183, R142, R183 ;  /* 0x000000b78eb77220 */ /* 0x000fe40000410000 */
[----:B------:R-:W-:Y:S02]  /*1310*/  FADD.FTZ R2, R29, R182 ;  /* 0x000000b61d027221 */ /* 0x000fe40000010000 */
[----:B------:R-:W-:Y:S01]  /*1320*/  FFMA.FTZ R28, R49, R182, R28 ;  /* 0x000000b6311c7223 */ /* 0x000fe2000001001c */
[----:B------:R-:W-:Y:S01]  /*1330*/  PRMT R34, RZ, 0x5410, R188 ;  /* 0x00005410ff227816 */ /* 0x000fe200000000bc */
[----:B------:R-:W-:Y:S02]  /*1340*/  FADD.FTZ R106, R184, R106 ;  /* 0x0000006ab86a7221 */ /* 0x000fe40000010000 */
[----:B------:R-:W-:-:S02]  /*1350*/  FFMA.FTZ R126, R41, R184, R126 ;  /* 0x000000b8297e7223 */ /* 0x000fc4000001007e */
[----:B------:R-:W-:Y:S02]  /*1360*/  FADD.FTZ R39, -R190, R39 ;  /* 0x00000027be277221 */ /* 0x000fe40000010100 */
[----:B------:R-:W-:Y:S02]  /*1370*/  FMUL.FTZ R184, R73, R184 ;  /* 0x000000b849b87220 */ /* 0x000fe40000410000 */
[----:B------:R-:W-:Y:S02]  /*1380*/  FADD.FTZ R29, R2, R183 ;  /* 0x000000b7021d7221 */ /* 0x000fe40000010000 */
[----:B------:R-:W-:Y:S01]  /*1390*/  FFMA.FTZ R28, R46, R183, R28 ;  /* 0x000000b72e1c7223 */ /* 0x000fe2000001001c */
[----:B------:R-:W-:Y:S01]  /*13a0*/  PRMT R33, RZ, 0x5410, R60 ;  /* 0x00005410ff217816 */ /* 0x000fe2000000003c */
[C---:B------:R-:W-:Y:S02]  /*13b0*/  FADD.FTZ R189, -R190.reuse, R42 ;  /* 0x0000002abebd7221 */ /* 0x040fe40000010100 */
[----:B------:R-:W-:-:S02]  /*13c0*/  FADD.FTZ R193, -R190, R44 ;  /* 0x0000002cbec17221 */ /* 0x000fc40000010100 */
[C---:B------:R-:W-:Y:S02]  /*13d0*/  FMUL.FTZ R42, R172.reuse, R185 ;  /* 0x000000b9ac2a7220 */ /* 0x040fe40000410000 */
[----:B------:R-:W-:Y:S02]  /*13e0*/  FMUL.FTZ R44, R172, R39 ;  /* 0x00000027ac2c7220 */ /* 0x000fe40000410000 */
[----:B------:R-:W-:Y:S02]  /*13f0*/  FMUL.FTZ R185, R143, R34 ;  /* 0x000000228fb97220 */ /* 0x000fe40000410000 */
[----:B------:R-:W-:Y:S02]  /*1400*/  FADD.FTZ R2, R29, R184 ;  /* 0x000000b81d027221 */ /* 0x000fe40000010000 */
[----:B------:R-:W-:Y:S01]  /*1410*/  FFMA.FTZ R28, R41, R184, R28 ;  /* 0x000000b8291c7223 */ /* 0x000fe2000001001c */
[----:B------:R-:W-:Y:S01]  /*1420*/  PRMT R187, RZ, 0x5410, R187 ;  /* 0x00005410ffbb7816 */ /* 0x000fe200000000bb */
[----:B------:R-:W-:Y:S01]  /*1430*/  FADD.FTZ R29, R2, R185 ;  /* 0x000000b9021d7221 */ /* 0x000fe20000010000 */
[----:B------:R-:W-:Y:S01]  /*1440*/  PRMT R60, RZ, 0x5410, R186 ;  /* 0x00005410ff3c7816 */ /* 0x000fe200000000ba */
[----:B------:R-:W-:-:S02]  /*1450*/  FMUL.FTZ R186, R74, R33 ;  /* 0x000000214aba7220 */ /* 0x000fc40000410000 */
        /* <DEDUP_REMOVED lines=40> */
[----:B------:R-:W-:Y:S01]  /*16e0*/  LOP3.LUT P1, RZ, R0, 0x1f, RZ, 0xc0, !PT ;  /* 0x0000001f00ff7812 */ /* 0x000fe2000782c0ff */
        /* <DEDUP_REMOVED lines=21> */
.L_x_3654:
        /* <DEDUP_REMOVED lines=18> */
.L_x_3655:
[----:B------:R-:W-:Y:S01]  /*1960*/  LOP3.LUT P3, RZ, R175, 0xff, RZ, 0xc0, !PT ;  /* 0x000000ffafff7812 */ /* 0x000fe2000786c0ff */
[----:B--2---:R-:W-:Y:S01]  /*1970*/  FADD.FTZ R2, R32, R31 ;  /* 0x0000001f20027221 */ /* 0x004fe20000010000 */
[----:B------:R-:W-:Y:S01]  /*1980*/  PLOP3.LUT P0, PT, PT, PT, PT, 0x80, 0x0 ;  /* 0x000000000000781c */ /* 0x000fe20003f0f070 */
[----:B------:R-:W-:Y:S01]  /*1990*/  ULDC.U8 UR6, c[0x0][0x1f0] ;  /* 0x00007c0000067ab9 */ /* 0x000fe20000000000 */
[----:B------:R-:W-:Y:S01]  /*19a0*/  @!P1 PLOP3.LUT P0, PT, P3, PT, PT, 0x80, 0x0 ;  /* 0x000000000000981c */ /* 0x000fe20001f0f070 */
[----:B------:R-:W-:Y:S01]  /*19b0*/  HFMA2.MMA R190, -RZ, RZ, 0, 4.76837158203125e-07 ;  /* 0x00000008ffbe7435 */ /* 0x000fe200000001ff */
[----:B------:R-:W-:Y:S02]  /*19c0*/  SHF.R.U32.HI R3, RZ, 0x5, R0 ;  /* 0x00000005ff037819 */ /* 0x000fe40000011600 */
[----:B------:R-:W-:Y:S01]  /*19d0*/  ISETP.NE.AND P2, PT, RZ, UR6, PT ;  /* 0x00000006ff007c0c */ /* 0x000fe2000bf45270 */
[----:B------:R-:W-:Y:S01]  /*19e0*/  WARPSYNC 0xffffffff ;  /* 0xffffffff00007948 */ /* 0x000fe20003800000 */
[----:B------:R-:W-:-:S02]  /*19f0*/  @!P1 LOP3.LUT R28, R3, 0x7fffffc, RZ, 0xc0, !PT ;  /* 0x07fffffc031c9812 */ /* 0x000fc400078ec0ff */
[----:B------:R-:W-:-:S04]  /*1a00*/  LOP3.LUT R66, R3, 0x7fffffc, RZ, 0xc0, !PT ;  /* 0x07fffffc03427812 */ /* 0x000fc800078ec0ff */
[----:B------:R-:W-:Y:S02]  /*1a10*/  @!P3 IADD3 R66, R66, 0x4, RZ ;  /* 0x000000044242b810 */ /* 0x000fe40007ffe0ff */
[----:B------:R-:W-:Y:S02]  /*1a20*/  @!P0 IADD3 R28, R28, 0x4, RZ ;  /* 0x000000041c1c8810 */ /* 0x000fe40007ffe0ff */
[----:B------:R-:W-:Y:S02]  /*1a30*/  SHF.L.U32 R66, R66, 0x3, RZ ;  /* 0x0000000342427819 */ /* 0x000fe400000006ff */
[----:B------:R-:W-:Y:S01]  /*1a40*/  @!P1 LOP3.LUT R65, R28, 0x3, R3, 0xf8, !PT ;  /* 0x000000031c419812 */ /* 0x000fe200078ef803 */
[----:B-1----:R-:W-:Y:S01]  /*1a50*/  FADD.FTZ R3, R34, R33 ;  /* 0x0000002122037221 */ /* 0x002fe20000010000 */
[----:B------:R-:W-:-:S04]  /*1a60*/  ISETP.NE.U32.AND P0, PT, RZ, c[0x0][0x218], PT ;  /* 0x00008600ff007a0c */ /* 0x000fc80003f05070 */
[----:B------:R-:W-:Y:S04]  /*1a70*/  @!P1 STS.64 [R65.X8+0x2800], R2 ;  /* 0x0028000241009388 */ /* 0x000fe80000008a00 */
[----:B------:R-:W-:Y:S01]  /*1a80*/  BAR.SYNC.DEFER_BLOCKING 0x0 ;  /* 0x0000000000007b1d */ /* 0x000fe20000010000 */
[----:B------:R-:W-:Y:S02]  /*1a90*/  ISETP.NE.AND.EX P0, PT, RZ, c[0x0][0x21c], PT, P0 ;  /* 0x00008700ff007a0c */ /* 0x000fe40003f05300 */
[----:B------:R-:W-:-:S04]  /*1aa0*/  ISETP.NE.U32.AND P1, PT, RZ, c[0x0][0x258], PT ;  /* 0x00009600ff007a0c */ /* 0x000fc80003f25070 */
[----:B------:R-:W-:Y:S01]  /*1ab0*/  ISETP.NE.AND.EX P1, PT, RZ, c[0x0][0x25c], PT, P1 ;  /* 0x00009700ff007a0c */ /* 0x000fe20003f25310 */
[----:B0-----:R-:W0:Y:S04]  /*1ac0*/  LDS.128 R28, [R66+0x2800] ;  /* 0x00280000421c7984 */ /* 0x001e280000000c00 */
[----:B------:R-:W1:Y:S01]  /*1ad0*/  LDS.128 R32, [R66+0x2810] ;  /* 0x0028100042207984 */ /* 0x000e620000000c00 */
[----:B0-----:R-:W-:Y:S02]  /*1ae0*/  FADD.FTZ R67, RZ, R28 ;  /* 0x0000001cff437221 */ /* 0x001fe40000010000 */
[----:B------:R-:W-:Y:S02]  /*1af0*/  FADD.FTZ R28, RZ, R29 ;  /* 0x0000001dff1c7221 */ /* 0x000fe40000010000 */
[----:B------:R-:W-:-:S02]  /*1b00*/  FADD.FTZ R67, R30, R67 ;  /* 0x000000431e437221 */ /* 0x000fc40000010000 */
[----:B------:R-:W-:Y:S02]  /*1b10*/  FADD.FTZ R28, R31, R28 ;  /* 0x0000001c1f1c7221 */ /* 0x000fe40000010000 */
[----:B-1----:R-:W-:Y:S02]  /*1b20*/  FADD.FTZ R67, R67, R32 ;  /* 0x0000002043437221 */ /* 0x002fe40000010000 */
        /* <DEDUP_REMOVED lines=10> */
[----:B------:R-:W-:Y:S02]  /*1bd0*/  FFMA.FTZ R38, R38, R65, R66 ;  /* 0x0000004126267223 */ /* 0x000fe40000010042 */
[----:B------:R-:W-:Y:S02]  /*1be0*/  FADD.FTZ R37, R52, -R37 ;  /* 0x8000002534257221 */ /* 0x000fe40000010000 */
[----:B------:R-:W-:Y:S02]  /*1bf0*/  FADD.FTZ R43, R50, -R43 ;  /* 0x8000002b322b7221 */ /* 0x000fe40000010000 */
[----:B------:R-:W-:-:S02]  /*1c00*/  FADD.FTZ R53, R53, -R38 ;  /* 0x8000002635357221 */ /* 0x000fc40000010000 */
[-CC-:B------:R-:W-:Y:S02]  /*1c10*/  FFMA.FTZ R36, R36, R65.reuse, R66.reuse ;  /* 0x0000004124247223 */ /* 0x180fe40000010042 */
[-CC-:B------:R-:W-:Y:S02]  /*1c20*/  FFMA.FTZ R54, R54, R65.reuse, R66.reuse ;  /* 0x0000004136367223 */ /* 0x180fe40000010042 */
[----:B------:R-:W-:Y:S02]  /*1c30*/  FFMA.FTZ R55, R55, R65, R66 ;  /* 0x0000004137377223 */ /* 0x000fe40000010042 */
[C---:B------:R-:W-:Y:S02]  /*1c40*/  FMUL.FTZ R29, R172.reuse, R37 ;  /* 0x00000025ac1d7220 */ /* 0x040fe40000410000 */
[C---:B------:R-:W-:Y:S02]  /*1c50*/  FMUL.FTZ R31, R172.reuse, R43 ;  /* 0x0000002bac1f7220 */ /* 0x040fe40000410000 */
[----:B------:R-:W-:-:S02]  /*1c60*/  FMUL.FTZ R30, R172, R53 ;  /* 0x00000035ac1e7220 */ /* 0x000fc40000410000 */
[----:B------:R-:W-:Y:S02]  /*1c70*/  FADD.FTZ R45, R45, -R36 ;  /* 0x800000242d2d7221 */ /* 0x000fe40000010000 */
[----:B------:R-:W-:Y:S02]  /*1c80*/  FADD.FTZ R177, R177, -R54 ;  /* 0x80000036b1b17221 */ /* 0x000fe40000010000 */
[----:B------:R-:W-:Y:S02]  /*1c90*/  FADD.FTZ R55, R178, -R55 ;  /* 0x80000037b2377221 */ /* 0x000fe40000010000 */
[----:B------:R-:W-:Y:S02]  /*1ca0*/  FFMA.FTZ R48, R48, R65, R66 ;  /* 0x0000004130307223 */ /* 0x000fe40000010042 */
[----:B-----5:R-:W-:Y:S02]  /*1cb0*/  @P0 FADD.FTZ R29, R4, R29 ;  /* 0x0000001d041d0221 */ /* 0x020fe40000010000 */
[----:B------:R-:W-:-:S02]  /*1cc0*/  @P0 FADD.FTZ R31, R6, R31 ;  /* 0x0000001f061f0221 */ /* 0x000fc40000010000 */
[----:B------:R-:W-:Y:S02]  /*1cd0*/  @P0 FADD.FTZ R30, R5, R30 ;  /* 0x0000001e051e0221 */ /* 0x000fe40000010000 */
[C---:B------:R-:W-:Y:S02]  /*1ce0*/  FMUL.FTZ R38, R172.reuse, R45 ;  /* 0x0000002dac267220 */ /* 0x040fe40000410000 */
[C---:B------:R-:W-:Y:S02]  /*1cf0*/  FMUL.FTZ R50, R172.reuse, R177 ;  /* 0x000000b1ac327220 */ /* 0x040fe40000410000 */
[----:B------:R-:W-:Y:S02]  /*1d00*/  FMUL.FTZ R45, R172, R55 ;  /* 0x00000037ac2d7220 */ /* 0x000fe40000410000 */
[----:B------:R-:W-:Y:S02]  /*1d10*/  FFMA.FTZ R51, R51, R65, R66 ;  /* 0x0000004133337223 */ /* 0x000fe40000010042 */
[----:B------:R-:W-:-:S02]  /*1d20*/  FADD.FTZ R181, R181, -R48 ;  /* 0x80000030b5b57221 */ /* 0x000fc40000010000 */
[-C--:B------:R-:W-:Y:S02]  /*1d30*/  FMUL.FTZ R67, R29, R56.reuse ;  /* 0x000000381d437220 */ /* 0x080fe40000410000 */
[-C--:B------:R-:W-:Y:S02]  /*1d40*/  FMUL.FTZ R176, R31, R56.reuse ;  /* 0x000000381fb07220 */ /* 0x080fe40000410000 */
[----:B------:R-:W-:Y:S02]  /*1d50*/  FMUL.FTZ R175, R30, R56 ;  /* 0x000000381eaf7220 */ /* 0x000fe40000410000 */
[----:B------:R-:W-:Y:S02]  /*1d60*/  @P0 FADD.FTZ R38, R7, R38 ;  /* 0x0000002607260221 */ /* 0x000fe40000010000 */
[----:B------:R-:W-:Y:S02]  /*1d70*/  @P0 FADD.FTZ R50, R9, R50 ;  /* 0x0000003209320221 */ /* 0x000fe40000010000 */
[----:B------:R-:W-:-:S02]  /*1d80*/  @P0 FADD.FTZ R45, R8, R45 ;  /* 0x0000002d082d0221 */ /* 0x000fc40000010000 */
[----:B------:R-:W-:Y:S02]  /*1d90*/  FADD.FTZ R51, R180, -R51 ;  /* 0x80000033b4337221 */ /* 0x000fe40000010000 */
[----:B------:R-:W-:Y:S02]  /*1da0*/  FFMA.FTZ R49, R49, R65, R66 ;  /* 0x0000004131317223 */ /* 0x000fe40000010042 */
[----:B------:R-:W-:Y:S02]  /*1db0*/  FMUL.FTZ R54, R172, R181 ;  /* 0x000000b5ac367220 */ /* 0x000fe40000410000 */
[----:B------:R-:W-:Y:S02]  /*1dc0*/  FMUL.FTZ R2, R78, R67 ;  /* 0x000000434e027220 */ /* 0x000fe40000410000 */
[----:B------:R-:W-:Y:S02]  /*1dd0*/  FMUL.FTZ R28, R79, R176 ;  /* 0x000000b04f1c7220 */ /* 0x000fe40000410000 */
[----:B------:R-:W-:Y:S01]  /*1de0*/  FMUL.FTZ R3, R148, R175 ;  /* 0x000000af94037220 */ /* 0x000fe20000410000 */
[----:B------:R0:W-:Y:S01]  /*1df0*/  F2F.BF16.F32 R35, R2 ;  /* 0x0000000200237304 */ /* 0x0001e20000202000 */
[----:B------:R-:W-:-:S02]  /*1e00*/  FMUL.FTZ R178, R38, R56 ;  /* 0x0000003826b27220 */ /* 0x000fc40000410000 */
[-C--:B------:R-:W-:Y:S02]  /*1e10*/  FMUL.FTZ R179, R50, R56.reuse ;  /* 0x0000003832b37220 */ /* 0x080fe40000410000 */
[----:B------:R-:W-:Y:S02]  /*1e20*/  FMUL.FTZ R177, R45, R56 ;  /* 0x000000382db17220 */ /* 0x000fe40000410000 */
[----:B------:R-:W-:Y:S01]  /*1e30*/  FMUL.FTZ R51, R172, R51 ;  /* 0x00000033ac337220 */ /* 0x000fe20000410000 */
[----:B------:R1:W-:Y:S01]  /*1e40*/  F2F.BF16.F32 R36, R28 ;  /* 0x0000001c00247304 */ /* 0x0003e20000202000 */
[----:B------:R-:W-:Y:S02]  /*1e50*/  FADD.FTZ R49, R182, -R49 ;  /* 0x80000031b6317221 */ /* 0x000fe40000010000 */
[----:B------:R-:W-:Y:S02]  /*1e60*/  @P0 FADD.FTZ R54, R11, R54 ;  /* 0x000000360b360221 */ /* 0x000fe40000010000 */
[----:B0-----:R-:W-:-:S02]  /*1e70*/  FMUL.FTZ R2, R149, R178 ;  /* 0x000000b295027220 */ /* 0x001fc40000410000 */
[----:B------:R-:W-:Y:S01]  /*1e80*/  @P0 FADD.FTZ R51, R10, R51 ;  /* 0x000000330a330221 */ /* 0x000fe20000010000 */
[----:B------:R0:W-:Y:S01]  /*1e90*/  F2F.BF16.F32 R32, R3 ;  /* 0x0000000300207304 */ /* 0x0001e20000202000 */
[----:B-1----:R-:W-:Y:S02]  /*1ea0*/  FMUL.FTZ R28, R150, R179 ;  /* 0x000000b3961c7220 */ /* 0x002fe40000410000 */
[----:B------:R-:W-:Y:S02]  /*1eb0*/  FMUL.FTZ R53, R172, R49 ;  /* 0x00000031ac357220 */ /* 0x000fe40000410000 */
[----:B------:R-:W-:Y:S02]  /*1ec0*/  FMUL.FTZ R182, R54, R56 ;  /* 0x0000003836b67220 */ /* 0x000fe40000410000 */
[----:B------:R-:W-:Y:S01]  /*1ed0*/  FFMA.FTZ R46, R46, R65, R66 ;  /* 0x000000412e2e7223 */ /* 0x000fe20000010042 */
[----:B------:R1:W2:Y:S01]  /*1ee0*/  F2F.BF16.F32 R33, R2 ;  /* 0x0000000200217304 */ /* 0x0002a20000202000 */
[----:B0-----:R-:W-:-:S02]  /*1ef0*/  FMUL.FTZ R3, R80, R177 ;  /* 0x000000b150037220 */ /* 0x001fc40000410000 */
[----:B------:R-:W-:Y:S02]  /*1f00*/  FMUL.FTZ R180, R51, R56 ;  /* 0x0000003833b47220 */ /* 0x000fe40000410000 */
[----:B------:R-:W-:Y:S02]  /*1f10*/  @P0 FADD.FTZ R53, R12, R53 ;  /* 0x000000350c350221 */ /* 0x000fe40000010000 */
[----:B------:R-:W-:Y:S01]  /*1f20*/  FADD.FTZ R183, R183, -R46 ;  /* 0x8000002eb7b77221 */ /* 0x000fe20000010000 */
[----:B------:R0:W3:Y:S01]  /*1f30*/  F2F.BF16.F32 R43, R28 ;  /* 0x0000001c002b7304 */ /* 0x0000e20000202000 */
[----:B-1----:R-:W-:Y:S02]  /*1f40*/  FMUL.FTZ R2, R81, R180 ;  /* 0x000000b451027220 */ /* 0x002fe40000410000 */
[----:B------:R-:W-:Y:S02]  /*1f50*/  FFMA.FTZ R41, R41, R65, R66 ;  /* 0x0000004129297223 */ /* 0x000fe40000010042 */
[----:B------:R-:W-:-:S02]  /*1f60*/  FMUL.FTZ R181, R53, R56 ;  /* 0x0000003835b57220 */ /* 0x000fc40000410000 */
[-CC-:B------:R-:W-:Y:S01]  /*1f70*/  FFMA.FTZ R47, R47, R65.reuse, R66.reuse ;  /* 0x000000412f2f7223 */ /* 0x180fe20000010042 */
[----:B------:R1:W-:Y:S01]  /*1f80*/  F2F.BF16.F32 R37, R3 ;  /* 0x0000000300257304 */ /* 0x0003e20000202000 */
[----:B0-----:R-:W-:Y:S01]  /*1f90*/  FFMA.FTZ R28, R44, R65, R66 ;  /* 0x000000412c1c7223 */ /* 0x001fe20000010042 */
[----:B--2---:R-:W-:Y:S01]  /*1fa0*/  SHF.L.U32 R33, R33, 0x10, RZ ;  /* 0x0000001021217819 */ /* 0x004fe200000006ff */
[----:B------:R-:W-:Y:S02]  /*1fb0*/  FMUL.FTZ R44, R172, R183 ;  /* 0x000000b7ac2c7220 */ /* 0x000fe40000410000 */
[----:B------:R-:W-:Y:S02]  /*1fc0*/  FADD.FTZ R185, R185, -R28 ;  /* 0x8000001cb9b97221 */ /* 0x000fe40000010000 */
[----:B------:R-:W-:Y:S01]  /*1fd0*/  FADD.FTZ R41, R184, -R41 ;  /* 0x80000029b8297221 */ /* 0x000fe20000010000 */
[----:B------:R0:W-:Y:S01]  /*1fe0*/  F2F.BF16.F32 R48, R2 ;  /* 0x0000000200307304 */ /* 0x0001e20000202000 */
[----:B-1----:R-:W-:-:S02]  /*1ff0*/  FMUL.FTZ R3, R151, R182 ;  /* 0x000000b697037220 */ /* 0x002fc40000410000 */
[----:B------:R-:W-:Y:S02]  /*2000*/  FMUL.FTZ R52, R172, R185 ;  /* 0x000000b9ac347220 */ /* 0x000fe40000410000 */
[----:B------:R-:W-:Y:S02]  /*2010*/  @P0 FADD.FTZ R44, R13, R44 ;  /* 0x0000002c0d2c0221 */ /* 0x000fe40000010000 */
[----:B------:R-:W-:Y:S01]  /*2020*/  FADD.FTZ R55, R186, -R47 ;  /* 0x8000002fba377221 */ /* 0x000fe20000010000 */
[----:B------:R-:W1:Y:S01]  /*2030*/  F2F.BF16.F32 R46, R3 ;  /* 0x00000003002e7304 */ /* 0x000e620000202000 */
[----:B0-----:R-:W-:Y:S02]  /*2040*/  FMUL.FTZ R2, R82, R181 ;  /* 0x000000b552027220 */ /* 0x001fe40000410000 */
[----:B------:R-:W-:Y:S02]  /*2050*/  @P0 FADD.FTZ R52, R15, R52 ;  /* 0x000000340f340221 */ /* 0x000fe40000010000 */
[----:B------:R-:W-:-:S02]  /*2060*/  FMUL.FTZ R47, R172, R41 ;  /* 0x00000029ac2f7220 */ /* 0x000fc40000410000 */
[-C--:B------:R-:W-:Y:S01]  /*2070*/  FMUL.FTZ R183, R44, R56.reuse ;  /* 0x000000382cb77220 */ /* 0x080fe20000410000 */
[----:B------:R0:W-:Y:S01]  /*2080*/  F2F.BF16.F32 R185, R2 ;  /* 0x0000000200b97304 */ /* 0x0001e20000202000 */
[----:B------:R-:W-:Y:S02]  /*2090*/  FMUL.FTZ R184, R52, R56 ;  /* 0x0000003834b87220 */ /* 0x000fe40000410000 */
[----:B------:R-:W-:Y:S02]  /*20a0*/  @P0 FADD.FTZ R47, R14, R47 ;  /* 0x0000002f0e2f0221 */ /* 0x000fe40000010000 */
[----:B------:R-:W-:Y:S02]  /*20b0*/  FMUL.FTZ R28, R152, R183 ;  /* 0x000000b7981c7220 */ /* 0x000fe40000410000 */
[----:B------:R-:W-:Y:S02]  /*20c0*/  FFMA.FTZ R42, R42, R65, R66 ;  /* 0x000000412a2a7223 */ /* 0x000fe40000010042 */
[----:B0-----:R-:W-:Y:S01]  /*20d0*/  IMAD.WIDE.U32 R2, R32, 0x10000, RZ ;  /* 0x0001000020027825 */ /* 0x001fe200078e00ff */
[----:B------:R0:W2:Y:S03]  /*20e0*/  F2F.BF16.F32 R41, R28 ;  /* 0x0000001c00297304 */ /* 0x0000a60000202000 */
[----:B------:R-:W-:Y:S01]  /*20f0*/  FMUL.FTZ R34, R153, R184 ;  /* 0x000000b899227220 */ /* 0x000fe20000410000 */
[----:B------:R-:W-:Y:S01]  /*2100*/  LOP3.LUT R33, R3, R33, R36, 0xfe, !PT ;  /* 0x0000002103217212 */ /* 0x000fe200078efe24 */
[----:B------:R-:W-:Y:S01]  /*2110*/  FMUL.FTZ R186, R47, R56 ;  /* 0x000000382fba7220 */ /* 0x000fe20000410000 */
[----:B------:R-:W-:Y:S01]  /*2120*/  LOP3.LUT R32, R2, R35, RZ, 0xfc, !PT ;  /* 0x0000002302207212 */ /* 0x000fe200078efcff */
[----:B---3--:R-:W-:Y:S01]  /*2130*/  IMAD.WIDE.U32 R2, R43, 0x10000, RZ ;  /* 0x000100002b027825 */ /* 0x008fe200078e00ff */
[----:B-1----:R-:W-:Y:S01]  /*2140*/  SHF.L.U32 R43, R46, 0x10, RZ ;  /* 0x000000102e2b7819 */ /* 0x002fe200000006ff */
[----:B------:R1:W3:Y:S02]  /*2150*/  F2F.BF16.F32 R191, R34 ;  /* 0x0000002200bf7304 */ /* 0x0002e40000202000 */
[----:B------:R-:W-:Y:S01]  /*2160*/  FFMA.FTZ R40, R40, R65, R66 ;  /* 0x0000004128287223 */ /* 0x000fe20000010042 */
[----:B------:R-:W-:Y:S01]  /*2170*/  LOP3.LUT R43, R3, R43, R48, 0xfe, !PT ;  /* 0x0000002b032b7212 */ /* 0x000fe200078efe30 */
[----:B------:R-:W-:Y:S01]  /*2180*/  FADD.FTZ R187, R187, -R42 ;  /* 0x8000002abbbb7221 */ /* 0x000fe20000010000 */
[----:B------:R-:W-:Y:S01]  /*2190*/  LOP3.LUT R42, R2, R37, RZ, 0xfc, !PT ;  /* 0x00000025022a7212 */ /* 0x000fe200078efcff */
[----:B0-----:R-:W-:-:S02]  /*21a0*/  FMUL.FTZ R28, R83, R186 ;  /* 0x000000ba531c7220 */ /* 0x001fc40000410000 */
[----:B------:R-:W-:Y:S01]  /*21b0*/  IMAD.WIDE.U32 R2, R171, R190, c[0x0][0x170] ;  /* 0x00005c00ab027625 */ /* 0x000fe200078e00be */
[----:B-1----:R-:W-:-:S03]  /*21c0*/  @P1 MOV R34, 0x10 ;  /* 0x0000001000221802 */ /* 0x002fc60000000f00 */
[----:B------:R-:W-:Y:S02]  /*21d0*/  FADD.FTZ R189, R189, -R40 ;  /* 0x80000028bdbd7221 */ /* 0x000fe40000010000 */
[----:B------:R0:W1:Y:S01]  /*21e0*/  F2F.BF16.F32 R40, R28 ;  /* 0x0000001c00287304 */ /* 0x0000620000202000 */
[----:B------:R-:W4:Y:S01]  /*21f0*/  LDG.E.64 R2, [R2.64] ;  /* 0x0000000402027981 */ /* 0x000f22000c1e1b00 */
[----:B------:R-:W-:Y:S02]  /*2200*/  FFMA.FTZ R39, R39, R65, R66 ;  /* 0x0000004127277223 */ /* 0x000fe40000010042 */
[----:B--2---:R-:W-:-:S04]  /*2210*/  IMAD.WIDE.U32 R36, R41, 0x10000, RZ ;  /* 0x0001000029247825 */ /* 0x004fc800078e00ff */
[----:B------:R-:W-:Y:S01]  /*2220*/  FADD.FTZ R49, R188, -R39 ;  /* 0x80000027bc317221 */ /* 0x000fe20000010000 */
[----:B---3--:R-:W-:Y:S01]  /*2230*/  SHF.L.U32 R39, R191, 0x10, RZ ;  /* 0x00000010bf277819 */ /* 0x008fe200000006ff */
[----:B------:R-:W-:Y:S01]  /*2240*/  FMUL.FTZ R192, R172, R187 ;  /* 0x000000bbacc07220 */ /* 0x000fe20000410000 */
[----:B0-----:R-:W-:Y:S01]  /*2250*/  SEL R28, R29, R24, P2 ;  /* 0x000000181d1c7207 */ /* 0x001fe20001000000 */
[C---:B------:R-:W-:Y:S01]  /*2260*/  @P1 IMAD.WIDE.U32 R34, R171.reuse, R34, c[0x0][0x258] ;  /* 0x00009600ab221625 */ /* 0x040fe200078e0022 */
[----:B------:R-:W-:Y:S02]  /*2270*/  IADD3 R187, R171, 0x80, RZ ;  /* 0x00000080abbb7810 */ /* 0x000fe40007ffe0ff */
[----:B------:R-:W-:Y:S02]  /*2280*/  SEL R29, R30, R25, P2 ;  /* 0x000000191e1d7207 */ /* 0x000fe40001000000 */
[----:B------:R-:W-:Y:S02]  /*2290*/  SEL R30, R31, R26, P2 ;  /* 0x0000001a1f1e7207 */ /* 0x000fe40001000000 */
[----:B------:R-:W-:-:S02]  /*22a0*/  SEL R31, R38, R27, P2 ;  /* 0x0000001b261f7207 */ /* 0x000fc40001000000 */
[----:B-1----:R-:W-:Y:S01]  /*22b0*/  LOP3.LUT R37, R37, R39, R40, 0xfe, !PT ;  /* 0x0000002725257212 */ /* 0x002fe200078efe28 */
[-C--:B------:R-:W-:Y:S01]  /*22c0*/  IMAD.WIDE.U32 R38, R171, R190.reuse, c[0x0][0x248] ;  /* 0x00009200ab267625 */ /* 0x080fe200078e00be */
[----:B------:R-:W-:Y:S02]  /*22d0*/  @P1 MOV R191, 0x10 ;  /* 0x0000001000bf1802 */ /* 0x000fe40000000f00 */
[----:B------:R-:W-:Y:S01]  /*22e0*/  LOP3.LUT R36, R36, R185, RZ, 0xfc, !PT ;  /* 0x000000b924247212 */ /* 0x000fe200078efcff */
[C---:B------:R-:W-:Y:S02]  /*22f0*/  FMUL.FTZ R194, R172.reuse, R189 ;  /* 0x000000bdacc27220 */ /* 0x040fe40000410000 */
[----:B------:R-:W-:Y:S01]  /*2300*/  IMAD.WIDE.U32 R40, R187, R190, c[0x0][0x170] ;  /* 0x00005c00bb287625 */ /* 0x000fe200078e00be */
[----:B------:R-:W-:Y:S03]  /*2310*/  @P1 STG.E.128 [R34.64], R28 ;  /* 0x0000001c22001986 */ /* 0x000fe6000c101d04 */
[----:B------:R-:W-:Y:S01]  /*2320*/  @P0 FADD.FTZ R192, R17, R192 ;  /* 0x000000c011c00221 */ /* 0x000fe20000010000 */
[----:B------:R0:W-:Y:S01]  /*2330*/  STG.E.64 [R38.64], R32 ;  /* 0x0000002026007986 */ /* 0x0001e2000c101b04 */
[----:B------:R-:W-:-:S02]  /*2340*/  FMUL.FTZ R189, R172, R49 ;  /* 0x00000031acbd7220 */ /* 0x000fc40000410000 */
[----:B------:R-:W-:Y:S02]  /*2350*/  @P0 FADD.FTZ R194, R19, R194 ;  /* 0x000000c213c20221 */ /* 0x000fe40000010000 */
[----:B------:R-:W-:Y:S02]  /*2360*/  FMUL.FTZ R185, R192, R56 ;  /* 0x00000038c0b97220 */ /* 0x000fe40000410000 */
[----:B------:R-:W-:Y:S01]  /*2370*/  @P0 FADD.FTZ R189, R18, R189 ;  /* 0x000000bd12bd0221 */ /* 0x000fe20000010000 */
[----:B------:R-:W-:Y:S01]  /*2380*/  LEA R48, P4, R187, c[0x0][0x248], 0x3 ;  /* 0x00009200bb307a11 */ /* 0x000fe200078818ff */
[----:B------:R-:W-:Y:S01]  /*2390*/  FMUL.FTZ R46, R154, R185 ;  /* 0x000000b99a2e7220 */ /* 0x000fe20000410000 */
[----:B0-----:R0:W2:Y:S01]  /*23a0*/  LDG.E.64 R38, [R40.64] ;  /* 0x0000000428267981 */ /* 0x0010a2000c1e1b00 */
[----:B------:R-:W-:Y:S01]  /*23b0*/  @P1 IMAD.WIDE.U32 R34, R174, R191, c[0x0][0x258] ;  /* 0x00009600ae221625 */ /* 0x000fe200078e00bf */
[----:B------:R-:W-:-:S03]  /*23c0*/  IADD3 R197, R171, 0x100, RZ ;  /* 0x00000100abc57810 */ /* 0x000fc60007ffe0ff */
[-C--:B------:R-:W-:Y:S02]  /*23d0*/  FMUL.FTZ R174, R194, R56.reuse ;  /* 0x00000038c2ae7220 */ /* 0x080fe40000410000 */
[----:B------:R-:W-:Y:S02]  /*23e0*/  FMUL.FTZ R188, R189, R56 ;  /* 0x00000038bdbc7220 */ /* 0x000fe40000410000 */
[----:B------:R-:W-:Y:S01]  /*23f0*/  FMUL.FTZ R32, R155, R174 ;  /* 0x000000ae9b207220 */ /* 0x000fe20000410000 */
[----:B------:R1:W3:Y:S01]  /*2400*/  F2F.BF16.F32 R191, R46 ;  /* 0x0000002e00bf7304 */ /* 0x0002e20000202000 */
[----:B------:R-:W-:Y:S02]  /*2410*/  SEL R28, R45, R24, P2 ;  /* 0x000000182d1c7207 */ /* 0x000fe40001000000 */
[----:B------:R-:W-:Y:S02]  /*2420*/  SEL R29, R50, R25, P2 ;  /* 0x00000019321d7207 */ /* 0x000fe40001000000 */
[----:B------:R-:W-:-:S02]  /*2430*/  SEL R30, R51, R26, P2 ;  /* 0x0000001a331e7207 */ /* 0x000fc40001000000 */
[----:B------:R-:W-:Y:S01]  /*2440*/  SEL R31, R54, R27, P2 ;  /* 0x0000001b361f7207 */ /* 0x000fe20001000000 */
[----:B------:R-:W1:Y:S01]  /*2450*/  F2F.BF16.F32 R195, R32 ;  /* 0x0000002000c37304 */ /* 0x000e620000202000 */
[----:B------:R-:W-:Y:S01]  /*2460*/  LEA.HI.X R49, R187, c[0x0][0x24c], RZ, 0x3, P4 ;  /* 0x00009300bb317a11 */ /* 0x000fe200020f1cff */
[----:B------:R-:W-:Y:S02]  /*2470*/  FMUL.FTZ R45, R85, R188 ;  /* 0x000000bc552d7220 */ /* 0x000fe40000410000 */
[----:B------:R-:W-:Y:S01]  /*2480*/  IMAD.WIDE.U32 R50, R197, R190, c[0x0][0x170] ;  /* 0x00005c00c5327625 */ /* 0x000fe200078e00be */
[----:B------:R-:W-:Y:S03]  /*2490*/  @P1 STG.E.128 [R34.64], R28 ;  /* 0x0000001c22001986 */ /* 0x000fe6000c101d04 */
[----:B------:R3:W3:Y:S01]  /*24a0*/  F2F.BF16.F32 R193, R45 ;  /* 0x0000002d00c17304 */ /* 0x0006e20000202000 */
[----:B------:R3:W-:Y:S01]  /*24b0*/  STG.E.64 [R48.64], R42 ;  /* 0x0000002a30007986 */ /* 0x0007e2000c101b04 */
[----:B------:R-:W-:Y:S01]  /*24c0*/  FMUL.FTZ R187, R172, R55 ;  /* 0x00000037acbb7220 */ /* 0x000fe20000410000 */
[----:B------:R-:W-:-:S02]  /*24d0*/  @P1 MOV R54, 0x10 ;  /* 0x0000001000361802 */ /* 0x000fc40000000f00 */
[----:B0-----:R0:W2:Y:S01]  /*24e0*/  LDG.E.64 R40, [R50.64] ;  /* 0x0000000432287981 */ /* 0x0010a2000c1e1b00 */
[----:B------:R-:W-:Y:S01]  /*24f0*/  @P0 FADD.FTZ R187, R16, R187 ;  /* 0x000000bb10bb0221 */ /* 0x000fe20000010000 */
[----:B------:R-:W-:Y:S01]  /*2500*/  SEL R33, R44, R25, P2 ;  /* 0x000000192c217207 */ /* 0x000fe20001000000 */
[----:B------:R-:W-:Y:S01]  /*2510*/  @P1 IMAD.WIDE.U32 R54, R173, R54, c[0x0][0x258] ;  /* 0x00009600ad361625 */ /* 0x000fe200078e0036 */
[----:B-1----:R-:W-:-:S03]  /*2520*/  LEA R46, P4, R197, c[0x0][0x248], 0x3 ;  /* 0x00009200c52e7a11 */ /* 0x002fc600078818ff */
[----:B------:R-:W-:Y:S02]  /*2530*/  FMUL.FTZ R173, R187, R56 ;  /* 0x00000038bbad7220 */ /* 0x000fe40000410000 */
[----:B---3--:R-:W-:Y:S01]  /*2540*/  IMAD.WIDE.U32 R44, R191, 0x10000, RZ ;  /* 0x00010000bf2c7825 */ /* 0x008fe200078e00ff */
[----:B------:R-:W-:Y:S02]  /*2550*/  IADD3 R191, R171, 0x180, RZ ;  /* 0x00000180abbf7810 */ /* 0x000fe40007ffe0ff */
[----:B------:R-:W-:Y:S01]  /*2560*/  SHF.L.U32 R43, R195, 0x10, RZ ;  /* 0x00000010c32b7819 */ /* 0x000fe200000006ff */
[----:B------:R-:W-:Y:S01]  /*2570*/  FMUL.FTZ R30, R84, R173 ;  /* 0x000000ad541e7220 */ /* 0x000fe20000410000 */
[----:B------:R-:W-:Y:S01]  /*2580*/  SEL R32, R53, R24, P2 ;  /* 0x0000001835207207 */ /* 0x000fe20001000000 */
[----:B------:R-:W-:Y:S01]  /*2590*/  IMAD.WIDE.U32 R48, R191, R190, c[0x0][0x170] ;  /* 0x00005c00bf307625 */ /* 0x000fe200078e00be */
[----:B------:R-:W-:Y:S02]  /*25a0*/  SEL R34, R47, R26, P2 ;  /* 0x0000001a2f227207 */ /* 0x000fe40001000000 */
[----:B------:R-:W-:-:S02]  /*25b0*/  SEL R35, R52, R27, P2 ;  /* 0x0000001b34237207 */ /* 0x000fc40001000000 */
[----:B------:R-:W-:Y:S02]  /*25c0*/  LOP3.LUT R43, R45, R43, R193, 0xfe, !PT ;  /* 0x0000002b2d2b7212 */ /* 0x000fe400078efec1 */
[----:B------:R-:W-:Y:S01]  /*25d0*/  LEA.HI.X R47, R197, c[0x0][0x24c], RZ, 0x3, P4 ;  /* 0x00009300c52f7a11 */ /* 0x000fe200020f1cff */
[----:B------:R1:W3:Y:S01]  /*25e0*/  F2F.BF16.F32 R45, R30 ;  /* 0x0000001e002d7304 */ /* 0x0002e20000202000 */
[----:B------:R1:W-:Y:S04]  /*25f0*/  @P1 STG.E.128 [R54.64], R32 ;  /* 0x0000002036001986 */ /* 0x0003e8000c101d04 */
[----:B------:R-:W-:Y:S04]  /*2600*/  STG.E.64 [R46.64], R36 ;  /* 0x000000242e007986 */ /* 0x000fe8000c101b04 */
[----:B------:R-:W2:Y:S01]  /*2610*/  LDG.E.64 R48, [R48.64] ;  /* 0x0000000430307981 */ /* 0x000ea2000c1e1b00 */
[----:B------:R-:W-:-:S02]  /*2620*/  @P1 MOV R53, 0x10 ;  /* 0x0000001000351802 */ /* 0x000fc40000000f00 */
[----:B------:R-:W-:Y:S02]  /*2630*/  IADD3 R171, R171, 0x200, RZ ;  /* 0x00000200abab7810 */ /* 0x000fe40007ffe0ff */
[----:B0-----:R-:W-:Y:S01]  /*2640*/  LEA R50, P4, R191, c[0x0][0x248], 0x3 ;  /* 0x00009200bf327a11 */ /* 0x001fe200078818ff */
[----:B------:R-:W-:Y:S01]  /*2650*/  @P1 IMAD.WIDE.U32 R52, R170, R53, c[0x0][0x258] ;  /* 0x00009600aa341625 */ /* 0x000fe200078e0035 */
[----:B------:R-:W-:Y:S02]  /*2660*/  SEL R28, R187, R24, P2 ;  /* 0x00000018bb1c7207 */ /* 0x000fe40001000000 */
[----:B------:R-:W-:Y:S01]  /*2670*/  SEL R29, R192, R25, P2 ;  /* 0x00000019c01d7207 */ /* 0x000fe20001000000 */
[----:B-1----:R-:W-:Y:S01]  /*2680*/  IMAD.WIDE.U32 R32, R171, R190, c[0x0][0x170] ;  /* 0x00005c00ab207625 */ /* 0x002fe200078e00be */
[----:B------:R-:W-:Y:S02]  /*2690*/  SEL R30, R189, R26, P2 ;  /* 0x0000001abd1e7207 */ /* 0x000fe40001000000 */
[----:B------:R-:W-:-:S02]  /*26a0*/  SEL R31, R194, R27, P2 ;  /* 0x0000001bc21f7207 */ /* 0x000fc40001000000 */
[----:B------:R-:W-:Y:S02]  /*26b0*/  LEA.HI.X R51, R191, c[0x0][0x24c], RZ, 0x3, P4 ;  /* 0x00009300bf337a11 */ /* 0x000fe400020f1cff */
[----:B---3--:R-:W-:Y:S01]  /*26c0*/  LOP3.LUT R42, R44, R45, RZ, 0xfc, !PT ;  /* 0x0000002d2c2a7212 */ /* 0x008fe200078efcff */
[----:B------:R-:W-:Y:S04]  /*26d0*/  @P1 STG.E.128 [R52.64], R28 ;  /* 0x0000001c34001986 */ /* 0x000fe8000c101d04 */
[----:B------:R0:W-:Y:S04]  /*26e0*/  STG.E.64 [R50.64], R42 ;  /* 0x0000002a32007986 */ /* 0x0001e8000c101b04 */
[----:B------:R-:W3:Y:S01]  /*26f0*/  LDG.E.64 R32, [R32.64] ;  /* 0x0000000420207981 */ /* 0x000ee2000c1e1b00 */
[----:B------:R-:W-:-:S02]  /*2700*/  FFMA.FTZ R58, R58, R65, R66 ;  /* 0x000000413a3a7223 */ /* 0x000fc40000010042 */
[-C--:B------:R-:W-:Y:S02]  /*2710*/  FFMA.FTZ R64, R64, R65.reuse, R66 ;  /* 0x0000004140407223 */ /* 0x080fe40000010042 */
[----:B------:R-:W-:Y:S02]  /*2720*/  FADD.FTZ R61, R61, -R58 ;  /* 0x8000003a3d3d7221 */ /* 0x000fe40000010000 */
[----:B------:R-:W-:Y:S02]  /*2730*/  FFMA.FTZ R59, R59, R65, R66 ;  /* 0x000000413b3b7223 */ /* 0x000fe40000010042 */
[----:B------:R-:W-:Y:S02]  /*2740*/  FADD.FTZ R63, R63, -R64 ;  /* 0x800000403f3f7221 */ /* 0x000fe40000010000 */
[----:B------:R-:W-:Y:S02]  /*2750*/  FMUL.FTZ R34, R172, R61 ;  /* 0x0000003dac227220 */ /* 0x000fe40000410000 */
[----:B------:R-:W-:-:S02]  /*2760*/  FADD.FTZ R59, R62, -R59 ;  /* 0x8000003b3e3b7221 */ /* 0x000fc40000010000 */
[C---:B0-----:R-:W-:Y:S02]  /*2770*/  FMUL.FTZ R42, R172.reuse, R63 ;  /* 0x0000003fac2a7220 */ /* 0x041fe40000410000 */
[----:B------:R-:W-:Y:S02]  /*2780*/  @P0 FADD.FTZ R34, R21, R34 ;  /* 0x0000002215220221 */ /* 0x000fe40000010000 */
[----:B------:R-:W-:Y:S02]  /*2790*/  FMUL.FTZ R59, R172, R59 ;  /* 0x0000003bac3b7220 */ /* 0x000fe40000410000 */
[----:B------:R-:W-:Y:S02]  /*27a0*/  @P0 FADD.FTZ R42, R23, R42 ;  /* 0x0000002a172a0221 */ /* 0x000fe40000010000 */
[----:B------:R-:W-:Y:S02]  /*27b0*/  FMUL.FTZ R37, R34, R56 ;  /* 0x0000003822257220 */ /* 0x000fe40000410000 */
[----:B------:R-:W-:-:S02]  /*27c0*/  @P0 FADD.FTZ R59, R22, R59 ;  /* 0x0000003b163b0221 */ /* 0x000fc40000010000 */
[-C--:B------:R-:W-:Y:S02]  /*27d0*/  FMUL.FTZ R43, R42, R56.reuse ;  /* 0x000000382a2b7220 */ /* 0x080fe40000410000 */
[----:B------:R-:W-:Y:S02]  /*27e0*/  FMUL.FTZ R28, R156, R37 ;  /* 0x000000259c1c7220 */ /* 0x000fe40000410000 */
[----:B------:R-:W-:Y:S02]  /*27f0*/  FMUL.FTZ R36, R59, R56 ;  /* 0x000000383b247220 */ /* 0x000fe40000410000 */
[----:B------:R-:W-:Y:S02]  /*2800*/  FMUL.FTZ R44, R157, R43 ;  /* 0x0000002b9d2c7220 */ /* 0x000fe40000410000 */
[----:B------:R-:W-:Y:S01]  /*2810*/  FMUL.FTZ R31, R87, R36 ;  /* 0x00000024571f7220 */ /* 0x000fe20000410000 */
[----:B------:R-:W0:Y:S08]  /*2820*/  F2F.BF16.F32 R28, R28 ;  /* 0x0000001c001c7304 */ /* 0x000e300000202000 */
[----:B------:R-:W1:Y:S08]  /*2830*/  F2F.BF16.F32 R44, R44 ;  /* 0x0000002c002c7304 */ /* 0x000e700000202000 */
[----:B------:R-:W1:Y:S01]  /*2840*/  F2F.BF16.F32 R31, R31 ;  /* 0x0000001f001f7304 */ /* 0x000e620000202000 */
[----:B0-----:R-:W-:Y:S01]  /*2850*/  IMAD.WIDE.U32 R28, R28, 0x10000, RZ ;  /* 0x000100001c1c7825 */ /* 0x001fe200078e00ff */
[----:B-1----:R-:W-:-:S04]  /*2860*/  SHF.L.U32 R45, R44, 0x10, RZ ;  /* 0x000000102c2d7819 */ /* 0x002fc800000006ff */
[----:B------:R-:W-:Y:S01]  /*2870*/  LOP3.LUT R29, R29, R45, R31, 0xfe, !PT ;  /* 0x0000002d1d1d7212 */ /* 0x000fe200078efe1f */
[----:B------:R-:W-:-:S04]  /*2880*/  FFMA.FTZ R57, R57, R65, R66 ;  /* 0x0000004139397223 */ /* 0x000fc80000010042 */
[----:B------:R-:W-:-:S04]  /*2890*/  FADD.FTZ R57, R60, -R57 ;  /* 0x800000393c397221 */ /* 0x000fc80000010000 */
[----:B------:R-:W-:-:S04]  /*28a0*/  FMUL.FTZ R57, R172, R57 ;  /* 0x00000039ac397220 */ /* 0x000fc80000410000 */
[----:B------:R-:W-:-:S04]  /*28b0*/  @P0 FADD.FTZ R57, R20, R57 ;  /* 0x0000003914390221 */ /* 0x000fc80000010000 */
[----:B------:R-:W-:-:S04]  /*28c0*/  FMUL.FTZ R35, R57, R56 ;  /* 0x0000003839237220 */ /* 0x000fc80000410000 */
[----:B------:R-:W-:-:S04]  /*28d0*/  FMUL.FTZ R30, R86, R35 ;  /* 0x00000023561e7220 */ /* 0x000fc80000410000 */
[----:B------:R0:W1:Y:S01]  /*28e0*/  F2F.BF16.F32 R47, R30 ;  /* 0x0000001e002f7304 */ /* 0x0000620000202000 */
[----:B------:R-:W-:Y:S02]  /*28f0*/  SEL R24, R57, R24, P2 ;  /* 0x0000001839187207 */ /* 0x000fe40001000000 */
[----:B------:R-:W-:Y:S02]  /*2900*/  SEL R25, R34, R25, P2 ;  /* 0x0000001922197207 */ /* 0x000fe40001000000 */
[----:B0-----:R-:W-:Y:S02]  /*2910*/  @P1 MOV R30, 0x10 ;  /* 0x00000010001e1802 */ /* 0x001fe40000000f00 */
[----:B------:R-:W-:Y:S02]  /*2920*/  SEL R26, R59, R26, P2 ;  /* 0x0000001a3b1a7207 */ /* 0x000fe40001000000 */
[----:B------:R-:W-:Y:S02]  /*2930*/  SEL R27, R42, R27, P2 ;  /* 0x0000001b2a1b7207 */ /* 0x000fe40001000000 */
[----:B-1----:R-:W-:-:S02]  /*2940*/  LOP3.LUT R28, R28, R47, RZ, 0xfc, !PT ;  /* 0x0000002f1c1c7212 */ /* 0x002fc400078efcff */
[--C-:B----4-:R-:W-:Y:S02]  /*2950*/  SHF.R.U64 R45, R2, 0x10, R3.reuse ;  /* 0x00000010022d7819 */ /* 0x110fe40000001203 */
[----:B------:R-:W-:Y:S02]  /*2960*/  PRMT R2, RZ, 0x5410, R2 ;  /* 0x00005410ff027816 */ /* 0x000fe40000000002 */
[----:B------:R-:W-:-:S03]  /*2970*/  SHF.R.U32.HI R31, RZ, 0x10, R3 ;  /* 0x00000010ff1f7819 */ /* 0x000fc60000011603 */
[----:B------:R-:W-:Y:S01]  /*2980*/  FFMA.FTZ R162, R67, R2, R162 ;  /* 0x0000000243a27223 */ /* 0x000fe200000100a2 */
[----:B------:R-:W-:-:S05]  /*2990*/  PRMT R2, RZ, 0x5410, R45 ;  /* 0x00005410ff027816 */ /* 0x000fca000000002d */
[----:B------:R-:W-:Y:S01]  /*29a0*/  FFMA.FTZ R97, R175, R2, R97 ;  /* 0x00000002af617223 */ /* 0x000fe20000010061 */
[----:B------:R-:W-:Y:S02]  /*29b0*/  PRMT R2, RZ, 0x5410, R31 ;  /* 0x00005410ff027816 */ /* 0x000fe4000000001f */
[----:B------:R-:W-:-:S03]  /*29c0*/  PRMT R3, RZ, 0x5410, R3 ;  /* 0x00005410ff037816 */ /* 0x000fc60000000003 */
[----:B------:R-:W-:Y:S02]  /*29d0*/  FFMA.FTZ R167, R178, R2, R167 ;  /* 0x00000002b2a77223 */ /* 0x000fe400000100a7 */
[----:B------:R-:W-:Y:S01]  /*29e0*/  FFMA.FTZ R168, R176, R3, R168 ;  /* 0x00000003b0a87223 */ /* 0x000fe200000100a8 */
[--C-:B--2---:R-:W-:Y:S02]  /*29f0*/  SHF.R.U64 R2, R38, 0x10, R39.reuse ;  /* 0x0000001026027819 */ /* 0x104fe40000001227 */
[----:B------:R-:W-:Y:S02]  /*2a00*/  SHF.R.U32.HI R3, RZ, 0x10, R39 ;  /* 0x00000010ff037819 */ /* 0x000fe40000011627 */
[----:B------:R-:W-:-:S05]  /*2a10*/  PRMT R2, RZ, 0x5410, R2 ;  /* 0x00005410ff027816 */ /* 0x000fca0000000002 */
[----:B------:R-:W-:Y:S01]  /*2a20*/  FFMA.FTZ R166, R179, R2, R166 ;  /* 0x00000002b3a67223 */ /* 0x000fe200000100a6 */
[----:B------:R-:W-:-:S05]  /*2a30*/  PRMT R2, RZ, 0x5410, R3 ;  /* 0x00005410ff027816 */ /* 0x000fca0000000003 */
[----:B------:R-:W-:Y:S01]  /*2a40*/  FFMA.FTZ R165, R182, R2, R165 ;  /* 0x00000002b6a57223 */ /* 0x000fe200000100a5 */
[--C-:B------:R-:W-:Y:S02]  /*2a50*/  SHF.R.U64 R2, R40, 0x10, R41.reuse ;  /* 0x0000001028027819 */ /* 0x100fe40000001229 */
[----:B------:R-:W-:Y:S02]  /*2a60*/  SHF.R.U32.HI R3, RZ, 0x10, R41 ;  /* 0x00000010ff037819 */ /* 0x000fe40000011629 */
[----:B------:R-:W-:-:S05]  /*2a70*/  PRMT R2, RZ, 0x5410, R2 ;  /* 0x00005410ff027816 */ /* 0x000fca0000000002 */
[----:B------:R-:W-:Y:S01]  /*2a80*/  FFMA.FTZ R164, R183, R2, R164 ;  /* 0x00000002b7a47223 */ /* 0x000fe200000100a4 */
[----:B------:R-:W-:Y:S01]  /*2a90*/  PRMT R2, RZ, 0x5410, R3 ;  /* 0x00005410ff027816 */ /* 0x000fe20000000003 */
[----:B------:R-:W-:-:S04]  /*2aa0*/  @P1 IMAD.WIDE.U32 R30, R169, R30, c[0x0][0x258] ;  /* 0x00009600a91e1625 */ /* 0x000fc800078e001e */
[----:B------:R-:W-:Y:S01]  /*2ab0*/  FFMA.FTZ R163, R184, R2, R163 ;  /* 0x00000002b8a37223 */ /* 0x000fe200000100a3 */
[----:B------:R-:W-:-:S04]  /*2ac0*/  LEA R2, P0, R171, c[0x0][0x248], 0x3 ;  /* 0x00009200ab027a11 */ /* 0x000fc800078018ff */
[----:B------:R-:W-:Y:S01]  /*2ad0*/  LEA.HI.X R3, R171, c[0x0][0x24c], RZ, 0x3, P0 ;  /* 0x00009300ab037a11 */ /* 0x000fe200000f1cff */
[----:B------:R-:W-:Y:S04]  /*2ae0*/  @P1 STG.E.128 [R30.64], R24 ;  /* 0x000000181e001986 */ /* 0x000fe8000c101d04 */
[----:B------:R0:W-:Y:S01]  /*2af0*/  STG.E.64 [R2.64], R28 ;  /* 0x0000001c02007986 */ /* 0x0001e2000c101b04 */
[----:B------:R-:W-:Y:S02]  /*2b00*/  PRMT R34, RZ, 0x5410, R48 ;  /* 0x00005410ff227816 */ /* 0x000fe40000000030 */
[----:B------:R-:W-:-:S03]  /*2b10*/  SHF.R.U64 R48, R48, 0x10, R49 ;  /* 0x0000001030307819 */ /* 0x000fc60000001231 */
[----:B------:R-:W-:Y:S01]  /*2b20*/  FFMA.FTZ R89, R173, R34, R89 ;  /* 0x00000022ad597223 */ /* 0x000fe20000010059 */
[--C-:B------:R-:W-:Y:S02]  /*2b30*/  PRMT R34, RZ, 0x5410, R49.reuse ;  /* 0x00005410ff227816 */ /* 0x100fe40000000031 */
[----:B0-----:R-:W-:Y:S02]  /*2b40*/  PRMT R2, RZ, 0x5410, R48 ;  /* 0x00005410ff027816 */ /* 0x001fe40000000030 */
[----:B------:R-:W-:-:S03]  /*2b50*/  SHF.R.U32.HI R49, RZ, 0x10, R49 ;  /* 0x00000010ff317819 */ /* 0x000fc60000011631 */
[----:B------:R-:W-:Y:S01]  /*2b60*/  FFMA.FTZ R160, R185, R2, R160 ;  /* 0x00000002b9a07223 */ /* 0x000fe200000100a0 */
[----:B------:R-:W-:Y:S02]  /*2b70*/  PRMT R2, RZ, 0x5410, R49 ;  /* 0x00005410ff027816 */ /* 0x000fe40000000031 */
[----:B------:R-:W-:-:S03]  /*2b80*/  IADD3 R91, R91, c[0x0][0x160], RZ ;  /* 0x000058005b5b7a10 */ /* 0x000fc60007ffe0ff */
[----:B------:R-:W-:Y:S01]  /*2b90*/  FFMA.FTZ R159, R174, R2, R159 ;  /* 0x00000002ae9f7223 */ /* 0x000fe2000001009f */
[----:B------:R-:W-:Y:S02]  /*2ba0*/  ISETP.GE.AND P0, PT, R91, c[0x0][0x164], PT ;  /* 0x000059005b007a0c */ /* 0x000fe40003f06270 */
[----:B---3--:R-:W-:Y:S02]  /*2bb0*/  PRMT R2, RZ, 0x5410, R32 ;  /* 0x00005410ff027816 */ /* 0x008fe40000000020 */
[----:B------:R-:W-:-:S03]  /*2bc0*/  SHF.R.U64 R32, R32, 0x10, R33 ;  /* 0x0000001020207819 */ /* 0x000fc60000001221 */
[----:B------:R-:W-:Y:S01]  /*2bd0*/  FFMA.FTZ R88, R35, R2, R88 ;  /* 0x0000000223587223 */ /* 0x000fe20000010058 */
[----:B------:R-:W-:Y:S02]  /*2be0*/  PRMT R2, RZ, 0x5410, R32 ;  /* 0x00005410ff027816 */ /* 0x000fe40000000020 */
[--C-:B------:R-:W-:Y:S02]  /*2bf0*/  PRMT R3, RZ, 0x5410, R33.reuse ;  /* 0x00005410ff037816 */ /* 0x100fe40000000021 */
[----:B------:R-:W-:Y:S01]  /*2c00*/  SHF.R.U32.HI R33, RZ, 0x10, R33 ;  /* 0x00000010ff217819 */ /* 0x000fe20000011621 */
[----:B------:R-:W-:Y:S01]  /*2c10*/  FFMA.FTZ R90, R37, R2, R90 ;  /* 0x00000002255a7223 */ /* 0x000fe2000001005a */
[----:B------:R-:W-:Y:S02]  /*2c20*/  PRMT R38, RZ, 0x5410, R38 ;  /* 0x00005410ff267816 */ /* 0x000fe40000000026 */
[----:B------:R-:W-:Y:S02]  /*2c30*/  PRMT R39, RZ, 0x5410, R39 ;  /* 0x00005410ff277816 */ /* 0x000fe40000000027 */
[----:B------:R-:W-:-:S02]  /*2c40*/  PRMT R40, RZ, 0x5410, R40 ;  /* 0x00005410ff287816 */ /* 0x000fc40000000028 */
[----:B------:R-:W-:Y:S02]  /*2c50*/  PRMT R41, RZ, 0x5410, R41 ;  /* 0x00005410ff297816 */ /* 0x000fe40000000029 */
[----:B------:R-:W-:Y:S01]  /*2c60*/  PRMT R2, RZ, 0x5410, R33 ;  /* 0x00005410ff027816 */ /* 0x000fe20000000021 */
[----:B------:R-:W-:Y:S01]  /*2c70*/  FFMA.FTZ R96, R177, R38, R96 ;  /* 0x00000026b1607223 */ /* 0x000fe20000010060 */
[----:B------:R-:W-:Y:S01]  /*2c80*/  SEL R175, RZ, 0x1, P3 ;  /* 0x00000001ffaf7807 */ /* 0x000fe20001800000 */
[----:B------:R-:W-:Y:S02]  /*2c90*/  FFMA.FTZ R95, R180, R39, R95 ;  /* 0x00000027b45f7223 */ /* 0x000fe4000001005f */
[----:B------:R-:W-:Y:S02]  /*2ca0*/  FFMA.FTZ R94, R181, R40, R94 ;  /* 0x00000028b55e7223 */ /* 0x000fe4000001005e */
[----:B------:R-:W-:Y:S02]  /*2cb0*/  FFMA.FTZ R93, R186, R41, R93 ;  /* 0x00000029ba5d7223 */ /* 0x000fe4000001005d */
[----:B------:R-:W-:-:S02]  /*2cc0*/  FFMA.FTZ R161, R188, R34, R161 ;  /* 0x00000022bca17223 */ /* 0x000fc400000100a1 */
[----:B------:R-:W-:Y:S02]  /*2cd0*/  FFMA.FTZ R92, R36, R3, R92 ;  /* 0x00000003245c7223 */ /* 0x000fe4000001005c */
[----:B------:R-:W-:Y:S01]  /*2ce0*/  FFMA.FTZ R158, R43, R2, R158 ;  /* 0x000000022b9e7223 */ /* 0x000fe2000001009e */
[----:B------:R-:W-:Y:S01]  /*2cf0*/  @P0 CALL.REL.NOINC `(.L_x_3652) ;  /* 0x0000001000000944 */ /* 0x000fe20003c00000 */
[----:B------:R-:W-:Y:S05]  /*2d00*/  BRA `(.L_x_3653) ;  /* 0xffffdc1000007947 */ /* 0x000fea000383ffff */
.L_x_3652:
        /* <DEDUP_REMOVED lines=40> */
.L_x_3649:
[----:B------:R-:W0:Y:S01]  /*2f90*/  S2UR UR6, SR_CTAID.X ;  /* 0x00000000000679c3 */ /* 0x000e220000002500 */
[----:B------:R-:W-:Y:S01]  /*2fa0*/  HFMA2.MMA R11, -RZ, RZ, 0, 9.5367431640625e-07 ;  /* 0x00000010ff0b7435 */ /* 0x000fe200000001ff */
[----:B------:R-:W-:-:S02]  /*2fb0*/  LOP3.LUT R3, R0, 0x7f, RZ, 0xc0, !PT ;  /* 0x0000007f00037812 */ /* 0x000fc400078ec0ff */
        /* <DEDUP_REMOVED lines=22> */
.L_x_3650:
[----:B------:R-:W-:Y:S01]  /*3120*/  HFMA2.MMA R34, -RZ, RZ, 0, 9.5367431640625e-07 ;  /* 0x00000010ff227435 */ /* 0x000fe200000001ff */
[----:B------:R-:W-:-:S02]  /*3130*/  MOV R29, R31 ;  /* 0x0000001f001d7202 */ /* 0x000fc40000000f00 */
[----:B------:R-:W-:Y:S02]  /*3140*/  MOV R30, 0x1f ;  /* 0x0000001f001e7802 */ /* 0x000fe40000000f00 */
[----:B------:R-:W-:Y:S02]  /*3150*/  MOV R35, 0xffffffff ;  /* 0xffffffff00237802 */ /* 0x000fe40000000f00 */
[----:B------:R-:W-:Y:S02]  /*3160*/  MOV R2, 0x3180 ;  /* 0x0000318000027802 */ /* 0x000fe40000000f00 */
[----:B-----5:R-:W-:Y:S05]  /*3170*/  CALL.REL.NOINC `($__internal_65_$__cuda_sm70_shflsync_down_p) ;  /* 0x0000045000007944 */ /* 0x020fea0003c00000 */
[----:B-1----:R-:W-:Y:S01]  /*3180*/  MOV R28, R34 ;  /* 0x00000022001c7202 */ /* 0x002fe20000000f00 */
[----:B0-----:R-:W-:Y:S05]  /*3190*/  BRA `(.L_x_3654) ;  /* 0xffffe6a000007947 */ /* 0x001fea000383ffff */
.L_x_3651:
[----:B------:R-:W-:Y:S01]  /*31a0*/  HFMA2.MMA R34, -RZ, RZ, 0, 9.5367431640625e-07 ;  /* 0x00000010ff227435 */ /* 0x000fe200000001ff */
[----:B------:R-:W-:Y:S02]  /*31b0*/  MOV R29, R33 ;  /* 0x00000021001d7202 */ /* 0x000fe40000000f00 */
[----:B------:R-:W-:Y:S02]  /*31c0*/  MOV R30, 0x1f ;  /* 0x0000001f001e7802 */ /* 0x000fe40000000f00 */
[----:B------:R-:W-:-:S02]  /*31d0*/  MOV R35, 0xffffffff ;  /* 0xffffffff00237802 */ /* 0x000fc40000000f00 */
[----:B------:R-:W-:Y:S02]  /*31e0*/  MOV R2, 0x3200 ;  /* 0x0000320000027802 */ /* 0x000fe40000000f00 */
[----:B01---5:R-:W-:Y:S05]  /*31f0*/  CALL.REL.NOINC `($__internal_65_$__cuda_sm70_shflsync_down_p) ;  /* 0x000003d000007944 */ /* 0x023fea0003c00000 */
[----:B------:R-:W-:Y:S01]  /*3200*/  FADD.FTZ R31, R31, R28 ;  /* 0x0000001c1f1f7221 */ /* 0x000fe20000010000 */
[----:B0-----:R-:W-:Y:S01]  /*3210*/  MOV R30, 0x1f ;  /* 0x0000001f001e7802 */ /* 0x001fe20000000f00 */
[----:B-1----:R-:W-:Y:S01]  /*3220*/  FADD.FTZ R33, R33, R34 ;  /* 0x0000002221217221 */ /* 0x002fe20000010000 */
[----:B------:R-:W-:Y:S01]  /*3230*/  HFMA2.MMA R34, -RZ, RZ, 0, 4.76837158203125e-07 ;  /* 0x00000008ff227435 */ /* 0x000fe200000001ff */
[----:B------:R-:W-:Y:S02]  /*3240*/  MOV R35, 0xffffffff ;  /* 0xffffffff00237802 */ /* 0x000fe40000000f00 */
[----:B------:R-:W-:Y:S02]  /*3250*/  MOV R29, R31 ;  /* 0x0000001f001d7202 */ /* 0x000fe40000000f00 */
[----:B------:R-:W-:Y:S02]  /*3260*/  MOV R2, 0x3280 ;  /* 0x0000328000027802 */ /* 0x000fe40000000f00 */
[----:B------:R-:W-:Y:S05]  /*3270*/  CALL.REL.NOINC `($__internal_65_$__cuda_sm70_shflsync_down_p) ;  /* 0x0000035000007944 */ /* 0x000fea0003c00000 */
[----:B-1----:R-:W-:Y:S01]  /*3280*/  MOV R28, R34 ;  /* 0x00000022001c7202 */ /* 0x002fe20000000f00 */
[----:B------:R-:W-:Y:S01]  /*3290*/  HFMA2.MMA R34, -RZ, RZ, 0, 4.76837158203125e-07 ;  /* 0x00000008ff227435 */ /* 0x000fe200000001ff */
[----:B0-----:R-:W-:-:S02]  /*32a0*/  MOV R29, R33 ;  /* 0x00000021001d7202 */ /* 0x001fc40000000f00 */
[----:B------:R-:W-:Y:S02]  /*32b0*/  MOV R30, 0x1f ;  /* 0x0000001f001e7802 */ /* 0x000fe40000000f00 */
[----:B------:R-:W-:Y:S02]  /*32c0*/  MOV R35, 0xffffffff ;  /* 0xffffffff00237802 */ /* 0x000fe40000000f00 */
[----:B------:R-:W-:Y:S02]  /*32d0*/  MOV R2, 0x32f0 ;  /* 0x000032f000027802 */ /* 0x000fe40000000f00 */
[----:B------:R-:W-:Y:S05]  /*32e0*/  CALL.REL.NOINC `($__internal_65_$__cuda_sm70_shflsync_down_p) ;  /* 0x000002e000007944 */ /* 0x000fea0003c00000 */
[----:B------:R-:W-:Y:S01]  /*32f0*/  FADD.FTZ R31, R28, R31 ;  /* 0x0000001f1c1f7221 */ /* 0x000fe20000010000 */
[----:B0-----:R-:W-:Y:S01]  /*3300*/  MOV R30, 0x1f ;  /* 0x0000001f001e7802 */ /* 0x001fe20000000f00 */
[----:B-1----:R-:W-:Y:S01]  /*3310*/  FADD.FTZ R33, R33, R34 ;  /* 0x0000002221217221 */ /* 0x002fe20000010000 */
[----:B------:R-:W-:Y:S01]  /*3320*/  HFMA2.MMA R34, -RZ, RZ, 0, 2.384185791015625e-07 ;  /* 0x00000004ff227435 */ /* 0x000fe200000001ff */
[----:B------:R-:W-:Y:S02]  /*3330*/  MOV R35, 0xffffffff ;  /* 0xffffffff00237802 */ /* 0x000fe40000000f00 */
[----:B------:R-:W-:-:S02]  /*3340*/  MOV R29, R31 ;  /* 0x0000001f001d7202 */ /* 0x000fc40000000f00 */
[----:B------:R-:W-:Y:S02]  /*3350*/  MOV R2, 0x3370 ;  /* 0x0000337000027802 */ /* 0x000fe40000000f00 */
[----:B------:R-:W-:Y:S05]  /*3360*/  CALL.REL.NOINC `($__internal_65_$__cuda_sm70_shflsync_down_p) ;  /* 0x0000026000007944 */ /* 0x000fea0003c00000 */
[----:B-1----:R-:W-:Y:S01]  /*3370*/  MOV R28, R34 ;  /* 0x00000022001c7202 */ /* 0x002fe20000000f00 */
[----:B------:R-:W-:Y:S01]  /*3380*/  HFMA2.MMA R34, -RZ, RZ, 0, 2.384185791015625e-07 ;  /* 0x00000004ff227435 */ /* 0x000fe200000001ff */
[----:B0-----:R-:W-:Y:S02]  /*3390*/  MOV R29, R33 ;  /* 0x00000021001d7202 */ /* 0x001fe40000000f00 */
[----:B------:R-:W-:Y:S02]  /*33a0*/  MOV R30, 0x1f ;  /* 0x0000001f001e7802 */ /* 0x000fe40000000f00 */
[----:B------:R-:W-:Y:S02]  /*33b0*/  MOV R35, 0xffffffff ;  /* 0xffffffff00237802 */ /* 0x000fe40000000f00 */
[----:B------:R-:W-:Y:S02]  /*33c0*/  MOV R2, 0x33e0 ;  /* 0x000033e000027802 */ /* 0x000fe40000000f00 */
[----:B------:R-:W-:Y:S05]  /*33d0*/  CALL.REL.NOINC `($__internal_65_$__cuda_sm70_shflsync_down_p) ;  /* 0x000001f000007944 */ /* 0x000fea0003c00000 */
[----:B------:R-:W-:Y:S01]  /*33e0*/  FADD.FTZ R31, R28, R31 ;  /* 0x0000001f1c1f7221 */ /* 0x000fe20000010000 */
[----:B0-----:R-:W-:Y:S01]  /*33f0*/  MOV R30, 0x1f ;  /* 0x0000001f001e7802 */ /* 0x001fe20000000f00 */
[----:B-1----:R-:W-:Y:S01]  /*3400*/  FADD.FTZ R33, R33, R34 ;  /* 0x0000002221217221 */ /* 0x002fe20000010000 */
[----:B------:R-:W-:Y:S01]  /*3410*/  HFMA2.MMA R34, -RZ, RZ, 0, 1.1920928955078125e-07 ;  /* 0x00000002ff227435 */ /* 0x000fe200000001ff */
[----:B------:R-:W-:-:S02]  /*3420*/  MOV R35, 0xffffffff ;  /* 0xffffffff00237802 */ /* 0x000fc40000000f00 */
[----:B------:R-:W-:Y:S02]  /*3430*/  MOV R29, R31 ;  /* 0x0000001f001d7202 */ /* 0x000fe40000000f00 */
[----:B------:R-:W-:Y:S02]  /*3440*/  MOV R2, 0x3460 ;  /* 0x0000346000027802 */ /* 0x000fe40000000f00 */
[----:B------:R-:W-:Y:S05]  /*3450*/  CALL.REL.NOINC `($__internal_65_$__cuda_sm70_shflsync_down_p) ;  /* 0x0000017000007944 */ /* 0x000fea0003c00000 */
[----:B-1----:R-:W-:Y:S01]  /*3460*/  MOV R28, R34 ;  /* 0x00000022001c7202 */ /* 0x002fe20000000f00 */
[----:B------:R-:W-:Y:S01]  /*3470*/  HFMA2.MMA R34, -RZ, RZ, 0, 1.1920928955078125e-07 ;  /* 0x00000002ff227435 */ /* 0x000fe200000001ff */
[----:B0-----:R-:W-:Y:S02]  /*3480*/  MOV R29, R33 ;  /* 0x00000021001d7202 */ /* 0x001fe40000000f00 */
[----:B------:R-:W-:Y:S02]  /*3490*/  MOV R30, 0x1f ;  /* 0x0000001f001e7802 */ /* 0x000fe40000000f00 */
[----:B------:R-:W-:Y:S02]  /*34a0*/  MOV R35, 0xffffffff ;  /* 0xffffffff00237802 */ /* 0x000fe40000000f00 */
[----:B------:R-:W-:-:S02]  /*34b0*/  MOV R2, 0x34d0 ;  /* 0x000034d000027802 */ /* 0x000fc40000000f00 */
[----:B------:R-:W-:Y:S05]  /*34c0*/  CALL.REL.NOINC `($__internal_65_$__cuda_sm70_shflsync_down_p) ;  /* 0x0000010000007944 */ /* 0x000fea0003c00000 */
[----:B------:R-:W-:Y:S01]  /*34d0*/  FADD.FTZ R31, R28, R31 ;  /* 0x0000001f1c1f7221 */ /* 0x000fe20000010000 */
[----:B0-----:R-:W-:Y:S01]  /*34e0*/  MOV R30, 0x1f ;  /* 0x0000001f001e7802 */ /* 0x001fe20000000f00 */
[----:B-1----:R-:W-:Y:S01]  /*34f0*/  FADD.FTZ R33, R33, R34 ;  /* 0x0000002221217221 */ /* 0x002fe20000010000 */
[----:B------:R-:W-:Y:S01]  /*3500*/  HFMA2.MMA R34, -RZ, RZ, 0, 5.9604644775390625e-08 ;  /* 0x00000001ff227435 */ /* 0x000fe200000001ff */
[----:B------:R-:W-:-:S02]  /*3510*/  MOV R35, 0xffffffff ;  /* 0xffffffff00237802 */ /* 0x000fc40000000f00 */
[----:B------:R-:W-:Y:S02]  /*3520*/  MOV R29, R31 ;  /* 0x0000001f001d7202 */ /* 0x000fe40000000f00 */
[----:B------:R-:W-:Y:S02]  /*3530*/  MOV R2, 0x3550 ;  /* 0x0000355000027802 */ /* 0x000fe40000000f00 */
[----:B------:R-:W-:Y:S05]  /*3540*/  CALL.REL.NOINC `($__internal_65_$__cuda_sm70_shflsync_down_p) ;  /* 0x0000008000007944 */ /* 0x000fea0003c00000 */
[----:B-1----:R-:W-:Y:S01]  /*3550*/  MOV R32, R34 ;  /* 0x0000002200207202 */ /* 0x002fe20000000f00 */
[----:B------:R-:W-:Y:S01]  /*3560*/  HFMA2.MMA R34, -RZ, RZ, 0, 5.9604644775390625e-08 ;  /* 0x00000001ff227435 */ /* 0x000fe200000001ff */
[----:B0-----:R-:W-:Y:S02]  /*3570*/  MOV R29, R33 ;  /* 0x00000021001d7202 */ /* 0x001fe40000000f00 */
[----:B------:R-:W-:Y:S02]  /*3580*/  MOV R30, 0x1f ;  /* 0x0000001f001e7802 */ /* 0x000fe40000000f00 */
[----:B------:R-:W-:Y:S02]  /*3590*/  MOV R35, 0xffffffff ;  /* 0xffffffff00237802 */ /* 0x000fe40000000f00 */
[----:B------:R-:W-:-:S02]  /*35a0*/  MOV R2, 0x35c0 ;  /* 0x000035c000027802 */ /* 0x000fc40000000f00 */
[----:B------:R-:W-:Y:S05]  /*35b0*/  CALL.REL.NOINC `($__internal_65_$__cuda_sm70_shflsync_down_p) ;  /* 0x0000001000007944 */ /* 0x000fea0003c00000 */
[----:B01----:R-:W-:Y:S05]  /*35c0*/  BRA `(.L_x_3655) ;  /* 0xffffe39000007947 */ /* 0x003fea000383ffff */
        .weak           $__internal_65_$__cuda_sm70_shflsync_down_p
        .type           $__internal_65_$__cuda_sm70_shflsync_down_p,@function
        .size           $__internal_65_$__cuda_sm70_shflsync_down_p,(.L_x_9809 - $__internal_65_$__cuda_sm70_shflsync_down_p)
$__internal_65_$__cuda_sm70_shflsync_down_p:
[----:B------:R-:W-:Y:S01]  /*35d0*/  HFMA2.MMA R3, -RZ, RZ, 0, 0 ;  /* 0x00000000ff037435 */ /* 0x000fe200000001ff */
[----:B------:R-:W-:Y:S04]  /*35e0*/  WARPSYNC R35 ;  /* 0x0000002300007348 */ /* 0x000fe80003800000 */
[----:B------:R0:W1:Y:S01]  /*35f0*/  SHFL.DOWN PT, R34, R29, R34, R30 ;  /* 0x080000221d227389 */ /* 0x00006200000e001e */
[----:B------:R-:W-:Y:S05]  /*3600*/  RET.REL.NODEC R2 `(_ZN10layer_norm13ln_bwd_kernelINS_13Kernel_traitsI13__nv_bfloat16S2_fS2_fjLj2560ELj1ELj1ELj4ELj8ENS_18Kernel_traits_baseILj2560ES2_S2_fS2_fjLj128EEEEELb0ELb1ELb0ELb1EEEvNS_9BwdParamsE) ;  /* 0xffffc9f002007950 */ /* 0x000fea0003c3ffff */
.L_x_3656:
        /* <DEDUP_REMOVED lines=15> */
.L_x_9809:


//--------------------- .text._ZN10layer_norm13ln_bwd_kernelINS_13Kernel_traitsI13__nv_bfloat16S2_fS2_fjLj2560ELj1ELj1ELj4ELj8ENS_18Kernel_traits_baseILj2560ES2_S2_fS2_fjLj128EEEEELb0ELb1ELb1ELb0EEEvNS_9BwdParamsE --------------------------
	.section	.text._ZN10layer_norm13ln_bwd_kernelINS_13Kernel_traitsI13__nv_bfloat16S2_fS2_fjLj2560ELj1ELj1ELj4ELj8ENS_18Kernel_traits_baseILj2560ES2_S2_fS2_fjLj128EEEEELb0ELb1ELb1ELb0EEEvNS_9BwdParamsE,"ax",@progbits
	.sectioninfo	@"SHI_REGISTERS=198"
	.align	128
        .global         _ZN10layer_norm13ln_bwd_kernelINS_13Kernel_traitsI13__nv_bfloat16S2_fS2_fjLj2560ELj1ELj1ELj4ELj8ENS_18Kernel_traits_baseILj2560ES2_S2_fS2_fjLj128EEEEELb0ELb1ELb1ELb0EEEvNS_9BwdParamsE
        .type           _ZN10layer_norm13ln_bwd_kernelINS_13Kernel_traitsI13__nv_bfloat16S2_fS2_fjLj2560ELj1ELj1ELj4ELj8ENS_18Kernel_traits_baseILj2560ES2_S2_fS2_fjLj128EEEEELb0ELb1ELb1ELb0EEEvNS_9BwdParamsE,@function
        .size           _ZN10layer_norm13ln_bwd_kernelINS_13Kernel_traitsI13__nv_bfloat16S2_fS2_fjLj2560ELj1ELj1ELj4ELj8ENS_18Kernel_traits_baseILj2560ES2_S2_fS2_fjLj128EEEEELb0ELb1ELb1ELb0EEEvNS_9BwdParamsE,(.L_x_9810 - _ZN10layer_norm13ln_bwd_kernelINS_13Kernel_traitsI13__nv_bfloat16S2_fS2_fjLj2560ELj1ELj1ELj4ELj8ENS_18Kernel_traits_baseILj2560ES2_S2_fS2_fjLj128EEEEELb0ELb1ELb1ELb0EEEvNS_9BwdParamsE)
        .other          _ZN10layer_norm13ln_bwd_kernelINS_13Kernel_traitsI13__nv_bfloat16S2_fS2_fjLj2560ELj1ELj1ELj4ELj8ENS_18Kernel_traits_baseILj2560ES2_S2_fS2_fjLj128EEEEELb0ELb1ELb1ELb0EEEvNS_9BwdParamsE,@"STO_CUDA_ENTRY STV_DEFAULT"
_ZN10layer_norm13ln_bwd_kernelINS_13Kernel_traitsI13__nv_bfloat16S2_fS2_fjLj2560ELj1ELj1ELj4ELj8ENS_18Kernel_traits_baseILj2560ES2_S2_fS2_fjLj128EEEEELb0ELb1ELb1ELb0EEEvNS_9BwdParamsE:
.text._ZN10layer_norm13ln_bwd_kernelINS_13Kernel_traitsI13__nv_bfloat16S2_fS2_fjLj2560ELj1ELj1ELj4ELj8ENS_18Kernel_traits_baseILj2560ES2_S2_fS2_fjLj128EEEEELb0ELb1ELb1ELb0EEEvNS_9BwdParamsE:
        /* <DEDUP_REMOVED lines=36> */
[----:B------:R1:W5:Y:S04]  /*0240*/  @P1 LDG.E.64 R16, [R36.64] ;  /* 0x0000000424101981 */ /* 0x000368000c1e1b00 */
[----:B------:R1:W5:Y:S01]  /*0250*/  @P2 LDG.E.64 R18, [R38.64] ;  /* 0x0000000426122981 */ /* 0x000362000c1e1b00 */
[C---:B------:R-:W-:Y:S01]  /*0260*/  @P2 IMAD.WIDE.U32 R40, R26.reuse, R41, c[0x0][0x1c8] ;  /* 0x000072001a282625 */ /* 0x040fe200078e0029 */
[----:B------:R-:W-:-:S03]  /*0270*/  @P2 IADD3 R26, R26, 0x80, RZ ;  /* 0x000000801a1a2810 */ /* 0x000fc60007ffe0ff */
[----:B------:R-:W-:Y:S01]  /*0280*/  @P3 IMAD.MOV.U32 R27, RZ, RZ, 0x8 ;  /* 0x00000008ff1b3424 */ /* 0x000fe200078e00ff */
[----:B0-----:R-:W-:Y:S01]  /*0290*/  LEA.HI R137, R139, UR6, RZ, 0x19 ;  /* 0x000000068b897c11 */ /* 0x001fe2000f8fc8ff */
[----:B------:R0:W5:Y:S02]  /*02a0*/  @P2 LDG.E.64 R20, [R40.64] ;  /* 0x0000000428142981 */ /* 0x000164000c1e1b00 */
        /* <DEDUP_REMOVED lines=42> */
[----:B------:R-:W-:Y:S01]  /*0550*/  MOV R39, R10 ;  /* 0x0000000a00277202 */ /* 0x000fe20000000f00 */
[--C-:B------:R-:W-:Y:S01]  /*0560*/  IMAD.MOV.U32 R37, RZ, RZ, R11.reuse ;  /* 0x000000ffff257224 */ /* 0x100fe200078e000b */
        /* <DEDUP_REMOVED lines=8> */
[----:B------:R-:W-:Y:S01]  /*05f0*/  SHF.R.U32.HI R32, RZ, 0x10, R15 ;  /* 0x00000010ff207819 */ /* 0x000fe2000001160f */
[----:B------:R-:W-:Y:S01]  /*0600*/  IMAD.MOV.U32 R4, RZ, RZ, R13 ;  /* 0x000000ffff047224 */ /* 0x000fe200078e000d */
[----:B------:R-:W-:Y:S01]  /*0610*/  SHF.R.U32.HI R10, RZ, 0x10, R19 ;  /* 0x00000010ff0a7819 */ /* 0x000fe20000011613 */
        /* <DEDUP_REMOVED lines=20> */
[----:B------:R-:W-:Y:S01]  /*0760*/  HFMA2.MMA R97, -RZ, RZ, 0, 0 ;  /* 0x00000000ff617435 */ /* 0x000fe200000001ff */
        /* <DEDUP_REMOVED lines=41> */
[----:B------:R-:W-:Y:S02]  /*0a00*/  PRMT R5, RZ, 0x5410, R102 ;  /* 0x00005410ff057816 */ /* 0x000fe40000000066 */
[----:B------:R-:W-:-:S02]  /*0a10*/  PRMT R4, RZ, 0x5410, R100 ;  /* 0x00005410ff047816 */ /* 0x000fc40000000064 */
[----:B0-----:R-:W-:Y:S02]  /*0a20*/  PRMT R3, RZ, 0x5410, R101 ;  /* 0x00005410ff037816 */ /* 0x001fe40000000065 */
.L_x_3743:
        /* <DEDUP_REMOVED lines=27> */
.L_x_3662:
[----:B------:R-:W-:Y:S02]  /*0be0*/  IADD3 R124, R0, 0x80, RZ ;  /* 0x00000080007c7810 */ /* 0x000fe40007ffe0ff */
.L_x_3661:
[----:B------:R-:W-:Y:S05]  /*0bf0*/  BSYNC B1 ;  /* 0x0000000000017941 */ /* 0x000fea0003800000 */
.L_x_3660:
[----:B------:R-:W-:Y:S01]  /*0c00*/  BSSY B1, `(.L_x_3663) ;  /* 0x0000008000017945 */ /* 0x000fe20003800000 */
[----:B------:R-:W-:Y:S05]  /*0c10*/  @!P0 BRA `(.L_x_3664) ;  /* 0x0000006000008947 */ /* 0x000fea0003800000 */
[----:B------:R-:W-:-:S04]  /*0c20*/  ISETP.NE.U32.AND P4, PT, RZ, c[0x0][0x218], PT ;  /* 0x00008600ff007a0c */ /* 0x000fc80003f85070 */
[----:B------:R-:W-:-:S13]  /*0c30*/  ISETP.NE.AND.EX P4, PT, RZ, c[0x0][0x21c], PT, P4 ;  /* 0x00008700ff007a0c */ /* 0x000fda0003f85340 */
[----:B------:R-:W-:Y:S05]  /*0c40*/  @!P4 BRA `(.L_x_3665) ;  /* 0x000000200000c947 */ /* 0x000fea0003800000 */
[----:B------:R-:W-:-:S06]  /*0c50*/  IMAD.WIDE.U32 R104, R124, R177, c[0x0][0x218] ;  /* 0x000086007c687625 */ /* 0x000fcc00078e00b1 */
[----:B------:R-:W5:Y:S02]  /*0c60*/  LDG.E.128 R104, [R104.64] ;  /* 0x0000000468687981 */ /* 0x000f64000c1e1d00 */
.L_x_3665:
[----:B------:R-:W-:Y:S02]  /*0c70*/  IADD3 R124, R124, 0x80, RZ ;  /* 0x000000807c7c7810 */ /* 0x000fe40007ffe0ff */
.L_x_3664:
[----:B------:R-:W-:Y:S05]  /*0c80*/  BSYNC B1 ;  /* 0x0000000000017941 */ /* 0x000fea0003800000 */
.L_x_3663:
[----:B------:R-:W-:Y:S01]  /*0c90*/  BSSY B1, `(.L_x_3666) ;  /* 0x0000008000017945 */ /* 0x000fe20003800000 */
[----:B------:R-:W-:Y:S05]  /*0ca0*/  @!P1 BRA `(.L_x_3667) ;  /* 0x0000006000009947 */ /* 0x000fea0003800000 */
[----:B------:R-:W-:-:S04]  /*0cb0*/  ISETP.NE.U32.AND P4, PT, RZ, c[0x0][0x218], PT ;  /* 0x00008600ff007a0c */ /* 0x000fc80003f85070 */
[----:B------:R-:W-:-:S13]  /*0cc0*/  ISETP.NE.AND.EX P4, PT, RZ, c[0x0][0x21c], PT, P4 ;  /* 0x00008700ff007a0c */ /* 0x000fda0003f85340 */
[----:B------:R-:W-:Y:S05]  /*0cd0*/  @!P4 BRA `(.L_x_3668) ;  /* 0x000000200000c947 */ /* 0x000fea0003800000 */
[----:B------:R-:W-:-:S06]  /*0ce0*/  IMAD.WIDE.U32 R108, R124, R177, c[0x0][0x218] ;  /* 0x000086007c6c7625 */ /* 0x000fcc00078e00b1 */
[----:B------:R-:W5:Y:S02]  /*0cf0*/  LDG.E.128 R108, [R108.64] ;  /* 0x000000046c6c7981 */ /* 0x000f64000c1e1d00 */
.L_x_3668:
[----:B------:R-:W-:Y:S02]  /*0d00*/  IADD3 R124, R124, 0x80, RZ ;  /* 0x000000807c7c7810 */ /* 0x000fe40007ffe0ff */
.L_x_3667:
[----:B------:R-:W-:Y:S05]  /*0d10*/  BSYNC B1 ;  /* 0x0000000000017941 */ /* 0x000fea0003800000 */
.L_x_3666:
[----:B------:R-:W-:Y:S01]  /*0d20*/  BSSY B1, `(.L_x_3669) ;  /* 0x0000008000017945 */ /* 0x000fe20003800000 */
[----:B------:R-:W-:Y:S05]  /*0d30*/  @!P2 BRA `(.L_x_3670) ;  /* 0x000000600000a947 */ /* 0x000fea0003800000 */
[----:B------:R-:W-:-:S04]  /*0d40*/  ISETP.NE.U32.AND P4, PT, RZ, c[0x0][0x218], PT ;  /* 0x00008600ff007a0c */ /* 0x000fc80003f85070 */
[----:B------:R-:W-:-:S13]  /*0d50*/  ISETP.NE.AND.EX P4, PT, RZ, c[0x0][0x21c], PT, P4 ;  /* 0x00008700ff007a0c */ /* 0x000fda0003f85340 */
[----:B------:R-:W-:Y:S05]  /*0d60*/  @!P4 BRA `(.L_x_3671) ;  /* 0x000000200000c947 */ /* 0x000fea0003800000 */
[----:B------:R-:W-:-:S06]  /*0d70*/  IMAD.WIDE.U32 R112, R124, R177, c[0x0][0x218] ;  /* 0x000086007c707625 */ /* 0x000fcc00078e00b1 */
[----:B------:R-:W5:Y:S02]  /*0d80*/  LDG.E.128 R112, [R112.64] ;  /* 0x0000000470707981 */ /* 0x000f64000c1e1d00 */
.L_x_3671:
[----:B------:R-:W-:Y:S02]  /*0d90*/  IADD3 R124, R124, 0x80, RZ ;  /* 0x000000807c7c7810 */ /* 0x000fe40007ffe0ff */
.L_x_3670:
[----:B------:R-:W-:Y:S05]  /*0da0*/  BSYNC B1 ;  /* 0x0000000000017941 */ /* 0x000fea0003800000 */
.L_x_3669:
        /* <DEDUP_REMOVED lines=8> */
.L_x_3659:
[----:B0-----:R-:W-:Y:S01]  /*0e30*/  IADD3 R124, R130, -0x1, RZ ;  /* 0xffffffff827c7810 */ /* 0x001fe20007ffe0ff */
[----:B------:R-:W-:Y:S01]  /*0e40*/  BSSY B1, `(.L_x_3673) ;  /* 0x0000039000017945 */ /* 0x000fe20003800000 */
[----:B------:R-:W-:Y:S01]  /*0e50*/  LOP3.LUT P4, RZ, R138, 0xffffff80, RZ, 0xc0, !PT ;  /* 0xffffff808aff7812 */ /* 0x000fe2000788c0ff */
[----:B------:R-:W-:Y:S01]  /*0e60*/  CS2R R192, SRZ ;  /* 0x0000000000c07805 */ /* 0x000fe2000001ff00 */
[----:B------:R-:W-:Y:S02]  /*0e70*/  IMAD.MOV.U32 R194, RZ, RZ, R0 ;  /* 0x000000ffffc27224 */ /* 0x000fe400078e0000 */
        /* <DEDUP_REMOVED lines=17> */
[----:B--2---:R-:W-:Y:S02]  /*0f90*/  FADD.FTZ R145, -R144, R124 ;  /* 0x0000007c90917221 */ /* 0x004fe40000010100 */
[----:B---3--:R-:W-:Y:S01]  /*0fa0*/  IMAD.MOV.U32 R148, RZ, RZ, R130 ;  /* 0x000000ffff947224 */ /* 0x008fe200078e0082 */
[----:B------:R-:W-:Y:S01]  /*0fb0*/  SHF.R.U64 R150, R130, 0x10, R131 ;  /* 0x0000001082967819 */ /* 0x000fe20000001283 */
[----:B------:R-:W-:Y:S02]  /*0fc0*/  FADD.FTZ R125, -R144, R125 ;  /* 0x0000007d907d7221 */ /* 0x000fe40000010100 */
[----:B------:R-:W-:Y:S01]  /*0fd0*/  FMUL.FTZ R145, R2, R145 ;  /* 0x0000009102917220 */ /* 0x000fe20000410000 */
[----:B------:R-:W-:Y:S01]  /*0fe0*/  PRMT R148, RZ, 0x5410, R148 ;  /* 0x00005410ff947816 */ /* 0x000fe20000000094 */
[----:B------:R-:W-:Y:S01]  /*0ff0*/  IMAD.MOV.U32 R149, RZ, RZ, R131 ;  /* 0x000000ffff957224 */ /* 0x000fe200078e0083 */
[----:B------:R-:W-:Y:S01]  /*1000*/  PRMT R124, RZ, 0x5410, R150 ;  /* 0x00005410ff7c7816 */ /* 0x000fe20000000096 */
[----:B------:R-:W-:-:S02]  /*1010*/  FADD.FTZ R147, -R144, R126 ;  /* 0x0000007e90937221 */ /* 0x000fc40000010100 */
[----:B------:R-:W-:Y:S02]  /*1020*/  FADD.FTZ R127, -R144, R127 ;  /* 0x0000007f907f7221 */ /* 0x000fe40000010100 */
[----:B------:R-:W-:Y:S02]  /*1030*/  FMUL.FTZ R144, R2, R125 ;  /* 0x0000007d02907220 */ /* 0x000fe40000410000 */
[----:B------:R-:W-:Y:S02]  /*1040*/  FADD.FTZ R76, R76, R148 ;  /* 0x000000944c4c7221 */ /* 0x000fe40000010000 */
[-C--:B------:R-:W-:Y:S02]  /*1050*/  FFMA.FTZ R96, R145, R148.reuse, R96 ;  /* 0x0000009491607223 */ /* 0x080fe40000010060 */
[----:B------:R-:W-:Y:S01]  /*1060*/  FMUL.FTZ R148, R135, R148 ;  /* 0x0000009487947220 */ /* 0x000fe20000410000 */
[----:B------:R-:W-:Y:S01]  /*1070*/  SHF.R.U32.HI R151, RZ, 0x10, R131 ;  /* 0x00000010ff977819 */ /* 0x000fe20000011683 */
[----:B------:R-:W-:Y:S01]  /*1080*/  FMUL.FTZ R147, R2, R147 ;  /* 0x0000009302937220 */ /* 0x000fe20000410000 */
[----:B------:R-:W-:Y:S01]  /*1090*/  PRMT R150, RZ, 0x5410, R149 ;  /* 0x00005410ff967816 */ /* 0x000fe20000000095 */
[----:B------:R-:W-:-:S02]  /*10a0*/  FADD.FTZ R77, R77, R124 ;  /* 0x0000007c4d4d7221 */ /* 0x000fc40000010000 */
[-C--:B------:R-:W-:Y:S02]  /*10b0*/  FFMA.FTZ R97, R144, R124.reuse, R97 ;  /* 0x0000007c90617223 */ /* 0x080fe40000010061 */
[----:B------:R-:W-:Y:S02]  /*10c0*/  FMUL.FTZ R149, R134, R124 ;  /* 0x0000007c86957220 */ /* 0x000fe40000410000 */
[----:B------:R-:W-:Y:S02]  /*10d0*/  FADD.FTZ R124, RZ, R148 ;  /* 0x00000094ff7c7221 */ /* 0x000fe40000010000 */
[----:B------:R-:W-:Y:S01]  /*10e0*/  FFMA.FTZ R125, R145, R148, RZ ;  /* 0x00000094917d7223 */ /* 0x000fe200000100ff */
        /* <DEDUP_REMOVED lines=14> */
.L_x_3674:
[----:B0-----:R-:W-:Y:S05]  /*11d0*/  BSYNC B1 ;  /* 0x0000000000017941 */ /* 0x001fea0003800000 */
.L_x_3673:
        /* <DEDUP_REMOVED lines=17> */
[----:B------:R-:W-:Y:S01]  /*12f0*/  FADD.FTZ R125, -R152, R125 ;  /* 0x0000007d987d7221 */ /* 0x000fe20000010100 */
[--C-:B------:R-:W-:Y:S01]  /*1300*/  SHF.R.U64 R158, R128, 0x10, R129.reuse ;  /* 0x00000010809e7819 */ /* 0x100fe20000001281 */
        /* <DEDUP_REMOVED lines=32> */
.L_x_3676:
[----:B0-----:R-:W-:Y:S05]  /*1510*/  BSYNC B1 ;  /* 0x0000000000017941 */ /* 0x001fea0003800000 */
.L_x_3675:
        /* <DEDUP_REMOVED lines=51> */
.L_x_3678:
[----:B0-----:R-:W-:Y:S05]  /*1850*/  BSYNC B1 ;  /* 0x0000000000017941 */ /* 0x001fea0003800000 */
.L_x_3677:
        /* <DEDUP_REMOVED lines=51> */
.L_x_3680:
[----:B0-----:R-:W-:Y:S05]  /*1b90*/  BSYNC B1 ;  /* 0x0000000000017941 */ /* 0x001fea0003800000 */
.L_x_3679:
        /* <DEDUP_REMOVED lines=13> */
[----:B--2---:R-:W-:Y:S01]  /*1c70*/  FADD.FTZ R125, -R178, R125 ;  /* 0x0000007db27d7221 */ /* 0x004fe20000010100 */
[----:B---3--:R-:W-:Y:S02]  /*1c80*/  MOV R176, R128 ;  /* 0x0000008000b07202 */ /* 0x008fe40000000f00 */
[--C-:B------:R-:W-:Y:S01]  /*1c90*/  SHF.R.U64 R183, R128, 0x10, R129.reuse ;  /* 0x0000001080b77819 */ /* 0x100fe20000001281 */
[C---:B------:R-:W-:Y:S01]  /*1ca0*/  FADD.FTZ R179, -R178.reuse, R124 ;  /* 0x0000007cb2b37221 */ /* 0x040fe20000010100 */
[----:B------:R-:W-:Y:S01]  /*1cb0*/  PRMT R176, RZ, 0x5410, R176 ;  /* 0x00005410ffb07816 */ /* 0x000fe200000000b0 */
[----:B------:R-:W-:Y:S01]  /*1cc0*/  IMAD.MOV.U32 R177, RZ, RZ, R129 ;  /* 0x000000ffffb17224 */ /* 0x000fe200078e0081 */
[----:B------:R-:W-:Y:S01]  /*1cd0*/  PRMT R183, RZ, 0x5410, R183 ;  /* 0x00005410ffb77816 */ /* 0x000fe200000000b7 */
[C---:B------:R-:W-:Y:S02]  /*1ce0*/  FADD.FTZ R181, -R178.reuse, R126 ;  /* 0x0000007eb2b57221 */ /* 0x040fe40000010100 */
[----:B------:R-:W-:-:S02]  /*1cf0*/  FADD.FTZ R127, -R178, R127 ;  /* 0x0000007fb27f7221 */ /* 0x000fc40000010100 */
[C---:B------:R-:W-:Y:S02]  /*1d00*/  FMUL.FTZ R178, R2.reuse, R125 ;  /* 0x0000007d02b27220 */ /* 0x040fe40000410000 */
[----:B------:R-:W-:Y:S02]  /*1d10*/  FMUL.FTZ R179, R2, R179 ;  /* 0x000000b302b37220 */ /* 0x000fe40000410000 */
[----:B------:R-:W-:Y:S01]  /*1d20*/  FMUL.FTZ R182, R27, R176 ;  /* 0x000000b01bb67220 */ /* 0x000fe20000410000 */
[----:B------:R-:W-:Y:S01]  /*1d30*/  SHF.R.U32.HI R128, RZ, 0x10, R129 ;  /* 0x00000010ff807819 */ /* 0x000fe20000011681 */
[----:B------:R-:W-:Y:S01]  /*1d40*/  FADD.FTZ R61, R61, R183 ;  /* 0x000000b73d3d7221 */ /* 0x000fe20000010000 */
[----:B------:R-:W-:Y:S01]  /*1d50*/  PRMT R177, RZ, 0x5410, R177 ;  /* 0x00005410ffb17816 */ /* 0x000fe200000000b1 */
[-C--:B------:R-:W-:Y:S02]  /*1d60*/  FFMA.FTZ R81, R178, R183.reuse, R81 ;  /* 0x000000b7b2517223 */ /* 0x080fe40000010051 */
        /* <DEDUP_REMOVED lines=20> */
.L_x_3672:
[----:B0-----:R-:W-:Y:S05]  /*1eb0*/  BSYNC B0 ;  /* 0x0000000000007941 */ /* 0x001fea0003800000 */
.L_x_3658:
[----:B------:R-:W-:Y:S02]  /*1ec0*/  LOP3.LUT P4, RZ, R10, 0xff, RZ, 0xc0, !PT ;  /* 0x000000ff0aff7812 */ /* 0x000fe4000788c0ff */
[----:B------:R-:W-:-:S04]  /*1ed0*/  SHF.R.U32.HI R126, RZ, 0x5, R139 ;  /* 0x00000005ff7e7819 */ /* 0x000fc8000001168b */
[----:B------:R-:W-:-:S07]  /*1ee0*/  LOP3.LUT R191, R126, 0x7fffffc, RZ, 0xc0, !PT ;  /* 0x07fffffc7ebf7812 */ /* 0x000fce00078ec0ff */
[----:B------:R-:W-:Y:S02]  /*1ef0*/  @!P4 IADD3 R191, R191, 0x4, RZ ;  /* 0x00000004bfbfc810 */ /* 0x000fe40007ffe0ff */
[----:B------:R-:W-:Y:S01]  /*1f00*/  LOP3.LUT P4, RZ, R139, 0x1f, RZ, 0xc0, !PT ;  /* 0x0000001f8bff7812 */ /* 0x000fe2000788c0ff */
[----:B------:R-:W-:Y:S10]  /*1f10*/  BRA.DIV ~URZ, `(.L_x_3681) ;  /* 0x000029227f007947 */ /* 0x000ff4000b800000 */
[----:B------:R0:W1:Y:S02]  /*1f20*/  SHFL.DOWN PT, R128, R193, 0x10, 0x1f ;  /* 0x0a001f00c1807f89 */ /* 0x00006400000e0000 */
.L_x_3744:
        /* <DEDUP_REMOVED lines=18> */
.L_x_3745:
        /* <DEDUP_REMOVED lines=53> */
.L_x_3686:
[----:B------:R-:W-:Y:S05]  /*23a0*/  BSYNC B1 ;  /* 0x0000000000017941 */ /* 0x000fea0003800000 */
.L_x_3685:
[----:B------:R-:W-:Y:S01]  /*23b0*/  BSSY B1, `(.L_x_3687) ;  /* 0x000000a000017945 */ /* 0x000fe20003800000 */
[----:B------:R-:W-:Y:S05]  /*23c0*/  @!P3 BRA `(.L_x_3688) ;  /* 0x000000800000b947 */ /* 0x000fea0003800000 */
[----:B------:R-:W-:-:S04]  /*23d0*/  ISETP.NE.AND P5, PT, R136, RZ, PT ;  /* 0x000000ff8800720c */ /* 0x000fc80003fa5270 */
[----:B------:R-:W-:Y:S02]  /*23e0*/  FSEL R124, R130, RZ, !P5 ;  /* 0x000000ff827c7208 */ /* 0x000fe40006800000 */
[----:B------:R-:W-:-:S03]  /*23f0*/  ISETP.NE.U32.AND P5, PT, RZ, c[0x0][0x218], PT ;  /* 0x00008600ff007a0c */ /* 0x000fc60003fa5070 */
[----:B------:R-:W-:Y:S01]  /*2400*/  FFMA.FTZ R125, R145, R129, R124 ;  /* 0x00000081917d7223 */ /* 0x000fe2000001007c */
[----:B------:R-:W-:-:S03]  /*2410*/  ISETP.NE.AND.EX P5, PT, RZ, c[0x0][0x21c], PT, P5 ;  /* 0x00008700ff007a0c */ /* 0x000fc60003fa5350 */
[----:B------:R-:W-:-:S04]  /*2420*/  FADD.FTZ R125, R148, -R125 ;  /* 0x8000007d947d7221 */ /* 0x000fc80000010000 */
[----:B------:R-:W-:-:S06]  /*2430*/  FMUL.FTZ R127, R2, R125 ;  /* 0x0000007d027f7220 */ /* 0x000fcc0000410000 */
[----:B------:R-:W-:Y:S02]  /*2440*/  @P5 FADD.FTZ R127, R100, R127 ;  /* 0x0000007f647f5221 */ /* 0x000fe40000010000 */
.L_x_3688:
[----:B------:R-:W-:Y:S05]  /*2450*/  BSYNC B1 ;  /* 0x0000000000017941 */ /* 0x000fea0003800000 */
.L_x_3687:
[----:B------:R-:W-:Y:S01]  /*2460*/  ISETP.NE.U32.AND P5, PT, RZ, c[0x0][0x258], PT ;  /* 0x00009600ff007a0c */ /* 0x000fe20003fa5070 */
[----:B------:R-:W-:Y:S03]  /*2470*/  BSSY B1, `(.L_x_3689) ;  /* 0x000000c000017945 */ /* 0x000fe60003800000 */
[----:B------:R-:W-:-:S04]  /*2480*/  ISETP.NE.AND.EX P5, PT, RZ, c[0x0][0x25c], PT, P5 ;  /* 0x00009700ff007a0c */ /* 0x000fc80003fa5350 */
[----:B------:R-:W-:Y:S01]  /*2490*/  SEL R120, R127, R120, P5 ;  /* 0x000000787f787207 */ /* 0x000fe20002800000 */
        /* <DEDUP_REMOVED lines=9> */
.L_x_3690:
[----:B------:R-:W-:Y:S05]  /*2530*/  BSYNC B1 ;  /* 0x0000000000017941 */ /* 0x000fea0003800000 */
.L_x_3689:
[----:B------:R-:W-:Y:S01]  /*2540*/  BSSY B1, `(.L_x_3691) ;  /* 0x000000b000017945 */ /* 0x000fe20003800000 */
        /* <DEDUP_REMOVED lines=10> */
.L_x_3692:
[----:B------:R-:W-:Y:S05]  /*25f0*/  BSYNC B1 ;  /* 0x0000000000017941 */ /* 0x000fea0003800000 */
.L_x_3691:
        /* <DEDUP_REMOVED lines=11> */
.L_x_3694:
[----:B------:R-:W-:Y:S05]  /*26b0*/  BSYNC B1 ;  /* 0x0000000000017941 */ /* 0x000fea0003800000 */
.L_x_3693:
[----:B------:R-:W-:Y:S01]  /*26c0*/  SEL R123, R192, R123, P5 ;  /* 0x0000007bc07b7207 */ /* 0x000fe20002800000 */
[----:B------:R-:W-:Y:S01]  /*26d0*/  @P4 FMUL.FTZ R127, R127, c[0x0][0x1ec] ;  /* 0x00007b007f7f4a20 */ /* 0x000fe20000410000 */
[----:B------:R-:W-:Y:S01]  /*26e0*/  ISETP.NE.U32.AND P5, PT, RZ, c[0x0][0x258], PT ;  /* 0x00009600ff007a0c */ /* 0x000fe20003fa5070 */
[----:B------:R-:W-:Y:S01]  /*26f0*/  @P4 FMUL.FTZ R131, R126, c[0x0][0x1ec] ;  /* 0x00007b007e834a20 */ /* 0x000fe20000410000 */
[----:B------:R-:W-:Y:S01]  /*2700*/  @P4 PRMT R187, RZ, 0x7610, R187 ;  /* 0x00007610ffbb4816 */ /* 0x000fe200000000bb */
[----:B------:R-:W-:Y:S01]  /*2710*/  @P4 FMUL.FTZ R177, R177, c[0x0][0x1ec] ;  /* 0x00007b00b1b14a20 */ /* 0x000fe20000410000 */
[----:B------:R-:W-:Y:S01]  /*2720*/  ISETP.NE.AND.EX P5, PT, RZ, c[0x0][0x25c], PT, P5 ;  /* 0x00009700ff007a0c */ /* 0x000fe20003fa5350 */
[----:B------:R-:W-:Y:S01]  /*2730*/  @P4 FMUL.FTZ R192, R192, c[0x0][0x1ec] ;  /* 0x00007b00c0c04a20 */ /* 0x000fe20000410000 */
[----:B------:R-:W-:Y:S01]  /*2740*/  @P4 PRMT R189, RZ, 0x7610, R189 ;  /* 0x00007610ffbd4816 */ /* 0x000fe200000000bd */
[----:B------:R-:W-:Y:S01]  /*2750*/  @P4 FMUL.FTZ R126, R23, R127 ;  /* 0x0000007f177e4220 */ /* 0x000fe20000410000 */
[----:B------:R-:W-:Y:S01]  /*2760*/  @P4 PRMT R188, RZ, 0x7610, R188 ;  /* 0x00007610ffbc4816 */ /* 0x000fe200000000bc */
[----:B------:R-:W-:Y:S01]  /*2770*/  @P4 FMUL.FTZ R176, R22, R131 ;  /* 0x0000008316b04220 */ /* 0x000fe20000410000 */
[----:B------:R-:W-:Y:S01]  /*2780*/  @P4 PRMT R190, RZ, 0x7610, R190 ;  /* 0x00007610ffbe4816 */ /* 0x000fe200000000be */
[----:B------:R-:W-:Y:S01]  /*2790*/  @P4 FMUL.FTZ R186, R21, R177 ;  /* 0x000000b115ba4220 */ /* 0x000fe20000410000 */
[----:B------:R-:W-:Y:S01]  /*27a0*/  @P4 F2FP.BF16.PACK_AB R126, RZ, R126 ;  /* 0x0000007eff7e423e */ /* 0x000fe200000010ff */
[----:B------:R-:W-:Y:S01]  /*27b0*/  BSSY B1, `(.L_x_3695) ;  /* 0x0000019000017945 */ /* 0x000fe20003800000 */
[----:B------:R-:W-:Y:S01]  /*27c0*/  @P4 F2FP.BF16.PACK_AB R176, RZ, R176 ;  /* 0x000000b0ffb0423e */ /* 0x000fe200000010ff */
[----:B------:R-:W-:Y:S01]  /*27d0*/  @P4 FFMA.FTZ R56, R127, R187, R56 ;  /* 0x000000bb7f384223 */ /* 0x000fe20000010038 */
[----:B------:R-:W-:Y:S01]  /*27e0*/  @P4 F2FP.BF16.PACK_AB R186, RZ, R186 ;  /* 0x000000baffba423e */ /* 0x000fe200000010ff */
[----:B------:R-:W-:Y:S01]  /*27f0*/  @P5 IMAD.MOV.U32 R125, RZ, RZ, 0x10 ;  /* 0x00000010ff7d5424 */ /* 0x000fe200078e00ff */
[----:B------:R-:W-:Y:S01]  /*2800*/  @P4 PRMT R140, R126, 0x7610, R140 ;  /* 0x000076107e8c4816 */ /* 0x000fe2000000008c */
[----:B------:R-:W-:Y:S01]  /*2810*/  @P4 FFMA.FTZ R57, R131, R189, R57 ;  /* 0x000000bd83394223 */ /* 0x000fe20000010039 */
[----:B------:R-:W-:Y:S01]  /*2820*/  @P4 PRMT R141, R176, 0x7610, R141 ;  /* 0x00007610b08d4816 */ /* 0x000fe2000000008d */
[----:B------:R-:W-:Y:S01]  /*2830*/  @P5 IMAD.WIDE.U32 R124, R0, R125, c[0x0][0x258] ;  /* 0x00009600007c5625 */ /* 0x000fe200078e007d */
[----:B------:R-:W-:-:S03]  /*2840*/  @P4 PRMT R142, R186, 0x7610, R142 ;  /* 0x00007610ba8e4816 */ /* 0x000fc6000000008e */
[----:B------:R-:W-:Y:S01]  /*2850*/  @P4 FFMA.FTZ R58, R177, R188, R58 ;  /* 0x000000bcb13a4223 */ /* 0x000fe2000001003a */
[----:B------:R0:W-:Y:S01]  /*2860*/  @P5 STG.E.128 [R124.64], R120 ;  /* 0x000000787c005986 */ /* 0x0001e2000c101d04 */
[----:B------:R-:W-:Y:S02]  /*2870*/  @P4 FFMA.FTZ R59, R192, R190, R59 ;  /* 0x000000bec03b4223 */ /* 0x000fe4000001003b */
[----:B0-----:R-:W-:-:S05]  /*2880*/  @P4 FMUL.FTZ R124, R20, R192 ;  /* 0x000000c0147c4220 */ /* 0x001fca0000410000 */
        /* <DEDUP_REMOVED lines=11> */
.L_x_3696:
[----:B------:R-:W-:Y:S05]  /*2940*/  BSYNC B1 ;  /* 0x0000000000017941 */ /* 0x000fea0003800000 */
.L_x_3695:
[----:B------:R-:W-:Y:S02]  /*2950*/  IADD3 R0, R0, 0x80, RZ ;  /* 0x0000008000007810 */ /* 0x000fe40007ffe0ff */
[----:B------:R-:W-:Y:S02]  /*2960*/  IADD3 R128, R128, 0x80, RZ ;  /* 0x0000008080807810 */ /* 0x000fe40007ffe0ff */
.L_x_3684:
[----:B------:R-:W-:Y:S05]  /*2970*/  BSYNC B0 ;  /* 0x0000000000007941 */ /* 0x000fea0003800000 */
.L_x_3683:
[----:B------:R-:W-:Y:S01]  /*2980*/  BSSY B0, `(.L_x_3697) ;  /* 0x000006d000007945 */ /* 0x000fe20003800000 */
[----:B------:R-:W-:Y:S05]  /*2990*/  @!P0 BRA `(.L_x_3698) ;  /* 0x000006b000008947 */ /* 0x000fea0003800000 */
[----:B------:R-:W-:Y:S01]  /*29a0*/  ISETP.NE.AND P5, PT, R136, RZ, PT ;  /* 0x000000ff8800720c */ /* 0x000fe20003fa5270 */
[----:B------:R-:W-:Y:S03]  /*29b0*/  BSSY B1, `(.L_x_3699) ;  /* 0x0000015000017945 */ /* 0x000fe60003800000 */
[----:B0-----:R-:W-:Y:S02]  /*29c0*/  FSEL R126, R130, RZ, !P5 ;  /* 0x000000ff827e7208 */ /* 0x001fe40006800000 */
        /* <DEDUP_REMOVED lines=19> */
.L_x_3700:
[----:B------:R-:W-:Y:S05]  /*2b00*/  BSYNC B1 ;  /* 0x0000000000017941 */ /* 0x000fea0003800000 */
.L_x_3699:
        /* <DEDUP_REMOVED lines=11> */
.L_x_3702:
[----:B------:R-:W-:Y:S05]  /*2bc0*/  BSYNC B1 ;  /* 0x0000000000017941 */ /* 0x000fea0003800000 */
.L_x_3701:
        /* <DEDUP_REMOVED lines=9> */
.L_x_3704:
[----:B------:R-:W-:Y:S05]  /*2c60*/  BSYNC B1 ;  /* 0x0000000000017941 */ /* 0x000fea0003800000 */
.L_x_3703:
        /* <DEDUP_REMOVED lines=8> */
.L_x_3706:
[----:B------:R-:W-:Y:S05]  /*2cf0*/  BSYNC B1 ;  /* 0x0000000000017941 */ /* 0x000fea0003800000 */
.L_x_3705:
[----:B------:R-:W-:Y:S01]  /*2d00*/  @P4 IMAD.MOV.U32 R125, RZ, RZ, 0x8 ;  /* 0x00000008ff7d4424 */ /* 0x000fe200078e00ff */
[----:B------:R-:W-:Y:S02]  /*2d10*/  SEL R122, R191, R122, P5 ;  /* 0x0000007abf7a7207 */ /* 0x000fe40002800000 */
[----:B------:R-:W-:Y:S01]  /*2d20*/  SEL R123, R194, R123, P5 ;  /* 0x0000007bc27b7207 */ /* 0x000fe20002800000 */
[----:B------:R-:W-:-:S06]  /*2d30*/  @P4 IMAD.WIDE.U32 R124, R128, R125, c[0x0][0x170] ;  /* 0x00005c00807c4625 */ /* 0x000fcc00078e007d */
[----:B------:R-:W2:Y:S01]  /*2d40*/  @P4 LDG.E.64 R124, [R124.64] ;  /* 0x000000047c7c4981 */ /* 0x000ea2000c1e1b00 */
[----:B------:R-:W-:Y:S01]  /*2d50*/  ISETP.NE.U32.AND P5, PT, RZ, c[0x0][0x258], PT ;  /* 0x00009600ff007a0c */ /* 0x000fe20003fa5070 */
[----:B------:R-:W-:Y:S01]  /*2d60*/  @P4 FMUL.FTZ R131, R131, c[0x0][0x1ec] ;  /* 0x00007b0083834a20 */ /* 0x000fe20000410000 */
[----:B------:R-:W-:Y:S01]  /*2d70*/  BSSY B1, `(.L_x_3707) ;  /* 0x000002b000017945 */ /* 0x000fe20003800000 */
[----:B------:R-:W-:Y:S01]  /*2d80*/  @P4 FMUL.FTZ R177, R176, c[0x0][0x1ec] ;  /* 0x00007b00b0b14a20 */ /* 0x000fe20000410000 */
[----:B------:R-:W-:Y:S01]  /*2d90*/  ISETP.NE.AND.EX P5, PT, RZ, c[0x0][0x25c], PT, P5 ;  /* 0x00009700ff007a0c */ /* 0x000fe20003fa5350 */
[----:B------:R-:W-:Y:S02]  /*2da0*/  @P4 FMUL.FTZ R176, R19, R131 ;  /* 0x0000008313b04220 */ /* 0x000fe40000410000 */
[----:B------:R-:W-:Y:S02]  /*2db0*/  @P4 FMUL.FTZ R191, R191, c[0x0][0x1ec] ;  /* 0x00007b00bfbf4a20 */ /* 0x000fe40000410000 */
[----:B------:R-:W-:Y:S01]  /*2dc0*/  @P4 FMUL.FTZ R194, R194, c[0x0][0x1ec] ;  /* 0x00007b00c2c24a20 */ /* 0x000fe20000410000 */
[----:B------:R-:W-:Y:S01]  /*2dd0*/  @P4 F2FP.BF16.PACK_AB R176, RZ, R176 ;  /* 0x000000b0ffb0423e */ /* 0x000fe200000010ff */
[----:B------:R-:W-:-:S02]  /*2de0*/  @P4 FMUL.FTZ R186, R18, R177 ;  /* 0x000000b112ba4220 */ /* 0x000fc40000410000 */
[----:B------:R-:W-:Y:S01]  /*2df0*/  @P4 FMUL.FTZ R192, R17, R191 ;  /* 0x000000bf11c04220 */ /* 0x000fe20000410000 */
[----:B------:R-:W-:Y:S02]  /*2e00*/  @P4 PRMT R140, R176, 0x7610, R140 ;  /* 0x00007610b08c4816 */ /* 0x000fe4000000008c */
[----:B------:R-:W-:Y:S01]  /*2e10*/  @P4 F2FP.BF16.PACK_AB R186, RZ, R186 ;  /* 0x000000baffba423e */ /* 0x000fe200000010ff */
[----:B------:R-:W-:Y:S01]  /*2e20*/  @P5 IMAD.MOV.U32 R127, RZ, RZ, 0x10 ;  /* 0x00000010ff7f5424 */ /* 0x000fe200078e00ff */
[----:B------:R-:W-:Y:S02]  /*2e30*/  @P4 F2FP.BF16.PACK_AB R192, RZ, R192 ;  /* 0x000000c0ffc0423e */ /* 0x000fe400000010ff */
[----:B------:R-:W-:Y:S01]  /*2e40*/  @P4 PRMT R141, R186, 0x7610, R141 ;  /* 0x00007610ba8d4816 */ /* 0x000fe2000000008d */
[----:B------:R-:W-:Y:S01]  /*2e50*/  @P5 IMAD.WIDE.U32 R126, R0, R127, c[0x0][0x258] ;  /* 0x00009600007e5625 */ /* 0x000fe200078e007f */
[----:B------:R-:W-:-:S04]  /*2e60*/  @P4 PRMT R142, R192, 0x7610, R142 ;  /* 0x00007610c08e4816 */ /* 0x000fc8000000008e */
[----:B------:R0:W-:Y:S02]  /*2e70*/  @P5 STG.E.128 [R126.64], R120 ;  /* 0x000000787e005986 */ /* 0x0001e4000c101d04 */
[----:B0-----:R-:W-:-:S05]  /*2e80*/  @P4 FMUL.FTZ R126, R16, R194 ;  /* 0x000000c2107e4220 */ /* 0x001fca0000410000 */
[----:B------:R-:W-:-:S04]  /*2e90*/  @P4 F2FP.BF16.PACK_AB R126, RZ, R126 ;  /* 0x0000007eff7e423e */ /* 0x000fc800000010ff */
[----:B------:R-:W-:Y:S02]  /*2ea0*/  @P4 PRMT R143, R126, 0x7610, R143 ;  /* 0x000076107e8f4816 */ /* 0x000fe4000000008f */
[--C-:B--2---:R-:W-:Y:S02]  /*2eb0*/  @P4 SHF.R.U64 R176, R124, 0x10, R125.reuse ;  /* 0x000000107cb04819 */ /* 0x104fe4000000127d */
[--C-:B------:R-:W-:Y:S02]  /*2ec0*/  @P4 SHF.R.U32.HI R127, RZ, 0x10, R125.reuse ;  /* 0x00000010ff7f4819 */ /* 0x100fe4000001167d */
[----:B------:R-:W-:Y:S02]  /*2ed0*/  @P4 PRMT R187, R187, 0x5410, R124 ;  /* 0x00005410bbbb4816 */ /* 0x000fe4000000007c */
[----:B------:R-:W-:Y:S02]  /*2ee0*/  @P4 PRMT R188, R188, 0x5410, R125 ;  /* 0x00005410bcbc4816 */ /* 0x000fe4000000007d */
[----:B------:R-:W-:-:S02]  /*2ef0*/  @P4 PRMT R189, R189, 0x5410, R176 ;  /* 0x00005410bdbd4816 */ /* 0x000fc400000000b0 */
[----:B------:R-:W-:Y:S02]  /*2f00*/  @P4 PRMT R190, R190, 0x5410, R127 ;  /* 0x00005410bebe4816 */ /* 0x000fe4000000007f */
[----:B------:R-:W-:Y:S02]  /*2f10*/  @P4 PRMT R187, RZ, 0x7610, R187 ;  /* 0x00007610ffbb4816 */ /* 0x000fe400000000bb */
[----:B------:R-:W-:Y:S02]  /*2f20*/  @P4 PRMT R189, RZ, 0x7610, R189 ;  /* 0x00007610ffbd4816 */ /* 0x000fe400000000bd */
[----:B------:R-:W-:Y:S01]  /*2f30*/  @P4 PRMT R188, RZ, 0x7610, R188 ;  /* 0x00007610ffbc4816 */ /* 0x000fe200000000bc */
[----:B------:R-:W-:Y:S01]  /*2f40*/  @P4 FFMA.FTZ R52, R187, R131, R52 ;  /* 0x00000083bb344223 */ /* 0x000fe20000010034 */
[----:B------:R-:W-:Y:S01]  /*2f50*/  @P4 PRMT R190, RZ, 0x7610, R190 ;  /* 0x00007610ffbe4816 */ /* 0x000fe200000000be */
[----:B------:R-:W-:Y:S02]  /*2f60*/  @P4 FFMA.FTZ R53, R189, R177, R53 ;  /* 0x000000b1bd354223 */ /* 0x000fe40000010035 */
[----:B------:R-:W-:-:S02]  /*2f70*/  @P4 FFMA.FTZ R54, R188, R191, R54 ;  /* 0x000000bfbc364223 */ /* 0x000fc40000010036 */
[----:B------:R-:W-:Y:S01]  /*2f80*/  @P4 FFMA.FTZ R55, R190, R194, R55 ;  /* 0x000000c2be374223 */ /* 0x000fe20000010037 */
        /* <DEDUP_REMOVED lines=9> */
.L_x_3708:
[----:B------:R-:W-:Y:S05]  /*3020*/  BSYNC B1 ;  /* 0x0000000000017941 */ /* 0x000fea0003800000 */
.L_x_3707:
[----:B------:R-:W-:Y:S02]  /*3030*/  IADD3 R0, R0, 0x80, RZ ;  /* 0x0000008000007810 */ /* 0x000fe40007ffe0ff */
[----:B------:R-:W-:Y:S02]  /*3040*/  IADD3 R128, R128, 0x80, RZ ;  /* 0x0000008080807810 */ /* 0x000fe40007ffe0ff */
.L_x_3698:
[----:B------:R-:W-:Y:S05]  /*3050*/  BSYNC B0 ;  /* 0x0000000000007941 */ /* 0x000fea0003800000 */
.L_x_3697:
        /* <DEDUP_REMOVED lines=24> */
.L_x_3712:
[----:B------:R-:W-:Y:S05]  /*31e0*/  BSYNC B1 ;  /* 0x0000000000017941 */ /* 0x000fea0003800000 */
.L_x_3711:
        /* <DEDUP_REMOVED lines=11> */
.L_x_3714:
[----:B------:R-:W-:Y:S05]  /*32a0*/  BSYNC B1 ;  /* 0x0000000000017941 */ /* 0x000fea0003800000 */
.L_x_3713:
        /* <DEDUP_REMOVED lines=9> */
.L_x_3716:
[----:B------:R-:W-:Y:S05]  /*3340*/  BSYNC B1 ;  /* 0x0000000000017941 */ /* 0x000fea0003800000 */
.L_x_3715:
        /* <DEDUP_REMOVED lines=8> */
.L_x_3718:
[----:B------:R-:W-:Y:S05]  /*33d0*/  BSYNC B1 ;  /* 0x0000000000017941 */ /* 0x000fea0003800000 */
.L_x_3717:
        /* <DEDUP_REMOVED lines=50> */
.L_x_3720:
[----:B------:R-:W-:Y:S05]  /*3700*/  BSYNC B1 ;  /* 0x0000000000017941 */ /* 0x000fea0003800000 */
.L_x_3719:
[----:B------:R-:W-:Y:S02]  /*3710*/  IADD3 R0, R0, 0x80, RZ ;  /* 0x0000008000007810 */ /* 0x000fe40007ffe0ff */
[----:B------:R-:W-:Y:S02]  /*3720*/  IADD3 R128, R128, 0x80, RZ ;  /* 0x0000008080807810 */ /* 0x000fe40007ffe0ff */
.L_x_3710:
[----:B------:R-:W-:Y:S05]  /*3730*/  BSYNC B0 ;  /* 0x0000000000007941 */ /* 0x000fea0003800000 */
.L_x_3709:
        /* <DEDUP_REMOVED lines=24> */
.L_x_3724:
[----:B------:R-:W-:Y:S05]  /*38c0*/  BSYNC B1 ;  /* 0x0000000000017941 */ /* 0x000fea0003800000 */
.L_x_3723:
        /* <DEDUP_REMOVED lines=11> */
.L_x_3726:
[----:B------:R-:W-:Y:S05]  /*3980*/  BSYNC B1 ;  /* 0x0000000000017941 */ /* 0x000fea0003800000 */
.L_x_3725:
        /* <DEDUP_REMOVED lines=9> */
.L_x_3728:
[----:B------:R-:W-:Y:S05]  /*3a20*/  BSYNC B1 ;  /* 0x0000000000017941 */ /* 0x000fea0003800000 */
.L_x_3727:
        /* <DEDUP_REMOVED lines=8> */
.L_x_3730:
[----:B------:R-:W-:Y:S05]  /*3ab0*/  BSYNC B1 ;  /* 0x0000000000017941 */ /* 0x000fea0003800000 */
.L_x_3729:
        /* <DEDUP_REMOVED lines=50> */
.L_x_3732:
[----:B------:R-:W-:Y:S05]  /*3de0*/  BSYNC B1 ;  /* 0x0000000000017941 */ /* 0x000fea0003800000 */
.L_x_3731:
[----:B------:R-:W-:Y:S02]  /*3df0*/  IADD3 R0, R0, 0x80, RZ ;  /* 0x0000008000007810 */ /* 0x000fe40007ffe0ff */
[----:B------:R-:W-:Y:S02]  /*3e00*/  IADD3 R128, R128, 0x80, RZ ;  /* 0x0000008080807810 */ /* 0x000fe40007ffe0ff */
.L_x_3722:
[----:B------:R-:W-:Y:S05]  /*3e10*/  BSYNC B0 ;  /* 0x0000000000007941 */ /* 0x000fea0003800000 */
.L_x_3721:
[----:B------:R-:W-:Y:S01]  /*3e20*/  ISETP.GE.U32.AND P5, PT, R138, 0x280, PT ;  /* 0x000002808a00780c */ /* 0x000fe20003fa6070 */
[----:B------:R-:W-:-:S12]  /*3e30*/  BSSY B0, `(.L_x_3733) ;  /* 0x0000069000007945 */ /* 0x000fd80003800000 */
[----:B------:R-:W-:Y:S05]  /*3e40*/  @!P5 BRA `(.L_x_3734) ;  /* 0x000006700000d947 */ /* 0x000fea0003800000 */
[----:B0-----:R-:W-:Y:S01]  /*3e50*/  @P4 IMAD.MOV.U32 R125, RZ, RZ, 0x8 ;  /* 0x00000008ff7d4424 */ /* 0x001fe200078e00ff */
[----:B------:R-:W-:-:S03]  /*3e60*/  ISETP.NE.AND P5, PT, R136, RZ, PT ;  /* 0x000000ff8800720c */ /* 0x000fc60003fa5270 */
[----:B------:R-:W-:Y:S01]  /*3e70*/  @P4 IMAD.WIDE.U32 R124, R128, R125, c[0x0][0x170] ;  /* 0x00005c00807c4625 */ /* 0x000fe200078e007d */
[----:B------:R-:W-:Y:S02]  /*3e80*/  FSEL R130, R130, RZ, !P5 ;  /* 0x000000ff82827208 */ /* 0x000fe40006800000 */
[----:B------:R-:W-:-:S03]  /*3e90*/  @!P3 ISETP.NE.U32.AND P5, PT, RZ, c[0x0][0x218], PT ;  /* 0x00008600ff00ba0c */ /* 0x000fc60003fa5070 */
[----:B------:R-:W5:Y:S01]  /*3ea0*/  @P4 LDG.E.64 R124, [R124.64] ;  /* 0x000000047c7c4981 */ /* 0x000f62000c1e1b00 */
        /* <DEDUP_REMOVED lines=8> */
[----:B------:R-:W-:Y:S01]  /*3f30*/  @!P3 ISETP.NE.U32.AND P5, PT, RZ, c[0x0][0x218], PT ;  /* 0x00008600ff00ba0c */ /* 0x000fe20003fa5070 */
[----:B------:R-:W-:Y:S03]  /*3f40*/  BSSY B1, `(.L_x_3735) ;  /* 0x000000a000017945 */ /* 0x000fe60003800000 */
        /* <DEDUP_REMOVED lines=9> */
.L_x_3736:
[----:B------:R-:W-:Y:S05]  /*3fe0*/  BSYNC B1 ;  /* 0x0000000000017941 */ /* 0x000fea0003800000 */
.L_x_3735:
        /* <DEDUP_REMOVED lines=11> */
.L_x_3738:
[----:B------:R-:W-:Y:S05]  /*40a0*/  BSYNC B1 ;  /* 0x0000000000017941 */ /* 0x000fea0003800000 */
.L_x_3737:
        /* <DEDUP_REMOVED lines=8> */
.L_x_3740:
[----:B------:R-:W-:Y:S05]  /*4130*/  BSYNC B1 ;  /* 0x0000000000017941 */ /* 0x000fea0003800000 */
.L_x_3739:
        /* <DEDUP_REMOVED lines=8> */
.L_x_3742:
[----:B------:R-:W-:Y:S05]  /*41c0*/  BSYNC B1 ;  /* 0x0000000000017941 */ /* 0x000fea0003800000 */
.L_x_3741:
[----:B------:R-:W-:Y:S01]  /*41d0*/  ISETP.NE.U32.AND P3, PT, RZ, c[0x0][0x258], PT ;  /* 0x00009600ff007a0c */ /* 0x000fe20003f65070 */
[C---:B------:R-:W-:Y:S01]  /*41e0*/  @P4 FMUL.FTZ R130, R126.reuse, c[0x0][0x1ec] ;  /* 0x00007b007e824a20 */ /* 0x040fe20000410000 */
[----:B------:R-:W-:Y:S01]  /*41f0*/  SEL R121, R126, R121, P5 ;  /* 0x000000797e797207 */ /* 0x000fe20002800000 */
[----:B------:R-:W-:Y:S01]  /*4200*/  @P4 FMUL.FTZ R129, R127, c[0x0][0x1ec] ;  /* 0x00007b007f814a20 */ /* 0x000fe20000410000 */
[----:B------:R-:W-:Y:S01]  /*4210*/  ISETP.NE.AND.EX P3, PT, RZ, c[0x0][0x25c], PT, P3 ;  /* 0x00009700ff007a0c */ /* 0x000fe20003f65330 */
[----:B------:R-:W-:Y:S01]  /*4220*/  @P4 FMUL.FTZ R126, R5, R130 ;  /* 0x00000082057e4220 */ /* 0x000fe20000410000 */
[----:B------:R-:W-:Y:S01]  /*4230*/  SEL R123, R176, R123, P5 ;  /* 0x0000007bb07b7207 */ /* 0x000fe20002800000 */
[----:B------:R-:W-:Y:S01]  /*4240*/  @P4 FMUL.FTZ R2, R6, R129 ;  /* 0x0000008106024220 */ /* 0x000fe20000410000 */
[C---:B------:R-:W-:Y:S01]  /*4250*/  SEL R122, R177.reuse, R122, P5 ;  /* 0x0000007ab17a7207 */ /* 0x040fe20002800000 */
[----:B------:R-:W-:Y:S01]  /*4260*/  @P4 FMUL.FTZ R176, R176, c[0x0][0x1ec] ;  /* 0x00007b00b0b04a20 */ /* 0x000fe20000410000 */
[----:B------:R-:W-:Y:S01]  /*4270*/  @P4 F2FP.BF16.PACK_AB R186, RZ, R126 ;  /* 0x0000007effba423e */ /* 0x000fe200000010ff */
[----:B------:R-:W-:Y:S01]  /*4280*/  @P4 FMUL.FTZ R177, R177, c[0x0][0x1ec] ;  /* 0x00007b00b1b14a20 */ /* 0x000fe20000410000 */
[----:B------:R-:W-:-:S02]  /*4290*/  @P4 F2FP.BF16.PACK_AB R2, RZ, R2 ;  /* 0x00000002ff02423e */ /* 0x000fc400000010ff */
[----:B-----5:R-:W-:Y:S01]  /*42a0*/  @P4 PRMT R187, R187, 0x5410, R124 ;  /* 0x00005410bbbb4816 */ /* 0x020fe2000000007c */
[----:B------:R-:W-:Y:S01]  /*42b0*/  @P4 FMUL.FTZ R131, R4, R177 ;  /* 0x000000b104834220 */ /* 0x000fe20000410000 */
[----:B------:R-:W-:Y:S01]  /*42c0*/  @P4 PRMT R140, R2, 0x7610, R140 ;  /* 0x00007610028c4816 */ /* 0x000fe2000000008c */
[----:B------:R-:W-:Y:S01]  /*42d0*/  @P3 IMAD.MOV.U32 R127, RZ, RZ, 0x10 ;  /* 0x00000010ff7f3424 */ /* 0x000fe200078e00ff */
[--C-:B------:R-:W-:Y:S02]  /*42e0*/  @P4 SHF.R.U64 R2, R124, 0x10, R125.reuse ;  /* 0x000000107c024819 */ /* 0x100fe4000000127d */
[----:B------:R-:W-:Y:S01]  /*42f0*/  @P4 PRMT R188, R188, 0x5410, R125 ;  /* 0x00005410bcbc4816 */ /* 0x000fe2000000007d */
[----:B------:R-:W-:Y:S01]  /*4300*/  @P3 IMAD.WIDE.U32 R126, R0, R127, c[0x0][0x258] ;  /* 0x00009600007e3625 */ /* 0x000fe200078e007f */
[----:B------:R-:W-:Y:S02]  /*4310*/  @P4 PRMT R189, R189, 0x5410, R2 ;  /* 0x00005410bdbd4816 */ /* 0x000fe40000000002 */
[----:B------:R-:W-:Y:S01]  /*4320*/  @P4 PRMT R187, RZ, 0x7610, R187 ;  /* 0x00007610ffbb4816 */ /* 0x000fe200000000bb */
[----:B------:R-:W-:Y:S01]  /*4330*/  @P4 FMUL.FTZ R0, R3, R176 ;  /* 0x000000b003004220 */ /* 0x000fe20000410000 */
[----:B------:R0:W-:Y:S01]  /*4340*/  @P3 STG.E.128 [R126.64], R120 ;  /* 0x000000787e003986 */ /* 0x0001e2000c101d04 */
[----:B------:R-:W-:-:S02]  /*4350*/  @P4 PRMT R189, RZ, 0x7610, R189 ;  /* 0x00007610ffbd4816 */ /* 0x000fc400000000bd */
[----:B------:R-:W-:Y:S01]  /*4360*/  @P4 PRMT R188, RZ, 0x7610, R188 ;  /* 0x00007610ffbc4816 */ /* 0x000fe200000000bc */
[----:B------:R-:W-:Y:S01]  /*4370*/  @P4 FFMA.FTZ R40, R187, R129, R40 ;  /* 0x00000081bb284223 */ /* 0x000fe20000010028 */
[----:B------:R-:W-:Y:S01]  /*4380*/  @P4 F2FP.BF16.PACK_AB R131, RZ, R131 ;  /* 0x00000083ff83423e */ /* 0x000fe200000010ff */
[----:B------:R-:W-:Y:S01]  /*4390*/  @P4 FFMA.FTZ R41, R189, R130, R41 ;  /* 0x00000082bd294223 */ /* 0x000fe20000010029 */
[----:B------:R-:W-:Y:S01]  /*43a0*/  @P4 PRMT R141, R186, 0x7610, R141 ;  /* 0x00007610ba8d4816 */ /* 0x000fe2000000008d */
[----:B------:R-:W-:Y:S01]  /*43b0*/  @P4 FFMA.FTZ R42, R188, R177, R42 ;  /* 0x000000b1bc2a4223 */ /* 0x000fe2000001002a */
[----:B------:R-:W-:Y:S02]  /*43c0*/  @P4 PRMT R142, R131, 0x7610, R142 ;  /* 0x00007610838e4816 */ /* 0x000fe4000000008e */
[----:B0-----:R-:W-:Y:S02]  /*43d0*/  @P4 F2FP.BF16.PACK_AB R127, RZ, R0 ;  /* 0x00000000ff7f423e */ /* 0x001fe400000010ff */
[----:B------:R-:W-:-:S02]  /*43e0*/  @P4 SHF.R.U32.HI R0, RZ, 0x10, R125 ;  /* 0x00000010ff004819 */ /* 0x000fc4000001167d */
[----:B------:R-:W-:Y:S02]  /*43f0*/  @P4 PRMT R143, R127, 0x7610, R143 ;  /* 0x000076107f8f4816 */ /* 0x000fe4000000008f */
[----:B------:R-:W-:-:S04]  /*4400*/  @P4 PRMT R190, R190, 0x5410, R0 ;  /* 0x00005410bebe4816 */ /* 0x000fc80000000000 */
[----:B------:R-:W-:-:S05]  /*4410*/  @P4 PRMT R190, RZ, 0x7610, R190 ;  /* 0x00007610ffbe4816 */ /* 0x000fca00000000be */
[----:B------:R-:W-:Y:S01]  /*4420*/  @P4 FFMA.FTZ R43, R190, R176, R43 ;  /* 0x000000b0be2b4223 */ /* 0x000fe2000001002b */
        /* <DEDUP_REMOVED lines=9> */
.L_x_3734:
[----:B------:R-:W-:Y:S05]  /*44c0*/  BSYNC B0 ;  /* 0x0000000000007941 */ /* 0x000fea0003800000 */
.L_x_3733:
[----:B------:R-:W-:Y:S02]  /*44d0*/  IADD3 R137, R137, c[0x0][0x160], RZ ;  /* 0x0000580089897a10 */ /* 0x000fe40007ffe0ff */
[----:B------:R-:W-:Y:S02]  /*44e0*/  LOP3.LUT P4, RZ, R10, 0xff, RZ, 0xc0, !PT ;  /* 0x000000ff0aff7812 */ /* 0x000fe4000788c0ff */
[----:B------:R-:W-:Y:S02]  /*44f0*/  ISETP.GE.AND P3, PT, R137, c[0x0][0x164], PT ;  /* 0x0000590089007a0c */ /* 0x000fe40003f66270 */
[----:B------:R-:W-:-:S11]  /*4500*/  SEL R10, RZ, 0x1, P4 ;  /* 0x00000001ff0a7807 */ /* 0x000fd60002000000 */
[----:B0-----:R-:W-:Y:S01]  /*4510*/  @P3 CALL.REL.NOINC `(.L_x_3657) ;  /* 0x0000001000003944 */ /* 0x001fe20003c00000 */
[----:B------:R-:W-:Y:S05]  /*4520*/  BRA `(.L_x_3743) ;  /* 0xffffc50000007947 */ /* 0x000fea000383ffff */
.L_x_3657:
[----:B-1----:R-:W0:Y:S01]  /*4530*/  S2UR UR6, SR_CTAID.X ;  /* 0x00000000000679c3 */ /* 0x002e220000002500 */
[----:B------:R-:W0:Y:S01]  /*4540*/  S2R R2, SR_TID.X ;  /* 0x0000000000027919 */ /* 0x000e220000002100 */
[----:B------:R-:W-:Y:S01]  /*4550*/  LOP3.LUT P3, RZ, R138, 0xffffff80, RZ, 0xc0, !PT ;  /* 0xffffff808aff7812 */ /* 0x000fe2000786c0ff */
[----:B-----5:R-:W-:Y:S02]  /*4560*/  @P0 IMAD.MOV.U32 R13, RZ, RZ, 0x10 ;  /* 0x00000010ff0d0424 */ /* 0x020fe400078e00ff */
[----:B------:R-:W-:Y:S02]  /*4570*/  @P1 IMAD.MOV.U32 R19, RZ, RZ, 0x10 ;  /* 0x00000010ff131424 */ /* 0x000fe400078e00ff */
[----:B------:R-:W-:-:S08]  /*4580*/  @P2 IMAD.MOV.U32 R21, RZ, RZ, 0x10 ;  /* 0x00000010ff152424 */ /* 0x000fd000078e00ff */
        /* <DEDUP_REMOVED lines=43> */
.L_x_3681:
[----:B------:R-:W-:Y:S01]  /*4840*/  IMAD.MOV.U32 R129, RZ, RZ, R193 ;  /* 0x000000ffff817224 */ /* 0x000fe200078e00c1 */
[----:B------:R-:W-:Y:S01]  /*4850*/  MOV R195, 0xffffffff ;  /* 0xffffffff00c37802 */ /* 0x000fe20000000f00 */
[----:B-----5:R-:W-:Y:S01]  /*4860*/  IMAD.MOV.U32 R176, RZ, RZ, 0x10 ;  /* 0x00000010ffb07424 */ /* 0x020fe200078e00ff */
[----:B------:R-:W-:Y:S01]  /*4870*/  MOV R124, 0x48a0 ;  /* 0x000048a0007c7802 */ /* 0x000fe20000000f00 */
[----:B------:R-:W-:-:S02]  /*4880*/  IMAD.MOV.U32 R194, RZ, RZ, 0x1f ;  /* 0x0000001fffc27424 */ /* 0x000fc400078e00ff */
[----:B------:R-:W-:Y:S05]  /*4890*/  CALL.REL.NOINC `($__internal_66_$__cuda_sm70_shflsync_down_p) ;  /* 0x0000046000007944 */ /* 0x000fea0003c00000 */
[----:B-1----:R-:W-:Y:S01]  /*48a0*/  IMAD.MOV.U32 R128, RZ, RZ, R129 ;  /* 0x000000ffff807224 */ /* 0x002fe200078e0081 */
[----:B0-----:R-:W-:Y:S05]  /*48b0*/  BRA `(.L_x_3744) ;  /* 0xffffd67000007947 */ /* 0x001fea000383ffff */
.L_x_3682:
[----:B------:R-:W-:Y:S01]  /*48c0*/  IMAD.MOV.U32 R129, RZ, RZ, R192 ;  /* 0x000000ffff817224 */ /* 0x000fe200078e00c0 */
[----:B------:R-:W-:Y:S01]  /*48d0*/  MOV R124, 0x4920 ;  /* 0x00004920007c7802 */ /* 0x000fe20000000f00 */
[----:B-----5:R-:W-:-:S02]  /*48e0*/  IMAD.MOV.U32 R176, RZ, RZ, 0x10 ;  /* 0x00000010ffb07424 */ /* 0x020fc400078e00ff */
[----:B------:R-:W-:Y:S02]  /*48f0*/  IMAD.MOV.U32 R194, RZ, RZ, 0x1f ;  /* 0x0000001fffc27424 */ /* 0x000fe400078e00ff */
[----:B------:R-:W-:Y:S02]  /*4900*/  IMAD.MOV.U32 R195, RZ, RZ, -0x1 ;  /* 0xffffffffffc37424 */ /* 0x000fe400078e00ff */
[----:B01----:R-:W-:Y:S05]  /*4910*/  CALL.REL.NOINC `($__internal_66_$__cuda_sm70_shflsync_down_p) ;  /* 0x000003e000007944 */ /* 0x003fea0003c00000 */
[----:B------:R-:W-:Y:S01]  /*4920*/  FADD.FTZ R128, R128, R193 ;  /* 0x000000c180807221 */ /* 0x000fe20000010000 */
[----:B------:R-:W-:Y:S01]  /*4930*/  MOV R124, 0x49a0 ;  /* 0x000049a0007c7802 */ /* 0x000fe20000000f00 */
[----:B-1----:R-:W-:Y:S02]  /*4940*/  FADD.FTZ R192, R192, R129 ;  /* 0x00000081c0c07221 */ /* 0x002fe40000010000 */
[----:B0-----:R-:W-:Y:S01]  /*4950*/  IMAD.MOV.U32 R176, RZ, RZ, 0x8 ;  /* 0x00000008ffb07424 */ /* 0x001fe200078e00ff */
[----:B------:R-:W-:Y:S01]  /*4960*/  MOV R129, R128 ;  /* 0x0000008000817202 */ /* 0x000fe20000000f00 */
[----:B------:R-:W-:Y:S02]  /*4970*/  IMAD.MOV.U32 R194, RZ, RZ, 0x1f ;  /* 0x0000001fffc27424 */ /* 0x000fe400078e00ff */
[----:B------:R-:W-:-:S02]  /*4980*/  IMAD.MOV.U32 R195, RZ, RZ, -0x1 ;  /* 0xffffffffffc37424 */ /* 0x000fc400078e00ff */
[----:B------:R-:W-:Y:S05]  /*4990*/  CALL.REL.NOINC `($__internal_66_$__cuda_sm70_shflsync_down_p) ;  /* 0x0000036000007944 */ /* 0x000fea0003c00000 */
[----:B-1----:R-:W-:Y:S01]  /*49a0*/  IMAD.MOV.U32 R127, RZ, RZ, R129 ;  /* 0x000000ffff7f7224 */ /* 0x002fe200078e0081 */
[----:B------:R-:W-:Y:S01]  /*49b0*/  MOV R124, 0x4a10 ;  /* 0x00004a10007c7802 */ /* 0x000fe20000000f00 */
[----:B------:R-:W-:-:S02]  /*49c0*/  IMAD.MOV.U32 R129, RZ, RZ, R192 ;  /* 0x000000ffff817224 */ /* 0x000fc400078e00c0 */
[----:B0-----:R-:W-:Y:S02]  /*49d0*/  IMAD.MOV.U32 R176, RZ, RZ, 0x8 ;  /* 0x00000008ffb07424 */ /* 0x001fe400078e00ff */
[----:B------:R-:W-:Y:S02]  /*49e0*/  IMAD.MOV.U32 R194, RZ, RZ, 0x1f ;  /* 0x0000001fffc27424 */ /* 0x000fe400078e00ff */
[----:B------:R-:W-:Y:S02]  /*49f0*/  IMAD.MOV.U32 R195, RZ, RZ, -0x1 ;  /* 0xffffffffffc37424 */ /* 0x000fe400078e00ff */
[----:B------:R-:W-:Y:S05]  /*4a00*/  CALL.REL.NOINC `($__internal_66_$__cuda_sm70_shflsync_down_p) ;  /* 0x000002f000007944 */ /* 0x000fea0003c00000 */
[----:B------:R-:W-:Y:S01]  /*4a10*/  FADD.FTZ R128, R127, R128 ;  /* 0x000000807f807221 */ /* 0x000fe20000010000 */
[----:B------:R-:W-:Y:S01]  /*4a20*/  MOV R124, 0x4a90 ;  /* 0x00004a90007c7802 */ /* 0x000fe20000000f00 */
[----:B-1----:R-:W-:Y:S02]  /*4a30*/  FADD.FTZ R192, R192, R129 ;  /* 0x00000081c0c07221 */ /* 0x002fe40000010000 */
[----:B0-----:R-:W-:Y:S01]  /*4a40*/  IMAD.MOV.U32 R176, RZ, RZ, 0x4 ;  /* 0x00000004ffb07424 */ /* 0x001fe200078e00ff */
[----:B------:R-:W-:Y:S01]  /*4a50*/  MOV R129, R128 ;  /* 0x0000008000817202 */ /* 0x000fe20000000f00 */
[----:B------:R-:W-:-:S02]  /*4a60*/  IMAD.MOV.U32 R194, RZ, RZ, 0x1f ;  /* 0x0000001fffc27424 */ /* 0x000fc400078e00ff */
[----:B------:R-:W-:Y:S02]  /*4a70*/  IMAD.MOV.U32 R195, RZ, RZ, -0x1 ;  /* 0xffffffffffc37424 */ /* 0x000fe400078e00ff */
[----:B------:R-:W-:Y:S05]  /*4a80*/  CALL.REL.NOINC `($__internal_66_$__cuda_sm70_shflsync_down_p) ;  /* 0x0000027000007944 */ /* 0x000fea0003c00000 */
[----:B-1----:R-:W-:Y:S01]  /*4a90*/  IMAD.MOV.U32 R127, RZ, RZ, R129 ;  /* 0x000000ffff7f7224 */ /* 0x002fe200078e0081 */
[----:B------:R-:W-:Y:S01]  /*4aa0*/  MOV R124, 0x4b00 ;  /* 0x00004b00007c7802 */ /* 0x000fe20000000f00 */
[----:B------:R-:W-:Y:S02]  /*4ab0*/  IMAD.MOV.U32 R129, RZ, RZ, R192 ;  /* 0x000000ffff817224 */ /* 0x000fe400078e00c0 */
[----:B0-----:R-:W-:Y:S02]  /*4ac0*/  IMAD.MOV.U32 R176, RZ, RZ, 0x4 ;  /* 0x00000004ffb07424 */ /* 0x001fe400078e00ff */
[----:B------:R-:W-:Y:S02]  /*4ad0*/  IMAD.MOV.U32 R194, RZ, RZ, 0x1f ;  /* 0x0000001fffc27424 */ /* 0x000fe400078e00ff */
[----:B------:R-:W-:Y:S02]  /*4ae0*/  IMAD.MOV.U32 R195, RZ, RZ, -0x1 ;  /* 0xffffffffffc37424 */ /* 0x000fe400078e00ff */
[----:B------:R-:W-:Y:S05]  /*4af0*/  CALL.REL.NOINC `($__internal_66_$__cuda_sm70_shflsync_down_p) ;  /* 0x0000020000007944 */ /* 0x000fea0003c00000 */
[----:B------:R-:W-:Y:S01]  /*4b00*/  FADD.FTZ R128, R127, R128 ;  /* 0x000000807f807221 */ /* 0x000fe20000010000 */
[----:B------:R-:W-:Y:S01]  /*4b10*/  MOV R124, 0x4b80 ;  /* 0x00004b80007c7802 */ /* 0x000fe20000000f00 */
[----:B-1----:R-:W-:-:S02]  /*4b20*/  FADD.FTZ R192, R192, R129 ;  /* 0x00000081c0c07221 */ /* 0x002fc40000010000 */
[----:B0-----:R-:W-:Y:S01]  /*4b30*/  IMAD.MOV.U32 R176, RZ, RZ, 0x2 ;  /* 0x00000002ffb07424 */ /* 0x001fe200078e00ff */
[----:B------:R-:W-:Y:S01]  /*4b40*/  MOV R129, R128 ;  /* 0x0000008000817202 */ /* 0x000fe20000000f00 */
[----:B------:R-:W-:Y:S02]  /*4b50*/  IMAD.MOV.U32 R194, RZ, RZ, 0x1f ;  /* 0x0000001fffc27424 */ /* 0x000fe400078e00ff */
[----:B------:R-:W-:Y:S02]  /*4b60*/  IMAD.MOV.U32 R195, RZ, RZ, -0x1 ;  /* 0xffffffffffc37424 */ /* 0x000fe400078e00ff */
[----:B------:R-:W-:Y:S05]  /*4b70*/  CALL.REL.NOINC `($__internal_66_$__cuda_sm70_shflsync_down_p) ;  /* 0x0000018000007944 */ /* 0x000fea0003c00000 */
[----:B-1----:R-:W-:Y:S01]  /*4b80*/  IMAD.MOV.U32 R127, RZ, RZ, R129 ;  /* 0x000000ffff7f7224 */ /* 0x002fe200078e0081 */
[----:B------:R-:W-:Y:S01]  /*4b90*/  MOV R124, 0x4bf0 ;  /* 0x00004bf0007c7802 */ /* 0x000fe20000000f00 */
[----:B------:R-:W-:Y:S02]  /*4ba0*/  IMAD.MOV.U32 R129, RZ, RZ, R192 ;  /* 0x000000ffff817224 */ /* 0x000fe400078e00c0 */
[----:B0-----:R-:W-:Y:S02]  /*4bb0*/  IMAD.MOV.U32 R176, RZ, RZ, 0x2 ;  /* 0x00000002ffb07424 */ /* 0x001fe400078e00ff */
[----:B------:R-:W-:-:S02]  /*4bc0*/  IMAD.MOV.U32 R194, RZ, RZ, 0x1f ;  /* 0x0000001fffc27424 */ /* 0x000fc400078e00ff */
[----:B------:R-:W-:Y:S02]  /*4bd0*/  IMAD.MOV.U32 R195, RZ, RZ, -0x1 ;  /* 0xffffffffffc37424 */ /* 0x000fe400078e00ff */
[----:B------:R-:W-:Y:S05]  /*4be0*/  CALL.REL.NOINC `($__internal_66_$__cuda_sm70_shflsync_down_p) ;  /* 0x0000011000007944 */ /* 0x000fea0003c00000 */
[----:B------:R-:W-:Y:S01]  /*4bf0*/  FADD.FTZ R130, R127, R128 ;  /* 0x000000807f827221 */ /* 0x000fe20000010000 */
[----:B------:R-:W-:Y:S01]  /*4c00*/  MOV R124, 0x4c70 ;  /* 0x00004c70007c7802 */ /* 0x000fe20000000f00 */
[----:B-1----:R-:W-:Y:S02]  /*4c10*/  FADD.FTZ R177, R192, R129 ;  /* 0x00000081c0b17221 */ /* 0x002fe40000010000 */
[----:B0-----:R-:W-:Y:S01]  /*4c20*/  IMAD.MOV.U32 R176, RZ, RZ, 0x1 ;  /* 0x00000001ffb07424 */ /* 0x001fe200078e00ff */
[----:B------:R-:W-:Y:S01]  /*4c30*/  MOV R129, R130 ;  /* 0x0000008200817202 */ /* 0x000fe20000000f00 */
[----:B------:R-:W-:Y:S02]  /*4c40*/  IMAD.MOV.U32 R194, RZ, RZ, 0x1f ;  /* 0x0000001fffc27424 */ /* 0x000fe400078e00ff */
[----:B------:R-:W-:Y:S02]  /*4c50*/  IMAD.MOV.U32 R195, RZ, RZ, -0x1 ;  /* 0xffffffffffc37424 */ /* 0x000fe400078e00ff */
        /* <DEDUP_REMOVED lines=8> */
[----:B-1----:R-:W-:Y:S01]  /*4ce0*/  IMAD.MOV.U32 R192, RZ, RZ, R129 ;  /* 0x000000ffffc07224 */ /* 0x002fe200078e0081 */
[----:B0-----:R-:W-:Y:S05]  /*4cf0*/  BRA `(.L_x_3745) ;  /* 0xffffd35000007947 */ /* 0x001fea000383ffff */
        .weak           $__internal_66_$__cuda_sm70_shflsync_down_p
        .type           $__internal_66_$__cuda_sm70_shflsync_down_p,@function
        .size           $__internal_66_$__cuda_sm70_shflsync_down_p,(.L_x_9810 - $__internal_66_$__cuda_sm70_shflsync_down_p)
$__internal_66_$__cuda_sm70_shflsync_down_p:
[----:B------:R-:W-:Y:S01]  /*4d00*/  IMAD.MOV.U32 R125, RZ, RZ, 0x0 ;  /* 0x00000000ff7d7424 */ /* 0x000fe200078e00ff */
[----:B------:R-:W-:Y:S04]  /*4d10*/  WARPSYNC R195 ;  /* 0x000000c300007348 */ /* 0x000fe80003800000 */
[----:B------:R0:W1:Y:S01]  /*4d20*/  SHFL.DOWN PT, R129, R129, R176, R194 ;  /* 0x080000b081817389 */ /* 0x00006200000e00c2 */
[----:B------:R-:W-:Y:S05]  /*4d30*/  RET.REL.NODEC R124 `(_ZN10layer_norm13ln_bwd_kernelINS_13Kernel_traitsI13__nv_bfloat16S2_fS2_fjLj2560ELj1ELj1ELj4ELj8ENS_18Kernel_traits_baseILj2560ES2_S2_fS2_fjLj128EEEEELb0ELb1ELb1ELb0EEEvNS_9BwdParamsE) ;  /* 0xffffb2c07c007950 */ /* 0x000fea0003c3ffff */
.L_x_3746:
        /* <DEDUP_REMOVED lines=12> */
.L_x_9810:


//--------------------- .text._ZN10layer_norm13ln_bwd_kernelINS_13Kernel_traitsI13__nv_bfloat16S2_fS2_fjLj2560ELj1ELj1ELj4ELj8ENS_18Kernel_traits_baseILj2560ES2_S2_fS2_fjLj128EEEEELb0ELb1ELb1ELb1EEEvNS_9BwdParamsE --------------------------
	.section	.text._ZN10layer_norm13ln_bwd_kernelINS_13Kernel_traitsI13__nv_bfloat16S2_fS2_fjLj2560ELj1ELj1ELj4ELj8ENS_18Kernel_traits_baseILj2560ES2_S2_fS2_fjLj128EEEEELb0ELb1ELb1ELb1EEEvNS_9BwdParamsE,"ax",@progbits
	.sectioninfo	@"SHI_REGISTERS=226"
	.align	128
        .global         _ZN10layer_norm13ln_bwd_kernelINS_13Kernel_traitsI13__nv_bfloat16S2_fS2_fjLj2560ELj1ELj1ELj4ELj8ENS_18Kernel_traits_baseILj2560ES2_S2_fS2_fjLj128EEEEELb0ELb1ELb1ELb1EEEvNS_9BwdParamsE
        .type           _ZN10layer_norm13ln_bwd_kernelINS_13Kernel_traitsI13__nv_bfloat16S2_fS2_fjLj2560ELj1ELj1ELj4ELj8ENS_18Kernel_traits_baseILj2560ES2_S2_fS2_fjLj128EEEEELb0ELb1ELb1ELb1EEEvNS_9BwdParamsE,@function
        .size           _ZN10layer_norm13ln_bwd_kernelINS_13Kernel_traitsI13__nv_bfloat16S2_fS2_fjLj2560ELj1ELj1ELj4ELj8ENS_18Kernel_traits_baseILj2560ES2_S2_fS2_fjLj128EEEEELb0ELb1ELb1ELb1EEEvNS_9BwdParamsE,(.L_x_9811 - _ZN10layer_norm13ln_bwd_kernelINS_13Kernel_traitsI13__nv_bfloat16S2_fS2_fjLj2560ELj1ELj1ELj4ELj8ENS_18Kernel_traits_baseILj2560ES2_S2_fS2_fjLj128EEEEELb0ELb1ELb1ELb1EEEvNS_9BwdParamsE)
        .other          _ZN10layer_norm13ln_bwd_kernelINS_13Kernel_traitsI13__nv_bfloat16S2_fS2_fjLj2560ELj1ELj1ELj4ELj8ENS_18Kernel_traits_baseILj2560ES2_S2_fS2_fjLj128EEEEELb0ELb1ELb1ELb1EEEvNS_9BwdParamsE,@"STO_CUDA_ENTRY STV_DEFAULT"
_ZN10layer_norm13ln_bwd_kernelINS_13Kernel_traitsI13__nv_bfloat16S2_fS2_fjLj2560ELj1ELj1ELj4ELj8ENS_18Kernel_traits_baseILj2560ES2_S2_fS2_fjLj128EEEEELb0ELb1ELb1ELb1EEEvNS_9BwdParamsE:
.text._ZN10layer_norm13ln_bwd_kernelINS_13Kernel_traitsI13__nv_bfloat16S2_fS2_fjLj2560ELj1ELj1ELj4ELj8ENS_18Kernel_traits_baseILj2560ES2_S2_fS2_fjLj128EEEEELb0ELb1ELb1ELb1EEEvNS_9BwdParamsE:
        /* <DEDUP_REMOVED lines=38> */
.L_x_3747:
        /* <DEDUP_REMOVED lines=67> */
[--C-:B------:R-:W-:Y:S02]  /*0690*/  SHF.R.U64 R35, R14, 0x10, R15.reuse ;  /* 0x000000100e237819 */ /* 0x100fe4000000120f */
[----:B------:R-:W-:Y:S02]  /*06a0*/  PRMT R13, RZ, 0x5410, R14 ;  /* 0x00005410ff0d7816 */ /* 0x000fe4000000000e */
[--C-:B------:R-:W-:Y:S02]  /*06b0*/  SHF.R.U32.HI R36, RZ, 0x10, R15.reuse ;  /* 0x00000010ff247819 */ /* 0x100fe4000001160f */
[----:B------:R-:W-:Y:S02]  /*06c0*/  PRMT R14, RZ, 0x5410, R15 ;  /* 0x00005410ff0e7816 */ /* 0x000fe4000000000f */
[----:B------:R-:W-:-:S02]  /*06d0*/  SHF.R.U64 R37, R16, 0x10, R17 ;  /* 0x0000001010257819 */ /* 0x000fc40000001211 */
[----:B------:R-:W-:Y:S02]  /*06e0*/  PRMT R15, RZ, 0x5410, R16 ;  /* 0x00005410ff0f7816 */ /* 0x000fe40000000010 */
[--C-:B------:R-:W-:Y:S02]  /*06f0*/  SHF.R.U32.HI R38, RZ, 0x10, R17.reuse ;  /* 0x00000010ff267819 */ /* 0x100fe40000011611 */
[----:B------:R-:W-:Y:S02]  /*0700*/  PRMT R16, RZ, 0x5410, R17 ;  /* 0x00005410ff107816 */ /* 0x000fe40000000011 */
[----:B------:R-:W-:Y:S02]  /*0710*/  SHF.R.U32.HI R32, RZ, 0x10, R21 ;  /* 0x00000010ff207819 */ /* 0x000fe40000011615 */
[----:B------:R-:W-:Y:S02]  /*0720*/  SHF.R.U64 R39, R18, 0x10, R19 ;  /* 0x0000001012277819 */ /* 0x000fe40000001213 */
[----:B------:R-:W-:-:S02]  /*0730*/  PRMT R17, RZ, 0x5410, R18 ;  /* 0x00005410ff117816 */ /* 0x000fc40000000012 */
        /* <DEDUP_REMOVED lines=9> */
[----:B------:R-:W-:Y:S01]  /*07d0*/  CS2R R40, SRZ ;  /* 0x0000000000287805 */ /* 0x000fe2000001ff00 */
        /* <DEDUP_REMOVED lines=20> */
.L_x_3812:
[----:B------:R-:W-:-:S04]  /*0920*/  IMAD.MOV.U32 R199, RZ, RZ, 0x4 ;  /* 0x00000004ffc77424 */ /* 0x000fc800078e00ff */
        /* <DEDUP_REMOVED lines=21> */
[----:B------:R-:W-:-:S03]  /*0a80*/  CS2R R126, SRZ ;  /* 0x00000000007e7805 */ /* 0x000fc6000001ff00 */
        /* <DEDUP_REMOVED lines=11> */
[----:B------:R-:W-:Y:S01]  /*0b40*/  CS2R R126, SRZ ;  /* 0x00000000007e7805 */ /* 0x000fe2000001ff00 */
[----:B------:R-:W-:Y:S05]  /*0b50*/  BRA `(.L_x_3751) ;  /* 0x00000e1000007947 */ /* 0x000fea0003800000 */
.L_x_3750:
[----:B0-----:R-:W-:Y:S01]  /*0b60*/  IADD3 R124, R128, -0x1, RZ ;  /* 0xffffffff807c7810 */ /* 0x001fe20007ffe0ff */
[----:B------:R-:W-:Y:S01]  /*0b70*/  HFMA2.MMA R171, -RZ, RZ, 0, 4.76837158203125e-07 ;  /* 0x00000008ffab7435 */ /* 0x000fe200000001ff */
[----:B------:R-:W-:-:S04]  /*0b80*/  IMAD.WIDE R132, R2, R199, c[0x0][0x1a0] ;  /* 0x0000680002847625 */ /* 0x000fc800078e02c7 */
[----:B------:R-:W-:Y:S01]  /*0b90*/  IMAD R124, R124, c[0x0][0x168], RZ ;  /* 0x00005a007c7c7a24 */ /* 0x000fe200078e02ff */
[----:B------:R-:W-:Y:S01]  /*0ba0*/  IADD3 R172, R150, 0x180, RZ ;  /* 0x0000018096ac7810 */ /* 0x000fe20007ffe0ff */
[----:B------:R0:W2:Y:S03]  /*0bb0*/  LDG.E R155, [R132.64] ;  /* 0x00000004849b7981 */ /* 0x0000a6000c1e1900 */
[----:B------:R-:W-:-:S04]  /*0bc0*/  SHF.R.S32.HI R125, RZ, 0x1f, R124 ;  /* 0x0000001fff7d7819 */ /* 0x000fc8000001147c */
[----:B------:R-:W-:-:S04]  /*0bd0*/  LEA.HI R125, R125, R124, RZ, 0x2 ;  /* 0x0000007c7d7d7211 */ /* 0x000fc800078f10ff */
[----:B------:R-:W-:-:S04]  /*0be0*/  LEA.HI.SX32 R170, R125, R130, 0x1e ;  /* 0x000000827daa7211 */ /* 0x000fc800078ff2ff */
[C---:B------:R-:W-:Y:S01]  /*0bf0*/  IADD3 R158, R170.reuse, 0x80, RZ ;  /* 0x00000080aa9e7810 */ /* 0x040fe20007ffe0ff */
[C---:B------:R-:W-:Y:S01]  /*0c00*/  IMAD.WIDE.U32 R156, R170.reuse, R171, c[0x0][0x208] ;  /* 0x00008200aa9c7625 */ /* 0x040fe200078e00ab */
[C---:B------:R-:W-:Y:S02]  /*0c10*/  IADD3 R160, R170.reuse, 0x100, RZ ;  /* 0x00000100aaa07810 */ /* 0x040fe40007ffe0ff */
[C---:B------:R-:W-:Y:S02]  /*0c20*/  IADD3 R162, R170.reuse, 0x180, RZ ;  /* 0x00000180aaa27810 */ /* 0x040fe40007ffe0ff */
[----:B------:R-:W-:Y:S01]  /*0c30*/  IADD3 R170, R170, 0x200, RZ ;  /* 0x00000200aaaa7810 */ /* 0x000fe20007ffe0ff */
[----:B------:R-:W-:Y:S01]  /*0c40*/  IMAD.WIDE.U32 R124, R150, R197, c[0x0][0x188] ;  /* 0x00006200967c7625 */ /* 0x000fe200078e00c5 */
[----:B------:R-:W3:Y:S03]  /*0c50*/  LDG.E.64 R156, [R156.64] ;  /* 0x000000049c9c7981 */ /* 0x000ee6000c1e1b00 */
[-C--:B------:R-:W-:Y:S01]  /*0c60*/  IMAD.WIDE.U32 R158, R158, R171.reuse, c[0x0][0x208] ;  /* 0x000082009e9e7625 */ /* 0x080fe200078e00ab */
[----:B------:R-:W-:Y:S01]  /*0c70*/  IADD3 R174, R150, 0x200, RZ ;  /* 0x0000020096ae7810 */ /* 0x000fe20007ffe0ff */
[----:B------:R-:W4:Y:S02]  /*0c80*/  LDG.E.128 R124, [R124.64] ;  /* 0x000000047c7c7981 */ /* 0x000f24000c1e1d00 */
[----:B------:R-:W-:-:S02]  /*0c90*/  IMAD.WIDE.U32 R160, R160, R171, c[0x0][0x208] ;  /* 0x00008200a0a07625 */ /* 0x000fc400078e00ab */
[----:B------:R-:W4:Y:S02]  /*0ca0*/  LDG.E.64 R158, [R158.64] ;  /* 0x000000049e9e7981 */ /* 0x000f24000c1e1b00 */
[-C--:B------:R-:W-:Y:S02]  /*0cb0*/  IMAD.WIDE.U32 R162, R162, R171.reuse, c[0x0][0x208] ;  /* 0x00008200a2a27625 */ /* 0x080fe400078e00ab */
[----:B------:R-:W4:Y:S02]  /*0cc0*/  LDG.E.64 R160, [R160.64] ;  /* 0x00000004a0a07981 */ /* 0x000f24000c1e1b00 */
[----:B------:R-:W-:Y:S02]  /*0cd0*/  IMAD.WIDE.U32 R170, R170, R171, c[0x0][0x208] ;  /* 0x00008200aaaa7625 */ /* 0x000fe400078e00ab */
[----:B------:R-:W4:Y:S02]  /*0ce0*/  LDG.E.64 R162, [R162.64] ;  /* 0x00000004a2a27981 */ /* 0x000f24000c1e1b00 */
[----:B------:R-:W-:-:S02]  /*0cf0*/  IMAD.WIDE.U32 R136, R172, R197, c[0x0][0x188] ;  /* 0x00006200ac887625 */ /* 0x000fc400078e00c5 */
[----:B------:R-:W4:Y:S02]  /*0d00*/  LDG.E.64 R170, [R170.64] ;  /* 0x00000004aaaa7981 */ /* 0x000f24000c1e1b00 */
[-C--:B------:R-:W-:Y:S02]  /*0d10*/  IMAD.WIDE.U32 R128, R192, R197.reuse, c[0x0][0x188] ;  /* 0x00006200c0807625 */ /* 0x080fe400078e00c5 */
[----:B------:R-:W4:Y:S02]  /*0d20*/  LDG.E.128 R136, [R136.64] ;  /* 0x0000000488887981 */ /* 0x000f24000c1e1d00 */
[-C--:B0-----:R-:W-:Y:S02]  /*0d30*/  IMAD.WIDE.U32 R132, R189, R197.reuse, c[0x0][0x188] ;  /* 0x00006200bd847625 */ /* 0x081fe400078e00c5 */
[----:B------:R-:W4:Y:S02]  /*0d40*/  LDG.E.128 R128, [R128.64] ;  /* 0x0000000480807981 */ /* 0x000f24000c1e1d00 */
[----:B------:R-:W-:-:S02]  /*0d50*/  IMAD.WIDE.U32 R140, R174, R197, c[0x0][0x188] ;  /* 0x00006200ae8c7625 */ /* 0x000fc400078e00c5 */
        /* <DEDUP_REMOVED lines=17> */
[C---:B------:R-:W-:Y:S02]  /*0e70*/  FADD.FTZ R156, -R155.reuse, R124 ;  /* 0x0000007c9b9c7221 */ /* 0x040fe40000010100 */
[C---:B-1----:R-:W-:Y:S01]  /*0e80*/  FADD.FTZ R166, -R155.reuse, R125 ;  /* 0x0000007d9ba67221 */ /* 0x042fe20000010100 */
[----:B------:R-:W-:Y:S01]  /*0e90*/  SHF.R.U64 R197, R158, 0x10, R159 ;  /* 0x000000109ec57819 */ /* 0x000fe2000000129f */
[----:B------:R-:W-:Y:S02]  /*0ea0*/  IMAD.MOV.U32 R125, RZ, RZ, R158 ;  /* 0x000000ffff7d7224 */ /* 0x000fe400078e009e */
[C---:B0-----:R-:W-:Y:S01]  /*0eb0*/  FADD.FTZ R164, -R155.reuse, R127 ;  /* 0x0000007f9ba47221 */ /* 0x041fe20000010100 */
[----:B------:R-:W-:Y:S01]  /*0ec0*/  SHF.R.U64 R187, R160, 0x10, R161 ;  /* 0x00000010a0bb7819 */ /* 0x000fe200000012a1 */
[----:B------:R-:W-:Y:S01]  /*0ed0*/  IMAD.MOV.U32 R177, RZ, RZ, R157 ;  /* 0x000000ffffb17224 */ /* 0x000fe200078e009d */
[----:B------:R-:W-:Y:S01]  /*0ee0*/  MOV R127, R159 ;  /* 0x0000009f007f7202 */ /* 0x000fe20000000f00 */
[----:B------:R-:W-:Y:S01]  /*0ef0*/  IMAD.MOV.U32 R169, RZ, RZ, R170 ;  /* 0x000000ffffa97224 */ /* 0x000fe200078e00aa */
[----:B------:R-:W-:Y:S01]  /*0f00*/  SHF.R.U64 R181, R170, 0x10, R171 ;  /* 0x00000010aab57819 */ /* 0x000fe200000012ab */
[----:B------:R-:W-:-:S02]  /*0f10*/  FADD.FTZ R170, -R155, R137 ;  /* 0x000000899baa7221 */ /* 0x000fc40000010100 */
[C---:B------:R-:W-:Y:S02]  /*0f20*/  FADD.FTZ R158, -R155.reuse, R129 ;  /* 0x000000819b9e7221 */ /* 0x040fe40000010100 */
[----:B------:R-:W-:Y:S02]  /*0f30*/  IMAD.MOV.U32 R129, RZ, RZ, R160 ;  /* 0x000000ffff817224 */ /* 0x000fe400078e00a0 */
[C---:B------:R-:W-:Y:S02]  /*0f40*/  FADD.FTZ R178, -R155.reuse, R135 ;  /* 0x000000879bb27221 */ /* 0x040fe40000010100 */
[----:B------:R-:W-:Y:S02]  /*0f50*/  FADD.FTZ R172, -R155, R133 ;  /* 0x000000859bac7221 */ /* 0x000fe40000010100 */
[----:B-----5:R-:W-:Y:S01]  /*0f60*/  FMUL.FTZ R135, R149, R126 ;  /* 0x0000007e95877220 */ /* 0x020fe20000410000 */
[----:B------:R-:W-:Y:S01]  /*0f70*/  PRMT R126, RZ, 0x5410, R199 ;  /* 0x00005410ff7e7816 */ /* 0x000fe200000000c7 */
[----:B------:R-:W-:-:S02]  /*0f80*/  FADD.FTZ R160, -R155, R132 ;  /* 0x000000849ba07221 */ /* 0x000fc40000010100 */
[----:B------:R-:W-:Y:S02]  /*0f90*/  FMUL.FTZ R133, R149, R156 ;  /* 0x0000009c95857220 */ /* 0x000fe40000410000 */
[----:B------:R-:W-:Y:S02]  /*0fa0*/  FADD.FTZ R130, -R155, R130 ;  /* 0x000000829b827221 */ /* 0x000fe40000010100 */
[C---:B------:R-:W-:Y:S02]  /*0fb0*/  FMUL.FTZ R132, R149.reuse, R166 ;  /* 0x000000a695847220 */ /* 0x040fe40000410000 */
[----:B------:R-:W-:Y:S02]  /*0fc0*/  FMUL.FTZ R156, R149, R170 ;  /* 0x000000aa959c7220 */ /* 0x000fe40000410000 */
[----:B------:R-:W-:Y:S02]  /*0fd0*/  FADD.FTZ R174, -R155, R134 ;  /* 0x000000869bae7221 */ /* 0x000fe40000010100 */
[----:B------:R-:W-:Y:S01]  /*0fe0*/  FMUL.FTZ R170, R3, R176 ;  /* 0x000000b003aa7220 */ /* 0x000fe20000410000 */
[----:B------:R-:W-:Y:S01]  /*0ff0*/  SHF.R.U32.HI R198, RZ, 0x10, R157 ;  /* 0x00000010ffc67819 */ /* 0x000fe2000001169d */
[C---:B------:R-:W-:Y:S01]  /*1000*/  FADD.FTZ R182, -R155.reuse, R139 ;  /* 0x0000008b9bb67221 */ /* 0x040fe20000010100 */
[----:B------:R-:W-:Y:S01]  /*1010*/  SHF.R.U64 R185, R162, 0x10, R163 ;  /* 0x00000010a2b97819 */ /* 0x000fe200000012a3 */
[----:B------:R-:W-:Y:S01]  /*1020*/  FADD.FTZ R194, -R155, R143 ;  /* 0x0000008f9bc27221 */ /* 0x000fe20000010100 */
[----:B------:R-:W-:Y:S01]  /*1030*/  MOV R167, R163 ;  /* 0x000000a300a77202 */ /* 0x000fe20000000f00 */
[----:B------:R-:W-:Y:S01]  /*1040*/  FMUL.FTZ R139, R149, R130 ;  /* 0x00000082958b7220 */ /* 0x000fe20000410000 */
[----:B------:R-:W-:Y:S01]  /*1050*/  SHF.R.U32.HI R183, RZ, 0x10, R163 ;  /* 0x00000010ffb77819 */ /* 0x000fe200000116a3 */
[----:B------:R-:W-:Y:S01]  /*1060*/  FADD.FTZ R85, R85, R126 ;  /* 0x0000007e55557221 */ /* 0x000fe20000010000 */
[----:B------:R-:W-:Y:S01]  /*1070*/  PRMT R127, RZ, 0x5410, R127 ;  /* 0x00005410ff7f7816 */ /* 0x000fe2000000007f */
[-C--:B------:R-:W-:Y:S01]  /*1080*/  FFMA.FTZ R41, R132, R126.reuse, R41 ;  /* 0x0000007e84297223 */ /* 0x080fe20000010029 */
[----:B------:R-:W-:Y:S01]  /*1090*/  PRMT R177, RZ, 0x5410, R177 ;  /* 0x00005410ffb17816 */ /* 0x000fe200000000b1 */
[----:B------:R-:W-:Y:S01]  /*10a0*/  FMUL.FTZ R163, R25, R126 ;  /* 0x0000007e19a37220 */ /* 0x000fe20000410000 */
[----:B------:R-:W-:Y:S01]  /*10b0*/  SHF.R.U32.HI R124, RZ, 0x10, R171 ;  /* 0x00000010ff7c7819 */ /* 0x000fe200000116ab */
[----:B------:R-:W-:Y:S01]  /*10c0*/  FMUL.FTZ R143, R149, R174 ;  /* 0x000000ae958f7220 */ /* 0x000fe20000410000 */
[----:B------:R-:W-:Y:S01]  /*10d0*/  PRMT R174, RZ, 0x5410, R125 ;  /* 0x00005410ffae7816 */ /* 0x000fe2000000007d */
[----:B------:R-:W-:-:S02]  /*10e0*/  FADD.FTZ R126, RZ, R170 ;  /* 0x000000aaff7e7221 */ /* 0x000fc40000010000 */
[----:B------:R-:W-:Y:S01]  /*10f0*/  IMAD.MOV.U32 R173, RZ, RZ, R171 ;  /* 0x000000ffffad7224 */ /* 0x000fe200078e00ab */
[----:B------:R-:W-:Y:S01]  /*1100*/  PRMT R171, RZ, 0x5410, R198 ;  /* 0x00005410ffab7816 */ /* 0x000fe200000000c6 */
[----:B------:R-:W-:Y:S02]  /*1110*/  FADD.FTZ R184, -R155, R140 ;  /* 0x0000008c9bb87221 */ /* 0x000fe40000010100 */
[----:B------:R-:W-:Y:S02]  /*1120*/  FADD.FTZ R84, R84, R176 ;  /* 0x000000b054547221 */ /* 0x000fe40000010000 */
[C---:B------:R-:W-:Y:S02]  /*1130*/  FFMA.FTZ R40, R133.reuse, R176, R40 ;  /* 0x000000b085287223 */ /* 0x040fe40000010028 */
[----:B------:R-:W-:Y:S02]  /*1140*/  FFMA.FTZ R125, R133, R170, RZ ;  /* 0x000000aa857d7223 */ /* 0x000fe400000100ff */
[----:B------:R-:W-:-:S02]  /*1150*/  FADD.FTZ R128, -R155, R128 ;  /* 0x000000809b807221 */ /* 0x000fc40000010100 */
[C---:B------:R-:W-:Y:S02]  /*1160*/  FMUL.FTZ R134, R149.reuse, R164 ;  /* 0x000000a495867220 */ /* 0x040fe40000410000 */
[----:B------:R-:W-:Y:S02]  /*1170*/  FMUL.FTZ R140, R149, R172 ;  /* 0x000000ac958c7220 */ /* 0x000fe40000410000 */
[----:B------:R-:W-:Y:S02]  /*1180*/  FADD.FTZ R82, R82, R127 ;  /* 0x0000007f52527221 */ /* 0x000fe40000010000 */
[-C--:B------:R-:W-:Y:S02]  /*1190*/  FFMA.FTZ R46, R139, R127.reuse, R46 ;  /* 0x0000007f8b2e7223 */ /* 0x080fe4000001002e */
[----:B------:R-:W-:Y:S02]  /*11a0*/  FMUL.FTZ R176, R6, R127 ;  /* 0x0000007f06b07220 */ /* 0x000fe40000410000 */
[----:B------:R-:W-:-:S02]  /*11b0*/  FMUL.FTZ R172, R4, R177 ;  /* 0x000000b104ac7220 */ /* 0x000fc40000410000 */
[----:B------:R-:W-:Y:S02]  /*11c0*/  FADD.FTZ R127, R126, R163 ;  /* 0x000000a37e7f7221 */ /* 0x000fe40000010000 */
[----:B------:R-:W-:Y:S02]  /*11d0*/  FFMA.FTZ R125, R132, R163, R125 ;  /* 0x000000a3847d7223 */ /* 0x000fe4000001007d */
[----:B------:R-:W-:Y:S02]  /*11e0*/  FMUL.FTZ R137, R149, R128 ;  /* 0x0000008095897220 */ /* 0x000fe40000410000 */
[----:B------:R-:W-:Y:S02]  /*11f0*/  FADD.FTZ R87, R87, R171 ;  /* 0x000000ab57577221 */ /* 0x000fe40000010000 */
[-C--:B------:R-:W-:Y:S02]  /*1200*/  FFMA.FTZ R43, R134, R171.reuse, R43 ;  /* 0x000000ab862b7223 */ /* 0x080fe4000001002b */
[----:B------:R-:W-:-:S02]  /*1210*/  FMUL.FTZ R171, R26, R171 ;  /* 0x000000ab1aab7220 */ /* 0x000fc40000410000 */
[----:B------:R-:W-:Y:S01]  /*1220*/  FADD.FTZ R126, R127, R172 ;  /* 0x000000ac7f7e7221 */ /* 0x000fe20000010000 */
[----:B------:R-:W-:Y:S01]  /*1230*/  PRMT R128, RZ, 0x5410, R197 ;  /* 0x00005410ff807816 */ /* 0x000fe200000000c5 */
[----:B------:R-:W-:Y:S02]  /*1240*/  FFMA.FTZ R125, R135, R172, R125 ;  /* 0x000000ac877d7223 */ /* 0x000fe4000001007d */
[----:B------:R-:W-:Y:S02]  /*1250*/  FADD.FTZ R80, R80, R174 ;  /* 0x000000ae50507221 */ /* 0x000fe40000010000 */
[-C--:B------:R-:W-:Y:S02]  /*1260*/  FFMA.FTZ R44, R137, R174.reuse, R44 ;  /* 0x000000ae892c7223 */ /* 0x080fe4000001002c */
[----:B------:R-:W-:Y:S02]  /*1270*/  FMUL.FTZ R174, R5, R174 ;  /* 0x000000ae05ae7220 */ /* 0x000fe40000410000 */
[----:B------:R-:W-:Y:S01]  /*1280*/  FADD.FTZ R127, R126, R171 ;  /* 0x000000ab7e7f7221 */ /* 0x000fe20000010000 */
[----:B------:R-:W-:Y:S01]  /*1290*/  SHF.R.U32.HI R175, RZ, 0x10, R159 ;  /* 0x00000010ffaf7819 */ /* 0x000fe2000001169f */
[----:B------:R-:W-:Y:S01]  /*12a0*/  FFMA.FTZ R125, R134, R171, R125 ;  /* 0x000000ab867d7223 */ /* 0x000fe2000001007d */
[----:B------:R-:W-:Y:S01]  /*12b0*/  PRMT R130, RZ, 0x5410, R187 ;  /* 0x00005410ff827816 */ /* 0x000fe200000000bb */
[----:B------:R-:W-:Y:S01]  /*12c0*/  FADD.FTZ R168, -R155, R131 ;  /* 0x000000839ba87221 */ /* 0x000fe20000010100 */
[----:B------:R-:W-:Y:S01]  /*12d0*/  PRMT R187, RZ, 0x5410, R173 ;  /* 0x00005410ffbb7816 */ /* 0x000fe200000000ad */
[----:B------:R-:W-:-:S02]  /*12e0*/  IMAD.MOV.U32 R165, RZ, RZ, R162 ;  /* 0x000000ffffa57224 */ /* 0x000fc400078e00a2 */
[----:B------:R-:W-:Y:S02]  /*12f0*/  FMUL.FTZ R173, R27, R128 ;  /* 0x000000801bad7220 */ /* 0x000fe40000410000 */
[----:B------:R-:W-:Y:S01]  /*1300*/  FADD.FTZ R126, R127, R174 ;  /* 0x000000ae7f7e7221 */ /* 0x000fe20000010000 */
[----:B------:R-:W-:Y:S01]  /*1310*/  PRMT R175, RZ, 0x5410, R175 ;  /* 0x00005410ffaf7816 */ /* 0x000fe200000000af */
[C---:B------:R-:W-:Y:S02]  /*1320*/  FADD.FTZ R162, -R155.reuse, R136 ;  /* 0x000000889ba27221 */ /* 0x040fe40000010100 */
[----:B------:R-:W-:Y:S02]  /*1330*/  FADD.FTZ R180, -R155, R138 ;  /* 0x0000008a9bb47221 */ /* 0x000fe40000010100 */
[----:B------:R-:W-:Y:S02]  /*1340*/  FMUL.FTZ R136, R149, R158 ;  /* 0x0000009e95887220 */ /* 0x000fe40000410000 */
        /* <DEDUP_REMOVED lines=9> */
[----:B------:R-:W-:Y:S02]  /*13e0*/  IMAD.MOV.U32 R131, RZ, RZ, R161 ;  /* 0x000000ffff837224 */ /* 0x000fe400078e00a1 */
[----:B------:R-:W-:Y:S02]  /*13f0*/  FADD.FTZ R188, -R155, R142 ;  /* 0x0000008e9bbc7221 */ /* 0x000fe40000010100 */
[----:B------:R-:W-:Y:S02]  /*1400*/  FFMA.FTZ R125, R139, R176, R125 ;  /* 0x000000b08b7d7223 */ /* 0x000fe4000001007d */
[----:B------:R-:W-:Y:S02]  /*1410*/  FMUL.FTZ R142, R149, R178 ;  /* 0x000000b2958e7220 */ /* 0x000fe40000410000 */
[----:B------:R-:W-:-:S02]  /*1420*/  FMUL.FTZ R178, R7, R129 ;  /* 0x0000008107b27220 */ /* 0x000fc40000410000 */
[----:B------:R-:W-:Y:S01]  /*1430*/  FADD.FTZ R127, R126, R175 ;  /* 0x000000af7e7f7221 */ /* 0x000fe20000010000 */
[----:B------:R-:W-:Y:S01]  /*1440*/  SHF.R.U32.HI R179, RZ, 0x10, R161 ;  /* 0x00000010ffb37819 */ /* 0x000fe200000116a1 */
[----:B------:R-:W-:Y:S01]  /*1450*/  FADD.FTZ R186, -R155, R141 ;  /* 0x0000008d9bba7221 */ /* 0x000fe20000010100 */
[----:B------:R-:W-:Y:S01]  /*1460*/  PRMT R131, RZ, 0x5410, R131 ;  /* 0x00005410ff837816 */ /* 0x000fe20000000083 */
[----:B------:R-:W-:Y:S02]  /*1470*/  FMUL.FTZ R141, R149, R160 ;  /* 0x000000a0958d7220 */ /* 0x000fe40000410000 */
        /* <DEDUP_REMOVED lines=9> */
[----:B------:R-:W-:Y:S01]  /*1510*/  FADD.FTZ R127, R126, R177 ;  /* 0x000000b17e7f7221 */ /* 0x000fe20000010000 */
        /* <DEDUP_REMOVED lines=10> */
[----:B------:R-:W-:Y:S01]  /*15c0*/  FADD.FTZ R127, R126, R179 ;  /* 0x000000b37e7f7221 */ /* 0x000fe20000010000 */
[----:B------:R-:W-:Y:S01]  /*15d0*/  PRMT R167, RZ, 0x5410, R167 ;  /* 0x00005410ffa77816 */ /* 0x000fe200000000a7 */
[----:B------:R-:W-:Y:S01]  /*15e0*/  FMUL.FTZ R155, R149, R162 ;  /* 0x000000a2959b7220 */ /* 0x000fe20000410000 */
[----:B------:R-:W-:Y:S01]  /*15f0*/  PRMT R166, RZ, 0x5410, R181 ;  /* 0x00005410ffa67816 */ /* 0x000fe200000000b5 */
        /* <DEDUP_REMOVED lines=19> */
[----:B------:R-:W-:Y:S02]  /*1730*/  FMUL.FTZ R185, R33, R166 ;  /* 0x000000a621b97220 */ /* 0x000fe40000410000 */
[----:B------:R-:W-:Y:S02]  /*1740*/  FADD.FTZ R126, R127, R186 ;  /* 0x000000ba7f7e7221 */ /* 0x000fe40000010000 */
[----:B------:R-:W-:Y:S02]  /*1750*/  FFMA.FTZ R125, R159, R186, R125 ;  /* 0x000000ba9f7d7223 */ /* 0x000fe4000001007d */
[----:B------:R-:W-:Y:S01]  /*1760*/  FADD.FTZ R127, R126, R185 ;  /* 0x000000b97e7f7221 */ /* 0x000fe20000010000 */
[----:B------:R-:W-:Y:S01]  /*1770*/  PRMT R126, RZ, 0x5410, R124 ;  /* 0x00005410ff7e7816 */ /* 0x000fe2000000007c */
[----:B------:R-:W-:-:S02]  /*1780*/  FMUL.FTZ R161, R149, R188 ;  /* 0x000000bc95a17220 */ /* 0x000fc40000410000 */
[----:B------:R-:W-:Y:S02]  /*1790*/  FMUL.FTZ R188, R12, R187 ;  /* 0x000000bb0cbc7220 */ /* 0x000fe40000410000 */
        /* <DEDUP_REMOVED lines=29> */
.L_x_3751:
[----:B0-----:R-:W-:Y:S05]  /*1970*/  BSYNC B0 ;  /* 0x0000000000007941 */ /* 0x001fea0003800000 */
.L_x_3749:
[----:B------:R-:W-:Y:S02]  /*1980*/  LOP3.LUT P1, RZ, R24, 0xff, RZ, 0xc0, !PT ;  /* 0x000000ff18ff7812 */ /* 0x000fe4000782c0ff */
[----:B------:R-:W-:-:S02]  /*1990*/  SHF.R.U32.HI R128, RZ, 0x5, R0 ;  /* 0x00000005ff807819 */ /* 0x000fc40000011600 */
[----:B------:R-:W-:Y:S02]  /*19a0*/  LOP3.LUT P0, RZ, R0, 0x1f, RZ, 0xc0, !PT ;  /* 0x0000001f00ff7812 */ /* 0x000fe4000780c0ff */
[----:B------:R-:W-:-:S07]  /*19b0*/  LOP3.LUT R169, R128, 0x7fffffc, RZ, 0xc0, !PT ;  /* 0x07fffffc80a97812 */ /* 0x000fce00078ec0ff */
[----:B------:R-:W-:Y:S01]  /*19c0*/  @!P1 IADD3 R169, R169, 0x4, RZ ;  /* 0x00000004a9a99810 */ /* 0x000fe20007ffe0ff */
[----:B------:R-:W-:Y:S05]  /*19d0*/  BRA.DIV ~URZ, `(.L_x_3752) ;  /* 0x000025427f007947 */ /* 0x000fea000b800000 */
[----:B------:R0:W1:Y:S02]  /*19e0*/  SHFL.DOWN PT, R129, R126, 0x10, 0x1f ;  /* 0x0a001f007e817f89 */ /* 0x00006400000e0000 */
.L_x_3813:
        /* <DEDUP_REMOVED lines=18> */
.L_x_3814:
[----:B-----5:R-:W-:Y:S01]  /*1b10*/  ISETP.GE.AND P6, PT, R193, 0x1, PT ;  /* 0x00000001c100780c */ /* 0x020fe20003fc6270 */
[----:B--2---:R-:W-:Y:S01]  /*1b20*/  FADD.FTZ R166, R166, R127 ;  /* 0x0000007fa6a67221 */ /* 0x004fe20000010000 */
[----:B------:R-:W-:Y:S01]  /*1b30*/  @!P0 LOP3.LUT R128, R128, 0x3, RZ, 0xc0, !PT ;  /* 0x0000000380808812 */ /* 0x000fe200078ec0ff */
[----:B-1----:R-:W-:Y:S01]  /*1b40*/  FADD.FTZ R167, R124, R131 ;  /* 0x000000837ca77221 */ /* 0x002fe20000010000 */
[----:B------:R-:W-:Y:S01]  /*1b50*/  WARPSYNC 0xffffffff ;  /* 0xffffffff00007948 */ /* 0x000fe20003800000 */
[----:B------:R-:W-:-:S08]  /*1b60*/  IMAD.MOV.U32 R168, RZ, RZ, RZ ;  /* 0x000000ffffa87224 */ /* 0x000fd000078e00ff */
[----:B------:R-:W-:Y:S02]  /*1b70*/  @P6 IADD3 R193, R193, -0x1, RZ ;  /* 0xffffffffc1c16810 */ /* 0x000fe40007ffe0ff */
[----:B------:R-:W-:Y:S02]  /*1b80*/  @P6 LOP3.LUT R125, R0, 0x7f, RZ, 0xc0, !PT ;  /* 0x0000007f007d6812 */ /* 0x000fe400078ec0ff */
[----:B------:R-:W-:Y:S01]  /*1b90*/  @P6 MOV R165, 0x8 ;  /* 0x0000000800a56802 */ /* 0x000fe20000000f00 */
[----:B------:R-:W-:-:S05]  /*1ba0*/  @P6 IMAD R193, R193, c[0x0][0x168], RZ ;  /* 0x00005a00c1c16a24 */ /* 0x000fca00078e02ff */
[----:B------:R-:W-:-:S04]  /*1bb0*/  @P6 SHF.R.S32.HI R126, RZ, 0x1f, R193 ;  /* 0x0000001fff7e6819 */ /* 0x000fc800000114c1 */
[----:B------:R-:W-:Y:S01]  /*1bc0*/  @P6 LEA.HI R126, R126, R193, RZ, 0x2 ;  /* 0x000000c17e7e6211 */ /* 0x000fe200078f10ff */
[----:B------:R-:W-:-:S03]  /*1bd0*/  @!P0 IMAD.IADD R193, R169, 0x1, R128 ;  /* 0x00000001a9c18824 */ /* 0x000fc600078e0280 */
[----:B------:R-:W-:Y:S02]  /*1be0*/  @P6 LEA.HI.SX32 R168, R126, R125, 0x1e ;  /* 0x0000007d7ea86211 */ /* 0x000fe400078ff2ff */
[----:B------:R-:W-:Y:S03]  /*1bf0*/  @!P0 STS.64 [R193.X8+0x2800], R166 ;  /* 0x002800a6c1008388 */ /* 0x000fe60000008a00 */
[----:B------:R-:W-:Y:S01]  /*1c00*/  @P6 IMAD.WIDE.U32 R164, R168, R165, c[0x0][0x170] ;  /* 0x00005c00a8a46625 */ /* 0x000fe200078e00a5 */
[----:B------:R-:W-:Y:S06]  /*1c10*/  BAR.SYNC.DEFER_BLOCKING 0x0 ;  /* 0x0000000000007b1d */ /* 0x000fec0000010000 */
[----:B------:R-:W2:Y:S01]  /*1c20*/  @P6 LDG.E.64 R164, [R164.64] ;  /* 0x00000004a4a46981 */ /* 0x000ea2000c1e1b00 */
[----:B------:R-:W-:Y:S01]  /*1c30*/  @!P5 ISETP.NE.U32.AND P0, PT, RZ, c[0x0][0x218], PT ;  /* 0x00008600ff00da0c */ /* 0x000fe20003f05070 */
[----:B------:R-:W-:Y:S01]  /*1c40*/  BSSY B0, `(.L_x_3754) ;  /* 0x0000021000007945 */ /* 0x000fe20003800000 */
[----:B------:R-:W-:Y:S01]  /*1c50*/  @!P5 ISETP.NE.U32.AND P1, PT, RZ, c[0x0][0x218], PT ;  /* 0x00008600ff00da0c */ /* 0x000fe20003f25070 */
[----:B0-----:R-:W0:Y:S01]  /*1c60*/  LDS.128 R124, [R169.X8+0x2800] ;  /* 0x00280000a97c7984 */ /* 0x001e220000008c00 */
[----:B------:R-:W-:-:S02]  /*1c70*/  @!P5 ISETP.NE.AND.EX P0, PT, RZ, c[0x0][0x21c], PT, P0 ;  /* 0x00008700ff00da0c */ /* 0x000fc40003f05300 */
[----:B------:R-:W-:Y:S01]  /*1c80*/  @!P5 ISETP.NE.AND.EX P1, PT, RZ, c[0x0][0x21c], PT, P1 ;  /* 0x00008700ff00da0c */ /* 0x000fe20003f25310 */
[----:B------:R-:W1:Y:S01]  /*1c90*/  LDS.128 R128, [R169.X8+0x2810] ;  /* 0x00281000a9807984 */ /* 0x000e620000008c00 */
[----:B------:R-:W-:Y:S01]  /*1ca0*/  ISETP.NE.AND P2, PT, R23, RZ, PT ;  /* 0x000000ff1700720c */ /* 0x000fe20003f45270 */
[----:B0-----:R-:W-:Y:S02]  /*1cb0*/  FADD.FTZ R197, RZ, R124 ;  /* 0x0000007cffc57221 */ /* 0x001fe40000010000 */
[----:B------:R-:W-:Y:S01]  /*1cc0*/  FADD.FTZ R124, RZ, R125 ;  /* 0x0000007dff7c7221 */ /* 0x000fe20000010000 */
[----:B------:R-:W-:Y:S01]  /*1cd0*/  @!P5 FSEL R125, R100, RZ, P0 ;  /* 0x000000ff647dd208 */ /* 0x000fe20000000000 */
[----:B------:R-:W-:Y:S01]  /*1ce0*/  FADD.FTZ R197, R126, R197 ;  /* 0x000000c57ec57221 */ /* 0x000fe20000010000 */
[----:B------:R-:W-:Y:S01]  /*1cf0*/  @!P5 FSEL R126, R101, RZ, P1 ;  /* 0x000000ff657ed208 */ /* 0x000fe20000800000 */
[----:B------:R-:W-:Y:S02]  /*1d00*/  FADD.FTZ R124, R127, R124 ;  /* 0x0000007c7f7c7221 */ /* 0x000fe40000010000 */
[----:B-1----:R-:W-:-:S02]  /*1d10*/  FADD.FTZ R197, R197, R128 ;  /* 0x00000080c5c57221 */ /* 0x002fc40000010000 */
[----:B------:R-:W-:Y:S02]  /*1d20*/  FADD.FTZ R124, R124, R129 ;  /* 0x000000817c7c7221 */ /* 0x000fe40000010000 */
[----:B------:R-:W-:Y:S02]  /*1d30*/  FADD.FTZ R130, R130, R197 ;  /* 0x000000c582827221 */ /* 0x000fe40000010000 */
[----:B------:R-:W-:Y:S02]  /*1d40*/  FADD.FTZ R124, R131, R124 ;  /* 0x0000007c837c7221 */ /* 0x000fe40000010000 */
[----:B------:R-:W-:Y:S02]  /*1d50*/  FMUL.FTZ R130, R130, c[0x0][0x1e0] ;  /* 0x0000780082827a20 */ /* 0x000fe40000410000 */
[----:B------:R-:W-:-:S03]  /*1d60*/  FMUL.FTZ R193, R124, c[0x0][0x1e0] ;  /* 0x000078007cc17a20 */ /* 0x000fc60000410000 */
[----:B------:R-:W-:Y:S02]  /*1d70*/  FSEL R194, R130, RZ, !P2 ;  /* 0x000000ff82c27208 */ /* 0x000fe40005000000 */
[----:B--2---:R-:W-:Y:S02]  /*1d80*/  @P6 PRMT R190, R190, 0x5410, R164 ;  /* 0x00005410bebe6816 */ /* 0x004fe400000000a4 */
[--C-:B------:R-:W-:Y:S02]  /*1d90*/  @P6 SHF.R.U64 R164, R164, 0x10, R165.reuse ;  /* 0x00000010a4a46819 */ /* 0x100fe400000012a5 */
[--C-:B------:R-:W-:Y:S02]  /*1da0*/  @P6 PRMT R191, R191, 0x5410, R165.reuse ;  /* 0x00005410bfbf6816 */ /* 0x100fe400000000a5 */
[----:B------:R-:W-:Y:S02]  /*1db0*/  @P6 SHF.R.U32.HI R165, RZ, 0x10, R165 ;  /* 0x00000010ffa56819 */ /* 0x000fe400000116a5 */
[----:B------:R-:W-:-:S02]  /*1dc0*/  @P6 PRMT R195, R195, 0x5410, R164 ;  /* 0x00005410c3c36816 */ /* 0x000fc400000000a4 */
[----:B------:R-:W-:Y:S01]  /*1dd0*/  @P6 PRMT R196, R196, 0x5410, R165 ;  /* 0x00005410c4c46816 */ /* 0x000fe200000000a5 */
[----:B------:R-:W-:Y:S05]  /*1de0*/  @!P5 BRA `(.L_x_3755) ;  /* 0x000000600000d947 */ /* 0x000fea0003800000 */
[----:B------:R-:W-:Y:S01]  /*1df0*/  ISETP.NE.U32.AND P0, PT, RZ, c[0x0][0x218], PT ;  /* 0x00008600ff007a0c */ /* 0x000fe20003f05070 */
[----:B------:R-:W-:-:S03]  /*1e00*/  FFMA.FTZ R125, R133, R193, R194 ;  /* 0x000000c1857d7223 */ /* 0x000fc600000100c2 */
[----:B------:R-:W-:Y:S01]  /*1e10*/  ISETP.NE.AND.EX P0, PT, RZ, c[0x0][0x21c], PT, P0 ;  /* 0x00008700ff007a0c */ /* 0x000fe20003f05300 */
[----:B------:R-:W-:-:S04]  /*1e20*/  FADD.FTZ R124, R170, -R125 ;  /* 0x8000007daa7c7221 */ /* 0x000fc80000010000 */
[----:B------:R-:W-:-:S08]  /*1e30*/  FMUL.FTZ R125, R149, R124 ;  /* 0x0000007c957d7220 */ /* 0x000fd00000410000 */
[----:B------:R-:W-:Y:S02]  /*1e40*/  @P0 FADD.FTZ R125, R100, R125 ;  /* 0x0000007d647d0221 */ /* 0x000fe40000010000 */
.L_x_3755:
[----:B------:R-:W-:Y:S05]  /*1e50*/  BSYNC B0 ;  /* 0x0000000000007941 */ /* 0x000fea0003800000 */
.L_x_3754:
[----:B------:R-:W-:Y:S01]  /*1e60*/  BSSY B0, `(.L_x_3756) ;  /* 0x000000a000007945 */ /* 0x000fe20003800000 */
[----:B------:R-:W-:Y:S01]  /*1e70*/  @P6 FMUL.FTZ R130, R125, c[0x0][0x1ec] ;  /* 0x00007b007d826a20 */ /* 0x000fe20000410000 */
[----:B------:R-:W-:Y:S01]  /*1e80*/  @P6 PRMT R131, RZ, 0x7610, R190 ;  /* 0x00007610ff836816 */ /* 0x000fe200000000be */
[----:B------:R-:W-:Y:S05]  /*1e90*/  @!P5 BRA `(.L_x_3757) ;  /* 0x000000600000d947 */ /* 0x000fea0003800000 */
[----:B------:R-:W-:Y:S01]  /*1ea0*/  ISETP.NE.U32.AND P0, PT, RZ, c[0x0][0x218], PT ;  /* 0x00008600ff007a0c */ /* 0x000fe20003f05070 */
[----:B------:R-:W-:-:S03]  /*1eb0*/  FFMA.FTZ R124, R132, R193, R194 ;  /* 0x000000c1847c7223 */ /* 0x000fc600000100c2 */
[----:B------:R-:W-:Y:S01]  /*1ec0*/  ISETP.NE.AND.EX P0, PT, RZ, c[0x0][0x21c], PT, P0 ;  /* 0x00008700ff007a0c */ /* 0x000fe20003f05300 */
[----:B------:R-:W-:-:S04]  /*1ed0*/  FADD.FTZ R124, R163, -R124 ;  /* 0x8000007ca37c7221 */ /* 0x000fc80000010000 */
[----:B------:R-:W-:-:S08]  /*1ee0*/  FMUL.FTZ R126, R149, R124 ;  /* 0x0000007c957e7220 */ /* 0x000fd00000410000 */
[----:B------:R-:W-:Y:S02]  /*1ef0*/  @P0 FADD.FTZ R126, R101, R126 ;  /* 0x0000007e657e0221 */ /* 0x000fe40000010000 */
.L_x_3757:
[----:B------:R-:W-:Y:S05]  /*1f00*/  BSYNC B0 ;  /* 0x0000000000007941 */ /* 0x000fea0003800000 */
.L_x_3756:
[----:B------:R-:W-:Y:S01]  /*1f10*/  @P6 FMUL.FTZ R164, R126, c[0x0][0x1ec] ;  /* 0x00007b007ea46a20 */ /* 0x000fe20000410000 */
[----:B------:R-:W-:Y:S01]  /*1f20*/  @!P5 ISETP.NE.U32.AND P0, PT, RZ, c[0x0][0x218], PT ;  /* 0x00008600ff00da0c */ /* 0x000fe20003f05070 */
[----:B------:R-:W-:Y:S01]  /*1f30*/  @P6 FMUL.FTZ R124, R13, R130 ;  /* 0x000000820d7c6220 */ /* 0x000fe20000410000 */
[----:B------:R-:W-:Y:S01]  /*1f40*/  @!P5 ISETP.NE.U32.AND P1, PT, RZ, c[0x0][0x218], PT ;  /* 0x00008600ff00da0c */ /* 0x000fe20003f25070 */
[----:B------:R-:W-:Y:S01]  /*1f50*/  @P6 FMUL.FTZ R127, R35, R164 ;  /* 0x000000a4237f6220 */ /* 0x000fe20000410000 */
[----:B------:R-:W-:Y:S01]  /*1f60*/  @!P5 ISETP.NE.AND.EX P0, PT, RZ, c[0x0][0x21c], PT, P0 ;  /* 0x00008700ff00da0c */ /* 0x000fe20003f05300 */
[----:B------:R-:W-:Y:S01]  /*1f70*/  BSSY B0, `(.L_x_3758) ;  /* 0x000000f000007945 */ /* 0x000fe20003800000 */
[----:B------:R-:W-:Y:S02]  /*1f80*/  @!P5 ISETP.NE.AND.EX P1, PT, RZ, c[0x0][0x21c], PT, P1 ;  /* 0x00008700ff00da0c */ /* 0x000fe40003f25310 */
[----:B------:R-:W-:Y:S02]  /*1f90*/  @P6 F2FP.BF16.PACK_AB R197, RZ, R127 ;  /* 0x0000007fffc5623e */ /* 0x000fe400000010ff */
[----:B------:R-:W-:-:S02]  /*1fa0*/  ISETP.NE.U32.AND P3, PT, RZ, c[0x0][0x258], PT ;  /* 0x00009600ff007a0c */ /* 0x000fc40003f65070 */
[----:B------:R-:W-:Y:S02]  /*1fb0*/  @P6 F2FP.BF16.PACK_AB R129, RZ, R124 ;  /* 0x0000007cff81623e */ /* 0x000fe400000010ff */
[----:B------:R-:W-:Y:S02]  /*1fc0*/  @!P5 FSEL R127, R102, RZ, P0 ;  /* 0x000000ff667fd208 */ /* 0x000fe40000000000 */
[----:B------:R-:W-:Y:S02]  /*1fd0*/  @!P5 FSEL R198, R103, RZ, P1 ;  /* 0x000000ff67c6d208 */ /* 0x000fe40000800000 */
        /* <DEDUP_REMOVED lines=8> */
.L_x_3759:
[----:B------:R-:W-:Y:S05]  /*2060*/  BSYNC B0 ;  /* 0x0000000000007941 */ /* 0x000fea0003800000 */
.L_x_3758:
        /* <DEDUP_REMOVED lines=10> */
.L_x_3761:
[----:B------:R-:W-:Y:S05]  /*2110*/  BSYNC B0 ;  /* 0x0000000000007941 */ /* 0x000fea0003800000 */
.L_x_3760:
[----:B------:R-:W-:Y:S01]  /*2120*/  ISETP.NE.AND.EX P3, PT, RZ, c[0x0][0x25c], PT, P3 ;  /* 0x00009700ff007a0c */ /* 0x000fe20003f65330 */
[----:B------:R-:W-:Y:S01]  /*2130*/  @P6 FMUL.FTZ R169, R198, c[0x0][0x1ec] ;  /* 0x00007b00c6a96a20 */ /* 0x000fe20000410000 */
[----:B------:R-:W-:Y:S01]  /*2140*/  ISETP.NE.U32.AND P2, PT, RZ, c[0x0][0x258], PT ;  /* 0x00009600ff007a0c */ /* 0x000fe20003f45070 */
[----:B------:R-:W-:Y:S01]  /*2150*/  @P6 FMUL.FTZ R124, R14, R167 ;  /* 0x000000a70e7c6220 */ /* 0x000fe20000410000 */
[----:B------:R-:W-:Y:S01]  /*2160*/  @P6 PRMT R151, R129, 0x7610, R151 ;  /* 0x0000761081976816 */ /* 0x000fe20000000097 */
[----:B------:R-:W-:Y:S01]  /*2170*/  @P6 FMUL.FTZ R128, R36, R169 ;  /* 0x000000a924806220 */ /* 0x000fe20000410000 */
[----:B------:R-:W-:Y:S01]  /*2180*/  ISETP.NE.AND.EX P2, PT, RZ, c[0x0][0x25c], PT, P2 ;  /* 0x00009700ff007a0c */ /* 0x000fe20003f45320 */
[----:B------:R-:W-:Y:S01]  /*2190*/  BSSY B0, `(.L_x_3762) ;  /* 0x0000026000007945 */ /* 0x000fe20003800000 */
[----:B------:R-:W-:Y:S02]  /*21a0*/  @P6 PRMT R152, R197, 0x7610, R152 ;  /* 0x00007610c5986816 */ /* 0x000fe40000000098 */
[----:B------:R-:W-:-:S02]  /*21b0*/  @P6 F2FP.BF16.PACK_AB R197, RZ, R124 ;  /* 0x0000007cffc5623e */ /* 0x000fc400000010ff */
[----:B------:R-:W-:Y:S01]  /*21c0*/  SEL R124, R125, R120, P2 ;  /* 0x000000787d7c7207 */ /* 0x000fe20001000000 */
[----:B------:R-:W-:Y:S01]  /*21d0*/  @P3 IMAD.MOV.U32 R129, RZ, RZ, 0x10 ;  /* 0x00000010ff813424 */ /* 0x000fe200078e00ff */
[----:B------:R-:W-:Y:S02]  /*21e0*/  SEL R125, R126, R121, P2 ;  /* 0x000000797e7d7207 */ /* 0x000fe40001000000 */
[----:B------:R-:W-:Y:S01]  /*21f0*/  @P6 F2FP.BF16.PACK_AB R199, RZ, R128 ;  /* 0x00000080ffc7623e */ /* 0x000fe200000010ff */
[----:B------:R-:W-:Y:S01]  /*2200*/  @P3 IMAD.WIDE.U32 R128, R150, R129, c[0x0][0x258] ;  /* 0x0000960096803625 */ /* 0x000fe200078e0081 */
[----:B------:R-:W-:Y:S02]  /*2210*/  SEL R126, R127, R122, P2 ;  /* 0x0000007a7f7e7207 */ /* 0x000fe40001000000 */
[----:B------:R-:W-:Y:S02]  /*2220*/  SEL R127, R198, R123, P2 ;  /* 0x0000007bc67f7207 */ /* 0x000fe40001000000 */
[----:B------:R-:W-:-:S02]  /*2230*/  @!P5 ISETP.NE.U32.AND P4, PT, RZ, c[0x0][0x218], PT ;  /* 0x00008600ff00da0c */ /* 0x000fc40003f85070 */
[----:B------:R-:W-:Y:S01]  /*2240*/  @!P5 ISETP.NE.U32.AND P1, PT, RZ, c[0x0][0x218], PT ;  /* 0x00008600ff00da0c */ /* 0x000fe20003f25070 */
[----:B------:R0:W-:Y:S01]  /*2250*/  @P3 STG.E.128 [R128.64], R124 ;  /* 0x0000007c80003986 */ /* 0x0001e2000c101d04 */
[----:B------:R-:W-:Y:S02]  /*2260*/  @!P5 ISETP.NE.AND.EX P4, PT, RZ, c[0x0][0x21c], PT, P4 ;  /* 0x00008700ff00da0c */ /* 0x000fe40003f85340 */
[----:B------:R-:W-:Y:S02]  /*2270*/  @!P5 ISETP.NE.U32.AND P0, PT, RZ, c[0x0][0x218], PT ;  /* 0x00008600ff00da0c */ /* 0x000fe40003f05070 */
[----:B------:R-:W-:Y:S02]  /*2280*/  @!P5 FSEL R207, R104, RZ, P4 ;  /* 0x000000ff68cfd208 */ /* 0x000fe40002000000 */
[----:B------:R-:W-:Y:S02]  /*2290*/  @!P5 ISETP.NE.U32.AND P4, PT, RZ, c[0x0][0x218], PT ;  /* 0x00008600ff00da0c */ /* 0x000fe40003f85070 */
[----:B------:R-:W-:-:S02]  /*22a0*/  @!P5 ISETP.NE.AND.EX P1, PT, RZ, c[0x0][0x21c], PT, P1 ;  /* 0x00008700ff00da0c */ /* 0x000fc40003f25310 */
[----:B------:R-:W-:Y:S02]  /*22b0*/  @!P5 ISETP.NE.AND.EX P0, PT, RZ, c[0x0][0x21c], PT, P0 ;  /* 0x00008700ff00da0c */ /* 0x000fe40003f05300 */
[----:B------:R-:W-:Y:S02]  /*22c0*/  @!P5 ISETP.NE.AND.EX P4, PT, RZ, c[0x0][0x21c], PT, P4 ;  /* 0x00008700ff00da0c */ /* 0x000fe40003f85340 */
[----:B------:R-:W-:Y:S02]  /*22d0*/  @!P5 FSEL R204, R105, RZ, P1 ;  /* 0x000000ff69ccd208 */ /* 0x000fe40000800000 */
[----:B------:R-:W-:Y:S02]  /*22e0*/  @!P5 FSEL R209, R106, RZ, P0 ;  /* 0x000000ff6ad1d208 */ /* 0x000fe40000000000 */
[----:B------:R-:W-:Y:S02]  /*22f0*/  @!P5 ISETP.NE.U32.AND P1, PT, RZ, c[0x0][0x218], PT ;  /* 0x00008600ff00da0c */ /* 0x000fe40003f25070 */
[----:B------:R-:W-:-:S02]  /*2300*/  @!P5 ISETP.NE.U32.AND P0, PT, RZ, c[0x0][0x218], PT ;  /* 0x00008600ff00da0c */ /* 0x000fc40003f05070 */
[----:B------:R-:W-:Y:S02]  /*2310*/  @P6 PRMT R153, R197, 0x7610, R153 ;  /* 0x00007610c5996816 */ /* 0x000fe40000000099 */
[----:B------:R-:W-:Y:S02]  /*2320*/  @P6 PRMT R154, R199, 0x7610, R154 ;  /* 0x00007610c79a6816 */ /* 0x000fe4000000009a */
[----:B------:R-:W-:Y:S02]  /*2330*/  @!P5 FSEL R206, R107, RZ, P4 ;  /* 0x000000ff6bced208 */ /* 0x000fe40002000000 */
[----:B------:R-:W-:Y:S02]  /*2340*/  IADD3 R208, R168, 0x80, RZ ;  /* 0x00000080a8d07810 */ /* 0x000fe40007ffe0ff */
        /* <DEDUP_REMOVED lines=10> */
.L_x_3763:
[----:B0-----:R-:W-:Y:S05]  /*23f0*/  BSYNC B0 ;  /* 0x0000000000007941 */ /* 0x001fea0003800000 */
.L_x_3762:
[----:B------:R-:W-:Y:S01]  /*2400*/  BSSY B0, `(.L_x_3764) ;  /* 0x000000b000007945 */ /* 0x000fe20003800000 */
        /* <DEDUP_REMOVED lines=10> */
.L_x_3765:
[----:B------:R-:W-:Y:S05]  /*24b0*/  BSYNC B0 ;  /* 0x0000000000007941 */ /* 0x000fea0003800000 */
.L_x_3764:
        /* <DEDUP_REMOVED lines=8> */
.L_x_3767:
[----:B------:R-:W-:Y:S05]  /*2540*/  BSYNC B0 ;  /* 0x0000000000007941 */ /* 0x000fea0003800000 */
.L_x_3766:
[----:B------:R-:W-:Y:S01]  /*2550*/  BSSY B0, `(.L_x_3768) ;  /* 0x0000009000007945 */ /* 0x000fe20003800000 */
        /* <DEDUP_REMOVED lines=8> */
.L_x_3769:
[----:B------:R-:W-:Y:S05]  /*25e0*/  BSYNC B0 ;  /* 0x0000000000007941 */ /* 0x000fea0003800000 */
.L_x_3768:
        /* <DEDUP_REMOVED lines=9> */
.L_x_3771:
[----:B------:R-:W-:Y:S05]  /*2680*/  BSYNC B0 ;  /* 0x0000000000007941 */ /* 0x000fea0003800000 */
.L_x_3770:
[----:B------:R-:W-:Y:S01]  /*2690*/  @P6 FMUL.FTZ R202, R207, c[0x0][0x1ec] ;  /* 0x00007b00cfca6a20 */ /* 0x000fe20000410000 */
[----:B------:R-:W-:Y:S01]  /*26a0*/  @!P5 ISETP.NE.AND.EX P1, PT, RZ, c[0x0][0x21c], PT, P1 ;  /* 0x00008700ff00da0c */ /* 0x000fe20003f25310 */
[----:B------:R-:W-:Y:S01]  /*26b0*/  @P6 FMUL.FTZ R200, R204, c[0x0][0x1ec] ;  /* 0x00007b00ccc86a20 */ /* 0x000fe20000410000 */
[----:B------:R-:W-:Y:S01]  /*26c0*/  @!P5 ISETP.NE.AND.EX P0, PT, RZ, c[0x0][0x21c], PT, P0 ;  /* 0x00008700ff00da0c */ /* 0x000fe20003f05300 */
[----:B------:R-:W-:Y:S01]  /*26d0*/  @P6 FMUL.FTZ R201, R209, c[0x0][0x1ec] ;  /* 0x00007b00d1c96a20 */ /* 0x000fe20000410000 */
[----:B------:R-:W-:Y:S01]  /*26e0*/  BSSY B0, `(.L_x_3772) ;  /* 0x0000014000007945 */ /* 0x000fe20003800000 */
[----:B------:R-:W-:Y:S01]  /*26f0*/  @P6 FMUL.FTZ R124, R15, R202 ;  /* 0x000000ca0f7c6220 */ /* 0x000fe20000410000 */
[----:B------:R-:W-:Y:S01]  /*2700*/  @!P5 FSEL R213, R108, RZ, P1 ;  /* 0x000000ff6cd5d208 */ /* 0x000fe20000800000 */
[----:B------:R-:W-:Y:S01]  /*2710*/  @P6 FMUL.FTZ R125, R37, R200 ;  /* 0x000000c8257d6220 */ /* 0x000fe20000410000 */
[----:B------:R-:W-:Y:S01]  /*2720*/  @!P5 ISETP.NE.U32.AND P4, PT, RZ, c[0x0][0x218], PT ;  /* 0x00008600ff00da0c */ /* 0x000fe20003f85070 */
[----:B------:R-:W-:Y:S01]  /*2730*/  @P6 FMUL.FTZ R126, R16, R201 ;  /* 0x000000c9107e6220 */ /* 0x000fe20000410000 */
[----:B------:R-:W-:Y:S01]  /*2740*/  @!P5 ISETP.NE.U32.AND P1, PT, RZ, c[0x0][0x218], PT ;  /* 0x00008600ff00da0c */ /* 0x000fe20003f25070 */
[----:B------:R-:W-:Y:S01]  /*2750*/  @P3 IMAD.MOV.U32 R129, RZ, RZ, 0x10 ;  /* 0x00000010ff813424 */ /* 0x000fe200078e00ff */
[----:B------:R-:W-:-:S02]  /*2760*/  @P6 F2FP.BF16.PACK_AB R210, RZ, R124 ;  /* 0x0000007cffd2623e */ /* 0x000fc400000010ff */
[----:B------:R-:W-:Y:S02]  /*2770*/  @P6 F2FP.BF16.PACK_AB R211, RZ, R125 ;  /* 0x0000007dffd3623e */ /* 0x000fe400000010ff */
[----:B------:R-:W-:Y:S02]  /*2780*/  @P6 F2FP.BF16.PACK_AB R214, RZ, R126 ;  /* 0x0000007effd6623e */ /* 0x000fe400000010ff */
        /* <DEDUP_REMOVED lines=9> */
.L_x_3773:
[----:B------:R-:W-:Y:S05]  /*2820*/  BSYNC B0 ;  /* 0x0000000000007941 */ /* 0x000fea0003800000 */
.L_x_3772:
[----:B------:R-:W-:Y:S01]  /*2830*/  @P3 IMAD.WIDE.U32 R128, R192, R129, c[0x0][0x258] ;  /* 0x00009600c0803625 */ /* 0x000fe200078e0081 */
[----:B------:R-:W-:Y:S01]  /*2840*/  SEL R124, R207, R120, P2 ;  /* 0x00000078cf7c7207 */ /* 0x000fe20001000000 */
[----:B------:R-:W-:Y:S01]  /*2850*/  BSSY B0, `(.L_x_3774) ;  /* 0x0000018000007945 */ /* 0x000fe20003800000 */
[----:B------:R-:W-:Y:S01]  /*2860*/  SEL R125, R204, R121, P2 ;  /* 0x00000079cc7d7207 */ /* 0x000fe20001000000 */
[C---:B------:R-:W-:Y:S01]  /*2870*/  @P6 FMUL.FTZ R197, R206.reuse, c[0x0][0x1ec] ;  /* 0x00007b00cec56a20 */ /* 0x040fe20000410000 */
[----:B------:R-:W-:Y:S02]  /*2880*/  SEL R126, R209, R122, P2 ;  /* 0x0000007ad17e7207 */ /* 0x000fe40001000000 */
[----:B------:R-:W-:Y:S01]  /*2890*/  SEL R127, R206, R123, P2 ;  /* 0x0000007bce7f7207 */ /* 0x000fe20001000000 */
[----:B------:R-:W-:Y:S01]  /*28a0*/  @P6 FMUL.FTZ R192, R38, R197 ;  /* 0x000000c526c06220 */ /* 0x000fe20000410000 */
[----:B------:R-:W-:Y:S02]  /*28b0*/  @!P5 ISETP.NE.U32.AND P0, PT, RZ, c[0x0][0x218], PT ;  /* 0x00008600ff00da0c */ /* 0x000fe40003f05070 */
[----:B------:R-:W-:Y:S01]  /*28c0*/  @!P5 ISETP.NE.AND.EX P4, PT, RZ, c[0x0][0x21c], PT, P4 ;  /* 0x00008700ff00da0c */ /* 0x000fe20003f85340 */
[----:B------:R0:W-:Y:S01]  /*28d0*/  @P3 STG.E.128 [R128.64], R124 ;  /* 0x0000007c80003986 */ /* 0x0001e2000c101d04 */
[----:B------:R-:W-:-:S02]  /*28e0*/  @P6 F2FP.BF16.PACK_AB R192, RZ, R192 ;  /* 0x000000c0ffc0623e */ /* 0x000fc400000010ff */
[----:B------:R-:W-:Y:S02]  /*28f0*/  @P6 PRMT R151, R210, 0x7610, R151 ;  /* 0x00007610d2976816 */ /* 0x000fe40000000097 */
[----:B------:R-:W-:Y:S02]  /*2900*/  @P6 PRMT R154, R192, 0x7610, R154 ;  /* 0x00007610c09a6816 */ /* 0x000fe4000000009a */
[----:B------:R-:W-:Y:S02]  /*2910*/  @P6 PRMT R152, R211, 0x7610, R152 ;  /* 0x00007610d3986816 */ /* 0x000fe40000000098 */
        /* <DEDUP_REMOVED lines=11> */
.L_x_3775:
[----:B------:R-:W-:Y:S05]  /*29d0*/  BSYNC B0 ;  /* 0x0000000000007941 */ /* 0x000fea0003800000 */
.L_x_3774:
[----:B------:R-:W-:Y:S01]  /*29e0*/  BSSY B0, `(.L_x_3776) ;  /* 0x000000d000007945 */ /* 0x000fe20003800000 */
[----:B0-----:R-:W-:Y:S02]  /*29f0*/  @!P5 FSEL R127, R110, RZ, P4 ;  /* 0x000000ff6e7fd208 */ /* 0x001fe40002000000 */
[----:B------:R-:W-:Y:S01]  /*2a00*/  IADD3 R215, R168, 0x100, RZ ;  /* 0x00000100a8d77810 */ /* 0x000fe20007ffe0ff */
        /* <DEDUP_REMOVED lines=10> */
.L_x_3777:
[----:B------:R-:W-:Y:S05]  /*2ab0*/  BSYNC B0 ;  /* 0x0000000000007941 */ /* 0x000fea0003800000 */
.L_x_3776:
        /* <DEDUP_REMOVED lines=8> */
.L_x_3779:
[----:B------:R-:W-:Y:S05]  /*2b40*/  BSYNC B0 ;  /* 0x0000000000007941 */ /* 0x000fea0003800000 */
.L_x_3778:
        /* <DEDUP_REMOVED lines=10> */
.L_x_3781:
[----:B------:R-:W-:Y:S05]  /*2bf0*/  BSYNC B0 ;  /* 0x0000000000007941 */ /* 0x000fea0003800000 */
.L_x_3780:
        /* <DEDUP_REMOVED lines=10> */
.L_x_3783:
[----:B------:R-:W-:Y:S05]  /*2ca0*/  BSYNC B0 ;  /* 0x0000000000007941 */ /* 0x000fea0003800000 */
.L_x_3782:
[----:B------:R-:W-:Y:S01]  /*2cb0*/  @P6 FMUL.FTZ R209, R127, c[0x0][0x1ec] ;  /* 0x00007b007fd16a20 */ /* 0x000fe20000410000 */
[----:B------:R-:W-:Y:S01]  /*2cc0*/  @!P5 ISETP.NE.AND.EX P1, PT, RZ, c[0x0][0x21c], PT, P1 ;  /* 0x00008700ff00da0c */ /* 0x000fe20003f25310 */
[----:B------:R-:W-:Y:S01]  /*2cd0*/  @P6 FMUL.FTZ R124, R17, R204 ;  /* 0x000000cc117c6220 */ /* 0x000fe20000410000 */
[----:B------:R-:W-:Y:S01]  /*2ce0*/  BSSY B0, `(.L_x_3784) ;  /* 0x0000010000007945 */ /* 0x000fe20003800000 */
[----:B------:R-:W-:Y:S01]  /*2cf0*/  @P6 FMUL.FTZ R125, R39, R206 ;  /* 0x000000ce277d6220 */ /* 0x000fe20000410000 */
[----:B------:R-:W-:Y:S01]  /*2d00*/  @!P5 ISETP.NE.U32.AND P4, PT, RZ, c[0x0][0x218], PT ;  /* 0x00008600ff00da0c */ /* 0x000fe20003f85070 */
[----:B------:R-:W-:Y:S01]  /*2d10*/  @P6 FMUL.FTZ R126, R18, R209 ;  /* 0x000000d1127e6220 */ /* 0x000fe20000410000 */
[----:B------:R-:W-:Y:S02]  /*2d20*/  @P6 F2FP.BF16.PACK_AB R216, RZ, R124 ;  /* 0x0000007cffd8623e */ /* 0x000fe400000010ff */
[----:B------:R-:W-:Y:S02]  /*2d30*/  @P6 F2FP.BF16.PACK_AB R217, RZ, R125 ;  /* 0x0000007dffd9623e */ /* 0x000fe400000010ff */
[----:B------:R-:W-:-:S02]  /*2d40*/  @P6 F2FP.BF16.PACK_AB R218, RZ, R126 ;  /* 0x0000007effda623e */ /* 0x000fc400000010ff */
        /* <DEDUP_REMOVED lines=9> */
.L_x_3785:
[----:B------:R-:W-:Y:S05]  /*2de0*/  BSYNC B0 ;  /* 0x0000000000007941 */ /* 0x000fea0003800000 */
.L_x_3784:
[----:B------:R-:W-:Y:S01]  /*2df0*/  @P3 MOV R128, 0x10 ;  /* 0x0000001000803802 */ /* 0x000fe20000000f00 */
[----:B------:R-:W-:Y:S01]  /*2e00*/  @P6 FMUL.FTZ R211, R214, c[0x0][0x1ec] ;  /* 0x00007b00d6d36a20 */ /* 0x000fe20000410000 */
[----:B------:R-:W-:Y:S01]  /*2e10*/  SEL R126, R127, R122, P2 ;  /* 0x0000007a7f7e7207 */ /* 0x000fe20001000000 */
[----:B------:R-:W-:Y:S01]  /*2e20*/  BSSY B0, `(.L_x_3786) ;  /* 0x000001a000007945 */ /* 0x000fe20003800000 */
[----:B------:R-:W-:Y:S01]  /*2e30*/  SEL R124, R213, R120, P2 ;  /* 0x00000078d57c7207 */ /* 0x000fe20001000000 */
[----:B------:R-:W-:Y:S01]  /*2e40*/  @P3 IMAD.WIDE.U32 R128, R189, R128, c[0x0][0x258] ;  /* 0x00009600bd803625 */ /* 0x000fe200078e0080 */
[----:B------:R-:W-:Y:S02]  /*2e50*/  SEL R125, R212, R121, P2 ;  /* 0x00000079d47d7207 */ /* 0x000fe40001000000 */
[----:B------:R-:W-:Y:S01]  /*2e60*/  SEL R127, R214, R123, P2 ;  /* 0x0000007bd67f7207 */ /* 0x000fe20001000000 */
[----:B------:R-:W-:Y:S01]  /*2e70*/  @P6 FMUL.FTZ R189, R144, R211 ;  /* 0x000000d390bd6220 */ /* 0x000fe20000410000 */
[----:B------:R-:W-:-:S02]  /*2e80*/  @!P5 ISETP.NE.U32.AND P1, PT, RZ, c[0x0][0x218], PT ;  /* 0x00008600ff00da0c */ /* 0x000fc40003f25070 */
[----:B------:R-:W-:Y:S01]  /*2e90*/  @!P5 ISETP.NE.AND.EX P0, PT, RZ, c[0x0][0x21c], PT, P0 ;  /* 0x00008700ff00da0c */ /* 0x000fe20003f05300 */
[----:B------:R0:W-:Y:S01]  /*2ea0*/  @P3 STG.E.128 [R128.64], R124 ;  /* 0x0000007c80003986 */ /* 0x0001e2000c101d04 */
[----:B------:R-:W-:Y:S02]  /*2eb0*/  @P6 F2FP.BF16.PACK_AB R189, RZ, R189 ;  /* 0x000000bdffbd623e */ /* 0x000fe400000010ff */
[----:B------:R-:W-:Y:S02]  /*2ec0*/  @!P5 ISETP.NE.AND.EX P4, PT, RZ, c[0x0][0x21c], PT, P4 ;  /* 0x00008700ff00da0c */ /* 0x000fe40003f85340 */
[----:B------:R-:W-:Y:S02]  /*2ed0*/  @!P5 ISETP.NE.AND.EX P1, PT, RZ, c[0x0][0x21c], PT, P1 ;  /* 0x00008700ff00da0c */ /* 0x000fe40003f25310 */
[----:B------:R-:W-:Y:S02]  /*2ee0*/  @P6 PRMT R151, R216, 0x7610, R151 ;  /* 0x00007610d8976816 */ /* 0x000fe40000000097 */
[----:B------:R-:W-:-:S02]  /*2ef0*/  @P6 PRMT R152, R217, 0x7610, R152 ;  /* 0x00007610d9986816 */ /* 0x000fc40000000098 */
        /* <DEDUP_REMOVED lines=12> */
.L_x_3787:
[----:B------:R-:W-:Y:S05]  /*2fc0*/  BSYNC B0 ;  /* 0x0000000000007941 */ /* 0x000fea0003800000 */
.L_x_3786:
[----:B------:R-:W-:Y:S01]  /*2fd0*/  BSSY B0, `(.L_x_3788) ;  /* 0x000000e000007945 */ /* 0x000fe20003800000 */
[----:B0-----:R-:W-:Y:S02]  /*2fe0*/  @!P5 FSEL R127, R112, RZ, P0 ;  /* 0x000000ff707fd208 */ /* 0x001fe40000000000 */
[----:B------:R-:W-:Y:S02]  /*2ff0*/  @!P5 FSEL R126, R113, RZ, P4 ;  /* 0x000000ff717ed208 */ /* 0x000fe40002000000 */
        /* <DEDUP_REMOVED lines=11> */
.L_x_3789:
[----:B------:R-:W-:Y:S05]  /*30b0*/  BSYNC B0 ;  /* 0x0000000000007941 */ /* 0x000fea0003800000 */
.L_x_3788:
        /* <DEDUP_REMOVED lines=8> */
.L_x_3791:
[----:B------:R-:W-:Y:S05]  /*3140*/  BSYNC B0 ;  /* 0x0000000000007941 */ /* 0x000fea0003800000 */
.L_x_3790:
        /* <DEDUP_REMOVED lines=10> */
.L_x_3793:
[----:B------:R-:W-:Y:S05]  /*31f0*/  BSYNC B0 ;  /* 0x0000000000007941 */ /* 0x000fea0003800000 */
.L_x_3792:
[----:B------:R-:W-:Y:S01]  /*3200*/  @P6 FMUL.FTZ R216, R126, c[0x0][0x1ec] ;  /* 0x00007b007ed86a20 */ /* 0x000fe20000410000 */
[----:B------:R-:W-:Y:S01]  /*3210*/  BSSY B0, `(.L_x_3794) ;  /* 0x000000c000007945 */ /* 0x000fe20003800000 */
[----:B------:R-:W-:Y:S01]  /*3220*/  @!P5 FSEL R221, R114, RZ, P1 ;  /* 0x000000ff72ddd208 */ /* 0x000fe20000800000 */
[----:B------:R-:W-:Y:S01]  /*3230*/  @P6 FMUL.FTZ R124, R19, R189 ;  /* 0x000000bd137c6220 */ /* 0x000fe20000410000 */
[----:B------:R-:W-:Y:S01]  /*3240*/  @P6 PRMT R214, RZ, 0x7610, R195 ;  /* 0x00007610ffd66816 */ /* 0x000fe200000000c3 */
[----:B------:R-:W-:Y:S01]  /*3250*/  @P6 FMUL.FTZ R125, R145, R216 ;  /* 0x000000d8917d6220 */ /* 0x000fe20000410000 */
[----:B------:R-:W-:Y:S05]  /*3260*/  @!P5 BRA `(.L_x_3795) ;  /* 0x000000600000d947 */ /* 0x000fea0003800000 */
[----:B------:R-:W-:Y:S01]  /*3270*/  ISETP.NE.U32.AND P0, PT, RZ, c[0x0][0x218], PT ;  /* 0x00008600ff007a0c */ /* 0x000fe20003f05070 */
[----:B------:R-:W-:-:S03]  /*3280*/  FFMA.FTZ R129, R157, R193, R194 ;  /* 0x000000c19d817223 */ /* 0x000fc600000100c2 */
[----:B------:R-:W-:Y:S01]  /*3290*/  ISETP.NE.AND.EX P0, PT, RZ, c[0x0][0x21c], PT, P0 ;  /* 0x00008700ff007a0c */ /* 0x000fe20003f05300 */
[----:B------:R-:W-:-:S04]  /*32a0*/  FADD.FTZ R128, R184, -R129 ;  /* 0x80000081b8807221 */ /* 0x000fc80000010000 */
[----:B------:R-:W-:-:S08]  /*32b0*/  FMUL.FTZ R221, R149, R128 ;  /* 0x0000008095dd7220 */ /* 0x000fd00000410000 */
[----:B------:R-:W-:Y:S02]  /*32c0*/  @P0 FADD.FTZ R221, R114, R221 ;  /* 0x000000dd72dd0221 */ /* 0x000fe40000010000 */
.L_x_3795:
[----:B------:R-:W-:Y:S05]  /*32d0*/  BSYNC B0 ;  /* 0x0000000000007941 */ /* 0x000fea0003800000 */
.L_x_3794:
[----:B------:R-:W-:Y:S01]  /*32e0*/  @P6 FMUL.FTZ R215, R221, c[0x0][0x1ec] ;  /* 0x00007b00ddd76a20 */ /* 0x000fe20000410000 */
[----:B------:R-:W-:Y:S01]  /*32f0*/  @!P5 ISETP.NE.U32.AND P1, PT, RZ, c[0x0][0x218], PT ;  /* 0x00008600ff00da0c */ /* 0x000fe20003f25070 */
[----:B------:R-:W-:Y:S01]  /*3300*/  BSSY B0, `(.L_x_3796) ;  /* 0x0000014000007945 */ /* 0x000fe20003800000 */
[----:B------:R-:W-:Y:S01]  /*3310*/  @P6 F2FP.BF16.PACK_AB R128, RZ, R124 ;  /* 0x0000007cff80623e */ /* 0x000fe200000010ff */
[----:B------:R-:W-:Y:S01]  /*3320*/  @P6 FMUL.FTZ R124, R20, R215 ;  /* 0x000000d7147c6220 */ /* 0x000fe20000410000 */
[----:B------:R-:W-:Y:S02]  /*3330*/  @P6 F2FP.BF16.PACK_AB R125, RZ, R125 ;  /* 0x0000007dff7d623e */ /* 0x000fe400000010ff */
[----:B------:R-:W-:Y:S02]  /*3340*/  @!P5 ISETP.NE.AND.EX P1, PT, RZ, c[0x0][0x21c], PT, P1 ;  /* 0x00008700ff00da0c */ /* 0x000fe40003f25310 */
[----:B------:R-:W-:Y:S02]  /*3350*/  @P6 PRMT R151, R128, 0x7610, R151 ;  /* 0x0000761080976816 */ /* 0x000fe40000000097 */
[----:B------:R-:W-:-:S02]  /*3360*/  @!P5 ISETP.NE.U32.AND P0, PT, RZ, c[0x0][0x218], PT ;  /* 0x00008600ff00da0c */ /* 0x000fc40003f05070 */
[----:B------:R-:W-:Y:S02]  /*3370*/  @P6 PRMT R152, R125, 0x7610, R152 ;  /* 0x000076107d986816 */ /* 0x000fe40000000098 */
[----:B------:R-:W-:Y:S02]  /*3380*/  @P6 F2FP.BF16.PACK_AB R223, RZ, R124 ;  /* 0x0000007cffdf623e */ /* 0x000fe400000010ff */
[----:B------:R-:W-:Y:S02]  /*3390*/  @!P5 FSEL R220, R115, RZ, P1 ;  /* 0x000000ff73dcd208 */ /* 0x000fe40000800000 */
[----:B------:R-:W-:Y:S02]  /*33a0*/  @P3 IADD3 R128, R150, 0x180, RZ ;  /* 0x0000018096803810 */ /* 0x000fe40007ffe0ff */
[----:B------:R-:W-:Y:S02]  /*33b0*/  @P3 MOV R129, 0x10 ;  /* 0x0000001000813802 */ /* 0x000fe40000000f00 */
        /* <DEDUP_REMOVED lines=8> */
.L_x_3797:
[----:B------:R-:W-:Y:S05]  /*3440*/  BSYNC B0 ;  /* 0x0000000000007941 */ /* 0x000fea0003800000 */
.L_x_3796:
[----:B------:R-:W-:Y:S01]  /*3450*/  @P6 FMUL.FTZ R218, R220, c[0x0][0x1ec] ;  /* 0x00007b00dcda6a20 */ /* 0x000fe20000410000 */
[----:B------:R-:W-:Y:S01]  /*3460*/  SEL R124, R127, R120, P2 ;  /* 0x000000787f7c7207 */ /* 0x000fe20001000000 */
[----:B------:R-:W-:Y:S01]  /*3470*/  @P3 IMAD.WIDE.U32 R128, R128, R129, c[0x0][0x258] ;  /* 0x0000960080803625 */ /* 0x000fe200078e0081 */
[----:B------:R-:W-:Y:S01]  /*3480*/  SEL R125, R126, R121, P2 ;  /* 0x000000797e7d7207 */ /* 0x000fe20001000000 */
[----:B------:R-:W-:Y:S01]  /*3490*/  BSSY B0, `(.L_x_3798) ;  /* 0x0000016000007945 */ /* 0x000fe20003800000 */
[----:B------:R-:W-:Y:S01]  /*34a0*/  SEL R126, R221, R122, P2 ;  /* 0x0000007add7e7207 */ /* 0x000fe20001000000 */
[----:B------:R-:W-:Y:S01]  /*34b0*/  @P6 FMUL.FTZ R222, R146, R218 ;  /* 0x000000da92de6220 */ /* 0x000fe20000410000 */
[----:B------:R-:W-:Y:S02]  /*34c0*/  SEL R127, R220, R123, P2 ;  /* 0x0000007bdc7f7207 */ /* 0x000fe40001000000 */
[----:B------:R-:W-:Y:S02]  /*34d0*/  @!P5 ISETP.NE.U32.AND P1, PT, RZ, c[0x0][0x218], PT ;  /* 0x00008600ff00da0c */ /* 0x000fe40003f25070 */
[----:B------:R-:W-:Y:S01]  /*34e0*/  @P6 F2FP.BF16.PACK_AB R222, RZ, R222 ;  /* 0x000000deffde623e */ /* 0x000fe200000010ff */
[----:B------:R0:W-:Y:S01]  /*34f0*/  @P3 STG.E.128 [R128.64], R124 ;  /* 0x0000007c80003986 */ /* 0x0001e2000c101d04 */
[----:B------:R-:W-:-:S02]  /*3500*/  @!P5 ISETP.NE.AND.EX P0, PT, RZ, c[0x0][0x21c], PT, P0 ;  /* 0x00008700ff00da0c */ /* 0x000fc40003f05300 */
[----:B------:R-:W-:Y:S02]  /*3510*/  @!P5 ISETP.NE.AND.EX P1, PT, RZ, c[0x0][0x21c], PT, P1 ;  /* 0x00008700ff00da0c */ /* 0x000fe40003f25310 */
[----:B------:R-:W-:Y:S02]  /*3520*/  @P6 PRMT R153, R223, 0x7610, R153 ;  /* 0x00007610df996816 */ /* 0x000fe40000000099 */
[----:B------:R-:W-:Y:S02]  /*3530*/  @P6 PRMT R154, R222, 0x7610, R154 ;  /* 0x00007610de9a6816 */ /* 0x000fe4000000009a */
[----:B------:R-:W-:Y:S02]  /*3540*/  @!P5 FSEL R221, R116, RZ, P0 ;  /* 0x000000ff74ddd208 */ /* 0x000fe40000000000 */
[----:B0-----:R-:W-:Y:S01]  /*3550*/  @P6 PRMT R128, RZ, 0x7610, R196 ;  /* 0x00007610ff806816 */ /* 0x001fe200000000c4 */
        /* <DEDUP_REMOVED lines=9> */
.L_x_3799:
[----:B------:R-:W-:Y:S05]  /*35f0*/  BSYNC B0 ;  /* 0x0000000000007941 */ /* 0x000fea0003800000 */
.L_x_3798:
[----:B------:R-:W-:Y:S01]  /*3600*/  BSSY B0, `(.L_x_3800) ;  /* 0x000000c000007945 */ /* 0x000fe20003800000 */
[----:B0-----:R-:W-:Y:S01]  /*3610*/  IADD3 R126, R168, 0x200, RZ ;  /* 0x00000200a87e7810 */ /* 0x001fe20007ffe0ff */
        /* <DEDUP_REMOVED lines=10> */
.L_x_3801:
[----:B------:R-:W-:Y:S05]  /*36c0*/  BSYNC B0 ;  /* 0x0000000000007941 */ /* 0x000fea0003800000 */
.L_x_3800:
        /* <DEDUP_REMOVED lines=8> */
.L_x_3803:
[----:B------:R-:W-:Y:S05]  /*3750*/  BSYNC B0 ;  /* 0x0000000000007941 */ /* 0x000fea0003800000 */
.L_x_3802:
        /* <DEDUP_REMOVED lines=10> */
.L_x_3805:
[----:B------:R-:W-:Y:S05]  /*3800*/  BSYNC B0 ;  /* 0x0000000000007941 */ /* 0x000fea0003800000 */
.L_x_3804:
        /* <DEDUP_REMOVED lines=9> */
[----:B------:R-:W-:-:S02]  /*38a0*/  @P6 F2FP.BF16.PACK_AB R219, RZ, R124 ;  /* 0x0000007cffdb623e */ /* 0x000fc400000010ff */
[----:B------:R-:W-:Y:S02]  /*38b0*/  @!P5 FSEL R222, R119, RZ, P1 ;  /* 0x000000ff77ded208 */ /* 0x000fe40000800000 */
        /* <DEDUP_REMOVED lines=8> */
.L_x_3807:
[----:B------:R-:W-:Y:S05]  /*3940*/  BSYNC B0 ;  /* 0x0000000000007941 */ /* 0x000fea0003800000 */
.L_x_3806:
        /* <DEDUP_REMOVED lines=8> */
.L_x_3809:
[----:B------:R-:W-:Y:S05]  /*39d0*/  BSYNC B0 ;  /* 0x0000000000007941 */ /* 0x000fea0003800000 */
.L_x_3808:
[----:B------:R-:W-:Y:S01]  /*39e0*/  @P3 IADD3 R124, R150, 0x200, RZ ;  /* 0x00000200967c3810 */ /* 0x000fe20007ffe0ff */
[C---:B------:R-:W-:Y:S01]  /*39f0*/  @P6 FMUL.FTZ R129, R125.reuse, c[0x0][0x1ec] ;  /* 0x00007b007d816a20 */ /* 0x040fe20000410000 */
[----:B------:R-:W-:Y:S01]  /*3a00*/  @P3 MOV R193, 0x10 ;  /* 0x0000001000c13802 */ /* 0x000fe20000000f00 */
[----:B------:R-:W-:Y:S01]  /*3a10*/  @P6 FMUL.FTZ R150, R222, c[0x0][0x1ec] ;  /* 0x00007b00de966a20 */ /* 0x000fe20000410000 */
[----:B------:R-:W-:Y:S01]  /*3a20*/  SEL R122, R125, R122, P2 ;  /* 0x0000007a7d7a7207 */ /* 0x000fe20001000000 */
[----:B------:R-:W-:Y:S01]  /*3a30*/  @P6 FMUL.FTZ R149, R22, R129 ;  /* 0x0000008116956220 */ /* 0x000fe20000410000 */
[----:B------:R-:W-:Y:S01]  /*3a40*/  SEL R120, R221, R120, P2 ;  /* 0x00000078dd787207 */ /* 0x000fe20001000000 */
[----:B------:R-:W-:Y:S01]  /*3a50*/  @P3 IMAD.WIDE.U32 R124, R124, R193, c[0x0][0x258] ;  /* 0x000096007c7c3625 */ /* 0x000fe200078e00c1 */
[----:B------:R-:W-:Y:S01]  /*3a60*/  SEL R121, R168, R121, P2 ;  /* 0x00000079a8797207 */ /* 0x000fe20001000000 */
[----:B------:R-:W-:Y:S01]  /*3a70*/  BSSY B0, `(.L_x_3810) ;  /* 0x000002b000007945 */ /* 0x000fe20003800000 */
[----:B------:R-:W-:Y:S01]  /*3a80*/  SEL R123, R222, R123, P2 ;  /* 0x0000007bde7b7207 */ /* 0x000fe20001000000 */
[----:B------:R-:W-:Y:S01]  /*3a90*/  @P6 FMUL.FTZ R168, R148, R150 ;  /* 0x0000009694a86220 */ /* 0x000fe20000410000 */
[----:B------:R-:W-:Y:S01]  /*3aa0*/  @P6 PRMT R190, RZ, 0x7610, R190 ;  /* 0x00007610ffbe6816 */ /* 0x000fe200000000be */
[----:B------:R-:W-:Y:S01]  /*3ab0*/  @P6 FFMA.FTZ R64, R130, R131, R64 ;  /* 0x0000008382406223 */ /* 0x000fe20000010040 */
[----:B------:R-:W-:Y:S01]  /*3ac0*/  @P6 PRMT R195, RZ, 0x7610, R195 ;  /* 0x00007610ffc36816 */ /* 0x000fe200000000c3 */
[----:B------:R0:W-:Y:S01]  /*3ad0*/  @P3 STG.E.128 [R124.64], R120 ;  /* 0x000000787c003986 */ /* 0x0001e2000c101d04 */
[----:B------:R-:W-:Y:S01]  /*3ae0*/  @P6 PRMT R191, RZ, 0x7610, R191 ;  /* 0x00007610ffbf6816 */ /* 0x000fe200000000bf */
[----:B------:R-:W-:Y:S01]  /*3af0*/  @P6 FFMA.FTZ R65, R164, R165, R65 ;  /* 0x000000a5a4416223 */ /* 0x000fe20000010041 */
[----:B------:R-:W-:Y:S01]  /*3b00*/  @P6 PRMT R196, RZ, 0x7610, R196 ;  /* 0x00007610ffc46816 */ /* 0x000fe200000000c4 */
[----:B------:R-:W-:Y:S01]  /*3b10*/  @P6 FFMA.FTZ R66, R167, R166, R66 ;  /* 0x000000a6a7426223 */ /* 0x000fe20000010042 */
[----:B------:R-:W-:Y:S01]  /*3b20*/  @P6 F2FP.BF16.PACK_AB R149, RZ, R149 ;  /* 0x00000095ff95623e */ /* 0x000fe200000010ff */
[----:B------:R-:W-:Y:S01]  /*3b30*/  @P6 FFMA.FTZ R67, R169, R198, R67 ;  /* 0x000000c6a9436223 */ /* 0x000fe20000010043 */
[----:B------:R-:W-:Y:S01]  /*3b40*/  @P6 F2FP.BF16.PACK_AB R168, RZ, R168 ;  /* 0x000000a8ffa8623e */ /* 0x000fe200000010ff */
[----:B------:R-:W-:Y:S01]  /*3b50*/  @P6 FFMA.FTZ R60, R205, R202, R60 ;  /* 0x000000cacd3c6223 */ /* 0x000fe2000001003c */
[----:B------:R-:W-:Y:S01]  /*3b60*/  @P6 PRMT R151, R219, 0x7610, R151 ;  /* 0x00007610db976816 */ /* 0x000fe20000000097 */
[----:B------:R-:W-:Y:S01]  /*3b70*/  @P6 FFMA.FTZ R61, R203, R200, R61 ;  /* 0x000000c8cb3d6223 */ /* 0x000fe2000001003d */
[----:B------:R-:W-:Y:S01]  /*3b80*/  @P6 PRMT R152, R223, 0x7610, R152 ;  /* 0x00007610df986816 */ /* 0x000fe20000000098 */
[----:B------:R-:W-:Y:S01]  /*3b90*/  @P6 FFMA.FTZ R62, R199, R201, R62 ;  /* 0x000000c9c73e6223 */ /* 0x000fe2000001003e */
[----:B------:R-:W-:Y:S01]  /*3ba0*/  @P6 PRMT R153, R149, 0x7610, R153 ;  /* 0x0000761095996816 */ /* 0x000fe20000000099 */
[----:B------:R-:W-:Y:S01]  /*3bb0*/  @P6 FFMA.FTZ R63, R192, R197, R63 ;  /* 0x000000c5c03f6223 */ /* 0x000fe2000001003f */
[----:B------:R-:W-:Y:S01]  /*3bc0*/  @P6 PRMT R154, R168, 0x7610, R154 ;  /* 0x00007610a89a6816 */ /* 0x000fe2000000009a */
[----:B------:R-:W-:-:S02]  /*3bd0*/  @P6 FFMA.FTZ R56, R207, R204, R56 ;  /* 0x000000cccf386223 */ /* 0x000fc40000010038 */
[----:B------:R-:W-:Y:S02]  /*3be0*/  @P6 FFMA.FTZ R57, R208, R206, R57 ;  /* 0x000000ced0396223 */ /* 0x000fe40000010039 */
[----:B------:R-:W-:Y:S02]  /*3bf0*/  @P6 FFMA.FTZ R58, R210, R209, R58 ;  /* 0x000000d1d23a6223 */ /* 0x000fe4000001003a */
[----:B------:R-:W-:Y:S02]  /*3c00*/  @P6 FFMA.FTZ R59, R212, R211, R59 ;  /* 0x000000d3d43b6223 */ /* 0x000fe4000001003b */
[----:B------:R-:W-:Y:S02]  /*3c10*/  @P6 FFMA.FTZ R52, R213, R189, R52 ;  /* 0x000000bdd5346223 */ /* 0x000fe40000010034 */
[----:B------:R-:W-:Y:S02]  /*3c20*/  @P6 FFMA.FTZ R53, R214, R216, R53 ;  /* 0x000000d8d6356223 */ /* 0x000fe40000010035 */
[----:B------:R-:W-:-:S02]  /*3c30*/  @P6 FFMA.FTZ R54, R217, R215, R54 ;  /* 0x000000d7d9366223 */ /* 0x000fc40000010036 */
[----:B------:R-:W-:Y:S02]  /*3c40*/  @P6 FFMA.FTZ R55, R128, R218, R55 ;  /* 0x000000da80376223 */ /* 0x000fe40000010037 */
[----:B------:R-:W-:Y:S02]  /*3c50*/  @P6 FFMA.FTZ R48, R190, R127, R48 ;  /* 0x0000007fbe306223 */ /* 0x000fe40000010030 */
[----:B------:R-:W-:Y:S02]  /*3c60*/  @P6 FFMA.FTZ R49, R195, R220, R49 ;  /* 0x000000dcc3316223 */ /* 0x000fe40000010031 */
[----:B------:R-:W-:Y:S02]  /*3c70*/  @P6 FFMA.FTZ R50, R191, R129, R50 ;  /* 0x00000081bf326223 */ /* 0x000fe40000010032 */
[----:B------:R-:W-:Y:S01]  /*3c80*/  @P6 FFMA.FTZ R51, R196, R150, R51 ;  /* 0x00000096c4336223 */ /* 0x000fe20000010033 */
        /* <DEDUP_REMOVED lines=9> */
.L_x_3811:
[----:B0-----:R-:W-:Y:S05]  /*3d20*/  BSYNC B0 ;  /* 0x0000000000007941 */ /* 0x001fea0003800000 */
.L_x_3810:
[----:B------:R-:W-:Y:S02]  /*3d30*/  IADD3 R2, R2, c[0x0][0x160], RZ ;  /* 0x0000580002027a10 */ /* 0x000fe40007ffe0ff */
[----:B------:R-:W-:Y:S02]  /*3d40*/  LOP3.LUT P1, RZ, R24, 0xff, RZ, 0xc0, !PT ;  /* 0x000000ff18ff7812 */ /* 0x000fe4000782c0ff */
[----:B------:R-:W-:Y:S02]  /*3d50*/  ISETP.GE.AND P0, PT, R2, c[0x0][0x164], PT ;  /* 0x0000590002007a0c */ /* 0x000fe40003f06270 */
[----:B------:R-:W-:-:S11]  /*3d60*/  SEL R24, RZ, 0x1, P1 ;  /* 0x00000001ff187807 */ /* 0x000fd60000800000 */
[----:B------:R-:W-:Y:S01]  /*3d70*/  @P0 CALL.REL.NOINC `(.L_x_3748) ;  /* 0x0000001000000944 */ /* 0x000fe20003c00000 */
[----:B------:R-:W-:Y:S05]  /*3d80*/  BRA `(.L_x_3812) ;  /* 0xffffcb9000007947 */ /* 0x000fea000383ffff */
.L_x_3748:
        /* <DEDUP_REMOVED lines=25> */
.L_x_3752:
[----:B------:R-:W-:Y:S01]  /*3f20*/  MOV R130, R126 ;  /* 0x0000007e00827202 */ /* 0x000fe20000000f00 */
[----:B------:R-:W-:Y:S01]  /*3f30*/  IMAD.MOV.U32 R165, RZ, RZ, 0x10 ;  /* 0x00000010ffa57424 */ /* 0x000fe200078e00ff */
[----:B------:R-:W-:Y:S01]  /*3f40*/  MOV R167, 0xffffffff ;  /* 0xffffffff00a77802 */ /* 0x000fe20000000f00 */
[----:B------:R-:W-:Y:S01]  /*3f50*/  IMAD.MOV.U32 R164, RZ, RZ, 0x1f ;  /* 0x0000001fffa47424 */ /* 0x000fe200078e00ff */
[----:B------:R-:W-:-:S02]  /*3f60*/  MOV R124, 0x3f80 ;  /* 0x00003f80007c7802 */ /* 0x000fc40000000f00 */
[----:B-----5:R-:W-:Y:S05]  /*3f70*/  CALL.REL.NOINC `($__internal_67_$__cuda_sm70_shflsync_down_p) ;  /* 0x0000046000007944 */ /* 0x020fea0003c00000 */
[----:B-1----:R-:W-:Y:S01]  /*3f80*/  IMAD.MOV.U32 R129, RZ, RZ, R130 ;  /* 0x000000ffff817224 */ /* 0x002fe200078e0082 */
[----:B0-----:R-:W-:Y:S05]  /*3f90*/  BRA `(.L_x_3813) ;  /* 0xffffda5000007947 */ /* 0x001fea000383ffff */
.L_x_3753:
[----:B------:R-:W-:Y:S01]  /*3fa0*/  HFMA2.MMA R165, -RZ, RZ, 0, 9.5367431640625e-07 ;  /* 0x00000010ffa57435 */ /* 0x000fe200000001ff */
[----:B------:R-:W-:Y:S01]  /*3fb0*/  IMAD.MOV.U32 R130, RZ, RZ, R127 ;  /* 0x000000ffff827224 */ /* 0x000fe200078e007f */
[----:B------:R-:W-:Y:S01]  /*3fc0*/  MOV R124, 0x4000 ;  /* 0x00004000007c7802 */ /* 0x000fe20000000f00 */
[----:B------:R-:W-:-:S02]  /*3fd0*/  IMAD.MOV.U32 R164, RZ, RZ, 0x1f ;  /* 0x0000001fffa47424 */ /* 0x000fc400078e00ff */
[----:B------:R-:W-:Y:S02]  /*3fe0*/  IMAD.MOV.U32 R167, RZ, RZ, -0x1 ;  /* 0xffffffffffa77424 */ /* 0x000fe400078e00ff */
[----:B01---5:R-:W-:Y:S05]  /*3ff0*/  CALL.REL.NOINC `($__internal_67_$__cuda_sm70_shflsync_down_p) ;  /* 0x000003e000007944 */ /* 0x023fea0003c00000 */
[----:B------:R-:W-:Y:S01]  /*4000*/  FADD.FTZ R129, R129, R126 ;  /* 0x0000007e81817221 */ /* 0x000fe20000010000 */
[----:B0-----:R-:W-:Y:S01]  /*4010*/  MOV R165, 0x8 ;  /* 0x0000000800a57802 */ /* 0x001fe20000000f00 */
[----:B-1----:R-:W-:Y:S01]  /*4020*/  FADD.FTZ R127, R127, R130 ;  /* 0x000000827f7f7221 */ /* 0x002fe20000010000 */
[----:B------:R-:W-:Y:S01]  /*4030*/  MOV R124, 0x4080 ;  /* 0x00004080007c7802 */ /* 0x000fe20000000f00 */
[----:B------:R-:W-:Y:S01]  /*4040*/  IMAD.MOV.U32 R164, RZ, RZ, 0x1f ;  /* 0x0000001fffa47424 */ /* 0x000fe200078e00ff */
[----:B------:R-:W-:Y:S01]  /*4050*/  MOV R130, R129 ;  /* 0x0000008100827202 */ /* 0x000fe20000000f00 */
[----:B------:R-:W-:Y:S02]  /*4060*/  IMAD.MOV.U32 R167, RZ, RZ, -0x1 ;  /* 0xffffffffffa77424 */ /* 0x000fe400078e00ff */
[----:B------:R-:W-:Y:S05]  /*4070*/  CALL.REL.NOINC `($__internal_67_$__cuda_sm70_shflsync_down_p) ;  /* 0x0000036000007944 */ /* 0x000fea0003c00000 */
[----:B0-----:R-:W-:Y:S01]  /*4080*/  HFMA2.MMA R165, -RZ, RZ, 0, 4.76837158203125e-07 ;  /* 0x00000008ffa57435 */ /* 0x001fe200000001ff */
[----:B-1----:R-:W-:Y:S01]  /*4090*/  IMAD.MOV.U32 R126, RZ, RZ, R130 ;  /* 0x000000ffff7e7224 */ /* 0x002fe200078e0082 */
[----:B------:R-:W-:Y:S01]  /*40a0*/  MOV R124, 0x40f0 ;  /* 0x000040f0007c7802 */ /* 0x000fe20000000f00 */
[----:B------:R-:W-:Y:S02]  /*40b0*/  IMAD.MOV.U32 R130, RZ, RZ, R127 ;  /* 0x000000ffff827224 */ /* 0x000fe400078e007f */
[----:B------:R-:W-:-:S02]  /*40c0*/  IMAD.MOV.U32 R164, RZ, RZ, 0x1f ;  /* 0x0000001fffa47424 */ /* 0x000fc400078e00ff */
[----:B------:R-:W-:Y:S02]  /*40d0*/  IMAD.MOV.U32 R167, RZ, RZ, -0x1 ;  /* 0xffffffffffa77424 */ /* 0x000fe400078e00ff */
[----:B------:R-:W-:Y:S05]  /*40e0*/  CALL.REL.NOINC `($__internal_67_$__cuda_sm70_shflsync_down_p) ;  /* 0x000002f000007944 */ /* 0x000fea0003c00000 */
        /* <DEDUP_REMOVED lines=8> */
[----:B0-----:R-:W-:Y:S01]  /*4170*/  HFMA2.MMA R165, -RZ, RZ, 0, 2.384185791015625e-07 ;  /* 0x00000004ffa57435 */ /* 0x001fe200000001ff */
        /* <DEDUP_REMOVED lines=14> */
[----:B0-----:R-:W-:Y:S01]  /*4260*/  HFMA2.MMA R165, -RZ, RZ, 0, 1.1920928955078125e-07 ;  /* 0x00000002ffa57435 */ /* 0x001fe200000001ff */
        /* <DEDUP_REMOVED lines=14> */
[----:B0-----:R-:W-:Y:S01]  /*4350*/  HFMA2.MMA R165, -RZ, RZ, 0, 5.9604644775390625e-08 ;  /* 0x00000001ffa57435 */ /* 0x001fe200000001ff */
[----:B-1----:R-:W-:Y:S01]  /*4360*/  IMAD.MOV.U32 R166, RZ, RZ, R130 ;  /* 0x000000ffffa67224 */ /* 0x002fe200078e0082 */
[----:B------:R-:W-:Y:S01]  /*4370*/  MOV R124, 0x43c0 ;  /* 0x000043c0007c7802 */ /* 0x000fe20000000f00 */
[----:B------:R-:W-:Y:S02]  /*4380*/  IMAD.MOV.U32 R130, RZ, RZ, R131 ;  /* 0x000000ffff827224 */ /* 0x000fe400078e0083 */
[----:B------:R-:W-:-:S02]  /*4390*/  IMAD.MOV.U32 R164, RZ, RZ, 0x1f ;  /* 0x0000001fffa47424 */ /* 0x000fc400078e00ff */
[----:B------:R-:W-:Y:S02]  /*43a0*/  IMAD.MOV.U32 R167, RZ, RZ, -0x1 ;  /* 0xffffffffffa77424 */ /* 0x000fe400078e00ff */
[----:B------:R-:W-:Y:S05]  /*43b0*/  CALL.REL.NOINC `($__internal_67_$__cuda_sm70_shflsync_down_p) ;  /* 0x0000002000007944 */ /* 0x000fea0003c00000 */
[----:B-1----:R-:W-:Y:S01]  /*43c0*/  MOV R124, R130 ;  /* 0x00000082007c7202 */ /* 0x002fe20000000f00 */
[----:B0-----:R-:W-:Y:S05]  /*43d0*/  BRA `(.L_x_3814) ;  /* 0xffffd73000007947 */ /* 0x001fea000383ffff */
        .weak           $__internal_67_$__cuda_sm70_shflsync_down_p
        .type           $__internal_67_$__cuda_sm70_shflsync_down_p,@function
        .size           $__internal_67_$__cuda_sm70_shflsync_down_p,(.L_x_9811 - $__internal_67_$__cuda_sm70_shflsync_down_p)
$__internal_67_$__cuda_sm70_shflsync_down_p:
[----:B------:R-:W-:Y:S01]  /*43e0*/  IMAD.MOV.U32 R125, RZ, RZ, 0x0 ;  /* 0x00000000ff7d7424 */ /* 0x000fe200078e00ff */
[----:B------:R-:W-:Y:S04]  /*43f0*/  WARPSYNC R167 ;  /* 0x000000a700007348 */ /* 0x000fe80003800000 */
[----:B------:R0:W1:Y:S01]  /*4400*/  SHFL.DOWN PT, R130, R130, R165, R164 ;  /* 0x080000a582827389 */ /* 0x00006200000e00a4 */
[----:B------:R-:W-:Y:S05]  /*4410*/  RET.REL.NODEC R124 `(_ZN10layer_norm13ln_bwd_kernelINS_13Kernel_traitsI13__nv_bfloat16S2_fS2_fjLj2560ELj1ELj1ELj4ELj8ENS_18Kernel_traits_baseILj2560ES2_S2_fS2_fjLj128EEEEELb0ELb1ELb1ELb1EEEvNS_9BwdParamsE) ;  /* 0xffffbbe07c007950 */ /* 0x000fea0003c3ffff */
.L_x_3815:
        /* <DEDUP_REMOVED lines=14> */
.L_x_9811:


//--------------------- .text._ZN10layer_norm13ln_bwd_kernelINS_13Kernel_traitsI13__nv_bfloat16S2_fS2_fjLj2560ELj1ELj1ELj4ELj8ENS_18Kernel_traits_baseILj2560ES2_S2_fS2_fjLj128EEEEELb1ELb0ELb0ELb0EEEvNS_9BwdParamsE --------------------------
	.section	.text._ZN10layer_norm13ln_bwd_kernelINS_13Kernel_traitsI13__nv_bfloat16S2_fS2_fjLj2560ELj1ELj1ELj4ELj8ENS_18Kernel_traits_baseILj2560ES2_S2_fS2_fjLj128EEEEELb1ELb0ELb0ELb0EEEvNS_9BwdParamsE,"ax",@progbits
	.sectioninfo	@"SHI_REGISTERS=154"
	.align	128
        .global         _ZN10layer_norm13ln_bwd_kernelINS_13Kernel_traitsI13__nv_bfloat16S2_fS2_fjLj2560ELj1ELj1ELj4ELj8ENS_18Kernel_traits_baseILj2560ES2_S2_fS2_fjLj128EEEEELb1ELb0ELb0ELb0EEEvNS_9BwdParamsE
        .type           _ZN10layer_norm13ln_bwd_kernelINS_13Kernel_traitsI13__nv_bfloat16S2_fS2_fjLj2560ELj1ELj1ELj4ELj8ENS_18Kernel_traits_baseILj2560ES2_S2_fS2_fjLj128EEEEELb1ELb0ELb0ELb0EEEvNS_9BwdParamsE,@function
        .size           _ZN10layer_norm13ln_bwd_kernelINS_13Kernel_traitsI13__nv_bfloat16S2_fS2_fjLj2560ELj1ELj1ELj4ELj8ENS_18Kernel_traits_baseILj2560ES2_S2_fS2_fjLj128EEEEELb1ELb0ELb0ELb0EEEvNS_9BwdParamsE,(.L_x_9812 - _ZN10layer_norm13ln_bwd_kernelINS_13Kernel_traitsI13__nv_bfloat16S2_fS2_fjLj2560ELj1ELj1ELj4ELj8ENS_18Kernel_traits_baseILj2560ES2_S2_fS2_fjLj128EEEEELb1ELb0ELb0ELb0EEEvNS_9BwdParamsE)
        .other          _ZN10layer_norm13ln_bwd_kernelINS_13Kernel_traitsI13__nv_bfloat16S2_fS2_fjLj2560ELj1ELj1ELj4ELj8ENS_18Kernel_traits_baseILj2560ES2_S2_fS2_fjLj128EEEEELb1ELb0ELb0ELb0EEEvNS_9BwdParamsE,@"STO_CUDA_ENTRY STV_DEFAULT"
_ZN10layer_norm13ln_bwd_kernelINS_13Kernel_traitsI13__nv_bfloat16S2_fS2_fjLj2560ELj1ELj1ELj4ELj8ENS_18Kernel_traits_baseILj2560ES2_S2_fS2_fjLj128EEEEELb1ELb0ELb0ELb0EEEvNS_9BwdParamsE:
.text._ZN10layer_norm13ln_bwd_kernelINS_13Kernel_traitsI13__nv_bfloat16S2_fS2_fjLj2560ELj1ELj1ELj4ELj8ENS_18Kernel_traits_baseILj2560ES2_S2_fS2_fjLj128EEEEELb1ELb0ELb0ELb0EEEvNS_9BwdParamsE:
        /* <DEDUP_REMOVED lines=16> */
[----:B------:R-:W-:Y:S02]  /*0100*/  @P3 IMAD.MOV.U32 R19, RZ, RZ, 0x8 ;  /* 0x00000008ff133424 */ /* 0x000fe400078e00ff */
        /* <DEDUP_REMOVED lines=42> */
[--C-:B------:R-:W-:Y:S01]  /*03b0*/  SHF.R.U64 R20, R8, 0x10, R9.reuse ;  /* 0x0000001008147819 */ /* 0x100fe20000001209 */
[--C-:B------:R-:W-:Y:S01]  /*03c0*/  IMAD.MOV.U32 R19, RZ, RZ, R9.reuse ;  /* 0x000000ffff137224 */ /* 0x100fe200078e0009 */
[----:B------:R-:W-:Y:S01]  /*03d0*/  SHF.R.U32.HI R18, RZ, 0x10, R9 ;  /* 0x00000010ff127819 */ /* 0x000fe20000011609 */
[----:B------:R-:W-:Y:S01]  /*03e0*/  HFMA2.MMA R61, -RZ, RZ, 0, 0 ;  /* 0x00000000ff3d7435 */ /* 0x000fe200000001ff */
[----:B------:R-:W-:Y:S01]  /*03f0*/  MOV R17, R10 ;  /* 0x0000000a00117202 */ /* 0x000fe20000000f00 */
[----:B------:R-:W-:Y:S01]  /*0400*/  IMAD.MOV.U32 R16, RZ, RZ, 0x1 ;  /* 0x00000001ff107424 */ /* 0x000fe200078e00ff */
[----:B------:R-:W-:-:S02]  /*0410*/  SHF.R.U64 R2, R10, 0x10, R11 ;  /* 0x000000100a027819 */ /* 0x000fc4000000120b */
[----:B------:R-:W-:Y:S02]  /*0420*/  MOV R0, R11 ;  /* 0x0000000b00007202 */ /* 0x000fe40000000f00 */
[----:B------:R-:W-:Y:S02]  /*0430*/  SHF.R.U32.HI R13, RZ, 0x10, R11 ;  /* 0x00000010ff0d7819 */ /* 0x000fe4000001160b */
[----:B------:R-:W-:Y:S02]  /*0440*/  MOV R101, R4 ;  /* 0x0000000400657202 */ /* 0x000fe40000000f00 */
[--C-:B------:R-:W-:Y:S02]  /*0450*/  SHF.R.U64 R100, R4, 0x10, R5.reuse ;  /* 0x0000001004647819 */ /* 0x100fe40000001205 */
[----:B------:R-:W-:Y:S02]  /*0460*/  SHF.R.U32.HI R98, RZ, 0x10, R5 ;  /* 0x00000010ff627819 */ /* 0x000fe40000011605 */
[----:B------:R-:W-:-:S02]  /*0470*/  MOV R97, R6 ;  /* 0x0000000600617202 */ /* 0x000fc40000000f00 */
[--C-:B------:R-:W-:Y:S02]  /*0480*/  SHF.R.U64 R96, R6, 0x10, R7.reuse ;  /* 0x0000001006607819 */ /* 0x100fe40000001207 */
[----:B------:R-:W-:Y:S02]  /*0490*/  MOV R23, R7 ;  /* 0x0000000700177202 */ /* 0x000fe40000000f00 */
[----:B------:R-:W-:Y:S02]  /*04a0*/  SHF.R.U32.HI R22, RZ, 0x10, R7 ;  /* 0x00000010ff167819 */ /* 0x000fe40000011607 */
[----:B------:R-:W-:Y:S02]  /*04b0*/  MOV R21, R8 ;  /* 0x0000000800157202 */ /* 0x000fe40000000f00 */
[----:B------:R-:W-:Y:S02]  /*04c0*/  MOV R12, R14 ;  /* 0x0000000e000c7202 */ /* 0x000fe40000000f00 */
        /* <DEDUP_REMOVED lines=23> */
.L_x_3839:
[----:B------:R-:W-:Y:S02]  /*0640*/  ISETP.NE.U32.AND P0, PT, RZ, c[0x0][0x1c0], PT ;  /* 0x00007000ff007a0c */ /* 0x000fe40003f05070 */
[----:B------:R-:W-:Y:S02]  /*0650*/  SHF.R.S32.HI R7, RZ, 0x1f, R102 ;  /* 0x0000001fff077819 */ /* 0x000fe40000011466 */
[----:B------:R-:W-:-:S02]  /*0660*/  ISETP.NE.AND.EX P0, PT, RZ, c[0x0][0x1c4], PT, P0 ;  /* 0x00007100ff007a0c */ /* 0x000fc40003f05300 */
        /* <DEDUP_REMOVED lines=14> */
[----:B------:R-:W-:Y:S01]  /*0750*/  IMAD.MOV.U32 R149, RZ, RZ, RZ ;  /* 0x000000ffff957224 */ /* 0x000fe200078e00ff */
[----:B------:R-:W-:Y:S02]  /*0760*/  MOV R7, 0x3f800000 ;  /* 0x3f80000000077802 */ /* 0x000fe40000000f00 */
[----:B------:R-:W-:Y:S02]  /*0770*/  MOV R147, RZ ;  /* 0x000000ff00937202 */ /* 0x000fe40000000f00 */
[----:B------:R-:W-:-:S02]  /*0780*/  MOV R123, R6 ;  /* 0x00000006007b7202 */ /* 0x000fc40000000f00 */
[----:B--2---:R-:W-:Y:S01]  /*0790*/  @P0 PRMT R7, RZ, 0x5410, R92 ;  /* 0x00005410ff070816 */ /* 0x004fe2000000005c */
[----:B------:R-:W-:Y:S05]  /*07a0*/  @!P1 BRA `(.L_x_3818) ;  /* 0x0000035000009947 */ /* 0x000fea0003800000 */
[----:B0-----:R-:W-:Y:S02]  /*07b0*/  MOV R93, 0x8 ;  /* 0x00000008005d7802 */ /* 0x001fe40000000f00 */
[----:B------:R-:W-:-:S03]  /*07c0*/  LEA R88, P0, R6, c[0x0][0x188], 0x4 ;  /* 0x0000620006587a11 */ /* 0x000fc600078020ff */
[C---:B------:R-:W-:Y:S01]  /*07d0*/  IMAD.WIDE.U32 R92, R6.reuse, R93, c[0x0][0x208] ;  /* 0x00008200065c7625 */ /* 0x040fe200078e005d */
[----:B------:R-:W-:-:S05]  /*07e0*/  LEA.HI.X R89, R6, c[0x0][0x18c], RZ, 0x4, P0 ;  /* 0x0000630006597a11 */ /* 0x000fca00000f24ff */
[----:B------:R-:W2:Y:S04]  /*07f0*/  LDG.E.64 R92, [R92.64] ;  /* 0x000000045c5c7981 */ /* 0x000ea8000c1e1b00 */
[----:B------:R-:W3:Y:S01]  /*0800*/  LDG.E.128 R88, [R88.64] ;  /* 0x0000000458587981 */ /* 0x000ee2000c1e1d00 */
[----:B------:R-:W-:-:S04]  /*0810*/  ISETP.NE.U32.AND P0, PT, RZ, c[0x0][0x218], PT ;  /* 0x00008600ff007a0c */ /* 0x000fc80003f05070 */
[----:B------:R-:W-:-:S13]  /*0820*/  ISETP.NE.AND.EX P0, PT, RZ, c[0x0][0x21c], PT, P0 ;  /* 0x00008700ff007a0c */ /* 0x000fda0003f05300 */
[----:B------:R-:W-:-:S04]  /*0830*/  @P0 LEA R94, P6, R6, c[0x0][0x218], 0x4 ;  /* 0x00008600065e0a11 */ /* 0x000fc800078c20ff */
[C---:B------:R-:W-:Y:S02]  /*0840*/  @P0 LEA.HI.X R95, R6.reuse, c[0x0][0x21c], RZ, 0x4, P6 ;  /* 0x00008700065f0a11 */ /* 0x040fe400030f24ff */
[----:B------:R-:W-:-:S03]  /*0850*/  LEA R106, P6, R6, c[0x0][0x190], 0x2 ;  /* 0x00006400066a7a11 */ /* 0x000fc600078c10ff */
[----:B------:R0:W5:Y:S01]  /*0860*/  @P0 LDG.E.128 R64, [R94.64] ;  /* 0x000000045e400981 */ /* 0x000162000c1e1d00 */
[----:B------:R-:W-:Y:S02]  /*0870*/  ISETP.NE.AND P0, PT, R103, RZ, PT ;  /* 0x000000ff6700720c */ /* 0x000fe40003f05270 */
[----:B------:R-:W-:Y:S02]  /*0880*/  LEA.HI.X R107, R6, c[0x0][0x194], RZ, 0x2, P6 ;  /* 0x00006500066b7a11 */ /* 0x000fe400030f14ff */
[----:B-----5:R-:W-:-:S03]  /*0890*/  FSEL R109, R148, RZ, !P0 ;  /* 0x000000ff946d7208 */ /* 0x020fc60004000000 */
[----:B------:R1:W5:Y:S01]  /*08a0*/  LDG.E R5, [R106.64] ;  /* 0x000000046a057981 */ /* 0x000362000c1e1900 */
[----:B--2---:R-:W-:Y:S02]  /*08b0*/  MOV R105, R92 ;  /* 0x0000005c00697202 */ /* 0x004fe40000000f00 */
[--C-:B------:R-:W-:Y:S02]  /*08c0*/  SHF.R.U64 R110, R92, 0x10, R93.reuse ;  /* 0x000000105c6e7819 */ /* 0x100fe4000000125d */
[----:B------:R-:W-:Y:S02]  /*08d0*/  MOV R108, R93 ;  /* 0x0000005d006c7202 */ /* 0x000fe40000000f00 */
[----:B------:R-:W-:Y:S01]  /*08e0*/  SHF.R.U32.HI R92, RZ, 0x10, R93 ;  /* 0x00000010ff5c7819 */ /* 0x000fe2000001165d */
[C---:B---3--:R-:W-:Y:S01]  /*08f0*/  FADD.FTZ R93, -R109.reuse, R88 ;  /* 0x000000586d5d7221 */ /* 0x048fe20000010100 */
[----:B------:R-:W-:Y:S01]  /*0900*/  PRMT R88, RZ, 0x5410, R105 ;  /* 0x00005410ff587816 */ /* 0x000fe20000000069 */
[C---:B------:R-:W-:Y:S01]  /*0910*/  FADD.FTZ R89, -R109.reuse, R89 ;  /* 0x000000596d597221 */ /* 0x040fe20000010100 */
[----:B-1----:R-:W-:Y:S01]  /*0920*/  PRMT R107, RZ, 0x5410, R110 ;  /* 0x00005410ff6b7816 */ /* 0x002fe2000000006e */
[----:B------:R-:W-:Y:S01]  /*0930*/  FADD.FTZ R111, -R109, R90 ;  /* 0x0000005a6d6f7221 */ /* 0x000fe20000010100 */
[----:B------:R-:W-:Y:S01]  /*0940*/  PRMT R110, RZ, 0x5410, R108 ;  /* 0x00005410ff6e7816 */ /* 0x000fe2000000006c */
[----:B------:R-:W-:-:S02]  /*0950*/  FMUL.FTZ R105, R8, R93 ;  /* 0x0000005d08697220 */ /* 0x000fc40000410000 */
[----:B------:R-:W-:Y:S02]  /*0960*/  FMUL.FTZ R106, R8, R89 ;  /* 0x00000059086a7220 */ /* 0x000fe40000410000 */
[-C--:B------:R-:W-:Y:S02]  /*0970*/  FMUL.FTZ R108, R101, R88.reuse ;  /* 0x00000058656c7220 */ /* 0x080fe40000410000 */
[----:B------:R-:W-:Y:S02]  /*0980*/  FADD.FTZ R123, -R109, R91 ;  /* 0x0000005b6d7b7221 */ /* 0x000fe40000010100 */
[----:B------:R-:W-:Y:S02]  /*0990*/  FADD.FTZ R40, R40, R88 ;  /* 0x0000005828287221 */ /* 0x000fe40000010000 */
[----:B------:R-:W-:Y:S02]  /*09a0*/  FFMA.FTZ R60, R105, R88, R60 ;  /* 0x00000058693c7223 */ /* 0x000fe4000001003c */
[----:B------:R-:W-:-:S02]  /*09b0*/  FADD.FTZ R41, R41, R107 ;  /* 0x0000006b29297221 */ /* 0x000fc40000010000 */
[----:B------:R-:W-:Y:S02]  /*09c0*/  FFMA.FTZ R61, R106, R107, R61 ;  /* 0x0000006b6a3d7223 */ /* 0x000fe4000001003d */
        /* <DEDUP_REMOVED lines=14> */
[----:B------:R-:W-:Y:S01]  /*0ab0*/  IADD3 R123, R6, 0x80, RZ ;  /* 0x00000080067b7810 */ /* 0x000fe20007ffe0ff */
[----:B------:R-:W-:Y:S02]  /*0ac0*/  FADD.FTZ R43, R43, R90 ;  /* 0x0000005a2b2b7221 */ /* 0x000fe40000010000 */
[----:B------:R-:W-:Y:S02]  /*0ad0*/  FFMA.FTZ R63, R112, R90, R63 ;  /* 0x0000005a703f7223 */ /* 0x000fe4000001003f */
[----:B------:R-:W-:Y:S02]  /*0ae0*/  FADD.FTZ R147, R88, R111 ;  /* 0x0000006f58937221 */ /* 0x000fe40000010000 */
[----:B------:R-:W-:-:S02]  /*0af0*/  FFMA.FTZ R149, R112, R111, R89 ;  /* 0x0000006f70957223 */ /* 0x000fc40000010059 */
.L_x_3818:
[----:B0-----:R-:W-:Y:S05]  /*0b00*/  BSYNC B0 ;  /* 0x0000000000007941 */ /* 0x001fea0003800000 */
.L_x_3817:
[----:B------:R-:W-:Y:S01]  /*0b10*/  BSSY B0, `(.L_x_3819) ;  /* 0x0000037000007945 */ /* 0x000fe20003800000 */
[----:B------:R-:W-:Y:S05]  /*0b20*/  @!P2 BRA `(.L_x_3820) ;  /* 0x000003500000a947 */ /* 0x000fea0003800000 */
[----:B------:R-:W-:Y:S01]  /*0b30*/  IMAD.MOV.U32 R92, RZ, RZ, 0x8 ;  /* 0x00000008ff5c7424 */ /* 0x000fe200078e00ff */
        /* <DEDUP_REMOVED lines=15> */
[----:B------:R-:W-:Y:S02]  /*0c30*/  IADD3 R123, R123, 0x80, RZ ;  /* 0x000000807b7b7810 */ /* 0x000fe40007ffe0ff */
        /* <DEDUP_REMOVED lines=36> */
.L_x_3820:
[----:B0-----:R-:W-:Y:S05]  /*0e80*/  BSYNC B0 ;  /* 0x0000000000007941 */ /* 0x001fea0003800000 */
.L_x_3819:
[----:B------:R-:W-:Y:S01]  /*0e90*/  BSSY B0, `(.L_x_3821) ;  /* 0x0000037000007945 */ /* 0x000fe20003800000 */
[----:B------:R-:W-:Y:S05]  /*0ea0*/  @!P3 BRA `(.L_x_3822) ;  /* 0x000003500000b947 */ /* 0x000fea0003800000 */
[----:B------:R-:W-:Y:S01]  /*0eb0*/  HFMA2.MMA R92, -RZ, RZ, 0, 4.76837158203125e-07 ;  /* 0x00000008ff5c7435 */ /* 0x000fe200000001ff */
[----:B------:R-:W-:-:S04]  /*0ec0*/  LEA R88, P0, R123, c[0x0][0x188], 0x4 ;  /* 0x000062007b587a11 */ /* 0x000fc800078020ff */
[----:B------:R-:W-:-:S05]  /*0ed0*/  LEA.HI.X R89, R123, c[0x0][0x18c], RZ, 0x4, P0 ;  /* 0x000063007b597a11 */ /* 0x000fca00000f24ff */
[----:B------:R-:W-:Y:S01]  /*0ee0*/  IMAD.WIDE.U32 R92, R123, R92, c[0x0][0x208] ;  /* 0x000082007b5c7625 */ /* 0x000fe200078e005c */
[----:B------:R-:W2:Y:S05]  /*0ef0*/  LDG.E.128 R88, [R88.64] ;  /* 0x0000000458587981 */ /* 0x000eaa000c1e1d00 */
[----:B------:R-:W3:Y:S01]  /*0f00*/  LDG.E.64 R92, [R92.64] ;  /* 0x000000045c5c7981 */ /* 0x000ee2000c1e1b00 */
[----:B------:R-:W-:-:S04]  /*0f10*/  ISETP.NE.U32.AND P0, PT, RZ, c[0x0][0x218], PT ;  /* 0x00008600ff007a0c */ /* 0x000fc80003f05070 */
[----:B------:R-:W-:-:S13]  /*0f20*/  ISETP.NE.AND.EX P0, PT, RZ, c[0x0][0x21c], PT, P0 ;  /* 0x00008700ff007a0c */ /* 0x000fda0003f05300 */
[----:B------:R-:W-:-:S04]  /*0f30*/  @P0 LEA R94, P6, R123, c[0x0][0x218], 0x4 ;  /* 0x000086007b5e0a11 */ /* 0x000fc800078c20ff */
[----:B------:R-:W-:-:S05]  /*0f40*/  @P0 LEA.HI.X R95, R123, c[0x0][0x21c], RZ, 0x4, P6 ;  /* 0x000087007b5f0a11 */ /* 0x000fca00030f24ff */
[----:B------:R0:W5:Y:S01]  /*0f50*/  @P0 LDG.E.128 R72, [R94.64] ;  /* 0x000000045e480981 */ /* 0x000162000c1e1d00 */
[----:B------:R-:W-:Y:S02]  /*0f60*/  ISETP.NE.AND P0, PT, R103, RZ, PT ;  /* 0x000000ff6700720c */ /* 0x000fe40003f05270 */
[C---:B------:R-:W-:Y:S02]  /*0f70*/  LEA R124, P6, R123.reuse, c[0x0][0x190], 0x2 ;  /* 0x000064007b7c7a11 */ /* 0x040fe400078c10ff */
[----:B-----5:R-:W-:Y:S02]  /*0f80*/  FSEL R126, R148, RZ, !P0 ;  /* 0x000000ff947e7208 */ /* 0x020fe40004000000 */
[----:B------:R-:W-:-:S05]  /*0f90*/  LEA.HI.X R125, R123, c[0x0][0x194], RZ, 0x2, P6 ;  /* 0x000065007b7d7a11 */ /* 0x000fca00030f14ff */
[----:B------:R1:W5:Y:S01]  /*0fa0*/  LDG.E R3, [R124.64] ;  /* 0x000000047c037981 */ /* 0x000362000c1e1900 */
[----:B------:R-:W-:Y:S01]  /*0fb0*/  IADD3 R123, R123, 0x80, RZ ;  /* 0x000000807b7b7810 */ /* 0x000fe20007ffe0ff */
[----:B--2---:R-:W-:Y:S01]  /*0fc0*/  FADD.FTZ R89, -R126, R89 ;  /* 0x000000597e597221 */ /* 0x004fe20000010100 */
[----:B---3--:R-:W-:Y:S01]  /*0fd0*/  MOV R121, R92 ;  /* 0x0000005c00797202 */ /* 0x008fe20000000f00 */
[--C-:B------:R-:W-:Y:S01]  /*0fe0*/  IMAD.MOV.U32 R122, RZ, RZ, R93.reuse ;  /* 0x000000ffff7a7224 */ /* 0x100fe200078e005d */
[--C-:B------:R-:W-:Y:S02]  /*0ff0*/  SHF.R.U64 R128, R92, 0x10, R93.reuse ;  /* 0x000000105c807819 */ /* 0x100fe4000000125d */
[----:B------:R-:W-:Y:S01]  /*1000*/  SHF.R.U32.HI R92, RZ, 0x10, R93 ;  /* 0x00000010ff5c7819 */ /* 0x000fe2000001165d */
[C---:B------:R-:W-:Y:S02]  /*1010*/  FADD.FTZ R93, -R126.reuse, R88 ;  /* 0x000000587e5d7221 */ /* 0x040fe40000010100 */
[----:B------:R-:W-:-:S02]  /*1020*/  FADD.FTZ R127, -R126, R90 ;  /* 0x0000005a7e7f7221 */ /* 0x000fc40000010100 */
[----:B------:R-:W-:Y:S01]  /*1030*/  FADD.FTZ R91, -R126, R91 ;  /* 0x0000005b7e5b7221 */ /* 0x000fe20000010100 */
[----:B------:R-:W-:Y:S01]  /*1040*/  PRMT R126, RZ, 0x5410, R121 ;  /* 0x00005410ff7e7816 */ /* 0x000fe20000000079 */
[C---:B------:R-:W-:Y:S01]  /*1050*/  FMUL.FTZ R121, R8.reuse, R93 ;  /* 0x0000005d08797220 */ /* 0x040fe20000410000 */
[----:B-1----:R-:W-:Y:S01]  /*1060*/  PRMT R125, RZ, 0x5410, R128 ;  /* 0x00005410ff7d7816 */ /* 0x002fe20000000080 */
[----:B------:R-:W-:Y:S02]  /*1070*/  FMUL.FTZ R124, R8, R89 ;  /* 0x00000059087c7220 */ /* 0x000fe40000410000 */
[----:B------:R-:W-:Y:S02]  /*1080*/  FADD.FTZ R32, R32, R126 ;  /* 0x0000007e20207221 */ /* 0x000fe40000010000 */
[-C--:B------:R-:W-:Y:S02]  /*1090*/  FFMA.FTZ R52, R121, R126.reuse, R52 ;  /* 0x0000007e79347223 */ /* 0x080fe40000010034 */
        /* <DEDUP_REMOVED lines=22> */
.L_x_3822:
[----:B0-----:R-:W-:Y:S05]  /*1200*/  BSYNC B0 ;  /* 0x0000000000007941 */ /* 0x001fea0003800000 */
.L_x_3821:
        /* <DEDUP_REMOVED lines=19> */
[C---:B--2---:R-:W-:Y:S01]  /*1340*/  FADD.FTZ R89, -R151.reuse, R89 ;  /* 0x0000005997597221 */ /* 0x044fe20000010100 */
[----:B---3--:R-:W-:Y:S02]  /*1350*/  MOV R122, R92 ;  /* 0x0000005c007a7202 */ /* 0x008fe40000000f00 */
[--C-:B------:R-:W-:Y:S02]  /*1360*/  SHF.R.U64 R134, R92, 0x10, R93.reuse ;  /* 0x000000105c867819 */ /* 0x100fe4000000125d */
[----:B------:R-:W-:Y:S02]  /*1370*/  MOV R131, R93 ;  /* 0x0000005d00837202 */ /* 0x000fe40000000f00 */
[----:B------:R-:W-:Y:S01]  /*1380*/  SHF.R.U32.HI R92, RZ, 0x10, R93 ;  /* 0x00000010ff5c7819 */ /* 0x000fe2000001165d */
[C---:B------:R-:W-:Y:S01]  /*1390*/  FADD.FTZ R93, -R151.reuse, R88 ;  /* 0x00000058975d7221 */ /* 0x040fe20000010100 */
[----:B------:R-:W-:Y:S01]  /*13a0*/  PRMT R122, RZ, 0x5410, R122 ;  /* 0x00005410ff7a7816 */ /* 0x000fe2000000007a */
[C---:B------:R-:W-:Y:S01]  /*13b0*/  FADD.FTZ R135, -R151.reuse, R90 ;  /* 0x0000005a97877221 */ /* 0x040fe20000010100 */
[----:B------:R-:W-:Y:S01]  /*13c0*/  PRMT R88, RZ, 0x5410, R134 ;  /* 0x00005410ff587816 */ /* 0x000fe20000000086 */
[----:B------:R-:W-:Y:S01]  /*13d0*/  FADD.FTZ R151, -R151, R91 ;  /* 0x0000005b97977221 */ /* 0x000fe20000010100 */
[----:B------:R-:W-:Y:S01]  /*13e0*/  PRMT R91, RZ, 0x5410, R131 ;  /* 0x00005410ff5b7816 */ /* 0x000fe20000000083 */
[----:B-1----:R-:W-:-:S02]  /*13f0*/  FMUL.FTZ R132, R8, R89 ;  /* 0x0000005908847220 */ /* 0x002fc40000410000 */
        /* <DEDUP_REMOVED lines=24> */
.L_x_3824:
[----:B0-----:R-:W-:Y:S05]  /*1580*/  BSYNC B0 ;  /* 0x0000000000007941 */ /* 0x001fea0003800000 */
.L_x_3823:
        /* <DEDUP_REMOVED lines=17> */
[----:B------:R1:W5:Y:S02]  /*16a0*/  LDG.E R0, [R122.64] ;  /* 0x000000047a007981 */ /* 0x000364000c1e1900 */
[----:B--2---:R-:W-:Y:S02]  /*16b0*/  FADD.FTZ R141, -R148, R89 ;  /* 0x00000059948d7221 */ /* 0x004fe40000010100 */
[----:B---3--:R-:W-:Y:S01]  /*16c0*/  IMAD.MOV.U32 R139, RZ, RZ, R92 ;  /* 0x000000ffff8b7224 */ /* 0x008fe200078e005c */
[--C-:B------:R-:W-:Y:S02]  /*16d0*/  SHF.R.U64 R142, R92, 0x10, R93.reuse ;  /* 0x000000105c8e7819 */ /* 0x100fe4000000125d */
[----:B------:R-:W-:Y:S02]  /*16e0*/  MOV R140, R93 ;  /* 0x0000005d008c7202 */ /* 0x000fe40000000f00 */
[----:B------:R-:W-:Y:S01]  /*16f0*/  SHF.R.U32.HI R92, RZ, 0x10, R93 ;  /* 0x00000010ff5c7819 */ /* 0x000fe2000001165d */
[C---:B------:R-:W-:Y:S01]  /*1700*/  FADD.FTZ R93, -R148.reuse, R88 ;  /* 0x00000058945d7221 */ /* 0x040fe20000010100 */
[----:B------:R-:W-:Y:S01]  /*1710*/  PRMT R89, RZ, 0x5410, R139 ;  /* 0x00005410ff597816 */ /* 0x000fe2000000008b */
[----:B-1----:R-:W-:Y:S01]  /*1720*/  FADD.FTZ R123, -R148, R91 ;  /* 0x0000005b947b7221 */ /* 0x002fe20000010100 */
[----:B------:R-:W-:-:S02]  /*1730*/  PRMT R88, RZ, 0x5410, R142 ;  /* 0x00005410ff587816 */ /* 0x000fc4000000008e */
[----:B------:R-:W-:Y:S01]  /*1740*/  PRMT R91, RZ, 0x5410, R140 ;  /* 0x00005410ff5b7816 */ /* 0x000fe2000000008c */
[C---:B------:R-:W-:Y:S02]  /*1750*/  FMUL.FTZ R140, R8.reuse, R141 ;  /* 0x0000008d088c7220 */ /* 0x040fe40000410000 */
[----:B------:R-:W-:Y:S02]  /*1760*/  FMUL.FTZ R139, R8, R93 ;  /* 0x0000005d088b7220 */ /* 0x000fe40000410000 */
[----:B------:R-:W-:Y:S02]  /*1770*/  FMUL.FTZ R142, R12, R89 ;  /* 0x000000590c8e7220 */ /* 0x000fe40000410000 */
[----:B------:R-:W-:Y:S02]  /*1780*/  FADD.FTZ R25, R25, R88 ;  /* 0x0000005819197221 */ /* 0x000fe40000010000 */
[-C--:B------:R-:W-:Y:S02]  /*1790*/  FFMA.FTZ R45, R140, R88.reuse, R45 ;  /* 0x000000588c2d7223 */ /* 0x080fe4000001002d */
[----:B------:R-:W-:-:S02]  /*17a0*/  FMUL.FTZ R141, R11, R88 ;  /* 0x000000580b8d7220 */ /* 0x000fc40000410000 */
[----:B------:R-:W-:Y:S02]  /*17b0*/  FADD.FTZ R143, -R148, R90 ;  /* 0x0000005a948f7221 */ /* 0x000fe40000010100 */
[----:B------:R-:W-:Y:S02]  /*17c0*/  FADD.FTZ R88, R147, R142 ;  /* 0x0000008e93587221 */ /* 0x000fe40000010000 */
[C---:B------:R-:W-:Y:S01]  /*17d0*/  FFMA.FTZ R149, R139.reuse, R142, R149 ;  /* 0x0000008e8b957223 */ /* 0x040fe20000010095 */
[----:B------:R-:W-:Y:S01]  /*17e0*/  PRMT R90, RZ, 0x5410, R92 ;  /* 0x00005410ff5a7816 */ /* 0x000fe2000000005c */
        /* <DEDUP_REMOVED lines=16> */
.L_x_3826:
[----:B0-----:R-:W-:Y:S05]  /*18f0*/  BSYNC B0 ;  /* 0x0000000000007941 */ /* 0x001fea0003800000 */
.L_x_3825:
[----:B------:R-:W-:Y:S02]  /*1900*/  LOP3.LUT P6, RZ, R16, 0xff, RZ, 0xc0, !PT ;  /* 0x000000ff10ff7812 */ /* 0x000fe400078cc0ff */
[----:B------:R-:W-:Y:S02]  /*1910*/  SHF.R.U32.HI R90, RZ, 0x5, R104 ;  /* 0x00000005ff5a7819 */ /* 0x000fe40000011668 */
[----:B------:R-:W-:Y:S02]  /*1920*/  LOP3.LUT P0, RZ, R104, 0x1f, RZ, 0xc0, !PT ;  /* 0x0000001f68ff7812 */ /* 0x000fe4000780c0ff */
[----:B-----5:R-:W-:-:S07]  /*1930*/  LOP3.LUT R148, R90, 0x7fffffc, RZ, 0xc0, !PT ;  /* 0x07fffffc5a947812 */ /* 0x020fce00078ec0ff */
[----:B------:R-:W-:Y:S01]  /*1940*/  @!P6 IADD3 R148, R148, 0x4, RZ ;  /* 0x000000049494e810 */ /* 0x000fe20007ffe0ff */
[----:B------:R-:W-:Y:S05]  /*1950*/  BRA.DIV ~URZ, `(.L_x_3827) ;  /* 0x000017427f007947 */ /* 0x000fea000b800000 */
[----:B------:R0:W1:Y:S02]  /*1960*/  SHFL.DOWN PT, R92, R147, 0x10, 0x1f ;  /* 0x0a001f00935c7f89 */ /* 0x00006400000e0000 */
.L_x_3840:
        /* <DEDUP_REMOVED lines=18> */
.L_x_3841:
[----:B------:R-:W-:Y:S01]  /*1a90*/  @!P0 LOP3.LUT R89, R90, 0x3, RZ, 0xc0, !PT ;  /* 0x000000035a598812 */ /* 0x000fe200078ec0ff */
[----:B---3--:R-:W-:Y:S01]  /*1aa0*/  FADD.FTZ R122, R122, R93 ;  /* 0x0000005d7a7a7221 */ /* 0x008fe20000010000 */
[----:B------:R-:W-:Y:S01]  /*1ab0*/  WARPSYNC 0xffffffff ;  /* 0xffffffff00007948 */ /* 0x000fe20003800000 */
[----:B--2---:R-:W-:Y:S01]  /*1ac0*/  FADD.FTZ R123, R88, R95 ;  /* 0x0000005f587b7221 */ /* 0x004fe20000010000 */
[----:B0-----:R-:W-:Y:S01]  /*1ad0*/  @!P0 IADD3 R147, R148, R89, RZ ;  /* 0x0000005994938210 */ /* 0x001fe20007ffe0ff */
        /* <DEDUP_REMOVED lines=21> */
[-CC-:B------:R-:W-:Y:S01]  /*1c30*/  FFMA.FTZ R91, R109, R94.reuse, R95.reuse ;  /* 0x0000005e6d5b7223 */ /* 0x180fe2000001005f */
[----:B------:R-:W-:Y:S01]  /*1c40*/  ISETP.NE.AND.EX P0, PT, RZ, c[0x0][0x21c], PT, P0 ;  /* 0x00008700ff007a0c */ /* 0x000fe20003f05300 */
[----:B------:R-:W-:Y:S02]  /*1c50*/  FADD.FTZ R89, R107, -R88 ;  /* 0x800000586b597221 */ /* 0x000fe40000010000 */
[----:B------:R-:W-:Y:S02]  /*1c60*/  FFMA.FTZ R88, R112, R94, R95 ;  /* 0x0000005e70587223 */ /* 0x000fe4000001005f */
[----:B------:R-:W-:-:S02]  /*1c70*/  FMUL.FTZ R90, R8, R89 ;  /* 0x00000059085a7220 */ /* 0x000fc40000410000 */
[----:B------:R-:W-:Y:S02]  /*1c80*/  FADD.FTZ R89, R111, -R88 ;  /* 0x800000586f597221 */ /* 0x000fe40000010000 */
[----:B------:R-:W-:Y:S02]  /*1c90*/  FADD.FTZ R91, R110, -R91 ;  /* 0x8000005b6e5b7221 */ /* 0x000fe40000010000 */
[----:B------:R-:W-:Y:S02]  /*1ca0*/  FMUL.FTZ R92, R8, R89 ;  /* 0x00000059085c7220 */ /* 0x000fe40000410000 */
[----:B------:R-:W-:Y:S02]  /*1cb0*/  @P0 FADD.FTZ R90, R65, R90 ;  /* 0x0000005a415a0221 */ /* 0x000fe40000010000 */
[----:B------:R-:W-:Y:S02]  /*1cc0*/  FFMA.FTZ R89, R105, R94, R95 ;  /* 0x0000005e69597223 */ /* 0x000fe4000001005f */
[----:B------:R-:W-:-:S02]  /*1cd0*/  FMUL.FTZ R88, R90, R7 ;  /* 0x000000075a587220 */ /* 0x000fc40000410000 */
[----:B------:R-:W-:Y:S02]  /*1ce0*/  @P0 FADD.FTZ R92, R67, R92 ;  /* 0x0000005c435c0221 */ /* 0x000fe40000010000 */
[----:B------:R-:W-:Y:S02]  /*1cf0*/  FMUL.FTZ R123, R8, R91 ;  /* 0x0000005b087b7220 */ /* 0x000fe40000410000 */
[----:B------:R-:W-:Y:S02]  /*1d00*/  FMUL.FTZ R88, R88, c[0x0][0x1e8] ;  /* 0x00007a0058587a20 */ /* 0x000fe40000410000 */
[----:B------:R-:W-:Y:S02]  /*1d10*/  FADD.FTZ R89, R108, -R89 ;  /* 0x800000596c597221 */ /* 0x000fe40000010000 */
[----:B------:R-:W-:Y:S01]  /*1d20*/  FMUL.FTZ R122, R92, R7 ;  /* 0x000000075c7a7220 */ /* 0x000fe20000410000 */
[----:B------:R-:W-:Y:S01]  /*1d30*/  FSEL R93, R88, RZ, P6 ;  /* 0x000000ff585d7208 */ /* 0x000fe20003000000 */
[----:B------:R-:W-:Y:S01]  /*1d40*/  @P0 FADD.FTZ R123, R66, R123 ;  /* 0x0000007b427b0221 */ /* 0x000fe20000010000 */
[----:B------:R-:W-:Y:S01]  /*1d50*/  LOP3.LUT P6, RZ, R5, 0xff000000, RZ, 0xc0, !PT ;  /* 0xff00000005ff7812 */ /* 0x000fe200078cc0ff */
[----:B------:R-:W-:-:S02]  /*1d60*/  FMUL.FTZ R91, R8, R89 ;  /* 0x00000059085b7220 */ /* 0x000fc40000410000 */
[----:B------:R-:W-:Y:S01]  /*1d70*/  FMUL.FTZ R122, R122, c[0x0][0x1e8] ;  /* 0x00007a007a7a7a20 */ /* 0x000fe20000410000 */
[----:B------:R-:W0:Y:S01]  /*1d80*/  F2F.BF16.F32 R93, R93 ;  /* 0x0000005d005d7304 */ /* 0x000e220000202000 */
[-C--:B------:R-:W-:Y:S02]  /*1d90*/  FMUL.FTZ R88, R123, R7.reuse ;  /* 0x000000077b587220 */ /* 0x080fe40000410000 */
[----:B------:R-:W-:Y:S01]  /*1da0*/  @P0 FADD.FTZ R91, R64, R91 ;  /* 0x0000005b405b0221 */ /* 0x000fe20000010000 */
[----:B------:R-:W-:Y:S01]  /*1db0*/  FSEL R148, R122, RZ, P6 ;  /* 0x000000ff7a947208 */ /* 0x000fe20003000000 */
[----:B------:R-:W-:Y:S01]  /*1dc0*/  FMUL.FTZ R89, R88, c[0x0][0x1e8] ;  /* 0x00007a0058597a20 */ /* 0x000fe20000410000 */
[----:B------:R-:W-:Y:S01]  /*1dd0*/  LOP3.LUT P0, RZ, R5, 0xff0000, RZ, 0xc0, !PT ;  /* 0x00ff000005ff7812 */ /* 0x000fe2000780c0ff */
[----:B------:R-:W-:Y:S01]  /*1de0*/  FMUL.FTZ R88, R91, R7 ;  /* 0x000000075b587220 */ /* 0x000fe20000410000 */
[----:B------:R-:W-:Y:S02]  /*1df0*/  LOP3.LUT P6, RZ, R5, 0xff, RZ, 0xc0, !PT ;  /* 0x000000ff05ff7812 */ /* 0x000fe400078cc0ff */
[----:B------:R-:W-:Y:S01]  /*1e00*/  FSEL R147, R89, RZ, P0 ;  /* 0x000000ff59937208 */ /* 0x000fe20000000000 */
[----:B------:R-:W1:Y:S01]  /*1e10*/  F2F.BF16.F32 R148, R148 ;  /* 0x0000009400947304 */ /* 0x000e620000202000 */
[----:B------:R-:W-:Y:S01]  /*1e20*/  FMUL.FTZ R88, R88, c[0x0][0x1e8] ;  /* 0x00007a0058587a20 */ /* 0x000fe20000410000 */
[----:B------:R-:W-:-:S04]  /*1e30*/  ISETP.NE.U32.AND P0, PT, RZ, c[0x0][0x258], PT ;  /* 0x00009600ff007a0c */ /* 0x000fc80003f05070 */
[----:B------:R-:W-:Y:S01]  /*1e40*/  FSEL R122, R88, RZ, P6 ;  /* 0x000000ff587a7208 */ /* 0x000fe20003000000 */
[----:B0-----:R-:W-:Y:S01]  /*1e50*/  IMAD.WIDE.U32 R88, R93, 0x10000, RZ ;  /* 0x000100005d587825 */ /* 0x001fe200078e00ff */
[----:B------:R-:W0:Y:S01]  /*1e60*/  F2F.BF16.F32 R147, R147 ;  /* 0x0000009300937304 */ /* 0x000e220000202000 */
[----:B------:R-:W-:-:S04]  /*1e70*/  ISETP.NE.AND.EX P0, PT, RZ, c[0x0][0x25c], PT, P0 ;  /* 0x00009700ff007a0c */ /* 0x000fc80003f05300 */
[----:B------:R-:W-:Y:S01]  /*1e80*/  SEL R84, R91, R84, P0 ;  /* 0x000000545b547207 */ /* 0x000fe20000000000 */
[----:B------:R-:W-:Y:S01]  /*1e90*/  IMAD.MOV.U32 R91, RZ, RZ, 0x8 ;  /* 0x00000008ff5b7424 */ /* 0x000fe200078e00ff */
[----:B------:R-:W-:Y:S01]  /*1ea0*/  SEL R87, R92, R87, P0 ;  /* 0x000000575c577207 */ /* 0x000fe20000000000 */
[----:B------:R-:W2:Y:S01]  /*1eb0*/  F2F.BF16.F32 R149, R122 ;  /* 0x0000007a00957304 */ /* 0x000ea20000202000 */
[----:B-1----:R-:W-:Y:S02]  /*1ec0*/  SHF.L.U32 R93, R148, 0x10, RZ ;  /* 0x00000010945d7819 */ /* 0x002fe400000006ff */
[----:B------:R-:W-:Y:S01]  /*1ed0*/  SEL R85, R90, R85, P0 ;  /* 0x000000555a557207 */ /* 0x000fe20000000000 */
[----:B------:R-:W-:Y:S01]  /*1ee0*/  IMAD.WIDE.U32 R90, R6, R91, c[0x0][0x248] ;  /* 0x00009200065a7625 */ /* 0x000fe200078e005b */
[----:B------:R-:W-:Y:S02]  /*1ef0*/  SEL R86, R123, R86, P0 ;  /* 0x000000567b567207 */ /* 0x000fe40000000000 */
[----:B0-----:R-:W-:-:S02]  /*1f00*/  LOP3.LUT R89, R89, R93, R147, 0xfe, !PT ;  /* 0x0000005d59597212 */ /* 0x001fc400078efe93 */
[----:B------:R-:W-:-:S05]  /*1f10*/  @P0 MOV R93, 0x10 ;  /* 0x00000010005d0802 */ /* 0x000fca0000000f00 */
[----:B------:R-:W-:Y:S01]  /*1f20*/  @P0 IMAD.WIDE.U32 R92, R6, R93, c[0x0][0x258] ;  /* 0x00009600065c0625 */ /* 0x000fe200078e005d */
[----:B--2---:R-:W-:Y:S02]  /*1f30*/  LOP3.LUT R88, R88, R149, RZ, 0xfc, !PT ;  /* 0x0000009558587212 */ /* 0x004fe400078efcff */
[----:B------:R-:W-:Y:S02]  /*1f40*/  IADD3 R6, R6, 0x80, RZ ;  /* 0x0000008006067810 */ /* 0x000fe40007ffe0ff */
[----:B------:R0:W-:Y:S04]  /*1f50*/  @P0 STG.E.128 [R92.64], R84 ;  /* 0x000000545c000986 */ /* 0x0001e8000c101d04 */
[----:B------:R0:W-:Y:S02]  /*1f60*/  STG.E.64 [R90.64], R88 ;  /* 0x000000585a007986 */ /* 0x0001e4000c101b04 */
.L_x_3830:
[----:B------:R-:W-:Y:S05]  /*1f70*/  BSYNC B0 ;  /* 0x0000000000007941 */ /* 0x000fea0003800000 */
.L_x_3829:
[----:B------:R-:W-:Y:S01]  /*1f80*/  BSSY B0, `(.L_x_3831) ;  /* 0x0000039000007945 */ /* 0x000fe20003800000 */
[----:B------:R-:W-:Y:S05]  /*1f90*/  @!P2 BRA `(.L_x_3832) ;  /* 0x000003700000a947 */ /* 0x000fea0003800000 */
[----:B------:R-:W-:Y:S01]  /*1fa0*/  ISETP.NE.U32.AND P0, PT, RZ, c[0x0][0x218], PT ;  /* 0x00008600ff007a0c */ /* 0x000fe20003f05070 */
[-CC-:B0-----:R-:W-:Y:S01]  /*1fb0*/  FFMA.FTZ R88, R114, R94.reuse, R95.reuse ;  /* 0x0000005e72587223 */ /* 0x181fe2000001005f */
[----:B------:R-:W-:Y:S01]  /*1fc0*/  LOP3.LUT P6, RZ, R4, 0xff00, RZ, 0xc0, !PT ;  /* 0x0000ff0004ff7812 */ /* 0x000fe200078cc0ff */
[----:B------:R-:W-:Y:S01]  /*1fd0*/  FFMA.FTZ R91, R117, R94, R95 ;  /* 0x0000005e755b7223 */ /* 0x000fe2000001005f */
[----:B------:R-:W-:Y:S01]  /*1fe0*/  ISETP.NE.AND.EX P0, PT, RZ, c[0x0][0x21c], PT, P0 ;  /* 0x00008700ff007a0c */ /* 0x000fe20003f05300 */
[----:B------:R-:W-:-:S02]  /*1ff0*/  FADD.FTZ R89, R115, -R88 ;  /* 0x8000005873597221 */ /* 0x000fc40000010000 */
[----:B------:R-:W-:Y:S02]  /*2000*/  FFMA.FTZ R88, R120, R94, R95 ;  /* 0x0000005e78587223 */ /* 0x000fe4000001005f */
[----:B------:R-:W-:Y:S02]  /*2010*/  FMUL.FTZ R90, R8, R89 ;  /* 0x00000059085a7220 */ /* 0x000fe40000410000 */
[----:B------:R-:W-:Y:S02]  /*2020*/  FADD.FTZ R89, R119, -R88 ;  /* 0x8000005877597221 */ /* 0x000fe40000010000 */
[----:B------:R-:W-:Y:S02]  /*2030*/  FADD.FTZ R91, R118, -R91 ;  /* 0x8000005b765b7221 */ /* 0x000fe40000010000 */
[----:B------:R-:W-:Y:S02]  /*2040*/  FMUL.FTZ R92, R8, R89 ;  /* 0x00000059085c7220 */ /* 0x000fe40000410000 */
[----:B------:R-:W-:-:S02]  /*2050*/  @P0 FADD.FTZ R90, R69, R90 ;  /* 0x0000005a455a0221 */ /* 0x000fc40000010000 */
[----:B------:R-:W-:Y:S02]  /*2060*/  FFMA.FTZ R89, R113, R94, R95 ;  /* 0x0000005e71597223 */ /* 0x000fe4000001005f */
[----:B------:R-:W-:Y:S02]  /*2070*/  FMUL.FTZ R88, R90, R7 ;  /* 0x000000075a587220 */ /* 0x000fe40000410000 */
[----:B------:R-:W-:Y:S02]  /*2080*/  @P0 FADD.FTZ R92, R71, R92 ;  /* 0x0000005c475c0221 */ /* 0x000fe40000010000 */
[----:B------:R-:W-:Y:S02]  /*2090*/  FMUL.FTZ R123, R8, R91 ;  /* 0x0000005b087b7220 */ /* 0x000fe40000410000 */
[----:B------:R-:W-:Y:S02]  /*20a0*/  FMUL.FTZ R88, R88, c[0x0][0x1e8] ;  /* 0x00007a0058587a20 */ /* 0x000fe40000410000 */
[----:B------:R-:W-:-:S02]  /*20b0*/  FADD.FTZ R89, R116, -R89 ;  /* 0x8000005974597221 */ /* 0x000fc40000010000 */
[----:B------:R-:W-:Y:S01]  /*20c0*/  FMUL.FTZ R122, R92, R7 ;  /* 0x000000075c7a7220 */ /* 0x000fe20000410000 */
[----:B------:R-:W-:Y:S01]  /*20d0*/  FSEL R93, R88, RZ, P6 ;  /* 0x000000ff585d7208 */ /* 0x000fe20003000000 */
[----:B------:R-:W-:Y:S01]  /*20e0*/  @P0 FADD.FTZ R123, R70, R123 ;  /* 0x0000007b467b0221 */ /* 0x000fe20000010000 */
[----:B------:R-:W-:Y:S01]  /*20f0*/  LOP3.LUT P6, RZ, R4, 0xff000000, RZ, 0xc0, !PT ;  /* 0xff00000004ff7812 */ /* 0x000fe200078cc0ff */
[----:B------:R-:W-:Y:S02]  /*2100*/  FMUL.FTZ R91, R8, R89 ;  /* 0x00000059085b7220 */ /* 0x000fe40000410000 */
[----:B------:R-:W-:Y:S01]  /*2110*/  FMUL.FTZ R122, R122, c[0x0][0x1e8] ;  /* 0x00007a007a7a7a20 */ /* 0x000fe20000410000 */
[----:B------:R-:W0:Y:S01]  /*2120*/  F2F.BF16.F32 R93, R93 ;  /* 0x0000005d005d7304 */ /* 0x000e220000202000 */
[-C--:B------:R-:W-:Y:S02]  /*2130*/  FMUL.FTZ R88, R123, R7.reuse ;  /* 0x000000077b587220 */ /* 0x080fe40000410000 */
[----:B------:R-:W-:Y:S01]  /*2140*/  @P0 FADD.FTZ R91, R68, R91 ;  /* 0x0000005b445b0221 */ /* 0x000fe20000010000 */
[----:B------:R-:W-:Y:S01]  /*2150*/  FSEL R148, R122, RZ, P6 ;  /* 0x000000ff7a947208 */ /* 0x000fe20003000000 */
[----:B------:R-:W-:Y:S01]  /*2160*/  FMUL.FTZ R89, R88, c[0x0][0x1e8] ;  /* 0x00007a0058597a20 */ /* 0x000fe20000410000 */
[C---:B------:R-:W-:Y:S01]  /*2170*/  LOP3.LUT P0, RZ, R4.reuse, 0xff0000, RZ, 0xc0, !PT ;  /* 0x00ff000004ff7812 */ /* 0x040fe2000780c0ff */
[----:B------:R-:W-:Y:S01]  /*2180*/  FMUL.FTZ R88, R91, R7 ;  /* 0x000000075b587220 */ /* 0x000fe20000410000 */
[----:B------:R-:W-:-:S02]  /*2190*/  LOP3.LUT P6, RZ, R4, 0xff, RZ, 0xc0, !PT ;  /* 0x000000ff04ff7812 */ /* 0x000fc400078cc0ff */
        /* <DEDUP_REMOVED lines=8> */
[----:B------:R-:W-:Y:S02]  /*2220*/  SEL R84, R91, R84, P0 ;  /* 0x000000545b547207 */ /* 0x000fe40000000000 */
[----:B------:R-:W-:Y:S01]  /*2230*/  SEL R85, R90, R85, P0 ;  /* 0x000000555a557207 */ /* 0x000fe20000000000 */
[----:B------:R-:W2:Y:S01]  /*2240*/  F2F.BF16.F32 R149, R122 ;  /* 0x0000007a00957304 */ /* 0x000ea20000202000 */
[----:B-1----:R-:W-:Y:S02]  /*2250*/  SHF.L.U32 R93, R148, 0x10, RZ ;  /* 0x00000010945d7819 */ /* 0x002fe400000006ff */
[----:B------:R-:W-:Y:S02]  /*2260*/  SEL R87, R92, R87, P0 ;  /* 0x000000575c577207 */ /* 0x000fe40000000000 */
[----:B------:R-:W-:Y:S02]  /*2270*/  SEL R86, R123, R86, P0 ;  /* 0x000000567b567207 */ /* 0x000fe40000000000 */
[----:B------:R-:W-:-:S02]  /*2280*/  @P0 MOV R91, 0x10 ;  /* 0x00000010005b0802 */ /* 0x000fc40000000f00 */
[----:B0-----:R-:W-:Y:S01]  /*2290*/  LOP3.LUT R93, R89, R93, R147, 0xfe, !PT ;  /* 0x0000005d595d7212 */ /* 0x001fe200078efe93 */
[----:B------:R-:W-:Y:S02]  /*22a0*/  HFMA2.MMA R89, -RZ, RZ, 0, 4.76837158203125e-07 ;  /* 0x00000008ff597435 */ /* 0x000fe400000001ff */
[----:B------:R-:W-:Y:S01]  /*22b0*/  @P0 IMAD.WIDE.U32 R90, R6, R91, c[0x0][0x258] ;  /* 0x00009600065a0625 */ /* 0x000fe200078e005b */
[----:B--2---:R-:W-:-:S04]  /*22c0*/  LOP3.LUT R92, R88, R149, RZ, 0xfc, !PT ;  /* 0x00000095585c7212 */ /* 0x004fc800078efcff */
[----:B------:R0:W-:Y:S03]  /*22d0*/  @P0 STG.E.128 [R90.64], R84 ;  /* 0x000000545a000986 */ /* 0x0001e6000c101d04 */
[C---:B------:R-:W-:Y:S01]  /*22e0*/  IMAD.WIDE.U32 R88, R6.reuse, R89, c[0x0][0x248] ;  /* 0x0000920006587625 */ /* 0x040fe200078e0059 */
[----:B------:R-:W-:-:S04]  /*22f0*/  IADD3 R6, R6, 0x80, RZ ;  /* 0x0000008006067810 */ /* 0x000fc80007ffe0ff */
[----:B------:R0:W-:Y:S03]  /*2300*/  STG.E.64 [R88.64], R92 ;  /* 0x0000005c58007986 */ /* 0x0001e6000c101b04 */
.L_x_3832:
[----:B------:R-:W-:Y:S05]  /*2310*/  BSYNC B0 ;  /* 0x0000000000007941 */ /* 0x000fea0003800000 */
.L_x_3831:
[----:B------:R-:W-:Y:S01]  /*2320*/  BSSY B0, `(.L_x_3833) ;  /* 0x0000039000007945 */ /* 0x000fe20003800000 */
[----:B------:R-:W-:Y:S05]  /*2330*/  @!P3 BRA `(.L_x_3834) ;  /* 0x000003700000b947 */ /* 0x000fea0003800000 */
[----:B------:R-:W-:Y:S01]  /*2340*/  ISETP.NE.U32.AND P0, PT, RZ, c[0x0][0x218], PT ;  /* 0x00008600ff007a0c */ /* 0x000fe20003f05070 */
[-CC-:B0-----:R-:W-:Y:S01]  /*2350*/  FFMA.FTZ R88, R124, R94.reuse, R95.reuse ;  /* 0x0000005e7c587223 */ /* 0x181fe2000001005f */
        /* <DEDUP_REMOVED lines=43> */
[----:B------:R-:W-:Y:S01]  /*2610*/  SEL R86, R123, R86, P0 ;  /* 0x000000567b567207 */ /* 0x000fe20000000000 */
[----:B------:R-:W-:Y:S01]  /*2620*/  @P0 IMAD.MOV.U32 R91, RZ, RZ, 0x10 ;  /* 0x00000010ff5b0424 */ /* 0x000fe200078e00ff */
[----:B0-----:R-:W-:-:S02]  /*2630*/  LOP3.LUT R93, R89, R93, R147, 0xfe, !PT ;  /* 0x0000005d595d7212 */ /* 0x001fc400078efe93 */
[----:B------:R-:W-:Y:S01]  /*2640*/  MOV R89, 0x8 ;  /* 0x0000000800597802 */ /* 0x000fe20000000f00 */
[----:B------:R-:W-:Y:S01]  /*2650*/  @P0 IMAD.WIDE.U32 R90, R6, R91, c[0x0][0x258] ;  /* 0x00009600065a0625 */ /* 0x000fe200078e005b */
[----:B--2---:R-:W-:-:S03]  /*2660*/  LOP3.LUT R92, R88, R149, RZ, 0xfc, !PT ;  /* 0x00000095585c7212 */ /* 0x004fc600078efcff */
[C---:B------:R-:W-:Y:S01]  /*2670*/  IMAD.WIDE.U32 R88, R6.reuse, R89, c[0x0][0x248] ;  /* 0x0000920006587625 */ /* 0x040fe200078e0059 */
[----:B------:R0:W-:Y:S01]  /*2680*/  @P0 STG.E.128 [R90.64], R84 ;  /* 0x000000545a000986 */ /* 0x0001e2000c101d04 */
[----:B------:R-:W-:-:S03]  /*2690*/  IADD3 R6, R6, 0x80, RZ ;  /* 0x0000008006067810 */ /* 0x000fc60007ffe0ff */
[----:B------:R0:W-:Y:S04]  /*26a0*/  STG.E.64 [R88.64], R92 ;  /* 0x0000005c58007986 */ /* 0x0001e8000c101b04 */
.L_x_3834:
[----:B------:R-:W-:Y:S05]  /*26b0*/  BSYNC B0 ;  /* 0x0000000000007941 */ /* 0x000fea0003800000 */
.L_x_3833:
        /* <DEDUP_REMOVED lines=57> */
.L_x_3836:
[----:B------:R-:W-:Y:S05]  /*2a50*/  BSYNC B0 ;  /* 0x0000000000007941 */ /* 0x000fea0003800000 */
.L_x_3835:
[----:B------:R-:W-:Y:S01]  /*2a60*/  BSSY B0, `(.L_x_3837) ;  /* 0x0000038000007945 */ /* 0x000fe20003800000 */
[----:B------:R-:W-:Y:S05]  /*2a70*/  @!P5 BRA `(.L_x_3838) ;  /* 0x000003600000d947 */ /* 0x000fea0003800000 */
[----:B------:R-:W-:Y:S01]  /*2a80*/  ISETP.NE.U32.AND P0, PT, RZ, c[0x0][0x218], PT ;  /* 0x00008600ff007a0c */ /* 0x000fe20003f05070 */
[-CC-:B0-----:R-:W-:Y:S01]  /*2a90*/  FFMA.FTZ R88, R140, R94.reuse, R95.reuse ;  /* 0x0000005e8c587223 */ /* 0x181fe2000001005f */
[----:B------:R-:W-:Y:S02]  /*2aa0*/  LOP3.LUT P6, RZ, R0, 0xff00, RZ, 0xc0, !PT ;  /* 0x0000ff0000ff7812 */ /* 0x000fe400078cc0ff */
[----:B------:R-:W-:Y:S01]  /*2ab0*/  ISETP.NE.AND.EX P0, PT, RZ, c[0x0][0x21c], PT, P0 ;  /* 0x00008700ff007a0c */ /* 0x000fe20003f05300 */
[----:B------:R-:W-:Y:S02]  /*2ac0*/  FADD.FTZ R89, R141, -R88 ;  /* 0x800000588d597221 */ /* 0x000fe40000010000 */
[----:B------:R-:W-:Y:S02]  /*2ad0*/  FFMA.FTZ R88, R146, R94, R95 ;  /* 0x0000005e92587223 */ /* 0x000fe4000001005f */
[----:B------:R-:W-:-:S02]  /*2ae0*/  FMUL.FTZ R90, R8, R89 ;  /* 0x00000059085a7220 */ /* 0x000fc40000410000 */
[----:B------:R-:W-:Y:S02]  /*2af0*/  FADD.FTZ R91, R145, -R88 ;  /* 0x80000058915b7221 */ /* 0x000fe40000010000 */
[-CC-:B------:R-:W-:Y:S02]  /*2b00*/  FFMA.FTZ R89, R139, R94.reuse, R95.reuse ;  /* 0x0000005e8b597223 */ /* 0x180fe4000001005f */
[----:B------:R-:W-:Y:S02]  /*2b10*/  FFMA.FTZ R95, R143, R94, R95 ;  /* 0x0000005e8f5f7223 */ /* 0x000fe4000001005f */
[----:B------:R-:W-:Y:S02]  /*2b20*/  @P0 FADD.FTZ R90, R81, R90 ;  /* 0x0000005a515a0221 */ /* 0x000fe40000010000 */
[----:B------:R-:W-:Y:S02]  /*2b30*/  FMUL.FTZ R92, R8, R91 ;  /* 0x0000005b085c7220 */ /* 0x000fe40000410000 */
[----:B------:R-:W-:-:S02]  /*2b40*/  FADD.FTZ R95, R144, -R95 ;  /* 0x8000005f905f7221 */ /* 0x000fc40000010000 */
[----:B------:R-:W-:Y:S02]  /*2b50*/  FMUL.FTZ R88, R90, R7 ;  /* 0x000000075a587220 */ /* 0x000fe40000410000 */
[----:B------:R-:W-:Y:S02]  /*2b60*/  FADD.FTZ R89, R142, -R89 ;  /* 0x800000598e597221 */ /* 0x000fe40000010000 */
[----:B------:R-:W-:Y:S02]  /*2b70*/  @P0 FADD.FTZ R92, R83, R92 ;  /* 0x0000005c535c0221 */ /* 0x000fe40000010000 */
[----:B------:R-:W-:Y:S02]  /*2b80*/  FMUL.FTZ R95, R8, R95 ;  /* 0x0000005f085f7220 */ /* 0x000fe40000410000 */
[----:B------:R-:W-:Y:S02]  /*2b90*/  FMUL.FTZ R88, R88, c[0x0][0x1e8] ;  /* 0x00007a0058587a20 */ /* 0x000fe40000410000 */
[----:B------:R-:W-:-:S02]  /*2ba0*/  FMUL.FTZ R91, R8, R89 ;  /* 0x00000059085b7220 */ /* 0x000fc40000410000 */
[-C--:B------:R-:W-:Y:S01]  /*2bb0*/  FMUL.FTZ R8, R92, R7.reuse ;  /* 0x000000075c087220 */ /* 0x080fe20000410000 */
[----:B------:R-:W-:Y:S01]  /*2bc0*/  FSEL R88, R88, RZ, P6 ;  /* 0x000000ff58587208 */ /* 0x000fe20003000000 */
[----:B------:R-:W-:Y:S01]  /*2bd0*/  @P0 FADD.FTZ R95, R82, R95 ;  /* 0x0000005f525f0221 */ /* 0x000fe20000010000 */
[----:B------:R-:W-:Y:S01]  /*2be0*/  LOP3.LUT P6, RZ, R0, 0xff000000, RZ, 0xc0, !PT ;  /* 0xff00000000ff7812 */ /* 0x000fe200078cc0ff */
[----:B------:R-:W-:Y:S02]  /*2bf0*/  FMUL.FTZ R89, R8, c[0x0][0x1e8] ;  /* 0x00007a0008597a20 */ /* 0x000fe40000410000 */
[-C--:B------:R-:W-:Y:S01]  /*2c00*/  FMUL.FTZ R8, R95, R7.reuse ;  /* 0x000000075f087220 */ /* 0x080fe20000410000 */
[----:B------:R-:W0:Y:S01]  /*2c10*/  F2F.BF16.F32 R88, R88 ;  /* 0x0000005800587304 */ /* 0x000e220000202000 */
        /* <DEDUP_REMOVED lines=17> */
[----:B-1----:R-:W-:Y:S01]  /*2d30*/  IMAD.U32 R93, R93, 0x10000, RZ ;  /* 0x000100005d5d7824 */ /* 0x002fe200078e00ff */
[----:B------:R-:W-:Y:S02]  /*2d40*/  SEL R86, R95, R86, P0 ;  /* 0x000000565f567207 */ /* 0x000fe40000000000 */
[----:B------:R-:W-:Y:S02]  /*2d50*/  SEL R87, R92, R87, P0 ;  /* 0x000000575c577207 */ /* 0x000fe40000000000 */
[----:B------:R-:W-:Y:S02]  /*2d60*/  @P0 MOV R91, 0x10 ;  /* 0x00000010005b0802 */ /* 0x000fe40000000f00 */
[----:B0-----:R-:W-:Y:S01]  /*2d70*/  LOP3.LUT R89, R89, R93, R8, 0xfe, !PT ;  /* 0x0000005d59597212 */ /* 0x001fe200078efe08 */
[----:B------:R-:W-:-:S02]  /*2d80*/  HFMA2.MMA R93, -RZ, RZ, 0, 4.76837158203125e-07 ;  /* 0x00000008ff5d7435 */ /* 0x000fc400000001ff */
[----:B------:R-:W-:Y:S01]  /*2d90*/  @P0 IMAD.WIDE.U32 R90, R6, R91, c[0x0][0x258] ;  /* 0x00009600065a0625 */ /* 0x000fe200078e005b */
[----:B--2---:R-:W-:-:S04]  /*2da0*/  LOP3.LUT R88, R88, R7, RZ, 0xfc, !PT ;  /* 0x0000000758587212 */ /* 0x004fc800078efcff */
[----:B------:R0:W-:Y:S03]  /*2db0*/  @P0 STG.E.128 [R90.64], R84 ;  /* 0x000000545a000986 */ /* 0x0001e6000c101d04 */
[----:B------:R-:W-:-:S05]  /*2dc0*/  IMAD.WIDE.U32 R6, R6, R93, c[0x0][0x248] ;  /* 0x0000920006067625 */ /* 0x000fca00078e005d */
[----:B------:R0:W-:Y:S02]  /*2dd0*/  STG.E.64 [R6.64], R88 ;  /* 0x0000005806007986 */ /* 0x0001e4000c101b04 */
.L_x_3838:
[----:B------:R-:W-:Y:S05]  /*2de0*/  BSYNC B0 ;  /* 0x0000000000007941 */ /* 0x000fea0003800000 */
.L_x_3837:
[----:B------:R-:W-:Y:S02]  /*2df0*/  IADD3 R102, R102, c[0x0][0x160], RZ ;  /* 0x0000580066667a10 */ /* 0x000fe40007ffe0ff */
[----:B------:R-:W-:Y:S02]  /*2e00*/  LOP3.LUT P6, RZ, R16, 0xff, RZ, 0xc0, !PT ;  /* 0x000000ff10ff7812 */ /* 0x000fe400078cc0ff */
[----:B------:R-:W-:Y:S02]  /*2e10*/  ISETP.GE.AND P0, PT, R102, c[0x0][0x164], PT ;  /* 0x0000590066007a0c */ /* 0x000fe40003f06270 */
[----:B------:R-:W-:-:S11]  /*2e20*/  SEL R16, RZ, 0x1, P6 ;  /* 0x00000001ff107807 */ /* 0x000fd60003000000 */
[----:B0-----:R-:W-:Y:S01]  /*2e30*/  @P0 CALL.REL.NOINC `(.L_x_3816) ;  /* 0x0000001000000944 */ /* 0x001fe20003c00000 */
[----:B------:R-:W-:Y:S05]  /*2e40*/  BRA `(.L_x_3839) ;  /* 0xffffd7f000007947 */ /* 0x000fea000383ffff */
.L_x_3816:
        /* <DEDUP_REMOVED lines=37> */
.L_x_3827:
[----:B------:R-:W-:Y:S01]  /*30a0*/  HFMA2.MMA R123, -RZ, RZ, 0, 9.5367431640625e-07 ;  /* 0x00000010ff7b7435 */ /* 0x000fe200000001ff */
[----:B------:R-:W-:Y:S01]  /*30b0*/  MOV R94, R147 ;  /* 0x00000093005e7202 */ /* 0x000fe20000000f00 */
[----:B------:R-:W-:Y:S01]  /*30c0*/  IMAD.MOV.U32 R150, RZ, RZ, 0x1f ;  /* 0x0000001fff967424 */ /* 0x000fe200078e00ff */
[----:B------:R-:W-:Y:S02]  /*30d0*/  MOV R151, 0xffffffff ;  /* 0xffffffff00977802 */ /* 0x000fe40000000f00 */
[----:B------:R-:W-:-:S02]  /*30e0*/  MOV R88, 0x3100 ;  /* 0x0000310000587802 */ /* 0x000fc40000000f00 */
[----:B------:R-:W-:Y:S05]  /*30f0*/  CALL.REL.NOINC `($__internal_68_$__cuda_sm70_shflsync_down_p) ;  /* 0x0000046000007944 */ /* 0x000fea0003c00000 */
[----:B-1----:R-:W-:Y:S01]  /*3100*/  MOV R92, R94 ;  /* 0x0000005e005c7202 */ /* 0x002fe20000000f00 */
[----:B0-----:R-:W-:Y:S05]  /*3110*/  BRA `(.L_x_3840) ;  /* 0xffffe85000007947 */ /* 0x001fea000383ffff */
.L_x_3828:
[----:B------:R-:W-:Y:S01]  /*3120*/  HFMA2.MMA R123, -RZ, RZ, 0, 9.5367431640625e-07 ;  /* 0x00000010ff7b7435 */ /* 0x000fe200000001ff */
[----:B------:R-:W-:Y:S01]  /*3130*/  MOV R94, R149 ;  /* 0x00000095005e7202 */ /* 0x000fe20000000f00 */
[----:B------:R-:W-:Y:S01]  /*3140*/  IMAD.MOV.U32 R150, RZ, RZ, 0x1f ;  /* 0x0000001fff967424 */ /* 0x000fe200078e00ff */
[----:B------:R-:W-:-:S02]  /*3150*/  MOV R151, 0xffffffff ;  /* 0xffffffff00977802 */ /* 0x000fc40000000f00 */
[----:B------:R-:W-:Y:S02]  /*3160*/  MOV R88, 0x3180 ;  /* 0x0000318000587802 */ /* 0x000fe40000000f00 */
[----:B01----:R-:W-:Y:S05]  /*3170*/  CALL.REL.NOINC `($__internal_68_$__cuda_sm70_shflsync_down_p) ;  /* 0x000003e000007944 */ /* 0x003fea0003c00000 */
[----:B------:R-:W-:Y:S01]  /*3180*/  FADD.FTZ R92, R92, R147 ;  /* 0x000000935c5c7221 */ /* 0x000fe20000010000 */
[----:B0-----:R-:W-:Y:S01]  /*3190*/  HFMA2.MMA R123, -RZ, RZ, 0, 4.76837158203125e-07 ;  /* 0x00000008ff7b7435 */ /* 0x001fe200000001ff */
[----:B-1----:R-:W-:Y:S01]  /*31a0*/  FADD.FTZ R149, R149, R94 ;  /* 0x0000005e95957221 */ /* 0x002fe20000010000 */
[----:B------:R-:W-:Y:S01]  /*31b0*/  MOV R150, 0x1f ;  /* 0x0000001f00967802 */ /* 0x000fe20000000f00 */
[----:B------:R-:W-:Y:S01]  /*31c0*/  IMAD.MOV.U32 R94, RZ, RZ, R92 ;  /* 0x000000ffff5e7224 */ /* 0x000fe200078e005c */
[----:B------:R-:W-:Y:S02]  /*31d0*/  MOV R151, 0xffffffff ;  /* 0xffffffff00977802 */ /* 0x000fe40000000f00 */
[----:B------:R-:W-:Y:S02]  /*31e0*/  MOV R88, 0x3200 ;  /* 0x0000320000587802 */ /* 0x000fe40000000f00 */
[----:B------:R-:W-:Y:S05]  /*31f0*/  CALL.REL.NOINC `($__internal_68_$__cuda_sm70_shflsync_down_p) ;  /* 0x0000036000007944 */ /* 0x000fea0003c00000 */
[----:B0-----:R-:W-:Y:S01]  /*3200*/  HFMA2.MMA R123, -RZ, RZ, 0, 4.76837158203125e-07 ;  /* 0x00000008ff7b7435 */ /* 0x001fe200000001ff */
[----:B-1----:R-:W-:Y:S01]  /*3210*/  MOV R91, R94 ;  /* 0x0000005e005b7202 */ /* 0x002fe20000000f00 */
[----:B------:R-:W-:Y:S01]  /*3220*/  IMAD.MOV.U32 R151, RZ, RZ, -0x1 ;  /* 0xffffffffff977424 */ /* 0x000fe200078e00ff */
[----:B------:R-:W-:-:S02]  /*3230*/  MOV R94, R149 ;  /* 0x00000095005e7202 */ /* 0x000fc40000000f00 */
[----:B------:R-:W-:Y:S02]  /*3240*/  MOV R150, 0x1f ;  /* 0x0000001f00967802 */ /* 0x000fe40000000f00 */
[----:B------:R-:W-:Y:S02]  /*3250*/  MOV R88, 0x3270 ;  /* 0x0000327000587802 */ /* 0x000fe40000000f00 */
[----:B------:R-:W-:Y:S05]  /*3260*/  CALL.REL.NOINC `($__internal_68_$__cuda_sm70_shflsync_down_p) ;  /* 0x000002f000007944 */ /* 0x000fea0003c00000 */
[----:B------:R-:W-:Y:S01]  /*3270*/  FADD.FTZ R92, R91, R92 ;  /* 0x0000005c5b5c7221 */ /* 0x000fe20000010000 */
[----:B0-----:R-:W-:Y:S01]  /*3280*/  HFMA2.MMA R123, -RZ, RZ, 0, 2.384185791015625e-07 ;  /* 0x00000004ff7b7435 */ /* 0x001fe200000001ff */
[----:B-1----:R-:W-:Y:S01]  /*3290*/  FADD.FTZ R149, R149, R94 ;  /* 0x0000005e95957221 */ /* 0x002fe20000010000 */
[----:B------:R-:W-:Y:S02]  /*32a0*/  MOV R150, 0x1f ;  /* 0x0000001f00967802 */ /* 0x000fe40000000f00 */
[----:B------:R-:W-:Y:S02]  /*32b0*/  MOV R151, 0xffffffff ;  /* 0xffffffff00977802 */ /* 0x000fe40000000f00 */
[----:B------:R-:W-:Y:S02]  /*32c0*/  MOV R94, R92 ;  /* 0x0000005c005e7202 */ /* 0x000fe40000000f00 */
[----:B------:R-:W-:-:S02]  /*32d0*/  MOV R88, 0x32f0 ;  /* 0x000032f000587802 */ /* 0x000fc40000000f00 */
[----:B------:R-:W-:Y:S05]  /*32e0*/  CALL.REL.NOINC `($__internal_68_$__cuda_sm70_shflsync_down_p) ;  /* 0x0000027000007944 */ /* 0x000fea0003c00000 */
[----:B0-----:R-:W-:Y:S01]  /*32f0*/  HFMA2.MMA R123, -RZ, RZ, 0, 2.384185791015625e-07 ;  /* 0x00000004ff7b7435 */ /* 0x001fe200000001ff */
[----:B-1----:R-:W-:Y:S01]  /*3300*/  IMAD.MOV.U32 R91, RZ, RZ, R94 ;  /* 0x000000ffff5b7224 */ /* 0x002fe200078e005e */
[----:B------:R-:W-:-:S02]  /*3310*/  MOV R94, R149 ;  /* 0x00000095005e7202 */ /* 0x000fc40000000f00 */
[----:B------:R-:W-:Y:S02]  /*3320*/  MOV R150, 0x1f ;  /* 0x0000001f00967802 */ /* 0x000fe40000000f00 */
[----:B------:R-:W-:Y:S02]  /*3330*/  MOV R151, 0xffffffff ;  /* 0xffffffff00977802 */ /* 0x000fe40000000f00 */
[----:B------:R-:W-:Y:S02]  /*3340*/  MOV R88, 0x3360 ;  /* 0x0000336000587802 */ /* 0x000fe40000000f00 */
[----:B------:R-:W-:Y:S05]  /*3350*/  CALL.REL.NOINC `($__internal_68_$__cuda_sm70_shflsync_down_p) ;  /* 0x0000020000007944 */ /* 0x000fea0003c00000 */
[----:B------:R-:W-:Y:S01]  /*3360*/  FADD.FTZ R92, R91, R92 ;  /* 0x0000005c5b5c7221 */ /* 0x000fe20000010000 */
[----:B0-----:R-:W-:Y:S01]  /*3370*/  HFMA2.MMA R150, -RZ, RZ, 0, 1.847743988037109375e-06 ;  /* 0x0000001fff967435 */ /* 0x001fe200000001ff */
[----:B-1----:R-:W-:Y:S01]  /*3380*/  FADD.FTZ R95, R149, R94 ;  /* 0x0000005e955f7221 */ /* 0x002fe20000010000 */
[----:B------:R-:W-:Y:S01]  /*3390*/  MOV R151, 0xffffffff ;  /* 0xffffffff00977802 */ /* 0x000fe20000000f00 */
[----:B------:R-:W-:Y:S01]  /*33a0*/  IMAD.MOV.U32 R123, RZ, RZ, 0x2 ;  /* 0x00000002ff7b7424 */ /* 0x000fe200078e00ff */
[----:B------:R-:W-:Y:S02]  /*33b0*/  MOV R94, R92 ;  /* 0x0000005c005e7202 */ /* 0x000fe40000000f00 */
[----:B------:R-:W-:-:S02]  /*33c0*/  MOV R88, 0x33e0 ;  /* 0x000033e000587802 */ /* 0x000fc40000000f00 */
[----:B------:R-:W-:Y:S05]  /*33d0*/  CALL.REL.NOINC `($__internal_68_$__cuda_sm70_shflsync_down_p) ;  /* 0x0000018000007944 */ /* 0x000fea0003c00000 */
[----:B0-----:R-:W-:Y:S01]  /*33e0*/  HFMA2.MMA R123, -RZ, RZ, 0, 1.1920928955078125e-07 ;  /* 0x00000002ff7b7435 */ /* 0x001fe200000001ff */
[----:B-1----:R-:W-:Y:S01]  /*33f0*/  MOV R91, R94 ;  /* 0x0000005e005b7202 */ /* 0x002fe20000000f00 */
[----:B------:R-:W-:Y:S01]  /*3400*/  IMAD.MOV.U32 R94, RZ, RZ, R95 ;  /* 0x000000ffff5e7224 */ /* 0x000fe200078e005f */
[----:B------:R-:W-:-:S02]  /*3410*/  MOV R150, 0x1f ;  /* 0x0000001f00967802 */ /* 0x000fc40000000f00 */
[----:B------:R-:W-:Y:S02]  /*3420*/  MOV R151, 0xffffffff ;  /* 0xffffffff00977802 */ /* 0x000fe40000000f00 */
[----:B------:R-:W-:Y:S02]  /*3430*/  MOV R88, 0x3450 ;  /* 0x0000345000587802 */ /* 0x000fe40000000f00 */
[----:B------:R-:W-:Y:S05]  /*3440*/  CALL.REL.NOINC `($__internal_68_$__cuda_sm70_shflsync_down_p) ;  /* 0x0000011000007944 */ /* 0x000fea0003c00000 */
[----:B------:R-:W-:Y:S01]  /*3450*/  FADD.FTZ R93, R91, R92 ;  /* 0x0000005c5b5d7221 */ /* 0x000fe20000010000 */
[----:B0-----:R-:W-:Y:S01]  /*3460*/  HFMA2.MMA R123, -RZ, RZ, 0, 5.9604644775390625e-08 ;  /* 0x00000001ff7b7435 */ /* 0x001fe200000001ff */
[----:B-1----:R-:W-:Y:S01]  /*3470*/  FADD.FTZ R95, R95, R94 ;  /* 0x0000005e5f5f7221 */ /* 0x002fe20000010000 */
[----:B------:R-:W-:Y:S01]  /*3480*/  MOV R151, 0xffffffff ;  /* 0xffffffff00977802 */ /* 0x000fe20000000f00 */
[----:B------:R-:W-:Y:S01]  /*3490*/  IMAD.MOV.U32 R150, RZ, RZ, 0x1f ;  /* 0x0000001fff967424 */ /* 0x000fe200078e00ff */
[----:B------:R-:W-:Y:S02]  /*34a0*/  MOV R94, R93 ;  /* 0x0000005d005e7202 */ /* 0x000fe40000000f00 */
[----:B------:R-:W-:Y:S02]  /*34b0*/  MOV R88, 0x34d0 ;  /* 0x000034d000587802 */ /* 0x000fe40000000f00 */
[----:B------:R-:W-:Y:S05]  /*34c0*/  CALL.REL.NOINC `($__internal_68_$__cuda_sm70_shflsync_down_p) ;  /* 0x0000009000007944 */ /* 0x000fea0003c00000 */
[----:B0-----:R-:W-:Y:S01]  /*34d0*/  HFMA2.MMA R150, -RZ, RZ, 0, 1.847743988037109375e-06 ;  /* 0x0000001fff967435 */ /* 0x001fe200000001ff */
[----:B-1----:R-:W-:Y:S01]  /*34e0*/  MOV R122, R94 ;  /* 0x0000005e007a7202 */ /* 0x002fe20000000f00 */
[----:B------:R-:W-:Y:S01]  /*34f0*/  IMAD.MOV.U32 R123, RZ, RZ, 0x1 ;  /* 0x00000001ff7b7424 */ /* 0x000fe200078e00ff */
[----:B------:R-:W-:-:S02]  /*3500*/  MOV R94, R95 ;  /* 0x0000005f005e7202 */ /* 0x000fc40000000f00 */
[----:B------:R-:W-:Y:S02]  /*3510*/  MOV R151, 0xffffffff ;  /* 0xffffffff00977802 */ /* 0x000fe40000000f00 */
[----:B------:R-:W-:Y:S02]  /*3520*/  MOV R88, 0x3540 ;  /* 0x0000354000587802 */ /* 0x000fe40000000f00 */
[----:B------:R-:W-:Y:S05]  /*3530*/  CALL.REL.NOINC `($__internal_68_$__cuda_sm70_shflsync_down_p) ;  /* 0x0000002000007944 */ /* 0x000fea0003c00000 */
[----:B-1----:R-:W-:Y:S01]  /*3540*/  MOV R88, R94 ;  /* 0x0000005e00587202 */ /* 0x002fe20000000f00 */
[----:B0-----:R-:W-:Y:S05]  /*3550*/  BRA `(.L_x_3841) ;  /* 0xffffe53000007947 */ /* 0x001fea000383ffff */
        .weak           $__internal_68_$__cuda_sm70_shflsync_down_p
        .type           $__internal_68_$__cuda_sm70_shflsync_down_p,@function
        .size           $__internal_68_$__cuda_sm70_shflsync_down_p,(.L_x_9812 - $__internal_68_$__cuda_sm70_shflsync_down_p)
$__internal_68_$__cuda_sm70_shflsync_down_p:
[----:B------:R-:W-:Y:S01]  /*3560*/  HFMA2.MMA R89, -RZ, RZ, 0, 0 ;  /* 0x00000000ff597435 */ /* 0x000fe200000001ff */
[----:B------:R-:W-:Y:S04]  /*3570*/  WARPSYNC R151 ;  /* 0x0000009700007348 */ /* 0x000fe80003800000 */
[----:B------:R0:W1:Y:S01]  /*3580*/  SHFL.DOWN PT, R94, R94, R123, R150 ;  /* 0x0800007b5e5e7389 */ /* 0x00006200000e0096 */
[----:B------:R-:W-:Y:S05]  /*3590*/  RET.REL.NODEC R88 `(_ZN10layer_norm13ln_bwd_kernelINS_13Kernel_traitsI13__nv_bfloat16S2_fS2_fjLj2560ELj1ELj1ELj4ELj8ENS_18Kernel_traits_baseILj2560ES2_S2_fS2_fjLj128EEEEELb1ELb0ELb0ELb0EEEvNS_9BwdParamsE) ;  /* 0xffffca6058007950 */ /* 0x000fea0003c3ffff */
.L_x_3842:
        /* <DEDUP_REMOVED lines=14> */
.L_x_9812:


//--------------------- .text._ZN10layer_norm13ln_bwd_kernelINS_13Kernel_traitsI13__nv_bfloat16S2_fS2_fjLj2560ELj1ELj1ELj4ELj8ENS_18Kernel_traits_baseILj2560ES2_S2_fS2_fjLj128EEEEELb1ELb0ELb0ELb1EEEvNS_9BwdParamsE --------------------------
	.section	.text._ZN10layer_norm13ln_bwd_kernelINS_13Kernel_traitsI13__nv_bfloat16S2_fS2_fjLj2560ELj1ELj1ELj4ELj8ENS_18Kernel_traits_baseILj2560ES2_S2_fS2_fjLj128EEEEELb1ELb0ELb0ELb1EEEvNS_9BwdParamsE,"ax",@progbits
	.sectioninfo	@"SHI_REGISTERS=161"
	.align	128
        .global         _ZN10layer_norm13ln_bwd_kernelINS_13Kernel_traitsI13__nv_bfloat16S2_fS2_fjLj2560ELj1ELj1ELj4ELj8ENS_18Kernel_traits_baseILj2560ES2_S2_fS2_fjLj128EEEEELb1ELb0ELb0ELb1EEEvNS_9BwdParamsE
        .type           _ZN10layer_norm13ln_bwd_kernelINS_13Kernel_traitsI13__nv_bfloat16S2_fS2_fjLj2560ELj1ELj1ELj4ELj8ENS_18Kernel_traits_baseILj2560ES2_S2_fS2_fjLj128EEEEELb1ELb0ELb0ELb1EEEvNS_9BwdParamsE,@function
        .size           _ZN10layer_norm13ln_bwd_kernelINS_13Kernel_traitsI13__nv_bfloat16S2_fS2_fjLj2560ELj1ELj1ELj4ELj8ENS_18Kernel_traits_baseILj2560ES2_S2_fS2_fjLj128EEEEELb1ELb0ELb0ELb1EEEvNS_9BwdParamsE,(.L_x_9813 - _ZN10layer_norm13ln_bwd_kernelINS_13Kernel_traitsI13__nv_bfloat16S2_fS2_fjLj2560ELj1ELj1ELj4ELj8ENS_18Kernel_traits_baseILj2560ES2_S2_fS2_fjLj128EEEEELb1ELb0ELb0ELb1EEEvNS_9BwdParamsE)
        .other          _ZN10layer_norm13ln_bwd_kernelINS_13Kernel_traitsI13__nv_bfloat16S2_fS2_fjLj2560ELj1ELj1ELj4ELj8ENS_18Kernel_traits_baseILj2560ES2_S2_fS2_fjLj128EEEEELb1ELb0ELb0ELb1EEEvNS_9BwdParamsE,@"STO_CUDA_ENTRY STV_DEFAULT"
_ZN10layer_norm13ln_bwd_kernelINS_13Kernel_traitsI13__nv_bfloat16S2_fS2_fjLj2560ELj1ELj1ELj4ELj8ENS_18Kernel_traits_baseILj2560ES2_S2_fS2_fjLj128EEEEELb1ELb0ELb0ELb1EEEvNS_9BwdParamsE:
.text._ZN10layer_norm13ln_bwd_kernelINS_13Kernel_traitsI13__nv_bfloat16S2_fS2_fjLj2560ELj1ELj1ELj4ELj8ENS_18Kernel_traits_baseILj2560ES2_S2_fS2_fjLj128EEEEELb1ELb0ELb0ELb1EEEvNS_9BwdParamsE:
[----:B------:R-:W-:Y:S02]  /*0000*/  MOV R1, c[0x0][0x28] ;  /* 0x00000a0000017a02 */ /* 0x000fe40000000f00 */
[----:B------:R-:W0:Y:S01]  /*0010*/  S2R R77, SR_TID.X ;  /* 0x00000000004d7919 */ /* 0x000e220000002100 */
[----:B------:R-:W1:Y:S01]  /*0020*/  S2UR UR4, SR_CTAID.X ;  /* 0x00000000000479c3 */ /* 0x000e620000002500 */
[----:B0-----:R-:W-:-:S04]  /*0030*/  SHF.R.U32.HI R122, RZ, 0x7, R77 ;  /* 0x00000007ff7a7819 */ /* 0x001fc8000001164d */
[----:B-1----:R-:W-:Y:S01]  /*0040*/  IADD3 R85, R122, UR4, RZ ;  /* 0x000000047a557c10 */ /* 0x002fe2000fffe0ff */
        /* <DEDUP_REMOVED lines=24> */
.L_x_3843:
        /* <DEDUP_REMOVED lines=9> */
[----:B------:R-:W-:Y:S01]  /*0260*/  HFMA2.MMA R123, -RZ, RZ, 0, 5.9604644775390625e-08 ;  /* 0x00000001ff7b7435 */ /* 0x000fe200000001ff */
[----:B------:R-:W-:Y:S01]  /*0270*/  LEA R122, R122, 0x4, 0x2 ;  /* 0x000000047a7a7811 */ /* 0x000fe200078e10ff */
[----:B------:R-:W-:Y:S01]  /*0280*/  HFMA2.MMA R0, -RZ, RZ, 0, 0 ;  /* 0x00000000ff007435 */ /* 0x000fe200000001ff */
        /* <DEDUP_REMOVED lines=51> */
.L_x_3848:
[----:B------:R-:W-:Y:S01]  /*05c0*/  IMAD R56, R85, c[0x0][0x168], RZ ;  /* 0x00005a0055387a24 */ /* 0x000fe200078e02ff */
[----:B------:R-:W-:Y:S01]  /*05d0*/  LOP3.LUT R138, R77, 0x7f, RZ, 0xc0, !PT ;  /* 0x0000007f4d8a7812 */ /* 0x000fe200078ec0ff */
[----:B------:R-:W-:Y:S01]  /*05e0*/  IMAD.MOV.U32 R96, RZ, RZ, 0x8 ;  /* 0x00000008ff607424 */ /* 0x000fe200078e00ff */
[----:B------:R-:W-:-:S02]  /*05f0*/  MOV R106, 0x4 ;  /* 0x00000004006a7802 */ /* 0x000fc40000000f00 */
[----:B------:R-:W-:-:S03]  /*0600*/  SHF.R.S32.HI R57, RZ, 0x1f, R56 ;  /* 0x0000001fff397819 */ /* 0x000fc60000011438 */
[----:B------:R-:W-:Y:S01]  /*0610*/  IMAD.WIDE R140, R85, R106, c[0x0][0x1a0] ;  /* 0x00006800558c7625 */ /* 0x000fe200078e026a */
[----:B------:R-:W-:-:S04]  /*0620*/  LEA.HI R57, R57, R56, RZ, 0x2 ;  /* 0x0000003839397211 */ /* 0x000fc800078f10ff */
[----:B------:R-:W-:Y:S01]  /*0630*/  LEA.HI.SX32 R138, R57, R138, 0x1e ;  /* 0x0000008a398a7211 */ /* 0x000fe200078ff2ff */
[----:B------:R0:W2:Y:S03]  /*0640*/  LDG.E R140, [R140.64] ;  /* 0x000000048c8c7981 */ /* 0x0000a6000c1e1900 */
[C---:B------:R-:W-:Y:S01]  /*0650*/  LEA R56, P0, R138.reuse, c[0x0][0x188], 0x4 ;  /* 0x000062008a387a11 */ /* 0x040fe200078020ff */
[C---:B------:R-:W-:Y:S01]  /*0660*/  IMAD.WIDE.U32 R104, R138.reuse, R96, c[0x0][0x208] ;  /* 0x000082008a687625 */ /* 0x040fe200078e0060 */
[C---:B------:R-:W-:Y:S02]  /*0670*/  IADD3 R139, R138.reuse, 0x80, RZ ;  /* 0x000000808a8b7810 */ /* 0x040fe40007ffe0ff */
[C---:B------:R-:W-:Y:S02]  /*0680*/  LEA.HI.X R57, R138.reuse, c[0x0][0x18c], RZ, 0x4, P0 ;  /* 0x000063008a397a11 */ /* 0x040fe400000f24ff */
[----:B------:R-:W-:Y:S01]  /*0690*/  LEA R60, P0, R139, c[0x0][0x188], 0x4 ;  /* 0x000062008b3c7a11 */ /* 0x000fe200078020ff */
[----:B------:R-:W3:Y:S01]  /*06a0*/  LDG.E.64 R104, [R104.64] ;  /* 0x0000000468687981 */ /* 0x000ee2000c1e1b00 */
[----:B------:R-:W-:-:S02]  /*06b0*/  IADD3 R137, R138, 0x100, RZ ;  /* 0x000001008a897810 */ /* 0x000fc40007ffe0ff */
[C---:B------:R-:W-:Y:S02]  /*06c0*/  LEA.HI.X R61, R139.reuse, c[0x0][0x18c], RZ, 0x4, P0 ;  /* 0x000063008b3d7a11 */ /* 0x040fe400000f24ff */
[C---:B------:R-:W-:Y:S02]  /*06d0*/  IADD3 R134, R138.reuse, 0x180, RZ ;  /* 0x000001808a867810 */ /* 0x040fe40007ffe0ff */
[----:B------:R-:W-:Y:S01]  /*06e0*/  IADD3 R135, R138, 0x200, RZ ;  /* 0x000002008a877810 */ /* 0x000fe20007ffe0ff */
[-C--:B------:R-:W-:Y:S01]  /*06f0*/  IMAD.WIDE.U32 R102, R139, R96.reuse, c[0x0][0x208] ;  /* 0x000082008b667625 */ /* 0x080fe200078e0060 */
[C---:B------:R-:W-:Y:S01]  /*0700*/  LEA R64, P0, R137.reuse, c[0x0][0x188], 0x4 ;  /* 0x0000620089407a11 */ /* 0x040fe200078020ff */
[----:B------:R-:W4:Y:S03]  /*0710*/  LDG.E.128 R60, [R60.64] ;  /* 0x000000043c3c7981 */ /* 0x000f26000c1e1d00 */
[C---:B------:R-:W-:Y:S01]  /*0720*/  LEA.HI.X R65, R137.reuse, c[0x0][0x18c], RZ, 0x4, P0 ;  /* 0x0000630089417a11 */ /* 0x040fe200000f24ff */
[-C--:B------:R-:W-:Y:S01]  /*0730*/  IMAD.WIDE.U32 R100, R137, R96.reuse, c[0x0][0x208] ;  /* 0x0000820089647625 */ /* 0x080fe200078e0060 */
[C---:B------:R-:W-:Y:S01]  /*0740*/  LEA R68, P0, R134.reuse, c[0x0][0x188], 0x4 ;  /* 0x0000620086447a11 */ /* 0x040fe200078020ff */
[----:B------:R-:W4:Y:S02]  /*0750*/  LDG.E.128 R56, [R56.64] ;  /* 0x0000000438387981 */ /* 0x000f24000c1e1d00 */
[CC--:B------:R-:W-:Y:S01]  /*0760*/  IMAD.WIDE.U32 R98, R134.reuse, R96.reuse, c[0x0][0x208] ;  /* 0x0000820086627625 */ /* 0x0c0fe200078e0060 */
[----:B------:R-:W-:Y:S01]  /*0770*/  LEA.HI.X R69, R134, c[0x0][0x18c], RZ, 0x4, P0 ;  /* 0x0000630086457a11 */ /* 0x000fe200000f24ff */
[----:B------:R-:W4:Y:S01]  /*0780*/  LDG.E.64 R100, [R100.64] ;  /* 0x0000000464647981 */ /* 0x000f22000c1e1b00 */
[C---:B------:R-:W-:Y:S01]  /*0790*/  LEA R72, P0, R135.reuse, c[0x0][0x188], 0x4 ;  /* 0x0000620087487a11 */ /* 0x040fe200078020ff */
[----:B------:R-:W-:-:S02]  /*07a0*/  IMAD.WIDE.U32 R96, R135, R96, c[0x0][0x208] ;  /* 0x0000820087607625 */ /* 0x000fc400078e0060 */
[----:B------:R-:W4:Y:S01]  /*07b0*/  LDG.E.128 R64, [R64.64] ;  /* 0x0000000440407981 */ /* 0x000f22000c1e1d00 */
[----:B------:R-:W-:Y:S01]  /*07c0*/  LEA.HI.X R73, R135, c[0x0][0x18c], RZ, 0x4, P0 ;  /* 0x0000630087497a11 */ /* 0x000fe200000f24ff */
[----:B------:R-:W-:Y:S02]  /*07d0*/  IMAD.WIDE R106, R85, R106, c[0x0][0x1a8] ;  /* 0x00006a00556a7625 */ /* 0x000fe400078e026a */
[----:B------:R-:W4:Y:S04]  /*07e0*/  LDG.E.128 R68, [R68.64] ;  /* 0x0000000444447981 */ /* 0x000f28000c1e1d00 */
[----:B------:R-:W4:Y:S04]  /*07f0*/  LDG.E.64 R102, [R102.64] ;  /* 0x0000000466667981 */ /* 0x000f28000c1e1b00 */
[----:B------:R-:W4:Y:S04]  /*0800*/  LDG.E.64 R96, [R96.64] ;  /* 0x0000000460607981 */ /* 0x000f28000c1e1b00 */
[----:B------:R-:W4:Y:S04]  /*0810*/  LDG.E.64 R98, [R98.64] ;  /* 0x0000000462627981 */ /* 0x000f28000c1e1b00 */
[----:B0-----:R0:W4:Y:S04]  /*0820*/  LDG.E R141, [R106.64] ;  /* 0x000000046a8d7981 */ /* 0x001128000c1e1900 */
[----:B------:R-:W4:Y:S01]  /*0830*/  LDG.E.128 R72, [R72.64] ;  /* 0x0000000448487981 */ /* 0x000f22000c1e1d00 */
[----:B------:R-:W-:-:S04]  /*0840*/  ISETP.NE.U32.AND P0, PT, RZ, c[0x0][0x1c0], PT ;  /* 0x00007000ff007a0c */ /* 0x000fc80003f05070 */
[----:B------:R-:W-:Y:S02]  /*0850*/  ISETP.NE.AND.EX P0, PT, RZ, c[0x0][0x1c4], PT, P0 ;  /* 0x00007100ff007a0c */ /* 0x000fe40003f05300 */
[----:B------:R-:W-:-:S11]  /*0860*/  SHF.R.S32.HI R108, RZ, 0x1f, R85 ;  /* 0x0000001fff6c7819 */ /* 0x000fd60000011455 */
[----:B------:R-:W-:-:S04]  /*0870*/  @P0 LEA R116, P2, R85, c[0x0][0x1c0], 0x1 ;  /* 0x0000700055740a11 */ /* 0x000fc800078408ff */
[----:B------:R-:W-:-:S05]  /*0880*/  @P0 LEA.HI.X R117, R85, c[0x0][0x1c4], R108, 0x1, P2 ;  /* 0x0000710055750a11 */ /* 0x000fca00010f0c6c */
[----:B------:R1:W4:Y:S01]  /*0890*/  @P0 LDG.E.U16 R144, [R116.64] ;  /* 0x0000000474900981 */ /* 0x000322000c1e1500 */
[----:B------:R-:W-:Y:S02]  /*08a0*/  ISETP.NE.U32.AND P1, PT, RZ, c[0x0][0x218], PT ;  /* 0x00008600ff007a0c */ /* 0x000fe40003f25070 */
[C---:B------:R-:W-:Y:S02]  /*08b0*/  LEA R114, P2, R138.reuse, c[0x0][0x190], 0x2 ;  /* 0x000064008a727a11 */ /* 0x040fe400078410ff */
[----:B------:R-:W-:Y:S02]  /*08c0*/  ISETP.NE.AND.EX P1, PT, RZ, c[0x0][0x21c], PT, P1 ;  /* 0x00008700ff007a0c */ /* 0x000fe40003f25310 */
[----:B------:R-:W-:Y:S02]  /*08d0*/  LEA.HI.X R115, R138, c[0x0][0x194], RZ, 0x2, P2 ;  /* 0x000065008a737a11 */ /* 0x000fe400010f14ff */
[----:B------:R-:W-:Y:S02]  /*08e0*/  LEA R120, P2, R139, c[0x0][0x190], 0x2 ;  /* 0x000064008b787a11 */ /* 0x000fe400078410ff */
[----:B------:R-:W-:Y:S01]  /*08f0*/  LEA R108, P3, R137, c[0x0][0x190], 0x2 ;  /* 0x00006400896c7a11 */ /* 0x000fe200078610ff */
[----:B------:R1:W5:Y:S01]  /*0900*/  LDG.E R142, [R114.64] ;  /* 0x00000004728e7981 */ /* 0x000362000c1e1900 */
[----:B------:R-:W-:-:S02]  /*0910*/  LEA.HI.X R121, R139, c[0x0][0x194], RZ, 0x2, P2 ;  /* 0x000065008b797a11 */ /* 0x000fc400010f14ff */
[C---:B------:R-:W-:Y:S02]  /*0920*/  LEA R110, P2, R134.reuse, c[0x0][0x190], 0x2 ;  /* 0x00006400866e7a11 */ /* 0x040fe400078410ff */
[----:B------:R-:W-:Y:S01]  /*0930*/  LEA R112, P4, R135, c[0x0][0x190], 0x2 ;  /* 0x0000640087707a11 */ /* 0x000fe200078810ff */
[----:B------:R1:W5:Y:S01]  /*0940*/  LDG.E R143, [R120.64] ;  /* 0x00000004788f7981 */ /* 0x000362000c1e1900 */
[----:B------:R-:W-:Y:S02]  /*0950*/  LEA.HI.X R111, R134, c[0x0][0x194], RZ, 0x2, P2 ;  /* 0x00006500866f7a11 */ /* 0x000fe400010f14ff */
[C---:B0-----:R-:W-:Y:S02]  /*0960*/  @P1 LEA R106, P2, R138.reuse, c[0x0][0x218], 0x4 ;  /* 0x000086008a6a1a11 */ /* 0x041fe400078420ff */
[----:B------:R-:W-:Y:S01]  /*0970*/  LEA.HI.X R109, R137, c[0x0][0x194], RZ, 0x2, P3 ;  /* 0x00006500896d7a11 */ /* 0x000fe200018f14ff */
[----:B------:R-:W-:Y:S01]  /*0980*/  ULDC.U8 UR6, c[0x0][0x1f0] ;  /* 0x00007c0000067ab9 */ /* 0x000fe20000000000 */
[----:B------:R-:W-:Y:S01]  /*0990*/  @P1 LEA.HI.X R107, R138, c[0x0][0x21c], RZ, 0x4, P2 ;  /* 0x000087008a6b1a11 */ /* 0x000fe200010f24ff */
[----:B------:R3:W5:Y:S01]  /*09a0*/  LDG.E R110, [R110.64] ;  /* 0x000000046e6e7981 */ /* 0x000762000c1e1900 */
[----:B------:R-:W-:-:S02]  /*09b0*/  @P1 LEA R118, P2, R139, c[0x0][0x218], 0x4 ;  /* 0x000086008b761a11 */ /* 0x000fc400078420ff */
[----:B------:R-:W-:Y:S01]  /*09c0*/  LEA.HI.X R113, R135, c[0x0][0x194], RZ, 0x2, P4 ;  /* 0x0000650087717a11 */ /* 0x000fe200020f14ff */
[----:B------:R0:W5:Y:S01]  /*09d0*/  @P1 LDG.E.128 R32, [R106.64] ;  /* 0x000000046a201981 */ /* 0x000162000c1e1d00 */
[----:B------:R-:W-:Y:S02]  /*09e0*/  @P1 LEA.HI.X R119, R139, c[0x0][0x21c], RZ, 0x4, P2 ;  /* 0x000087008b771a11 */ /* 0x000fe400010f24ff */
[----:B-1----:R-:W-:Y:S01]  /*09f0*/  @P1 LEA R116, P3, R137, c[0x0][0x218], 0x4 ;  /* 0x0000860089741a11 */ /* 0x002fe200078620ff */
[----:B------:R1:W5:Y:S01]  /*0a00*/  LDG.E R108, [R108.64] ;  /* 0x000000046c6c7981 */ /* 0x000362000c1e1900 */
[----:B------:R-:W-:Y:S02]  /*0a10*/  @P1 LEA R114, P4, R134, c[0x0][0x218], 0x4 ;  /* 0x0000860086721a11 */ /* 0x000fe400078820ff */
[----:B------:R-:W-:Y:S01]  /*0a20*/  @P1 LEA R120, P2, R135, c[0x0][0x218], 0x4 ;  /* 0x0000860087781a11 */ /* 0x000fe200078420ff */
[----:B------:R0:W5:Y:S01]  /*0a30*/  @P1 LDG.E.128 R36, [R118.64] ;  /* 0x0000000476241981 */ /* 0x000162000c1e1d00 */
[----:B------:R-:W-:-:S02]  /*0a40*/  @P1 LEA.HI.X R117, R137, c[0x0][0x21c], RZ, 0x4, P3 ;  /* 0x0000870089751a11 */ /* 0x000fc400018f24ff */
[----:B------:R-:W-:Y:S01]  /*0a50*/  @P1 LEA.HI.X R115, R134, c[0x0][0x21c], RZ, 0x4, P4 ;  /* 0x0000870086731a11 */ /* 0x000fe200020f24ff */
[----:B------:R0:W5:Y:S01]  /*0a60*/  LDG.E R112, [R112.64] ;  /* 0x0000000470707981 */ /* 0x000162000c1e1900 */
[----:B------:R-:W-:-:S03]  /*0a70*/  @P1 LEA.HI.X R121, R135, c[0x0][0x21c], RZ, 0x4, P2 ;  /* 0x0000870087791a11 */ /* 0x000fc600010f24ff */
[----:B------:R0:W5:Y:S04]  /*0a80*/  @P1 LDG.E.128 R40, [R116.64] ;  /* 0x0000000474281981 */ /* 0x000168000c1e1d00 */
[----:B------:R0:W5:Y:S04]  /*0a90*/  @P1 LDG.E.128 R44, [R114.64] ;  /* 0x00000004722c1981 */ /* 0x000168000c1e1d00 */
[----:B------:R4:W5:Y:S01]  /*0aa0*/  @P1 LDG.E.128 R48, [R120.64] ;  /* 0x0000000478301981 */ /* 0x000962000c1e1d00 */
[----:B------:R-:W-:Y:S02]  /*0ab0*/  ISETP.NE.AND P1, PT, RZ, UR6, PT ;  /* 0x00000006ff007c0c */ /* 0x000fe4000bf25270 */
[----:B------:R-:W-:-:S02]  /*0ac0*/  LOP3.LUT P2, RZ, R123, 0xff, RZ, 0xc0, !PT ;  /* 0x000000ff7bff7812 */ /* 0x000fc4000784c0ff */
[----:B--2---:R-:W-:Y:S02]  /*0ad0*/  FSEL R145, R140, RZ, !P1 ;  /* 0x000000ff8c917208 */ /* 0x004fe40004800000 */
[----:B---3--:R-:W-:Y:S02]  /*0ae0*/  MOV R111, R104 ;  /* 0x00000068006f7202 */ /* 0x008fe40000000f00 */
[----:B0-----:R-:W-:Y:S02]  /*0af0*/  SHF.R.U64 R107, R104, 0x10, R105 ;  /* 0x00000010686b7819 */ /* 0x001fe40000001269 */
[----:B------:R-:W-:Y:S02]  /*0b00*/  PRMT R111, RZ, 0x5410, R111 ;  /* 0x00005410ff6f7816 */ /* 0x000fe4000000006f */
[----:B-1----:R-:W-:Y:S01]  /*0b10*/  MOV R109, R105 ;  /* 0x00000069006d7202 */ /* 0x002fe20000000f00 */
[C---:B----4-:R-:W-:Y:S01]  /*0b20*/  FADD.FTZ R120, -R145.reuse, R61 ;  /* 0x0000003d91787221 */ /* 0x050fe20000010100 */
[----:B------:R-:W-:Y:S01]  /*0b30*/  SHF.R.U32.HI R113, RZ, 0x10, R105 ;  /* 0x00000010ff717819 */ /* 0x000fe20000011669 */
[C---:B------:R-:W-:Y:S01]  /*0b40*/  FADD.FTZ R114, -R145.reuse, R63 ;  /* 0x0000003f91727221 */ /* 0x040fe20000010100 */
[----:B------:R-:W-:Y:S01]  /*0b50*/  PRMT R107, RZ, 0x5410, R107 ;  /* 0x00005410ff6b7816 */ /* 0x000fe2000000006b */
[----:B------:R-:W-:-:S02]  /*0b60*/  FADD.FTZ R150, -R145, R60 ;  /* 0x0000003c91967221 */ /* 0x000fc40000010100 */
[C---:B------:R-:W-:Y:S02]  /*0b70*/  FADD.FTZ R158, -R145.reuse, R56 ;  /* 0x00000038919e7221 */ /* 0x040fe40000010100 */
[C---:B------:R-:W-:Y:S01]  /*0b80*/  FADD.FTZ R152, -R145.reuse, R59 ;  /* 0x0000003b91987221 */ /* 0x040fe20000010100 */
[----:B------:R-:W-:Y:S01]  /*0b90*/  SHF.R.U64 R61, R100, 0x10, R101 ;  /* 0x00000010643d7819 */ /* 0x000fe20000001265 */
[C---:B------:R-:W-:Y:S01]  /*0ba0*/  FADD.FTZ R156, -R145.reuse, R57 ;  /* 0x00000039919c7221 */ /* 0x040fe20000010100 */
[----:B------:R-:W-:Y:S01]  /*0bb0*/  MOV R63, R101 ;  /* 0x00000065003f7202 */ /* 0x000fe20000000f00 */
[C---:B------:R-:W-:Y:S02]  /*0bc0*/  FADD.FTZ R106, -R145.reuse, R65 ;  /* 0x00000041916a7221 */ /* 0x040fe40000010100 */
[C---:B------:R-:W-:Y:S02]  /*0bd0*/  FADD.FTZ R140, -R145.reuse, R66 ;  /* 0x00000042918c7221 */ /* 0x040fe40000010100 */
[C---:B------:R-:W-:Y:S01]  /*0be0*/  FADD.FTZ R66, -R145.reuse, R68 ;  /* 0x0000004491427221 */ /* 0x040fe20000010100 */
[----:B------:R-:W-:Y:S01]  /*0bf0*/  PRMT R61, RZ, 0x5410, R61 ;  /* 0x00005410ff3d7816 */ /* 0x000fe2000000003d */
[C---:B------:R-:W-:Y:S01]  /*0c00*/  FADD.FTZ R146, -R145.reuse, R64 ;  /* 0x0000004091927221 */ /* 0x040fe20000010100 */
[----:B------:R-:W-:Y:S01]  /*0c10*/  MOV R105, R102 ;  /* 0x0000006600697202 */ /* 0x000fe20000000f00 */
[C---:B------:R-:W-:Y:S01]  /*0c20*/  FADD.FTZ R154, -R145.reuse, R58 ;  /* 0x0000003a919a7221 */ /* 0x040fe20000010100 */
[----:B------:R-:W-:Y:S01]  /*0c30*/  SHF.R.U64 R59, R102, 0x10, R103 ;  /* 0x00000010663b7819 */ /* 0x000fe20000001267 */
[C---:B------:R-:W-:Y:S01]  /*0c40*/  FADD.FTZ R64, -R145.reuse, R67 ;  /* 0x0000004391407221 */ /* 0x040fe20000010100 */
[----:B------:R-:W-:Y:S01]  /*0c50*/  MOV R104, R103 ;  /* 0x0000006700687202 */ /* 0x000fe20000000f00 */
[C---:B------:R-:W-:Y:S01]  /*0c60*/  FADD.FTZ R102, -R145.reuse, R69 ;  /* 0x0000004591667221 */ /* 0x040fe20000010100 */
[----:B------:R-:W-:Y:S01]  /*0c70*/  SHF.R.U32.HI R68, RZ, 0x10, R97 ;  /* 0x00000010ff447819 */ /* 0x000fe20000011661 */
[----:B------:R-:W-:Y:S01]  /*0c80*/  FADD.FTZ R116, -R145, R70 ;  /* 0x0000004691747221 */ /* 0x000fe20000010100 */
[----:B------:R-:W-:-:S02]  /*0c90*/  SHF.R.U32.HI R103, RZ, 0x10, R103 ;  /* 0x00000010ff677819 */ /* 0x000fc40000011667 */
[----:B------:R-:W-:Y:S02]  /*0ca0*/  MOV R119, R98 ;  /* 0x0000006200777202 */ /* 0x000fe40000000f00 */
[--C-:B------:R-:W-:Y:S01]  /*0cb0*/  SHF.R.U64 R117, R98, 0x10, R99.reuse ;  /* 0x0000001062757819 */ /* 0x100fe20000001263 */
[----:B------:R-:W-:Y:S01]  /*0cc0*/  FMUL.FTZ R98, R86, R111 ;  /* 0x0000006f56627220 */ /* 0x000fe20000410000 */
[----:B------:R-:W-:Y:S01]  /*0cd0*/  MOV R65, R99 ;  /* 0x0000006300417202 */ /* 0x000fe20000000f00 */
[----:B------:R-:W-:Y:S01]  /*0ce0*/  FMUL.FTZ R106, R141, R106 ;  /* 0x0000006a8d6a7220 */ /* 0x000fe20000410000 */
[----:B------:R-:W-:Y:S01]  /*0cf0*/  SHF.R.U32.HI R67, RZ, 0x10, R99 ;  /* 0x00000010ff437819 */ /* 0x000fe20000011663 */
[----:B------:R-:W-:Y:S01]  /*0d00*/  IMAD.MOV.U32 R115, RZ, RZ, R100 ;  /* 0x000000ffff737224 */ /* 0x000fe200078e0064 */
[----:B------:R-:W-:Y:S01]  /*0d10*/  MOV R70, R96 ;  /* 0x0000006000467202 */ /* 0x000fe20000000f00 */
[----:B------:R-:W-:Y:S01]  /*0d20*/  FADD.FTZ R56, -R145, R74 ;  /* 0x0000004a91387221 */ /* 0x000fe20000010100 */
[----:B------:R-:W-:Y:S01]  /*0d30*/  SHF.R.U64 R69, R96, 0x10, R97 ;  /* 0x0000001060457819 */ /* 0x000fe20000001261 */
[C---:B------:R-:W-:Y:S01]  /*0d40*/  FMUL.FTZ R99, R141.reuse, R158 ;  /* 0x0000009e8d637220 */ /* 0x040fe20000410000 */
[----:B------:R-:W-:Y:S01]  /*0d50*/  PRMT R74, RZ, 0x5410, R109 ;  /* 0x00005410ff4a7816 */ /* 0x000fe2000000006d */
[C---:B------:R-:W-:Y:S01]  /*0d60*/  FMUL.FTZ R96, R141.reuse, R152 ;  /* 0x000000988d607220 */ /* 0x040fe20000410000 */
[----:B------:R-:W-:Y:S01]  /*0d70*/  PRMT R63, RZ, 0x5410, R63 ;  /* 0x00005410ff3f7816 */ /* 0x000fe2000000003f */
[----:B------:R-:W-:Y:S01]  /*0d80*/  IMAD.MOV.U32 R147, RZ, RZ, R97 ;  /* 0x000000ffff937224 */ /* 0x000fe200078e0061 */
[----:B------:R-:W-:Y:S01]  /*0d90*/  PRMT R152, RZ, 0x5410, R68 ;  /* 0x00005410ff987816 */ /* 0x000fe20000000044 */
[----:B------:R-:W-:Y:S01]  /*0da0*/  FMUL.FTZ R100, R141, R156 ;  /* 0x0000009c8d647220 */ /* 0x000fe20000410000 */
[----:B------:R-:W-:Y:S01]  /*0db0*/  PRMT R113, RZ, 0x5410, R113 ;  /* 0x00005410ff717816 */ /* 0x000fe20000000071 */
[----:B------:R-:W-:Y:S01]  /*0dc0*/  FADD.FTZ R58, -R145, R75 ;  /* 0x0000004b913a7221 */ /* 0x000fe20000010100 */
[----:B------:R-:W-:Y:S01]  /*0dd0*/  PRMT R156, RZ, 0x5410, R103 ;  /* 0x00005410ff9c7816 */ /* 0x000fe20000000067 */
[----:B------:R-:W-:-:S02]  /*0de0*/  FMUL.FTZ R97, R141, R154 ;  /* 0x0000009a8d617220 */ /* 0x000fc40000410000 */
[C---:B------:R-:W-:Y:S02]  /*0df0*/  FMUL.FTZ R121, R141.reuse, R150 ;  /* 0x000000968d797220 */ /* 0x040fe40000410000 */
[----:B------:R-:W-:Y:S02]  /*0e00*/  FMUL.FTZ R68, R141, R140 ;  /* 0x0000008c8d447220 */ /* 0x000fe40000410000 */
[----:B------:R-:W-:Y:S02]  /*0e10*/  FMUL.FTZ R75, R124, R107 ;  /* 0x0000006b7c4b7220 */ /* 0x000fe40000410000 */
[----:B------:R-:W-:Y:S02]  /*0e20*/  FADD.FTZ R150, RZ, R98 ;  /* 0x00000062ff967221 */ /* 0x000fe40000010000 */
[----:B------:R-:W-:Y:S02]  /*0e30*/  FADD.FTZ R21, R61, R21 ;  /* 0x000000153d157221 */ /* 0x000fe40000010000 */
[----:B------:R-:W-:-:S02]  /*0e40*/  FFMA.FTZ R5, R106, R61, R5 ;  /* 0x0000003d6a057223 */ /* 0x000fc40000010005 */
[----:B------:R-:W-:Y:S01]  /*0e50*/  FMUL.FTZ R103, R128, R61 ;  /* 0x0000003d80677220 */ /* 0x000fe20000410000 */
[----:B------:R-:W-:Y:S01]  /*0e60*/  SHF.R.U32.HI R101, RZ, 0x10, R101 ;  /* 0x00000010ff657819 */ /* 0x000fe20000011665 */
[----:B------:R-:W-:Y:S01]  /*0e70*/  FFMA.FTZ R61, R99, R98, RZ ;  /* 0x00000062633d7223 */ /* 0x000fe200000100ff */
[----:B------:R-:W-:Y:S01]  /*0e80*/  PRMT R154, RZ, 0x5410, R67 ;  /* 0x00005410ff9a7816 */ /* 0x000fe20000000043 */
[----:B------:R-:W-:Y:S02]  /*0e90*/  FADD.FTZ R60, -R145, R73 ;  /* 0x00000049913c7221 */ /* 0x000fe40000010100 */
[----:B------:R-:W-:Y:S02]  /*0ea0*/  FADD.FTZ R80, R74, R80 ;  /* 0x000000504a507221 */ /* 0x000fe40000010000 */
[----:B------:R-:W-:Y:S02]  /*0eb0*/  FFMA.FTZ R81, R97, R74, R81 ;  /* 0x0000004a61517223 */ /* 0x000fe40000010051 */
[----:B------:R-:W-:-:S02]  /*0ec0*/  FADD.FTZ R24, R63, R24 ;  /* 0x000000183f187221 */ /* 0x000fc40000010000 */
[-C--:B------:R-:W-:Y:S02]  /*0ed0*/  FFMA.FTZ R8, R68, R63.reuse, R8 ;  /* 0x0000003f44087223 */ /* 0x080fe40000010008 */
[----:B------:R-:W-:Y:S02]  /*0ee0*/  FMUL.FTZ R67, R91, R63 ;  /* 0x0000003f5b437220 */ /* 0x000fe40000410000 */
[----:B------:R-:W-:Y:S02]  /*0ef0*/  FADD.FTZ R148, -R145, R62 ;  /* 0x0000003e91947221 */ /* 0x000fe40000010100 */
[----:B------:R-:W-:Y:S02]  /*0f00*/  FMUL.FTZ R74, R87, R74 ;  /* 0x0000004a574a7220 */ /* 0x000fe40000410000 */
[----:B------:R-:W-:Y:S02]  /*0f10*/  FADD.FTZ R78, R113, R78 ;  /* 0x0000004e714e7221 */ /* 0x000fe40000010000 */
[----:B------:R-:W-:-:S02]  /*0f20*/  FFMA.FTZ R79, R96, R113, R79 ;  /* 0x00000071604f7223 */ /* 0x000fc4000001004f */
[----:B------:R-:W-:Y:S01]  /*0f30*/  FMUL.FTZ R73, R125, R113 ;  /* 0x000000717d497220 */ /* 0x000fe20000410000 */
[----:B------:R-:W-:Y:S01]  /*0f40*/  PRMT R113, RZ, 0x5410, R59 ;  /* 0x00005410ff717816 */ /* 0x000fe2000000003b */
[----:B------:R-:W-:Y:S01]  /*0f50*/  FADD.FTZ R63, R150, R75 ;  /* 0x0000004b963f7221 */ /* 0x000fe20000010000 */
[----:B------:R-:W-:Y:S01]  /*0f60*/  PRMT R59, RZ, 0x5410, R70 ;  /* 0x00005410ff3b7816 */ /* 0x000fe20000000046 */
[----:B------:R-:W-:Y:S01]  /*0f70*/  FADD.FTZ R62, -R145, R72 ;  /* 0x00000048913e7221 */ /* 0x000fe20000010100 */
[----:B------:R-:W-:Y:S01]  /*0f80*/  PRMT R72, RZ, 0x5410, R101 ;  /* 0x00005410ff487816 */ /* 0x000fe20000000065 */
[----:B------:R-:W-:Y:S01]  /*0f90*/  FFMA.FTZ R61, R100, R75, R61 ;  /* 0x0000004b643d7223 */ /* 0x000fe2000001003d */
[----:B------:R-:W-:Y:S01]  /*0fa0*/  PRMT R105, RZ, 0x5410, R105 ;  /* 0x00005410ff697816 */ /* 0x000fe20000000069 */
[----:B------:R-:W-:Y:S02]  /*0fb0*/  FMUL.FTZ R70, R141, R64 ;  /* 0x000000408d467220 */ /* 0x000fe40000410000 */
[----:B------:R-:W-:-:S02]  /*0fc0*/  FADD.FTZ R64, R63, R74 ;  /* 0x0000004a3f407221 */ /* 0x000fc40000010000 */
[----:B------:R-:W-:Y:S01]  /*0fd0*/  FADD.FTZ R118, -R145, R71 ;  /* 0x0000004791767221 */ /* 0x000fe20000010100 */
[----:B------:R-:W-:Y:S01]  /*0fe0*/  PRMT R145, RZ, 0x5410, R69 ;  /* 0x00005410ff917816 */ /* 0x000fe20000000045 */
[----:B------:R-:W-:Y:S01]  /*0ff0*/  FFMA.FTZ R61, R97, R74, R61 ;  /* 0x0000004a613d7223 */ /* 0x000fe2000001003d */
[----:B------:R-:W-:Y:S01]  /*1000*/  PRMT R71, RZ, 0x5410, R119 ;  /* 0x00005410ff477816 */ /* 0x000fe20000000077 */
[----:B------:R-:W-:Y:S02]  /*1010*/  FMUL.FTZ R120, R141, R120 ;  /* 0x000000788d787220 */ /* 0x000fe40000410000 */
[----:B------:R-:W-:Y:S02]  /*1020*/  FADD.FTZ R23, R72, R23 ;  /* 0x0000001748177221 */ /* 0x000fe40000010000 */
[-C--:B------:R-:W-:Y:S02]  /*1030*/  FFMA.FTZ R7, R70, R72.reuse, R7 ;  /* 0x0000004846077223 */ /* 0x080fe40000010007 */
        /* <DEDUP_REMOVED lines=15> */
[----:B------:R-:W-:Y:S02]  /*1130*/  FMUL.FTZ R111, R141, R148 ;  /* 0x000000948d6f7220 */ /* 0x000fe40000410000 */
[----:B------:R-:W-:Y:S01]  /*1140*/  FFMA.FTZ R66, R120, R113, R61 ;  /* 0x0000007178427223 */ /* 0x000fe2000001003d */
[----:B------:R-:W-:Y:S01]  /*1150*/  PRMT R115, RZ, 0x5410, R115 ;  /* 0x00005410ff737816 */ /* 0x000fe20000000073 */
[----:B------:R-:W-:Y:S02]  /*1160*/  FADD.FTZ R18, R105, R18 ;  /* 0x0000001269127221 */ /* 0x000fe40000010000 */
[----:B------:R-:W-:Y:S02]  /*1170*/  FFMA.FTZ R2, R121, R105, R2 ;  /* 0x0000006979027223 */ /* 0x000fe40000010002 */
[----:B------:R-:W-:-:S02]  /*1180*/  FMUL.FTZ R105, R127, R156 ;  /* 0x0000009c7f697220 */ /* 0x000fc40000410000 */
[----:B------:R-:W-:Y:S02]  /*1190*/  FADD.FTZ R64, R64, R109 ;  /* 0x0000006d40407221 */ /* 0x000fe40000010000 */
[----:B------:R-:W-:Y:S02]  /*11a0*/  FMUL.FTZ R114, R141, R114 ;  /* 0x000000728d727220 */ /* 0x000fe40000410000 */
[C---:B------:R-:W-:Y:S02]  /*11b0*/  FFMA.FTZ R66, R111.reuse, R109, R66 ;  /* 0x0000006d6f427223 */ /* 0x040fe40000010042 */
        /* <DEDUP_REMOVED lines=50> */
[----:B------:R-:W-:Y:S01]  /*14e0*/  FFMA.FTZ R59, R149, R140, R59 ;  /* 0x0000008c953b7223 */ /* 0x000fe2000001003b */
[----:B------:R-:W-:Y:S01]  /*14f0*/  SHF.R.U32.HI R57, RZ, 0x7, R77 ;  /* 0x00000007ff397819 */ /* 0x000fe2000001164d */
[----:B------:R-:W-:Y:S02]  /*1500*/  FADD.FTZ R76, R147, R76 ;  /* 0x0000004c934c7221 */ /* 0x000fe40000010000 */
[-C--:B------:R-:W-:Y:S02]  /*1510*/  FFMA.FTZ R16, R150, R147.reuse, R16 ;  /* 0x0000009396107223 */ /* 0x080fe40000010010 */
[----:B------:R-:W-:-:S02]  /*1520*/  FMUL.FTZ R147, R95, R147 ;  /* 0x000000935f937220 */ /* 0x000fc40000410000 */
[----:B------:R-:W-:Y:S02]  /*1530*/  FADD.FTZ R56, R56, R145 ;  /* 0x0000009138387221 */ /* 0x000fe40000010000 */
[----:B------:R-:W-:Y:S01]  /*1540*/  FFMA.FTZ R59, R148, R145, R59 ;  /* 0x00000091943b7223 */ /* 0x000fe2000001003b */
[----:B------:R-:W-:Y:S01]  /*1550*/  SHF.L.U32 R57, R57, 0x2, RZ ;  /* 0x0000000239397819 */ /* 0x000fe200000006ff */
[----:B------:R-:W-:Y:S02]  /*1560*/  FMUL.FTZ R151, R141, R58 ;  /* 0x0000003a8d977220 */ /* 0x000fe40000410000 */
[-C--:B------:R-:W-:Y:S02]  /*1570*/  FMUL.FTZ R146, R133, R152.reuse ;  /* 0x0000009885927220 */ /* 0x080fe40000410000 */
[----:B------:R-:W-:Y:S02]  /*1580*/  FADD.FTZ R61, R56, R147 ;  /* 0x00000093383d7221 */ /* 0x000fe40000010000 */
[----:B------:R-:W-:Y:S01]  /*1590*/  FFMA.FTZ R59, R150, R147, R59 ;  /* 0x00000093963b7223 */ /* 0x000fe2000001003b */
[----:B------:R-:W-:Y:S01]  /*15a0*/  MOV R66, 0x3f800000 ;  /* 0x3f80000000427802 */ /* 0x000fe20000000f00 */
[----:B------:R-:W-:Y:S01]  /*15b0*/  FADD.FTZ R31, R152, R31 ;  /* 0x0000001f981f7221 */ /* 0x000fe20000010000 */
[----:B------:R-:W-:Y:S01]  /*15c0*/  LOP3.LUT P1, RZ, R77, 0x1f, RZ, 0xc0, !PT ;  /* 0x0000001f4dff7812 */ /* 0x000fe2000782c0ff */
[----:B------:R-:W-:Y:S01]  /*15d0*/  FFMA.FTZ R15, R151, R152, R15 ;  /* 0x00000098970f7223 */ /* 0x000fe2000001000f */
[----:B------:R-:W-:Y:S01]  /*15e0*/  SEL R152, R122, R57, !P2 ;  /* 0x000000397a987207 */ /* 0x000fe20005000000 */
        /* <DEDUP_REMOVED lines=11> */
.L_x_3849:
        /* <DEDUP_REMOVED lines=18> */
.L_x_3850:
[----:B------:R-:W-:Y:S01]  /*17c0*/  @!P1 SHF.R.U32.HI R57, RZ, 0x5, R77 ;  /* 0x00000005ff399819 */ /* 0x000fe2000001164d */
[----:B--2---:R-:W-:Y:S01]  /*17d0*/  FADD.FTZ R64, R64, R61 ;  /* 0x0000003d40407221 */ /* 0x004fe20000010000 */
[----:B------:R-:W-:Y:S01]  /*17e0*/  ULDC.U8 UR6, c[0x0][0x1f0] ;  /* 0x00007c0000067ab9 */ /* 0x000fe20000000000 */
[----:B-1----:R-:W-:Y:S01]  /*17f0*/  FADD.FTZ R65, R56, R63 ;  /* 0x0000003f38417221 */ /* 0x002fe20000010000 */
[----:B------:R-:W-:Y:S02]  /*1800*/  @!P1 LOP3.LUT R57, R57, 0x3, RZ, 0xc0, !PT ;  /* 0x0000000339399812 */ /* 0x000fe400078ec0ff */
[----:B------:R-:W-:Y:S01]  /*1810*/  ISETP.NE.AND P0, PT, RZ, UR6, PT ;  /* 0x00000006ff007c0c */ /* 0x000fe2000bf05270 */
[----:B------:R-:W-:Y:S01]  /*1820*/  WARPSYNC 0xffffffff ;  /* 0xffffffff00007948 */ /* 0x000fe20003800000 */
[----:B------:R-:W-:Y:S02]  /*1830*/  @!P1 IADD3 R144, R152, R57, RZ ;  /* 0x0000003998909210 */ /* 0x000fe40007ffe0ff */
[----:B-----5:R-:W-:-:S02]  /*1840*/  LOP3.LUT P4, RZ, R142, 0xff, RZ, 0xc0, !PT ;  /* 0x000000ff8eff7812 */ /* 0x020fc4000788c0ff */
[C---:B------:R-:W-:Y:S01]  /*1850*/  LOP3.LUT P5, RZ, R142.reuse, 0xff00, RZ, 0xc0, !PT ;  /* 0x0000ff008eff7812 */ /* 0x040fe200078ac0ff */
[----:B------:R-:W-:Y:S04]  /*1860*/  @!P1 STS.64 [R144.X8+0x2800], R64 ;  /* 0x0028004090009388 */ /* 0x000fe80000008a00 */
[----:B------:R-:W-:Y:S01]  /*1870*/  BAR.SYNC.DEFER_BLOCKING 0x0 ;  /* 0x0000000000007b1d */ /* 0x000fe20000010000 */
[----:B------:R-:W-:Y:S02]  /*1880*/  ISETP.NE.U32.AND P1, PT, RZ, c[0x0][0x218], PT ;  /* 0x00008600ff007a0c */ /* 0x000fe40003f25070 */
[----:B------:R-:W-:Y:S02]  /*1890*/  LOP3.LUT P3, RZ, R142, 0xff000000, RZ, 0xc0, !PT ;  /* 0xff0000008eff7812 */ /* 0x000fe4000786c0ff */
[----:B------:R-:W-:-:S02]  /*18a0*/  ISETP.NE.AND.EX P1, PT, RZ, c[0x0][0x21c], PT, P1 ;  /* 0x00008700ff007a0c */ /* 0x000fc40003f25310 */
[----:B------:R-:W-:Y:S02]  /*18b0*/  LOP3.LUT P2, RZ, R142, 0xff0000, RZ, 0xc0, !PT ;  /* 0x00ff00008eff7812 */ /* 0x000fe4000784c0ff */
[----:B------:R-:W-:Y:S02]  /*18c0*/  LOP3.LUT P6, RZ, R143, 0xff00, RZ, 0xc0, !PT ;  /* 0x0000ff008fff7812 */ /* 0x000fe400078cc0ff */
[----:B------:R-:W-:Y:S01]  /*18d0*/  IADD3 R85, R85, c[0x0][0x160], RZ ;  /* 0x0000580055557a10 */ /* 0x000fe20007ffe0ff */
[----:B------:R-:W1:Y:S04]  /*18e0*/  LDS.128 R56, [R152.X8+0x2800] ;  /* 0x0028000098387984 */ /* 0x000e680000008c00 */
[----:B0-----:R-:W0:Y:S01]  /*18f0*/  LDS.128 R60, [R152.X8+0x2810] ;  /* 0x00281000983c7984 */ /* 0x001e220000008c00 */
        /* <DEDUP_REMOVED lines=9> */
[----:B------:R-:W-:-:S03]  /*1990*/  FMUL.FTZ R56, R56, c[0x0][0x1e0] ;  /* 0x0000780038387a20 */ /* 0x000fc60000410000 */
[----:B------:R-:W-:Y:S02]  /*19a0*/  FSEL R61, R61, RZ, !P0 ;  /* 0x000000ff3d3d7208 */ /* 0x000fe40004000000 */
[----:B------:R-:W-:-:S03]  /*19b0*/  LOP3.LUT P0, RZ, R143, 0xff, RZ, 0xc0, !PT ;  /* 0x000000ff8fff7812 */ /* 0x000fc6000780c0ff */
[-CC-:B------:R-:W-:Y:S02]  /*19c0*/  FFMA.FTZ R99, R99, R56.reuse, R61.reuse ;  /* 0x0000003863637223 */ /* 0x180fe4000001003d */
[-C--:B------:R-:W-:Y:S02]  /*19d0*/  FFMA.FTZ R100, R100, R56.reuse, R61 ;  /* 0x0000003864647223 */ /* 0x080fe4000001003d */
[----:B------:R-:W-:Y:S02]  /*19e0*/  FADD.FTZ R98, R98, -R99 ;  /* 0x8000006362627221 */ /* 0x000fe40000010000 */
[--C-:B------:R-:W-:Y:S02]  /*19f0*/  FFMA.FTZ R96, R96, R56, R61.reuse ;  /* 0x0000003860607223 */ /* 0x100fe4000001003d */
[----:B------:R-:W-:Y:S02]  /*1a00*/  FMUL.FTZ R57, R141, R98 ;  /* 0x000000628d397220 */ /* 0x000fe40000410000 */
[----:B------:R-:W-:-:S02]  /*1a10*/  FFMA.FTZ R58, R121, R56, R61 ;  /* 0x00000038793a7223 */ /* 0x000fc4000001003d */
[----:B------:R-:W-:Y:S02]  /*1a20*/  @P1 FADD.FTZ R57, R32, R57 ;  /* 0x0000003920391221 */ /* 0x000fe40000010000 */
[----:B------:R-:W-:Y:S02]  /*1a30*/  FADD.FTZ R100, R75, -R100 ;  /* 0x800000644b647221 */ /* 0x000fe40000010000 */
[----:B------:R-:W-:Y:S02]  /*1a40*/  FMUL.FTZ R59, R57, R66 ;  /* 0x00000042393b7220 */ /* 0x000fe40000410000 */
[----:B------:R-:W-:Y:S02]  /*1a50*/  FADD.FTZ R96, R73, -R96 ;  /* 0x8000006049607221 */ /* 0x000fe40000010000 */
[----:B------:R-:W-:Y:S02]  /*1a60*/  FMUL.FTZ R60, R59, c[0x0][0x1e8] ;  /* 0x00007a003b3c7a20 */ /* 0x000fe40000410000 */
[----:B------:R-:W-:-:S02]  /*1a70*/  FADD.FTZ R64, R119, -R58 ;  /* 0x8000003a77407221 */ /* 0x000fc40000010000 */
[C---:B------:R-:W-:Y:S01]  /*1a80*/  FMUL.FTZ R58, R141.reuse, R100 ;  /* 0x000000648d3a7220 */ /* 0x040fe20000410000 */
[----:B------:R-:W-:Y:S01]  /*1a90*/  FSEL R73, R60, RZ, P4 ;  /* 0x000000ff3c497208 */ /* 0x000fe20002000000 */
[----:B------:R-:W-:Y:S01]  /*1aa0*/  FMUL.FTZ R60, R141, R96 ;  /* 0x000000608d3c7220 */ /* 0x000fe20000410000 */
[----:B------:R-:W-:Y:S01]  /*1ab0*/  LOP3.LUT P4, RZ, R143, 0xff0000, RZ, 0xc0, !PT ;  /* 0x00ff00008fff7812 */ /* 0x000fe2000788c0ff */
[-CC-:B------:R-:W-:Y:S02]  /*1ac0*/  FFMA.FTZ R97, R97, R56.reuse, R61.reuse ;  /* 0x0000003861617223 */ /* 0x180fe4000001003d */
[----:B------:R-:W-:Y:S01]  /*1ad0*/  @P1 FADD.FTZ R58, R33, R58 ;  /* 0x0000003a213a1221 */ /* 0x000fe20000010000 */
[----:B------:R-:W-:Y:S01]  /*1ae0*/  F2F.BF16.F32 R73, R73 ;  /* 0x0000004900497304 */ /* 0x000fe20000202000 */
[----:B------:R-:W-:Y:S02]  /*1af0*/  FFMA.FTZ R120, R120, R56, R61 ;  /* 0x0000003878787223 */ /* 0x000fe4000001003d */
[----:B------:R-:W-:-:S02]  /*1b00*/  @P1 FADD.FTZ R60, R35, R60 ;  /* 0x0000003c233c1221 */ /* 0x000fc40000010000 */
[----:B------:R-:W-:Y:S02]  /*1b10*/  FADD.FTZ R74, R74, -R97 ;  /* 0x800000614a4a7221 */ /* 0x000fe40000010000 */
[----:B------:R-:W-:Y:S02]  /*1b20*/  FMUL.FTZ R62, R58, R66 ;  /* 0x000000423a3e7220 */ /* 0x000fe40000410000 */
[----:B------:R-:W-:Y:S02]  /*1b30*/  FADD.FTZ R120, R113, -R120 ;  /* 0x8000007871787221 */ /* 0x000fe40000010000 */
[C---:B------:R-:W-:Y:S02]  /*1b40*/  FMUL.FTZ R113, R141.reuse, R64 ;  /* 0x000000408d717220 */ /* 0x040fe40000410000 */
[----:B------:R-:W-:Y:S02]  /*1b50*/  FMUL.FTZ R64, R60, R66 ;  /* 0x000000423c407220 */ /* 0x000fe40000410000 */
[----:B------:R-:W-:-:S02]  /*1b60*/  FMUL.FTZ R59, R141, R74 ;  /* 0x0000004a8d3b7220 */ /* 0x000fc40000410000 */
[----:B------:R-:W-:Y:S02]  /*1b70*/  FMUL.FTZ R62, R62, c[0x0][0x1e8] ;  /* 0x00007a003e3e7a20 */ /* 0x000fe40000410000 */
[----:B------:R-:W-:Y:S02]  /*1b80*/  FMUL.FTZ R100, R141, R120 ;  /* 0x000000788d647220 */ /* 0x000fe40000410000 */
[----:B------:R-:W-:Y:S01]  /*1b90*/  FMUL.FTZ R64, R64, c[0x0][0x1e8] ;  /* 0x00007a0040407a20 */ /* 0x000fe20000410000 */
[----:B------:R-:W-:Y:S01]  /*1ba0*/  FSEL R62, R62, RZ, P5 ;  /* 0x000000ff3e3e7208 */ /* 0x000fe20002800000 */
[----:B------:R-:W-:Y:S01]  /*1bb0*/  @P1 FADD.FTZ R59, R34, R59 ;  /* 0x0000003b223b1221 */ /* 0x000fe20000010000 */
[----:B------:R-:W-:Y:S01]  /*1bc0*/  LOP3.LUT P5, RZ, R143, 0xff000000, RZ, 0xc0, !PT ;  /* 0xff0000008fff7812 */ /* 0x000fe200078ac0ff */
[-CC-:B------:R-:W-:Y:S01]  /*1bd0*/  FFMA.FTZ R107, R107, R56.reuse, R61.reuse ;  /* 0x000000386b6b7223 */ /* 0x180fe2000001003d */
[----:B------:R-:W-:Y:S01]  /*1be0*/  FSEL R74, R64, RZ, P3 ;  /* 0x000000ff404a7208 */ /* 0x000fe20001800000 */
[-CC-:B------:R-:W-:Y:S01]  /*1bf0*/  FFMA.FTZ R98, R111, R56.reuse, R61.reuse ;  /* 0x000000386f627223 */ /* 0x180fe2000001003d */
[----:B------:R0:W-:Y:S01]  /*1c00*/  F2F.BF16.F32 R64, R62 ;  /* 0x0000003e00407304 */ /* 0x0001e20000202000 */
[-CC-:B------:R-:W-:Y:S01]  /*1c10*/  FFMA.FTZ R114, R114, R56.reuse, R61.reuse ;  /* 0x0000003872727223 */ /* 0x180fe2000001003d */
[----:B------:R-:W-:Y:S01]  /*1c20*/  LOP3.LUT P3, RZ, R108, 0xff00, RZ, 0xc0, !PT ;  /* 0x0000ff006cff7812 */ /* 0x000fe2000786c0ff */
[----:B------:R-:W-:-:S02]  /*1c30*/  FFMA.FTZ R106, R106, R56, R61 ;  /* 0x000000386a6a7223 */ /* 0x000fc4000001003d */
[----:B------:R-:W-:Y:S02]  /*1c40*/  @P1 FADD.FTZ R113, R36, R113 ;  /* 0x0000007124711221 */ /* 0x000fe40000010000 */
[----:B------:R-:W-:Y:S01]  /*1c50*/  @P1 FADD.FTZ R100, R37, R100 ;  /* 0x0000006425641221 */ /* 0x000fe20000010000 */
[----:B------:R-:W1:Y:S01]  /*1c60*/  F2F.BF16.F32 R74, R74 ;  /* 0x0000004a004a7304 */ /* 0x000e620000202000 */
[----:B------:R-:W-:Y:S02]  /*1c70*/  FMUL.FTZ R63, R59, R66 ;  /* 0x000000423b3f7220 */ /* 0x000fe40000410000 */
[----:B------:R-:W-:Y:S02]  /*1c80*/  FADD.FTZ R104, R104, -R107 ;  /* 0x8000006b68687221 */ /* 0x000fe40000010000 */
[----:B------:R-:W-:Y:S02]  /*1c90*/  FADD.FTZ R98, R109, -R98 ;  /* 0x800000626d627221 */ /* 0x000fe40000010000 */
[----:B------:R-:W-:-:S02]  /*1ca0*/  FADD.FTZ R114, R105, -R114 ;  /* 0x8000007269727221 */ /* 0x000fc40000010000 */
[----:B0-----:R-:W-:Y:S02]  /*1cb0*/  FADD.FTZ R62, R103, -R106 ;  /* 0x8000006a673e7221 */ /* 0x001fe40000010000 */
[-C--:B------:R-:W-:Y:S02]  /*1cc0*/  FMUL.FTZ R65, R113, R66.reuse ;  /* 0x0000004271417220 */ /* 0x080fe40000410000 */
[----:B------:R-:W-:Y:S02]  /*1cd0*/  FMUL.FTZ R75, R100, R66 ;  /* 0x00000042644b7220 */ /* 0x000fe40000410000 */
[----:B------:R-:W-:Y:S01]  /*1ce0*/  FMUL.FTZ R63, R63, c[0x0][0x1e8] ;  /* 0x00007a003f3f7a20 */ /* 0x000fe20000410000 */
[----:B-1----:R-:W-:Y:S01]  /*1cf0*/  SHF.L.U32 R74, R74, 0x10, RZ ;  /* 0x000000104a4a7819 */ /* 0x002fe200000006ff */
[C---:B------:R-:W-:Y:S02]  /*1d00*/  FMUL.FTZ R103, R141.reuse, R104 ;  /* 0x000000688d677220 */ /* 0x040fe40000410000 */
[----:B------:R-:W-:Y:S01]  /*1d10*/  FMUL.FTZ R105, R141, R98 ;  /* 0x000000628d697220 */ /* 0x000fe20000410000 */
[----:B------:R-:W-:Y:S01]  /*1d20*/  FSEL R63, R63, RZ, P2 ;  /* 0x000000ff3f3f7208 */ /* 0x000fe20001000000 */
[C---:B------:R-:W-:Y:S01]  /*1d30*/  FMUL.FTZ R106, R141.reuse, R114 ;  /* 0x000000728d6a7220 */ /* 0x040fe20000410000 */
[----:B------:R-:W-:Y:S01]  /*1d40*/  LOP3.LUT P2, RZ, R108, 0xff, RZ, 0xc0, !PT ;  /* 0x000000ff6cff7812 */ /* 0x000fe2000784c0ff */
[----:B------:R-:W-:Y:S01]  /*1d50*/  FMUL.FTZ R104, R141, R62 ;  /* 0x0000003e8d687220 */ /* 0x000fe20000410000 */
[----:B------:R0:W-:Y:S01]  /*1d60*/  F2F.BF16.F32 R97, R63 ;  /* 0x0000003f00617304 */ /* 0x0001e20000202000 */
[----:B------:R-:W-:-:S02]  /*1d70*/  FMUL.FTZ R65, R65, c[0x0][0x1e8] ;  /* 0x00007a0041417a20 */ /* 0x000fc40000410000 */
[----:B------:R-:W-:Y:S02]  /*1d80*/  FMUL.FTZ R75, R75, c[0x0][0x1e8] ;  /* 0x00007a004b4b7a20 */ /* 0x000fe40000410000 */
[----:B------:R-:W-:Y:S01]  /*1d90*/  @P1 FADD.FTZ R105, R38, R105 ;  /* 0x0000006926691221 */ /* 0x000fe20000010000 */
[----:B------:R-:W-:Y:S01]  /*1da0*/  FSEL R65, R65, RZ, P0 ;  /* 0x000000ff41417208 */ /* 0x000fe20000000000 */
[----:B------:R-:W-:Y:S01]  /*1db0*/  @P1 FADD.FTZ R106, R39, R106 ;  /* 0x0000006a276a1221 */ /* 0x000fe20000010000 */
[----:B------:R-:W-:Y:S01]  /*1dc0*/  FSEL R96, R75, RZ, P6 ;  /* 0x000000ff4b607208 */ /* 0x000fe20003000000 */
[----:B------:R-:W-:Y:S01]  /*1dd0*/  @P1 FADD.FTZ R103, R40, R103 ;  /* 0x0000006728671221 */ /* 0x000fe20000010000 */
[C---:B------:R-:W-:Y:S01]  /*1de0*/  LOP3.LUT P0, RZ, R108.reuse, 0xff0000, RZ, 0xc0, !PT ;  /* 0x00ff00006cff7812 */ /* 0x040fe2000780c0ff */
[----:B------:R-:W-:Y:S01]  /*1df0*/  @P1 FADD.FTZ R104, R41, R104 ;  /* 0x0000006829681221 */ /* 0x000fe20000010000 */
[----:B------:R-:W-:Y:S01]  /*1e00*/  LOP3.LUT P6, RZ, R108, 0xff000000, RZ, 0xc0, !PT ;  /* 0xff0000006cff7812 */ /* 0x000fe200078cc0ff */
[-C--:B------:R-:W-:Y:S01]  /*1e10*/  FMUL.FTZ R62, R105, R66.reuse ;  /* 0x00000042693e7220 */ /* 0x080fe20000410000 */
[----:B------:R-:W-:Y:S01]  /*1e20*/  F2F.BF16.F32 R75, R65 ;  /* 0x00000041004b7304 */ /* 0x000fe20000202000 */
[----:B0-----:R-:W-:-:S02]  /*1e30*/  FMUL.FTZ R63, R106, R66 ;  /* 0x000000426a3f7220 */ /* 0x001fc40000410000 */
[-C--:B------:R-:W-:Y:S02]  /*1e40*/  FMUL.FTZ R98, R103, R66.reuse ;  /* 0x0000004267627220 */ /* 0x080fe40000410000 */
[----:B------:R-:W-:Y:S02]  /*1e50*/  FMUL.FTZ R99, R104, R66 ;  /* 0x0000004268637220 */ /* 0x000fe40000410000 */
[-CC-:B------:R-:W-:Y:S01]  /*1e60*/  FFMA.FTZ R108, R68, R56.reuse, R61.reuse ;  /* 0x00000038446c7223 */ /* 0x180fe2000001003d */
[----:B------:R-:W-:Y:S01]  /*1e70*/  F2F.BF16.F32 R96, R96 ;  /* 0x0000006000607304 */ /* 0x000fe20000202000 */
[----:B------:R-:W-:Y:S02]  /*1e80*/  FMUL.FTZ R62, R62, c[0x0][0x1e8] ;  /* 0x00007a003e3e7a20 */ /* 0x000fe40000410000 */
[----:B------:R-:W-:Y:S02]  /*1e90*/  FMUL.FTZ R63, R63, c[0x0][0x1e8] ;  /* 0x00007a003f3f7a20 */ /* 0x000fe40000410000 */
[----:B------:R-:W-:Y:S01]  /*1ea0*/  FMUL.FTZ R98, R98, c[0x0][0x1e8] ;  /* 0x00007a0062627a20 */ /* 0x000fe20000410000 */
[----:B------:R-:W-:Y:S01]  /*1eb0*/  FSEL R62, R62, RZ, P4 ;  /* 0x000000ff3e3e7208 */ /* 0x000fe20002000000 */
[----:B------:R-:W-:Y:S01]  /*1ec0*/  FMUL.FTZ R99, R99, c[0x0][0x1e8] ;  /* 0x00007a0063637a20 */ /* 0x000fe20000410000 */
[----:B------:R-:W-:Y:S01]  /*1ed0*/  FSEL R63, R63, RZ, P5 ;  /* 0x000000ff3f3f7208 */ /* 0x000fe20002800000 */
[----:B------:R-:W-:Y:S01]  /*1ee0*/  FADD.FTZ R108, R67, -R108 ;  /* 0x8000006c436c7221 */ /* 0x000fe20000010000 */
[----:B------:R-:W-:Y:S01]  /*1ef0*/  FSEL R98, R98, RZ, P2 ;  /* 0x000000ff62627208 */ /* 0x000fe20001000000 */
[-CC-:B------:R-:W-:Y:S01]  /*1f00*/  FFMA.FTZ R70, R70, R56.reuse, R61.reuse ;  /* 0x0000003846467223 */ /* 0x180fe2000001003d */
[----:B------:R-:W-:Y:S01]  /*1f10*/  FSEL R68, R99, RZ, P3 ;  /* 0x000000ff63447208 */ /* 0x000fe20001800000 */
[--C-:B------:R-:W-:Y:S01]  /*1f20*/  FFMA.FTZ R102, R102, R56, R61.reuse ;  /* 0x0000003866667223 */ /* 0x100fe2000001003d */
[C---:B------:R-:W-:Y:S01]  /*1f30*/  LOP3.LUT P4, RZ, R110.reuse, 0xff, RZ, 0xc0, !PT ;  /* 0x000000ff6eff7812 */ /* 0x040fe2000788c0ff */
[----:B------:R-:W-:Y:S01]  /*1f40*/  FMUL.FTZ R111, R141, R108 ;  /* 0x0000006c8d6f7220 */ /* 0x000fe20000410000 */
[C---:B------:R-:W-:Y:S01]  /*1f50*/  LOP3.LUT P5, RZ, R110.reuse, 0xff00, RZ, 0xc0, !PT ;  /* 0x0000ff006eff7812 */ /* 0x040fe200078ac0ff */
[----:B------:R-:W-:Y:S01]  /*1f60*/  FADD.FTZ R70, R69, -R70 ;  /* 0x8000004645467221 */ /* 0x000fe20000010000 */
[----:B------:R-:W-:Y:S01]  /*1f70*/  LOP3.LUT P2, RZ, R110, 0xff0000, RZ, 0xc0, !PT ;  /* 0x00ff00006eff7812 */ /* 0x000fe2000784c0ff */
[-CC-:B------:R-:W-:Y:S01]  /*1f80*/  FFMA.FTZ R72, R72, R56.reuse, R61.reuse ;  /* 0x0000003848487223 */ /* 0x180fe2000001003d */
[----:B------:R-:W-:Y:S01]  /*1f90*/  LOP3.LUT P3, RZ, R110, 0xff000000, RZ, 0xc0, !PT ;  /* 0xff0000006eff7812 */ /* 0x000fe2000786c0ff */
[----:B------:R-:W-:Y:S01]  /*1fa0*/  FFMA.FTZ R110, R116, R56, R61 ;  /* 0x00000038746e7223 */ /* 0x000fe2000001003d */
[----:B------:R0:W-:Y:S01]  /*1fb0*/  F2F.BF16.F32 R99, R62 ;  /* 0x0000003e00637304 */ /* 0x0001e20000202000 */
[----:B------:R-:W-:-:S02]  /*1fc0*/  @P1 FADD.FTZ R111, R42, R111 ;  /* 0x0000006f2a6f1221 */ /* 0x000fc40000010000 */
[----:B------:R-:W-:Y:S02]  /*1fd0*/  FADD.FTZ R116, R101, -R102 ;  /* 0x8000006665747221 */ /* 0x000fe40000010000 */
[----:B------:R-:W-:Y:S02]  /*1fe0*/  FMUL.FTZ R102, R141, R70 ;  /* 0x000000468d667220 */ /* 0x000fe40000410000 */
[----:B------:R-:W-:Y:S01]  /*1ff0*/  FADD.FTZ R72, R71, -R72 ;  /* 0x8000004847487221 */ /* 0x000fe20000010000 */
[----:B------:R-:W-:Y:S01]  /*2000*/  F2F.BF16.F32 R67, R63 ;  /* 0x0000003f00437304 */ /* 0x000fe20000202000 */
[-CC-:B------:R-:W-:Y:S02]  /*2010*/  FFMA.FTZ R118, R118, R56.reuse, R61.reuse ;  /* 0x0000003876767223 */ /* 0x180fe4000001003d */
[-CC-:B------:R-:W-:Y:S02]  /*2020*/  FFMA.FTZ R149, R149, R56.reuse, R61.reuse ;  /* 0x0000003895957223 */ /* 0x180fe4000001003d */
[----:B------:R-:W-:-:S02]  /*2030*/  FFMA.FTZ R148, R148, R56, R61 ;  /* 0x0000003894947223 */ /* 0x000fc4000001003d */
[-CC-:B------:R-:W-:Y:S01]  /*2040*/  FFMA.FTZ R150, R150, R56.reuse, R61.reuse ;  /* 0x0000003896967223 */ /* 0x180fe2000001003d */
[----:B------:R-:W-:Y:S01]  /*2050*/  F2F.BF16.F32 R69, R98 ;  /* 0x0000006200457304 */ /* 0x000fe20000202000 */
[----:B------:R-:W-:Y:S02]  /*2060*/  FFMA.FTZ R151, R151, R56, R61 ;  /* 0x0000003897977223 */ /* 0x000fe4000001003d */
[----:B------:R-:W-:Y:S02]  /*2070*/  FMUL.FTZ R56, R111, R66 ;  /* 0x000000426f387220 */ /* 0x000fe40000410000 */
[----:B------:R-:W-:Y:S02]  /*2080*/  FADD.FTZ R110, R115, -R110 ;  /* 0x8000006e736e7221 */ /* 0x000fe40000010000 */
[----:B------:R-:W-:Y:S01]  /*2090*/  @P1 FADD.FTZ R102, R43, R102 ;  /* 0x000000662b661221 */ /* 0x000fe20000010000 */
[----:B------:R-:W-:Y:S01]  /*20a0*/  F2F.BF16.F32 R68, R68 ;  /* 0x0000004400447304 */ /* 0x000fe20000202000 */
[----:B------:R-:W-:-:S02]  /*20b0*/  FMUL.FTZ R115, R141, R72 ;  /* 0x000000488d737220 */ /* 0x000fc40000410000 */
[----:B------:R-:W-:Y:S02]  /*20c0*/  FMUL.FTZ R56, R56, c[0x0][0x1e8] ;  /* 0x00007a0038387a20 */ /* 0x000fe40000410000 */
[----:B------:R-:W-:Y:S02]  /*20d0*/  FMUL.FTZ R61, R102, R66 ;  /* 0x00000042663d7220 */ /* 0x000fe40000410000 */
[----:B------:R-:W-:Y:S01]  /*20e0*/  @P1 FADD.FTZ R115, R44, R115 ;  /* 0x000000732c731221 */ /* 0x000fe20000010000 */
[----:B------:R-:W-:Y:S01]  /*20f0*/  FSEL R56, R56, RZ, P0 ;  /* 0x000000ff38387208 */ /* 0x000fe20000000000 */
[----:B------:R-:W-:Y:S01]  /*2100*/  FMUL.FTZ R116, R141, R116 ;  /* 0x000000748d747220 */ /* 0x000fe20000410000 */
[----:B------:R-:W-:Y:S01]  /*2110*/  ISETP.NE.U32.AND P0, PT, RZ, c[0x0][0x258], PT ;  /* 0x00009600ff007a0c */ /* 0x000fe20003f05070 */
[----:B------:R-:W-:Y:S01]  /*2120*/  FMUL.FTZ R61, R61, c[0x0][0x1e8] ;  /* 0x00007a003d3d7a20 */ /* 0x000fe20000410000 */
[----:B------:R1:W-:Y:S01]  /*2130*/  F2F.BF16.F32 R71, R56 ;  /* 0x0000003800477304 */ /* 0x0003e20000202000 */
[----:B------:R-:W-:Y:S01]  /*2140*/  FADD.FTZ R118, R117, -R118 ;  /* 0x8000007675767221 */ /* 0x000fe20000010000 */
[----:B------:R-:W-:Y:S01]  /*2150*/  ISETP.NE.AND.EX P0, PT, RZ, c[0x0][0x25c], PT, P0 ;  /* 0x00009700ff007a0c */ /* 0x000fe20003f05300 */
[----:B0-----:R-:W-:Y:S01]  /*2160*/  FMUL.FTZ R62, R115, R66 ;  /* 0x00000042733e7220 */ /* 0x001fe20000410000 */
[----:B------:R-:W-:Y:S01]  /*2170*/  FSEL R61, R61, RZ, P6 ;  /* 0x000000ff3d3d7208 */ /* 0x000fe20003000000 */
[----:B------:R-:W-:Y:S01]  /*2180*/  @P1 FADD.FTZ R116, R45, R116 ;  /* 0x000000742d741221 */ /* 0x000fe20000010000 */
[----:B------:R-:W-:Y:S01]  /*2190*/  LOP3.LUT P6, RZ, R112, 0xff00, RZ, 0xc0, !PT ;  /* 0x0000ff0070ff7812 */ /* 0x000fe200078cc0ff */
[----:B------:R-:W-:Y:S01]  /*21a0*/  FMUL.FTZ R117, R141, R110 ;  /* 0x0000006e8d757220 */ /* 0x000fe20000410000 */
[----:B------:R0:W2:Y:S01]  /*21b0*/  F2F.BF16.F32 R70, R61 ;  /* 0x0000003d00467304 */ /* 0x0000a20000202000 */
[----:B------:R-:W-:-:S02]  /*21c0*/  FMUL.FTZ R62, R62, c[0x0][0x1e8] ;  /* 0x00007a003e3e7a20 */ /* 0x000fc40000410000 */
[----:B-1----:R-:W-:Y:S02]  /*21d0*/  FMUL.FTZ R56, R116, R66 ;  /* 0x0000004274387220 */ /* 0x002fe40000410000 */
[----:B------:R-:W-:Y:S01]  /*21e0*/  @P1 FADD.FTZ R117, R46, R117 ;  /* 0x000000752e751221 */ /* 0x000fe20000010000 */
[----:B------:R-:W-:Y:S01]  /*21f0*/  FSEL R62, R62, RZ, P4 ;  /* 0x000000ff3e3e7208 */ /* 0x000fe20002000000 */
[----:B------:R-:W-:Y:S01]  /*2200*/  FADD.FTZ R148, R145, -R148 ;  /* 0x8000009491947221 */ /* 0x000fe20000010000 */
[----:B------:R-:W-:Y:S01]  /*2210*/  LOP3.LUT P4, RZ, R112, 0xff0000, RZ, 0xc0, !PT ;  /* 0x00ff000070ff7812 */ /* 0x000fe2000788c0ff */
[----:B------:R-:W-:Y:S01]  /*2220*/  FMUL.FTZ R114, R141, R118 ;  /* 0x000000768d727220 */ /* 0x000fe20000410000 */
[----:B------:R1:W-:Y:S01]  /*2230*/  F2F.BF16.F32 R101, R62 ;  /* 0x0000003e00657304 */ /* 0x0003e20000202000 */
[----:B------:R-:W-:Y:S02]  /*2240*/  FADD.FTZ R108, R146, -R151 ;  /* 0x80000097926c7221 */ /* 0x000fe40000010000 */
[----:B------:R-:W-:-:S02]  /*2250*/  FMUL.FTZ R56, R56, c[0x0][0x1e8] ;  /* 0x00007a0038387a20 */ /* 0x000fc40000410000 */
[----:B0-----:R-:W-:Y:S01]  /*2260*/  FMUL.FTZ R61, R117, R66 ;  /* 0x00000042753d7220 */ /* 0x001fe20000410000 */
[----:B--2---:R-:W-:Y:S01]  /*2270*/  SHF.L.U32 R70, R70, 0x10, RZ ;  /* 0x0000001046467819 */ /* 0x004fe200000006ff */
[----:B------:R-:W-:Y:S01]  /*2280*/  FMUL.FTZ R110, R141, R148 ;  /* 0x000000948d6e7220 */ /* 0x000fe20000410000 */
[----:B------:R-:W-:Y:S01]  /*2290*/  FSEL R56, R56, RZ, P5 ;  /* 0x000000ff38387208 */ /* 0x000fe20002800000 */
[----:B------:R-:W-:Y:S02]  /*22a0*/  @P1 FADD.FTZ R114, R47, R114 ;  /* 0x000000722f721221 */ /* 0x000fe40000010000 */
[----:B------:R-:W-:Y:S01]  /*22b0*/  FADD.FTZ R150, R147, -R150 ;  /* 0x8000009693967221 */ /* 0x000fe20000010000 */
[----:B------:R0:W-:Y:S01]  /*22c0*/  F2F.BF16.F32 R72, R56 ;  /* 0x0000003800487304 */ /* 0x0001e20000202000 */
[----:B------:R-:W-:Y:S02]  /*22d0*/  FMUL.FTZ R108, R141, R108 ;  /* 0x0000006c8d6c7220 */ /* 0x000fe40000410000 */
[----:B------:R-:W-:-:S02]  /*22e0*/  FMUL.FTZ R61, R61, c[0x0][0x1e8] ;  /* 0x00007a003d3d7a20 */ /* 0x000fc40000410000 */
[----:B-1----:R-:W-:Y:S02]  /*22f0*/  FMUL.FTZ R62, R114, R66 ;  /* 0x00000042723e7220 */ /* 0x002fe40000410000 */
[----:B------:R-:W-:Y:S01]  /*2300*/  @P1 FADD.FTZ R110, R49, R110 ;  /* 0x0000006e316e1221 */ /* 0x000fe20000010000 */
[----:B------:R-:W-:Y:S01]  /*2310*/  FSEL R61, R61, RZ, P2 ;  /* 0x000000ff3d3d7208 */ /* 0x000fe20001000000 */
[----:B------:R-:W-:Y:S01]  /*2320*/  FMUL.FTZ R107, R141, R150 ;  /* 0x000000968d6b7220 */ /* 0x000fe20000410000 */
[----:B------:R-:W-:Y:S01]  /*2330*/  ISETP.NE.U32.AND P2, PT, RZ, c[0x0][0x258], PT ;  /* 0x00009600ff007a0c */ /* 0x000fe20003f45070 */
[----:B------:R-:W-:Y:S01]  /*2340*/  @P1 FADD.FTZ R108, R51, R108 ;  /* 0x0000006c336c1221 */ /* 0x000fe20000010000 */
[----:B------:R1:W-:Y:S01]  /*2350*/  F2F.BF16.F32 R119, R61 ;  /* 0x0000003d00777304 */ /* 0x0003e20000202000 */
[----:B------:R-:W-:Y:S01]  /*2360*/  FADD.FTZ R140, R140, -R149 ;  /* 0x800000958c8c7221 */ /* 0x000fe20000010000 */
[----:B------:R-:W-:Y:S01]  /*2370*/  ISETP.NE.AND.EX P2, PT, RZ, c[0x0][0x25c], PT, P2 ;  /* 0x00009700ff007a0c */ /* 0x000fe20003f45320 */
[----:B------:R-:W-:-:S02]  /*2380*/  FMUL.FTZ R62, R62, c[0x0][0x1e8] ;  /* 0x00007a003e3e7a20 */ /* 0x000fc40000410000 */
[-C--:B0-----:R-:W-:Y:S02]  /*2390*/  FMUL.FTZ R56, R110, R66.reuse ;  /* 0x000000426e387220 */ /* 0x081fe40000410000 */
[----:B------:R-:W-:Y:S01]  /*23a0*/  @P1 FADD.FTZ R107, R50, R107 ;  /* 0x0000006b326b1221 */ /* 0x000fe20000010000 */
[----:B------:R-:W-:Y:S01]  /*23b0*/  FSEL R118, R62, RZ, P3 ;  /* 0x000000ff3e767208 */ /* 0x000fe20001800000 */
[----:B------:R-:W-:Y:S01]  /*23c0*/  FMUL.FTZ R65, R108, R66 ;  /* 0x000000426c417220 */ /* 0x000fe20000410000 */
[----:B------:R-:W-:Y:S01]  /*23d0*/  LOP3.LUT P3, RZ, R112, 0xff000000, RZ, 0xc0, !PT ;  /* 0xff00000070ff7812 */ /* 0x000fe2000786c0ff */
[----:B------:R-:W-:Y:S01]  /*23e0*/  FMUL.FTZ R109, R141, R140 ;  /* 0x0000008c8d6d7220 */ /* 0x000fe20000410000 */
[----:B------:R-:W-:Y:S01]  /*23f0*/  @P0 LEA R62, P5, R138, c[0x0][0x258], 0x4 ;  /* 0x000096008a3e0a11 */ /* 0x000fe200078a20ff */
[----:B------:R-:W-:Y:S01]  /*2400*/  FMUL.FTZ R56, R56, c[0x0][0x1e8] ;  /* 0x00007a0038387a20 */ /* 0x000fe20000410000 */
[----:B------:R-:W0:Y:S01]  /*2410*/  F2F.BF16.F32 R118, R118 ;  /* 0x0000007600767304 */ /* 0x000e220000202000 */
[----:B-1----:R-:W-:Y:S01]  /*2420*/  FMUL.FTZ R61, R107, R66 ;  /* 0x000000426b3d7220 */ /* 0x002fe20000410000 */
[----:B------:R-:W-:Y:S01]  /*2430*/  @P0 LEA.HI.X R63, R138, c[0x0][0x25c], RZ, 0x4, P5 ;  /* 0x000097008a3f0a11 */ /* 0x000fe200028f24ff */
[----:B------:R-:W-:Y:S01]  /*2440*/  FMUL.FTZ R65, R65, c[0x0][0x1e8] ;  /* 0x00007a0041417a20 */ /* 0x000fe20000410000 */
[----:B------:R-:W-:Y:S01]  /*2450*/  FSEL R98, R56, RZ, P6 ;  /* 0x000000ff38627208 */ /* 0x000fe20003000000 */
[----:B------:R-:W-:Y:S01]  /*2460*/  @P1 FADD.FTZ R109, R48, R109 ;  /* 0x0000006d306d1221 */ /* 0x000fe20000010000 */
[----:B------:R-:W-:Y:S01]  /*2470*/  SEL R56, R57, R52, P2 ;  /* 0x0000003439387207 */ /* 0x000fe20001000000 */
[----:B------:R-:W-:Y:S01]  /*2480*/  FMUL.FTZ R61, R61, c[0x0][0x1e8] ;  /* 0x00007a003d3d7a20 */ /* 0x000fe20000410000 */
[----:B------:R-:W-:Y:S01]  /*2490*/  FSEL R120, R65, RZ, P3 ;  /* 0x000000ff41787208 */ /* 0x000fe20001800000 */
[----:B------:R-:W-:Y:S01]  /*24a0*/  FMUL.FTZ R66, R109, R66 ;  /* 0x000000426d427220 */ /* 0x000fe20000410000 */
[----:B------:R-:W-:Y:S01]  /*24b0*/  F2F.BF16.F32 R98, R98 ;  /* 0x0000006200627304 */ /* 0x000fe20000202000 */
[----:B------:R-:W-:Y:S01]  /*24c0*/  SEL R57, R58, R53, P2 ;  /* 0x000000353a397207 */ /* 0x000fe20001000000 */
[----:B------:R-:W-:Y:S01]  /*24d0*/  IMAD.WIDE.U32 R64, R64, 0x10000, RZ ;  /* 0x0001000040407825 */ /* 0x000fe200078e00ff */
[----:B------:R-:W-:-:S02]  /*24e0*/  FSEL R121, R61, RZ, P4 ;  /* 0x000000ff3d797208 */ /* 0x000fc40002000000 */
[----:B------:R-:W-:Y:S01]  /*24f0*/  SEL R58, R59, R54, P2 ;  /* 0x000000363b3a7207 */ /* 0x000fe20001000000 */
[----:B------:R-:W-:Y:S01]  /*2500*/  FMUL.FTZ R66, R66, c[0x0][0x1e8] ;  /* 0x00007a0042427a20 */ /* 0x000fe20000410000 */
[----:B------:R-:W-:Y:S01]  /*2510*/  LOP3.LUT P1, RZ, R112, 0xff, RZ, 0xc0, !PT ;  /* 0x000000ff70ff7812 */ /* 0x000fe2000782c0ff */
[----:B------:R-:W1:Y:S01]  /*2520*/  F2F.BF16.F32 R120, R120 ;  /* 0x0000007800787304 */ /* 0x000e620000202000 */
[----:B------:R-:W-:Y:S01]  /*2530*/  SEL R59, R60, R55, P2 ;  /* 0x000000373c3b7207 */ /* 0x000fe20001000000 */
[----:B------:R-:W-:Y:S01]  /*2540*/  IMAD.WIDE.U32 R60, R96, 0x10000, RZ ;  /* 0x00010000603c7825 */ /* 0x000fe200078e00ff */
[----:B------:R-:W-:Y:S02]  /*2550*/  FSEL R112, R66, RZ, P1 ;  /* 0x000000ff42707208 */ /* 0x000fe40000800000 */
[----:B------:R-:W-:Y:S01]  /*2560*/  LOP3.LUT R96, R64, R73, RZ, 0xfc, !PT ;  /* 0x0000004940607212 */ /* 0x000fe200078efcff */
[----:B------:R-:W-:Y:S01]  /*2570*/  IMAD.U32 R67, R67, 0x10000, RZ ;  /* 0x0001000043437824 */ /* 0x000fe200078e00ff */
[----:B------:R2:W-:Y:S01]  /*2580*/  @P0 STG.E.128 [R62.64], R56 ;  /* 0x000000383e000986 */ /* 0x0005e2000c101d04 */
[----:B------:R-:W3:Y:S01]  /*2590*/  F2F.BF16.F32 R121, R121 ;  /* 0x0000007900797304 */ /* 0x000ee20000202000 */
[----:B------:R-:W-:-:S02]  /*25a0*/  LOP3.LUT R97, R65, R74, R97, 0xfe, !PT ;  /* 0x0000004a41617212 */ /* 0x000fc400078efe61 */
[----:B------:R-:W-:Y:S02]  /*25b0*/  LOP3.LUT R73, R61, R67, R99, 0xfe, !PT ;  /* 0x000000433d497212 */ /* 0x000fe400078efe63 */
[----:B------:R-:W-:Y:S02]  /*25c0*/  LEA R74, P1, R138, c[0x0][0x248], 0x3 ;  /* 0x000092008a4a7a11 */ /* 0x000fe400078218ff */
[----:B0-----:R-:W-:Y:S01]  /*25d0*/  SHF.L.U32 R118, R118, 0x10, RZ ;  /* 0x0000001076767819 */ /* 0x001fe200000006ff */
[----:B------:R-:W0:Y:S01]  /*25e0*/  F2F.BF16.F32 R61, R112 ;  /* 0x00000070003d7304 */ /* 0x000e220000202000 */
[----:B--2---:R-:W-:Y:S01]  /*25f0*/  IMAD.WIDE.U32 R56, R68, 0x10000, RZ ;  /* 0x0001000044387825 */ /* 0x004fe200078e00ff */
[----:B-1----:R-:W-:Y:S02]  /*2600*/  SHF.L.U32 R68, R120, 0x10, RZ ;  /* 0x0000001078447819 */ /* 0x002fe400000006ff */
[----:B------:R-:W-:Y:S01]  /*2610*/  SEL R62, R111, R54, P2 ;  /* 0x000000366f3e7207 */ /* 0x000fe20001000000 */
[----:B------:R-:W-:Y:S01]  /*2620*/  IMAD.WIDE.U32 R58, R72, 0x10000, RZ ;  /* 0x00010000483a7825 */ /* 0x000fe200078e00ff */
[----:B------:R-:W-:-:S02]  /*2630*/  LOP3.LUT R67, R57, R70, R71, 0xfe, !PT ;  /* 0x0000004639437212 */ /* 0x000fc400078efe47 */
[----:B------:R-:W-:Y:S01]  /*2640*/  LOP3.LUT R66, R56, R69, RZ, 0xfc, !PT ;  /* 0x0000004538427212 */ /* 0x000fe200078efcff */
[----:B------:R-:W-:Y:S01]  /*2650*/  IMAD.WIDE.U32 R56, R98, 0x10000, RZ ;  /* 0x0001000062387825 */ /* 0x000fe200078e00ff */
[----:B------:R-:W-:Y:S02]  /*2660*/  LOP3.LUT R72, R60, R75, RZ, 0xfc, !PT ;  /* 0x0000004b3c487212 */ /* 0x000fe400078efcff */
[----:B------:R-:W-:Y:S02]  /*2670*/  LEA.HI.X R75, R138, c[0x0][0x24c], RZ, 0x3, P1 ;  /* 0x000093008a4b7a11 */ /* 0x000fe400008f1cff */
[----:B------:R-:W-:Y:S02]  /*2680*/  @P0 LEA R98, P1, R139, c[0x0][0x258], 0x4 ;  /* 0x000096008b620a11 */ /* 0x000fe400078220ff */
[----:B---3--:R-:W-:Y:S01]  /*2690*/  LOP3.LUT R69, R57, R68, R121, 0xfe, !PT ;  /* 0x0000004439457212 */ /* 0x008fe200078efe79 */
[----:B------:R-:W-:Y:S01]  /*26a0*/  STG.E.64 [R74.64], R96 ;  /* 0x000000604a007986 */ /* 0x000fe2000c101b04 */
[----:B------:R-:W-:-:S02]  /*26b0*/  @P0 LEA.HI.X R99, R139, c[0x0][0x25c], RZ, 0x4, P1 ;  /* 0x000097008b630a11 */ /* 0x000fc400008f24ff */
[----:B------:R-:W-:Y:S02]  /*26c0*/  SEL R57, R100, R53, P2 ;  /* 0x0000003564397207 */ /* 0x000fe40001000000 */
[----:B------:R-:W-:Y:S02]  /*26d0*/  LEA R70, P3, R139, c[0x0][0x248], 0x3 ;  /* 0x000092008b467a11 */ /* 0x000fe400078618ff */
[----:B------:R-:W-:Y:S02]  /*26e0*/  @P0 LEA R100, P1, R137, c[0x0][0x258], 0x4 ;  /* 0x0000960089640a11 */ /* 0x000fe400078220ff */
[----:B------:R-:W-:Y:S02]  /*26f0*/  LOP3.LUT R65, R59, R118, R119, 0xfe, !PT ;  /* 0x000000763b417212 */ /* 0x000fe400078efe77 */
[----:B------:R-:W-:Y:S02]  /*2700*/  LOP3.LUT R64, R58, R101, RZ, 0xfc, !PT ;  /* 0x000000653a407212 */ /* 0x000fe400078efcff */
[----:B0-----:R-:W-:-:S02]  /*2710*/  LOP3.LUT R68, R56, R61, RZ, 0xfc, !PT ;  /* 0x0000003d38447212 */ /* 0x001fc400078efcff */
[----:B------:R-:W-:Y:S02]  /*2720*/  SEL R56, R113, R52, P2 ;  /* 0x0000003471387207 */ /* 0x000fe40001000000 */
[----:B------:R-:W-:Y:S02]  /*2730*/  SEL R58, R105, R54, P2 ;  /* 0x00000036693a7207 */ /* 0x000fe40001000000 */
[----:B------:R-:W-:Y:S02]  /*2740*/  SEL R59, R106, R55, P2 ;  /* 0x000000376a3b7207 */ /* 0x000fe40001000000 */
[----:B------:R-:W-:Y:S02]  /*2750*/  LEA.HI.X R71, R139, c[0x0][0x24c], RZ, 0x3, P3 ;  /* 0x000093008b477a11 */ /* 0x000fe400018f1cff */
[----:B------:R-:W-:Y:S01]  /*2760*/  @P0 LEA.HI.X R101, R137, c[0x0][0x25c], RZ, 0x4, P1 ;  /* 0x0000970089650a11 */ /* 0x000fe200008f24ff */
[----:B------:R-:W-:Y:S01]  /*2770*/  @P0 STG.E.128 [R98.64], R56 ;  /* 0x0000003862000986 */ /* 0x000fe2000c101d04 */
[----:B------:R-:W-:-:S02]  /*2780*/  SEL R61, R104, R53, P2 ;  /* 0x00000035683d7207 */ /* 0x000fc40001000000 */
[----:B------:R-:W-:Y:S01]  /*2790*/  LEA R104, P1, R137, c[0x0][0x248], 0x3 ;  /* 0x0000920089687a11 */ /* 0x000fe200078218ff */
[----:B------:R0:W-:Y:S01]  /*27a0*/  STG.E.64 [R70.64], R72 ;  /* 0x0000004846007986 */ /* 0x0001e2000c101b04 */
[----:B------:R-:W-:Y:S02]  /*27b0*/  SEL R60, R103, R52, P2 ;  /* 0x00000034673c7207 */ /* 0x000fe40001000000 */
[----:B------:R-:W-:Y:S02]  /*27c0*/  SEL R63, R102, R55, P2 ;  /* 0x00000037663f7207 */ /* 0x000fe40001000000 */
[----:B------:R-:W-:Y:S02]  /*27d0*/  LEA.HI.X R105, R137, c[0x0][0x24c], RZ, 0x3, P1 ;  /* 0x0000930089697a11 */ /* 0x000fe400008f1cff */
[C---:B------:R-:W-:Y:S01]  /*27e0*/  @P0 LEA R102, P3, R134.reuse, c[0x0][0x258], 0x4 ;  /* 0x0000960086660a11 */ /* 0x040fe200078620ff */
[----:B------:R1:W-:Y:S03]  /*27f0*/  @P0 STG.E.128 [R100.64], R60 ;  /* 0x0000003c64000986 */ /* 0x0003e6000c101d04 */
[C---:B------:R-:W-:Y:S01]  /*2800*/  @P0 LEA.HI.X R103, R134.reuse, c[0x0][0x25c], RZ, 0x4, P3 ;  /* 0x0000970086670a11 */ /* 0x040fe200018f24ff */
[----:B------:R2:W-:Y:S01]  /*2810*/  STG.E.64 [R104.64], R66 ;  /* 0x0000004268007986 */ /* 0x0005e2000c101b04 */
[----:B0-----:R-:W-:-:S02]  /*2820*/  LEA R70, P1, R134, c[0x0][0x248], 0x3 ;  /* 0x0000920086467a11 */ /* 0x001fc400078218ff */
[----:B------:R-:W-:Y:S02]  /*2830*/  SEL R56, R115, R52, P2 ;  /* 0x0000003473387207 */ /* 0x000fe40001000000 */
[----:B------:R-:W-:Y:S02]  /*2840*/  LEA.HI.X R71, R134, c[0x0][0x24c], RZ, 0x3, P1 ;  /* 0x0000930086477a11 */ /* 0x000fe400008f1cff */
[----:B------:R-:W-:Y:S02]  /*2850*/  SEL R57, R116, R53, P2 ;  /* 0x0000003574397207 */ /* 0x000fe40001000000 */
[----:B------:R-:W-:Y:S02]  /*2860*/  SEL R58, R117, R54, P2 ;  /* 0x00000036753a7207 */ /* 0x000fe40001000000 */
[----:B------:R-:W-:Y:S02]  /*2870*/  SEL R59, R114, R55, P2 ;  /* 0x00000037723b7207 */ /* 0x000fe40001000000 */
[----:B-1----:R-:W-:-:S02]  /*2880*/  @P0 LEA R62, P1, R135, c[0x0][0x258], 0x4 ;  /* 0x00009600873e0a11 */ /* 0x002fc400078220ff */
[----:B------:R-:W-:Y:S01]  /*2890*/  LEA R60, P3, R135, c[0x0][0x248], 0x3 ;  /* 0x00009200873c7a11 */ /* 0x000fe200078618ff */
[----:B------:R2:W-:Y:S01]  /*28a0*/  @P0 STG.E.128 [R102.64], R56 ;  /* 0x0000003866000986 */ /* 0x0005e2000c101d04 */
[----:B------:R-:W-:Y:S02]  /*28b0*/  SEL R52, R109, R52, P2 ;  /* 0x000000346d347207 */ /* 0x000fe40001000000 */
[----:B------:R-:W-:Y:S01]  /*28c0*/  SEL R53, R110, R53, P2 ;  /* 0x000000356e357207 */ /* 0x000fe20001000000 */
[----:B------:R2:W-:Y:S01]  /*28d0*/  STG.E.64 [R70.64], R64 ;  /* 0x0000004046007986 */ /* 0x0005e2000c101b04 */
[----:B------:R-:W-:Y:S02]  /*28e0*/  SEL R54, R107, R54, P2 ;  /* 0x000000366b367207 */ /* 0x000fe40001000000 */
[----:B------:R-:W-:Y:S02]  /*28f0*/  SEL R55, R108, R55, P2 ;  /* 0x000000376c377207 */ /* 0x000fe40001000000 */
[----:B------:R-:W-:-:S02]  /*2900*/  @P0 LEA.HI.X R63, R135, c[0x0][0x25c], RZ, 0x4, P1 ;  /* 0x00009700873f0a11 */ /* 0x000fc400008f24ff */
[----:B------:R-:W-:Y:S02]  /*2910*/  LEA.HI.X R61, R135, c[0x0][0x24c], RZ, 0x3, P3 ;  /* 0x00009300873d7a11 */ /* 0x000fe400018f1cff */
[----:B------:R-:W-:Y:S01]  /*2920*/  LOP3.LUT P1, RZ, R123, 0xff, RZ, 0xc0, !PT ;  /* 0x000000ff7bff7812 */ /* 0x000fe2000782c0ff */
[----:B------:R2:W-:Y:S01]  /*2930*/  @P0 STG.E.128 [R62.64], R52 ;  /* 0x000000343e000986 */ /* 0x0005e2000c101d04 */
[----:B------:R-:W-:Y:S02]  /*2940*/  ISETP.GE.AND P0, PT, R85, c[0x0][0x164], PT ;  /* 0x0000590055007a0c */ /* 0x000fe40003f06270 */
[----:B------:R-:W-:Y:S01]  /*2950*/  SEL R123, RZ, 0x1, P1 ;  /* 0x00000001ff7b7807 */ /* 0x000fe20000800000 */
[----:B------:R2:W-:Y:S10]  /*2960*/  STG.E.64 [R60.64], R68 ;  /* 0x000000443c007986 */ /* 0x0005f4000c101b04 */
[----:B--2---:R-:W-:Y:S01]  /*2970*/  @P0 CALL.REL.NOINC `(.L_x_3847) ;  /* 0x0000001000000944 */ /* 0x004fe20003c00000 */
[----:B------:R-:W-:Y:S05]  /*2980*/  BRA `(.L_x_3848) ;  /* 0xffffdc3000007947 */ /* 0x000fea000383ffff */
.L_x_3847:
        /* <DEDUP_REMOVED lines=30> */
.L_x_3844:
[----:B------:R-:W0:Y:S01]  /*2b70*/  S2UR UR6, SR_CTAID.X ;  /* 0x00000000000679c3 */ /* 0x000e220000002500 */
[----:B------:R-:W-:Y:S01]  /*2b80*/  IMAD.MOV.U32 R9, RZ, RZ, 0x10 ;  /* 0x00000010ff097424 */ /* 0x000fe200078e00ff */
        /* <DEDUP_REMOVED lines=17> */
.L_x_3845:
[----:B------:R-:W-:Y:S01]  /*2ca0*/  HFMA2.MMA R60, -RZ, RZ, 0, 9.5367431640625e-07 ;  /* 0x00000010ff3c7435 */ /* 0x000fe200000001ff */
[----:B------:R-:W-:-:S02]  /*2cb0*/  MOV R59, R61 ;  /* 0x0000003d003b7202 */ /* 0x000fc40000000f00 */
[----:B------:R-:W-:Y:S02]  /*2cc0*/  MOV R62, 0x1f ;  /* 0x0000001f003e7802 */ /* 0x000fe40000000f00 */
[----:B------:R-:W-:Y:S02]  /*2cd0*/  MOV R65, 0xffffffff ;  /* 0xffffffff00417802 */ /* 0x000fe40000000f00 */
[----:B------:R-:W-:Y:S02]  /*2ce0*/  MOV R56, 0x2d00 ;  /* 0x00002d0000387802 */ /* 0x000fe40000000f00 */
[----:B-----5:R-:W-:Y:S05]  /*2cf0*/  CALL.REL.NOINC `($__internal_69_$__cuda_sm70_shflsync_down_p) ;  /* 0x0000046000007944 */ /* 0x020fea0003c00000 */
[----:B-1----:R-:W-:Y:S01]  /*2d00*/  MOV R58, R59 ;  /* 0x0000003b003a7202 */ /* 0x002fe20000000f00 */
[----:B0-----:R-:W-:Y:S05]  /*2d10*/  BRA `(.L_x_3849) ;  /* 0xffffe98000007947 */ /* 0x001fea000383ffff */
.L_x_3846:
[----:B------:R-:W-:Y:S01]  /*2d20*/  HFMA2.MMA R60, -RZ, RZ, 0, 9.5367431640625e-07 ;  /* 0x00000010ff3c7435 */ /* 0x000fe200000001ff */
[----:B------:R-:W-:Y:S01]  /*2d30*/  IMAD.MOV.U32 R59, RZ, RZ, R63 ;  /* 0x000000ffff3b7224 */ /* 0x000fe200078e003f */
[----:B------:R-:W-:Y:S02]  /*2d40*/  MOV R62, 0x1f ;  /* 0x0000001f003e7802 */ /* 0x000fe40000000f00 */
[----:B------:R-:W-:Y:S02]  /*2d50*/  MOV R65, 0xffffffff ;  /* 0xffffffff00417802 */ /* 0x000fe40000000f00 */
[----:B------:R-:W-:-:S02]  /*2d60*/  MOV R56, 0x2d80 ;  /* 0x00002d8000387802 */ /* 0x000fc40000000f00 */
[----:B01---5:R-:W-:Y:S05]  /*2d70*/  CALL.REL.NOINC `($__internal_69_$__cuda_sm70_shflsync_down_p) ;  /* 0x000003e000007944 */ /* 0x023fea0003c00000 */
[----:B------:R-:W-:Y:S01]  /*2d80*/  FADD.FTZ R61, R61, R58 ;  /* 0x0000003a3d3d7221 */ /* 0x000fe20000010000 */
[----:B0-----:R-:W-:Y:S01]  /*2d90*/  HFMA2.MMA R60, -RZ, RZ, 0, 4.76837158203125e-07 ;  /* 0x00000008ff3c7435 */ /* 0x001fe200000001ff */
[----:B-1----:R-:W-:Y:S01]  /*2da0*/  FADD.FTZ R64, R63, R59 ;  /* 0x0000003b3f407221 */ /* 0x002fe20000010000 */
[----:B------:R-:W-:Y:S01]  /*2db0*/  MOV R62, 0x1f ;  /* 0x0000001f003e7802 */ /* 0x000fe20000000f00 */
[----:B------:R-:W-:Y:S01]  /*2dc0*/  IMAD.MOV.U32 R65, RZ, RZ, -0x1 ;  /* 0xffffffffff417424 */ /* 0x000fe200078e00ff */
[----:B------:R-:W-:-:S02]  /*2dd0*/  MOV R59, R61 ;  /* 0x0000003d003b7202 */ /* 0x000fc40000000f00 */
[----:B------:R-:W-:Y:S02]  /*2de0*/  MOV R56, 0x2e00 ;  /* 0x00002e0000387802 */ /* 0x000fe40000000f00 */
[----:B------:R-:W-:Y:S05]  /*2df0*/  CALL.REL.NOINC `($__internal_69_$__cuda_sm70_shflsync_down_p) ;  /* 0x0000036000007944 */ /* 0x000fea0003c00000 */
[----:B0-----:R-:W-:Y:S01]  /*2e00*/  HFMA2.MMA R60, -RZ, RZ, 0, 4.76837158203125e-07 ;  /* 0x00000008ff3c7435 */ /* 0x001fe200000001ff */
[----:B-1----:R-:W-:Y:S01]  /*2e10*/  MOV R58, R59 ;  /* 0x0000003b003a7202 */ /* 0x002fe20000000f00 */
[----:B------:R-:W-:Y:S01]  /*2e20*/  IMAD.MOV.U32 R65, RZ, RZ, -0x1 ;  /* 0xffffffffff417424 */ /* 0x000fe200078e00ff */
[----:B------:R-:W-:Y:S02]  /*2e30*/  MOV R59, R64 ;  /* 0x00000040003b7202 */ /* 0x000fe40000000f00 */
[----:B------:R-:W-:Y:S02]  /*2e40*/  MOV R62, 0x1f ;  /* 0x0000001f003e7802 */ /* 0x000fe40000000f00 */
[----:B------:R-:W-:Y:S02]  /*2e50*/  MOV R56, 0x2e70 ;  /* 0x00002e7000387802 */ /* 0x000fe40000000f00 */
[----:B------:R-:W-:Y:S05]  /*2e60*/  CALL.REL.NOINC `($__internal_69_$__cuda_sm70_shflsync_down_p) ;  /* 0x000002f000007944 */ /* 0x000fea0003c00000 */
[----:B------:R-:W-:Y:S01]  /*2e70*/  FADD.FTZ R61, R58, R61 ;  /* 0x0000003d3a3d7221 */ /* 0x000fe20000010000 */
[----:B0-----:R-:W-:Y:S01]  /*2e80*/  HFMA2.MMA R60, -RZ, RZ, 0, 2.384185791015625e-07 ;  /* 0x00000004ff3c7435 */ /* 0x001fe200000001ff */
[----:B-1----:R-:W-:Y:S01]  /*2e90*/  FADD.FTZ R64, R64, R59 ;  /* 0x0000003b40407221 */ /* 0x002fe20000010000 */
[----:B------:R-:W-:-:S02]  /*2ea0*/  MOV R62, 0x1f ;  /* 0x0000001f003e7802 */ /* 0x000fc40000000f00 */
[----:B------:R-:W-:Y:S02]  /*2eb0*/  MOV R65, 0xffffffff ;  /* 0xffffffff00417802 */ /* 0x000fe40000000f00 */
[----:B------:R-:W-:Y:S02]  /*2ec0*/  MOV R59, R61 ;  /* 0x0000003d003b7202 */ /* 0x000fe40000000f00 */
[----:B------:R-:W-:Y:S02]  /*2ed0*/  MOV R56, 0x2ef0 ;  /* 0x00002ef000387802 */ /* 0x000fe40000000f00 */
[----:B------:R-:W-:Y:S05]  /*2ee0*/  CALL.REL.NOINC `($__internal_69_$__cuda_sm70_shflsync_down_p) ;  /* 0x0000027000007944 */ /* 0x000fea0003c00000 */
[----:B0-----:R-:W-:Y:S01]  /*2ef0*/  HFMA2.MMA R60, -RZ, RZ, 0, 2.384185791015625e-07 ;  /* 0x00000004ff3c7435 */ /* 0x001fe200000001ff */
[----:B-1----:R-:W-:Y:S01]  /*2f00*/  MOV R58, R59 ;  /* 0x0000003b003a7202 */ /* 0x002fe20000000f00 */
[----:B------:R-:W-:Y:S01]  /*2f10*/  IMAD.MOV.U32 R59, RZ, RZ, R64 ;  /* 0x000000ffff3b7224 */ /* 0x000fe200078e0040 */
[----:B------:R-:W-:Y:S02]  /*2f20*/  MOV R62, 0x1f ;  /* 0x0000001f003e7802 */ /* 0x000fe40000000f00 */
[----:B------:R-:W-:Y:S02]  /*2f30*/  MOV R65, 0xffffffff ;  /* 0xffffffff00417802 */ /* 0x000fe40000000f00 */
[----:B------:R-:W-:-:S02]  /*2f40*/  MOV R56, 0x2f60 ;  /* 0x00002f6000387802 */ /* 0x000fc40000000f00 */
[----:B------:R-:W-:Y:S05]  /*2f50*/  CALL.REL.NOINC `($__internal_69_$__cuda_sm70_shflsync_down_p) ;  /* 0x0000020000007944 */ /* 0x000fea0003c00000 */
[----:B------:R-:W-:Y:S01]  /*2f60*/  FADD.FTZ R61, R58, R61 ;  /* 0x0000003d3a3d7221 */ /* 0x000fe20000010000 */
[----:B0-----:R-:W-:Y:S01]  /*2f70*/  HFMA2.MMA R60, -RZ, RZ, 0, 1.1920928955078125e-07 ;  /* 0x00000002ff3c7435 */ /* 0x001fe200000001ff */
[----:B-1----:R-:W-:Y:S01]  /*2f80*/  FADD.FTZ R64, R64, R59 ;  /* 0x0000003b40407221 */ /* 0x002fe20000010000 */
[----:B------:R-:W-:Y:S01]  /*2f90*/  MOV R62, 0x1f ;  /* 0x0000001f003e7802 */ /* 0x000fe20000000f00 */
[----:B------:R-:W-:Y:S01]  /*2fa0*/  IMAD.MOV.U32 R65, RZ, RZ, -0x1 ;  /* 0xffffffffff417424 */ /* 0x000fe200078e00ff */
[----:B------:R-:W-:-:S02]  /*2fb0*/  MOV R59, R61 ;  /* 0x0000003d003b7202 */ /* 0x000fc40000000f00 */
[----:B------:R-:W-:Y:S02]  /*2fc0*/  MOV R56, 0x2fe0 ;  /* 0x00002fe000387802 */ /* 0x000fe40000000f00 */
[----:B------:R-:W-:Y:S05]  /*2fd0*/  CALL.REL.NOINC `($__internal_69_$__cuda_sm70_shflsync_down_p) ;  /* 0x0000018000007944 */ /* 0x000fea0003c00000 */
[----:B0-----:R-:W-:Y:S01]  /*2fe0*/  HFMA2.MMA R60, -RZ, RZ, 0, 1.1920928955078125e-07 ;  /* 0x00000002ff3c7435 */ /* 0x001fe200000001ff */
[----:B-1----:R-:W-:Y:S01]  /*2ff0*/  MOV R58, R59 ;  /* 0x0000003b003a7202 */ /* 0x002fe20000000f00 */
[----:B------:R-:W-:Y:S01]  /*3000*/  IMAD.MOV.U32 R65, RZ, RZ, -0x1 ;  /* 0xffffffffff417424 */ /* 0x000fe200078e00ff */
[----:B------:R-:W-:Y:S02]  /*3010*/  MOV R59, R64 ;  /* 0x00000040003b7202 */ /* 0x000fe40000000f00 */
[----:B------:R-:W-:Y:S02]  /*3020*/  MOV R62, 0x1f ;  /* 0x0000001f003e7802 */ /* 0x000fe40000000f00 */
[----:B------:R-:W-:Y:S02]  /*3030*/  MOV R56, 0x3050 ;  /* 0x0000305000387802 */ /* 0x000fe40000000f00 */
[----:B------:R-:W-:Y:S05]  /*3040*/  CALL.REL.NOINC `($__internal_69_$__cuda_sm70_shflsync_down_p) ;  /* 0x0000011000007944 */ /* 0x000fea0003c00000 */
[----:B------:R-:W-:Y:S01]  /*3050*/  FADD.FTZ R61, R58, R61 ;  /* 0x0000003d3a3d7221 */ /* 0x000fe20000010000 */
[----:B0-----:R-:W-:Y:S01]  /*3060*/  HFMA2.MMA R60, -RZ, RZ, 0, 5.9604644775390625e-08 ;  /* 0x00000001ff3c7435 */ /* 0x001fe200000001ff */
[----:B-1----:R-:W-:Y:S01]  /*3070*/  FADD.FTZ R63, R64, R59 ;  /* 0x0000003b403f7221 */ /* 0x002fe20000010000 */
[----:B------:R-:W-:-:S02]  /*3080*/  MOV R62, 0x1f ;  /* 0x0000001f003e7802 */ /* 0x000fc40000000f00 */
[----:B------:R-:W-:Y:S02]  /*3090*/  MOV R65, 0xffffffff ;  /* 0xffffffff00417802 */ /* 0x000fe40000000f00 */
[----:B------:R-:W-:Y:S02]  /*30a0*/  MOV R59, R61 ;  /* 0x0000003d003b7202 */ /* 0x000fe40000000f00 */
[----:B------:R-:W-:Y:S02]  /*30b0*/  MOV R56, 0x30d0 ;  /* 0x000030d000387802 */ /* 0x000fe40000000f00 */
[----:B------:R-:W-:Y:S05]  /*30c0*/  CALL.REL.NOINC `($__internal_69_$__cuda_sm70_shflsync_down_p) ;  /* 0x0000009000007944 */ /* 0x000fea0003c00000 */
[----:B0-----:R-:W-:Y:S01]  /*30d0*/  HFMA2.MMA R60, -RZ, RZ, 0, 5.9604644775390625e-08 ;  /* 0x00000001ff3c7435 */ /* 0x001fe200000001ff */
[----:B-1----:R-:W-:Y:S01]  /*30e0*/  MOV R64, R59 ;  /* 0x0000003b00407202 */ /* 0x002fe20000000f00 */
[----:B------:R-:W-:Y:S01]  /*30f0*/  IMAD.MOV.U32 R59, RZ, RZ, R63 ;  /* 0x000000ffff3b7224 */ /* 0x000fe200078e003f */
[----:B------:R-:W-:Y:S02]  /*3100*/  MOV R62, 0x1f ;  /* 0x0000001f003e7802 */ /* 0x000fe40000000f00 */
[----:B------:R-:W-:Y:S02]  /*3110*/  MOV R65, 0xffffffff ;  /* 0xffffffff00417802 */ /* 0x000fe40000000f00 */
[----:B------:R-:W-:-:S02]  /*3120*/  MOV R56, 0x3140 ;  /* 0x0000314000387802 */ /* 0x000fc40000000f00 */
[----:B------:R-:W-:Y:S05]  /*3130*/  CALL.REL.NOINC `($__internal_69_$__cuda_sm70_shflsync_down_p) ;  /* 0x0000002000007944 */ /* 0x000fea0003c00000 */
[----:B-1----:R-:W-:Y:S01]  /*3140*/  MOV R56, R59 ;  /* 0x0000003b00387202 */ /* 0x002fe20000000f00 */
[----:B0-----:R-:W-:Y:S05]  /*3150*/  BRA `(.L_x_3850) ;  /* 0xffffe66000007947 */ /* 0x001fea000383ffff */
        .weak           $__internal_69_$__cuda_sm70_shflsync_down_p
        .type           $__internal_69_$__cuda_sm70_shflsync_down_p,@function
        .size           $__internal_69_$__cuda_sm70_shflsync_down_p,(.L_x_9813 - $__internal_69_$__cuda_sm70_shflsync_down_p)
$__internal_69_$__cuda_sm70_shflsync_down_p:
[----:B------:R-:W-:Y:S01]  /*3160*/  HFMA2.MMA R57, -RZ, RZ, 0, 0 ;  /* 0x00000000ff397435 */ /* 0x000fe200000001ff */
[----:B------:R-:W-:Y:S04]  /*3170*/  WARPSYNC R65 ;  /* 0x0000004100007348 */ /* 0x000fe80003800000 */
[----:B------:R0:W1:Y:S01]  /*3180*/  SHFL.DOWN PT, R59, R59, R60, R62 ;  /* 0x0800003c3b3b7389 */ /* 0x00006200000e003e */
[----:B------:R-:W-:Y:S05]  /*3190*/  RET.REL.NODEC R56 `(_ZN10layer_norm13ln_bwd_kernelINS_13Kernel_traitsI13__nv_bfloat16S2_fS2_fjLj2560ELj1ELj1ELj4ELj8ENS_18Kernel_traits_baseILj2560ES2_S2_fS2_fjLj128EEEEELb1ELb0ELb0ELb1EEEvNS_9BwdParamsE) ;  /* 0xffffce6038007950 */ /* 0x000fea0003c3ffff */
.L_x_3851:
        /* <DEDUP_REMOVED lines=14> */
.L_x_9813:


//--------------------- .text._ZN10layer_norm22ln_bwd_finalize_kernelINS_22Kernel_traits_finalizeILj2560E13__nv_bfloat16S2_fS2_fjLb0ELj1024ELj4ENS_18Kernel_traits_baseILj2560ES2_S2_fS2_fjLj1024EEEEELb0ELb0EEEvNS_9BwdParamsE --------------------------
	.section	.text._ZN10layer_norm22ln_bwd_finalize_kernelINS_22Kernel_traits_finalizeILj2560E13__nv_bfloat16S2_fS2_fjLb0ELj1024ELj4ENS_18Kernel_traits_baseILj2560ES2_S2_fS2_fjLj1024EEEEELb0ELb0EEEvNS_9BwdParamsE,"ax",@progbits
	.sectioninfo	@"SHI_REGISTERS=30"
	.align	128
        .global         _ZN10layer_norm22ln_bwd_finalize_kernelINS_22Kernel_traits_finalizeILj2560E13__nv_bfloat16S2_fS2_fjLb0ELj1024ELj4ENS_18Kernel_traits_baseILj2560ES2_S2_fS2_fjLj1024EEEEELb0ELb0EEEvNS_9BwdParamsE
        .type           _ZN10layer_norm22ln_bwd_finalize_kernelINS_22Kernel_traits_finalizeILj2560E13__nv_bfloat16S2_fS2_fjLb0ELj1024ELj4ENS_18Kernel_traits_baseILj2560ES2_S2_fS2_fjLj1024EEEEELb0ELb0EEEvNS_9BwdParamsE,@function
        .size           _ZN10layer_norm22ln_bwd_finalize_kernelINS_22Kernel_traits_finalizeILj2560E13__nv_bfloat16S2_fS2_fjLb0ELj1024ELj4ENS_18Kernel_traits_baseILj2560ES2_S2_fS2_fjLj1024EEEEELb0ELb0EEEvNS_9BwdParamsE,(.L_x_9814 - _ZN10layer_norm22ln_bwd_finalize_kernelINS_22Kernel_traits_finalizeILj2560E13__nv_bfloat16S2_fS2_fjLb0ELj1024ELj4ENS_18Kernel_traits_baseILj2560ES2_S2_fS2_fjLj1024EEEEELb0ELb0EEEvNS_9BwdParamsE)
        .other          _ZN10layer_norm22ln_bwd_finalize_kernelINS_22Kernel_traits_finalizeILj2560E13__nv_bfloat16S2_fS2_fjLb0ELj1024ELj4ENS_18Kernel_traits_baseILj2560ES2_S2_fS2_fjLj1024EEEEELb0ELb0EEEvNS_9BwdParamsE,@"STO_CUDA_ENTRY STV_DEFAULT"
_ZN10layer_norm22ln_bwd_finalize_kernelINS_22Kernel_traits_finalizeILj2560E13__nv_bfloat16S2_fS2_fjLb0ELj1024ELj4ENS_18Kernel_traits_baseILj2560ES2_S2_fS2_fjLj1024EEEEELb0ELb0EEEvNS_9BwdParamsE:
.text._ZN10layer_norm22ln_bwd_finalize_kernelINS_22Kernel_traits_finalizeILj2560E13__nv_bfloat16S2_fS2_fjLb0ELj1024ELj4ENS_18Kernel_traits_baseILj2560ES2_S2_fS2_fjLj1024EEEEELb0ELb0EEEvNS_9BwdParamsE:
        /* <DEDUP_REMOVED lines=19> */
.L_x_3865:
        /* <DEDUP_REMOVED lines=28> */
.L_x_3856:
        /* <DEDUP_REMOVED lines=35> */
.L_x_3855:
[----:B------:R-:W-:Y:S05]  /*0520*/  BSYNC B1 ;  /* 0x0000000000017941 */ /* 0x000fea0003800000 */
.L_x_3854:
        /* <DEDUP_REMOVED lines=23> */
.L_x_3858:
[----:B------:R-:W-:Y:S05]  /*06a0*/  BSYNC B1 ;  /* 0x0000000000017941 */ /* 0x000fea0003800000 */
.L_x_3857:
        /* <DEDUP_REMOVED lines=11> */
.L_x_3859:
[----:B------:R-:W-:Y:S05]  /*0760*/  BSYNC B1 ;  /* 0x0000000000017941 */ /* 0x000fea0003800000 */
.L_x_3853:
[----:B------:R-:W-:Y:S05]  /*0770*/  BSYNC B0 ;  /* 0x0000000000007941 */ /* 0x000fea0003800000 */
.L_x_3852:
        /* <DEDUP_REMOVED lines=11> */
.L_x_3866:
        /* <DEDUP_REMOVED lines=18> */
.L_x_3867:
[----:B---3--:R-:W-:Y:S02]  /*0950*/  FADD.FTZ R4, R4, R9 ;  /* 0x0000000904047221 */ /* 0x008fe40000010000 */
[----:B-12---:R-:W-:-:S03]  /*0960*/  FADD.FTZ R6, R5, R6 ;  /* 0x0000000605067221 */ /* 0x006fc60000010000 */
[----:B------:R1:W-:Y:S04]  /*0970*/  @!P1 STS [R17.X4+0x2000], R4 ;  /* 0x0020000411009388 */ /* 0x0003e80000004800 */
[----:B------:R1:W-:Y:S02]  /*0980*/  @!P1 STS [R17.X4+0x2080], R6 ;  /* 0x0020800611009388 */ /* 0x0003e40000004800 */
.L_x_3860:
        /* <DEDUP_REMOVED lines=17> */
.L_x_3864:
[----:B------:R-:W-:Y:S05]  /*0aa0*/  BSYNC B0 ;  /* 0x0000000000007941 */ /* 0x000fea0003800000 */
.L_x_3863:
[C---:B------:R-:W-:Y:S02]  /*0ab0*/  ISETP.GT.U32.AND P1, PT, R18.reuse, -0xa01, PT ;  /* 0xfffff5ff1200780c */ /* 0x040fe40003f24070 */
[----:B------:R-:W-:Y:S02]  /*0ac0*/  IADD3 R18, R18, 0xa00, RZ ;  /* 0x00000a0012127810 */ /* 0x000fe40007ffe0ff */
[----:B------:R-:W-:-:S09]  /*0ad0*/  IADD3 R19, R19, 0x500, RZ ;  /* 0x0000050013137810 */ /* 0x000fd20007ffe0ff */
[----:B01----:R-:W-:Y:S05]  /*0ae0*/  @P1 BRA `(.L_x_3865) ;  /* 0xfffff64000001947 */ /* 0x003fea000383ffff */
[----:B------:R-:W-:Y:S05]  /*0af0*/  EXIT ;  /* 0x000000000000794d */ /* 0x000fea0003800000 */
.L_x_3861:
[----:B--2---:R-:W-:Y:S01]  /*0b00*/  IMAD.MOV.U32 R9, RZ, RZ, R5 ;  /* 0x000000ffff097224 */ /* 0x004fe200078e0005 */
[----:B------:R-:W-:Y:S01]  /*0b10*/  MOV R8, 0x1 ;  /* 0x0000000100087802 */ /* 0x000fe20000000f00 */
[----:B------:R-:W-:Y:S01]  /*0b20*/  IMAD.MOV.U32 R7, RZ, RZ, 0x1f ;  /* 0x0000001fff077424 */ /* 0x000fe200078e00ff */
[----:B------:R-:W-:Y:S02]  /*0b30*/  MOV R10, 0xffffffff ;  /* 0xffffffff000a7802 */ /* 0x000fe40000000f00 */
[----:B------:R-:W-:Y:S02]  /*0b40*/  MOV R2, 0xb60 ;  /* 0x00000b6000027802 */ /* 0x000fe40000000f00 */
[----:B01----:R-:W-:Y:S05]  /*0b50*/  CALL.REL.NOINC `($__internal_70_$__cuda_sm70_shflsync_bfly_p) ;  /* 0x000003b000007944 */ /* 0x003fea0003c00000 */
[----:B-1----:R-:W-:Y:S01]  /*0b60*/  IMAD.MOV.U32 R2, RZ, RZ, R7 ;  /* 0x000000ffff027224 */ /* 0x002fe200078e0007 */
[----:B0-----:R-:W-:Y:S05]  /*0b70*/  BRA `(.L_x_3866) ;  /* 0xfffffcb000007947 */ /* 0x001fea000383ffff */
.L_x_3862:
[----:B------:R-:W-:Y:S01]  /*0b80*/  HFMA2.MMA R8, -RZ, RZ, 0, 1.1920928955078125e-07 ;  /* 0x00000002ff087435 */ /* 0x000fe200000001ff */
[----:B------:R-:W-:Y:S01]  /*0b90*/  IMAD.MOV.U32 R7, RZ, RZ, 0x1f ;  /* 0x0000001fff077424 */ /* 0x000fe200078e00ff */
[----:B------:R-:W-:Y:S02]  /*0ba0*/  MOV R10, 0xffffffff ;  /* 0xffffffff000a7802 */ /* 0x000fe40000000f00 */
[----:B------:R-:W-:-:S02]  /*0bb0*/  MOV R2, 0xbd0 ;  /* 0x00000bd000027802 */ /* 0x000fc40000000f00 */
[----:B012---:R-:W-:Y:S05]  /*0bc0*/  CALL.REL.NOINC `($__internal_70_$__cuda_sm70_shflsync_bfly_p) ;  /* 0x0000034000007944 */ /* 0x007fea0003c00000 */
[----:B01----:R-:W-:Y:S01]  /*0bd0*/  FADD.FTZ R9, R9, R7 ;  /* 0x0000000709097221 */ /* 0x003fe20000010000 */
[----:B------:R-:W-:Y:S01]  /*0be0*/  HFMA2.MMA R7, -RZ, RZ, 0, 1.847743988037109375e-06 ;  /* 0x0000001fff077435 */ /* 0x000fe200000001ff */
[----:B------:R-:W-:Y:S01]  /*0bf0*/  IMAD.MOV.U32 R8, RZ, RZ, 0x4 ;  /* 0x00000004ff087424 */ /* 0x000fe200078e00ff */
[----:B------:R-:W-:Y:S01]  /*0c00*/  MOV R2, 0xc30 ;  /* 0x00000c3000027802 */ /* 0x000fe20000000f00 */
[----:B------:R-:W-:-:S03]  /*0c10*/  IMAD.MOV.U32 R10, RZ, RZ, -0x1 ;  /* 0xffffffffff0a7424 */ /* 0x000fc600078e00ff */
[----:B------:R-:W-:Y:S05]  /*0c20*/  CALL.REL.NOINC `($__internal_70_$__cuda_sm70_shflsync_bfly_p) ;  /* 0x000002e000007944 */ /* 0x000fea0003c00000 */
[----:B01----:R-:W-:Y:S01]  /*0c30*/  FADD.FTZ R9, R9, R7 ;  /* 0x0000000709097221 */ /* 0x003fe20000010000 */
[----:B------:R-:W-:Y:S01]  /*0c40*/  HFMA2.MMA R7, -RZ, RZ, 0, 1.847743988037109375e-06 ;  /* 0x0000001fff077435 */ /* 0x000fe200000001ff */
[----:B------:R-:W-:Y:S01]  /*0c50*/  MOV R8, 0x8 ;  /* 0x0000000800087802 */ /* 0x000fe20000000f00 */
[----:B------:R-:W-:Y:S01]  /*0c60*/  IMAD.MOV.U32 R10, RZ, RZ, -0x1 ;  /* 0xffffffffff0a7424 */ /* 0x000fe200078e00ff */
[----:B------:R-:W-:-:S03]  /*0c70*/  MOV R2, 0xc90 ;  /* 0x00000c9000027802 */ /* 0x000fc60000000f00 */
[----:B------:R-:W-:Y:S05]  /*0c80*/  CALL.REL.NOINC `($__internal_70_$__cuda_sm70_shflsync_bfly_p) ;  /* 0x0000028000007944 */ /* 0x000fea0003c00000 */
[----:B-1----:R-:W-:Y:S01]  /*0c90*/  FADD.FTZ R6, R9, R7 ;  /* 0x0000000709067221 */ /* 0x002fe20000010000 */
[----:B------:R-:W-:Y:S01]  /*0ca0*/  HFMA2.MMA R7, -RZ, RZ, 0, 1.847743988037109375e-06 ;  /* 0x0000001fff077435 */ /* 0x000fe200000001ff */
[----:B0-----:R-:W-:Y:S01]  /*0cb0*/  MOV R8, 0x10 ;  /* 0x0000001000087802 */ /* 0x001fe20000000f00 */
[----:B------:R-:W-:Y:S01]  /*0cc0*/  IMAD.MOV.U32 R10, RZ, RZ, -0x1 ;  /* 0xffffffffff0a7424 */ /* 0x000fe200078e00ff */
[----:B------:R-:W-:-:S02]  /*0cd0*/  MOV R2, 0xd00 ;  /* 0x00000d0000027802 */ /* 0x000fc40000000f00 */
[----:B------:R-:W-:Y:S02]  /*0ce0*/  MOV R9, R6 ;  /* 0x0000000600097202 */ /* 0x000fe40000000f00 */
[----:B------:R-:W-:Y:S05]  /*0cf0*/  CALL.REL.NOINC `($__internal_70_$__cuda_sm70_shflsync_bfly_p) ;  /* 0x0000021000007944 */ /* 0x000fea0003c00000 */
[----:B0-----:R-:W-:Y:S01]  /*0d00*/  HFMA2.MMA R8, -RZ, RZ, 0, 5.9604644775390625e-08 ;  /* 0x00000001ff087435 */ /* 0x001fe200000001ff */
[----:B-1----:R-:W-:Y:S01]  /*0d10*/  MOV R5, R7 ;  /* 0x0000000700057202 */ /* 0x002fe20000000f00 */
[----:B------:R-:W-:Y:S01]  /*0d20*/  IMAD.MOV.U32 R9, RZ, RZ, R4 ;  /* 0x000000ffff097224 */ /* 0x000fe200078e0004 */
[----:B------:R-:W-:Y:S01]  /*0d30*/  MOV R7, 0x1f ;  /* 0x0000001f00077802 */ /* 0x000fe20000000f00 */
[----:B------:R-:W-:Y:S01]  /*0d40*/  IMAD.MOV.U32 R10, RZ, RZ, -0x1 ;  /* 0xffffffffff0a7424 */ /* 0x000fe200078e00ff */
[----:B------:R-:W-:Y:S02]  /*0d50*/  MOV R2, 0xd70 ;  /* 0x00000d7000027802 */ /* 0x000fe40000000f00 */
[----:B------:R-:W-:Y:S05]  /*0d60*/  CALL.REL.NOINC `($__internal_70_$__cuda_sm70_shflsync_bfly_p) ;  /* 0x000001a000007944 */ /* 0x000fea0003c00000 */
[----:B0-----:R-:W-:Y:S01]  /*0d70*/  HFMA2.MMA R8, -RZ, RZ, 0, 1.1920928955078125e-07 ;  /* 0x00000002ff087435 */ /* 0x001fe200000001ff */
[----:B-1----:R-:W-:Y:S01]  /*0d80*/  FADD.FTZ R9, R4, R7 ;  /* 0x0000000704097221 */ /* 0x002fe20000010000 */
[----:B------:R-:W-:Y:S01]  /*0d90*/  MOV R7, 0x1f ;  /* 0x0000001f00077802 */ /* 0x000fe20000000f00 */
[----:B------:R-:W-:Y:S01]  /*0da0*/  IMAD.MOV.U32 R10, RZ, RZ, -0x1 ;  /* 0xffffffffff0a7424 */ /* 0x000fe200078e00ff */
[----:B------:R-:W-:Y:S02]  /*0db0*/  MOV R2, 0xdd0 ;  /* 0x00000dd000027802 */ /* 0x000fe40000000f00 */
[----:B------:R-:W-:Y:S05]  /*0dc0*/  CALL.REL.NOINC `($__internal_70_$__cuda_sm70_shflsync_bfly_p) ;  /* 0x0000014000007944 */ /* 0x000fea0003c00000 */
[----:B0-----:R-:W-:Y:S01]  /*0dd0*/  HFMA2.MMA R8, -RZ, RZ, 0, 2.384185791015625e-07 ;  /* 0x00000004ff087435 */ /* 0x001fe200000001ff */
[----:B-1----:R-:W-:Y:S01]  /*0de0*/  FADD.FTZ R9, R9, R7 ;  /* 0x0000000709097221 */ /* 0x002fe20000010000 */
[----:B------:R-:W-:Y:S01]  /*0df0*/  MOV R7, 0x1f ;  /* 0x0000001f00077802 */ /* 0x000fe20000000f00 */
[----:B------:R-:W-:Y:S01]  /*0e00*/  IMAD.MOV.U32 R10, RZ, RZ, -0x1 ;  /* 0xffffffffff0a7424 */ /* 0x000fe200078e00ff */
[----:B------:R-:W-:-:S02]  /*0e10*/  MOV R2, 0xe30 ;  /* 0x00000e3000027802 */ /* 0x000fc40000000f00 */
[----:B------:R-:W-:Y:S05]  /*0e20*/  CALL.REL.NOINC `($__internal_70_$__cuda_sm70_shflsync_bfly_p) ;  /* 0x000000e000007944 */ /* 0x000fea0003c00000 */
[----:B0-----:R-:W-:Y:S01]  /*0e30*/  HFMA2.MMA R8, -RZ, RZ, 0, 4.76837158203125e-07 ;  /* 0x00000008ff087435 */ /* 0x001fe200000001ff */
[----:B-1----:R-:W-:Y:S01]  /*0e40*/  FADD.FTZ R9, R9, R7 ;  /* 0x0000000709097221 */ /* 0x002fe20000010000 */
[----:B------:R-:W-:Y:S01]  /*0e50*/  MOV R7, 0x1f ;  /* 0x0000001f00077802 */ /* 0x000fe20000000f00 */
[----:B------:R-:W-:Y:S01]  /*0e60*/  IMAD.MOV.U32 R10, RZ, RZ, -0x1 ;  /* 0xffffffffff0a7424 */ /* 0x000fe200078e00ff */
[----:B------:R-:W-:-:S02]  /*0e70*/  MOV R2, 0xe90 ;  /* 0x00000e9000027802 */ /* 0x000fc40000000f00 */
[----:B------:R-:W-:Y:S05]  /*0e80*/  CALL.REL.NOINC `($__internal_70_$__cuda_sm70_shflsync_bfly_p) ;  /* 0x0000008000007944 */ /* 0x000fea0003c00000 */
[----:B0-----:R-:W-:Y:S01]  /*0e90*/  HFMA2.MMA R8, -RZ, RZ, 0, 9.5367431640625e-07 ;  /* 0x00000010ff087435 */ /* 0x001fe200000001ff */
[----:B-1----:R-:W-:Y:S01]  /*0ea0*/  FADD.FTZ R9, R9, R7 ;  /* 0x0000000709097221 */ /* 0x002fe20000010000 */
[----:B------:R-:W-:Y:S01]  /*0eb0*/  MOV R7, 0x1f ;  /* 0x0000001f00077802 */ /* 0x000fe20000000f00 */
[----:B------:R-:W-:Y:S01]  /*0ec0*/  IMAD.MOV.U32 R10, RZ, RZ, -0x1 ;  /* 0xffffffffff0a7424 */ /* 0x000fe200078e00ff */
[----:B------:R-:W-:-:S02]  /*0ed0*/  MOV R2, 0xef0 ;  /* 0x00000ef000027802 */ /* 0x000fc40000000f00 */
[----:B------:R-:W-:Y:S05]  /*0ee0*/  CALL.REL.NOINC `($__internal_70_$__cuda_sm70_shflsync_bfly_p) ;  /* 0x0000002000007944 */ /* 0x000fea0003c00000 */
[----:B-1----:R-:W-:Y:S01]  /*0ef0*/  MOV R4, R7 ;  /* 0x0000000700047202 */ /* 0x002fe20000000f00 */
[----:B0-----:R-:W-:Y:S05]  /*0f00*/  BRA `(.L_x_3867) ;  /* 0xfffffa4000007947 */ /* 0x001fea000383ffff */
        .weak           $__internal_70_$__cuda_sm70_shflsync_bfly_p
        .type           $__internal_70_$__cuda_sm70_shflsync_bfly_p,@function
        .size           $__internal_70_$__cuda_sm70_shflsync_bfly_p,(.L_x_9814 - $__internal_70_$__cuda_sm70_shflsync_bfly_p)
$__internal_70_$__cuda_sm70_shflsync_bfly_p:
[----:B------:R-:W-:Y:S01]  /*0f10*/  HFMA2.MMA R3, -RZ, RZ, 0, 0 ;  /* 0x00000000ff037435 */ /* 0x000fe200000001ff */
[----:B------:R-:W-:Y:S04]  /*0f20*/  WARPSYNC R10 ;  /* 0x0000000a00007348 */ /* 0x000fe80003800000 */
[----:B------:R0:W1:Y:S01]  /*0f30*/  SHFL.BFLY PT, R7, R9, R8, R7 ;  /* 0x0c00000809077389 */ /* 0x00006200000e0007 */
[----:B------:R-:W-:Y:S05]  /*0f40*/  RET.REL.NODEC R2 `(_ZN10layer_norm22ln_bwd_finalize_kernelINS_22Kernel_traits_finalizeILj2560E13__nv_bfloat16S2_fS2_fjLb0ELj1024ELj4ENS_18Kernel_traits_baseILj2560ES2_S2_fS2_fjLj1024EEEEELb0ELb0EEEvNS_9BwdParamsE) ;  /* 0xfffff0b002007950 */ /* 0x000fea0003c3ffff */
.L_x_3868:
        /* <DEDUP_REMOVED lines=11> */
.L_x_9814:


//--------------------- .text._ZN10layer_norm13ln_bwd_kernelINS_13Kernel_traitsI13__nv_bfloat16S2_fS2_fjLj2560ELj1ELj1ELj4ELj8ENS_18Kernel_traits_baseILj2560ES2_S2_fS2_fjLj128EEEEELb1ELb0ELb1ELb0EEEvNS_9BwdParamsE --------------------------
	.section	.text._ZN10layer_norm13ln_bwd_kernelINS_13Kernel_traitsI13__nv_bfloat16S2_fS2_fjLj2560ELj1ELj1ELj4ELj8ENS_18Kernel_traits_baseILj2560ES2_S2_fS2_fjLj128EEEEELb1ELb0ELb1ELb0EEEvNS_9BwdParamsE,"ax",@progbits
	.sectioninfo	@"SHI_REGISTERS=162"
	.align	128
        .global         _ZN10layer_norm13ln_bwd_kernelINS_13Kernel_traitsI13__nv_bfloat16S2_fS2_fjLj2560ELj1ELj1ELj4ELj8ENS_18Kernel_traits_baseILj2560ES2_S2_fS2_fjLj128EEEEELb1ELb0ELb1ELb0EEEvNS_9BwdParamsE
        .type           _ZN10layer_norm13ln_bwd_kernelINS_13Kernel_traitsI13__nv_bfloat16S2_fS2_fjLj2560ELj1ELj1ELj4ELj8ENS_18Kernel_traits_baseILj2560ES2_S2_fS2_fjLj128EEEEELb1ELb0ELb1ELb0EEEvNS_9BwdParamsE,@function
        .size           _ZN10layer_norm13ln_bwd_kernelINS_13Kernel_traitsI13__nv_bfloat16S2_fS2_fjLj2560ELj1ELj1ELj4ELj8ENS_18Kernel_traits_baseILj2560ES2_S2_fS2_fjLj128EEEEELb1ELb0ELb1ELb0EEEvNS_9BwdParamsE,(.L_x_9815 - _ZN10layer_norm13ln_bwd_kernelINS_13Kernel_traitsI13__nv_bfloat16S2_fS2_fjLj2560ELj1ELj1ELj4ELj8ENS_18Kernel_traits_baseILj2560ES2_S2_fS2_fjLj128EEEEELb1ELb0ELb1ELb0EEEvNS_9BwdParamsE)
        .other          _ZN10layer_norm13ln_bwd_kernelINS_13Kernel_traitsI13__nv_bfloat16S2_fS2_fjLj2560ELj1ELj1ELj4ELj8ENS_18Kernel_traits_baseILj2560ES2_S2_fS2_fjLj128EEEEELb1ELb0ELb1ELb0EEEvNS_9BwdParamsE,@"STO_CUDA_ENTRY STV_DEFAULT"
_ZN10layer_norm13ln_bwd_kernelINS_13Kernel_traitsI13__nv_bfloat16S2_fS2_fjLj2560ELj1ELj1ELj4ELj8ENS_18Kernel_traits_baseILj2560ES2_S2_fS2_fjLj128EEEEELb1ELb0ELb1ELb0EEEvNS_9BwdParamsE:
.text._ZN10layer_norm13ln_bwd_kernelINS_13Kernel_traitsI13__nv_bfloat16S2_fS2_fjLj2560ELj1ELj1ELj4ELj8ENS_18Kernel_traits_baseILj2560ES2_S2_fS2_fjLj128EEEEELb1ELb0ELb1ELb0EEEvNS_9BwdParamsE:
        /* <DEDUP_REMOVED lines=63> */
[--C-:B------:R-:W-:Y:S01]  /*03f0*/  SHF.R.U64 R96, R8, 0x10, R9.reuse ;  /* 0x0000001008607819 */ /* 0x100fe20000001209 */
[----:B------:R-:W-:Y:S01]  /*0400*/  IMAD.MOV.U32 R97, RZ, RZ, R8 ;  /* 0x000000ffff617224 */ /* 0x000fe200078e0008 */
[--C-:B------:R-:W-:Y:S01]  /*0410*/  SHF.R.U32.HI R22, RZ, 0x10, R9.reuse ;  /* 0x00000010ff167819 */ /* 0x100fe20000011609 */
[----:B------:R-:W-:Y:S01]  /*0420*/  IMAD.MOV.U32 R23, RZ, RZ, R9 ;  /* 0x000000ffff177224 */ /* 0x000fe200078e0009 */
[--C-:B------:R-:W-:Y:S01]  /*0430*/  SHF.R.U64 R20, R10, 0x10, R11.reuse ;  /* 0x000000100a147819 */ /* 0x100fe2000000120b */
[----:B------:R-:W-:Y:S01]  /*0440*/  IMAD.MOV.U32 R21, RZ, RZ, R10 ;  /* 0x000000ffff157224 */ /* 0x000fe200078e000a */
[--C-:B------:R-:W-:Y:S01]  /*0450*/  SHF.R.U32.HI R18, RZ, 0x10, R11.reuse ;  /* 0x00000010ff127819 */ /* 0x100fe2000001160b */
[----:B------:R-:W-:Y:S01]  /*0460*/  IMAD.MOV.U32 R19, RZ, RZ, R11 ;  /* 0x000000ffff137224 */ /* 0x000fe200078e000b */
[----:B------:R-:W-:Y:S01]  /*0470*/  SHF.R.U64 R100, R4, 0x10, R5 ;  /* 0x0000001004647819 */ /* 0x000fe20000001205 */
[----:B------:R-:W-:Y:S01]  /*0480*/  IMAD.MOV.U32 R14, RZ, RZ, R13 ;  /* 0x000000ffff0e7224 */ /* 0x000fe200078e000d */
[----:B------:R-:W-:Y:S01]  /*0490*/  MOV R99, R5 ;  /* 0x0000000500637202 */ /* 0x000fe20000000f00 */
[----:B------:R-:W-:Y:S01]  /*04a0*/  IMAD.MOV.U32 R12, RZ, RZ, R16 ;  /* 0x000000ffff0c7224 */ /* 0x000fe200078e0010 */
[----:B------:R-:W-:Y:S01]  /*04b0*/  SHF.R.U32.HI R98, RZ, 0x10, R5 ;  /* 0x00000010ff627819 */ /* 0x000fe20000011605 */
[----:B------:R-:W-:Y:S01]  /*04c0*/  IMAD.MOV.U32 R61, RZ, RZ, RZ ;  /* 0x000000ffff3d7224 */ /* 0x000fe200078e00ff */
[----:B------:R-:W-:-:S02]  /*04d0*/  SHF.R.U32.HI R13, RZ, 0x10, R13 ;  /* 0x00000010ff0d7819 */ /* 0x000fc4000001160d */
[--C-:B------:R-:W-:Y:S01]  /*04e0*/  SHF.R.U64 R11, R16, 0x10, R17.reuse ;  /* 0x00000010100b7819 */ /* 0x100fe20000001211 */
[----:B------:R-:W-:Y:S01]  /*04f0*/  IMAD.MOV.U32 R16, RZ, RZ, 0x1 ;  /* 0x00000001ff107424 */ /* 0x000fe200078e00ff */
[----:B------:R-:W-:Y:S02]  /*0500*/  MOV R10, R17 ;  /* 0x00000011000a7202 */ /* 0x000fe40000000f00 */
        /* <DEDUP_REMOVED lines=21> */
.L_x_3949:
[----:B------:R-:W-:-:S04]  /*0660*/  IMAD.MOV.U32 R95, RZ, RZ, 0x4 ;  /* 0x00000004ff5f7424 */ /* 0x000fc800078e00ff */
[----:B------:R-:W-:-:S06]  /*0670*/  IMAD.WIDE R152, R102, R95, c[0x0][0x1d8] ;  /* 0x0000760066987625 */ /* 0x000fcc00078e025f */
[----:B------:R-:W2:Y:S01]  /*0680*/  LDG.E R152, [R152.64] ;  /* 0x0000000498987981 */ /* 0x000ea2000c1e1900 */
[----:B------:R-:W-:-:S04]  /*0690*/  IMAD.WIDE R122, R102, R95, c[0x0][0x1a0] ;  /* 0x00006800667a7625 */ /* 0x000fc800078e025f */
[CC--:B------:R-:W-:Y:S01]  /*06a0*/  IMAD.WIDE R90, R102.reuse, R95.reuse, c[0x0][0x1a8] ;  /* 0x00006a00665a7625 */ /* 0x0c0fe200078e025f */
[----:B------:R0:W5:Y:S03]  /*06b0*/  LDG.E R93, [R122.64] ;  /* 0x000000047a5d7981 */ /* 0x000166000c1e1900 */
[C---:B------:R-:W-:Y:S01]  /*06c0*/  IMAD.WIDE R88, R102.reuse, R95, c[0x0][0x1d0] ;  /* 0x0000740066587625 */ /* 0x040fe200078e025f */
        /* <DEDUP_REMOVED lines=9> */
[----:B------:R-:W-:Y:S01]  /*0760*/  IMAD.WIDE.U32 R154, R109, R92, c[0x0][0x218] ;  /* 0x000086006d9a7625 */ /* 0x000fe200078e005c */
        /* <DEDUP_REMOVED lines=17> */
[----:B------:R0:W5:Y:S01]  /*0880*/  @P0 LDG.E.128 R64, [R154.64] ;  /* 0x000000049a400981 */ /* 0x000162000c1e1d00 */
[----:B------:R-:W-:-:S02]  /*0890*/  IADD3 R93, R109, 0x80, RZ ;  /* 0x000000806d5d7810 */ /* 0x000fc40007ffe0ff */
[----:B------:R-:W-:Y:S02]  /*08a0*/  IADD3 R94, R94, 0x80, RZ ;  /* 0x000000805e5e7810 */ /* 0x000fe40007ffe0ff */
.L_x_3873:
[----:B------:R-:W-:Y:S05]  /*08b0*/  BSYNC B1 ;  /* 0x0000000000017941 */ /* 0x000fea0003800000 */
.L_x_3872:
[----:B------:R-:W-:Y:S01]  /*08c0*/  BSSY B1, `(.L_x_3874) ;  /* 0x000000a000017945 */ /* 0x000fe20003800000 */
[----:B------:R-:W-:Y:S05]  /*08d0*/  @!P4 BRA `(.L_x_3875) ;  /* 0x000000800000c947 */ /* 0x000fea0003800000 */
[----:B------:R-:W-:Y:S01]  /*08e0*/  ISETP.NE.U32.AND P0, PT, RZ, c[0x0][0x218], PT ;  /* 0x00008600ff007a0c */ /* 0x000fe20003f05070 */
[----:B------:R-:W-:-:S03]  /*08f0*/  IMAD.WIDE.U32 R90, R94, R95, c[0x0][0x190] ;  /* 0x000064005e5a7625 */ /* 0x000fc600078e005f */
[----:B------:R-:W-:Y:S02]  /*0900*/  ISETP.NE.AND.EX P0, PT, RZ, c[0x0][0x21c], PT, P0 ;  /* 0x00008700ff007a0c */ /* 0x000fe40003f05300 */
[----:B------:R1:W5:Y:S11]  /*0910*/  LDG.E R4, [R90.64] ;  /* 0x000000045a047981 */ /* 0x000376000c1e1900 */
[----:B0-----:R-:W-:-:S05]  /*0920*/  @P0 IMAD.WIDE.U32 R88, R93, R92, c[0x0][0x218] ;  /* 0x000086005d580625 */ /* 0x001fca00078e005c */
[----:B------:R1:W5:Y:S01]  /*0930*/  @P0 LDG.E.128 R68, [R88.64] ;  /* 0x0000000458440981 */ /* 0x000362000c1e1d00 */
[----:B------:R-:W-:Y:S02]  /*0940*/  IADD3 R94, R94, 0x80, RZ ;  /* 0x000000805e5e7810 */ /* 0x000fe40007ffe0ff */
[----:B------:R-:W-:Y:S02]  /*0950*/  IADD3 R93, R93, 0x80, RZ ;  /* 0x000000805d5d7810 */ /* 0x000fe40007ffe0ff */
.L_x_3875:
[----:B------:R-:W-:Y:S05]  /*0960*/  BSYNC B1 ;  /* 0x0000000000017941 */ /* 0x000fea0003800000 */
.L_x_3874:
[----:B------:R-:W-:Y:S01]  /*0970*/  BSSY B1, `(.L_x_3876) ;  /* 0x000000a000017945 */ /* 0x000fe20003800000 */
[----:B------:R-:W-:Y:S05]  /*0980*/  @!P3 BRA `(.L_x_3877) ;  /* 0x000000800000b947 */ /* 0x000fea0003800000 */
[----:B------:R-:W-:Y:S01]  /*0990*/  ISETP.NE.U32.AND P0, PT, RZ, c[0x0][0x218], PT ;  /* 0x00008600ff007a0c */ /* 0x000fe20003f05070 */
[----:B-1----:R-:W-:-:S03]  /*09a0*/  IMAD.WIDE.U32 R90, R94, R95, c[0x0][0x190] ;  /* 0x000064005e5a7625 */ /* 0x002fc600078e005f */
[----:B------:R-:W-:Y:S02]  /*09b0*/  ISETP.NE.AND.EX P0, PT, RZ, c[0x0][0x21c], PT, P0 ;  /* 0x00008700ff007a0c */ /* 0x000fe40003f05300 */
[----:B------:R1:W5:Y:S11]  /*09c0*/  LDG.E R3, [R90.64] ;  /* 0x000000045a037981 */ /* 0x000376000c1e1900 */
[----:B0-----:R-:W-:-:S05]  /*09d0*/  @P0 IMAD.WIDE.U32 R88, R93, R92, c[0x0][0x218] ;  /* 0x000086005d580625 */ /* 0x001fca00078e005c */
[----:B------:R1:W5:Y:S01]  /*09e0*/  @P0 LDG.E.128 R72, [R88.64] ;  /* 0x0000000458480981 */ /* 0x000362000c1e1d00 */
[----:B------:R-:W-:Y:S02]  /*09f0*/  IADD3 R94, R94, 0x80, RZ ;  /* 0x000000805e5e7810 */ /* 0x000fe40007ffe0ff */
[----:B------:R-:W-:Y:S02]  /*0a00*/  IADD3 R93, R93, 0x80, RZ ;  /* 0x000000805d5d7810 */ /* 0x000fe40007ffe0ff */
.L_x_3877:
[----:B------:R-:W-:Y:S05]  /*0a10*/  BSYNC B1 ;  /* 0x0000000000017941 */ /* 0x000fea0003800000 */
.L_x_3876:
        /* <DEDUP_REMOVED lines=10> */
.L_x_3879:
[----:B------:R-:W-:Y:S05]  /*0ac0*/  BSYNC B1 ;  /* 0x0000000000017941 */ /* 0x000fea0003800000 */
.L_x_3878:
[----:B------:R-:W-:Y:S01]  /*0ad0*/  ISETP.GE.U32.AND P0, PT, R6, 0x280, PT ;  /* 0x000002800600780c */ /* 0x000fe20003f06070 */
[----:B------:R-:W-:-:S12]  /*0ae0*/  CS2R R122, SRZ ;  /* 0x00000000007a7805 */ /* 0x000fd8000001ff00 */
[----:B------:R-:W-:Y:S05]  /*0af0*/  @!P0 BRA `(.L_x_3880) ;  /* 0x0000125000008947 */ /* 0x000fea0003800000 */
[----:B------:R-:W-:Y:S01]  /*0b00*/  ISETP.NE.U32.AND P0, PT, RZ, c[0x0][0x218], PT ;  /* 0x00008600ff007a0c */ /* 0x000fe20003f05070 */
[----:B01----:R-:W-:-:S03]  /*0b10*/  IMAD.WIDE.U32 R88, R94, R95, c[0x0][0x190] ;  /* 0x000064005e587625 */ /* 0x003fc600078e005f */
[----:B------:R-:W-:Y:S02]  /*0b20*/  ISETP.NE.AND.EX P0, PT, RZ, c[0x0][0x21c], PT, P0 ;  /* 0x00008700ff007a0c */ /* 0x000fe40003f05300 */
[----:B------:R0:W5:Y:S11]  /*0b30*/  LDG.E R0, [R88.64] ;  /* 0x0000000458007981 */ /* 0x000176000c1e1900 */
[----:B------:R-:W-:-:S05]  /*0b40*/  @P0 IMAD.WIDE.U32 R92, R93, R92, c[0x0][0x218] ;  /* 0x000086005d5c0625 */ /* 0x000fca00078e005c */
[----:B------:R0:W5:Y:S01]  /*0b50*/  @P0 LDG.E.128 R80, [R92.64] ;  /* 0x000000045c500981 */ /* 0x000162000c1e1d00 */
[----:B------:R-:W-:Y:S01]  /*0b60*/  IMAD.MOV.U32 R122, RZ, RZ, RZ ;  /* 0x000000ffff7a7224 */ /* 0x000fe200078e00ff */
[----:B------:R-:W-:Y:S05]  /*0b70*/  BRA `(.L_x_3880) ;  /* 0x000011d000007947 */ /* 0x000fea0003800000 */
.L_x_3871:
[----:B0----5:R-:W-:Y:S01]  /*0b80*/  ISETP.GE.AND P0, PT, R7, 0x1, PT ;  /* 0x000000010700780c */ /* 0x021fe20003f06270 */
[----:B------:R-:W-:Y:S01]  /*0b90*/  HFMA2.MMA R94, -RZ, RZ, 0, 0 ;  /* 0x00000000ff5e7435 */ /* 0x000fe200000001ff */
[----:B------:R-:W-:Y:S01]  /*0ba0*/  IADD3 R88, R152, -0x1, RZ ;  /* 0xffffffff98587810 */ /* 0x000fe20007ffe0ff */
[----:B------:R-:W-:Y:S01]  /*0bb0*/  BSSY B1, `(.L_x_3881) ;  /* 0x0000041000017945 */ /* 0x000fe20003800000 */
[----:B------:R-:W-:Y:S01]  /*0bc0*/  LOP3.LUT P5, RZ, R6, 0xffffff80, RZ, 0xc0, !PT ;  /* 0xffffff8006ff7812 */ /* 0x000fe200078ac0ff */
[----:B------:R-:W-:Y:S01]  /*0bd0*/  CS2R R122, SRZ ;  /* 0x00000000007a7805 */ /* 0x000fe2000001ff00 */
[----:B------:R-:W-:Y:S02]  /*0be0*/  IMAD.MOV.U32 R153, RZ, RZ, R109 ;  /* 0x000000ffff997224 */ /* 0x000fe400078e006d */
[----:B------:R-:W-:-:S05]  /*0bf0*/  IMAD R88, R88, c[0x0][0x168], RZ ;  /* 0x00005a0058587a24 */ /* 0x000fca00078e02ff */
        /* <DEDUP_REMOVED lines=9> */
[----:B------:R-:W-:Y:S02]  /*0c90*/  IMAD.MOV.U32 R111, RZ, RZ, 0x8 ;  /* 0x00000008ff6f7424 */ /* 0x000fe400078e00ff */
[----:B------:R-:W-:-:S04]  /*0ca0*/  IMAD.WIDE.U32 R88, R109, R92, c[0x0][0x188] ;  /* 0x000062006d587625 */ /* 0x000fc800078e005c */
[----:B------:R-:W-:Y:S02]  /*0cb0*/  IMAD.WIDE.U32 R110, R152, R111, c[0x0][0x208] ;  /* 0x00008200986e7625 */ /* 0x000fe400078e006f */
[----:B------:R-:W2:Y:S04]  /*0cc0*/  LDG.E.128 R88, [R88.64] ;  /* 0x0000000458587981 */ /* 0x000ea8000c1e1d00 */
[----:B------:R-:W3:Y:S01]  /*0cd0*/  LDG.E.64 R110, [R110.64] ;  /* 0x000000046e6e7981 */ /* 0x000ee2000c1e1b00 */
[----:B------:R-:W-:-:S04]  /*0ce0*/  ISETP.NE.U32.AND P0, PT, RZ, c[0x0][0x218], PT ;  /* 0x00008600ff007a0c */ /* 0x000fc80003f05070 */
[----:B------:R-:W-:Y:S01]  /*0cf0*/  ISETP.NE.AND.EX P0, PT, RZ, c[0x0][0x21c], PT, P0 ;  /* 0x00008700ff007a0c */ /* 0x000fe20003f05300 */
[----:B------:R-:W-:-:S05]  /*0d00*/  IMAD.WIDE.U32 R112, R94, R95, c[0x0][0x190] ;  /* 0x000064005e707625 */ /* 0x000fca00078e005f */
[----:B------:R0:W5:Y:S07]  /*0d10*/  LDG.E R5, [R112.64] ;  /* 0x0000000470057981 */ /* 0x00016e000c1e1900 */
[----:B------:R1:W5:Y:S01]  /*0d20*/  @P0 LDG.E.128 R64, [R154.64] ;  /* 0x000000049a400981 */ /* 0x000362000c1e1d00 */
[----:B------:R-:W-:-:S04]  /*0d30*/  ISETP.NE.AND P0, PT, R103, RZ, PT ;  /* 0x000000ff6700720c */ /* 0x000fc80003f05270 */
[----:B------:R-:W-:Y:S02]  /*0d40*/  FSEL R123, R93, RZ, !P0 ;  /* 0x000000ff5d7b7208 */ /* 0x000fe40004000000 */
[----:B------:R-:W-:Y:S02]  /*0d50*/  IADD3 R153, R109, 0x80, RZ ;  /* 0x000000806d997810 */ /* 0x000fe40007ffe0ff */
[----:B------:R-:W-:Y:S02]  /*0d60*/  IADD3 R94, R94, 0x80, RZ ;  /* 0x000000805e5e7810 */ /* 0x000fe40007ffe0ff */
[----:B------:R-:W-:Y:S01]  /*0d70*/  IADD3 R152, R152, 0x80, RZ ;  /* 0x0000008098987810 */ /* 0x000fe20007ffe0ff */
[----:B---3--:R-:W-:Y:S01]  /*0d80*/  IMAD.MOV.U32 R114, RZ, RZ, R110 ;  /* 0x000000ffff727224 */ /* 0x008fe200078e006e */
[----:B------:R-:W-:Y:S01]  /*0d90*/  SHF.R.U64 R156, R110, 0x10, R111 ;  /* 0x000000106e9c7819 */ /* 0x000fe2000000126f */
[C---:B--2---:R-:W-:Y:S01]  /*0da0*/  FADD.FTZ R89, -R123.reuse, R89 ;  /* 0x000000597b597221 */ /* 0x044fe20000010100 */
[--C-:B------:R-:W-:Y:S01]  /*0db0*/  SHF.R.U32.HI R150, RZ, 0x10, R111.reuse ;  /* 0x00000010ff967819 */ /* 0x100fe2000001166f */
[----:B------:R-:W-:Y:S01]  /*0dc0*/  FADD.FTZ R151, -R123, R88 ;  /* 0x000000587b977221 */ /* 0x000fe20000010100 */
[----:B------:R-:W-:Y:S01]  /*0dd0*/  PRMT R114, RZ, 0x5410, R114 ;  /* 0x00005410ff727816 */ /* 0x000fe20000000072 */
[----:B------:R-:W-:Y:S01]  /*0de0*/  IMAD.MOV.U32 R122, RZ, RZ, R111 ;  /* 0x000000ffff7a7224 */ /* 0x000fe200078e006f */
[----:B0-----:R-:W-:Y:S01]  /*0df0*/  PRMT R112, RZ, 0x5410, R156 ;  /* 0x00005410ff707816 */ /* 0x001fe2000000009c */
        /* <DEDUP_REMOVED lines=8> */
[----:B------:R-:W-:Y:S02]  /*0e80*/  FADD.FTZ R111, -R123, R90 ;  /* 0x0000005a7b6f7221 */ /* 0x000fe40000010100 */
[----:B------:R-:W-:-:S02]  /*0e90*/  FMUL.FTZ R112, R100, R112 ;  /* 0x0000007064707220 */ /* 0x000fc40000410000 */
[----:B------:R-:W-:Y:S02]  /*0ea0*/  FADD.FTZ R89, RZ, R150 ;  /* 0x00000096ff597221 */ /* 0x000fe40000010000 */
[C---:B------:R-:W-:Y:S02]  /*0eb0*/  FFMA.FTZ R88, R151.reuse, R150, RZ ;  /* 0x0000009697587223 */ /* 0x040fe400000100ff */
        /* <DEDUP_REMOVED lines=11> */
[C---:B------:R-:W-:Y:S02]  /*0f70*/  FFMA.FTZ R88, R111.reuse, R114, R88 ;  /* 0x000000726f587223 */ /* 0x040fe40000010058 */
[----:B------:R-:W-:Y:S02]  /*0f80*/  FADD.FTZ R42, R42, R122 ;  /* 0x0000007a2a2a7221 */ /* 0x000fe40000010000 */
[----:B------:R-:W-:Y:S02]  /*0f90*/  FFMA.FTZ R62, R111, R122, R62 ;  /* 0x0000007a6f3e7223 */ /* 0x000fe4000001003e */
[----:B------:R-:W-:Y:S02]  /*0fa0*/  FADD.FTZ R123, R90, R113 ;  /* 0x000000715a7b7221 */ /* 0x000fe40000010000 */
[----:B------:R-:W-:-:S02]  /*0fb0*/  FFMA.FTZ R122, R110, R113, R88 ;  /* 0x000000716e7a7223 */ /* 0x000fc40000010058 */
.L_x_3882:
[----:B-1----:R-:W-:Y:S05]  /*0fc0*/  BSYNC B1 ;  /* 0x0000000000017941 */ /* 0x002fea0003800000 */
.L_x_3881:
        /* <DEDUP_REMOVED lines=12> */
[----:B------:R-:W-:Y:S01]  /*1090*/  FSEL R157, R93, RZ, !P0 ;  /* 0x000000ff5d9d7208 */ /* 0x000fe20004000000 */
[----:B------:R-:W-:-:S05]  /*10a0*/  IMAD.WIDE.U32 R120, R94, R95, c[0x0][0x190] ;  /* 0x000064005e787625 */ /* 0x000fca00078e005f */
[----:B------:R1:W5:Y:S01]  /*10b0*/  LDG.E R4, [R120.64] ;  /* 0x0000000478047981 */ /* 0x000362000c1e1900 */
[----:B------:R-:W-:Y:S02]  /*10c0*/  IADD3 R94, R94, 0x80, RZ ;  /* 0x000000805e5e7810 */ /* 0x000fe40007ffe0ff */
[----:B------:R-:W-:Y:S02]  /*10d0*/  IADD3 R152, R152, 0x80, RZ ;  /* 0x0000008098987810 */ /* 0x000fe40007ffe0ff */
[----:B------:R-:W-:Y:S01]  /*10e0*/  IADD3 R153, R153, 0x80, RZ ;  /* 0x0000008099997810 */ /* 0x000fe20007ffe0ff */
[----:B---3--:R-:W-:Y:S01]  /*10f0*/  IMAD.MOV.U32 R124, RZ, RZ, R116 ;  /* 0x000000ffff7c7224 */ /* 0x008fe200078e0074 */
[----:B------:R-:W-:Y:S01]  /*1100*/  SHF.R.U64 R156, R116, 0x10, R117 ;  /* 0x00000010749c7819 */ /* 0x000fe20000001275 */
[C---:B--2---:R-:W-:Y:S02]  /*1110*/  FADD.FTZ R89, -R157.reuse, R89 ;  /* 0x000000599d597221 */ /* 0x044fe40000010100 */
[----:B------:R-:W-:Y:S01]  /*1120*/  FADD.FTZ R115, -R157, R88 ;  /* 0x000000589d737221 */ /* 0x000fe20000010100 */
[----:B------:R-:W-:Y:S01]  /*1130*/  PRMT R124, RZ, 0x5410, R124 ;  /* 0x00005410ff7c7816 */ /* 0x000fe2000000007c */
[----:B------:R-:W-:Y:S01]  /*1140*/  IMAD.MOV.U32 R154, RZ, RZ, R117 ;  /* 0x000000ffff9a7224 */ /* 0x000fe200078e0075 */
[----:B0-----:R-:W-:Y:S01]  /*1150*/  PRMT R119, RZ, 0x5410, R156 ;  /* 0x00005410ff777816 */ /* 0x001fe2000000009c */
[----:B------:R-:W-:-:S02]  /*1160*/  FMUL.FTZ R116, R8, R89 ;  /* 0x0000005908747220 */ /* 0x000fc40000410000 */
[----:B------:R-:W-:Y:S02]  /*1170*/  FMUL.FTZ R115, R8, R115 ;  /* 0x0000007308737220 */ /* 0x000fe40000410000 */
[----:B-1----:R-:W-:Y:S01]  /*1180*/  FMUL.FTZ R120, R97, R124 ;  /* 0x0000007c61787220 */ /* 0x002fe20000410000 */
[----:B------:R-:W-:Y:S01]  /*1190*/  SHF.R.U32.HI R155, RZ, 0x10, R117 ;  /* 0x00000010ff9b7819 */ /* 0x000fe20000011675 */
[----:B------:R-:W-:Y:S01]  /*11a0*/  FADD.FTZ R91, -R157, R91 ;  /* 0x0000005b9d5b7221 */ /* 0x000fe20000010100 */
[----:B------:R-:W-:Y:S01]  /*11b0*/  PRMT R154, RZ, 0x5410, R154 ;  /* 0x00005410ff9a7816 */ /* 0x000fe2000000009a */
[----:B------:R-:W-:Y:S02]  /*11c0*/  FADD.FTZ R37, R37, R119 ;  /* 0x0000007725257221 */ /* 0x000fe40000010000 */
[----:B------:R-:W-:Y:S02]  /*11d0*/  FFMA.FTZ R57, R116, R119, R57 ;  /* 0x0000007774397223 */ /* 0x000fe40000010039 */
[----:B------:R-:W-:-:S02]  /*11e0*/  FADD.FTZ R117, -R157, R90 ;  /* 0x0000005a9d757221 */ /* 0x000fc40000010100 */
[----:B------:R-:W-:Y:S02]  /*11f0*/  FMUL.FTZ R119, R96, R119 ;  /* 0x0000007760777220 */ /* 0x000fe40000410000 */
[----:B------:R-:W-:Y:S02]  /*1200*/  FADD.FTZ R88, R123, R120 ;  /* 0x000000787b587221 */ /* 0x000fe40000010000 */
[C---:B------:R-:W-:Y:S01]  /*1210*/  FFMA.FTZ R122, R115.reuse, R120, R122 ;  /* 0x00000078737a7223 */ /* 0x040fe2000001007a */
[----:B------:R-:W-:Y:S01]  /*1220*/  PRMT R121, RZ, 0x5410, R155 ;  /* 0x00005410ff797816 */ /* 0x000fe2000000009b */
        /* <DEDUP_REMOVED lines=14> */
[----:B------:R-:W-:-:S02]  /*1310*/  FADD.FTZ R123, R88, R121 ;  /* 0x00000079587b7221 */ /* 0x000fc40000010000 */
[----:B------:R-:W-:Y:S02]  /*1320*/  FFMA.FTZ R122, R118, R121, R122 ;  /* 0x00000079767a7223 */ /* 0x000fe4000001007a */
.L_x_3884:
[----:B------:R-:W-:Y:S05]  /*1330*/  BSYNC B1 ;  /* 0x0000000000017941 */ /* 0x000fea0003800000 */
.L_x_3883:
[----:B------:R-:W-:Y:S01]  /*1340*/  BSSY B1, `(.L_x_3885) ;  /* 0x0000036000017945 */ /* 0x000fe20003800000 */
[----:B------:R-:W-:Y:S05]  /*1350*/  @!P3 BRA `(.L_x_3886) ;  /* 0x000003400000b947 */ /* 0x000fea0003800000 */
[----:B------:R-:W-:Y:S01]  /*1360*/  MOV R129, 0x8 ;  /* 0x0000000800817802 */ /* 0x000fe20000000f00 */
        /* <DEDUP_REMOVED lines=21> */
[----:B------:R-:W-:-:S02]  /*14c0*/  FADD.FTZ R89, -R125, R89 ;  /* 0x000000597d597221 */ /* 0x000fc40000010100 */
[C---:B------:R-:W-:Y:S02]  /*14d0*/  FADD.FTZ R157, -R125.reuse, R90 ;  /* 0x0000005a7d9d7221 */ /* 0x040fe40000010100 */
[----:B------:R-:W-:Y:S02]  /*14e0*/  FADD.FTZ R91, -R125, R91 ;  /* 0x0000005b7d5b7221 */ /* 0x000fe40000010100 */
[C---:B------:R-:W-:Y:S01]  /*14f0*/  FMUL.FTZ R125, R8.reuse, R129 ;  /* 0x00000081087d7220 */ /* 0x040fe20000410000 */
[----:B------:R-:W-:Y:S01]  /*1500*/  PRMT R129, RZ, 0x5410, R156 ;  /* 0x00005410ff817816 */ /* 0x000fe2000000009c */
[----:B0-----:R-:W-:Y:S02]  /*1510*/  FMUL.FTZ R126, R8, R89 ;  /* 0x00000059087e7220 */ /* 0x001fe40000410000 */
[----:B-1----:R-:W-:Y:S01]  /*1520*/  FMUL.FTZ R130, R21, R132 ;  /* 0x0000008415827220 */ /* 0x002fe20000410000 */
        /* <DEDUP_REMOVED lines=18> */
[C---:B------:R-:W-:Y:S02]  /*1650*/  FFMA.FTZ R122, R127.reuse, R132, R122 ;  /* 0x000000847f7a7223 */ /* 0x040fe4000001007a */
[----:B------:R-:W-:Y:S02]  /*1660*/  FADD.FTZ R34, R34, R154 ;  /* 0x0000009a22227221 */ /* 0x000fe40000010000 */
[----:B------:R-:W-:-:S02]  /*1670*/  FFMA.FTZ R54, R127, R154, R54 ;  /* 0x0000009a7f367223 */ /* 0x000fc40000010036 */
[----:B------:R-:W-:Y:S02]  /*1680*/  FADD.FTZ R123, R88, R131 ;  /* 0x00000083587b7221 */ /* 0x000fe40000010000 */
[----:B------:R-:W-:Y:S02]  /*1690*/  FFMA.FTZ R122, R128, R131, R122 ;  /* 0x00000083807a7223 */ /* 0x000fe4000001007a */
.L_x_3886:
[----:B------:R-:W-:Y:S05]  /*16a0*/  BSYNC B1 ;  /* 0x0000000000017941 */ /* 0x000fea0003800000 */
.L_x_3885:
        /* <DEDUP_REMOVED lines=21> */
[C---:B------:R-:W-:Y:S01]  /*1800*/  FADD.FTZ R157, -R133.reuse, R88 ;  /* 0x00000058859d7221 */ /* 0x040fe20000010100 */
[----:B------:R-:W-:Y:S01]  /*1810*/  PRMT R140, RZ, 0x5410, R140 ;  /* 0x00005410ff8c7816 */ /* 0x000fe2000000008c */
[--C-:B------:R-:W-:Y:S01]  /*1820*/  IMAD.MOV.U32 R154, RZ, RZ, R137.reuse ;  /* 0x000000ffff9a7224 */ /* 0x100fe200078e0089 */
[----:B------:R-:W-:Y:S01]  /*1830*/  SHF.R.U32.HI R137, RZ, 0x10, R137 ;  /* 0x00000010ff897819 */ /* 0x000fe20000011689 */
[C---:B------:R-:W-:Y:S01]  /*1840*/  FADD.FTZ R159, -R133.reuse, R90 ;  /* 0x0000005a859f7221 */ /* 0x040fe20000010100 */
[----:B------:R-:W-:Y:S01]  /*1850*/  PRMT R88, RZ, 0x5410, R155 ;  /* 0x00005410ff587816 */ /* 0x000fe2000000009b */
[----:B------:R-:W-:-:S02]  /*1860*/  FADD.FTZ R91, -R133, R91 ;  /* 0x0000005b855b7221 */ /* 0x000fc40000010100 */
[C---:B0-----:R-:W-:Y:S02]  /*1870*/  FMUL.FTZ R134, R8.reuse, R89 ;  /* 0x0000005908867220 */ /* 0x041fe40000410000 */
[C---:B------:R-:W-:Y:S02]  /*1880*/  FMUL.FTZ R133, R8.reuse, R157 ;  /* 0x0000009d08857220 */ /* 0x040fe40000410000 */
[----:B-1----:R-:W-:Y:S01]  /*1890*/  FMUL.FTZ R138, R17, R140 ;  /* 0x0000008c118a7220 */ /* 0x002fe20000410000 */
[----:B------:R-:W-:Y:S01]  /*18a0*/  PRMT R89, RZ, 0x5410, R154 ;  /* 0x00005410ff597816 */ /* 0x000fe2000000009a */
[----:B------:R-:W-:Y:S01]  /*18b0*/  FMUL.FTZ R135, R8, R159 ;  /* 0x0000009f08877220 */ /* 0x000fe20000410000 */
[----:B------:R-:W-:Y:S01]  /*18c0*/  PRMT R90, RZ, 0x5410, R137 ;  /* 0x00005410ff5a7816 */ /* 0x000fe20000000089 */
        /* <DEDUP_REMOVED lines=20> */
.L_x_3888:
[----:B------:R-:W-:Y:S05]  /*1a10*/  BSYNC B1 ;  /* 0x0000000000017941 */ /* 0x000fea0003800000 */
.L_x_3887:
        /* <DEDUP_REMOVED lines=8> */
[----:B------:R-:W-:Y:S02]  /*1aa0*/  FSEL R144, R93, RZ, !P0 ;  /* 0x000000ff5d907208 */ /* 0x000fe40004000000 */
[----:B------:R-:W-:-:S04]  /*1ab0*/  ISETP.NE.U32.AND P0, PT, RZ, c[0x0][0x218], PT ;  /* 0x00008600ff007a0c */ /* 0x000fc80003f05070 */
[----:B------:R-:W-:Y:S01]  /*1ac0*/  ISETP.NE.AND.EX P0, PT, RZ, c[0x0][0x21c], PT, P0 ;  /* 0x00008700ff007a0c */ /* 0x000fe20003f05300 */
[----:B------:R-:W-:-:S05]  /*1ad0*/  IMAD.WIDE.U32 R94, R94, R95, c[0x0][0x190] ;  /* 0x000064005e5e7625 */ /* 0x000fca00078e005f */
[----:B------:R0:W5:Y:S07]  /*1ae0*/  LDG.E R0, [R94.64] ;  /* 0x000000045e007981 */ /* 0x00016e000c1e1900 */
[----:B------:R-:W-:-:S05]  /*1af0*/  @P0 IMAD.WIDE.U32 R92, R153, R92, c[0x0][0x218] ;  /* 0x00008600995c0625 */ /* 0x000fca00078e005c */
[----:B------:R0:W5:Y:S01]  /*1b00*/  @P0 LDG.E.128 R80, [R92.64] ;  /* 0x000000045c500981 */ /* 0x000162000c1e1d00 */
[----:B--2---:R-:W-:Y:S02]  /*1b10*/  FADD.FTZ R141, -R144, R88 ;  /* 0x00000058908d7221 */ /* 0x004fe40000010100 */
[----:B---3--:R-:W-:Y:S01]  /*1b20*/  IMAD.MOV.U32 R145, RZ, RZ, R142 ;  /* 0x000000ffff917224 */ /* 0x008fe200078e008e */
[----:B------:R-:W-:Y:S01]  /*1b30*/  SHF.R.U64 R148, R142, 0x10, R143 ;  /* 0x000000108e947819 */ /* 0x000fe2000000128f */
[----:B------:R-:W-:Y:S01]  /*1b40*/  FADD.FTZ R89, -R144, R89 ;  /* 0x0000005990597221 */ /* 0x000fe20000010100 */
[----:B------:R-:W-:Y:S02]  /*1b50*/  MOV R146, R143 ;  /* 0x0000008f00927202 */ /* 0x000fe40000000f00 */
[----:B------:R-:W-:Y:S01]  /*1b60*/  PRMT R145, RZ, 0x5410, R145 ;  /* 0x00005410ff917816 */ /* 0x000fe20000000091 */
[C---:B------:R-:W-:Y:S01]  /*1b70*/  FMUL.FTZ R141, R8.reuse, R141 ;  /* 0x0000008d088d7220 */ /* 0x040fe20000410000 */
[----:B------:R-:W-:Y:S01]  /*1b80*/  SHF.R.U32.HI R147, RZ, 0x10, R143 ;  /* 0x00000010ff937819 */ /* 0x000fe2000001168f */
[----:B------:R-:W-:Y:S01]  /*1b90*/  FMUL.FTZ R142, R8, R89 ;  /* 0x00000059088e7220 */ /* 0x000fe20000410000 */
[----:B------:R-:W-:Y:S01]  /*1ba0*/  PRMT R88, RZ, 0x5410, R148 ;  /* 0x00005410ff587816 */ /* 0x000fe20000000094 */
[----:B------:R-:W-:Y:S01]  /*1bb0*/  FADD.FTZ R143, -R144, R90 ;  /* 0x0000005a908f7221 */ /* 0x000fe20000010100 */
        /* <DEDUP_REMOVED lines=25> */
.L_x_3880:
[----:B0-----:R-:W-:Y:S05]  /*1d50*/  BSYNC B0 ;  /* 0x0000000000007941 */ /* 0x001fea0003800000 */
.L_x_3870:
[----:B------:R-:W-:Y:S02]  /*1d60*/  LOP3.LUT P0, RZ, R16, 0xff, RZ, 0xc0, !PT ;  /* 0x000000ff10ff7812 */ /* 0x000fe4000780c0ff */
[----:B-1----:R-:W-:-:S04]  /*1d70*/  SHF.R.U32.HI R90, RZ, 0x5, R104 ;  /* 0x00000005ff5a7819 */ /* 0x002fc80000011668 */
[----:B------:R-:W-:-:S07]  /*1d80*/  LOP3.LUT R152, R90, 0x7fffffc, RZ, 0xc0, !PT ;  /* 0x07fffffc5a987812 */ /* 0x000fce00078ec0ff */
[----:B------:R-:W-:Y:S02]  /*1d90*/  @!P0 IADD3 R152, R152, 0x4, RZ ;  /* 0x0000000498988810 */ /* 0x000fe40007ffe0ff */
[----:B------:R-:W-:Y:S01]  /*1da0*/  LOP3.LUT P0, RZ, R104, 0x1f, RZ, 0xc0, !PT ;  /* 0x0000001f68ff7812 */ /* 0x000fe2000780c0ff */
[----:B------:R-:W-:Y:S10]  /*1db0*/  BRA.DIV ~URZ, `(.L_x_3889) ;  /* 0x000024a27f007947 */ /* 0x000ff4000b800000 */
[----:B------:R0:W1:Y:S02]  /*1dc0*/  SHFL.DOWN PT, R92, R123, 0x10, 0x1f ;  /* 0x0a001f007b5c7f89 */ /* 0x00006400000e0000 */
.L_x_3950:
        /* <DEDUP_REMOVED lines=18> */
.L_x_3951:
        /* <DEDUP_REMOVED lines=32> */
[----:B------:R-:W-:Y:S01]  /*20f0*/  @!P1 ISETP.NE.U32.AND P5, PT, RZ, c[0x0][0x218], PT ;  /* 0x00008600ff009a0c */ /* 0x000fe20003fa5070 */
[----:B------:R-:W-:Y:S03]  /*2100*/  BSSY B1, `(.L_x_3893) ;  /* 0x000000a000017945 */ /* 0x000fe60003800000 */
[----:B------:R-:W-:-:S04]  /*2110*/  @!P1 ISETP.NE.AND.EX P5, PT, RZ, c[0x0][0x21c], PT, P5 ;  /* 0x00008700ff009a0c */ /* 0x000fc80003fa5350 */
[----:B-----5:R-:W-:Y:S01]  /*2120*/  @!P1 FSEL R89, R64, RZ, P5 ;  /* 0x000000ff40599208 */ /* 0x020fe20002800000 */
[----:B------:R-:W-:Y:S05]  /*2130*/  @!P1 BRA `(.L_x_3894) ;  /* 0x0000006000009947 */ /* 0x000fea0003800000 */
[----:B------:R-:W-:Y:S01]  /*2140*/  ISETP.NE.U32.AND P5, PT, RZ, c[0x0][0x218], PT ;  /* 0x00008600ff007a0c */ /* 0x000fe20003fa5070 */
[----:B------:R-:W-:-:S03]  /*2150*/  FFMA.FTZ R89, R151, R93, R92 ;  /* 0x0000005d97597223 */ /* 0x000fc6000001005c */
[----:B------:R-:W-:Y:S01]  /*2160*/  ISETP.NE.AND.EX P5, PT, RZ, c[0x0][0x21c], PT, P5 ;  /* 0x00008700ff007a0c */ /* 0x000fe20003fa5350 */
[----:B------:R-:W-:-:S04]  /*2170*/  FADD.FTZ R89, R150, -R89 ;  /* 0x8000005996597221 */ /* 0x000fc80000010000 */
[----:B------:R-:W-:-:S08]  /*2180*/  FMUL.FTZ R89, R8, R89 ;  /* 0x0000005908597220 */ /* 0x000fd00000410000 */
[----:B------:R-:W-:Y:S02]  /*2190*/  @P5 FADD.FTZ R89, R64, R89 ;  /* 0x0000005940595221 */ /* 0x000fe40000010000 */
.L_x_3894:
[----:B------:R-:W-:Y:S05]  /*21a0*/  BSYNC B1 ;  /* 0x0000000000017941 */ /* 0x000fea0003800000 */
.L_x_3893:
[----:B------:R-:W-:Y:S01]  /*21b0*/  @P0 FMUL.FTZ R88, R89, c[0x0][0x1ec] ;  /* 0x00007b0059580a20 */ /* 0x000fe20000410000 */
[----:B------:R-:W-:Y:S01]  /*21c0*/  @P0 LOP3.LUT P5, RZ, R5, 0xff, RZ, 0xc0, !PT ;  /* 0x000000ff05ff0812 */ /* 0x000fe200078ac0ff */
[----:B------:R-:W-:Y:S02]  /*21d0*/  BSSY B1, `(.L_x_3895) ;  /* 0x000000d000017945 */ /* 0x000fe40003800000 */
[----:B------:R-:W-:-:S05]  /*21e0*/  @P0 FMUL.FTZ R88, R88, c[0x0][0x1e8] ;  /* 0x00007a0058580a20 */ /* 0x000fca0000410000 */
[----:B------:R-:W-:Y:S02]  /*21f0*/  @P0 FSEL R90, R88, RZ, P5 ;  /* 0x000000ff585a0208 */ /* 0x000fe40002800000 */
        /* <DEDUP_REMOVED lines=10> */
.L_x_3896:
[----:B------:R-:W-:Y:S05]  /*22a0*/  BSYNC B1 ;  /* 0x0000000000017941 */ /* 0x000fea0003800000 */
.L_x_3895:
        /* <DEDUP_REMOVED lines=15> */
.L_x_3898:
[----:B------:R-:W-:Y:S05]  /*23a0*/  BSYNC B1 ;  /* 0x0000000000017941 */ /* 0x000fea0003800000 */
.L_x_3897:
[----:B------:R-:W-:Y:S01]  /*23b0*/  @P0 FMUL.FTZ R94, R95, c[0x0][0x1ec] ;  /* 0x00007b005f5e0a20 */ /* 0x000fe20000410000 */
[----:B------:R-:W-:Y:S01]  /*23c0*/  @P0 LOP3.LUT P5, RZ, R5, 0xff0000, RZ, 0xc0, !PT ;  /* 0x00ff000005ff0812 */ /* 0x000fe200078ac0ff */
[----:B------:R-:W-:Y:S02]  /*23d0*/  BSSY B1, `(.L_x_3899) ;  /* 0x0000012000017945 */ /* 0x000fe40003800000 */
[----:B------:R-:W-:-:S05]  /*23e0*/  @P0 FMUL.FTZ R94, R94, c[0x0][0x1e8] ;  /* 0x00007a005e5e0a20 */ /* 0x000fca0000410000 */
[----:B------:R-:W-:Y:S02]  /*23f0*/  @P0 FSEL R94, R94, RZ, P5 ;  /* 0x000000ff5e5e0208 */ /* 0x000fe40002800000 */
[----:B------:R-:W-:-:S04]  /*2400*/  @!P1 ISETP.NE.U32.AND P5, PT, RZ, c[0x0][0x218], PT ;  /* 0x00008600ff009a0c */ /* 0x000fc80003fa5070 */
[----:B------:R-:W-:-:S04]  /*2410*/  @!P1 ISETP.NE.AND.EX P5, PT, RZ, c[0x0][0x21c], PT, P5 ;  /* 0x00008700ff009a0c */ /* 0x000fc80003fa5350 */
[----:B------:R-:W-:Y:S02]  /*2420*/  @!P1 FSEL R122, R67, RZ, P5 ;  /* 0x000000ff437a9208 */ /* 0x000fe40002800000 */
[----:B------:R-:W-:-:S04]  /*2430*/  ISETP.NE.U32.AND P5, PT, RZ, c[0x0][0x258], PT ;  /* 0x00009600ff007a0c */ /* 0x000fc80003fa5070 */
[----:B------:R-:W-:-:S04]  /*2440*/  ISETP.NE.AND.EX P5, PT, RZ, c[0x0][0x25c], PT, P5 ;  /* 0x00009700ff007a0c */ /* 0x000fc80003fa5350 */
[----:B------:R-:W-:Y:S02]  /*2450*/  SEL R84, R89, R84, P5 ;  /* 0x0000005459547207 */ /* 0x000fe40002800000 */
[----:B------:R-:W-:Y:S02]  /*2460*/  SEL R85, R88, R85, P5 ;  /* 0x0000005558557207 */ /* 0x000fe40002800000 */
        /* <DEDUP_REMOVED lines=8> */
.L_x_3900:
[----:B------:R-:W-:Y:S05]  /*24f0*/  BSYNC B1 ;  /* 0x0000000000017941 */ /* 0x000fea0003800000 */
.L_x_3899:
[C---:B------:R-:W-:Y:S01]  /*2500*/  SEL R87, R122.reuse, R87, P5 ;  /* 0x000000577a577207 */ /* 0x040fe20002800000 */
[----:B------:R-:W-:Y:S01]  /*2510*/  @P0 FMUL.FTZ R122, R122, c[0x0][0x1ec] ;  /* 0x00007b007a7a0a20 */ /* 0x000fe20000410000 */
[----:B------:R-:W-:Y:S01]  /*2520*/  ISETP.NE.U32.AND P5, PT, RZ, c[0x0][0x258], PT ;  /* 0x00009600ff007a0c */ /* 0x000fe20003fa5070 */
[----:B------:R-:W-:Y:S01]  /*2530*/  BSSY B1, `(.L_x_3901) ;  /* 0x0000019000017945 */ /* 0x000fe20003800000 */
[----:B------:R-:W-:Y:S01]  /*2540*/  @P0 F2FP.BF16.PACK_AB R90, RZ, R90 ;  /* 0x0000005aff5a023e */ /* 0x000fe200000010ff */
[----:B------:R-:W-:Y:S01]  /*2550*/  @P0 FMUL.FTZ R122, R122, c[0x0][0x1e8] ;  /* 0x00007a007a7a0a20 */ /* 0x000fe20000410000 */
[----:B------:R-:W-:Y:S02]  /*2560*/  ISETP.NE.AND.EX P5, PT, RZ, c[0x0][0x25c], PT, P5 ;  /* 0x00009700ff007a0c */ /* 0x000fe40003fa5350 */
[----:B------:R-:W-:Y:S02]  /*2570*/  @P0 F2FP.BF16.PACK_AB R91, RZ, R91 ;  /* 0x0000005bff5b023e */ /* 0x000fe400000010ff */
[----:B------:R-:W-:-:S02]  /*2580*/  @P0 F2FP.BF16.PACK_AB R94, RZ, R94 ;  /* 0x0000005eff5e023e */ /* 0x000fc400000010ff */
[----:B------:R-:W-:Y:S02]  /*2590*/  @P0 PRMT R105, R90, 0x7610, R105 ;  /* 0x000076105a690816 */ /* 0x000fe40000000069 */
[----:B------:R-:W-:Y:S02]  /*25a0*/  @P0 PRMT R106, R91, 0x7610, R106 ;  /* 0x000076105b6a0816 */ /* 0x000fe4000000006a */
[----:B------:R-:W-:-:S03]  /*25b0*/  @P0 PRMT R107, R94, 0x7610, R107 ;  /* 0x000076105e6b0816 */ /* 0x000fc6000000006b */
[----:B------:R-:W-:-:S04]  /*25c0*/  @P5 IMAD.MOV.U32 R88, RZ, RZ, 0x10 ;  /* 0x00000010ff585424 */ /* 0x000fc800078e00ff */
[----:B------:R-:W-:-:S05]  /*25d0*/  @P5 IMAD.WIDE.U32 R88, R109, R88, c[0x0][0x258] ;  /* 0x000096006d585625 */ /* 0x000fca00078e0058 */
[----:B------:R0:W-:Y:S01]  /*25e0*/  @P5 STG.E.128 [R88.64], R84 ;  /* 0x0000005458005986 */ /* 0x0001e2000c101d04 */
[----:B------:R-:W-:-:S04]  /*25f0*/  @P0 LOP3.LUT P5, RZ, R5, 0xff000000, RZ, 0xc0, !PT ;  /* 0xff00000005ff0812 */ /* 0x000fc800078ac0ff */
[----:B------:R-:W-:-:S04]  /*2600*/  @P0 FSEL R122, R122, RZ, P5 ;  /* 0x000000ff7a7a0208 */ /* 0x000fc80002800000 */
[----:B------:R-:W-:-:S04]  /*2610*/  @P0 F2FP.BF16.PACK_AB R122, RZ, R122 ;  /* 0x0000007aff7a023e */ /* 0x000fc800000010ff */
        /* <DEDUP_REMOVED lines=10> */
.L_x_3902:
[----:B------:R-:W-:Y:S05]  /*26c0*/  BSYNC B1 ;  /* 0x0000000000017941 */ /* 0x000fea0003800000 */
.L_x_3901:
[----:B------:R-:W-:Y:S02]  /*26d0*/  IADD3 R109, R109, 0x80, RZ ;  /* 0x000000806d6d7810 */ /* 0x000fe40007ffe0ff */
[----:B------:R-:W-:Y:S02]  /*26e0*/  IADD3 R7, R7, 0x80, RZ ;  /* 0x0000008007077810 */ /* 0x000fe40007ffe0ff */
.L_x_3892:
[----:B------:R-:W-:Y:S05]  /*26f0*/  BSYNC B0 ;  /* 0x0000000000007941 */ /* 0x000fea0003800000 */
.L_x_3891:
[----:B------:R-:W-:Y:S01]  /*2700*/  BSSY B0, `(.L_x_3903) ;  /* 0x0000062000007945 */ /* 0x000fe20003800000 */
[----:B------:R-:W-:Y:S05]  /*2710*/  @!P4 BRA `(.L_x_3904) ;  /* 0x000006000000c947 */ /* 0x000fea0003800000 */
[----:B------:R-:W-:Y:S01]  /*2720*/  @!P1 ISETP.NE.U32.AND P5, PT, RZ, c[0x0][0x218], PT ;  /* 0x00008600ff009a0c */ /* 0x000fe20003fa5070 */
[----:B------:R-:W-:Y:S03]  /*2730*/  BSSY B1, `(.L_x_3905) ;  /* 0x000000d000017945 */ /* 0x000fe60003800000 */
[----:B------:R-:W-:-:S04]  /*2740*/  @!P1 ISETP.NE.AND.EX P5, PT, RZ, c[0x0][0x21c], PT, P5 ;  /* 0x00008700ff009a0c */ /* 0x000fc80003fa5350 */
[----:B-----5:R-:W-:Y:S02]  /*2750*/  @!P1 FSEL R122, R71, RZ, P5 ;  /* 0x000000ff477a9208 */ /* 0x020fe40002800000 */
[----:B------:R-:W-:-:S04]  /*2760*/  @!P1 ISETP.NE.U32.AND P5, PT, RZ, c[0x0][0x218], PT ;  /* 0x00008600ff009a0c */ /* 0x000fc80003fa5070 */
[----:B------:R-:W-:-:S04]  /*2770*/  @!P1 ISETP.NE.AND.EX P5, PT, RZ, c[0x0][0x21c], PT, P5 ;  /* 0x00008700ff009a0c */ /* 0x000fc80003fa5350 */
[----:B0-----:R-:W-:Y:S01]  /*2780*/  @!P1 FSEL R89, R68, RZ, P5 ;  /* 0x000000ff44599208 */ /* 0x001fe20002800000 */
[----:B------:R-:W-:Y:S05]  /*2790*/  @!P1 BRA `(.L_x_3906) ;  /* 0x0000006000009947 */ /* 0x000fea0003800000 */
[----:B------:R-:W-:Y:S01]  /*27a0*/  ISETP.NE.U32.AND P5, PT, RZ, c[0x0][0x218], PT ;  /* 0x00008600ff007a0c */ /* 0x000fe20003fa5070 */
[----:B------:R-:W-:-:S03]  /*27b0*/  FFMA.FTZ R89, R115, R93, R92 ;  /* 0x0000005d73597223 */ /* 0x000fc6000001005c */
[----:B------:R-:W-:Y:S01]  /*27c0*/  ISETP.NE.AND.EX P5, PT, RZ, c[0x0][0x21c], PT, P5 ;  /* 0x00008700ff007a0c */ /* 0x000fe20003fa5350 */
[----:B------:R-:W-:-:S04]  /*27d0*/  FADD.FTZ R89, R120, -R89 ;  /* 0x8000005978597221 */ /* 0x000fc80000010000 */
[----:B------:R-:W-:-:S08]  /*27e0*/  FMUL.FTZ R89, R8, R89 ;  /* 0x0000005908597220 */ /* 0x000fd00000410000 */
[----:B------:R-:W-:Y:S02]  /*27f0*/  @P5 FADD.FTZ R89, R68, R89 ;  /* 0x0000005944595221 */ /* 0x000fe40000010000 */
.L_x_3906:
[----:B------:R-:W-:Y:S05]  /*2800*/  BSYNC B1 ;  /* 0x0000000000017941 */ /* 0x000fea0003800000 */
.L_x_3905:
        /* <DEDUP_REMOVED lines=15> */
.L_x_3908:
[----:B------:R-:W-:Y:S05]  /*2900*/  BSYNC B1 ;  /* 0x0000000000017941 */ /* 0x000fea0003800000 */
.L_x_3907:
        /* <DEDUP_REMOVED lines=15> */
.L_x_3910:
[----:B------:R-:W-:Y:S05]  /*2a00*/  BSYNC B1 ;  /* 0x0000000000017941 */ /* 0x000fea0003800000 */
.L_x_3909:
[----:B------:R-:W-:Y:S01]  /*2a10*/  @P0 FMUL.FTZ R94, R95, c[0x0][0x1ec] ;  /* 0x00007b005f5e0a20 */ /* 0x000fe20000410000 */
[----:B------:R-:W-:Y:S01]  /*2a20*/  @P0 LOP3.LUT P5, RZ, R4, 0xff0000, RZ, 0xc0, !PT ;  /* 0x00ff000004ff0812 */ /* 0x000fe200078ac0ff */
[----:B------:R-:W-:Y:S02]  /*2a30*/  BSSY B1, `(.L_x_3911) ;  /* 0x000000f000017945 */ /* 0x000fe40003800000 */
[----:B------:R-:W-:-:S05]  /*2a40*/  @P0 FMUL.FTZ R94, R94, c[0x0][0x1e8] ;  /* 0x00007a005e5e0a20 */ /* 0x000fca0000410000 */
[----:B------:R-:W-:Y:S02]  /*2a50*/  @P0 FSEL R94, R94, RZ, P5 ;  /* 0x000000ff5e5e0208 */ /* 0x000fe40002800000 */
        /* <DEDUP_REMOVED lines=12> */
.L_x_3912:
[----:B------:R-:W-:Y:S05]  /*2b20*/  BSYNC B1 ;  /* 0x0000000000017941 */ /* 0x000fea0003800000 */
.L_x_3911:
        /* <DEDUP_REMOVED lines=28> */
.L_x_3914:
[----:B------:R-:W-:Y:S05]  /*2cf0*/  BSYNC B1 ;  /* 0x0000000000017941 */ /* 0x000fea0003800000 */
.L_x_3913:
[----:B------:R-:W-:Y:S02]  /*2d00*/  IADD3 R109, R109, 0x80, RZ ;  /* 0x000000806d6d7810 */ /* 0x000fe40007ffe0ff */
[----:B------:R-:W-:Y:S02]  /*2d10*/  IADD3 R7, R7, 0x80, RZ ;  /* 0x0000008007077810 */ /* 0x000fe40007ffe0ff */
.L_x_3904:
[----:B------:R-:W-:Y:S05]  /*2d20*/  BSYNC B0 ;  /* 0x0000000000007941 */ /* 0x000fea0003800000 */
.L_x_3903:
        /* <DEDUP_REMOVED lines=16> */
.L_x_3918:
[----:B------:R-:W-:Y:S05]  /*2e30*/  BSYNC B1 ;  /* 0x0000000000017941 */ /* 0x000fea0003800000 */
.L_x_3917:
        /* <DEDUP_REMOVED lines=15> */
.L_x_3920:
[----:B------:R-:W-:Y:S05]  /*2f30*/  BSYNC B1 ;  /* 0x0000000000017941 */ /* 0x000fea0003800000 */
.L_x_3919:
        /* <DEDUP_REMOVED lines=15> */
.L_x_3922:
[----:B------:R-:W-:Y:S05]  /*3030*/  BSYNC B1 ;  /* 0x0000000000017941 */ /* 0x000fea0003800000 */
.L_x_3921:
        /* <DEDUP_REMOVED lines=17> */
.L_x_3924:
[----:B------:R-:W-:Y:S05]  /*3150*/  BSYNC B1 ;  /* 0x0000000000017941 */ /* 0x000fea0003800000 */
.L_x_3923:
        /* <DEDUP_REMOVED lines=28> */
.L_x_3926:
[----:B------:R-:W-:Y:S05]  /*3320*/  BSYNC B1 ;  /* 0x0000000000017941 */ /* 0x000fea0003800000 */
.L_x_3925:
[----:B------:R-:W-:Y:S02]  /*3330*/  IADD3 R109, R109, 0x80, RZ ;  /* 0x000000806d6d7810 */ /* 0x000fe40007ffe0ff */
[----:B------:R-:W-:Y:S02]  /*3340*/  IADD3 R7, R7, 0x80, RZ ;  /* 0x0000008007077810 */ /* 0x000fe40007ffe0ff */
.L_x_3916:
[----:B------:R-:W-:Y:S05]  /*3350*/  BSYNC B0 ;  /* 0x0000000000007941 */ /* 0x000fea0003800000 */
.L_x_3915:
        /* <DEDUP_REMOVED lines=16> */
.L_x_3930:
[----:B------:R-:W-:Y:S05]  /*3460*/  BSYNC B1 ;  /* 0x0000000000017941 */ /* 0x000fea0003800000 */
.L_x_3929:
        /* <DEDUP_REMOVED lines=15> */
.L_x_3932:
[----:B------:R-:W-:Y:S05]  /*3560*/  BSYNC B1 ;  /* 0x0000000000017941 */ /* 0x000fea0003800000 */
.L_x_3931:
        /* <DEDUP_REMOVED lines=15> */
.L_x_3934:
[----:B------:R-:W-:Y:S05]  /*3660*/  BSYNC B1 ;  /* 0x0000000000017941 */ /* 0x000fea0003800000 */
.L_x_3933:
        /* <DEDUP_REMOVED lines=17> */
.L_x_3936:
[----:B------:R-:W-:Y:S05]  /*3780*/  BSYNC B1 ;  /* 0x0000000000017941 */ /* 0x000fea0003800000 */
.L_x_3935:
        /* <DEDUP_REMOVED lines=28> */
.L_x_3938:
[----:B------:R-:W-:Y:S05]  /*3950*/  BSYNC B1 ;  /* 0x0000000000017941 */ /* 0x000fea0003800000 */
.L_x_3937:
[----:B------:R-:W-:Y:S02]  /*3960*/  IADD3 R109, R109, 0x80, RZ ;  /* 0x000000806d6d7810 */ /* 0x000fe40007ffe0ff */
[----:B------:R-:W-:Y:S02]  /*3970*/  IADD3 R7, R7, 0x80, RZ ;  /* 0x0000008007077810 */ /* 0x000fe40007ffe0ff */
.L_x_3928:
[----:B------:R-:W-:Y:S05]  /*3980*/  BSYNC B0 ;  /* 0x0000000000007941 */ /* 0x000fea0003800000 */
.L_x_3927:
[----:B------:R-:W-:Y:S01]  /*3990*/  ISETP.GE.U32.AND P5, PT, R6, 0x280, PT ;  /* 0x000002800600780c */ /* 0x000fe20003fa6070 */
[----:B------:R-:W-:-:S12]  /*39a0*/  BSSY B0, `(.L_x_3939) ;  /* 0x000005e000007945 */ /* 0x000fd80003800000 */
        /* <DEDUP_REMOVED lines=15> */
.L_x_3942:
[----:B------:R-:W-:Y:S05]  /*3aa0*/  BSYNC B1 ;  /* 0x0000000000017941 */ /* 0x000fea0003800000 */
.L_x_3941:
        /* <DEDUP_REMOVED lines=15> */
.L_x_3944:
[----:B------:R-:W-:Y:S05]  /*3ba0*/  BSYNC B1 ;  /* 0x0000000000017941 */ /* 0x000fea0003800000 */
.L_x_3943:
        /* <DEDUP_REMOVED lines=15> */
.L_x_3946:
[----:B------:R-:W-:Y:S05]  /*3ca0*/  BSYNC B1 ;  /* 0x0000000000017941 */ /* 0x000fea0003800000 */
.L_x_3945:
[----:B------:R-:W-:Y:S01]  /*3cb0*/  @P0 FMUL.FTZ R94, R95, c[0x0][0x1ec] ;  /* 0x00007b005f5e0a20 */ /* 0x000fe20000410000 */
[----:B------:R-:W-:Y:S01]  /*3cc0*/  @P0 LOP3.LUT P5, RZ, R0, 0xff0000, RZ, 0xc0, !PT ;  /* 0x00ff000000ff0812 */ /* 0x000fe200078ac0ff */
[----:B------:R-:W-:Y:S02]  /*3cd0*/  BSSY B1, `(.L_x_3947) ;  /* 0x000000c000017945 */ /* 0x000fe40003800000 */
[----:B------:R-:W-:-:S05]  /*3ce0*/  @P0 FMUL.FTZ R94, R94, c[0x0][0x1e8] ;  /* 0x00007a005e5e0a20 */ /* 0x000fca0000410000 */
[----:B------:R-:W-:Y:S02]  /*3cf0*/  @P0 FSEL R94, R94, RZ, P5 ;  /* 0x000000ff5e5e0208 */ /* 0x000fe40002800000 */
[----:B------:R-:W-:-:S04]  /*3d00*/  ISETP.NE.U32.AND P5, PT, RZ, c[0x0][0x258], PT ;  /* 0x00009600ff007a0c */ /* 0x000fc80003fa5070 */
[----:B------:R-:W-:Y:S01]  /*3d10*/  ISETP.NE.AND.EX P5, PT, RZ, c[0x0][0x25c], PT, P5 ;  /* 0x00009700ff007a0c */ /* 0x000fe20003fa5350 */
[----:B------:R-:W-:Y:S07]  /*3d20*/  @!P1 BRA `(.L_x_3948) ;  /* 0x0000006000009947 */ /* 0x000fee0003800000 */
[----:B------:R-:W-:Y:S01]  /*3d30*/  ISETP.NE.U32.AND P1, PT, RZ, c[0x0][0x218], PT ;  /* 0x00008600ff007a0c */ /* 0x000fe20003f25070 */
[----:B------:R-:W-:-:S03]  /*3d40*/  FFMA.FTZ R92, R144, R93, R92 ;  /* 0x0000005d905c7223 */ /* 0x000fc6000001005c */
[----:B------:R-:W-:Y:S01]  /*3d50*/  ISETP.NE.AND.EX P1, PT, RZ, c[0x0][0x21c], PT, P1 ;  /* 0x00008700ff007a0c */ /* 0x000fe20003f25310 */
[----:B------:R-:W-:-:S04]  /*3d60*/  FADD.FTZ R93, R147, -R92 ;  /* 0x8000005c935d7221 */ /* 0x000fc80000010000 */
[----:B------:R-:W-:-:S08]  /*3d70*/  FMUL.FTZ R122, R8, R93 ;  /* 0x0000005d087a7220 */ /* 0x000fd00000410000 */
[----:B------:R-:W-:Y:S02]  /*3d80*/  @P1 FADD.FTZ R122, R83, R122 ;  /* 0x0000007a537a1221 */ /* 0x000fe40000010000 */
.L_x_3948:
[----:B------:R-:W-:Y:S05]  /*3d90*/  BSYNC B1 ;  /* 0x0000000000017941 */ /* 0x000fea0003800000 */
.L_x_3947:
[----:B------:R-:W-:Y:S01]  /*3da0*/  @P0 FMUL.FTZ R8, R122, c[0x0][0x1ec] ;  /* 0x00007b007a080a20 */ /* 0x000fe20000410000 */
[----:B------:R-:W-:Y:S02]  /*3db0*/  @P0 LOP3.LUT P1, RZ, R0, 0xff000000, RZ, 0xc0, !PT ;  /* 0xff00000000ff0812 */ /* 0x000fe4000782c0ff */
[----:B------:R-:W-:Y:S01]  /*3dc0*/  SEL R85, R88, R85, P5 ;  /* 0x0000005558557207 */ /* 0x000fe20002800000 */
[----:B------:R-:W-:Y:S01]  /*3dd0*/  @P0 FMUL.FTZ R8, R8, c[0x0][0x1e8] ;  /* 0x00007a0008080a20 */ /* 0x000fe20000410000 */
[----:B------:R-:W-:Y:S02]  /*3de0*/  SEL R84, R89, R84, P5 ;  /* 0x0000005459547207 */ /* 0x000fe40002800000 */
[----:B------:R-:W-:Y:S02]  /*3df0*/  SEL R86, R95, R86, P5 ;  /* 0x000000565f567207 */ /* 0x000fe40002800000 */
[----:B------:R-:W-:Y:S02]  /*3e00*/  @P0 FSEL R8, R8, RZ, P1 ;  /* 0x000000ff08080208 */ /* 0x000fe40000800000 */
[----:B------:R-:W-:-:S02]  /*3e10*/  ISETP.NE.U32.AND P1, PT, RZ, c[0x0][0x258], PT ;  /* 0x00009600ff007a0c */ /* 0x000fc40003f25070 */
[----:B------:R-:W-:Y:S02]  /*3e20*/  SEL R87, R122, R87, P5 ;  /* 0x000000577a577207 */ /* 0x000fe40002800000 */
[----:B------:R-:W-:Y:S02]  /*3e30*/  ISETP.NE.AND.EX P1, PT, RZ, c[0x0][0x25c], PT, P1 ;  /* 0x00009700ff007a0c */ /* 0x000fe40003f25310 */
[----:B------:R-:W-:Y:S02]  /*3e40*/  @P0 F2FP.BF16.PACK_AB R90, RZ, R90 ;  /* 0x0000005aff5a023e */ /* 0x000fe400000010ff */
[----:B------:R-:W-:Y:S02]  /*3e50*/  @P0 F2FP.BF16.PACK_AB R91, RZ, R91 ;  /* 0x0000005bff5b023e */ /* 0x000fe400000010ff */
[----:B------:R-:W-:Y:S02]  /*3e60*/  @P0 F2FP.BF16.PACK_AB R94, RZ, R94 ;  /* 0x0000005eff5e023e */ /* 0x000fe400000010ff */
[----:B------:R-:W-:-:S02]  /*3e70*/  @P0 F2FP.BF16.PACK_AB R8, RZ, R8 ;  /* 0x00000008ff08023e */ /* 0x000fc400000010ff */
        /* <DEDUP_REMOVED lines=16> */
.L_x_3940:
[----:B------:R-:W-:Y:S05]  /*3f80*/  BSYNC B0 ;  /* 0x0000000000007941 */ /* 0x000fea0003800000 */
.L_x_3939:
[----:B------:R-:W-:Y:S02]  /*3f90*/  IADD3 R102, R102, c[0x0][0x160], RZ ;  /* 0x0000580066667a10 */ /* 0x000fe40007ffe0ff */
[----:B------:R-:W-:Y:S02]  /*3fa0*/  LOP3.LUT P1, RZ, R16, 0xff, RZ, 0xc0, !PT ;  /* 0x000000ff10ff7812 */ /* 0x000fe4000782c0ff */
[----:B------:R-:W-:Y:S02]  /*3fb0*/  ISETP.GE.AND P0, PT, R102, c[0x0][0x164], PT ;  /* 0x0000590066007a0c */ /* 0x000fe40003f06270 */
[----:B------:R-:W-:-:S11]  /*3fc0*/  SEL R16, RZ, 0x1, P1 ;  /* 0x00000001ff107807 */ /* 0x000fd60000800000 */
[----:B0----5:R-:W-:Y:S01]  /*3fd0*/  @P0 CALL.REL.NOINC `(.L_x_3869) ;  /* 0x0000001000000944 */ /* 0x021fe20003c00000 */
[----:B------:R-:W-:Y:S05]  /*3fe0*/  BRA `(.L_x_3949) ;  /* 0xffffc67000007947 */ /* 0x000fea000383ffff */
.L_x_3869:
[----:B-1----:R-:W0:Y:S01]  /*3ff0*/  S2UR UR6, SR_CTAID.X ;  /* 0x00000000000679c3 */ /* 0x002e220000002500 */
[----:B------:R-:W0:Y:S01]  /*4000*/  S2R R2, SR_TID.X ;  /* 0x0000000000027919 */ /* 0x000e220000002100 */
[----:B------:R-:W-:Y:S01]  /*4010*/  LOP3.LUT P0, RZ, R6, 0xffffff80, RZ, 0xc0, !PT ;  /* 0xffffff8006ff7812 */ /* 0x000fe2000780c0ff */
[----:B-----5:R-:W-:Y:S01]  /*4020*/  @P4 IMAD.MOV.U32 R11, RZ, RZ, 0x10 ;  /* 0x00000010ff0b4424 */ /* 0x020fe200078e00ff */
[----:B------:R-:W-:Y:S01]  /*4030*/  @P2 MOV R19, 0x10 ;  /* 0x0000001000132802 */ /* 0x000fe20000000f00 */
[----:B------:R-:W-:-:S10]  /*4040*/  @P3 IMAD.MOV.U32 R15, RZ, RZ, 0x10 ;  /* 0x00000010ff0f3424 */ /* 0x000fd400078e00ff */
        /* <DEDUP_REMOVED lines=33> */
.L_x_3889:
[----:B------:R-:W-:Y:S01]  /*4260*/  IMAD.MOV.U32 R93, RZ, RZ, R123 ;  /* 0x000000ffff5d7224 */ /* 0x000fe200078e007b */
[----:B------:R-:W-:Y:S01]  /*4270*/  MOV R88, 0x42c0 ;  /* 0x000042c000587802 */ /* 0x000fe20000000f00 */
[----:B------:R-:W-:Y:S02]  /*4280*/  IMAD.MOV.U32 R154, RZ, RZ, 0x10 ;  /* 0x00000010ff9a7424 */ /* 0x000fe400078e00ff */
[----:B------:R-:W-:-:S02]  /*4290*/  IMAD.MOV.U32 R153, RZ, RZ, 0x1f ;  /* 0x0000001fff997424 */ /* 0x000fc400078e00ff */
[----:B------:R-:W-:Y:S02]  /*42a0*/  IMAD.MOV.U32 R156, RZ, RZ, -0x1 ;  /* 0xffffffffff9c7424 */ /* 0x000fe400078e00ff */
[----:B-----5:R-:W-:Y:S05]  /*42b0*/  CALL.REL.NOINC `($__internal_71_$__cuda_sm70_shflsync_down_p) ;  /* 0x0000045000007944 */ /* 0x020fea0003c00000 */
[----:B-1----:R-:W-:Y:S01]  /*42c0*/  IMAD.MOV.U32 R92, RZ, RZ, R154 ;  /* 0x000000ffff5c7224 */ /* 0x002fe200078e009a */
[----:B0-----:R-:W-:Y:S05]  /*42d0*/  BRA `(.L_x_3950) ;  /* 0xffffdaf000007947 */ /* 0x001fea000383ffff */
.L_x_3890:
[----:B------:R-:W-:Y:S01]  /*42e0*/  MOV R93, R122 ;  /* 0x0000007a005d7202 */ /* 0x000fe20000000f00 */
[----:B------:R-:W-:Y:S01]  /*42f0*/  IMAD.MOV.U32 R154, RZ, RZ, 0x10 ;  /* 0x00000010ff9a7424 */ /* 0x000fe200078e00ff */
[----:B------:R-:W-:Y:S01]  /*4300*/  MOV R88, 0x4340 ;  /* 0x0000434000587802 */ /* 0x000fe20000000f00 */
[----:B------:R-:W-:Y:S02]  /*4310*/  IMAD.MOV.U32 R153, RZ, RZ, 0x1f ;  /* 0x0000001fff997424 */ /* 0x000fe400078e00ff */
[----:B------:R-:W-:Y:S02]  /*4320*/  IMAD.MOV.U32 R156, RZ, RZ, -0x1 ;  /* 0xffffffffff9c7424 */ /* 0x000fe400078e00ff */
[----:B01---5:R-:W-:Y:S05]  /*4330*/  CALL.REL.NOINC `($__internal_71_$__cuda_sm70_shflsync_down_p) ;  /* 0x000003d000007944 */ /* 0x023fea0003c00000 */
[----:B------:R-:W-:Y:S01]  /*4340*/  FADD.FTZ R92, R92, R123 ;  /* 0x0000007b5c5c7221 */ /* 0x000fe20000010000 */
[----:B------:R-:W-:Y:S01]  /*4350*/  MOV R88, 0x43c0 ;  /* 0x000043c000587802 */ /* 0x000fe20000000f00 */
[----:B-1----:R-:W-:Y:S02]  /*4360*/  FADD.FTZ R95, R122, R154 ;  /* 0x0000009a7a5f7221 */ /* 0x002fe40000010000 */
[----:B------:R-:W-:Y:S01]  /*4370*/  IMAD.MOV.U32 R154, RZ, RZ, 0x8 ;  /* 0x00000008ff9a7424 */ /* 0x000fe200078e00ff */
[----:B0-----:R-:W-:Y:S01]  /*4380*/  MOV R93, R92 ;  /* 0x0000005c005d7202 */ /* 0x001fe20000000f00 */
[----:B------:R-:W-:-:S02]  /*4390*/  IMAD.MOV.U32 R153, RZ, RZ, 0x1f ;  /* 0x0000001fff997424 */ /* 0x000fc400078e00ff */
[----:B------:R-:W-:Y:S02]  /*43a0*/  IMAD.MOV.U32 R156, RZ, RZ, -0x1 ;  /* 0xffffffffff9c7424 */ /* 0x000fe400078e00ff */
[----:B------:R-:W-:Y:S05]  /*43b0*/  CALL.REL.NOINC `($__internal_71_$__cuda_sm70_shflsync_down_p) ;  /* 0x0000035000007944 */ /* 0x000fea0003c00000 */
[----:B-1----:R-:W-:Y:S01]  /*43c0*/  IMAD.MOV.U32 R91, RZ, RZ, R154 ;  /* 0x000000ffff5b7224 */ /* 0x002fe200078e009a */
[----:B------:R-:W-:Y:S01]  /*43d0*/  MOV R88, 0x4430 ;  /* 0x0000443000587802 */ /* 0x000fe20000000f00 */
[----:B0-----:R-:W-:Y:S02]  /*43e0*/  IMAD.MOV.U32 R93, RZ, RZ, R95 ;  /* 0x000000ffff5d7224 */ /* 0x001fe400078e005f */
[----:B------:R-:W-:Y:S02]  /*43f0*/  IMAD.MOV.U32 R154, RZ, RZ, 0x8 ;  /* 0x00000008ff9a7424 */ /* 0x000fe400078e00ff */
[----:B------:R-:W-:Y:S02]  /*4400*/  IMAD.MOV.U32 R153, RZ, RZ, 0x1f ;  /* 0x0000001fff997424 */ /* 0x000fe400078e00ff */
[----:B------:R-:W-:Y:S02]  /*4410*/  IMAD.MOV.U32 R156, RZ, RZ, -0x1 ;  /* 0xffffffffff9c7424 */ /* 0x000fe400078e00ff */
[----:B------:R-:W-:Y:S05]  /*4420*/  CALL.REL.NOINC `($__internal_71_$__cuda_sm70_shflsync_down_p) ;  /* 0x000002e000007944 */ /* 0x000fea0003c00000 */
[----:B------:R-:W-:Y:S01]  /*4430*/  FADD.FTZ R92, R91, R92 ;  /* 0x0000005c5b5c7221 */ /* 0x000fe20000010000 */
[----:B0-----:R-:W-:Y:S01]  /*4440*/  HFMA2.MMA R153, -RZ, RZ, 0, 1.847743988037109375e-06 ;  /* 0x0000001fff997435 */ /* 0x001fe200000001ff */
[----:B-1----:R-:W-:Y:S01]  /*4450*/  FADD.FTZ R95, R95, R154 ;  /* 0x0000009a5f5f7221 */ /* 0x002fe20000010000 */
[----:B------:R-:W-:Y:S01]  /*4460*/  MOV R88, 0x44b0 ;  /* 0x000044b000587802 */ /* 0x000fe20000000f00 */
[----:B------:R-:W-:-:S02]  /*4470*/  IMAD.MOV.U32 R154, RZ, RZ, 0x4 ;  /* 0x00000004ff9a7424 */ /* 0x000fc400078e00ff */
[----:B------:R-:W-:Y:S02]  /*4480*/  IMAD.MOV.U32 R156, RZ, RZ, -0x1 ;  /* 0xffffffffff9c7424 */ /* 0x000fe400078e00ff */
[----:B------:R-:W-:Y:S02]  /*4490*/  IMAD.MOV.U32 R93, RZ, RZ, R92 ;  /* 0x000000ffff5d7224 */ /* 0x000fe400078e005c */
[----:B------:R-:W-:Y:S05]  /*44a0*/  CALL.REL.NOINC `($__internal_71_$__cuda_sm70_shflsync_down_p) ;  /* 0x0000026000007944 */ /* 0x000fea0003c00000 */
[----:B-1----:R-:W-:Y:S01]  /*44b0*/  IMAD.MOV.U32 R91, RZ, RZ, R154 ;  /* 0x000000ffff5b7224 */ /* 0x002fe200078e009a */
[----:B0-----:R-:W-:Y:S01]  /*44c0*/  MOV R156, 0xffffffff ;  /* 0xffffffff009c7802 */ /* 0x001fe20000000f00 */
[----:B------:R-:W-:Y:S01]  /*44d0*/  IMAD.MOV.U32 R93, RZ, RZ, R95 ;  /* 0x000000ffff5d7224 */ /* 0x000fe200078e005f */
[----:B------:R-:W-:Y:S01]  /*44e0*/  MOV R88, 0x4520 ;  /* 0x0000452000587802 */ /* 0x000fe20000000f00 */
[----:B------:R-:W-:Y:S02]  /*44f0*/  IMAD.MOV.U32 R154, RZ, RZ, 0x4 ;  /* 0x00000004ff9a7424 */ /* 0x000fe400078e00ff */
[----:B------:R-:W-:Y:S02]  /*4500*/  IMAD.MOV.U32 R153, RZ, RZ, 0x1f ;  /* 0x0000001fff997424 */ /* 0x000fe400078e00ff */
[----:B------:R-:W-:Y:S05]  /*4510*/  CALL.REL.NOINC `($__internal_71_$__cuda_sm70_shflsync_down_p) ;  /* 0x000001f000007944 */ /* 0x000fea0003c00000 */
[----:B------:R-:W-:Y:S01]  /*4520*/  FADD.FTZ R92, R91, R92 ;  /* 0x0000005c5b5c7221 */ /* 0x000fe20000010000 */
[----:B------:R-:W-:Y:S01]  /*4530*/  MOV R88, 0x45a0 ;  /* 0x000045a000587802 */ /* 0x000fe20000000f00 */
[----:B-1----:R-:W-:-:S02]  /*4540*/  FADD.FTZ R95, R95, R154 ;  /* 0x0000009a5f5f7221 */ /* 0x002fc40000010000 */
[----:B------:R-:W-:Y:S02]  /*4550*/  IMAD.MOV.U32 R154, RZ, RZ, 0x2 ;  /* 0x00000002ff9a7424 */ /* 0x000fe400078e00ff */
[----:B0-----:R-:W-:Y:S02]  /*4560*/  IMAD.MOV.U32 R153, RZ, RZ, 0x1f ;  /* 0x0000001fff997424 */ /* 0x001fe400078e00ff */
[----:B------:R-:W-:Y:S02]  /*4570*/  IMAD.MOV.U32 R156, RZ, RZ, -0x1 ;  /* 0xffffffffff9c7424 */ /* 0x000fe400078e00ff */
[----:B------:R-:W-:Y:S02]  /*4580*/  IMAD.MOV.U32 R93, RZ, RZ, R92 ;  /* 0x000000ffff5d7224 */ /* 0x000fe400078e005c */
[----:B------:R-:W-:Y:S05]  /*4590*/  CALL.REL.NOINC `($__internal_71_$__cuda_sm70_shflsync_down_p) ;  /* 0x0000017000007944 */ /* 0x000fea0003c00000 */
[----:B-1----:R-:W-:Y:S01]  /*45a0*/  IMAD.MOV.U32 R91, RZ, RZ, R154 ;  /* 0x000000ffff5b7224 */ /* 0x002fe200078e009a */
[----:B------:R-:W-:Y:S01]  /*45b0*/  HFMA2.MMA R154, -RZ, RZ, 0, 1.1920928955078125e-07 ;  /* 0x00000002ff9a7435 */ /* 0x000fe200000001ff */
[----:B0-----:R-:W-:Y:S01]  /*45c0*/  IMAD.MOV.U32 R93, RZ, RZ, R95 ;  /* 0x000000ffff5d7224 */ /* 0x001fe200078e005f */
[----:B------:R-:W-:Y:S01]  /*45d0*/  MOV R88, 0x4610 ;  /* 0x0000461000587802 */ /* 0x000fe20000000f00 */
[----:B------:R-:W-:-:S02]  /*45e0*/  IMAD.MOV.U32 R153, RZ, RZ, 0x1f ;  /* 0x0000001fff997424 */ /* 0x000fc400078e00ff */
[----:B------:R-:W-:Y:S02]  /*45f0*/  IMAD.MOV.U32 R156, RZ, RZ, -0x1 ;  /* 0xffffffffff9c7424 */ /* 0x000fe400078e00ff */
[----:B------:R-:W-:Y:S05]  /*4600*/  CALL.REL.NOINC `($__internal_71_$__cuda_sm70_shflsync_down_p) ;  /* 0x0000010000007944 */ /* 0x000fea0003c00000 */
[----:B------:R-:W-:Y:S01]  /*4610*/  FADD.FTZ R94, R91, R92 ;  /* 0x0000005c5b5e7221 */ /* 0x000fe20000010000 */
[----:B------:R-:W-:Y:S01]  /*4620*/  MOV R88, 0x4690 ;  /* 0x0000469000587802 */ /* 0x000fe20000000f00 */
[----:B-1----:R-:W-:Y:S02]  /*4630*/  FADD.FTZ R123, R95, R154 ;  /* 0x0000009a5f7b7221 */ /* 0x002fe40000010000 */
[----:B------:R-:W-:Y:S02]  /*4640*/  IMAD.MOV.U32 R154, RZ, RZ, 0x1 ;  /* 0x00000001ff9a7424 */ /* 0x000fe400078e00ff */
[----:B0-----:R-:W-:Y:S02]  /*4650*/  IMAD.MOV.U32 R153, RZ, RZ, 0x1f ;  /* 0x0000001fff997424 */ /* 0x001fe400078e00ff */
[----:B------:R-:W-:Y:S02]  /*4660*/  IMAD.MOV.U32 R156, RZ, RZ, -0x1 ;  /* 0xffffffffff9c7424 */ /* 0x000fe400078e00ff */
[----:B------:R-:W-:-:S02]  /*4670*/  IMAD.MOV.U32 R93, RZ, RZ, R94 ;  /* 0x000000ffff5d7224 */ /* 0x000fc400078e005e */
[----:B------:R-:W-:Y:S05]  /*4680*/  CALL.REL.NOINC `($__internal_71_$__cuda_sm70_shflsync_down_p) ;  /* 0x0000008000007944 */ /* 0x000fea0003c00000 */
[----:B-1----:R-:W-:Y:S01]  /*4690*/  MOV R95, R154 ;  /* 0x0000009a005f7202 */ /* 0x002fe20000000f00 */
[----:B0-----:R-:W-:Y:S01]  /*46a0*/  IMAD.MOV.U32 R93, RZ, RZ, R123 ;  /* 0x000000ffff5d7224 */ /* 0x001fe200078e007b */
[----:B------:R-:W-:Y:S01]  /*46b0*/  MOV R88, 0x4700 ;  /* 0x0000470000587802 */ /* 0x000fe20000000f00 */
[----:B------:R-:W-:-:S02]  /*46c0*/  IMAD.MOV.U32 R154, RZ, RZ, 0x1 ;  /* 0x00000001ff9a7424 */ /* 0x000fc400078e00ff */
[----:B------:R-:W-:Y:S02]  /*46d0*/  IMAD.MOV.U32 R153, RZ, RZ, 0x1f ;  /* 0x0000001fff997424 */ /* 0x000fe400078e00ff */
[----:B------:R-:W-:Y:S02]  /*46e0*/  IMAD.MOV.U32 R156, RZ, RZ, -0x1 ;  /* 0xffffffffff9c7424 */ /* 0x000fe400078e00ff */
[----:B------:R-:W-:Y:S05]  /*46f0*/  CALL.REL.NOINC `($__internal_71_$__cuda_sm70_shflsync_down_p) ;  /* 0x0000001000007944 */ /* 0x000fea0003c00000 */
[----:B01----:R-:W-:Y:S05]  /*4700*/  BRA `(.L_x_3951) ;  /* 0xffffd7e000007947 */ /* 0x003fea000383ffff */
        .weak           $__internal_71_$__cuda_sm70_shflsync_down_p
        .type           $__internal_71_$__cuda_sm70_shflsync_down_p,@function
        .size           $__internal_71_$__cuda_sm70_shflsync_down_p,(.L_x_9815 - $__internal_71_$__cuda_sm70_shflsync_down_p)
$__internal_71_$__cuda_sm70_shflsync_down_p:
[----:B------:R-:W-:Y:S01]  /*4710*/  IMAD.MOV.U32 R89, RZ, RZ, 0x0 ;  /* 0x00000000ff597424 */ /* 0x000fe200078e00ff */
[----:B------:R-:W-:Y:S04]  /*4720*/  WARPSYNC R156 ;  /* 0x0000009c00007348 */ /* 0x000fe80003800000 */
[----:B------:R0:W1:Y:S01]  /*4730*/  SHFL.DOWN PT, R154, R93, R154, R153 ;  /* 0x0800009a5d9a7389 */ /* 0x00006200000e0099 */
[----:B------:R-:W-:Y:S05]  /*4740*/  RET.REL.NODEC R88 `(_ZN10layer_norm13ln_bwd_kernelINS_13Kernel_traitsI13__nv_bfloat16S2_fS2_fjLj2560ELj1ELj1ELj4ELj8ENS_18Kernel_traits_baseILj2560ES2_S2_fS2_fjLj128EEEEELb1ELb0ELb1ELb0EEEvNS_9BwdParamsE) ;  /* 0xffffb8b058007950 */ /* 0x000fea0003c3ffff */
.L_x_3952:
        /* <DEDUP_REMOVED lines=11> */
.L_x_9815:


//--------------------- .text._ZN10layer_norm22ln_bwd_finalize_kernelINS_22Kernel_traits_finalizeILj2560E13__nv_bfloat16S2_fS2_fjLb0ELj1024ELj4ENS_18Kernel_traits_baseILj2560ES2_S2_fS2_fjLj1024EEEEELb0ELb1EEEvNS_9BwdParamsE --------------------------
	.section	.text._ZN10layer_norm22ln_bwd_finalize_kernelINS_22Kernel_traits_finalizeILj2560E13__nv_bfloat16S2_fS2_fjLb0ELj1024ELj4ENS_18Kernel_traits_baseILj2560ES2_S2_fS2_fjLj1024EEEEELb0ELb1EEEvNS_9BwdParamsE,"ax",@progbits
	.sectioninfo	@"SHI_REGISTERS=32"
	.align	128
        .global         _ZN10layer_norm22ln_bwd_finalize_kernelINS_22Kernel_traits_finalizeILj2560E13__nv_bfloat16S2_fS2_fjLb0ELj1024ELj4ENS_18Kernel_traits_baseILj2560ES2_S2_fS2_fjLj1024EEEEELb0ELb1EEEvNS_9BwdParamsE
        .type           _ZN10layer_norm22ln_bwd_finalize_kernelINS_22Kernel_traits_finalizeILj2560E13__nv_bfloat16S2_fS2_fjLb0ELj1024ELj4ENS_18Kernel_traits_baseILj2560ES2_S2_fS2_fjLj1024EEEEELb0ELb1EEEvNS_9BwdParamsE,@function
        .size           _ZN10layer_norm22ln_bwd_finalize_kernelINS_22Kernel_traits_finalizeILj2560E13__nv_bfloat16S2_fS2_fjLb0ELj1024ELj4ENS_18Kernel_traits_baseILj2560ES2_S2_fS2_fjLj1024EEEEELb0ELb1EEEvNS_9BwdParamsE,(.L_x_9816 - _ZN10layer_norm22ln_bwd_finalize_kernelINS_22Kernel_traits_finalizeILj2560E13__nv_bfloat16S2_fS2_fjLb0ELj1024ELj4ENS_18Kernel_traits_baseILj2560ES2_S2_fS2_fjLj1024EEEEELb0ELb1EEEvNS_9BwdParamsE)
        .other          _ZN10layer_norm22ln_bwd_finalize_kernelINS_22Kernel_traits_finalizeILj2560E13__nv_bfloat16S2_fS2_fjLb0ELj1024ELj4ENS_18Kernel_traits_baseILj2560ES2_S2_fS2_fjLj1024EEEEELb0ELb1EEEvNS_9BwdParamsE,@"STO_CUDA_ENTRY STV_DEFAULT"
_ZN10layer_norm22ln_bwd_finalize_kernelINS_22Kernel_traits_finalizeILj2560E13__nv_bfloat16S2_fS2_fjLb0ELj1024ELj4ENS_18Kernel_traits_baseILj2560ES2_S2_fS2_fjLj1024EEEEELb0ELb1EEEvNS_9BwdParamsE:
.text._ZN10layer_norm22ln_bwd_finalize_kernelINS_22Kernel_traits_finalizeILj2560E13__nv_bfloat16S2_fS2_fjLb0ELj1024ELj4ENS_18Kernel_traits_baseILj2560ES2_S2_fS2_fjLj1024EEEEELb0ELb1EEEvNS_9BwdParamsE:
        /* <DEDUP_REMOVED lines=19> */
.L_x_3965:
        /* <DEDUP_REMOVED lines=27> */
.L_x_3957:
        /* <DEDUP_REMOVED lines=35> */
.L_x_3956:
[----:B------:R-:W-:Y:S05]  /*0510*/  BSYNC B1 ;  /* 0x0000000000017941 */ /* 0x000fea0003800000 */
.L_x_3955:
        /* <DEDUP_REMOVED lines=23> */
.L_x_3959:
[----:B------:R-:W-:Y:S05]  /*0690*/  BSYNC B1 ;  /* 0x0000000000017941 */ /* 0x000fea0003800000 */
.L_x_3958:
        /* <DEDUP_REMOVED lines=10> */
.L_x_3954:
[----:B------:R-:W-:Y:S05]  /*0740*/  BSYNC B0 ;  /* 0x0000000000007941 */ /* 0x000fea0003800000 */
.L_x_3953:
        /* <DEDUP_REMOVED lines=11> */
.L_x_3966:
        /* <DEDUP_REMOVED lines=18> */
.L_x_3967:
[----:B------:R-:W-:Y:S01]  /*0920*/  @!P1 SHF.R.U32.HI R2, RZ, 0x3, R0 ;  /* 0x00000003ff029819 */ /* 0x000fe20000011600 */
[----:B---3--:R-:W-:Y:S02]  /*0930*/  FADD.FTZ R5, R5, R10 ;  /* 0x0000000a05057221 */ /* 0x008fe40000010000 */
[----:B--2---:R-:W-:Y:S01]  /*0940*/  FADD.FTZ R7, R7, R4 ;  /* 0x0000000407077221 */ /* 0x004fe20000010000 */
[----:B------:R-:W-:-:S05]  /*0950*/  @!P1 LOP3.LUT R2, R2, 0x1ffffffc, RZ, 0xc0, !PT ;  /* 0x1ffffffc02029812 */ /* 0x000fca00078ec0ff */
[----:B------:R2:W-:Y:S04]  /*0960*/  @!P1 STS [R2+0x2000], R5 ;  /* 0x0020000502009388 */ /* 0x0005e80000000800 */
[----:B------:R2:W-:Y:S02]  /*0970*/  @!P1 STS [R2+0x2080], R7 ;  /* 0x0020800702009388 */ /* 0x0005e40000000800 */
.L_x_3960:
        /* <DEDUP_REMOVED lines=13> */
.L_x_3964:
[----:B------:R-:W-:Y:S05]  /*0a50*/  BSYNC B0 ;  /* 0x0000000000007941 */ /* 0x000fea0003800000 */
.L_x_3963:
[C---:B------:R-:W-:Y:S02]  /*0a60*/  ISETP.GT.U32.AND P1, PT, R18.reuse, -0xa01, PT ;  /* 0xfffff5ff1200780c */ /* 0x040fe40003f24070 */
[----:B------:R-:W-:Y:S02]  /*0a70*/  IADD3 R18, R18, 0xa00, RZ ;  /* 0x00000a0012127810 */ /* 0x000fe40007ffe0ff */
[----:B------:R-:W-:-:S09]  /*0a80*/  IADD3 R19, R19, 0x500, RZ ;  /* 0x0000050013137810 */ /* 0x000fd20007ffe0ff */
[----:B012---:R-:W-:Y:S05]  /*0a90*/  @P1 BRA `(.L_x_3965) ;  /* 0xfffff69000001947 */ /* 0x007fea000383ffff */
[----:B------:R-:W-:Y:S05]  /*0aa0*/  EXIT ;  /* 0x000000000000794d */ /* 0x000fea0003800000 */
.L_x_3961:
[----:B--2---:R-:W-:Y:S01]  /*0ab0*/  IMAD.MOV.U32 R10, RZ, RZ, R4 ;  /* 0x000000ffff0a7224 */ /* 0x004fe200078e0004 */
[----:B------:R-:W-:Y:S01]  /*0ac0*/  MOV R9, 0x1 ;  /* 0x0000000100097802 */ /* 0x000fe20000000f00 */
[----:B------:R-:W-:Y:S01]  /*0ad0*/  IMAD.MOV.U32 R6, RZ, RZ, 0x1f ;  /* 0x0000001fff067424 */ /* 0x000fe200078e00ff */
[----:B------:R-:W-:Y:S02]  /*0ae0*/  MOV R11, 0xffffffff ;  /* 0xffffffff000b7802 */ /* 0x000fe40000000f00 */
[----:B------:R-:W-:Y:S02]  /*0af0*/  MOV R2, 0xb10 ;  /* 0x00000b1000027802 */ /* 0x000fe40000000f00 */
[----:B01----:R-:W-:Y:S05]  /*0b00*/  CALL.REL.NOINC `($__internal_72_$__cuda_sm70_shflsync_bfly_p) ;  /* 0x000003c000007944 */ /* 0x003fea0003c00000 */
[----:B-1----:R-:W-:Y:S01]  /*0b10*/  IMAD.MOV.U32 R3, RZ, RZ, R6 ;  /* 0x000000ffff037224 */ /* 0x002fe200078e0006 */
[----:B0-----:R-:W-:Y:S05]  /*0b20*/  BRA `(.L_x_3966) ;  /* 0xfffffcd000007947 */ /* 0x001fea000383ffff */
.L_x_3962:
[----:B------:R-:W-:Y:S01]  /*0b30*/  HFMA2.MMA R6, -RZ, RZ, 0, 1.847743988037109375e-06 ;  /* 0x0000001fff067435 */ /* 0x000fe200000001ff */
[----:B------:R-:W-:Y:S01]  /*0b40*/  MOV R10, R13 ;  /* 0x0000000d000a7202 */ /* 0x000fe20000000f00 */
[----:B------:R-:W-:Y:S01]  /*0b50*/  IMAD.MOV.U32 R9, RZ, RZ, 0x2 ;  /* 0x00000002ff097424 */ /* 0x000fe200078e00ff */
[----:B------:R-:W-:Y:S01]  /*0b60*/  MOV R2, 0xb90 ;  /* 0x00000b9000027802 */ /* 0x000fe20000000f00 */
[----:B------:R-:W-:-:S02]  /*0b70*/  IMAD.MOV.U32 R11, RZ, RZ, -0x1 ;  /* 0xffffffffff0b7424 */ /* 0x000fc400078e00ff */
[----:B012---:R-:W-:Y:S05]  /*0b80*/  CALL.REL.NOINC `($__internal_72_$__cuda_sm70_shflsync_bfly_p) ;  /* 0x0000034000007944 */ /* 0x007fea0003c00000 */
[----:B01----:R-:W-:Y:S01]  /*0b90*/  FADD.FTZ R10, R13, R6 ;  /* 0x000000060d0a7221 */ /* 0x003fe20000010000 */
[----:B------:R-:W-:Y:S01]  /*0ba0*/  HFMA2.MMA R6, -RZ, RZ, 0, 1.847743988037109375e-06 ;  /* 0x0000001fff067435 */ /* 0x000fe200000001ff */
[----:B------:R-:W-:Y:S01]  /*0bb0*/  MOV R9, 0x4 ;  /* 0x0000000400097802 */ /* 0x000fe20000000f00 */
[----:B------:R-:W-:Y:S01]  /*0bc0*/  IMAD.MOV.U32 R11, RZ, RZ, -0x1 ;  /* 0xffffffffff0b7424 */ /* 0x000fe200078e00ff */
[----:B------:R-:W-:-:S03]  /*0bd0*/  MOV R2, 0xbf0 ;  /* 0x00000bf000027802 */ /* 0x000fc60000000f00 */
[----:B------:R-:W-:Y:S05]  /*0be0*/  CALL.REL.NOINC `($__internal_72_$__cuda_sm70_shflsync_bfly_p) ;  /* 0x000002e000007944 */ /* 0x000fea0003c00000 */
[----:B01----:R-:W-:Y:S01]  /*0bf0*/  FADD.FTZ R10, R10, R6 ;  /* 0x000000060a0a7221 */ /* 0x003fe20000010000 */
[----:B------:R-:W-:Y:S01]  /*0c00*/  HFMA2.MMA R6, -RZ, RZ, 0, 1.847743988037109375e-06 ;  /* 0x0000001fff067435 */ /* 0x000fe200000001ff */
[----:B------:R-:W-:Y:S01]  /*0c10*/  MOV R9, 0x8 ;  /* 0x0000000800097802 */ /* 0x000fe20000000f00 */
[----:B------:R-:W-:Y:S01]  /*0c20*/  IMAD.MOV.U32 R11, RZ, RZ, -0x1 ;  /* 0xffffffffff0b7424 */ /* 0x000fe200078e00ff */
[----:B------:R-:W-:-:S03]  /*0c30*/  MOV R2, 0xc50 ;  /* 0x00000c5000027802 */ /* 0x000fc60000000f00 */
[----:B------:R-:W-:Y:S05]  /*0c40*/  CALL.REL.NOINC `($__internal_72_$__cuda_sm70_shflsync_bfly_p) ;  /* 0x0000028000007944 */ /* 0x000fea0003c00000 */
[----:B-1----:R-:W-:Y:S01]  /*0c50*/  FADD.FTZ R4, R10, R6 ;  /* 0x000000060a047221 */ /* 0x002fe20000010000 */
[----:B------:R-:W-:Y:S01]  /*0c60*/  HFMA2.MMA R6, -RZ, RZ, 0, 1.847743988037109375e-06 ;  /* 0x0000001fff067435 */ /* 0x000fe200000001ff */
[----:B0-----:R-:W-:Y:S01]  /*0c70*/  MOV R9, 0x10 ;  /* 0x0000001000097802 */ /* 0x001fe20000000f00 */
[----:B------:R-:W-:Y:S01]  /*0c80*/  IMAD.MOV.U32 R11, RZ, RZ, -0x1 ;  /* 0xffffffffff0b7424 */ /* 0x000fe200078e00ff */
[----:B------:R-:W-:-:S02]  /*0c90*/  MOV R2, 0xcc0 ;  /* 0x00000cc000027802 */ /* 0x000fc40000000f00 */
[----:B------:R-:W-:Y:S02]  /*0ca0*/  MOV R10, R4 ;  /* 0x00000004000a7202 */ /* 0x000fe40000000f00 */
[----:B------:R-:W-:Y:S05]  /*0cb0*/  CALL.REL.NOINC `($__internal_72_$__cuda_sm70_shflsync_bfly_p) ;  /* 0x0000021000007944 */ /* 0x000fea0003c00000 */
[----:B0-----:R-:W-:Y:S01]  /*0cc0*/  HFMA2.MMA R9, -RZ, RZ, 0, 5.9604644775390625e-08 ;  /* 0x00000001ff097435 */ /* 0x001fe200000001ff */
[----:B-1----:R-:W-:Y:S01]  /*0cd0*/  MOV R7, R6 ;  /* 0x0000000600077202 */ /* 0x002fe20000000f00 */
[----:B------:R-:W-:Y:S01]  /*0ce0*/  IMAD.MOV.U32 R10, RZ, RZ, R5 ;  /* 0x000000ffff0a7224 */ /* 0x000fe200078e0005 */
[----:B------:R-:W-:Y:S01]  /*0cf0*/  MOV R6, 0x1f ;  /* 0x0000001f00067802 */ /* 0x000fe20000000f00 */
[----:B------:R-:W-:Y:S01]  /*0d00*/  IMAD.MOV.U32 R11, RZ, RZ, -0x1 ;  /* 0xffffffffff0b7424 */ /* 0x000fe200078e00ff */
[----:B------:R-:W-:Y:S02]  /*0d10*/  MOV R2, 0xd30 ;  /* 0x00000d3000027802 */ /* 0x000fe40000000f00 */
[----:B------:R-:W-:Y:S05]  /*0d20*/  CALL.REL.NOINC `($__internal_72_$__cuda_sm70_shflsync_bfly_p) ;  /* 0x000001a000007944 */ /* 0x000fea0003c00000 */
[----:B0-----:R-:W-:Y:S01]  /*0d30*/  HFMA2.MMA R9, -RZ, RZ, 0, 1.1920928955078125e-07 ;  /* 0x00000002ff097435 */ /* 0x001fe200000001ff */
[----:B-1----:R-:W-:Y:S01]  /*0d40*/  FADD.FTZ R10, R5, R6 ;  /* 0x00000006050a7221 */ /* 0x002fe20000010000 */
[----:B------:R-:W-:Y:S01]  /*0d50*/  MOV R6, 0x1f ;  /* 0x0000001f00067802 */ /* 0x000fe20000000f00 */
[----:B------:R-:W-:Y:S01]  /*0d60*/  IMAD.MOV.U32 R11, RZ, RZ, -0x1 ;  /* 0xffffffffff0b7424 */ /* 0x000fe200078e00ff */
[----:B------:R-:W-:Y:S02]  /*0d70*/  MOV R2, 0xd90 ;  /* 0x00000d9000027802 */ /* 0x000fe40000000f00 */
[----:B------:R-:W-:Y:S05]  /*0d80*/  CALL.REL.NOINC `($__internal_72_$__cuda_sm70_shflsync_bfly_p) ;  /* 0x0000014000007944 */ /* 0x000fea0003c00000 */
[----:B0-----:R-:W-:Y:S01]  /*0d90*/  HFMA2.MMA R9, -RZ, RZ, 0, 2.384185791015625e-07 ;  /* 0x00000004ff097435 */ /* 0x001fe200000001ff */
[----:B-1----:R-:W-:Y:S01]  /*0da0*/  FADD.FTZ R10, R10, R6 ;  /* 0x000000060a0a7221 */ /* 0x002fe20000010000 */
[----:B------:R-:W-:Y:S01]  /*0db0*/  MOV R6, 0x1f ;  /* 0x0000001f00067802 */ /* 0x000fe20000000f00 */
[----:B------:R-:W-:Y:S01]  /*0dc0*/  IMAD.MOV.U32 R11, RZ, RZ, -0x1 ;  /* 0xffffffffff0b7424 */ /* 0x000fe200078e00ff */
[----:B------:R-:W-:-:S02]  /*0dd0*/  MOV R2, 0xdf0 ;  /* 0x00000df000027802 */ /* 0x000fc40000000f00 */
[----:B------:R-:W-:Y:S05]  /*0de0*/  CALL.REL.NOINC `($__internal_72_$__cuda_sm70_shflsync_bfly_p) ;  /* 0x000000e000007944 */ /* 0x000fea0003c00000 */
[----:B0-----:R-:W-:Y:S01]  /*0df0*/  HFMA2.MMA R9, -RZ, RZ, 0, 4.76837158203125e-07 ;  /* 0x00000008ff097435 */ /* 0x001fe200000001ff */
[----:B-1----:R-:W-:Y:S01]  /*0e00*/  FADD.FTZ R10, R10, R6 ;  /* 0x000000060a0a7221 */ /* 0x002fe20000010000 */
[----:B------:R-:W-:Y:S01]  /*0e10*/  MOV R6, 0x1f ;  /* 0x0000001f00067802 */ /* 0x000fe20000000f00 */
[----:B------:R-:W-:Y:S01]  /*0e20*/  IMAD.MOV.U32 R11, RZ, RZ, -0x1 ;  /* 0xffffffffff0b7424 */ /* 0x000fe200078e00ff */
[----:B------:R-:W-:-:S02]  /*0e30*/  MOV R2, 0xe50 ;  /* 0x00000e5000027802 */ /* 0x000fc40000000f00 */
[----:B------:R-:W-:Y:S05]  /*0e40*/  CALL.REL.NOINC `($__internal_72_$__cuda_sm70_shflsync_bfly_p) ;  /* 0x0000008000007944 */ /* 0x000fea0003c00000 */
[----:B0-----:R-:W-:Y:S01]  /*0e50*/  HFMA2.MMA R9, -RZ, RZ, 0, 9.5367431640625e-07 ;  /* 0x00000010ff097435 */ /* 0x001fe200000001ff */
[----:B-1----:R-:W-:Y:S01]  /*0e60*/  FADD.FTZ R10, R10, R6 ;  /* 0x000000060a0a7221 */ /* 0x002fe20000010000 */
[----:B------:R-:W-:Y:S01]  /*0e70*/  MOV R6, 0x1f ;  /* 0x0000001f00067802 */ /* 0x000fe20000000f00 */
[----:B------:R-:W-:Y:S01]  /*0e80*/  IMAD.MOV.U32 R11, RZ, RZ, -0x1 ;  /* 0xffffffffff0b7424 */ /* 0x000fe200078e00ff */
[----:B------:R-:W-:-:S02]  /*0e90*/  MOV R2, 0xeb0 ;  /* 0x00000eb000027802 */ /* 0x000fc40000000f00 */
[----:B------:R-:W-:Y:S05]  /*0ea0*/  CALL.REL.NOINC `($__internal_72_$__cuda_sm70_shflsync_bfly_p) ;  /* 0x0000002000007944 */ /* 0x000fea0003c00000 */
[----:B-1----:R-:W-:Y:S01]  /*0eb0*/  MOV R5, R6 ;  /* 0x0000000600057202 */ /* 0x002fe20000000f00 */
[----:B0-----:R-:W-:Y:S05]  /*0ec0*/  BRA `(.L_x_3967) ;  /* 0xfffffa5000007947 */ /* 0x001fea000383ffff */
        .weak           $__internal_72_$__cuda_sm70_shflsync_bfly_p
        .type           $__internal_72_$__cuda_sm70_shflsync_bfly_p,@function
        .size           $__internal_72_$__cuda_sm70_shflsync_bfly_p,(.L_x_9816 - $__internal_72_$__cuda_sm70_shflsync_bfly_p)
$__internal_72_$__cuda_sm70_shflsync_bfly_p:
[----:B------:R-:W-:Y:S01]  /*0ed0*/  HFMA2.MMA R3, -RZ, RZ, 0, 0 ;  /* 0x00000000ff037435 */ /* 0x000fe200000001ff */
[----:B------:R-:W-:Y:S04]  /*0ee0*/  WARPSYNC R11 ;  /* 0x0000000b00007348 */ /* 0x000fe80003800000 */
[----:B------:R0:W1:Y:S01]  /*0ef0*/  SHFL.BFLY PT, R6, R10, R9, R6 ;  /* 0x0c0000090a067389 */ /* 0x00006200000e0006 */
[----:B------:R-:W-:Y:S05]  /*0f00*/  RET.REL.NODEC R2 `(_ZN10layer_norm22ln_bwd_finalize_kernelINS_22Kernel_traits_finalizeILj2560E13__nv_bfloat16S2_fS2_fjLb0ELj1024ELj4ENS_18Kernel_traits_baseILj2560ES2_S2_fS2_fjLj1024EEEEELb0ELb1EEEvNS_9BwdParamsE) ;  /* 0xfffff0f002007950 */ /* 0x000fea0003c3ffff */
.L_x_3968:
        /* <DEDUP_REMOVED lines=15> */
.L_x_9816:


//--------------------- .text._ZN10layer_norm13ln_bwd_kernelINS_13Kernel_traitsI13__nv_bfloat16S2_fS2_fjLj2560ELj1ELj1ELj4ELj8ENS_18Kernel_traits_baseILj2560ES2_S2_fS2_fjLj128EEEEELb1ELb0ELb1ELb1EEEvNS_9BwdParamsE --------------------------
	.section	.text._ZN10layer_norm13ln_bwd_kernelINS_13Kernel_traitsI13__nv_bfloat16S2_fS2_fjLj2560ELj1ELj1ELj4ELj8ENS_18Kernel_traits_baseILj2560ES2_S2_fS2_fjLj128EEEEELb1ELb0ELb1ELb1EEEvNS_9BwdParamsE,"ax",@progbits
	.sectioninfo	@"SHI_REGISTERS=167"
	.align	128
        .global         _ZN10layer_norm13ln_bwd_kernelINS_13Kernel_traitsI13__nv_bfloat16S2_fS2_fjLj2560ELj1ELj1ELj4ELj8ENS_18Kernel_traits_baseILj2560ES2_S2_fS2_fjLj128EEEEELb1ELb0ELb1ELb1EEEvNS_9BwdParamsE
        .type           _ZN10layer_norm13ln_bwd_kernelINS_13Kernel_traitsI13__nv_bfloat16S2_fS2_fjLj2560ELj1ELj1ELj4ELj8ENS_18Kernel_traits_baseILj2560ES2_S2_fS2_fjLj128EEEEELb1ELb0ELb1ELb1EEEvNS_9BwdParamsE,@function
        .size           _ZN10layer_norm13ln_bwd_kernelINS_13Kernel_traitsI13__nv_bfloat16S2_fS2_fjLj2560ELj1ELj1ELj4ELj8ENS_18Kernel_traits_baseILj2560ES2_S2_fS2_fjLj128EEEEELb1ELb0ELb1ELb1EEEvNS_9BwdParamsE,(.L_x_9817 - _ZN10layer_norm13ln_bwd_kernelINS_13Kernel_traitsI13__nv_bfloat16S2_fS2_fjLj2560ELj1ELj1ELj4ELj8ENS_18Kernel_traits_baseILj2560ES2_S2_fS2_fjLj128EEEEELb1ELb0ELb1ELb1EEEvNS_9BwdParamsE)
        .other          _ZN10layer_norm13ln_bwd_kernelINS_13Kernel_traitsI13__nv_bfloat16S2_fS2_fjLj2560ELj1ELj1ELj4ELj8ENS_18Kernel_traits_baseILj2560ES2_S2_fS2_fjLj128EEEEELb1ELb0ELb1ELb1EEEvNS_9BwdParamsE,@"STO_CUDA_ENTRY STV_DEFAULT"
_ZN10layer_norm13ln_bwd_kernelINS_13Kernel_traitsI13__nv_bfloat16S2_fS2_fjLj2560ELj1ELj1ELj4ELj8ENS_18Kernel_traits_baseILj2560ES2_S2_fS2_fjLj128EEEEELb1ELb0ELb1ELb1EEEvNS_9BwdParamsE:
.text._ZN10layer_norm13ln_bwd_kernelINS_13Kernel_traitsI13__nv_bfloat16S2_fS2_fjLj2560ELj1ELj1ELj4ELj8ENS_18Kernel_traits_baseILj2560ES2_S2_fS2_fjLj128EEEEELb1ELb0ELb1ELb1EEEvNS_9BwdParamsE:
        /* <DEDUP_REMOVED lines=28> */
.L_x_3969:
[----:B------:R-:W-:-:S05]  /*01c0*/  IMAD.SHL.U32 R0, R111, 0x8, RZ ;  /* 0x000000086f007824 */ /* 0x000fca00078e00ff */
[----:B------:R-:W-:-:S04]  /*01d0*/  LOP3.LUT R0, R0, 0x3f8, RZ, 0xc0, !PT ;  /* 0x000003f800007812 */ /* 0x000fc800078ec0ff */
[----:B------:R-:W-:-:S04]  /*01e0*/  IADD3 R2, P0, R0, c[0x0][0x1b0], RZ ;  /* 0x00006c0000027a10 */ /* 0x000fc80007f1e0ff */
[----:B------:R-:W-:-:S05]  /*01f0*/  IADD3.X R3, RZ, c[0x0][0x1b4], RZ, P0, !PT ;  /* 0x00006d00ff037a10 */ /* 0x000fca00007fe4ff */
[----:B------:R-:W2:Y:S04]  /*0200*/  LDG.E.64 R14, [R2.64+0x800] ;  /* 0x00080004020e7981 */ /* 0x000ea8000c1e1b00 */
[----:B------:R-:W3:Y:S04]  /*0210*/  LDG.E.64 R4, [R2.64] ;  /* 0x0000000402047981 */ /* 0x000ee8000c1e1b00 */
[----:B------:R-:W4:Y:S04]  /*0220*/  LDG.E.64 R6, [R2.64+0x400] ;  /* 0x0004000402067981 */ /* 0x000f28000c1e1b00 */
[----:B------:R-:W5:Y:S04]  /*0230*/  LDG.E.64 R16, [R2.64+0xc00] ;  /* 0x000c000402107981 */ /* 0x000f68000c1e1b00 */
[----:B------:R-:W5:Y:S01]  /*0240*/  LDG.E.64 R20, [R2.64+0x1000] ;  /* 0x0010000402147981 */ /* 0x000f62000c1e1b00 */
        /* <DEDUP_REMOVED lines=21> */
[----:B------:R-:W-:Y:S02]  /*03a0*/  PRMT R104, RZ, 0x5410, R15 ;  /* 0x00005410ff687816 */ /* 0x000fe4000000000f */
[----:B------:R-:W0:Y:S01]  /*03b0*/  LDC.U8 R15, c[0x0][0x1f0] ;  /* 0x00007c00ff0f7b82 */ /* 0x000e220000000000 */
[--C-:B---3--:R-:W-:Y:S02]  /*03c0*/  SHF.R.U64 R13, R4, 0x10, R5.reuse ;  /* 0x00000010040d7819 */ /* 0x108fe40000001205 */
[----:B------:R-:W-:Y:S02]  /*03d0*/  PRMT R109, RZ, 0x5410, R4 ;  /* 0x00005410ff6d7816 */ /* 0x000fe40000000004 */
[--C-:B------:R-:W-:Y:S02]  /*03e0*/  SHF.R.U32.HI R12, RZ, 0x10, R5.reuse ;  /* 0x00000010ff0c7819 */ /* 0x100fe40000011605 */
[----:B------:R-:W-:-:S02]  /*03f0*/  PRMT R108, RZ, 0x5410, R5 ;  /* 0x00005410ff6c7816 */ /* 0x000fc40000000005 */
[--C-:B----4-:R-:W-:Y:S02]  /*0400*/  SHF.R.U64 R11, R6, 0x10, R7.reuse ;  /* 0x00000010060b7819 */ /* 0x110fe40000001207 */
[----:B------:R-:W-:Y:S02]  /*0410*/  PRMT R107, RZ, 0x5410, R6 ;  /* 0x00005410ff6b7816 */ /* 0x000fe40000000006 */
[--C-:B------:R-:W-:Y:S02]  /*0420*/  SHF.R.U32.HI R10, RZ, 0x10, R7.reuse ;  /* 0x00000010ff0a7819 */ /* 0x100fe40000011607 */
[----:B------:R-:W-:Y:S02]  /*0430*/  PRMT R106, RZ, 0x5410, R7 ;  /* 0x00005410ff6a7816 */ /* 0x000fe40000000007 */
[--C-:B-----5:R-:W-:Y:S02]  /*0440*/  SHF.R.U64 R7, R16, 0x10, R17.reuse ;  /* 0x0000001010077819 */ /* 0x120fe40000001211 */
[----:B------:R-:W-:-:S02]  /*0450*/  SHF.R.U32.HI R6, RZ, 0x10, R17 ;  /* 0x00000010ff067819 */ /* 0x000fc40000011611 */
[--C-:B------:R-:W-:Y:S02]  /*0460*/  SHF.R.U64 R5, R20, 0x10, R21.reuse ;  /* 0x0000001014057819 */ /* 0x100fe40000001215 */
[----:B------:R-:W-:Y:S02]  /*0470*/  SHF.R.U32.HI R4, RZ, 0x10, R21 ;  /* 0x00000010ff047819 */ /* 0x000fe40000011615 */
[----:B------:R-:W-:Y:S02]  /*0480*/  PRMT R19, RZ, 0x5410, R16 ;  /* 0x00005410ff137816 */ /* 0x000fe40000000010 */
[----:B------:R-:W-:Y:S02]  /*0490*/  PRMT R18, RZ, 0x5410, R17 ;  /* 0x00005410ff127816 */ /* 0x000fe40000000011 */
[----:B------:R-:W-:Y:S01]  /*04a0*/  PRMT R105, RZ, 0x5410, R14 ;  /* 0x00005410ff697816 */ /* 0x000fe2000000000e */
[----:B------:R-:W-:Y:S01]  /*04b0*/  IMAD.MOV.U32 R14, RZ, RZ, 0x1 ;  /* 0x00000001ff0e7424 */ /* 0x000fe200078e00ff */
[----:B------:R-:W-:-:S02]  /*04c0*/  PRMT R17, RZ, 0x5410, R20 ;  /* 0x00005410ff117816 */ /* 0x000fc40000000014 */
[----:B------:R-:W-:Y:S02]  /*04d0*/  PRMT R16, RZ, 0x5410, R21 ;  /* 0x00005410ff107816 */ /* 0x000fe40000000015 */
[----:B------:R-:W-:Y:S01]  /*04e0*/  CS2R R20, SRZ ;  /* 0x0000000000147805 */ /* 0x000fe2000001ff00 */
        /* <DEDUP_REMOVED lines=10> */
.L_x_4026:
        /* <DEDUP_REMOVED lines=8> */
[----:B------:R-:W-:Y:S01]  /*0610*/  HFMA2.MMA R154, -RZ, RZ, 0, 9.5367431640625e-07 ;  /* 0x00000010ff9a7435 */ /* 0x000fe200000001ff */
[----:B------:R-:W-:Y:S03]  /*0620*/  BSSY B0, `(.L_x_3971) ;  /* 0x0000123000007945 */ /* 0x000fe60003800000 */
[----:B------:R-:W-:-:S04]  /*0630*/  SHF.R.S32.HI R91, RZ, 0x1f, R0 ;  /* 0x0000001fff5b7819 */ /* 0x000fc80000011400 */
[----:B------:R-:W-:Y:S02]  /*0640*/  LEA.HI R91, R91, R0, RZ, 0x2 ;  /* 0x000000005b5b7211 */ /* 0x000fe400078f10ff */
[----:B------:R-:W-:-:S04]  /*0650*/  LOP3.LUT R0, R111, 0x7f, RZ, 0xc0, !PT ;  /* 0x0000007f6f007812 */ /* 0x000fc800078ec0ff */
[----:B------:R-:W-:-:S04]  /*0660*/  LEA.HI.SX32 R2, R91, R0, 0x1e ;  /* 0x000000005b027211 */ /* 0x000fc800078ff2ff */
[C---:B------:R-:W-:Y:S01]  /*0670*/  IADD3 R122, R2.reuse, 0x80, RZ ;  /* 0x00000080027a7810 */ /* 0x040fe20007ffe0ff */
[CC--:B------:R-:W-:Y:S01]  /*0680*/  IMAD.WIDE.U32 R162, R2.reuse, R154.reuse, c[0x0][0x218] ;  /* 0x0000860002a27625 */ /* 0x0c0fe200078e009a */
[C---:B------:R-:W-:Y:S02]  /*0690*/  IADD3 R119, R2.reuse, 0x100, RZ ;  /* 0x0000010002777810 */ /* 0x040fe40007ffe0ff */
[----:B------:R-:W-:Y:S01]  /*06a0*/  IADD3 R117, R2, 0x180, RZ ;  /* 0x0000018002757810 */ /* 0x000fe20007ffe0ff */
[----:B------:R-:W-:-:S04]  /*06b0*/  IMAD.WIDE.U32 R160, R122, R154, c[0x0][0x218] ;  /* 0x000086007aa07625 */ /* 0x000fc800078e009a */
[----:B------:R-:W-:-:S04]  /*06c0*/  IMAD.WIDE.U32 R158, R119, R154, c[0x0][0x218] ;  /* 0x00008600779e7625 */ /* 0x000fc800078e009a */
[----:B------:R-:W-:Y:S01]  /*06d0*/  IMAD.WIDE.U32 R156, R117, R154, c[0x0][0x218] ;  /* 0x00008600759c7625 */ /* 0x000fe200078e009a */
[----:B--2---:R-:W-:-:S13]  /*06e0*/  ISETP.GT.AND P5, PT, R88, RZ, PT ;  /* 0x000000ff5800720c */ /* 0x004fda0003fa4270 */
[----:B------:R-:W-:Y:S05]  /*06f0*/  @P5 BRA `(.L_x_3972) ;  /* 0x0000021000005947 */ /* 0x000fea0003800000 */
[----:B0----5:R-:W-:Y:S02]  /*0700*/  ISETP.GE.AND P1, PT, R123, 0x1, PT ;  /* 0x000000017b00780c */ /* 0x021fe40003f26270 */
[----:B------:R-:W-:-:S04]  /*0710*/  ISETP.NE.U32.AND P0, PT, RZ, c[0x0][0x218], PT ;  /* 0x00008600ff007a0c */ /* 0x000fc80003f05070 */
[----:B------:R-:W-:-:S07]  /*0720*/  ISETP.NE.AND.EX P0, PT, RZ, c[0x0][0x21c], PT, P0 ;  /* 0x00008700ff007a0c */ /* 0x000fce0003f05300 */
[----:B------:R-:W-:-:S05]  /*0730*/  @P1 IADD3 R84, R123, -0x1, RZ ;  /* 0xffffffff7b541810 */ /* 0x000fca0007ffe0ff */
[----:B------:R-:W-:Y:S01]  /*0740*/  @P1 IMAD R84, R84, c[0x0][0x168], RZ ;  /* 0x00005a0054541a24 */ /* 0x000fe200078e02ff */
[----:B------:R0:W5:Y:S04]  /*0750*/  @P0 LDG.E.128 R64, [R160.64] ;  /* 0x00000004a0400981 */ /* 0x000168000c1e1d00 */
[----:B------:R-:W-:Y:S01]  /*0760*/  @P1 SHF.R.S32.HI R85, RZ, 0x1f, R84 ;  /* 0x0000001fff551819 */ /* 0x000fe20000011454 */
[----:B------:R1:W5:Y:S03]  /*0770*/  @P0 LDG.E.128 R60, [R162.64] ;  /* 0x00000004a23c0981 */ /* 0x000366000c1e1d00 */
[----:B------:R-:W-:Y:S01]  /*0780*/  @P1 LEA.HI R85, R85, R84, RZ, 0x2 ;  /* 0x0000005455551211 */ /* 0x000fe200078f10ff */
[----:B------:R-:W-:Y:S01]  /*0790*/  IMAD.MOV.U32 R84, RZ, RZ, RZ ;  /* 0x000000ffff547224 */ /* 0x000fe200078e00ff */
[----:B------:R1:W5:Y:S02]  /*07a0*/  @P0 LDG.E.128 R68, [R158.64] ;  /* 0x000000049e440981 */ /* 0x000364000c1e1d00 */
[----:B------:R-:W-:-:S02]  /*07b0*/  @P1 LEA.HI.SX32 R84, R85, R0, 0x1e ;  /* 0x0000000055541211 */ /* 0x000fc400078ff2ff */
[----:B0-----:R-:W-:Y:S01]  /*07c0*/  @P0 IADD3 R161, R2, 0x200, RZ ;  /* 0x0000020002a10810 */ /* 0x001fe20007ffe0ff */
[----:B------:R1:W5:Y:S01]  /*07d0*/  @P0 LDG.E.128 R72, [R156.64] ;  /* 0x000000049c480981 */ /* 0x000362000c1e1d00 */
[C---:B------:R-:W-:Y:S01]  /*07e0*/  IADD3 R90, R84.reuse, 0x80, RZ ;  /* 0x00000080545a7810 */ /* 0x040fe20007ffe0ff */
[CC--:B------:R-:W-:Y:S01]  /*07f0*/  IMAD.WIDE.U32 R102, R84.reuse, R155.reuse, c[0x0][0x190] ;  /* 0x0000640054667625 */ /* 0x0c0fe200078e009b */
[C---:B------:R-:W-:Y:S02]  /*0800*/  IADD3 R88, R84.reuse, 0x100, RZ ;  /* 0x0000010054587810 */ /* 0x040fe40007ffe0ff */
        /* <DEDUP_REMOVED lines=9> */
[----:B------:R1:W5:Y:S03]  /*08a0*/  LDG.E R116, [R86.64] ;  /* 0x0000000456747981 */ /* 0x000366000c1e1900 */
[----:B------:R-:W-:Y:S01]  /*08b0*/  @P0 IMAD.WIDE.U32 R154, R161, R154, c[0x0][0x218] ;  /* 0x00008600a19a0625 */ /* 0x000fe200078e009a */
[----:B------:R1:W5:Y:S04]  /*08c0*/  LDG.E R0, [R84.64] ;  /* 0x0000000454007981 */ /* 0x000368000c1e1900 */
[----:B------:R1:W5:Y:S01]  /*08d0*/  @P0 LDG.E.128 R76, [R154.64] ;  /* 0x000000049a4c0981 */ /* 0x000362000c1e1d00 */
[----:B--2---:R-:W-:Y:S01]  /*08e0*/  IMAD.MOV.U32 R88, RZ, RZ, RZ ;  /* 0x000000ffff587224 */ /* 0x004fe200078e00ff */
[----:B0-----:R-:W-:Y:S01]  /*08f0*/  MOV R90, RZ ;  /* 0x000000ff005a7202 */ /* 0x001fe20000000f00 */
[----:B------:R-:W-:Y:S05]  /*0900*/  BRA `(.L_x_3973) ;  /* 0x00000f4000007947 */ /* 0x000fea0003800000 */
.L_x_3972:
[----:B0-----:R-:W-:Y:S01]  /*0910*/  IADD3 R84, R88, -0x1, RZ ;  /* 0xffffffff58547810 */ /* 0x001fe20007ffe0ff */
[----:B------:R-:W-:-:S04]  /*0920*/  IMAD.WIDE R144, R110, R155, c[0x0][0x1a0] ;  /* 0x000068006e907625 */ /* 0x000fc800078e029b */
[----:B------:R-:W-:Y:S02]  /*0930*/  IMAD R84, R84, c[0x0][0x168], RZ ;  /* 0x00005a0054547a24 */ /* 0x000fe400078e02ff */
[----:B------:R-:W-:Y:S01]  /*0940*/  IMAD.MOV.U32 R125, RZ, RZ, 0x8 ;  /* 0x00000008ff7d7424 */ /* 0x000fe200078e00ff */
[----:B------:R0:W2:Y:S02]  /*0950*/  LDG.E R144, [R144.64] ;  /* 0x0000000490907981 */ /* 0x0000a4000c1e1900 */
[----:B------:R-:W-:-:S04]  /*0960*/  SHF.R.S32.HI R85, RZ, 0x1f, R84 ;  /* 0x0000001fff557819 */ /* 0x000fc80000011454 */
[----:B------:R-:W-:-:S04]  /*0970*/  LEA.HI R85, R85, R84, RZ, 0x2 ;  /* 0x0000005455557211 */ /* 0x000fc800078f10ff */
[----:B------:R-:W-:Y:S02]  /*0980*/  LEA.HI.SX32 R124, R85, R0, 0x1e ;  /* 0x00000000557c7211 */ /* 0x000fe400078ff2ff */
[----:B0-----:R-:W-:-:S03]  /*0990*/  IADD3 R145, R2, 0x200, RZ ;  /* 0x0000020002917810 */ /* 0x001fc60007ffe0ff */
[C---:B------:R-:W-:Y:S01]  /*09a0*/  IMAD.WIDE.U32 R132, R124.reuse, R125, c[0x0][0x208] ;  /* 0x000082007c847625 */ /* 0x040fe200078e007d */
[C---:B------:R-:W-:Y:S02]  /*09b0*/  IADD3 R130, R124.reuse, 0x80, RZ ;  /* 0x000000807c827810 */ /* 0x040fe40007ffe0ff */
[----:B------:R-:W-:Y:S01]  /*09c0*/  IADD3 R128, R124, 0x100, RZ ;  /* 0x000001007c807810 */ /* 0x000fe20007ffe0ff */
[-C--:B------:R-:W-:Y:S02]  /*09d0*/  IMAD.WIDE.U32 R84, R2, R154.reuse, c[0x0][0x188] ;  /* 0x0000620002547625 */ /* 0x080fe400078e009a */
[----:B------:R-:W3:Y:S02]  /*09e0*/  LDG.E.64 R132, [R132.64] ;  /* 0x0000000484847981 */ /* 0x000ee4000c1e1b00 */
[-C--:B------:R-:W-:Y:S02]  /*09f0*/  IMAD.WIDE.U32 R92, R119, R154.reuse, c[0x0][0x188] ;  /* 0x00006200775c7625 */ /* 0x080fe400078e009a */
[----:B------:R-:W4:Y:S02]  /*0a00*/  LDG.E.128 R84, [R84.64] ;  /* 0x0000000454547981 */ /* 0x000f24000c1e1d00 */
[----:B------:R-:W-:-:S02]  /*0a10*/  IMAD.WIDE.U32 R88, R122, R154, c[0x0][0x188] ;  /* 0x000062007a587625 */ /* 0x000fc400078e009a */
[----:B------:R-:W4:Y:S02]  /*0a20*/  LDG.E.128 R92, [R92.64] ;  /* 0x000000045c5c7981 */ /* 0x000f24000c1e1d00 */
[-C--:B------:R-:W-:Y:S02]  /*0a30*/  IMAD.WIDE.U32 R96, R117, R154.reuse, c[0x0][0x188] ;  /* 0x0000620075607625 */ /* 0x080fe400078e009a */
[----:B------:R-:W4:Y:S02]  /*0a40*/  LDG.E.128 R88, [R88.64] ;  /* 0x0000000458587981 */ /* 0x000f24000c1e1d00 */
[----:B------:R-:W-:Y:S02]  /*0a50*/  IMAD.WIDE.U32 R100, R145, R154, c[0x0][0x188] ;  /* 0x0000620091647625 */ /* 0x000fe400078e009a */
[----:B------:R-:W4:Y:S02]  /*0a60*/  LDG.E.128 R96, [R96.64] ;  /* 0x0000000460607981 */ /* 0x000f24000c1e1d00 */
[----:B------:R-:W-:-:S02]  /*0a70*/  IMAD.WIDE.U32 R130, R130, R125, c[0x0][0x208] ;  /* 0x0000820082827625 */ /* 0x000fc400078e007d */
[----:B------:R-:W4:Y:S02]  /*0a80*/  LDG.E.128 R100, [R100.64] ;  /* 0x0000000464647981 */ /* 0x000f24000c1e1d00 */
[----:B------:R-:W-:Y:S02]  /*0a90*/  IMAD.WIDE.U32 R128, R128, R125, c[0x0][0x208] ;  /* 0x0000820080807625 */ /* 0x000fe400078e007d */
[----:B------:R-:W4:Y:S04]  /*0aa0*/  LDG.E.64 R130, [R130.64] ;  /* 0x0000000482827981 */ /* 0x000f28000c1e1b00 */
[----:B------:R-:W4:Y:S01]  /*0ab0*/  LDG.E.64 R128, [R128.64] ;  /* 0x0000000480807981 */ /* 0x000f22000c1e1b00 */
[C---:B------:R-:W-:Y:S02]  /*0ac0*/  IADD3 R126, R124.reuse, 0x180, RZ ;  /* 0x000001807c7e7810 */ /* 0x040fe40007ffe0ff */
[----:B------:R-:W-:-:S03]  /*0ad0*/  IADD3 R124, R124, 0x200, RZ ;  /* 0x000002007c7c7810 */ /* 0x000fc60007ffe0ff */
[----:B------:R-:W-:-:S04]  /*0ae0*/  IMAD.WIDE.U32 R126, R126, R125, c[0x0][0x208] ;  /* 0x000082007e7e7625 */ /* 0x000fc800078e007d */
[----:B------:R-:W-:Y:S02]  /*0af0*/  IMAD.WIDE.U32 R124, R124, R125, c[0x0][0x208] ;  /* 0x000082007c7c7625 */ /* 0x000fe400078e007d */
[----:B------:R-:W4:Y:S04]  /*0b00*/  LDG.E.64 R126, [R126.64] ;  /* 0x000000047e7e7981 */ /* 0x000f28000c1e1b00 */
[----:B------:R-:W4:Y:S01]  /*0b10*/  LDG.E.64 R124, [R124.64] ;  /* 0x000000047c7c7981 */ /* 0x000f22000c1e1b00 */
[----:B-----5:R-:W-:Y:S02]  /*0b20*/  ISETP.GE.AND P1, PT, R123, 0x1, PT ;  /* 0x000000017b00780c */ /* 0x020fe40003f26270 */
[----:B------:R-:W-:-:S11]  /*0b30*/  ISETP.NE.U32.AND P0, PT, RZ, c[0x0][0x218], PT ;  /* 0x00008600ff007a0c */ /* 0x000fd60003f05070 */
[----:B------:R-:W-:-:S05]  /*0b40*/  @P1 IADD3 R116, R123, -0x1, RZ ;  /* 0xffffffff7b741810 */ /* 0x000fca0007ffe0ff */
[----:B------:R-:W-:-:S05]  /*0b50*/  @P1 IMAD R116, R116, c[0x0][0x168], RZ ;  /* 0x00005a0074741a24 */ /* 0x000fca00078e02ff */
[----:B------:R-:W-:Y:S02]  /*0b60*/  @P1 SHF.R.S32.HI R121, RZ, 0x1f, R116 ;  /* 0x0000001fff791819 */ /* 0x000fe40000011474 */
[----:B------:R-:W-:Y:S02]  /*0b70*/  ISETP.NE.AND.EX P0, PT, RZ, c[0x0][0x21c], PT, P0 ;  /* 0x00008700ff007a0c */ /* 0x000fe40003f05300 */
[----:B------:R-:W-:Y:S01]  /*0b80*/  @P1 LEA.HI R121, R121, R116, RZ, 0x2 ;  /* 0x0000007479791211 */ /* 0x000fe200078f10ff */
[----:B------:R-:W-:-:S03]  /*0b90*/  IMAD.MOV.U32 R142, RZ, RZ, RZ ;  /* 0x000000ffff8e7224 */ /* 0x000fc600078e00ff */
[----:B------:R-:W-:-:S04]  /*0ba0*/  @P1 LEA.HI.SX32 R142, R121, R0, 0x1e ;  /* 0x00000000798e1211 */ /* 0x000fc800078ff2ff */
[C---:B------:R-:W-:Y:S02]  /*0bb0*/  IADD3 R140, R142.reuse, 0x80, RZ ;  /* 0x000000808e8c7810 */ /* 0x040fe40007ffe0ff */
[C---:B------:R-:W-:Y:S01]  /*0bc0*/  IADD3 R138, R142.reuse, 0x100, RZ ;  /* 0x000001008e8a7810 */ /* 0x040fe20007ffe0ff */
[----:B------:R0:W5:Y:S01]  /*0bd0*/  @P0 LDG.E.128 R60, [R162.64] ;  /* 0x00000004a23c0981 */ /* 0x000162000c1e1d00 */
[C---:B------:R-:W-:Y:S02]  /*0be0*/  IADD3 R136, R142.reuse, 0x180, RZ ;  /* 0x000001808e887810 */ /* 0x040fe40007ffe0ff */
[C---:B------:R-:W-:Y:S01]  /*0bf0*/  IADD3 R134, R142.reuse, 0x200, RZ ;  /* 0x000002008e867810 */ /* 0x040fe20007ffe0ff */
[-C--:B------:R-:W-:Y:S01]  /*0c00*/  IMAD.WIDE.U32 R142, R142, R155.reuse, c[0x0][0x190] ;  /* 0x000064008e8e7625 */ /* 0x080fe200078e009b */
[----:B------:R1:W5:Y:S03]  /*0c10*/  @P0 LDG.E.128 R64, [R160.64] ;  /* 0x00000004a0400981 */ /* 0x000366000c1e1d00 */
[-C--:B------:R-:W-:Y:S01]  /*0c20*/  IMAD.WIDE.U32 R140, R140, R155.reuse, c[0x0][0x190] ;  /* 0x000064008c8c7625 */ /* 0x080fe200078e009b */
[----:B------:R0:W5:Y:S03]  /*0c30*/  @P0 LDG.E.128 R68, [R158.64] ;  /* 0x000000049e440981 */ /* 0x000166000c1e1d00 */
[-C--:B------:R-:W-:Y:S01]  /*0c40*/  IMAD.WIDE.U32 R138, R138, R155.reuse, c[0x0][0x190] ;  /* 0x000064008a8a7625 */ /* 0x080fe200078e009b */
[----:B------:R0:W5:Y:S03]  /*0c50*/  @P0 LDG.E.128 R72, [R156.64] ;  /* 0x000000049c480981 */ /* 0x000166000c1e1d00 */
[-C--:B------:R-:W-:Y:S01]  /*0c60*/  IMAD.WIDE.U32 R136, R136, R155.reuse, c[0x0][0x190] ;  /* 0x0000640088887625 */ /* 0x080fe200078e009b */
[----:B------:R3:W5:Y:S03]  /*0c70*/  LDG.E R118, [R138.64] ;  /* 0x000000048a767981 */ /* 0x000766000c1e1900 */
[----:B------:R-:W-:Y:S01]  /*0c80*/  IMAD.WIDE.U32 R134, R134, R155, c[0x0][0x190] ;  /* 0x0000640086867625 */ /* 0x000fe200078e009b */
[----:B------:R0:W5:Y:S03]  /*0c90*/  LDG.E R116, [R136.64] ;  /* 0x0000000488747981 */ /* 0x000166000c1e1900 */
[----:B------:R-:W-:Y:S01]  /*0ca0*/  @P0 IMAD.WIDE.U32 R154, R145, R154, c[0x0][0x218] ;  /* 0x00008600919a0625 */ /* 0x000fe200078e009a */
[----:B------:R0:W5:Y:S04]  /*0cb0*/  LDG.E R0, [R134.64] ;  /* 0x0000000486007981 */ /* 0x000168000c1e1900 */
[----:B------:R0:W5:Y:S01]  /*0cc0*/  @P0 LDG.E.128 R76, [R154.64] ;  /* 0x000000049a4c0981 */ /* 0x000162000c1e1d00 */
[----:B------:R-:W-:-:S03]  /*0cd0*/  ISETP.NE.AND P0, PT, R15, RZ, PT ;  /* 0x000000ff0f00720c */ /* 0x000fc60003f05270 */
[----:B------:R0:W5:Y:S04]  /*0ce0*/  LDG.E R120, [R140.64] ;  /* 0x000000048c787981 */ /* 0x000168000c1e1900 */
[----:B------:R0:W5:Y:S01]  /*0cf0*/  LDG.E R121, [R142.64] ;  /* 0x000000048e797981 */ /* 0x000162000c1e1900 */
[----:B--2---:R-:W-:Y:S02]  /*0d00*/  FSEL R144, R144, RZ, !P0 ;  /* 0x000000ff90907208 */ /* 0x004fe40004000000 */
[----:B---3--:R-:W-:Y:S01]  /*0d10*/  MOV R138, R132 ;  /* 0x00000084008a7202 */ /* 0x008fe20000000f00 */
[--C-:B0-----:R-:W-:Y:S01]  /*0d20*/  IMAD.MOV.U32 R134, RZ, RZ, R133.reuse ;  /* 0x000000ffff867224 */ /* 0x101fe200078e0085 */
[----:B------:R-:W-:Y:S01]  /*0d30*/  SHF.R.U64 R132, R132, 0x10, R133 ;  /* 0x0000001084847819 */ /* 0x000fe20000001285 */
[C---:B----4-:R-:W-:Y:S01]  /*0d40*/  FADD.FTZ R146, -R144.reuse, R85 ;  /* 0x0000005590927221 */ /* 0x050fe20000010100 */
[----:B------:R-:W-:Y:S01]  /*0d50*/  PRMT R138, RZ, 0x5410, R138 ;  /* 0x00005410ff8a7816 */ /* 0x000fe2000000008a */
[----:B------:R-:W-:-:S02]  /*0d60*/  FADD.FTZ R152, -R144, R84 ;  /* 0x0000005490987221 */ /* 0x000fc40000010100 */
[C---:B------:R-:W-:Y:S02]  /*0d70*/  FADD.FTZ R148, -R144.reuse, R86 ;  /* 0x0000005690947221 */ /* 0x040fe40000010100 */
[C---:B------:R-:W-:Y:S02]  /*0d80*/  FADD.FTZ R162, -R144.reuse, R93 ;  /* 0x0000005d90a27221 */ /* 0x040fe40000010100 */
[C---:B------:R-:W-:Y:S01]  /*0d90*/  FADD.FTZ R164, -R144.reuse, R95 ;  /* 0x0000005f90a47221 */ /* 0x040fe20000010100 */
[----:B------:R-:W-:Y:S01]  /*0da0*/  PRMT R132, RZ, 0x5410, R132 ;  /* 0x00005410ff847816 */ /* 0x000fe20000000084 */
[C---:B------:R-:W-:Y:S02]  /*0db0*/  FADD.FTZ R150, -R144.reuse, R87 ;  /* 0x0000005790967221 */ /* 0x040fe40000010100 */
[C---:B------:R-:W-:Y:S02]  /*0dc0*/  FADD.FTZ R154, -R144.reuse, R88 ;  /* 0x00000058909a7221 */ /* 0x040fe40000010100 */
[----:B------:R-:W-:-:S02]  /*0dd0*/  FADD.FTZ R156, -R144, R89 ;  /* 0x00000059909c7221 */ /* 0x000fc40000010100 */
[C---:B------:R-:W-:Y:S02]  /*0de0*/  FADD.FTZ R158, -R144.reuse, R90 ;  /* 0x0000005a909e7221 */ /* 0x040fe40000010100 */
[C---:B-1----:R-:W-:Y:S02]  /*0df0*/  FADD.FTZ R160, -R144.reuse, R91 ;  /* 0x0000005b90a07221 */ /* 0x042fe40000010100 */
        /* <DEDUP_REMOVED lines=8> */
[----:B------:R-:W-:Y:S01]  /*0e80*/  FADD.FTZ R102, -R144, R102 ;  /* 0x0000006690667221 */ /* 0x000fe20000010100 */
[----:B------:R-:W-:Y:S01]  /*0e90*/  SHF.R.U64 R84, R130, 0x10, R131 ;  /* 0x0000001082547819 */ /* 0x000fe20000001283 */
[----:B------:R-:W-:Y:S01]  /*0ea0*/  FADD.FTZ R144, -R144, R103 ;  /* 0x0000006790907221 */ /* 0x000fe20000010100 */
[----:B------:R-:W-:Y:S01]  /*0eb0*/  MOV R85, R131 ;  /* 0x0000008300557202 */ /* 0x000fe20000000f00 */
[C---:B------:R-:W-:Y:S01]  /*0ec0*/  FMUL.FTZ R151, R3.reuse, R146 ;  /* 0x0000009203977220 */ /* 0x040fe20000410000 */
[----:B------:R-:W-:Y:S01]  /*0ed0*/  SHF.R.U32.HI R135, RZ, 0x10, R131 ;  /* 0x00000010ff877819 */ /* 0x000fe20000011683 */
[--C-:B------:R-:W-:Y:S01]  /*0ee0*/  IMAD.MOV.U32 R90, RZ, RZ, R129.reuse ;  /* 0x000000ffff5a7224 */ /* 0x100fe200078e0081 */
[----:B------:R-:W-:Y:S01]  /*0ef0*/  PRMT R103, RZ, 0x5410, R134 ;  /* 0x00005410ff677816 */ /* 0x000fe20000000086 */
[C---:B------:R-:W-:Y:S01]  /*0f00*/  FMUL.FTZ R153, R3.reuse, R152 ;  /* 0x0000009803997220 */ /* 0x040fe20000410000 */
[----:B------:R-:W-:Y:S01]  /*0f10*/  SHF.R.U64 R89, R128, 0x10, R129 ;  /* 0x0000001080597819 */ /* 0x000fe20000001281 */
[----:B------:R-:W-:-:S02]  /*0f20*/  FMUL.FTZ R131, R3, R148 ;  /* 0x0000009403837220 */ /* 0x000fc40000410000 */
[----:B------:R-:W-:Y:S02]  /*0f30*/  IMAD.MOV.U32 R86, RZ, RZ, R130 ;  /* 0x000000ffff567224 */ /* 0x000fe400078e0082 */
[----:B------:R-:W-:Y:S01]  /*0f40*/  FMUL.FTZ R152, R109, R138 ;  /* 0x0000008a6d987220 */ /* 0x000fe20000410000 */
[----:B------:R-:W-:Y:S01]  /*0f50*/  SHF.R.U32.HI R133, RZ, 0x10, R133 ;  /* 0x00000010ff857819 */ /* 0x000fe20000011685 */
[----:B------:R-:W-:Y:S01]  /*0f60*/  FMUL.FTZ R130, R3, R150 ;  /* 0x0000009603827220 */ /* 0x000fe20000410000 */
[----:B------:R-:W-:Y:S01]  /*0f70*/  PRMT R148, RZ, 0x5410, R89 ;  /* 0x00005410ff947816 */ /* 0x000fe20000000059 */
[----:B------:R-:W-:Y:S02]  /*0f80*/  FADD.FTZ R41, R41, R132 ;  /* 0x0000008429297221 */ /* 0x000fe40000010000 */
[-C--:B------:R-:W-:Y:S02]  /*0f90*/  FFMA.FTZ R21, R151, R132.reuse, R21 ;  /* 0x0000008497157223 */ /* 0x080fe40000010015 */
[----:B------:R-:W-:Y:S01]  /*0fa0*/  FMUL.FTZ R150, R13, R132 ;  /* 0x000000840d967220 */ /* 0x000fe20000410000 */
[----:B------:R-:W-:Y:S01]  /*0fb0*/  PRMT R89, RZ, 0x5410, R90 ;  /* 0x00005410ff597816 */ /* 0x000fe2000000005a */
[----:B------:R-:W-:-:S02]  /*0fc0*/  FMUL.FTZ R98, R3, R97 ;  /* 0x0000006103627220 */ /* 0x000fc40000410000 */
[----:B------:R-:W-:Y:S02]  /*0fd0*/  FADD.FTZ R42, R42, R103 ;  /* 0x000000672a2a7221 */ /* 0x000fe40000010000 */
[-C--:B------:R-:W-:Y:S02]  /*0fe0*/  FFMA.FTZ R22, R131, R103.reuse, R22 ;  /* 0x0000006783167223 */ /* 0x080fe40000010016 */
[----:B------:R-:W-:Y:S02]  /*0ff0*/  FMUL.FTZ R132, R108, R103 ;  /* 0x000000676c847220 */ /* 0x000fe40000410000 */
[C---:B------:R-:W-:Y:S02]  /*1000*/  FMUL.FTZ R97, R3.reuse, R93 ;  /* 0x0000005d03617220 */ /* 0x040fe40000410000 */
[----:B------:R-:W-:Y:S01]  /*1010*/  FADD.FTZ R103, RZ, R152 ;  /* 0x00000098ff677221 */ /* 0x000fe20000010000 */
[----:B------:R-:W-:Y:S01]  /*1020*/  PRMT R133, RZ, 0x5410, R133 ;  /* 0x00005410ff857816 */ /* 0x000fe20000000085 */
[----:B------:R-:W-:Y:S01]  /*1030*/  FMUL.FTZ R93, R3, R102 ;  /* 0x00000066035d7220 */ /* 0x000fe20000410000 */
[----:B------:R-:W-:Y:S01]  /*1040*/  PRMT R102, RZ, 0x5410, R84 ;  /* 0x00005410ff667816 */ /* 0x000fe20000000054 */
[----:B------:R-:W-:-:S02]  /*1050*/  FFMA.FTZ R90, R153, R152, RZ ;  /* 0x00000098995a7223 */ /* 0x000fc400000100ff */
[----:B------:R-:W-:Y:S02]  /*1060*/  IMAD.MOV.U32 R88, RZ, RZ, R128 ;  /* 0x000000ffff587224 */ /* 0x000fe400078e0080 */
[----:B------:R-:W-:Y:S02]  /*1070*/  FMUL.FTZ R128, R3, R156 ;  /* 0x0000009c03807220 */ /* 0x000fe40000410000 */
[----:B------:R-:W-:Y:S01]  /*1080*/  FADD.FTZ R103, R103, R150 ;  /* 0x0000009667677221 */ /* 0x000fe20000010000 */
[----:B------:R-:W-:Y:S01]  /*1090*/  SHF.R.U32.HI R136, RZ, 0x10, R129 ;  /* 0x00000010ff887819 */ /* 0x000fe20000011681 */
[----:B------:R-:W-:Y:S01]  /*10a0*/  FADD.FTZ R40, R40, R138 ;  /* 0x0000008a28287221 */ /* 0x000fe20000010000 */
[----:B------:R-:W-:Y:S01]  /*10b0*/  PRMT R134, RZ, 0x5410, R86 ;  /* 0x00005410ff867816 */ /* 0x000fe20000000056 */
[----:B------:R-:W-:Y:S01]  /*10c0*/  FFMA.FTZ R20, R153, R138, R20 ;  /* 0x0000008a99147223 */ /* 0x000fe20000010014 */
[----:B------:R-:W-:Y:S01]  /*10d0*/  PRMT R138, RZ, 0x5410, R135 ;  /* 0x00005410ff8a7816 */ /* 0x000fe20000000087 */
        /* <DEDUP_REMOVED lines=14> */
[----:B------:R-:W-:Y:S02]  /*11c0*/  IMAD.MOV.U32 R140, RZ, RZ, R124 ;  /* 0x000000ffff8c7224 */ /* 0x000fe400078e007c */
[C---:B------:R-:W-:Y:S02]  /*11d0*/  FMUL.FTZ R101, R3.reuse, R94 ;  /* 0x0000005e03657220 */ /* 0x040fe40000410000 */
[----:B------:R-:W-:Y:S01]  /*11e0*/  FFMA.FTZ R102, R130, R133, R90 ;  /* 0x0000008582667223 */ /* 0x000fe2000001005a */
[--C-:B------:R-:W-:Y:S01]  /*11f0*/  SHF.R.U64 R137, R124, 0x10, R125.reuse ;  /* 0x000000107c897819 */ /* 0x100fe2000000127d */
[----:B------:R-:W-:Y:S01]  /*1200*/  FMUL.FTZ R94, R3, R147 ;  /* 0x00000093035e7220 */ /* 0x000fe20000410000 */
[----:B------:R-:W-:Y:S01]  /*1210*/  MOV R91, R125 ;  /* 0x0000007d005b7202 */ /* 0x000fe20000000f00 */
[----:B------:R-:W-:Y:S01]  /*1220*/  FADD.FTZ R90, R103, R134 ;  /* 0x00000086675a7221 */ /* 0x000fe20000010000 */
[----:B------:R-:W-:Y:S01]  /*1230*/  SHF.R.U32.HI R87, RZ, 0x10, R125 ;  /* 0x00000010ff577819 */ /* 0x000fe2000001167d */
[C---:B------:R-:W-:Y:S01]  /*1240*/  FMUL.FTZ R125, R3.reuse, R92 ;  /* 0x0000005c037d7220 */ /* 0x040fe20000410000 */
[----:B------:R-:W-:Y:S01]  /*1250*/  PRMT R147, RZ, 0x5410, R85 ;  /* 0x00005410ff937816 */ /* 0x000fe20000000055 */
[----:B------:R-:W-:Y:S01]  /*1260*/  FMUL.FTZ R92, R3, R144 ;  /* 0x00000090035c7220 */ /* 0x000fe20000410000 */
[----:B------:R-:W-:Y:S01]  /*1270*/  PRMT R144, RZ, 0x5410, R88 ;  /* 0x00005410ff907816 */ /* 0x000fe20000000058 */
[----:B------:R-:W-:Y:S01]  /*1280*/  FFMA.FTZ R102, R129, R134, R102 ;  /* 0x0000008681667223 */ /* 0x000fe20000010066 */
[----:B------:R-:W-:Y:S01]  /*1290*/  PRMT R146, RZ, 0x5410, R140 ;  /* 0x00005410ff927816 */ /* 0x000fe2000000008c */
[----:B------:R-:W-:Y:S01]  /*12a0*/  FADD.FTZ R34, R34, R89 ;  /* 0x0000005922227221 */ /* 0x000fe20000010000 */
[----:B------:R-:W-:Y:S01]  /*12b0*/  PRMT R88, RZ, 0x5410, R136 ;  /* 0x00005410ff587816 */ /* 0x000fe20000000088 */
[-C--:B------:R-:W-:Y:S01]  /*12c0*/  FFMA.FTZ R54, R101, R89.reuse, R54 ;  /* 0x0000005965367223 */ /* 0x080fe20000010036 */
[--C-:B------:R-:W-:Y:S01]  /*12d0*/  SHF.R.U64 R141, R126, 0x10, R127.reuse ;  /* 0x000000107e8d7819 */ /* 0x100fe2000000127f */
[----:B------:R-:W-:Y:S01]  /*12e0*/  FMUL.FTZ R140, R104, R89 ;  /* 0x00000059688c7220 */ /* 0x000fe20000410000 */
[--C-:B------:R-:W-:Y:S01]  /*12f0*/  SHF.R.U32.HI R142, RZ, 0x10, R127.reuse ;  /* 0x00000010ff8e7819 */ /* 0x100fe2000001167f */
[----:B------:R-:W-:-:S02]  /*1300*/  IMAD.MOV.U32 R139, RZ, RZ, R127 ;  /* 0x000000ffff8b7224 */ /* 0x000fc400078e007f */
[----:B------:R-:W-:Y:S02]  /*1310*/  FMUL.FTZ R136, R106, R147 ;  /* 0x000000936a887220 */ /* 0x000fe40000410000 */
[----:B------:R-:W-:Y:S01]  /*1320*/  FADD.FTZ R89, R90, R135 ;  /* 0x000000875a597221 */ /* 0x000fe20000010000 */
[----:B------:R-:W-:Y:S01]  /*1330*/  MOV R143, R126 ;  /* 0x0000007e008f7202 */ /* 0x000fe20000000f00 */
[C---:B------:R-:W-:Y:S02]  /*1340*/  FMUL.FTZ R127, R3.reuse, R158 ;  /* 0x0000009e037f7220 */ /* 0x040fe40000410000 */
        /* <DEDUP_REMOVED lines=10> */
[----:B------:R-:W-:Y:S01]  /*13f0*/  FADD.FTZ R89, R90, R137 ;  /* 0x000000895a597221 */ /* 0x000fe20000010000 */
[----:B------:R-:W-:Y:S01]  /*1400*/  PRMT R84, RZ, 0x5410, R141 ;  /* 0x00005410ff547816 */ /* 0x000fe2000000008d */
[----:B------:R-:W-:Y:S01]  /*1410*/  FFMA.FTZ R102, R126, R137, R102 ;  /* 0x000000897e667223 */ /* 0x000fe20000010066 */
[----:B------:R-:W-:Y:S01]  /*1420*/  PRMT R85, RZ, 0x5410, R139 ;  /* 0x00005410ff557816 */ /* 0x000fe2000000008b */
[----:B------:R-:W-:Y:S02]  /*1430*/  FADD.FTZ R35, R35, R88 ;  /* 0x0000005823237221 */ /* 0x000fe40000010000 */
[-C--:B------:R-:W-:Y:S02]  /*1440*/  FFMA.FTZ R55, R100, R88.reuse, R55 ;  /* 0x0000005864377223 */ /* 0x080fe40000010037 */
[----:B------:R-:W-:Y:S01]  /*1450*/  FMUL.FTZ R141, R8, R88 ;  /* 0x00000058088d7220 */ /* 0x000fe20000410000 */
[----:B------:R-:W-:Y:S01]  /*1460*/  PRMT R143, RZ, 0x5410, R143 ;  /* 0x00005410ff8f7816 */ /* 0x000fe2000000008f */
[----:B------:R-:W-:-:S02]  /*1470*/  FMUL.FTZ R139, R9, R148 ;  /* 0x00000094098b7220 */ /* 0x000fc40000410000 */
[----:B------:R-:W-:Y:S02]  /*1480*/  FADD.FTZ R88, R89, R138 ;  /* 0x0000008a59587221 */ /* 0x000fe40000010000 */
[----:B------:R-:W-:Y:S02]  /*1490*/  FMUL.FTZ R124, R3, R162 ;  /* 0x000000a2037c7220 */ /* 0x000fe40000410000 */
[----:B------:R-:W-:Y:S02]  /*14a0*/  FFMA.FTZ R89, R125, R138, R102 ;  /* 0x0000008a7d597223 */ /* 0x000fe40000010066 */
[C---:B------:R-:W-:Y:S02]  /*14b0*/  FMUL.FTZ R99, R3.reuse, R96 ;  /* 0x0000006003637220 */ /* 0x040fe40000410000 */
[C---:B------:R-:W-:Y:S02]  /*14c0*/  FMUL.FTZ R96, R3.reuse, R95 ;  /* 0x0000005f03607220 */ /* 0x040fe40000410000 */
        /* <DEDUP_REMOVED lines=56> */
.L_x_3973:
[----:B------:R-:W-:Y:S05]  /*1850*/  BSYNC B0 ;  /* 0x0000000000007941 */ /* 0x000fea0003800000 */
.L_x_3971:
[----:B------:R-:W-:Y:S02]  /*1860*/  LOP3.LUT P1, RZ, R14, 0xff, RZ, 0xc0, !PT ;  /* 0x000000ff0eff7812 */ /* 0x000fe4000782c0ff */
[----:B-1----:R-:W-:Y:S02]  /*1870*/  SHF.R.U32.HI R86, RZ, 0x5, R111 ;  /* 0x00000005ff567819 */ /* 0x002fe4000001166f */
[----:B------:R-:W-:Y:S02]  /*1880*/  LOP3.LUT P0, RZ, R111, 0x1f, RZ, 0xc0, !PT ;  /* 0x0000001f6fff7812 */ /* 0x000fe4000780c0ff */
[----:B------:R-:W-:-:S07]  /*1890*/  LOP3.LUT R154, R86, 0x7fffffc, RZ, 0xc0, !PT ;  /* 0x07fffffc569a7812 */ /* 0x000fce00078ec0ff */
[----:B------:R-:W-:Y:S01]  /*18a0*/  @!P1 IADD3 R154, R154, 0x4, RZ ;  /* 0x000000049a9a9810 */ /* 0x000fe20007ffe0ff */
[----:B------:R-:W-:Y:S05]  /*18b0*/  BRA.DIV ~URZ, `(.L_x_3974) ;  /* 0x000021427f007947 */ /* 0x000fea000b800000 */
[----:B------:R0:W1:Y:S02]  /*18c0*/  SHFL.DOWN PT, R89, R88, 0x10, 0x1f ;  /* 0x0a001f0058597f89 */ /* 0x00006400000e0000 */
.L_x_4027:
[----:B------:R-:W-:Y:S05]  /*18d0*/  BRA.DIV ~URZ, `(.L_x_3975) ;  /* 0x000021a27f007947 */ /* 0x000fea000b800000 */
        /* <DEDUP_REMOVED lines=17> */
.L_x_4028:
[----:B------:R-:W-:Y:S01]  /*19f0*/  @!P0 LOP3.LUT R85, R86, 0x3, RZ, 0xc0, !PT ;  /* 0x0000000356558812 */ /* 0x000fe200078ec0ff */
[----:B--2---:R-:W-:Y:S01]  /*1a00*/  FADD.FTZ R102, R91, R90 ;  /* 0x0000005a5b667221 */ /* 0x004fe20000010000 */
[----:B------:R-:W-:Y:S01]  /*1a10*/  WARPSYNC 0xffffffff ;  /* 0xffffffff00007948 */ /* 0x000fe20003800000 */
[----:B01----:R-:W-:Y:S01]  /*1a20*/  FADD.FTZ R103, R156, R103 ;  /* 0x000000679c677221 */ /* 0x003fe20000010000 */
[----:B------:R-:W-:Y:S01]  /*1a30*/  @!P5 ISETP.NE.U32.AND P3, PT, RZ, c[0x0][0x218], PT ;  /* 0x00008600ff00da0c */ /* 0x000fe20003f65070 */
[----:B------:R-:W-:Y:S01]  /*1a40*/  @!P0 IMAD.IADD R155, R154, 0x1, R85 ;  /* 0x000000019a9b8824 */ /* 0x000fe200078e0255 */
[----:B------:R-:W-:Y:S01]  /*1a50*/  @!P5 ISETP.NE.U32.AND P4, PT, RZ, c[0x0][0x218], PT ;  /* 0x00008600ff00da0c */ /* 0x000fe20003f85070 */
[----:B------:R-:W-:Y:S01]  /*1a60*/  BSSY B0, `(.L_x_3976) ;  /* 0x0000027000007945 */ /* 0x000fe20003800000 */
[----:B------:R-:W-:Y:S02]  /*1a70*/  @!P5 ISETP.NE.AND.EX P3, PT, RZ, c[0x0][0x21c], PT, P3 ;  /* 0x00008700ff00da0c */ /* 0x000fe40003f65330 */
[----:B------:R0:W-:Y:S04]  /*1a80*/  @!P0 STS.64 [R155.X8+0x2800], R102 ;  /* 0x002800669b008388 */ /* 0x0001e80000008a00 */
[----:B------:R-:W-:Y:S01]  /*1a90*/  BAR.SYNC.DEFER_BLOCKING 0x0 ;  /* 0x0000000000007b1d */ /* 0x000fe20000010000 */
[----:B------:R-:W-:-:S02]  /*1aa0*/  ISETP.NE.U32.AND P0, PT, RZ, c[0x0][0x258], PT ;  /* 0x00009600ff007a0c */ /* 0x000fc40003f05070 */
[----:B------:R-:W-:Y:S02]  /*1ab0*/  @!P5 ISETP.NE.AND.EX P4, PT, RZ, c[0x0][0x21c], PT, P4 ;  /* 0x00008700ff00da0c */ /* 0x000fe40003f85340 */
[----:B------:R-:W-:Y:S02]  /*1ac0*/  ISETP.NE.AND.EX P0, PT, RZ, c[0x0][0x25c], PT, P0 ;  /* 0x00009700ff007a0c */ /* 0x000fe40003f05300 */
[----:B------:R-:W-:Y:S02]  /*1ad0*/  @!P5 ISETP.NE.U32.AND P2, PT, RZ, c[0x0][0x218], PT ;  /* 0x00008600ff00da0c */ /* 0x000fe40003f45070 */
[----:B0----5:R-:W-:Y:S02]  /*1ae0*/  @!P5 FSEL R155, R60, RZ, P3 ;  /* 0x000000ff3c9bd208 */ /* 0x021fe40001800000 */
[----:B------:R-:W-:Y:S02]  /*1af0*/  ISETP.NE.U32.AND P1, PT, RZ, c[0x0][0x258], PT ;  /* 0x00009600ff007a0c */ /* 0x000fe40003f25070 */
[----:B------:R-:W-:-:S02]  /*1b00*/  @!P5 ISETP.NE.U32.AND P3, PT, RZ, c[0x0][0x218], PT ;  /* 0x00008600ff00da0c */ /* 0x000fc40003f65070 */
[----:B------:R-:W-:Y:S02]  /*1b10*/  @!P5 ISETP.NE.AND.EX P2, PT, RZ, c[0x0][0x21c], PT, P2 ;  /* 0x00008700ff00da0c */ /* 0x000fe40003f45320 */
[----:B------:R-:W-:Y:S02]  /*1b20*/  ISETP.GE.AND P6, PT, R123, 0x1, PT ;  /* 0x000000017b00780c */ /* 0x000fe40003fc6270 */
[----:B------:R-:W-:Y:S02]  /*1b30*/  ISETP.NE.AND.EX P1, PT, RZ, c[0x0][0x25c], PT, P1 ;  /* 0x00009700ff007a0c */ /* 0x000fe40003f25310 */
[----:B------:R-:W-:Y:S02]  /*1b40*/  @!P5 ISETP.NE.AND.EX P3, PT, RZ, c[0x0][0x21c], PT, P3 ;  /* 0x00008700ff00da0c */ /* 0x000fe40003f65330 */
[----:B------:R-:W-:Y:S01]  /*1b50*/  @!P5 FSEL R103, R62, RZ, P2 ;  /* 0x000000ff3e67d208 */ /* 0x000fe20001000000 */
[----:B------:R-:W0:Y:S04]  /*1b60*/  LDS.128 R84, [R154.X8+0x2800] ;  /* 0x002800009a547984 */ /* 0x000e280000008c00 */
[----:B------:R1:W2:Y:S02]  /*1b70*/  LDS.128 R88, [R154.X8+0x2810] ;  /* 0x002810009a587984 */ /* 0x0002a40000008c00 */
[----:B-1----:R-:W-:-:S02]  /*1b80*/  @!P5 FSEL R154, R61, RZ, P4 ;  /* 0x000000ff3d9ad208 */ /* 0x002fc40002000000 */
[----:B------:R-:W-:Y:S01]  /*1b90*/  ISETP.NE.AND P4, PT, R15, RZ, PT ;  /* 0x000000ff0f00720c */ /* 0x000fe20003f85270 */
[----:B0-----:R-:W-:Y:S02]  /*1ba0*/  FADD.FTZ R157, RZ, R84 ;  /* 0x00000054ff9d7221 */ /* 0x001fe40000010000 */
[----:B------:R-:W-:Y:S02]  /*1bb0*/  FADD.FTZ R84, RZ, R85 ;  /* 0x00000055ff547221 */ /* 0x000fe40000010000 */
[----:B------:R-:W-:Y:S02]  /*1bc0*/  FADD.FTZ R157, R86, R157 ;  /* 0x0000009d569d7221 */ /* 0x000fe40000010000 */
[----:B------:R-:W-:Y:S02]  /*1bd0*/  FADD.FTZ R84, R87, R84 ;  /* 0x0000005457547221 */ /* 0x000fe40000010000 */
[----:B--2---:R-:W-:Y:S02]  /*1be0*/  FADD.FTZ R157, R157, R88 ;  /* 0x000000589d9d7221 */ /* 0x004fe40000010000 */
[----:B------:R-:W-:-:S02]  /*1bf0*/  FADD.FTZ R84, R84, R89 ;  /* 0x0000005954547221 */ /* 0x000fc40000010000 */
[----:B------:R-:W-:Y:S02]  /*1c00*/  FADD.FTZ R90, R90, R157 ;  /* 0x0000009d5a5a7221 */ /* 0x000fe40000010000 */
[----:B------:R-:W-:Y:S02]  /*1c10*/  FADD.FTZ R84, R91, R84 ;  /* 0x000000545b547221 */ /* 0x000fe40000010000 */
[----:B------:R-:W-:Y:S02]  /*1c20*/  FMUL.FTZ R91, R90, c[0x0][0x1e0] ;  /* 0x000078005a5b7a20 */ /* 0x000fe40000410000 */
[----:B------:R-:W-:Y:S02]  /*1c30*/  @P0 IMAD.MOV.U32 R89, RZ, RZ, 0x10 ;  /* 0x00000010ff590424 */ /* 0x000fe400078e00ff */
[----:B------:R-:W-:Y:S01]  /*1c40*/  FMUL.FTZ R90, R84, c[0x0][0x1e0] ;  /* 0x00007800545a7a20 */ /* 0x000fe20000410000 */
[----:B------:R-:W-:Y:S01]  /*1c50*/  FSEL R91, R91, RZ, !P4 ;  /* 0x000000ff5b5b7208 */ /* 0x000fe20006000000 */
[----:B------:R-:W-:Y:S05]  /*1c60*/  @!P5 BRA `(.L_x_3977) ;  /* 0x000000600000d947 */ /* 0x000fea0003800000 */
[----:B------:R-:W-:Y:S01]  /*1c70*/  ISETP.NE.U32.AND P2, PT, RZ, c[0x0][0x218], PT ;  /* 0x00008600ff007a0c */ /* 0x000fe20003f45070 */
[----:B------:R-:W-:-:S03]  /*1c80*/  FFMA.FTZ R85, R153, R90, R91 ;  /* 0x0000005a99557223 */ /* 0x000fc6000001005b */
[----:B------:R-:W-:Y:S01]  /*1c90*/  ISETP.NE.AND.EX P2, PT, RZ, c[0x0][0x21c], PT, P2 ;  /* 0x00008700ff007a0c */ /* 0x000fe20003f45320 */
[----:B------:R-:W-:-:S04]  /*1ca0*/  FADD.FTZ R84, R152, -R85 ;  /* 0x8000005598547221 */ /* 0x000fc80000010000 */
[----:B------:R-:W-:-:S08]  /*1cb0*/  FMUL.FTZ R155, R3, R84 ;  /* 0x00000054039b7220 */ /* 0x000fd00000410000 */
[----:B------:R-:W-:Y:S02]  /*1cc0*/  @P2 FADD.FTZ R155, R60, R155 ;  /* 0x0000009b3c9b2221 */ /* 0x000fe40000010000 */
.L_x_3977:
[----:B------:R-:W-:Y:S05]  /*1cd0*/  BSYNC B0 ;  /* 0x0000000000007941 */ /* 0x000fea0003800000 */
.L_x_3976:
        /* <DEDUP_REMOVED lines=8> */
.L_x_3979:
[----:B------:R-:W-:Y:S05]  /*1d60*/  BSYNC B0 ;  /* 0x0000000000007941 */ /* 0x000fea0003800000 */
.L_x_3978:
        /* <DEDUP_REMOVED lines=8> */
.L_x_3981:
[----:B------:R-:W-:Y:S05]  /*1df0*/  BSYNC B0 ;  /* 0x0000000000007941 */ /* 0x000fea0003800000 */
.L_x_3980:
[----:B------:R-:W-:Y:S01]  /*1e00*/  BSSY B0, `(.L_x_3982) ;  /* 0x0000009000007945 */ /* 0x000fe20003800000 */
        /* <DEDUP_REMOVED lines=8> */
.L_x_3983:
[----:B------:R-:W-:Y:S05]  /*1e90*/  BSYNC B0 ;  /* 0x0000000000007941 */ /* 0x000fea0003800000 */
.L_x_3982:
[C---:B------:R-:W-:Y:S01]  /*1ea0*/  SEL R84, R155.reuse, R80, P1 ;  /* 0x000000509b547207 */ /* 0x040fe20000800000 */
[----:B------:R-:W-:Y:S01]  /*1eb0*/  @P6 FMUL.FTZ R155, R155, c[0x0][0x1ec] ;  /* 0x00007b009b9b6a20 */ /* 0x000fe20000410000 */
[C---:B------:R-:W-:Y:S01]  /*1ec0*/  SEL R85, R154.reuse, R81, P1 ;  /* 0x000000519a557207 */ /* 0x040fe20000800000 */
[----:B------:R-:W-:Y:S01]  /*1ed0*/  @P6 FMUL.FTZ R154, R154, c[0x0][0x1ec] ;  /* 0x00007b009a9a6a20 */ /* 0x000fe20000410000 */
[----:B------:R-:W-:Y:S01]  /*1ee0*/  @P6 IADD3 R123, R123, -0x1, RZ ;  /* 0xffffffff7b7b6810 */ /* 0x000fe20007ffe0ff */
[----:B------:R-:W-:Y:S01]  /*1ef0*/  @P6 FMUL.FTZ R155, R155, c[0x0][0x1e8] ;  /* 0x00007a009b9b6a20 */ /* 0x000fe20000410000 */
[C---:B------:R-:W-:Y:S01]  /*1f00*/  SEL R86, R103.reuse, R82, P1 ;  /* 0x0000005267567207 */ /* 0x040fe20000800000 */
[----:B------:R-:W-:Y:S01]  /*1f10*/  @P6 FMUL.FTZ R103, R103, c[0x0][0x1ec] ;  /* 0x00007b0067676a20 */ /* 0x000fe20000410000 */
[C---:B------:R-:W-:Y:S01]  /*1f20*/  SEL R87, R156.reuse, R83, P1 ;  /* 0x000000539c577207 */ /* 0x040fe20000800000 */
[----:B------:R-:W-:Y:S01]  /*1f30*/  @P6 FMUL.FTZ R156, R156, c[0x0][0x1ec] ;  /* 0x00007b009c9c6a20 */ /* 0x000fe20000410000 */
[----:B------:R-:W-:Y:S01]  /*1f40*/  @P6 LOP3.LUT P2, RZ, R121, 0xff, RZ, 0xc0, !PT ;  /* 0x000000ff79ff6812 */ /* 0x000fe2000784c0ff */
[----:B------:R-:W-:Y:S01]  /*1f50*/  @P6 IMAD R123, R123, c[0x0][0x168], RZ ;  /* 0x00005a007b7b6a24 */ /* 0x000fe200078e02ff */
[----:B------:R-:W-:Y:S01]  /*1f60*/  @P6 LOP3.LUT P4, RZ, R121, 0xff00, RZ, 0xc0, !PT ;  /* 0x0000ff0079ff6812 */ /* 0x000fe2000788c0ff */
[----:B------:R-:W-:Y:S01]  /*1f70*/  @P6 FMUL.FTZ R154, R154, c[0x0][0x1e8] ;  /* 0x00007a009a9a6a20 */ /* 0x000fe20000410000 */
[----:B------:R-:W-:Y:S01]  /*1f80*/  @P6 FSEL R155, R155, RZ, P2 ;  /* 0x000000ff9b9b6208 */ /* 0x000fe20001000000 */
[----:B------:R-:W-:Y:S01]  /*1f90*/  @P6 FMUL.FTZ R103, R103, c[0x0][0x1e8] ;  /* 0x00007a0067676a20 */ /* 0x000fe20000410000 */
[C---:B------:R-:W-:Y:S01]  /*1fa0*/  @P6 LOP3.LUT P3, RZ, R121.reuse, 0xff0000, RZ, 0xc0, !PT ;  /* 0x00ff000079ff6812 */ /* 0x040fe2000786c0ff */
[----:B------:R-:W-:Y:S01]  /*1fb0*/  @P6 FMUL.FTZ R156, R156, c[0x0][0x1e8] ;  /* 0x00007a009c9c6a20 */ /* 0x000fe20000410000 */
[----:B------:R-:W-:Y:S01]  /*1fc0*/  @P6 LOP3.LUT P2, RZ, R121, 0xff000000, RZ, 0xc0, !PT ;  /* 0xff00000079ff6812 */ /* 0x000fe2000784c0ff */
[----:B------:R-:W-:Y:S01]  /*1fd0*/  @P0 IMAD.WIDE.U32 R88, R2, R89, c[0x0][0x258] ;  /* 0x0000960002580625 */ /* 0x000fe200078e0059 */
[----:B------:R-:W-:Y:S01]  /*1fe0*/  @P6 SHF.R.S32.HI R102, RZ, 0x1f, R123 ;  /* 0x0000001fff666819 */ /* 0x000fe2000001147b */
[----:B------:R-:W-:Y:S01]  /*1ff0*/  BSSY B0, `(.L_x_3984) ;  /* 0x000001f000007945 */ /* 0x000fe20003800000 */
[----:B------:R-:W-:-:S02]  /*2000*/  @P6 FSEL R154, R154, RZ, P4 ;  /* 0x000000ff9a9a6208 */ /* 0x000fc40002000000 */
[----:B------:R-:W-:Y:S01]  /*2010*/  @!P5 ISETP.NE.U32.AND P4, PT, RZ, c[0x0][0x218], PT ;  /* 0x00008600ff00da0c */ /* 0x000fe20003f85070 */
[----:B------:R0:W-:Y:S01]  /*2020*/  @P0 STG.E.128 [R88.64], R84 ;  /* 0x0000005458000986 */ /* 0x0001e2000c101d04 */
[----:B------:R-:W-:Y:S02]  /*2030*/  @P6 FSEL R103, R103, RZ, P3 ;  /* 0x000000ff67676208 */ /* 0x000fe40001800000 */
[----:B------:R-:W-:Y:S02]  /*2040*/  @P6 FSEL R156, R156, RZ, P2 ;  /* 0x000000ff9c9c6208 */ /* 0x000fe40001000000 */
[----:B------:R-:W-:Y:S02]  /*2050*/  @P6 LEA.HI R158, R102, R123, RZ, 0x2 ;  /* 0x0000007b669e6211 */ /* 0x000fe400078f10ff */
[----:B------:R-:W-:Y:S02]  /*2060*/  @P6 LOP3.LUT R123, R111, 0x7f, RZ, 0xc0, !PT ;  /* 0x0000007f6f7b6812 */ /* 0x000fe400078ec0ff */
[----:B------:R-:W-:-:S02]  /*2070*/  @P6 F2FP.BF16.PACK_AB R155, RZ, R155 ;  /* 0x0000009bff9b623e */ /* 0x000fc400000010ff */
[----:B------:R-:W-:Y:S02]  /*2080*/  @P6 F2FP.BF16.PACK_AB R154, RZ, R154 ;  /* 0x0000009aff9a623e */ /* 0x000fe400000010ff */
[----:B------:R-:W-:Y:S02]  /*2090*/  @P6 F2FP.BF16.PACK_AB R103, RZ, R103 ;  /* 0x00000067ff67623e */ /* 0x000fe400000010ff */
[----:B------:R-:W-:Y:S02]  /*20a0*/  @!P5 ISETP.NE.AND.EX P4, PT, RZ, c[0x0][0x21c], PT, P4 ;  /* 0x00008700ff00da0c */ /* 0x000fe40003f85340 */
[----:B------:R-:W-:Y:S02]  /*20b0*/  @P6 F2FP.BF16.PACK_AB R156, RZ, R156 ;  /* 0x0000009cff9c623e */ /* 0x000fe400000010ff */
[----:B------:R-:W-:Y:S02]  /*20c0*/  MOV R102, RZ ;  /* 0x000000ff00667202 */ /* 0x000fe40000000f00 */
[----:B------:R-:W-:-:S02]  /*20d0*/  @P6 LEA.HI.SX32 R102, R158, R123, 0x1e ;  /* 0x0000007b9e666211 */ /* 0x000fc400078ff2ff */
[----:B------:R-:W-:Y:S02]  /*20e0*/  @P6 PRMT R112, R155, 0x7610, R112 ;  /* 0x000076109b706816 */ /* 0x000fe40000000070 */
[----:B------:R-:W-:Y:S02]  /*20f0*/  @!P5 ISETP.NE.U32.AND P3, PT, RZ, c[0x0][0x218], PT ;  /* 0x00008600ff00da0c */ /* 0x000fe40003f65070 */
[----:B------:R-:W-:Y:S02]  /*2100*/  @!P5 ISETP.NE.U32.AND P2, PT, RZ, c[0x0][0x218], PT ;  /* 0x00008600ff00da0c */ /* 0x000fe40003f45070 */
[----:B------:R-:W-:Y:S02]  /*2110*/  @P6 PRMT R113, R154, 0x7610, R113 ;  /* 0x000076109a716816 */ /* 0x000fe40000000071 */
[----:B------:R-:W-:Y:S02]  /*2120*/  @P6 PRMT R114, R103, 0x7610, R114 ;  /* 0x0000761067726816 */ /* 0x000fe40000000072 */
[----:B0-----:R-:W-:-:S02]  /*2130*/  @!P5 FSEL R89, R64, RZ, P4 ;  /* 0x000000ff4059d208 */ /* 0x001fc40002000000 */
        /* <DEDUP_REMOVED lines=10> */
.L_x_3985:
[----:B------:R-:W-:Y:S05]  /*21e0*/  BSYNC B0 ;  /* 0x0000000000007941 */ /* 0x000fea0003800000 */
.L_x_3984:
        /* <DEDUP_REMOVED lines=8> */
.L_x_3987:
[----:B------:R-:W-:Y:S05]  /*2270*/  BSYNC B0 ;  /* 0x0000000000007941 */ /* 0x000fea0003800000 */
.L_x_3986:
[----:B0-----:R-:W-:Y:S01]  /*2280*/  @P6 FMUL.FTZ R84, R89, c[0x0][0x1ec] ;  /* 0x00007b0059546a20 */ /* 0x001fe20000410000 */
[----:B------:R-:W-:Y:S01]  /*2290*/  @!P5 ISETP.NE.AND.EX P3, PT, RZ, c[0x0][0x21c], PT, P3 ;  /* 0x00008700ff00da0c */ /* 0x000fe20003f65330 */
[----:B------:R-:W-:Y:S01]  /*22a0*/  BSSY B0, `(.L_x_3988) ;  /* 0x000000b000007945 */ /* 0x000fe20003800000 */
[----:B------:R-:W-:Y:S01]  /*22b0*/  @P6 LOP3.LUT P4, RZ, R120, 0xff, RZ, 0xc0, !PT ;  /* 0x000000ff78ff6812 */ /* 0x000fe2000788c0ff */
        /* <DEDUP_REMOVED lines=9> */
.L_x_3989:
[----:B------:R-:W-:Y:S05]  /*2350*/  BSYNC B0 ;  /* 0x0000000000007941 */ /* 0x000fea0003800000 */
.L_x_3988:
[----:B------:R-:W-:Y:S01]  /*2360*/  @P6 FMUL.FTZ R85, R86, c[0x0][0x1ec] ;  /* 0x00007b0056556a20 */ /* 0x000fe20000410000 */
[----:B------:R-:W-:Y:S01]  /*2370*/  @!P5 ISETP.NE.AND.EX P2, PT, RZ, c[0x0][0x21c], PT, P2 ;  /* 0x00008700ff00da0c */ /* 0x000fe20003f45320 */
[----:B------:R-:W-:Y:S01]  /*2380*/  BSSY B0, `(.L_x_3990) ;  /* 0x000000d000007945 */ /* 0x000fe20003800000 */
[----:B------:R-:W-:Y:S01]  /*2390*/  @P6 FSEL R84, R84, RZ, P4 ;  /* 0x000000ff54546208 */ /* 0x000fe20002000000 */
[----:B------:R-:W-:Y:S01]  /*23a0*/  @P6 FMUL.FTZ R85, R85, c[0x0][0x1e8] ;  /* 0x00007a0055556a20 */ /* 0x000fe20000410000 */
[----:B------:R-:W-:Y:S02]  /*23b0*/  @!P5 ISETP.NE.U32.AND P3, PT, RZ, c[0x0][0x218], PT ;  /* 0x00008600ff00da0c */ /* 0x000fe40003f65070 */
[----:B------:R-:W-:Y:S02]  /*23c0*/  @P6 LOP3.LUT P4, RZ, R120, 0xff00, RZ, 0xc0, !PT ;  /* 0x0000ff0078ff6812 */ /* 0x000fe4000788c0ff */
        /* <DEDUP_REMOVED lines=8> */
.L_x_3991:
[----:B------:R-:W-:Y:S05]  /*2450*/  BSYNC B0 ;  /* 0x0000000000007941 */ /* 0x000fea0003800000 */
.L_x_3990:
[----:B------:R-:W-:Y:S01]  /*2460*/  @P6 FSEL R85, R85, RZ, P4 ;  /* 0x000000ff55556208 */ /* 0x000fe20002000000 */
[----:B------:R-:W-:Y:S01]  /*2470*/  BSSY B0, `(.L_x_3992) ;  /* 0x000000f000007945 */ /* 0x000fe20003800000 */
[----:B------:R-:W-:Y:S02]  /*2480*/  @!P5 ISETP.NE.AND.EX P3, PT, RZ, c[0x0][0x21c], PT, P3 ;  /* 0x00008700ff00da0c */ /* 0x000fe40003f65330 */
[C---:B------:R-:W-:Y:S02]  /*2490*/  @P6 LOP3.LUT P2, RZ, R120.reuse, 0xff0000, RZ, 0xc0, !PT ;  /* 0x00ff000078ff6812 */ /* 0x040fe4000784c0ff */
[----:B------:R-:W-:Y:S02]  /*24a0*/  @P6 LOP3.LUT P4, RZ, R120, 0xff000000, RZ, 0xc0, !PT ;  /* 0xff00000078ff6812 */ /* 0x000fe4000788c0ff */
[----:B------:R-:W-:Y:S01]  /*24b0*/  @P6 F2FP.BF16.PACK_AB R103, RZ, R84 ;  /* 0x00000054ff67623e */ /* 0x000fe200000010ff */
[----:B------:R-:W-:Y:S01]  /*24c0*/  @P6 FMUL.FTZ R84, R87, c[0x0][0x1ec] ;  /* 0x00007b0057546a20 */ /* 0x000fe20000410000 */
        /* <DEDUP_REMOVED lines=9> */
.L_x_3993:
[----:B------:R-:W-:Y:S05]  /*2560*/  BSYNC B0 ;  /* 0x0000000000007941 */ /* 0x000fea0003800000 */
.L_x_3992:
[----:B------:R-:W-:Y:S01]  /*2570*/  @P6 FMUL.FTZ R85, R88, c[0x0][0x1ec] ;  /* 0x00007b0058556a20 */ /* 0x000fe20000410000 */
[----:B------:R-:W-:Y:S01]  /*2580*/  @P6 PRMT R113, R120, 0x7610, R113 ;  /* 0x0000761078716816 */ /* 0x000fe20000000071 */
[----:B------:R-:W-:Y:S01]  /*2590*/  @P6 FMUL.FTZ R84, R84, c[0x0][0x1e8] ;  /* 0x00007a0054546a20 */ /* 0x000fe20000410000 */
[----:B------:R-:W-:Y:S01]  /*25a0*/  @P6 PRMT R112, R103, 0x7610, R112 ;  /* 0x0000761067706816 */ /* 0x000fe20000000070 */
[----:B------:R-:W-:Y:S01]  /*25b0*/  @P6 FMUL.FTZ R85, R85, c[0x0][0x1e8] ;  /* 0x00007a0055556a20 */ /* 0x000fe20000410000 */
[----:B------:R-:W-:Y:S01]  /*25c0*/  @!P5 ISETP.NE.U32.AND P3, PT, RZ, c[0x0][0x218], PT ;  /* 0x00008600ff00da0c */ /* 0x000fe20003f65070 */
[----:B------:R-:W-:Y:S01]  /*25d0*/  @P0 IMAD.MOV.U32 R123, RZ, RZ, 0x10 ;  /* 0x00000010ff7b0424 */ /* 0x000fe200078e00ff */
[----:B------:R-:W-:Y:S01]  /*25e0*/  @P6 FSEL R84, R84, RZ, P2 ;  /* 0x000000ff54546208 */ /* 0x000fe20001000000 */
[----:B------:R-:W-:Y:S01]  /*25f0*/  BSSY B0, `(.L_x_3994) ;  /* 0x000001a000007945 */ /* 0x000fe20003800000 */
[----:B------:R-:W-:Y:S01]  /*2600*/  @P6 FSEL R85, R85, RZ, P4 ;  /* 0x000000ff55556208 */ /* 0x000fe20002000000 */
[----:B------:R-:W-:Y:S01]  /*2610*/  @P0 IMAD.WIDE.U32 R122, R122, R123, c[0x0][0x258] ;  /* 0x000096007a7a0625 */ /* 0x000fe200078e007b */
[----:B------:R-:W-:-:S02]  /*2620*/  @P6 F2FP.BF16.PACK_AB R103, RZ, R84 ;  /* 0x00000054ff67623e */ /* 0x000fc400000010ff */
[----:B------:R-:W-:Y:S02]  /*2630*/  @P6 F2FP.BF16.PACK_AB R120, RZ, R85 ;  /* 0x00000055ff78623e */ /* 0x000fe400000010ff */
[----:B------:R-:W-:Y:S02]  /*2640*/  SEL R85, R86, R81, P1 ;  /* 0x0000005156557207 */ /* 0x000fe40000800000 */
[----:B------:R-:W-:Y:S02]  /*2650*/  SEL R86, R87, R82, P1 ;  /* 0x0000005257567207 */ /* 0x000fe40000800000 */
[----:B------:R-:W-:Y:S02]  /*2660*/  SEL R84, R89, R80, P1 ;  /* 0x0000005059547207 */ /* 0x000fe40000800000 */
[----:B------:R-:W-:Y:S02]  /*2670*/  SEL R87, R88, R83, P1 ;  /* 0x0000005358577207 */ /* 0x000fe40000800000 */
[----:B------:R-:W-:-:S02]  /*2680*/  @!P5 ISETP.NE.U32.AND P2, PT, RZ, c[0x0][0x218], PT ;  /* 0x00008600ff00da0c */ /* 0x000fc40003f45070 */
[----:B------:R-:W-:Y:S01]  /*2690*/  @!P5 ISETP.NE.AND.EX P3, PT, RZ, c[0x0][0x21c], PT, P3 ;  /* 0x00008700ff00da0c */ /* 0x000fe20003f65330 */
[----:B------:R0:W-:Y:S01]  /*26a0*/  @P0 STG.E.128 [R122.64], R84 ;  /* 0x000000547a000986 */ /* 0x0001e2000c101d04 */
[----:B------:R-:W-:Y:S02]  /*26b0*/  @P6 PRMT R114, R103, 0x7610, R114 ;  /* 0x0000761067726816 */ /* 0x000fe40000000072 */
[----:B------:R-:W-:Y:S02]  /*26c0*/  @!P5 ISETP.NE.AND.EX P2, PT, RZ, c[0x0][0x21c], PT, P2 ;  /* 0x00008700ff00da0c */ /* 0x000fe40003f45320 */
[----:B------:R-:W-:Y:S02]  /*26d0*/  @!P5 FSEL R103, R68, RZ, P3 ;  /* 0x000000ff4467d208 */ /* 0x000fe40001800000 */
[----:B------:R-:W-:Y:S01]  /*26e0*/  @P6 PRMT R115, R120, 0x7610, R115 ;  /* 0x0000761078736816 */ /* 0x000fe20000000073 */
[----:B------:R-:W-:Y:S05]  /*26f0*/  @!P6 BRA `(.L_x_3995) ;  /* 0x000000900000e947 */ /* 0x000fea0003800000 */
[----:B0-----:R-:W-:Y:S01]  /*2700*/  LOP3.LUT R84, R113, 0xffff, RZ, 0xc0, !PT ;  /* 0x0000ffff71547812 */ /* 0x001fe200078ec0ff */
[----:B------:R-:W-:Y:S01]  /*2710*/  HFMA2.MMA R89, -RZ, RZ, 0, 4.76837158203125e-07 ;  /* 0x00000008ff597435 */ /* 0x000fe200000001ff */
[----:B------:R-:W-:-:S02]  /*2720*/  PRMT R87, R114, 0x5410, R115 ;  /* 0x0000541072577816 */ /* 0x000fc40000000073 */
[----:B------:R-:W-:Y:S01]  /*2730*/  IADD3 R86, R102, 0x80, RZ ;  /* 0x0000008066567810 */ /* 0x000fe20007ffe0ff */
[----:B------:R-:W-:-:S05]  /*2740*/  IMAD.WIDE.U32 R84, R84, 0x10000, RZ ;  /* 0x0001000054547825 */ /* 0x000fca00078e00ff */
[----:B------:R-:W-:Y:S01]  /*2750*/  LOP3.LUT R85, R87, R85, RZ, 0xfc, !PT ;  /* 0x0000005557557212 */ /* 0x000fe200078efcff */
[----:B------:R-:W-:Y:S01]  /*2760*/  IMAD.WIDE.U32 R86, R86, R89, c[0x0][0x248] ;  /* 0x0000920056567625 */ /* 0x000fe200078e0059 */
[----:B------:R-:W-:-:S05]  /*2770*/  LOP3.LUT R84, R84, 0xffff, R112, 0xf8, !PT ;  /* 0x0000ffff54547812 */ /* 0x000fca00078ef870 */
[----:B------:R0:W-:Y:S02]  /*2780*/  STG.E.64 [R86.64], R84 ;  /* 0x0000005456007986 */ /* 0x0001e4000c101b04 */
.L_x_3995:
[----:B------:R-:W-:Y:S05]  /*2790*/  BSYNC B0 ;  /* 0x0000000000007941 */ /* 0x000fea0003800000 */
.L_x_3994:
        /* <DEDUP_REMOVED lines=8> */
.L_x_3997:
[----:B------:R-:W-:Y:S05]  /*2820*/  BSYNC B0 ;  /* 0x0000000000007941 */ /* 0x000fea0003800000 */
.L_x_3996:
[----:B------:R-:W-:Y:S01]  /*2830*/  BSSY B0, `(.L_x_3998) ;  /* 0x000000a000007945 */ /* 0x000fe20003800000 */
[----:B0-----:R-:W-:Y:S01]  /*2840*/  @P6 FMUL.FTZ R84, R103, c[0x0][0x1ec] ;  /* 0x00007b0067546a20 */ /* 0x001fe20000410000 */
        /* <DEDUP_REMOVED lines=8> */
.L_x_3999:
[----:B------:R-:W-:Y:S05]  /*28d0*/  BSYNC B0 ;  /* 0x0000000000007941 */ /* 0x000fea0003800000 */
.L_x_3998:
[----:B------:R-:W-:Y:S01]  /*28e0*/  @P6 FMUL.FTZ R85, R86, c[0x0][0x1ec] ;  /* 0x00007b0056556a20 */ /* 0x000fe20000410000 */
[----:B------:R-:W-:Y:S01]  /*28f0*/  @P6 LOP3.LUT P4, RZ, R118, 0xff, RZ, 0xc0, !PT ;  /* 0x000000ff76ff6812 */ /* 0x000fe2000788c0ff */
[----:B------:R-:W-:Y:S01]  /*2900*/  @P6 FMUL.FTZ R84, R84, c[0x0][0x1e8] ;  /* 0x00007a0054546a20 */ /* 0x000fe20000410000 */
[----:B------:R-:W-:Y:S01]  /*2910*/  @!P5 ISETP.NE.U32.AND P2, PT, RZ, c[0x0][0x218], PT ;  /* 0x00008600ff00da0c */ /* 0x000fe20003f45070 */
[----:B------:R-:W-:Y:S01]  /*2920*/  @P6 FMUL.FTZ R85, R85, c[0x0][0x1e8] ;  /* 0x00007a0055556a20 */ /* 0x000fe20000410000 */
[----:B------:R-:W-:Y:S01]  /*2930*/  @P6 LOP3.LUT P3, RZ, R118, 0xff00, RZ, 0xc0, !PT ;  /* 0x0000ff0076ff6812 */ /* 0x000fe2000786c0ff */
[----:B------:R-:W-:Y:S01]  /*2940*/  BSSY B0, `(.L_x_4000) ;  /* 0x000000f000007945 */ /* 0x000fe20003800000 */
[----:B------:R-:W-:Y:S02]  /*2950*/  @P6 FSEL R84, R84, RZ, P4 ;  /* 0x000000ff54546208 */ /* 0x000fe40002000000 */
[----:B------:R-:W-:Y:S02]  /*2960*/  @!P5 ISETP.NE.AND.EX P2, PT, RZ, c[0x0][0x21c], PT, P2 ;  /* 0x00008700ff00da0c */ /* 0x000fe40003f45320 */
[----:B------:R-:W-:-:S02]  /*2970*/  @P6 FSEL R85, R85, RZ, P3 ;  /* 0x000000ff55556208 */ /* 0x000fc40001800000 */
[C---:B------:R-:W-:Y:S02]  /*2980*/  @P6 LOP3.LUT P4, RZ, R118.reuse, 0xff0000, RZ, 0xc0, !PT ;  /* 0x00ff000076ff6812 */ /* 0x040fe4000788c0ff */
[----:B------:R-:W-:Y:S02]  /*2990*/  @P6 LOP3.LUT P3, RZ, R118, 0xff000000, RZ, 0xc0, !PT ;  /* 0xff00000076ff6812 */ /* 0x000fe4000786c0ff */
        /* <DEDUP_REMOVED lines=9> */
.L_x_4001:
[----:B------:R-:W-:Y:S05]  /*2a30*/  BSYNC B0 ;  /* 0x0000000000007941 */ /* 0x000fea0003800000 */
.L_x_4000:
[----:B------:R-:W-:Y:S01]  /*2a40*/  @!P5 ISETP.NE.U32.AND P2, PT, RZ, c[0x0][0x218], PT ;  /* 0x00008600ff00da0c */ /* 0x000fe20003f45070 */
[----:B------:R-:W-:Y:S01]  /*2a50*/  @P6 FMUL.FTZ R84, R87, c[0x0][0x1ec] ;  /* 0x00007b0057546a20 */ /* 0x000fe20000410000 */
[----:B------:R-:W-:Y:S01]  /*2a60*/  @P6 F2FP.BF16.PACK_AB R85, RZ, R85 ;  /* 0x00000055ff55623e */ /* 0x000fe200000010ff */
[----:B------:R-:W-:Y:S01]  /*2a70*/  BSSY B0, `(.L_x_4002) ;  /* 0x000000e000007945 */ /* 0x000fe20003800000 */
[----:B------:R-:W-:Y:S01]  /*2a80*/  @!P5 ISETP.NE.AND.EX P2, PT, RZ, c[0x0][0x21c], PT, P2 ;  /* 0x00008700ff00da0c */ /* 0x000fe20003f45320 */
[----:B------:R-:W-:Y:S01]  /*2a90*/  @P0 IMAD.MOV.U32 R122, RZ, RZ, 0x10 ;  /* 0x00000010ff7a0424 */ /* 0x000fe200078e00ff */
[----:B------:R-:W-:Y:S01]  /*2aa0*/  @P6 PRMT R112, R88, 0x7610, R112 ;  /* 0x0000761058706816 */ /* 0x000fe20000000070 */
[----:B------:R-:W-:Y:S01]  /*2ab0*/  @P6 FMUL.FTZ R84, R84, c[0x0][0x1e8] ;  /* 0x00007a0054546a20 */ /* 0x000fe20000410000 */
[----:B------:R-:W-:Y:S02]  /*2ac0*/  @P6 PRMT R113, R85, 0x7610, R113 ;  /* 0x0000761055716816 */ /* 0x000fe40000000071 */
        /* <DEDUP_REMOVED lines=8> */
.L_x_4003:
[----:B------:R-:W-:Y:S05]  /*2b50*/  BSYNC B0 ;  /* 0x0000000000007941 */ /* 0x000fea0003800000 */
.L_x_4002:
[----:B------:R-:W-:Y:S01]  /*2b60*/  @P6 FMUL.FTZ R85, R120, c[0x0][0x1ec] ;  /* 0x00007b0078556a20 */ /* 0x000fe20000410000 */
[----:B------:R-:W-:Y:S01]  /*2b70*/  @P6 FSEL R118, R84, RZ, P4 ;  /* 0x000000ff54766208 */ /* 0x000fe20002000000 */
[----:B------:R-:W-:Y:S01]  /*2b80*/  @P0 IMAD.WIDE.U32 R88, R119, R122, c[0x0][0x258] ;  /* 0x0000960077580625 */ /* 0x000fe200078e007a */
[----:B------:R-:W-:Y:S01]  /*2b90*/  SEL R84, R103, R80, P1 ;  /* 0x0000005067547207 */ /* 0x000fe20000800000 */
[----:B------:R-:W-:Y:S01]  /*2ba0*/  BSSY B0, `(.L_x_4004) ;  /* 0x000001a000007945 */ /* 0x000fe20003800000 */
[----:B------:R-:W-:Y:S01]  /*2bb0*/  @!P5 ISETP.NE.U32.AND P2, PT, RZ, c[0x0][0x218], PT ;  /* 0x00008600ff00da0c */ /* 0x000fe20003f45070 */
[----:B------:R-:W-:Y:S01]  /*2bc0*/  @P6 FMUL.FTZ R119, R85, c[0x0][0x1e8] ;  /* 0x00007a0055776a20 */ /* 0x000fe20000410000 */
[----:B------:R-:W-:Y:S02]  /*2bd0*/  SEL R85, R86, R81, P1 ;  /* 0x0000005156557207 */ /* 0x000fe40000800000 */
[----:B------:R-:W-:Y:S02]  /*2be0*/  SEL R86, R87, R82, P1 ;  /* 0x0000005257567207 */ /* 0x000fe40000800000 */
[----:B------:R-:W-:-:S02]  /*2bf0*/  SEL R87, R120, R83, P1 ;  /* 0x0000005378577207 */ /* 0x000fc40000800000 */
[----:B------:R-:W-:Y:S02]  /*2c00*/  @P6 FSEL R119, R119, RZ, P3 ;  /* 0x000000ff77776208 */ /* 0x000fe40001800000 */
[----:B------:R-:W-:Y:S01]  /*2c10*/  @!P5 ISETP.NE.U32.AND P4, PT, RZ, c[0x0][0x218], PT ;  /* 0x00008600ff00da0c */ /* 0x000fe20003f85070 */
[----:B------:R0:W-:Y:S01]  /*2c20*/  @P0 STG.E.128 [R88.64], R84 ;  /* 0x0000005458000986 */ /* 0x0001e2000c101d04 */
[----:B------:R-:W-:Y:S02]  /*2c30*/  @P6 F2FP.BF16.PACK_AB R118, RZ, R118 ;  /* 0x00000076ff76623e */ /* 0x000fe400000010ff */
[----:B------:R-:W-:Y:S02]  /*2c40*/  @!P5 ISETP.NE.AND.EX P2, PT, RZ, c[0x0][0x21c], PT, P2 ;  /* 0x00008700ff00da0c */ /* 0x000fe40003f45320 */
[----:B------:R-:W-:Y:S02]  /*2c50*/  @P6 F2FP.BF16.PACK_AB R119, RZ, R119 ;  /* 0x00000077ff77623e */ /* 0x000fe400000010ff */
[----:B------:R-:W-:-:S02]  /*2c60*/  @!P5 ISETP.NE.AND.EX P3, PT, RZ, c[0x0][0x21c], PT, P4 ;  /* 0x00008700ff00da0c */ /* 0x000fc40003f65340 */
[----:B------:R-:W-:Y:S02]  /*2c70*/  @P6 PRMT R114, R118, 0x7610, R114 ;  /* 0x0000761076726816 */ /* 0x000fe40000000072 */
[----:B------:R-:W-:Y:S02]  /*2c80*/  @!P5 FSEL R103, R72, RZ, P2 ;  /* 0x000000ff4867d208 */ /* 0x000fe40001000000 */
[----:B------:R-:W-:Y:S01]  /*2c90*/  @P6 PRMT R115, R119, 0x7610, R115 ;  /* 0x0000761077736816 */ /* 0x000fe20000000073 */
        /* <DEDUP_REMOVED lines=10> */
.L_x_4005:
[----:B------:R-:W-:Y:S05]  /*2d40*/  BSYNC B0 ;  /* 0x0000000000007941 */ /* 0x000fea0003800000 */
.L_x_4004:
        /* <DEDUP_REMOVED lines=8> */
.L_x_4007:
[----:B------:R-:W-:Y:S05]  /*2dd0*/  BSYNC B0 ;  /* 0x0000000000007941 */ /* 0x000fea0003800000 */
.L_x_4006:
        /* <DEDUP_REMOVED lines=10> */
.L_x_4009:
[----:B------:R-:W-:Y:S05]  /*2e80*/  BSYNC B0 ;  /* 0x0000000000007941 */ /* 0x000fea0003800000 */
.L_x_4008:
        /* <DEDUP_REMOVED lines=10> */
[----:B------:R-:W-:Y:S02]  /*2f30*/  @!P5 ISETP.NE.U32.AND P4, PT, RZ, c[0x0][0x218], PT ;  /* 0x00008600ff00da0c */ /* 0x000fe40003f85070 */
[----:B------:R-:W-:Y:S02]  /*2f40*/  @P6 LOP3.LUT P2, RZ, R116, 0xff0000, RZ, 0xc0, !PT ;  /* 0x00ff000074ff6812 */ /* 0x000fe4000784c0ff */
[----:B------:R-:W-:Y:S02]  /*2f50*/  @P6 F2FP.BF16.PACK_AB R89, RZ, R84 ;  /* 0x00000054ff59623e */ /* 0x000fe400000010ff */
[----:B------:R-:W-:Y:S02]  /*2f60*/  @P0 MOV R88, 0x10 ;  /* 0x0000001000580802 */ /* 0x000fe40000000f00 */
        /* <DEDUP_REMOVED lines=8> */
.L_x_4011:
[----:B------:R-:W-:Y:S05]  /*2ff0*/  BSYNC B0 ;  /* 0x0000000000007941 */ /* 0x000fea0003800000 */
.L_x_4010:
[----:B------:R-:W-:Y:S01]  /*3000*/  @!P5 ISETP.NE.AND.EX P4, PT, RZ, c[0x0][0x21c], PT, P4 ;  /* 0x00008700ff00da0c */ /* 0x000fe20003f85340 */
[----:B------:R-:W-:Y:S01]  /*3010*/  BSSY B0, `(.L_x_4012) ;  /* 0x0000011000007945 */ /* 0x000fe20003800000 */
[----:B------:R-:W-:Y:S02]  /*3020*/  @P6 F2FP.BF16.PACK_AB R118, RZ, R85 ;  /* 0x00000055ff76623e */ /* 0x000fe400000010ff */
[----:B------:R-:W-:Y:S02]  /*3030*/  @P6 LOP3.LUT P3, RZ, R116, 0xff000000, RZ, 0xc0, !PT ;  /* 0xff00000074ff6812 */ /* 0x000fe4000786c0ff */
[----:B------:R-:W-:Y:S01]  /*3040*/  @P6 PRMT R112, R89, 0x7610, R112 ;  /* 0x0000761059706816 */ /* 0x000fe20000000070 */
[----:B------:R-:W-:Y:S01]  /*3050*/  @P0 IMAD.WIDE.U32 R88, R117, R88, c[0x0][0x258] ;  /* 0x0000960075580625 */ /* 0x000fe200078e0058 */
[----:B------:R-:W-:Y:S02]  /*3060*/  SEL R84, R103, R80, P1 ;  /* 0x0000005067547207 */ /* 0x000fe40000800000 */
[----:B------:R-:W-:Y:S01]  /*3070*/  SEL R85, R86, R81, P1 ;  /* 0x0000005156557207 */ /* 0x000fe20000800000 */
[C---:B------:R-:W-:Y:S01]  /*3080*/  @P6 FMUL.FTZ R103, R87.reuse, c[0x0][0x1ec] ;  /* 0x00007b0057676a20 */ /* 0x040fe20000410000 */
[----:B------:R-:W-:-:S02]  /*3090*/  SEL R86, R87, R82, P1 ;  /* 0x0000005257567207 */ /* 0x000fc40000800000 */
        /* <DEDUP_REMOVED lines=8> */
.L_x_4013:
[----:B------:R-:W-:Y:S05]  /*3120*/  BSYNC B0 ;  /* 0x0000000000007941 */ /* 0x000fea0003800000 */
.L_x_4012:
[C---:B------:R-:W-:Y:S01]  /*3130*/  @P6 FMUL.FTZ R117, R116.reuse, c[0x0][0x1ec] ;  /* 0x00007b0074756a20 */ /* 0x040fe20000410000 */
[----:B------:R-:W-:Y:S01]  /*3140*/  @!P5 ISETP.NE.U32.AND P4, PT, RZ, c[0x0][0x218], PT ;  /* 0x00008600ff00da0c */ /* 0x000fe20003f85070 */
[----:B------:R-:W-:Y:S01]  /*3150*/  @P6 FMUL.FTZ R103, R103, c[0x0][0x1e8] ;  /* 0x00007a0067676a20 */ /* 0x000fe20000410000 */
[----:B------:R-:W-:Y:S01]  /*3160*/  SEL R87, R116, R83, P1 ;  /* 0x0000005374577207 */ /* 0x000fe20000800000 */
[----:B------:R-:W-:Y:S01]  /*3170*/  @P6 FMUL.FTZ R117, R117, c[0x0][0x1e8] ;  /* 0x00007a0075756a20 */ /* 0x000fe20000410000 */
[----:B------:R-:W-:Y:S01]  /*3180*/  @!P5 ISETP.NE.AND.EX P4, PT, RZ, c[0x0][0x21c], PT, P4 ;  /* 0x00008700ff00da0c */ /* 0x000fe20003f85340 */
[----:B------:R-:W-:Y:S01]  /*3190*/  BSSY B0, `(.L_x_4014) ;  /* 0x000001f000007945 */ /* 0x000fe20003800000 */
[----:B------:R-:W-:Y:S01]  /*31a0*/  @P6 FSEL R116, R103, RZ, P2 ;  /* 0x000000ff67746208 */ /* 0x000fe20001000000 */
[----:B------:R0:W-:Y:S01]  /*31b0*/  @P0 STG.E.128 [R88.64], R84 ;  /* 0x0000005458000986 */ /* 0x0001e2000c101d04 */
[----:B------:R-:W-:Y:S02]  /*31c0*/  @P6 FSEL R117, R117, RZ, P3 ;  /* 0x000000ff75756208 */ /* 0x000fe40001800000 */
[----:B------:R-:W-:-:S02]  /*31d0*/  @!P5 FSEL R103, R76, RZ, P4 ;  /* 0x000000ff4c67d208 */ /* 0x000fc40002000000 */
[----:B------:R-:W-:Y:S02]  /*31e0*/  @!P5 ISETP.NE.U32.AND P3, PT, RZ, c[0x0][0x218], PT ;  /* 0x00008600ff00da0c */ /* 0x000fe40003f65070 */
[----:B------:R-:W-:Y:S02]  /*31f0*/  @!P5 ISETP.NE.U32.AND P4, PT, RZ, c[0x0][0x218], PT ;  /* 0x00008600ff00da0c */ /* 0x000fe40003f85070 */
[----:B------:R-:W-:Y:S02]  /*3200*/  @P6 F2FP.BF16.PACK_AB R116, RZ, R116 ;  /* 0x00000074ff74623e */ /* 0x000fe400000010ff */
[----:B------:R-:W-:Y:S02]  /*3210*/  @!P5 ISETP.NE.U32.AND P2, PT, RZ, c[0x0][0x218], PT ;  /* 0x00008600ff00da0c */ /* 0x000fe40003f45070 */
[----:B------:R-:W-:Y:S02]  /*3220*/  @!P5 ISETP.NE.AND.EX P3, PT, RZ, c[0x0][0x21c], PT, P3 ;  /* 0x00008700ff00da0c */ /* 0x000fe40003f65330 */
[----:B------:R-:W-:-:S02]  /*3230*/  @!P5 ISETP.NE.AND.EX P4, PT, RZ, c[0x0][0x21c], PT, P4 ;  /* 0x00008700ff00da0c */ /* 0x000fc40003f85340 */
[----:B------:R-:W-:Y:S01]  /*3240*/  @P6 PRMT R114, R116, 0x7610, R114 ;  /* 0x0000761074726816 */ /* 0x000fe20000000072 */
[----:B0-----:R-:W-:Y:S01]  /*3250*/  @P0 IMAD.MOV.U32 R87, RZ, RZ, 0x10 ;  /* 0x00000010ff570424 */ /* 0x001fe200078e00ff */
[----:B------:R-:W-:Y:S02]  /*3260*/  @P0 IADD3 R86, R2, 0x200, RZ ;  /* 0x0000020002560810 */ /* 0x000fe40007ffe0ff */
[----:B------:R-:W-:Y:S02]  /*3270*/  @P6 F2FP.BF16.PACK_AB R2, RZ, R117 ;  /* 0x00000075ff02623e */ /* 0x000fe400000010ff */
[----:B------:R-:W-:Y:S01]  /*3280*/  @P6 PRMT R113, R118, 0x7610, R113 ;  /* 0x0000761076716816 */ /* 0x000fe20000000071 */
[----:B------:R-:W-:Y:S01]  /*3290*/  @P0 IMAD.WIDE.U32 R86, R86, R87, c[0x0][0x258] ;  /* 0x0000960056560625 */ /* 0x000fe200078e0057 */
[----:B------:R-:W-:Y:S02]  /*32a0*/  @!P5 ISETP.NE.AND.EX P2, PT, RZ, c[0x0][0x21c], PT, P2 ;  /* 0x00008700ff00da0c */ /* 0x000fe40003f45320 */
[----:B------:R-:W-:-:S02]  /*32b0*/  @!P5 FSEL R117, R78, RZ, P3 ;  /* 0x000000ff4e75d208 */ /* 0x000fc40001800000 */
[----:B------:R-:W-:Y:S02]  /*32c0*/  @!P5 FSEL R116, R79, RZ, P4 ;  /* 0x000000ff4f74d208 */ /* 0x000fe40002000000 */
        /* <DEDUP_REMOVED lines=11> */
.L_x_4015:
[----:B------:R-:W-:Y:S05]  /*3380*/  BSYNC B0 ;  /* 0x0000000000007941 */ /* 0x000fea0003800000 */
.L_x_4014:
        /* <DEDUP_REMOVED lines=8> */
.L_x_4017:
[----:B------:R-:W-:Y:S05]  /*3410*/  BSYNC B0 ;  /* 0x0000000000007941 */ /* 0x000fea0003800000 */
.L_x_4016:
[----:B------:R-:W-:Y:S01]  /*3420*/  BSSY B0, `(.L_x_4018) ;  /* 0x000000a000007945 */ /* 0x000fe20003800000 */
[----:B------:R-:W-:Y:S02]  /*3430*/  SEL R80, R103, R80, P1 ;  /* 0x0000005067507207 */ /* 0x000fe40000800000 */
        /* <DEDUP_REMOVED lines=8> */
.L_x_4019:
[----:B------:R-:W-:Y:S05]  /*34c0*/  BSYNC B0 ;  /* 0x0000000000007941 */ /* 0x000fea0003800000 */
.L_x_4018:
        /* <DEDUP_REMOVED lines=8> */
.L_x_4021:
[----:B------:R-:W-:Y:S05]  /*3550*/  BSYNC B0 ;  /* 0x0000000000007941 */ /* 0x000fea0003800000 */
.L_x_4020:
        /* <DEDUP_REMOVED lines=8> */
.L_x_4023:
[----:B------:R-:W-:Y:S05]  /*35e0*/  BSYNC B0 ;  /* 0x0000000000007941 */ /* 0x000fea0003800000 */
.L_x_4022:
[C---:B------:R-:W-:Y:S01]  /*35f0*/  SEL R81, R2.reuse, R81, P1 ;  /* 0x0000005102517207 */ /* 0x040fe20000800000 */
[----:B------:R-:W-:Y:S01]  /*3600*/  @P6 FMUL.FTZ R103, R103, c[0x0][0x1ec] ;  /* 0x00007b0067676a20 */ /* 0x000fe20000410000 */
[C---:B------:R-:W-:Y:S01]  /*3610*/  SEL R82, R117.reuse, R82, P1 ;  /* 0x0000005275527207 */ /* 0x040fe20000800000 */
[----:B------:R-:W-:Y:S01]  /*3620*/  @P6 FMUL.FTZ R2, R2, c[0x0][0x1ec] ;  /* 0x00007b0002026a20 */ /* 0x000fe20000410000 */
[----:B------:R-:W-:Y:S01]  /*3630*/  SEL R83, R116, R83, P1 ;  /* 0x0000005374537207 */ /* 0x000fe20000800000 */
[----:B------:R-:W-:Y:S01]  /*3640*/  @P6 FMUL.FTZ R117, R117, c[0x0][0x1ec] ;  /* 0x00007b0075756a20 */ /* 0x000fe20000410000 */
[----:B------:R-:W-:Y:S01]  /*3650*/  @P6 LOP3.LUT P1, RZ, R0, 0xff, RZ, 0xc0, !PT ;  /* 0x000000ff00ff6812 */ /* 0x000fe2000782c0ff */
[----:B------:R-:W-:Y:S01]  /*3660*/  @P6 FMUL.FTZ R116, R116, c[0x0][0x1ec] ;  /* 0x00007b0074746a20 */ /* 0x000fe20000410000 */
[C---:B------:R-:W-:Y:S01]  /*3670*/  @P6 LOP3.LUT P2, RZ, R0.reuse, 0xff00, RZ, 0xc0, !PT ;  /* 0x0000ff0000ff6812 */ /* 0x040fe2000784c0ff */
[----:B------:R1:W-:Y:S01]  /*3680*/  @P0 STG.E.128 [R86.64], R80 ;  /* 0x0000005056000986 */ /* 0x0003e2000c101d04 */
[----:B------:R-:W-:Y:S01]  /*3690*/  @P6 FMUL.FTZ R103, R103, c[0x0][0x1e8] ;  /* 0x00007a0067676a20 */ /* 0x000fe20000410000 */
[----:B------:R-:W-:Y:S01]  /*36a0*/  @P6 LOP3.LUT P0, RZ, R0, 0xff0000, RZ, 0xc0, !PT ;  /* 0x00ff000000ff6812 */ /* 0x000fe2000780c0ff */
[----:B------:R-:W-:Y:S01]  /*36b0*/  @P6 FMUL.FTZ R2, R2, c[0x0][0x1e8] ;  /* 0x00007a0002026a20 */ /* 0x000fe20000410000 */
[----:B------:R-:W-:Y:S01]  /*36c0*/  @P6 LOP3.LUT P3, RZ, R0, 0xff000000, RZ, 0xc0, !PT ;  /* 0xff00000000ff6812 */ /* 0x000fe2000786c0ff */
[----:B------:R-:W-:Y:S01]  /*36d0*/  @P6 FMUL.FTZ R117, R117, c[0x0][0x1e8] ;  /* 0x00007a0075756a20 */ /* 0x000fe20000410000 */
[----:B------:R-:W-:Y:S01]  /*36e0*/  @P6 FSEL R103, R103, RZ, P1 ;  /* 0x000000ff67676208 */ /* 0x000fe20000800000 */
[----:B------:R-:W-:Y:S01]  /*36f0*/  @P6 FMUL.FTZ R116, R116, c[0x0][0x1e8] ;  /* 0x00007a0074746a20 */ /* 0x000fe20000410000 */
[----:B------:R-:W-:Y:S01]  /*3700*/  @P6 FSEL R2, R2, RZ, P2 ;  /* 0x000000ff02026208 */ /* 0x000fe20001000000 */
[----:B------:R-:W-:Y:S01]  /*3710*/  BSSY B0, `(.L_x_4024) ;  /* 0x0000015000007945 */ /* 0x000fe20003800000 */
[----:B------:R-:W-:-:S02]  /*3720*/  @P6 FSEL R117, R117, RZ, P0 ;  /* 0x000000ff75756208 */ /* 0x000fc40000000000 */
[----:B------:R-:W-:Y:S02]  /*3730*/  @P6 FSEL R116, R116, RZ, P3 ;  /* 0x000000ff74746208 */ /* 0x000fe40001800000 */
[----:B------:R-:W-:Y:S02]  /*3740*/  @P6 F2FP.BF16.PACK_AB R103, RZ, R103 ;  /* 0x00000067ff67623e */ /* 0x000fe400000010ff */
[----:B------:R-:W-:Y:S02]  /*3750*/  @P6 F2FP.BF16.PACK_AB R2, RZ, R2 ;  /* 0x00000002ff02623e */ /* 0x000fe400000010ff */
[----:B------:R-:W-:Y:S02]  /*3760*/  @P6 F2FP.BF16.PACK_AB R117, RZ, R117 ;  /* 0x00000075ff75623e */ /* 0x000fe400000010ff */
[----:B------:R-:W-:Y:S02]  /*3770*/  @P6 F2FP.BF16.PACK_AB R116, RZ, R116 ;  /* 0x00000074ff74623e */ /* 0x000fe400000010ff */
[----:B------:R-:W-:-:S02]  /*3780*/  @P6 PRMT R112, R103, 0x7610, R112 ;  /* 0x0000761067706816 */ /* 0x000fc40000000070 */
[----:B------:R-:W-:Y:S02]  /*3790*/  @P6 PRMT R113, R2, 0x7610, R113 ;  /* 0x0000761002716816 */ /* 0x000fe40000000071 */
[----:B------:R-:W-:Y:S02]  /*37a0*/  @P6 PRMT R114, R117, 0x7610, R114 ;  /* 0x0000761075726816 */ /* 0x000fe40000000072 */
[----:B------:R-:W-:Y:S01]  /*37b0*/  @P6 PRMT R115, R116, 0x7610, R115 ;  /* 0x0000761074736816 */ /* 0x000fe20000000073 */
[----:B------:R-:W-:Y:S05]  /*37c0*/  @!P6 BRA `(.L_x_4025) ;  /* 0x000000900000e947 */ /* 0x000fea0003800000 */
[----:B-1----:R-:W-:Y:S01]  /*37d0*/  LOP3.LUT R2, R113, 0xffff, RZ, 0xc0, !PT ;  /* 0x0000ffff71027812 */ /* 0x002fe200078ec0ff */
[----:B------:R-:W-:Y:S01]  /*37e0*/  HFMA2.MMA R87, -RZ, RZ, 0, 4.76837158203125e-07 ;  /* 0x00000008ff577435 */ /* 0x000fe200000001ff */
[----:B0-----:R-:W-:Y:S02]  /*37f0*/  IADD3 R84, R102, 0x200, RZ ;  /* 0x0000020066547810 */ /* 0x001fe40007ffe0ff */
[----:B------:R-:W-:Y:S01]  /*3800*/  PRMT R85, R114, 0x5410, R115 ;  /* 0x0000541072557816 */ /* 0x000fe20000000073 */
[----:B------:R-:W-:-:S05]  /*3810*/  IMAD.WIDE.U32 R2, R2, 0x10000, RZ ;  /* 0x0001000002027825 */ /* 0x000fca00078e00ff */
[----:B------:R-:W-:Y:S01]  /*3820*/  LOP3.LUT R3, R85, R3, RZ, 0xfc, !PT ;  /* 0x0000000355037212 */ /* 0x000fe200078efcff */
[----:B------:R-:W-:Y:S01]  /*3830*/  IMAD.WIDE.U32 R84, R84, R87, c[0x0][0x248] ;  /* 0x0000920054547625 */ /* 0x000fe200078e0057 */
[----:B------:R-:W-:-:S05]  /*3840*/  LOP3.LUT R2, R2, 0xffff, R112, 0xf8, !PT ;  /* 0x0000ffff02027812 */ /* 0x000fca00078ef870 */
[----:B------:R0:W-:Y:S02]  /*3850*/  STG.E.64 [R84.64], R2 ;  /* 0x0000000254007986 */ /* 0x0001e4000c101b04 */
.L_x_4025:
[----:B-1----:R-:W-:Y:S05]  /*3860*/  BSYNC B0 ;  /* 0x0000000000007941 */ /* 0x002fea0003800000 */
.L_x_4024:
[----:B------:R-:W-:Y:S02]  /*3870*/  IADD3 R110, R110, c[0x0][0x160], RZ ;  /* 0x000058006e6e7a10 */ /* 0x000fe40007ffe0ff */
[----:B------:R-:W-:Y:S02]  /*3880*/  LOP3.LUT P1, RZ, R14, 0xff, RZ, 0xc0, !PT ;  /* 0x000000ff0eff7812 */ /* 0x000fe4000782c0ff */
[----:B------:R-:W-:Y:S02]  /*3890*/  ISETP.GE.AND P0, PT, R110, c[0x0][0x164], PT ;  /* 0x000059006e007a0c */ /* 0x000fe40003f06270 */
[----:B------:R-:W-:-:S11]  /*38a0*/  SEL R14, RZ, 0x1, P1 ;  /* 0x00000001ff0e7807 */ /* 0x000fd60000800000 */
[----:B0-----:R-:W-:Y:S01]  /*38b0*/  @P0 CALL.REL.NOINC `(.L_x_3970) ;  /* 0x0000001000000944 */ /* 0x001fe20003c00000 */
[----:B------:R-:W-:Y:S05]  /*38c0*/  BRA `(.L_x_4026) ;  /* 0xffffccc000007947 */ /* 0x000fea000383ffff */
.L_x_3970:
        /* <DEDUP_REMOVED lines=19> */
.L_x_3974:
[----:B------:R-:W-:Y:S01]  /*3a00*/  IMAD.MOV.U32 R87, RZ, RZ, R88 ;  /* 0x000000ffff577224 */ /* 0x000fe200078e0058 */
[----:B------:R-:W-:Y:S01]  /*3a10*/  MOV R102, 0x10 ;  /* 0x0000001000667802 */ /* 0x000fe20000000f00 */
[----:B------:R-:W-:Y:S01]  /*3a20*/  IMAD.MOV.U32 R155, RZ, RZ, 0x1f ;  /* 0x0000001fff9b7424 */ /* 0x000fe200078e00ff */
[----:B------:R-:W-:Y:S01]  /*3a30*/  MOV R84, 0x3a60 ;  /* 0x00003a6000547802 */ /* 0x000fe20000000f00 */
[----:B------:R-:W-:-:S02]  /*3a40*/  IMAD.MOV.U32 R156, RZ, RZ, -0x1 ;  /* 0xffffffffff9c7424 */ /* 0x000fc400078e00ff */
[----:B-----5:R-:W-:Y:S05]  /*3a50*/  CALL.REL.NOINC `($__internal_73_$__cuda_sm70_shflsync_down_p) ;  /* 0x0000046000007944 */ /* 0x020fea0003c00000 */
[----:B-1----:R-:W-:Y:S01]  /*3a60*/  MOV R89, R87 ;  /* 0x0000005700597202 */ /* 0x002fe20000000f00 */
[----:B0-----:R-:W-:Y:S05]  /*3a70*/  BRA `(.L_x_4027) ;  /* 0xffffde5000007947 */ /* 0x001fea000383ffff */
.L_x_3975:
[----:B------:R-:W-:Y:S01]  /*3a80*/  HFMA2.MMA R155, -RZ, RZ, 0, 1.847743988037109375e-06 ;  /* 0x0000001fff9b7435 */ /* 0x000fe200000001ff */
[----:B------:R-:W-:Y:S01]  /*3a90*/  IMAD.MOV.U32 R87, RZ, RZ, R90 ;  /* 0x000000ffff577224 */ /* 0x000fe200078e005a */
[----:B------:R-:W-:Y:S01]  /*3aa0*/  MOV R84, 0x3ae0 ;  /* 0x00003ae000547802 */ /* 0x000fe20000000f00 */
[----:B------:R-:W-:-:S02]  /*3ab0*/  IMAD.MOV.U32 R102, RZ, RZ, 0x10 ;  /* 0x00000010ff667424 */ /* 0x000fc400078e00ff */
[----:B------:R-:W-:Y:S02]  /*3ac0*/  IMAD.MOV.U32 R156, RZ, RZ, -0x1 ;  /* 0xffffffffff9c7424 */ /* 0x000fe400078e00ff */
[----:B01---5:R-:W-:Y:S05]  /*3ad0*/  CALL.REL.NOINC `($__internal_73_$__cuda_sm70_shflsync_down_p) ;  /* 0x000003e000007944 */ /* 0x023fea0003c00000 */
[----:B------:R-:W-:Y:S01]  /*3ae0*/  FADD.FTZ R89, R89, R88 ;  /* 0x0000005859597221 */ /* 0x000fe20000010000 */
[----:B0-----:R-:W-:Y:S01]  /*3af0*/  MOV R155, 0x1f ;  /* 0x0000001f009b7802 */ /* 0x001fe20000000f00 */
[----:B-1----:R-:W-:Y:S01]  /*3b00*/  FADD.FTZ R90, R90, R87 ;  /* 0x000000575a5a7221 */ /* 0x002fe20000010000 */
[----:B------:R-:W-:Y:S01]  /*3b10*/  MOV R84, 0x3b60 ;  /* 0x00003b6000547802 */ /* 0x000fe20000000f00 */
[----:B------:R-:W-:Y:S02]  /*3b20*/  IMAD.MOV.U32 R102, RZ, RZ, 0x8 ;  /* 0x00000008ff667424 */ /* 0x000fe400078e00ff */
[----:B------:R-:W-:Y:S02]  /*3b30*/  IMAD.MOV.U32 R156, RZ, RZ, -0x1 ;  /* 0xffffffffff9c7424 */ /* 0x000fe400078e00ff */
[----:B------:R-:W-:Y:S02]  /*3b40*/  IMAD.MOV.U32 R87, RZ, RZ, R89 ;  /* 0x000000ffff577224 */ /* 0x000fe400078e0059 */
[----:B------:R-:W-:Y:S05]  /*3b50*/  CALL.REL.NOINC `($__internal_73_$__cuda_sm70_shflsync_down_p) ;  /* 0x0000036000007944 */ /* 0x000fea0003c00000 */
[----:B0-----:R-:W-:Y:S01]  /*3b60*/  HFMA2.MMA R155, -RZ, RZ, 0, 1.847743988037109375e-06 ;  /* 0x0000001fff9b7435 */ /* 0x001fe200000001ff */
[----:B-1----:R-:W-:Y:S01]  /*3b70*/  MOV R88, R87 ;  /* 0x0000005700587202 */ /* 0x002fe20000000f00 */
[----:B------:R-:W-:Y:S01]  /*3b80*/  IMAD.MOV.U32 R87, RZ, RZ, R90 ;  /* 0x000000ffff577224 */ /* 0x000fe200078e005a */
[----:B------:R-:W-:Y:S01]  /*3b90*/  MOV R84, 0x3bd0 ;  /* 0x00003bd000547802 */ /* 0x000fe20000000f00 */
[----:B------:R-:W-:-:S02]  /*3ba0*/  IMAD.MOV.U32 R102, RZ, RZ, 0x8 ;  /* 0x00000008ff667424 */ /* 0x000fc400078e00ff */
[----:B------:R-:W-:Y:S02]  /*3bb0*/  IMAD.MOV.U32 R156, RZ, RZ, -0x1 ;  /* 0xffffffffff9c7424 */ /* 0x000fe400078e00ff */
[----:B------:R-:W-:Y:S05]  /*3bc0*/  CALL.REL.NOINC `($__internal_73_$__cuda_sm70_shflsync_down_p) ;  /* 0x000002f000007944 */ /* 0x000fea0003c00000 */
        /* <DEDUP_REMOVED lines=34> */
[----:B------:R-:W-:Y:S01]  /*3df0*/  IMAD.MOV.U32 R155, RZ, RZ, 0x1f ;  /* 0x0000001fff9b7424 */ /* 0x000fe200078e00ff */
[----:B------:R-:W-:Y:S01]  /*3e00*/  MOV R84, 0x3e30 ;  /* 0x00003e3000547802 */ /* 0x000fe20000000f00 */
[----:B------:R-:W-:Y:S02]  /*3e10*/  IMAD.MOV.U32 R87, RZ, RZ, R90 ;  /* 0x000000ffff577224 */ /* 0x000fe400078e005a */
[----:B------:R-:W-:Y:S05]  /*3e20*/  CALL.REL.NOINC `($__internal_73_$__cuda_sm70_shflsync_down_p) ;  /* 0x0000009000007944 */ /* 0x000fea0003c00000 */
[----:B0-----:R-:W-:Y:S01]  /*3e30*/  HFMA2.MMA R102, -RZ, RZ, 0, 5.9604644775390625e-08 ;  /* 0x00000001ff667435 */ /* 0x001fe200000001ff */
[----:B-1----:R-:W-:Y:S01]  /*3e40*/  MOV R91, R87 ;  /* 0x00000057005b7202 */ /* 0x002fe20000000f00 */
[----:B------:R-:W-:Y:S01]  /*3e50*/  IMAD.MOV.U32 R87, RZ, RZ, R103 ;  /* 0x000000ffff577224 */ /* 0x000fe200078e0067 */
[----:B------:R-:W-:Y:S01]  /*3e60*/  MOV R156, 0xffffffff ;  /* 0xffffffff009c7802 */ /* 0x000fe20000000f00 */
[----:B------:R-:W-:Y:S01]  /*3e70*/  IMAD.MOV.U32 R155, RZ, RZ, 0x1f ;  /* 0x0000001fff9b7424 */ /* 0x000fe200078e00ff */
[----:B------:R-:W-:-:S02]  /*3e80*/  MOV R84, 0x3ea0 ;  /* 0x00003ea000547802 */ /* 0x000fc40000000f00 */
[----:B------:R-:W-:Y:S05]  /*3e90*/  CALL.REL.NOINC `($__internal_73_$__cuda_sm70_shflsync_down_p) ;  /* 0x0000002000007944 */ /* 0x000fea0003c00000 */
[----:B01----:R-:W-:Y:S01]  /*3ea0*/  IMAD.MOV.U32 R156, RZ, RZ, R87 ;  /* 0x000000ffff9c7224 */ /* 0x003fe200078e0057 */
[----:B------:R-:W-:Y:S05]  /*3eb0*/  BRA `(.L_x_4028) ;  /* 0xffffdb3000007947 */ /* 0x000fea000383ffff */
        .weak           $__internal_73_$__cuda_sm70_shflsync_down_p
        .type           $__internal_73_$__cuda_sm70_shflsync_down_p,@function
        .size           $__internal_73_$__cuda_sm70_shflsync_down_p,(.L_x_9817 - $__internal_73_$__cuda_sm70_shflsync_down_p)
$__internal_73_$__cuda_sm70_shflsync_down_p:
[----:B------:R-:W-:Y:S01]  /*3ec0*/  HFMA2.MMA R85, -RZ, RZ, 0, 0 ;  /* 0x00000000ff557435 */ /* 0x000fe200000001ff */
[----:B------:R-:W-:Y:S04]  /*3ed0*/  WARPSYNC R156 ;  /* 0x0000009c00007348 */ /* 0x000fe80003800000 */
[----:B------:R0:W1:Y:S01]  /*3ee0*/  SHFL.DOWN PT, R87, R87, R102, R155 ;  /* 0x0800006657577389 */ /* 0x00006200000e009b */
[----:B------:R-:W-:Y:S05]  /*3ef0*/  RET.REL.NODEC R84 `(_ZN10layer_norm13ln_bwd_kernelINS_13Kernel_traitsI13__nv_bfloat16S2_fS2_fjLj2560ELj1ELj1ELj4ELj8ENS_18Kernel_traits_baseILj2560ES2_S2_fS2_fjLj128EEEEELb1ELb0ELb1ELb1EEEvNS_9BwdParamsE) ;  /* 0xffffc10054007950 */ /* 0x000fea0003c3ffff */
.L_x_4029:
        /* <DEDUP_REMOVED lines=16> */
.L_x_9817:


//--------------------- .text._ZN10layer_norm13ln_bwd_kernelINS_13Kernel_traitsI13__nv_bfloat16S2_fS2_fjLj2560ELj1ELj1ELj4ELj8ENS_18Kernel_traits_baseILj2560ES2_S2_fS2_fjLj128EEEEELb1ELb1ELb0ELb0EEEvNS_9BwdParamsE --------------------------
	.section	.text._ZN10layer_norm13ln_bwd_kernelINS_13Kernel_traitsI13__nv_bfloat16S2_fS2_fjLj2560ELj1ELj1ELj4ELj8ENS_18Kernel_traits_baseILj2560ES2_S2_fS2_fjLj128EEEEELb1ELb1ELb0ELb0EEEvNS_9BwdParamsE,"ax",@progbits
	.sectioninfo	@"SHI_REGISTERS=198"
	.align	128
        .global         _ZN10layer_norm13ln_bwd_kernelINS_13Kernel_traitsI13__nv_bfloat16S2_fS2_fjLj2560ELj1ELj1ELj4ELj8ENS_18Kernel_traits_baseILj2560ES2_S2_fS2_fjLj128EEEEELb1ELb1ELb0ELb0EEEvNS_9BwdParamsE
        .type           _ZN10layer_norm13ln_bwd_kernelINS_13Kernel_traitsI13__nv_bfloat16S2_fS2_fjLj2560ELj1ELj1ELj4ELj8ENS_18Kernel_traits_baseILj2560ES2_S2_fS2_fjLj128EEEEELb1ELb1ELb0ELb0EEEvNS_9BwdParamsE,@function
        .size           _ZN10layer_norm13ln_bwd_kernelINS_13Kernel_traitsI13__nv_bfloat16S2_fS2_fjLj2560ELj1ELj1ELj4ELj8ENS_18Kernel_traits_baseILj2560ES2_S2_fS2_fjLj128EEEEELb1ELb1ELb0ELb0EEEvNS_9BwdParamsE,(.L_x_9818 - _ZN10layer_norm13ln_bwd_kernelINS_13Kernel_traitsI13__nv_bfloat16S2_fS2_fjLj2560ELj1ELj1ELj4ELj8ENS_18Kernel_traits_baseILj2560ES2_S2_fS2_fjLj128EEEEELb1ELb1ELb0ELb0EEEvNS_9BwdParamsE)
        .other          _ZN10layer_norm13ln_bwd_kernelINS_13Kernel_traitsI13__nv_bfloat16S2_fS2_fjLj2560ELj1ELj1ELj4ELj8ENS_18Kernel_traits_baseILj2560ES2_S2_fS2_fjLj128EEEEELb1ELb1ELb0ELb0EEEvNS_9BwdParamsE,@"STO_CUDA_ENTRY STV_DEFAULT"
_ZN10layer_norm13ln_bwd_kernelINS_13Kernel_traitsI13__nv_bfloat16S2_fS2_fjLj2560ELj1ELj1ELj4ELj8ENS_18Kernel_traits_baseILj2560ES2_S2_fS2_fjLj128EEEEELb1ELb1ELb0ELb0EEEvNS_9BwdParamsE:
.text._ZN10layer_norm13ln_bwd_kernelINS_13Kernel_traitsI13__nv_bfloat16S2_fS2_fjLj2560ELj1ELj1ELj4ELj8ENS_18Kernel_traits_baseILj2560ES2_S2_fS2_fjLj128EEEEELb1ELb1ELb0ELb0EEEvNS_9BwdParamsE:
        /* <DEDUP_REMOVED lines=16> */
[----:B------:R-:W-:Y:S01]  /*0100*/  @P2 IMAD.WIDE.U32 R2, R26, R7, c[0x0][0x1b0] ;  /* 0x00006c001a022625 */ /* 0x000fe200078e0007 */
[----:B------:R-:W-:-:S03]  /*0110*/  @P4 MOV R37, 0x8 ;  /* 0x0000000800254802 */ /* 0x000fc60000000f00 */
[C---:B------:R-:W-:Y:S01]  /*0120*/  @P2 IMAD.WIDE.U32 R6, R26.reuse, R7, c[0x0][0x1c8] ;  /* 0x000072001a062625 */ /* 0x040fe200078e0007 */
[----:B------:R-:W-:Y:S01]  /*0130*/  @P2 LOP3.LUT R26, R26, 0x80, RZ, 0xfc, !PT ;  /* 0x000000801a1a2812 */ /* 0x000fe200078efcff */
[----:B------:R0:W5:Y:S02]  /*0140*/  @P2 LDG.E.64 R4, [R2.64] ;  /* 0x0000000402042981 */ /* 0x000164000c1e1b00 */
[----:B------:R-:W-:Y:S02]  /*0150*/  @P5 IMAD.MOV.U32 R41, RZ, RZ, 0x8 ;  /* 0x00000008ff295424 */ /* 0x000fe400078e00ff */
        /* <DEDUP_REMOVED lines=63> */
[----:B------:R-:W-:Y:S01]  /*0550*/  IMAD.MOV.U32 R0, RZ, RZ, R8 ;  /* 0x000000ffff007224 */ /* 0x000fe200078e0008 */
[----:B------:R-:W-:Y:S01]  /*0560*/  SHF.R.U64 R140, R4, 0x10, R5 ;  /* 0x00000010048c7819 */ /* 0x000fe20000001205 */
[----:B------:R-:W-:Y:S01]  /*0570*/  IMAD.MOV.U32 R23, RZ, RZ, R13 ;  /* 0x000000ffff177224 */ /* 0x000fe200078e000d */
[----:B------:R-:W-:Y:S01]  /*0580*/  MOV R137, R10 ;  /* 0x0000000a00897202 */ /* 0x000fe20000000f00 */
[----:B------:R-:W-:Y:S01]  /*0590*/  HFMA2.MMA R97, -RZ, RZ, 0, 0 ;  /* 0x00000000ff617435 */ /* 0x000fe200000001ff */
[----:B------:R-:W-:Y:S01]  /*05a0*/  SHF.R.U64 R136, R10, 0x10, R11 ;  /* 0x000000100a887819 */ /* 0x000fe2000000120b */
[----:B------:R-:W-:Y:S01]  /*05b0*/  IMAD.MOV.U32 R10, RZ, RZ, R29 ;  /* 0x000000ffff0a7224 */ /* 0x000fe200078e001d */
[----:B------:R-:W-:-:S02]  /*05c0*/  MOV R33, R24 ;  /* 0x0000001800217202 */ /* 0x000fc40000000f00 */
[--C-:B------:R-:W-:Y:S02]  /*05d0*/  SHF.R.U64 R32, R24, 0x10, R25.reuse ;  /* 0x0000001018207819 */ /* 0x100fe40000001219 */
[----:B------:R-:W-:Y:S02]  /*05e0*/  MOV R31, R25 ;  /* 0x00000019001f7202 */ /* 0x000fe40000000f00 */
[----:B------:R-:W-:Y:S02]  /*05f0*/  SHF.R.U32.HI R30, RZ, 0x10, R25 ;  /* 0x00000010ff1e7819 */ /* 0x000fe40000011619 */
[--C-:B------:R-:W-:Y:S02]  /*0600*/  SHF.R.U64 R3, R16, 0x10, R17.reuse ;  /* 0x0000001010037819 */ /* 0x100fe40000001211 */
[----:B------:R-:W-:Y:S02]  /*0610*/  MOV R19, R17 ;  /* 0x0000001100137202 */ /* 0x000fe40000000f00 */
[----:B------:R-:W-:Y:S01]  /*0620*/  SHF.R.U32.HI R18, RZ, 0x10, R17 ;  /* 0x00000010ff127819 */ /* 0x000fe20000011611 */
[----:B------:R-:W-:Y:S01]  /*0630*/  IMAD.MOV.U32 R17, RZ, RZ, R20 ;  /* 0x000000ffff117224 */ /* 0x000fe200078e0014 */
[----:B------:R-:W-:-:S02]  /*0640*/  MOV R135, R11 ;  /* 0x0000000b00877202 */ /* 0x000fc40000000f00 */
[----:B------:R-:W-:Y:S02]  /*0650*/  SHF.R.U32.HI R134, RZ, 0x10, R11 ;  /* 0x00000010ff867819 */ /* 0x000fe4000001160b */
[--C-:B------:R-:W-:Y:S02]  /*0660*/  SHF.R.U64 R132, R14, 0x10, R15.reuse ;  /* 0x000000100e847819 */ /* 0x100fe4000000120f */
[----:B------:R-:W-:Y:S02]  /*0670*/  MOV R39, R15 ;  /* 0x0000000f00277202 */ /* 0x000fe40000000f00 */
[----:B------:R-:W-:Y:S02]  /*0680*/  SHF.R.U32.HI R38, RZ, 0x10, R15 ;  /* 0x00000010ff267819 */ /* 0x000fe4000001160f */
[----:B------:R-:W-:Y:S02]  /*0690*/  SHF.R.U64 R4, R8, 0x10, R9 ;  /* 0x0000001008047819 */ /* 0x000fe40000001209 */
[----:B------:R-:W-:-:S02]  /*06a0*/  MOV R27, R9 ;  /* 0x00000009001b7202 */ /* 0x000fc40000000f00 */
[----:B------:R-:W-:Y:S02]  /*06b0*/  SHF.R.U32.HI R26, RZ, 0x10, R9 ;  /* 0x00000010ff1a7819 */ /* 0x000fe40000011609 */
[----:B------:R-:W-:Y:S02]  /*06c0*/  MOV R25, R12 ;  /* 0x0000000c00197202 */ /* 0x000fe40000000f00 */
[--C-:B------:R-:W-:Y:S02]  /*06d0*/  SHF.R.U64 R24, R12, 0x10, R13.reuse ;  /* 0x000000100c187819 */ /* 0x100fe4000000120d */
[----:B------:R-:W-:Y:S02]  /*06e0*/  SHF.R.U32.HI R22, RZ, 0x10, R13 ;  /* 0x00000010ff167819 */ /* 0x000fe4000001160d */
[----:B------:R-:W-:Y:S02]  /*06f0*/  SHF.R.U32.HI R138, RZ, 0x10, R5 ;  /* 0x00000010ff8a7819 */ /* 0x000fe40000011605 */
[----:B------:R-:W-:Y:S01]  /*0700*/  MOV R2, R16 ;  /* 0x0000001000027202 */ /* 0x000fe20000000f00 */
[----:B------:R-:W-:Y:S01]  /*0710*/  HFMA2.MMA R16, -RZ, RZ, 0, 5.9604644775390625e-08 ;  /* 0x00000001ff107435 */ /* 0x000fe200000001ff */
[----:B------:R-:W-:-:S02]  /*0720*/  SHF.R.U64 R15, R20, 0x10, R21 ;  /* 0x00000010140f7819 */ /* 0x000fc40000001215 */
[----:B------:R-:W-:Y:S02]  /*0730*/  MOV R14, R21 ;  /* 0x00000015000e7202 */ /* 0x000fe40000000f00 */
[----:B------:R-:W-:Y:S02]  /*0740*/  SHF.R.U32.HI R13, RZ, 0x10, R21 ;  /* 0x00000010ff0d7819 */ /* 0x000fe40000011615 */
[----:B------:R-:W-:Y:S02]  /*0750*/  MOV R12, R28 ;  /* 0x0000001c000c7202 */ /* 0x000fe40000000f00 */
        /* <DEDUP_REMOVED lines=42> */
.L_x_4053:
[----:B------:R-:W-:Y:S02]  /*0a00*/  ISETP.NE.U32.AND P0, PT, RZ, c[0x0][0x1c0], PT ;  /* 0x00007000ff007a0c */ /* 0x000fe40003f05070 */
[----:B------:R-:W-:Y:S02]  /*0a10*/  SHF.R.S32.HI R6, RZ, 0x1f, R143 ;  /* 0x0000001fff067819 */ /* 0x000fe4000001148f */
        /* <DEDUP_REMOVED lines=15> */
[----:B------:R-:W-:Y:S01]  /*0b10*/  CS2R R188, SRZ ;  /* 0x0000000000bc7805 */ /* 0x000fe2000001ff00 */
[----:B------:R-:W-:Y:S02]  /*0b20*/  MOV R7, 0x3f800000 ;  /* 0x3f80000000077802 */ /* 0x000fe40000000f00 */
[----:B------:R-:W-:Y:S02]  /*0b30*/  MOV R177, R6 ;  /* 0x0000000600b17202 */ /* 0x000fe40000000f00 */
[----:B--2---:R-:W-:Y:S01]  /*0b40*/  @P0 PRMT R7, RZ, 0x5410, R128 ;  /* 0x00005410ff070816 */ /* 0x004fe20000000080 */
[----:B------:R-:W-:Y:S05]  /*0b50*/  @!P2 BRA `(.L_x_4032) ;  /* 0x000003500000a947 */ /* 0x000fea0003800000 */
[----:B0-----:R-:W-:Y:S01]  /*0b60*/  IMAD.MOV.U32 R129, RZ, RZ, 0x8 ;  /* 0x00000008ff817424 */ /* 0x001fe200078e00ff */
        /* <DEDUP_REMOVED lines=52> */
.L_x_4032:
[----:B0-----:R-:W-:Y:S05]  /*0eb0*/  BSYNC B0 ;  /* 0x0000000000007941 */ /* 0x001fea0003800000 */
.L_x_4031:
        /* <DEDUP_REMOVED lines=55> */
.L_x_4034:
[----:B0-----:R-:W-:Y:S05]  /*1230*/  BSYNC B0 ;  /* 0x0000000000007941 */ /* 0x001fea0003800000 */
.L_x_4033:
        /* <DEDUP_REMOVED lines=55> */
.L_x_4036:
[----:B0-----:R-:W-:Y:S05]  /*15b0*/  BSYNC B0 ;  /* 0x0000000000007941 */ /* 0x001fea0003800000 */
.L_x_4035:
        /* <DEDUP_REMOVED lines=55> */
.L_x_4038:
[----:B0-----:R-:W-:Y:S05]  /*1930*/  BSYNC B0 ;  /* 0x0000000000007941 */ /* 0x001fea0003800000 */
.L_x_4037:
[----:B------:R-:W-:Y:S01]  /*1940*/  BSSY B0, `(.L_x_4039) ;  /* 0x0000036000007945 */ /* 0x000fe20003800000 */
[----:B------:R-:W-:Y:S05]  /*1950*/  @!P6 BRA `(.L_x_4040) ;  /* 0x000003400000e947 */ /* 0x000fea0003800000 */
[----:B------:R-:W-:Y:S01]  /*1960*/  IMAD.MOV.U32 R128, RZ, RZ, 0x8 ;  /* 0x00000008ff807424 */ /* 0x000fe200078e00ff */
[----:B------:R-:W-:-:S03]  /*1970*/  LEA R124, P0, R177, c[0x0][0x188], 0x4 ;  /* 0x00006200b17c7a11 */ /* 0x000fc600078020ff */
[C---:B------:R-:W-:Y:S01]  /*1980*/  IMAD.WIDE.U32 R128, R177.reuse, R128, c[0x0][0x208] ;  /* 0x00008200b1807625 */ /* 0x040fe200078e0080 */
[----:B------:R-:W-:Y:S02]  /*1990*/  LEA.HI.X R125, R177, c[0x0][0x18c], RZ, 0x4, P0 ;  /* 0x00006300b17d7a11 */ /* 0x000fe400000f24ff */
[----:B------:R-:W-:-:S03]  /*19a0*/  ISETP.NE.U32.AND P0, PT, RZ, c[0x0][0x218], PT ;  /* 0x00008600ff007a0c */ /* 0x000fc60003f05070 */
[----:B------:R-:W2:Y:S01]  /*19b0*/  LDG.E.64 R128, [R128.64] ;  /* 0x0000000480807981 */ /* 0x000ea2000c1e1b00 */
[----:B------:R-:W-:-:S03]  /*19c0*/  ISETP.NE.AND.EX P0, PT, RZ, c[0x0][0x21c], PT, P0 ;  /* 0x00008700ff007a0c */ /* 0x000fc60003f05300 */
[----:B------:R-:W3:Y:S10]  /*19d0*/  LDG.E.128 R124, [R124.64] ;  /* 0x000000047c7c7981 */ /* 0x000ef4000c1e1d00 */
[----:B------:R-:W-:-:S04]  /*19e0*/  @P0 LEA R130, P1, R177, c[0x0][0x218], 0x4 ;  /* 0x00008600b1820a11 */ /* 0x000fc800078220ff */
[C---:B------:R-:W-:Y:S02]  /*19f0*/  @P0 LEA.HI.X R131, R177.reuse, c[0x0][0x21c], RZ, 0x4, P1 ;  /* 0x00008700b1830a11 */ /* 0x040fe400008f24ff */
[----:B------:R-:W-:-:S03]  /*1a00*/  LEA R176, P1, R177, c[0x0][0x190], 0x2 ;  /* 0x00006400b1b07a11 */ /* 0x000fc600078210ff */
[----:B------:R0:W5:Y:S01]  /*1a10*/  @P0 LDG.E.128 R116, [R130.64] ;  /* 0x0000000482740981 */ /* 0x000162000c1e1d00 */
[----:B------:R-:W-:-:S05]  /*1a20*/  LEA.HI.X R177, R177, c[0x0][0x194], RZ, 0x2, P1 ;  /* 0x00006500b1b17a11 */ /* 0x000fca00008f14ff */
[----:B------:R0:W5:Y:S01]  /*1a30*/  LDG.E R0, [R176.64] ;  /* 0x00000004b0007981 */ /* 0x000162000c1e1900 */
[----:B------:R-:W-:-:S04]  /*1a40*/  ISETP.NE.AND P0, PT, R142, RZ, PT ;  /* 0x000000ff8e00720c */ /* 0x000fc80003f05270 */
[----:B-----5:R-:W-:Y:S02]  /*1a50*/  FSEL R187, R187, RZ, !P0 ;  /* 0x000000ffbbbb7208 */ /* 0x020fe40004000000 */
[----:B--2---:R-:W-:Y:S02]  /*1a60*/  MOV R179, R128 ;  /* 0x0000008000b37202 */ /* 0x004fe40000000f00 */
[--C-:B------:R-:W-:Y:S02]  /*1a70*/  SHF.R.U64 R181, R128, 0x10, R129.reuse ;  /* 0x0000001080b57819 */ /* 0x100fe40000001281 */
[----:B------:R-:W-:Y:S02]  /*1a80*/  MOV R180, R129 ;  /* 0x0000008100b47202 */ /* 0x000fe40000000f00 */
[----:B------:R-:W-:Y:S01]  /*1a90*/  SHF.R.U32.HI R128, RZ, 0x10, R129 ;  /* 0x00000010ff807819 */ /* 0x000fe20000011681 */
[C---:B---3--:R-:W-:Y:S01]  /*1aa0*/  FADD.FTZ R129, -R187.reuse, R124 ;  /* 0x0000007cbb817221 */ /* 0x048fe20000010100 */
[----:B------:R-:W-:Y:S01]  /*1ab0*/  PRMT R182, RZ, 0x5410, R179 ;  /* 0x00005410ffb67816 */ /* 0x000fe200000000b3 */
[----:B------:R-:W-:-:S02]  /*1ac0*/  FADD.FTZ R125, -R187, R125 ;  /* 0x0000007dbb7d7221 */ /* 0x000fc40000010100 */
[C---:B------:R-:W-:Y:S01]  /*1ad0*/  FMUL.FTZ R179, R8.reuse, R129 ;  /* 0x0000008108b37220 */ /* 0x040fe20000410000 */
[----:B------:R-:W-:Y:S01]  /*1ae0*/  PRMT R181, RZ, 0x5410, R181 ;  /* 0x00005410ffb57816 */ /* 0x000fe200000000b5 */
[----:B------:R-:W-:Y:S01]  /*1af0*/  FADD.FTZ R183, -R187, R126 ;  /* 0x0000007ebbb77221 */ /* 0x000fe20000010100 */
[----:B------:R-:W-:Y:S01]  /*1b00*/  PRMT R184, RZ, 0x5410, R180 ;  /* 0x00005410ffb87816 */ /* 0x000fe200000000b4 */
[----:B------:R-:W-:Y:S02]  /*1b10*/  FMUL.FTZ R180, R8, R125 ;  /* 0x0000007d08b47220 */ /* 0x000fe40000410000 */
        /* <DEDUP_REMOVED lines=8> */
[----:B------:R-:W-:Y:S01]  /*1ba0*/  FFMA.FTZ R188, R179, R182, R188 ;  /* 0x000000b6b3bc7223 */ /* 0x000fe200000100bc */
[----:B------:R-:W-:Y:S01]  /*1bb0*/  PRMT R126, RZ, 0x5410, R128 ;  /* 0x00005410ff7e7816 */ /* 0x000fe20000000080 */
[----:B------:R-:W-:-:S02]  /*1bc0*/  FADD.FTZ R62, R62, R184 ;  /* 0x000000b83e3e7221 */ /* 0x000fc40000010000 */
[-C--:B------:R-:W-:Y:S02]  /*1bd0*/  FFMA.FTZ R82, R183, R184.reuse, R82 ;  /* 0x000000b8b7527223 */ /* 0x080fe40000010052 */
[----:B------:R-:W-:Y:S02]  /*1be0*/  FADD.FTZ R127, -R187, R127 ;  /* 0x0000007fbb7f7221 */ /* 0x000fe40000010100 */
        /* <DEDUP_REMOVED lines=11> */
.L_x_4040:
[----:B0-----:R-:W-:Y:S05]  /*1ca0*/  BSYNC B0 ;  /* 0x0000000000007941 */ /* 0x001fea0003800000 */
.L_x_4039:
[----:B------:R-:W-:Y:S02]  /*1cb0*/  LOP3.LUT P1, RZ, R16, 0xff, RZ, 0xc0, !PT ;  /* 0x000000ff10ff7812 */ /* 0x000fe4000782c0ff */
[----:B------:R-:W-:Y:S02]  /*1cc0*/  SHF.R.U32.HI R126, RZ, 0x5, R144 ;  /* 0x00000005ff7e7819 */ /* 0x000fe40000011690 */
[----:B------:R-:W-:Y:S02]  /*1cd0*/  LOP3.LUT P0, RZ, R144, 0x1f, RZ, 0xc0, !PT ;  /* 0x0000001f90ff7812 */ /* 0x000fe4000780c0ff */
[----:B-----5:R-:W-:-:S07]  /*1ce0*/  LOP3.LUT R187, R126, 0x7fffffc, RZ, 0xc0, !PT ;  /* 0x07fffffc7ebb7812 */ /* 0x020fce00078ec0ff */
[----:B------:R-:W-:Y:S01]  /*1cf0*/  @!P1 IADD3 R187, R187, 0x4, RZ ;  /* 0x00000004bbbb9810 */ /* 0x000fe20007ffe0ff */
[----:B------:R-:W-:Y:S05]  /*1d00*/  BRA.DIV ~URZ, `(.L_x_4041) ;  /* 0x000021227f007947 */ /* 0x000fea000b800000 */
[----:B------:R0:W1:Y:S02]  /*1d10*/  SHFL.DOWN PT, R128, R189, 0x10, 0x1f ;  /* 0x0a001f00bd807f89 */ /* 0x00006400000e0000 */
.L_x_4054:
        /* <DEDUP_REMOVED lines=18> */
.L_x_4055:
        /* <DEDUP_REMOVED lines=24> */
[----:B------:R-:W-:Y:S01]  /*1fc0*/  ISETP.NE.AND P0, PT, R142, RZ, PT ;  /* 0x000000ff8e00720c */ /* 0x000fe20003f05270 */
[----:B------:R-:W-:Y:S01]  /*1fd0*/  CS2R R176, SRZ ;  /* 0x0000000000b07805 */ /* 0x000fe2000001ff00 */
[----:B------:R-:W-:Y:S02]  /*1fe0*/  ISETP.NE.U32.AND P1, PT, RZ, c[0x0][0x218], PT ;  /* 0x00008600ff007a0c */ /* 0x000fe40003f25070 */
[----:B------:R-:W-:Y:S02]  /*1ff0*/  FSEL R190, R130, RZ, !P0 ;  /* 0x000000ff82be7208 */ /* 0x000fe40004000000 */
[----:B------:R-:W-:Y:S02]  /*2000*/  ISETP.NE.AND.EX P1, PT, RZ, c[0x0][0x21c], PT, P1 ;  /* 0x00008700ff007a0c */ /* 0x000fe40003f25310 */
[----:B------:R-:W-:Y:S01]  /*2010*/  LOP3.LUT P0, RZ, R5, 0xff, RZ, 0xc0, !PT ;  /* 0x000000ff05ff7812 */ /* 0x000fe2000780c0ff */
[----:B------:R-:W-:-:S02]  /*2020*/  FFMA.FTZ R127, R145, R131, R190 ;  /* 0x00000083917f7223 */ /* 0x000fc400000100be */
[----:B------:R-:W-:Y:S02]  /*2030*/  FFMA.FTZ R188, R146, R131, R190 ;  /* 0x0000008392bc7223 */ /* 0x000fe400000100be */
[----:B------:R-:W-:Y:S02]  /*2040*/  FADD.FTZ R127, R148, -R127 ;  /* 0x8000007f947f7221 */ /* 0x000fe40000010000 */
[----:B------:R-:W-:Y:S02]  /*2050*/  FADD.FTZ R129, R147, -R188 ;  /* 0x800000bc93817221 */ /* 0x000fe40000010000 */
[----:B------:R-:W-:Y:S02]  /*2060*/  FMUL.FTZ R127, R8, R127 ;  /* 0x0000007f087f7220 */ /* 0x000fe40000410000 */
[----:B------:R-:W-:Y:S02]  /*2070*/  IMAD.MOV.U32 R188, RZ, RZ, RZ ;  /* 0x000000ffffbc7224 */ /* 0x000fe400078e00ff */
[----:B------:R-:W-:-:S04]  /*2080*/  @P1 FADD.FTZ R127, R100, R127 ;  /* 0x0000007f647f1221 */ /* 0x000fc80000010000 */
[----:B------:R-:W-:-:S04]  /*2090*/  FMUL.FTZ R126, R127, R7 ;  /* 0x000000077f7e7220 */ /* 0x000fc80000410000 */
[----:B------:R-:W-:-:S04]  /*20a0*/  FMUL.FTZ R187, R126, c[0x0][0x1e8] ;  /* 0x00007a007ebb7a20 */ /* 0x000fc80000410000 */
[----:B------:R-:W-:-:S04]  /*20b0*/  @P0 FMUL.FTZ R176, R29, R187 ;  /* 0x000000bb1db00220 */ /* 0x000fc80000410000 */
[----:B------:R-:W-:Y:S01]  /*20c0*/  F2F.BF16.F32 R189, R176 ;  /* 0x000000b000bd7304 */ /* 0x000fe20000202000 */
[----:B--2---:R-:W-:-:S04]  /*20d0*/  @P0 MOV R128, R124 ;  /* 0x0000007c00800202 */ /* 0x004fc80000000f00 */
[----:B------:R-:W-:-:S05]  /*20e0*/  @P0 PRMT R126, RZ, 0x5410, R128 ;  /* 0x00005410ff7e0816 */ /* 0x000fca0000000080 */
[----:B------:R-:W-:Y:S01]  /*20f0*/  @P0 FMUL.FTZ R177, R187, R126 ;  /* 0x0000007ebbb10220 */ /* 0x000fe20000410000 */
[----:B------:R-:W-:Y:S01]  /*2100*/  LOP3.LUT P0, RZ, R5, 0xff00, RZ, 0xc0, !PT ;  /* 0x0000ff0005ff7812 */ /* 0x000fe2000780c0ff */
[----:B------:R-:W-:Y:S02]  /*2110*/  FMUL.FTZ R126, R8, R129 ;  /* 0x00000081087e7220 */ /* 0x000fe40000410000 */
[----:B------:R-:W-:Y:S02]  /*2120*/  FADD.FTZ R56, R56, R177 ;  /* 0x000000b138387221 */ /* 0x000fe40000010000 */
[----:B------:R-:W-:-:S04]  /*2130*/  @P1 FADD.FTZ R126, R101, R126 ;  /* 0x0000007e657e1221 */ /* 0x000fc80000010000 */
[----:B------:R-:W-:-:S04]  /*2140*/  FMUL.FTZ R128, R126, R7 ;  /* 0x000000077e807220 */ /* 0x000fc80000410000 */
[----:B------:R-:W-:Y:S01]  /*2150*/  @P0 SHF.R.U64 R129, R124, 0x10, R125 ;  /* 0x000000107c810819 */ /* 0x000fe2000000127d */
[----:B------:R-:W-:Y:S01]  /*2160*/  HFMA2.MMA R124, -RZ, RZ, 0, 0 ;  /* 0x00000000ff7c7435 */ /* 0x000fe200000001ff */
[----:B------:R-:W-:Y:S02]  /*2170*/  FMUL.FTZ R187, R128, c[0x0][0x1e8] ;  /* 0x00007a0080bb7a20 */ /* 0x000fe40000410000 */
[----:B------:R-:W-:Y:S01]  /*2180*/  @P0 PRMT R128, RZ, 0x5410, R129 ;  /* 0x00005410ff800816 */ /* 0x000fe20000000081 */
[--C-:B------:R-:W-:Y:S02]  /*2190*/  FFMA.FTZ R129, R149, R131, R190.reuse ;  /* 0x0000008395817223 */ /* 0x100fe400000100be */
[----:B------:R-:W-:Y:S02]  /*21a0*/  @P0 FMUL.FTZ R124, R28, R187 ;  /* 0x000000bb1c7c0220 */ /* 0x000fe40000410000 */
[----:B------:R-:W-:Y:S01]  /*21b0*/  @P0 FMUL.FTZ R188, R187, R128 ;  /* 0x00000080bbbc0220 */ /* 0x000fe20000410000 */
[----:B------:R-:W-:Y:S01]  /*21c0*/  ISETP.NE.U32.AND P0, PT, RZ, c[0x0][0x258], PT ;  /* 0x00009600ff007a0c */ /* 0x000fe20003f05070 */
[----:B------:R-:W-:Y:S01]  /*21d0*/  FFMA.FTZ R128, R152, R131, R190 ;  /* 0x0000008398807223 */ /* 0x000fe200000100be */
[----:B------:R-:W-:Y:S01]  /*21e0*/  HFMA2.MMA R190, -RZ, RZ, 0, 0 ;  /* 0x00000000ffbe7435 */ /* 0x000fe200000001ff */
[----:B------:R-:W-:Y:S01]  /*21f0*/  FADD.FTZ R129, R150, -R129 ;  /* 0x8000008196817221 */ /* 0x000fe20000010000 */
[----:B------:R-:W-:Y:S01]  /*2200*/  ISETP.NE.AND.EX P0, PT, RZ, c[0x0][0x25c], PT, P0 ;  /* 0x00009700ff007a0c */ /* 0x000fe20003f05300 */
[----:B------:R-:W-:Y:S01]  /*2210*/  FADD.FTZ R187, R151, -R128 ;  /* 0x8000008097bb7221 */ /* 0x000fe20000010000 */
[----:B------:R-:W0:Y:S01]  /*2220*/  F2F.BF16.F32 R124, R124 ;  /* 0x0000007c007c7304 */ /* 0x000e220000202000 */
[----:B------:R-:W-:-:S02]  /*2230*/  FMUL.FTZ R129, R8, R129 ;  /* 0x0000008108817220 */ /* 0x000fc40000410000 */
[----:B------:R-:W-:Y:S02]  /*2240*/  FMUL.FTZ R128, R8, R187 ;  /* 0x000000bb08807220 */ /* 0x000fe40000410000 */
[----:B------:R-:W-:Y:S02]  /*2250*/  @P1 FADD.FTZ R129, R102, R129 ;  /* 0x0000008166811221 */ /* 0x000fe40000010000 */
[----:B------:R-:W-:Y:S01]  /*2260*/  @P1 FADD.FTZ R128, R103, R128 ;  /* 0x0000008067801221 */ /* 0x000fe20000010000 */
[----:B------:R-:W-:Y:S01]  /*2270*/  ISETP.NE.U32.AND P1, PT, RZ, c[0x0][0x258], PT ;  /* 0x00009600ff007a0c */ /* 0x000fe20003f25070 */
[----:B------:R-:W-:Y:S02]  /*2280*/  FADD.FTZ R57, R57, R188 ;  /* 0x000000bc39397221 */ /* 0x000fe40000010000 */
[----:B------:R-:W-:Y:S02]  /*2290*/  @P0 MOV R187, 0x10 ;  /* 0x0000001000bb0802 */ /* 0x000fe40000000f00 */
[----:B------:R-:W-:-:S04]  /*22a0*/  ISETP.NE.AND.EX P1, PT, RZ, c[0x0][0x25c], PT, P1 ;  /* 0x00009700ff007a0c */ /* 0x000fc80003f25310 */
[----:B------:R-:W-:Y:S02]  /*22b0*/  SEL R120, R127, R120, P1 ;  /* 0x000000787f787207 */ /* 0x000fe40000800000 */
[----:B------:R-:W-:Y:S01]  /*22c0*/  SEL R121, R126, R121, P1 ;  /* 0x000000797e797207 */ /* 0x000fe20000800000 */
[----:B------:R-:W-:Y:S01]  /*22d0*/  @P0 IMAD.WIDE.U32 R126, R6, R187, c[0x0][0x258] ;  /* 0x00009600067e0625 */ /* 0x000fe200078e00bb */
[----:B------:R-:W-:Y:S02]  /*22e0*/  SEL R122, R129, R122, P1 ;  /* 0x0000007a817a7207 */ /* 0x000fe40000800000 */
[C---:B------:R-:W-:Y:S01]  /*22f0*/  SEL R123, R128.reuse, R123, P1 ;  /* 0x0000007b807b7207 */ /* 0x040fe20000800000 */
[-C--:B------:R-:W-:Y:S01]  /*2300*/  FMUL.FTZ R128, R128, R7.reuse ;  /* 0x0000000780807220 */ /* 0x080fe20000410000 */
[----:B------:R-:W-:Y:S01]  /*2310*/  LOP3.LUT P1, RZ, R5, 0xff0000, RZ, 0xc0, !PT ;  /* 0x00ff000005ff7812 */ /* 0x000fe2000782c0ff */
[----:B------:R-:W-:Y:S02]  /*2320*/  FMUL.FTZ R129, R129, R7 ;  /* 0x0000000781817220 */ /* 0x000fe40000410000 */
[----:B------:R0:W-:Y:S01]  /*2330*/  @P0 STG.E.128 [R126.64], R120 ;  /* 0x000000787e000986 */ /* 0x0001e2000c101d04 */
[----:B------:R-:W-:Y:S01]  /*2340*/  LOP3.LUT P0, RZ, R5, 0xff000000, RZ, 0xc0, !PT ;  /* 0xff00000005ff7812 */ /* 0x000fe2000780c0ff */
[----:B------:R-:W-:-:S02]  /*2350*/  FMUL.FTZ R191, R128, c[0x0][0x1e8] ;  /* 0x00007a0080bf7a20 */ /* 0x000fc40000410000 */
[----:B------:R-:W-:Y:S02]  /*2360*/  FMUL.FTZ R192, R129, c[0x0][0x1e8] ;  /* 0x00007a0081c07a20 */ /* 0x000fe40000410000 */
[----:B------:R-:W-:-:S04]  /*2370*/  IMAD.MOV.U32 R187, RZ, RZ, RZ ;  /* 0x000000ffffbb7224 */ /* 0x000fc800078e00ff */
[----:B------:R-:W-:-:S04]  /*2380*/  @P1 FMUL.FTZ R187, R27, R192 ;  /* 0x000000c01bbb1220 */ /* 0x000fc80000410000 */
[----:B------:R-:W-:Y:S02]  /*2390*/  @P0 FMUL.FTZ R190, R26, R191 ;  /* 0x000000bf1abe0220 */ /* 0x000fe40000410000 */
[----:B------:R-:W-:Y:S01]  /*23a0*/  F2F.BF16.F32 R187, R187 ;  /* 0x000000bb00bb7304 */ /* 0x000fe20000202000 */
[----:B0-----:R-:W-:Y:S01]  /*23b0*/  IMAD.WIDE.U32 R126, R124, 0x10000, RZ ;  /* 0x000100007c7e7825 */ /* 0x001fe200078e00ff */
[----:B------:R-:W-:-:S04]  /*23c0*/  HFMA2.MMA R124, -RZ, RZ, 0, 0 ;  /* 0x00000000ff7c7435 */ /* 0x000fc800000001ff */
[----:B------:R-:W-:Y:S02]  /*23d0*/  LOP3.LUT R126, R126, R189, RZ, 0xfc, !PT ;  /* 0x000000bd7e7e7212 */ /* 0x000fe400078efcff */
[----:B------:R-:W0:Y:S01]  /*23e0*/  F2F.BF16.F32 R129, R190 ;  /* 0x000000be00817304 */ /* 0x000e220000202000 */
[--C-:B------:R-:W-:Y:S01]  /*23f0*/  @P1 IMAD.MOV.U32 R189, RZ, RZ, R125.reuse ;  /* 0x000000ffffbd1224 */ /* 0x100fe200078e007d */
[----:B------:R-:W-:-:S04]  /*2400*/  @P0 SHF.R.U32.HI R125, RZ, 0x10, R125 ;  /* 0x00000010ff7d0819 */ /* 0x000fc8000001167d */
[----:B------:R-:W-:Y:S02]  /*2410*/  @P1 PRMT R189, RZ, 0x5410, R189 ;  /* 0x00005410ffbd1816 */ /* 0x000fe400000000bd */
[----:B------:R-:W-:-:S05]  /*2420*/  @P0 PRMT R125, RZ, 0x5410, R125 ;  /* 0x00005410ff7d0816 */ /* 0x000fca000000007d */
[----:B------:R-:W-:Y:S01]  /*2430*/  @P0 FMUL.FTZ R124, R191, R125 ;  /* 0x0000007dbf7c0220 */ /* 0x000fe20000410000 */
[----:B0-----:R-:W-:-:S03]  /*2440*/  SHF.L.U32 R129, R129, 0x10, RZ ;  /* 0x0000001081817819 */ /* 0x001fc600000006ff */
[----:B------:R-:W-:Y:S01]  /*2450*/  FADD.FTZ R59, R59, R124 ;  /* 0x0000007c3b3b7221 */ /* 0x000fe20000010000 */
[----:B------:R-:W-:Y:S01]  /*2460*/  LOP3.LUT R127, R127, R129, R187, 0xfe, !PT ;  /* 0x000000817f7f7212 */ /* 0x000fe200078efebb */
[C---:B------:R-:W-:Y:S01]  /*2470*/  IMAD.WIDE.U32 R128, R6.reuse, R193, c[0x0][0x248] ;  /* 0x0000920006807625 */ /* 0x040fe200078e00c1 */
[----:B------:R-:W-:Y:S02]  /*2480*/  MOV R187, RZ ;  /* 0x000000ff00bb7202 */ /* 0x000fe40000000f00 */
[----:B------:R-:W-:Y:S01]  /*2490*/  IADD3 R6, R6, 0x80, RZ ;  /* 0x0000008006067810 */ /* 0x000fe20007ffe0ff */
[----:B------:R-:W-:Y:S01]  /*24a0*/  @P1 FMUL.FTZ R187, R192, R189 ;  /* 0x000000bdc0bb1220 */ /* 0x000fe20000410000 */
[----:B------:R0:W-:Y:S03]  /*24b0*/  STG.E.64 [R128.64], R126 ;  /* 0x0000007e80007986 */ /* 0x0001e6000c101b04 */
[----:B------:R-:W-:-:S02]  /*24c0*/  FADD.FTZ R58, R58, R187 ;  /* 0x000000bb3a3a7221 */ /* 0x000fc40000010000 */
.L_x_4044:
[----:B------:R-:W-:Y:S05]  /*24d0*/  BSYNC B0 ;  /* 0x0000000000007941 */ /* 0x000fea0003800000 */
.L_x_4043:
[----:B------:R-:W-:Y:S01]  /*24e0*/  BSSY B0, `(.L_x_4045) ;  /* 0x0000057000007945 */ /* 0x000fe20003800000 */
[----:B------:R-:W-:Y:S05]  /*24f0*/  @!P3 BRA `(.L_x_4046) ;  /* 0x000005500000b947 */ /* 0x000fea0003800000 */
[----:B0-----:R-:W-:-:S04]  /*2500*/  IMAD.MOV.U32 R127, RZ, RZ, 0x8 ;  /* 0x00000008ff7f7424 */ /* 0x001fc800078e00ff */
[----:B------:R-:W-:-:S06]  /*2510*/  IMAD.WIDE.U32 R126, R6, R127, c[0x0][0x170] ;  /* 0x00005c00067e7625 */ /* 0x000fcc00078e007f */
[----:B------:R-:W2:Y:S01]  /*2520*/  LDG.E.64 R126, [R126.64] ;  /* 0x000000047e7e7981 */ /* 0x000ea2000c1e1b00 */
[----:B------:R-:W-:Y:S01]  /*2530*/  ISETP.NE.AND P0, PT, R142, RZ, PT ;  /* 0x000000ff8e00720c */ /* 0x000fe20003f05270 */
[----:B------:R-:W-:Y:S01]  /*2540*/  CS2R R176, SRZ ;  /* 0x0000000000b07805 */ /* 0x000fe2000001ff00 */
[----:B------:R-:W-:Y:S01]  /*2550*/  ISETP.NE.U32.AND P1, PT, RZ, c[0x0][0x218], PT ;  /* 0x00008600ff007a0c */ /* 0x000fe20003f25070 */
[----:B------:R-:W-:Y:S01]  /*2560*/  HFMA2.MMA R191, -RZ, RZ, 0, 0 ;  /* 0x00000000ffbf7435 */ /* 0x000fe200000001ff */
[----:B------:R-:W-:Y:S02]  /*2570*/  FSEL R190, R130, RZ, !P0 ;  /* 0x000000ff82be7208 */ /* 0x000fe40004000000 */
[----:B------:R-:W-:Y:S02]  /*2580*/  ISETP.NE.AND.EX P1, PT, RZ, c[0x0][0x21c], PT, P1 ;  /* 0x00008700ff007a0c */ /* 0x000fe40003f25310 */
[----:B------:R-:W-:Y:S01]  /*2590*/  LOP3.LUT P0, RZ, R4, 0xff, RZ, 0xc0, !PT ;  /* 0x000000ff04ff7812 */ /* 0x000fe2000780c0ff */
[----:B------:R-:W-:-:S02]  /*25a0*/  FFMA.FTZ R125, R153, R131, R190 ;  /* 0x00000083997d7223 */ /* 0x000fc400000100be */
[-CC-:B------:R-:W-:Y:S02]  /*25b0*/  FFMA.FTZ R188, R154, R131.reuse, R190.reuse ;  /* 0x000000839abc7223 */ /* 0x180fe400000100be */
[----:B------:R-:W-:Y:S02]  /*25c0*/  FADD.FTZ R125, R156, -R125 ;  /* 0x8000007d9c7d7221 */ /* 0x000fe40000010000 */
[----:B------:R-:W-:Y:S02]  /*25d0*/  FFMA.FTZ R187, R157, R131, R190 ;  /* 0x000000839dbb7223 */ /* 0x000fe400000100be */
[----:B------:R-:W-:Y:S02]  /*25e0*/  FMUL.FTZ R125, R8, R125 ;  /* 0x0000007d087d7220 */ /* 0x000fe40000410000 */
[----:B------:R-:W-:Y:S02]  /*25f0*/  FADD.FTZ R187, R158, -R187 ;  /* 0x800000bb9ebb7221 */ /* 0x000fe40000010000 */
[----:B------:R-:W-:-:S02]  /*2600*/  @P1 FADD.FTZ R125, R104, R125 ;  /* 0x0000007d687d1221 */ /* 0x000fc40000010000 */
[----:B------:R-:W-:Y:S02]  /*2610*/  FMUL.FTZ R187, R8, R187 ;  /* 0x000000bb08bb7220 */ /* 0x000fe40000410000 */
[----:B------:R-:W-:Y:S02]  /*2620*/  FMUL.FTZ R124, R125, R7 ;  /* 0x000000077d7c7220 */ /* 0x000fe40000410000 */
[----:B------:R-:W-:Y:S02]  /*2630*/  @P1 FADD.FTZ R187, R106, R187 ;  /* 0x000000bb6abb1221 */ /* 0x000fe40000010000 */
[----:B------:R-:W-:-:S04]  /*2640*/  FMUL.FTZ R129, R124, c[0x0][0x1e8] ;  /* 0x00007a007c817a20 */ /* 0x000fc80000410000 */
[----:B------:R-:W-:-:S04]  /*2650*/  @P0 FMUL.FTZ R176, R25, R129 ;  /* 0x0000008119b00220 */ /* 0x000fc80000410000 */
[----:B------:R-:W-:Y:S01]  /*2660*/  F2F.BF16.F32 R193, R176 ;  /* 0x000000b000c17304 */ /* 0x000fe20000202000 */
[----:B--2---:R-:W-:-:S04]  /*2670*/  @P0 MOV R128, R126 ;  /* 0x0000007e00800202 */ /* 0x004fc80000000f00 */
[----:B------:R-:W-:-:S05]  /*2680*/  @P0 PRMT R124, RZ, 0x5410, R128 ;  /* 0x00005410ff7c0816 */ /* 0x000fca0000000080 */
[----:B------:R-:W-:Y:S01]  /*2690*/  @P0 FMUL.FTZ R177, R129, R124 ;  /* 0x0000007c81b10220 */ /* 0x000fe20000410000 */
[----:B------:R-:W-:Y:S01]  /*26a0*/  ISETP.NE.U32.AND P0, PT, RZ, c[0x0][0x258], PT ;  /* 0x00009600ff007a0c */ /* 0x000fe20003f05070 */
[----:B------:R-:W-:Y:S02]  /*26b0*/  FFMA.FTZ R124, R160, R131, R190 ;  /* 0x00000083a07c7223 */ /* 0x000fe400000100be */
[----:B------:R-:W-:Y:S01]  /*26c0*/  FADD.FTZ R129, R155, -R188 ;  /* 0x800000bc9b817221 */ /* 0x000fe20000010000 */
[----:B------:R-:W-:Y:S01]  /*26d0*/  ISETP.NE.AND.EX P0, PT, RZ, c[0x0][0x25c], PT, P0 ;  /* 0x00009700ff007a0c */ /* 0x000fe20003f05300 */
[----:B------:R-:W-:Y:S01]  /*26e0*/  FADD.FTZ R189, R159, -R124 ;  /* 0x8000007c9fbd7221 */ /* 0x000fe20000010000 */
[----:B------:R-:W-:Y:S01]  /*26f0*/  HFMA2.MMA R188, -RZ, RZ, 0, 0 ;  /* 0x00000000ffbc7435 */ /* 0x000fe200000001ff */
[C---:B------:R-:W-:Y:S02]  /*2700*/  FMUL.FTZ R124, R8.reuse, R129 ;  /* 0x00000081087c7220 */ /* 0x040fe40000410000 */
[----:B------:R-:W-:-:S02]  /*2710*/  FMUL.FTZ R190, R8, R189 ;  /* 0x000000bd08be7220 */ /* 0x000fc40000410000 */
[----:B------:R-:W-:Y:S02]  /*2720*/  @P1 FADD.FTZ R124, R105, R124 ;  /* 0x0000007c697c1221 */ /* 0x000fe40000010000 */
[----:B------:R-:W-:Y:S01]  /*2730*/  @P1 FADD.FTZ R190, R107, R190 ;  /* 0x000000be6bbe1221 */ /* 0x000fe20000010000 */
[----:B------:R-:W-:Y:S01]  /*2740*/  ISETP.NE.U32.AND P1, PT, RZ, c[0x0][0x258], PT ;  /* 0x00009600ff007a0c */ /* 0x000fe20003f25070 */
[----:B------:R-:W-:-:S03]  /*2750*/  FADD.FTZ R52, R52, R177 ;  /* 0x000000b134347221 */ /* 0x000fc60000010000 */
[----:B------:R-:W-:-:S04]  /*2760*/  ISETP.NE.AND.EX P1, PT, RZ, c[0x0][0x25c], PT, P1 ;  /* 0x00009700ff007a0c */ /* 0x000fc80003f25310 */
[----:B------:R-:W-:Y:S02]  /*2770*/  SEL R120, R125, R120, P1 ;  /* 0x000000787d787207 */ /* 0x000fe40000800000 */
[C---:B------:R-:W-:Y:S01]  /*2780*/  SEL R121, R124.reuse, R121, P1 ;  /* 0x000000797c797207 */ /* 0x040fe20000800000 */
[-C--:B------:R-:W-:Y:S01]  /*2790*/  FMUL.FTZ R124, R124, R7.reuse ;  /* 0x000000077c7c7220 */ /* 0x080fe20000410000 */
[C---:B------:R-:W-:Y:S01]  /*27a0*/  SEL R122, R187.reuse, R122, P1 ;  /* 0x0000007abb7a7207 */ /* 0x040fe20000800000 */
[----:B------:R-:W-:Y:S01]  /*27b0*/  FMUL.FTZ R187, R187, R7 ;  /* 0x00000007bbbb7220 */ /* 0x000fe20000410000 */
[----:B------:R-:W-:Y:S01]  /*27c0*/  SEL R123, R190, R123, P1 ;  /* 0x0000007bbe7b7207 */ /* 0x000fe20000800000 */
[----:B------:R-:W-:Y:S01]  /*27d0*/  FMUL.FTZ R189, R124, c[0x0][0x1e8] ;  /* 0x00007a007cbd7a20 */ /* 0x000fe20000410000 */
[----:B------:R-:W-:Y:S01]  /*27e0*/  @P0 LEA R128, P1, R6, c[0x0][0x258], 0x4 ;  /* 0x0000960006800a11 */ /* 0x000fe200078220ff */
[----:B------:R-:W-:Y:S02]  /*27f0*/  FMUL.FTZ R190, R190, R7 ;  /* 0x00000007bebe7220 */ /* 0x000fe40000410000 */
[----:B------:R-:W-:Y:S01]  /*2800*/  FMUL.FTZ R192, R187, c[0x0][0x1e8] ;  /* 0x00007a00bbc07a20 */ /* 0x000fe20000410000 */
[----:B------:R-:W-:Y:S01]  /*2810*/  @P0 LEA.HI.X R129, R6, c[0x0][0x25c], RZ, 0x4, P1 ;  /* 0x0000970006810a11 */ /* 0x000fe200008f24ff */
[----:B------:R-:W-:Y:S01]  /*2820*/  FMUL.FTZ R195, R190, c[0x0][0x1e8] ;  /* 0x00007a00bec37a20 */ /* 0x000fe20000410000 */
[----:B------:R-:W-:-:S03]  /*2830*/  LOP3.LUT P1, RZ, R4, 0xff00, RZ, 0xc0, !PT ;  /* 0x0000ff0004ff7812 */ /* 0x000fc6000782c0ff */
[----:B------:R0:W-:Y:S01]  /*2840*/  @P0 STG.E.128 [R128.64], R120 ;  /* 0x0000007880000986 */ /* 0x0001e2000c101d04 */
[----:B------:R-:W-:-:S09]  /*2850*/  LOP3.LUT P0, RZ, R4, 0xff0000, RZ, 0xc0, !PT ;  /* 0x00ff000004ff7812 */ /* 0x000fd2000780c0ff */
[----:B------:R-:W-:Y:S01]  /*2860*/  @P1 SHF.R.U64 R125, R126, 0x10, R127 ;  /* 0x000000107e7d1819 */ /* 0x000fe2000000127f */
[----:B------:R-:W-:Y:S02]  /*2870*/  IMAD.MOV.U32 R126, RZ, RZ, RZ ;  /* 0x000000ffff7e7224 */ /* 0x000fe400078e00ff */
[----:B------:R-:W-:Y:S01]  /*2880*/  @P1 FMUL.FTZ R126, R24, R189 ;  /* 0x000000bd187e1220 */ /* 0x000fe20000410000 */
[----:B------:R-:W-:Y:S02]  /*2890*/  @P1 PRMT R124, RZ, 0x5410, R125 ;  /* 0x00005410ff7c1816 */ /* 0x000fe4000000007d */
[----:B------:R-:W-:-:S03]  /*28a0*/  @P0 MOV R190, R127 ;  /* 0x0000007f00be0202 */ /* 0x000fc60000000f00 */
[----:B------:R-:W-:Y:S01]  /*28b0*/  @P1 FMUL.FTZ R188, R189, R124 ;  /* 0x0000007cbdbc1220 */ /* 0x000fe20000410000 */
[C---:B------:R-:W-:Y:S01]  /*28c0*/  LEA R124, P1, R6.reuse, c[0x0][0x248], 0x3 ;  /* 0x00009200067c7a11 */ /* 0x040fe200078218ff */
[----:B------:R-:W0:Y:S01]  /*28d0*/  F2F.BF16.F32 R126, R126 ;  /* 0x0000007e007e7304 */ /* 0x000e220000202000 */
[----:B------:R-:W-:Y:S01]  /*28e0*/  MOV R189, RZ ;  /* 0x000000ff00bd7202 */ /* 0x000fe20000000f00 */
[----:B------:R-:W-:Y:S01]  /*28f0*/  @P0 FMUL.FTZ R189, R23, R192 ;  /* 0x000000c017bd0220 */ /* 0x000fe20000410000 */
[----:B------:R-:W-:Y:S01]  /*2900*/  LEA.HI.X R125, R6, c[0x0][0x24c], RZ, 0x3, P1 ;  /* 0x00009300067d7a11 */ /* 0x000fe200008f1cff */
[----:B------:R-:W-:Y:S01]  /*2910*/  FADD.FTZ R53, R53, R188 ;  /* 0x000000bc35357221 */ /* 0x000fe20000010000 */
[----:B------:R-:W-:Y:S02]  /*2920*/  LOP3.LUT P1, RZ, R4, 0xff000000, RZ, 0xc0, !PT ;  /* 0xff00000004ff7812 */ /* 0x000fe4000782c0ff */
[----:B------:R-:W-:Y:S01]  /*2930*/  @P0 PRMT R190, RZ, 0x5410, R190 ;  /* 0x00005410ffbe0816 */ /* 0x000fe200000000be */
[----:B------:R-:W-:Y:S01]  /*2940*/  F2F.BF16.F32 R189, R189 ;  /* 0x000000bd00bd7304 */ /* 0x000fe20000202000 */
[----:B------:R-:W-:Y:S01]  /*2950*/  IADD3 R6, R6, 0x80, RZ ;  /* 0x0000008006067810 */ /* 0x000fe20007ffe0ff */
[----:B0-----:R-:W-:-:S08]  /*2960*/  IMAD.WIDE.U32 R128, R126, 0x10000, RZ ;  /* 0x000100007e807825 */ /* 0x001fd000078e00ff */
[----:B------:R-:W-:Y:S01]  /*2970*/  @P1 SHF.R.U32.HI R127, RZ, 0x10, R127 ;  /* 0x00000010ff7f1819 */ /* 0x000fe2000001167f */
[----:B------:R-:W-:Y:S01]  /*2980*/  @P1 FMUL.FTZ R191, R22, R195 ;  /* 0x000000c316bf1220 */ /* 0x000fe20000410000 */
[----:B------:R-:W-:Y:S01]  /*2990*/  LOP3.LUT R128, R128, R193, RZ, 0xfc, !PT ;  /* 0x000000c180807212 */ /* 0x000fe200078efcff */
[----:B------:R-:W-:Y:S02]  /*29a0*/  IMAD.MOV.U32 R126, RZ, RZ, RZ ;  /* 0x000000ffff7e7224 */ /* 0x000fe400078e00ff */
[----:B------:R-:W0:Y:S02]  /*29b0*/  F2F.BF16.F32 R187, R191 ;  /* 0x000000bf00bb7304 */ /* 0x000e240000202000 */
[----:B0-----:R-:W-:-:S05]  /*29c0*/  IMAD.U32 R187, R187, 0x10000, RZ ;  /* 0x00010000bbbb7824 */ /* 0x001fca00078e00ff */
[----:B------:R-:W-:Y:S01]  /*29d0*/  LOP3.LUT R129, R129, R187, R189, 0xfe, !PT ;  /* 0x000000bb81817212 */ /* 0x000fe200078efebd */
[----:B------:R-:W-:-:S04]  /*29e0*/  HFMA2.MMA R187, -RZ, RZ, 0, 0 ;  /* 0x00000000ffbb7435 */ /* 0x000fc800000001ff */
[----:B------:R0:W-:Y:S02]  /*29f0*/  STG.E.64 [R124.64], R128 ;  /* 0x000000807c007986 */ /* 0x0001e4000c101b04 */
[----:B------:R-:W-:-:S04]  /*2a00*/  @P0 FMUL.FTZ R187, R192, R190 ;  /* 0x000000bec0bb0220 */ /* 0x000fc80000410000 */
[----:B------:R-:W-:Y:S01]  /*2a10*/  FADD.FTZ R54, R54, R187 ;  /* 0x000000bb36367221 */ /* 0x000fe20000010000 */
[----:B0-----:R-:W-:-:S05]  /*2a20*/  @P1 PRMT R124, RZ, 0x5410, R127 ;  /* 0x00005410ff7c1816 */ /* 0x001fca000000007f */
[----:B------:R-:W-:-:S04]  /*2a30*/  @P1 FMUL.FTZ R126, R195, R124 ;  /* 0x0000007cc37e1220 */ /* 0x000fc80000410000 */
[----:B------:R-:W-:Y:S02]  /*2a40*/  FADD.FTZ R55, R55, R126 ;  /* 0x0000007e37377221 */ /* 0x000fe40000010000 */
.L_x_4046:
[----:B------:R-:W-:Y:S05]  /*2a50*/  BSYNC B0 ;  /* 0x0000000000007941 */ /* 0x000fea0003800000 */
.L_x_4045:
[----:B------:R-:W-:Y:S01]  /*2a60*/  BSSY B0, `(.L_x_4047) ;  /* 0x0000057000007945 */ /* 0x000fe20003800000 */
[----:B------:R-:W-:Y:S05]  /*2a70*/  @!P4 BRA `(.L_x_4048) ;  /* 0x000005500000c947 */ /* 0x000fea0003800000 */
[----:B0-----:R-:W-:-:S05]  /*2a80*/  MOV R127, 0x8 ;  /* 0x00000008007f7802 */ /* 0x001fca0000000f00 */
[----:B------:R-:W-:-:S06]  /*2a90*/  IMAD.WIDE.U32 R126, R6, R127, c[0x0][0x170] ;  /* 0x00005c00067e7625 */ /* 0x000fcc00078e007f */
[----:B------:R-:W2:Y:S01]  /*2aa0*/  LDG.E.64 R126, [R126.64] ;  /* 0x000000047e7e7981 */ /* 0x000ea2000c1e1b00 */
[----:B------:R-:W-:Y:S01]  /*2ab0*/  ISETP.NE.AND P0, PT, R142, RZ, PT ;  /* 0x000000ff8e00720c */ /* 0x000fe20003f05270 */
[----:B------:R-:W-:Y:S01]  /*2ac0*/  CS2R R176, SRZ ;  /* 0x0000000000b07805 */ /* 0x000fe2000001ff00 */
[----:B------:R-:W-:Y:S01]  /*2ad0*/  ISETP.NE.U32.AND P1, PT, RZ, c[0x0][0x218], PT ;  /* 0x00008600ff007a0c */ /* 0x000fe20003f25070 */
[----:B------:R-:W-:Y:S01]  /*2ae0*/  IMAD.MOV.U32 R191, RZ, RZ, RZ ;  /* 0x000000ffffbf7224 */ /* 0x000fe200078e00ff */
        /* <DEDUP_REMOVED lines=23> */
[----:B------:R-:W-:Y:S02]  /*2c60*/  FADD.FTZ R189, R167, -R124 ;  /* 0x8000007ca7bd7221 */ /* 0x000fe40000010000 */
[C---:B------:R-:W-:Y:S02]  /*2c70*/  FMUL.FTZ R124, R8.reuse, R129 ;  /* 0x00000081087c7220 */ /* 0x040fe40000410000 */
[----:B------:R-:W-:-:S02]  /*2c80*/  FMUL.FTZ R190, R8, R189 ;  /* 0x000000bd08be7220 */ /* 0x000fc40000410000 */
[----:B------:R-:W-:Y:S02]  /*2c90*/  @P1 FADD.FTZ R124, R109, R124 ;  /* 0x0000007c6d7c1221 */ /* 0x000fe40000010000 */
[----:B------:R-:W-:Y:S01]  /*2ca0*/  @P1 FADD.FTZ R190, R111, R190 ;  /* 0x000000be6fbe1221 */ /* 0x000fe20000010000 */
[----:B------:R-:W-:Y:S01]  /*2cb0*/  ISETP.NE.U32.AND P1, PT, RZ, c[0x0][0x258], PT ;  /* 0x00009600ff007a0c */ /* 0x000fe20003f25070 */
[----:B------:R-:W-:Y:S02]  /*2cc0*/  IMAD.MOV.U32 R188, RZ, RZ, RZ ;  /* 0x000000ffffbc7224 */ /* 0x000fe400078e00ff */
[----:B------:R-:W-:Y:S01]  /*2cd0*/  FADD.FTZ R48, R48, R177 ;  /* 0x000000b130307221 */ /* 0x000fe20000010000 */
        /* <DEDUP_REMOVED lines=17> */
[----:B------:R-:W-:-:S03]  /*2df0*/  HFMA2.MMA R126, -RZ, RZ, 0, 0 ;  /* 0x00000000ff7e7435 */ /* 0x000fc600000001ff */
[----:B------:R-:W-:Y:S02]  /*2e00*/  @P1 PRMT R124, RZ, 0x5410, R125 ;  /* 0x00005410ff7c1816 */ /* 0x000fe4000000007d */
[----:B------:R-:W-:Y:S01]  /*2e10*/  @P0 MOV R190, R127 ;  /* 0x0000007f00be0202 */ /* 0x000fe20000000f00 */
[----:B------:R-:W-:Y:S02]  /*2e20*/  @P1 FMUL.FTZ R126, R20, R189 ;  /* 0x000000bd147e1220 */ /* 0x000fe40000410000 */
[----:B------:R-:W-:Y:S01]  /*2e30*/  @P1 FMUL.FTZ R188, R189, R124 ;  /* 0x0000007cbdbc1220 */ /* 0x000fe20000410000 */
[C---:B------:R-:W-:Y:S02]  /*2e40*/  LEA R124, P1, R6.reuse, c[0x0][0x248], 0x3 ;  /* 0x00009200067c7a11 */ /* 0x040fe400078218ff */
[----:B------:R-:W-:Y:S01]  /*2e50*/  MOV R189, RZ ;  /* 0x000000ff00bd7202 */ /* 0x000fe20000000f00 */
[----:B------:R-:W-:Y:S01]  /*2e60*/  @P0 FMUL.FTZ R189, R19, R192 ;  /* 0x000000c013bd0220 */ /* 0x000fe20000410000 */
[----:B------:R-:W-:Y:S01]  /*2e70*/  LEA.HI.X R125, R6, c[0x0][0x24c], RZ, 0x3, P1 ;  /* 0x00009300067d7a11 */ /* 0x000fe200008f1cff */
[----:B------:R-:W0:Y:S01]  /*2e80*/  F2F.BF16.F32 R126, R126 ;  /* 0x0000007e007e7304 */ /* 0x000e220000202000 */
[----:B------:R-:W-:Y:S01]  /*2e90*/  LOP3.LUT P1, RZ, R3, 0xff000000, RZ, 0xc0, !PT ;  /* 0xff00000003ff7812 */ /* 0x000fe2000782c0ff */
[----:B------:R-:W-:Y:S01]  /*2ea0*/  FADD.FTZ R49, R49, R188 ;  /* 0x000000bc31317221 */ /* 0x000fe20000010000 */
[----:B------:R-:W-:-:S02]  /*2eb0*/  @P0 PRMT R190, RZ, 0x5410, R190 ;  /* 0x00005410ffbe0816 */ /* 0x000fc400000000be */
[----:B------:R-:W-:-:S03]  /*2ec0*/  IADD3 R6, R6, 0x80, RZ ;  /* 0x0000008006067810 */ /* 0x000fc60007ffe0ff */
[----:B------:R-:W-:Y:S06]  /*2ed0*/  F2F.BF16.F32 R189, R189 ;  /* 0x000000bd00bd7304 */ /* 0x000fec0000202000 */
[----:B------:R-:W-:Y:S01]  /*2ee0*/  @P1 FMUL.FTZ R191, R18, R195 ;  /* 0x000000c312bf1220 */ /* 0x000fe20000410000 */
[----:B------:R-:W-:Y:S01]  /*2ef0*/  @P1 SHF.R.U32.HI R127, RZ, 0x10, R127 ;  /* 0x00000010ff7f1819 */ /* 0x000fe2000001167f */
[----:B0-----:R-:W-:Y:S01]  /*2f00*/  IMAD.WIDE.U32 R128, R126, 0x10000, RZ ;  /* 0x000100007e807825 */ /* 0x001fe200078e00ff */
[----:B------:R-:W-:Y:S01]  /*2f10*/  HFMA2.MMA R126, -RZ, RZ, 0, 0 ;  /* 0x00000000ff7e7435 */ /* 0x000fe200000001ff */
[----:B------:R-:W0:Y:S03]  /*2f20*/  F2F.BF16.F32 R187, R191 ;  /* 0x000000bf00bb7304 */ /* 0x000e260000202000 */
[----:B------:R-:W-:-:S02]  /*2f30*/  LOP3.LUT R128, R128, R193, RZ, 0xfc, !PT ;  /* 0x000000c180807212 */ /* 0x000fc400078efcff */
[----:B0-----:R-:W-:-:S04]  /*2f40*/  SHF.L.U32 R187, R187, 0x10, RZ ;  /* 0x00000010bbbb7819 */ /* 0x001fc800000006ff */
[----:B------:R-:W-:Y:S01]  /*2f50*/  LOP3.LUT R129, R129, R187, R189, 0xfe, !PT ;  /* 0x000000bb81817212 */ /* 0x000fe200078efebd */
[----:B------:R-:W-:Y:S02]  /*2f60*/  IMAD.MOV.U32 R187, RZ, RZ, RZ ;  /* 0x000000ffffbb7224 */ /* 0x000fe400078e00ff */
[----:B------:R-:W-:Y:S02]  /*2f70*/  @P0 FMUL.FTZ R187, R192, R190 ;  /* 0x000000bec0bb0220 */ /* 0x000fe40000410000 */
[----:B------:R0:W-:Y:S02]  /*2f80*/  STG.E.64 [R124.64], R128 ;  /* 0x000000807c007986 */ /* 0x0001e4000c101b04 */
[----:B------:R-:W-:Y:S01]  /*2f90*/  FADD.FTZ R50, R50, R187 ;  /* 0x000000bb32327221 */ /* 0x000fe20000010000 */
[----:B0-----:R-:W-:-:S05]  /*2fa0*/  @P1 PRMT R124, RZ, 0x5410, R127 ;  /* 0x00005410ff7c1816 */ /* 0x001fca000000007f */
[----:B------:R-:W-:-:S04]  /*2fb0*/  @P1 FMUL.FTZ R126, R195, R124 ;  /* 0x0000007cc37e1220 */ /* 0x000fc80000410000 */
[----:B------:R-:W-:Y:S02]  /*2fc0*/  FADD.FTZ R51, R51, R126 ;  /* 0x0000007e33337221 */ /* 0x000fe40000010000 */
.L_x_4048:
[----:B------:R-:W-:Y:S05]  /*2fd0*/  BSYNC B0 ;  /* 0x0000000000007941 */ /* 0x000fea0003800000 */
.L_x_4047:
        /* <DEDUP_REMOVED lines=25> */
[----:B--2---:R-:W-:-:S05]  /*3170*/  @P0 IMAD.MOV.U32 R128, RZ, RZ, R126 ;  /* 0x000000ffff800224 */ /* 0x004fca00078e007e */
        /* <DEDUP_REMOVED lines=30> */
[----:B------:R-:W-:Y:S02]  /*3360*/  @P1 SHF.R.U64 R125, R126, 0x10, R127 ;  /* 0x000000107e7d1819 */ /* 0x000fe4000000127f */
[----:B------:R-:W-:Y:S01]  /*3370*/  MOV R126, RZ ;  /* 0x000000ff007e7202 */ /* 0x000fe20000000f00 */
[----:B------:R-:W-:Y:S01]  /*3380*/  @P1 FMUL.FTZ R126, R15, R189 ;  /* 0x000000bd0f7e1220 */ /* 0x000fe20000410000 */
[----:B------:R-:W-:Y:S01]  /*3390*/  @P1 PRMT R124, RZ, 0x5410, R125 ;  /* 0x00005410ff7c1816 */ /* 0x000fe2000000007d */
[----:B------:R-:W-:-:S04]  /*33a0*/  @P0 IMAD.MOV.U32 R190, RZ, RZ, R127 ;  /* 0x000000ffffbe0224 */ /* 0x000fc800078e007f */
[----:B------:R-:W-:Y:S01]  /*33b0*/  @P1 FMUL.FTZ R188, R189, R124 ;  /* 0x0000007cbdbc1220 */ /* 0x000fe20000410000 */
[----:B------:R-:W-:Y:S01]  /*33c0*/  LEA R124, P1, R6, c[0x0][0x248], 0x3 ;  /* 0x00009200067c7a11 */ /* 0x000fe200078218ff */
[----:B------:R-:W-:Y:S01]  /*33d0*/  IMAD.MOV.U32 R189, RZ, RZ, RZ ;  /* 0x000000ffffbd7224 */ /* 0x000fe200078e00ff */
[----:B------:R-:W0:Y:S01]  /*33e0*/  F2F.BF16.F32 R126, R126 ;  /* 0x0000007e007e7304 */ /* 0x000e220000202000 */
[----:B------:R-:W-:Y:S01]  /*33f0*/  @P0 FMUL.FTZ R189, R14, R195 ;  /* 0x000000c30ebd0220 */ /* 0x000fe20000410000 */
[----:B------:R-:W-:Y:S01]  /*3400*/  LEA.HI.X R125, R6, c[0x0][0x24c], RZ, 0x3, P1 ;  /* 0x00009300067d7a11 */ /* 0x000fe200008f1cff */
[----:B------:R-:W-:Y:S01]  /*3410*/  FADD.FTZ R45, R45, R188 ;  /* 0x000000bc2d2d7221 */ /* 0x000fe20000010000 */
[----:B------:R-:W-:Y:S02]  /*3420*/  LOP3.LUT P1, RZ, R2, 0xff000000, RZ, 0xc0, !PT ;  /* 0xff00000002ff7812 */ /* 0x000fe4000782c0ff */
[----:B------:R-:W-:Y:S02]  /*3430*/  @P0 PRMT R190, RZ, 0x5410, R190 ;  /* 0x00005410ffbe0816 */ /* 0x000fe400000000be */
[----:B------:R-:W-:Y:S01]  /*3440*/  F2F.BF16.F32 R189, R189 ;  /* 0x000000bd00bd7304 */ /* 0x000fe20000202000 */
[----:B------:R-:W-:Y:S01]  /*3450*/  IADD3 R6, R6, 0x80, RZ ;  /* 0x0000008006067810 */ /* 0x000fe20007ffe0ff */
[----:B0-----:R-:W-:-:S07]  /*3460*/  IMAD.WIDE.U32 R128, R126, 0x10000, RZ ;  /* 0x000100007e807825 */ /* 0x001fce00078e00ff */
[----:B------:R-:W-:Y:S01]  /*3470*/  @P1 SHF.R.U32.HI R127, RZ, 0x10, R127 ;  /* 0x00000010ff7f1819 */ /* 0x000fe2000001167f */
[----:B------:R-:W-:Y:S01]  /*3480*/  HFMA2.MMA R126, -RZ, RZ, 0, 0 ;  /* 0x00000000ff7e7435 */ /* 0x000fe200000001ff */
[----:B------:R-:W-:Y:S01]  /*3490*/  @P1 FMUL.FTZ R191, R13, R192 ;  /* 0x000000c00dbf1220 */ /* 0x000fe20000410000 */
[----:B------:R-:W-:-:S03]  /*34a0*/  LOP3.LUT R128, R128, R193, RZ, 0xfc, !PT ;  /* 0x000000c180807212 */ /* 0x000fc600078efcff */
[----:B------:R-:W0:Y:S02]  /*34b0*/  F2F.BF16.F32 R187, R191 ;  /* 0x000000bf00bb7304 */ /* 0x000e240000202000 */
[----:B0-----:R-:W-:-:S04]  /*34c0*/  SHF.L.U32 R187, R187, 0x10, RZ ;  /* 0x00000010bbbb7819 */ /* 0x001fc800000006ff */
[----:B------:R-:W-:Y:S02]  /*34d0*/  LOP3.LUT R129, R129, R187, R189, 0xfe, !PT ;  /* 0x000000bb81817212 */ /* 0x000fe400078efebd */
[----:B------:R-:W-:Y:S01]  /*34e0*/  MOV R187, RZ ;  /* 0x000000ff00bb7202 */ /* 0x000fe20000000f00 */
[----:B------:R-:W-:Y:S02]  /*34f0*/  @P0 FMUL.FTZ R187, R195, R190 ;  /* 0x000000bec3bb0220 */ /* 0x000fe40000410000 */
[----:B------:R0:W-:Y:S02]  /*3500*/  STG.E.64 [R124.64], R128 ;  /* 0x000000807c007986 */ /* 0x0001e4000c101b04 */
[----:B------:R-:W-:Y:S01]  /*3510*/  FADD.FTZ R46, R46, R187 ;  /* 0x000000bb2e2e7221 */ /* 0x000fe20000010000 */
[----:B0-----:R-:W-:-:S05]  /*3520*/  @P1 PRMT R124, RZ, 0x5410, R127 ;  /* 0x00005410ff7c1816 */ /* 0x001fca000000007f */
[----:B------:R-:W-:-:S04]  /*3530*/  @P1 FMUL.FTZ R126, R192, R124 ;  /* 0x0000007cc07e1220 */ /* 0x000fc80000410000 */
[----:B------:R-:W-:Y:S02]  /*3540*/  FADD.FTZ R47, R47, R126 ;  /* 0x0000007e2f2f7221 */ /* 0x000fe40000010000 */
.L_x_4050:
[----:B------:R-:W-:Y:S05]  /*3550*/  BSYNC B0 ;  /* 0x0000000000007941 */ /* 0x000fea0003800000 */
.L_x_4049:
[----:B------:R-:W-:Y:S01]  /*3560*/  BSSY B0, `(.L_x_4051) ;  /* 0x0000057000007945 */ /* 0x000fe20003800000 */
[----:B------:R-:W-:Y:S05]  /*3570*/  @!P6 BRA `(.L_x_4052) ;  /* 0x000005500000e947 */ /* 0x000fea0003800000 */
[----:B------:R-:W-:-:S04]  /*3580*/  IMAD.MOV.U32 R125, RZ, RZ, 0x8 ;  /* 0x00000008ff7d7424 */ /* 0x000fc800078e00ff */
[----:B------:R-:W-:-:S06]  /*3590*/  IMAD.WIDE.U32 R124, R6, R125, c[0x0][0x170] ;  /* 0x00005c00067c7625 */ /* 0x000fcc00078e007d */
[----:B------:R-:W2:Y:S01]  /*35a0*/  LDG.E.64 R124, [R124.64] ;  /* 0x000000047c7c7981 */ /* 0x000ea2000c1e1b00 */
[----:B------:R-:W-:Y:S02]  /*35b0*/  ISETP.NE.AND P0, PT, R142, RZ, PT ;  /* 0x000000ff8e00720c */ /* 0x000fe40003f05270 */
[----:B------:R-:W-:Y:S02]  /*35c0*/  ISETP.NE.U32.AND P1, PT, RZ, c[0x0][0x218], PT ;  /* 0x00008600ff007a0c */ /* 0x000fe40003f25070 */
[----:B------:R-:W-:Y:S01]  /*35d0*/  FSEL R188, R130, RZ, !P0 ;  /* 0x000000ff82bc7208 */ /* 0x000fe20004000000 */
[----:B------:R-:W-:Y:S01]  /*35e0*/  HFMA2.MMA R130, -RZ, RZ, 0, 0 ;  /* 0x00000000ff827435 */ /* 0x000fe200000001ff */
[----:B------:R-:W-:Y:S02]  /*35f0*/  ISETP.NE.AND.EX P1, PT, RZ, c[0x0][0x21c], PT, P1 ;  /* 0x00008700ff007a0c */ /* 0x000fe40003f25310 */
[----:B------:R-:W-:Y:S01]  /*3600*/  LOP3.LUT P0, RZ, R0, 0xff, RZ, 0xc0, !PT ;  /* 0x000000ff00ff7812 */ /* 0x000fe2000780c0ff */
[-CC-:B0-----:R-:W-:Y:S01]  /*3610*/  FFMA.FTZ R127, R179, R131.reuse, R188.reuse ;  /* 0x00000083b37f7223 */ /* 0x181fe200000100bc */
[----:B------:R-:W-:Y:S01]  /*3620*/  MOV R177, RZ ;  /* 0x000000ff00b17202 */ /* 0x000fe20000000f00 */
[----:B------:R-:W-:-:S02]  /*3630*/  FFMA.FTZ R176, R180, R131, R188 ;  /* 0x00000083b4b07223 */ /* 0x000fc400000100bc */
[----:B------:R-:W-:Y:S02]  /*3640*/  FADD.FTZ R127, R182, -R127 ;  /* 0x8000007fb67f7221 */ /* 0x000fe40000010000 */
[--C-:B------:R-:W-:Y:S02]  /*3650*/  FFMA.FTZ R187, R183, R131, R188.reuse ;  /* 0x00000083b7bb7223 */ /* 0x100fe400000100bc */
[----:B------:R-:W-:Y:S02]  /*3660*/  FMUL.FTZ R127, R8, R127 ;  /* 0x0000007f087f7220 */ /* 0x000fe40000410000 */
[----:B------:R-:W-:Y:S02]  /*3670*/  FFMA.FTZ R188, R186, R131, R188 ;  /* 0x00000083babc7223 */ /* 0x000fe400000100bc */
[----:B------:R-:W-:Y:S02]  /*3680*/  @P1 FADD.FTZ R127, R116, R127 ;  /* 0x0000007f747f1221 */ /* 0x000fe40000010000 */
[----:B------:R-:W-:-:S02]  /*3690*/  FADD.FTZ R187, R184, -R187 ;  /* 0x800000bbb8bb7221 */ /* 0x000fc40000010000 */
[----:B------:R-:W-:Y:S02]  /*36a0*/  FMUL.FTZ R126, R127, R7 ;  /* 0x000000077f7e7220 */ /* 0x000fe40000410000 */
[----:B------:R-:W-:Y:S02]  /*36b0*/  FADD.FTZ R131, R185, -R188 ;  /* 0x800000bcb9837221 */ /* 0x000fe40000010000 */
[----:B------:R-:W-:Y:S02]  /*36c0*/  FMUL.FTZ R129, R126, c[0x0][0x1e8] ;  /* 0x00007a007e817a20 */ /* 0x000fe40000410000 */
[----:B------:R-:W-:Y:S02]  /*36d0*/  FMUL.FTZ R187, R8, R187 ;  /* 0x000000bb08bb7220 */ /* 0x000fe40000410000 */
[----:B------:R-:W-:Y:S02]  /*36e0*/  @P0 FMUL.FTZ R130, R12, R129 ;  /* 0x000000810c820220 */ /* 0x000fe40000410000 */
[----:B------:R-:W-:-:S02]  /*36f0*/  FMUL.FTZ R188, R8, R131 ;  /* 0x0000008308bc7220 */ /* 0x000fc40000410000 */
[----:B------:R-:W-:Y:S01]  /*3700*/  @P1 FADD.FTZ R187, R118, R187 ;  /* 0x000000bb76bb1221 */ /* 0x000fe20000010000 */
[----:B------:R-:W-:Y:S01]  /*3710*/  F2F.BF16.F32 R131, R130 ;  /* 0x0000008200837304 */ /* 0x000fe20000202000 */
[----:B------:R-:W-:Y:S02]  /*3720*/  @P1 FADD.FTZ R188, R119, R188 ;  /* 0x000000bc77bc1221 */ /* 0x000fe40000010000 */
[----:B--2---:R-:W-:-:S05]  /*3730*/  @P0 IMAD.MOV.U32 R128, RZ, RZ, R124 ;  /* 0x000000ffff800224 */ /* 0x004fca00078e007c */
[----:B------:R-:W-:-:S05]  /*3740*/  @P0 PRMT R126, RZ, 0x5410, R128 ;  /* 0x00005410ff7e0816 */ /* 0x000fca0000000080 */
[----:B------:R-:W-:Y:S01]  /*3750*/  @P0 FMUL.FTZ R177, R129, R126 ;  /* 0x0000007e81b10220 */ /* 0x000fe20000410000 */
[----:B------:R-:W-:Y:S01]  /*3760*/  ISETP.NE.U32.AND P0, PT, RZ, c[0x0][0x258], PT ;  /* 0x00009600ff007a0c */ /* 0x000fe20003f05070 */
[----:B------:R-:W-:Y:S01]  /*3770*/  FADD.FTZ R129, R181, -R176 ;  /* 0x800000b0b5817221 */ /* 0x000fe20000010000 */
[----:B------:R-:W-:Y:S01]  /*3780*/  MOV R176, RZ ;  /* 0x000000ff00b07202 */ /* 0x000fe20000000f00 */
[----:B------:R-:W-:Y:S01]  /*3790*/  FADD.FTZ R40, R40, R177 ;  /* 0x000000b128287221 */ /* 0x000fe20000010000 */
[----:B------:R-:W-:Y:S01]  /*37a0*/  ISETP.NE.AND.EX P0, PT, RZ, c[0x0][0x25c], PT, P0 ;  /* 0x00009700ff007a0c */ /* 0x000fe20003f05300 */
[----:B------:R-:W-:Y:S01]  /*37b0*/  FMUL.FTZ R126, R8, R129 ;  /* 0x00000081087e7220 */ /* 0x000fe20000410000 */
[----:B------:R-:W-:-:S03]  /*37c0*/  HFMA2.MMA R8, -RZ, RZ, 0, 0 ;  /* 0x00000000ff087435 */ /* 0x000fc600000001ff */
[----:B------:R-:W-:Y:S01]  /*37d0*/  @P1 FADD.FTZ R126, R117, R126 ;  /* 0x0000007e757e1221 */ /* 0x000fe20000010000 */
[----:B------:R-:W-:-:S04]  /*37e0*/  ISETP.NE.U32.AND P1, PT, RZ, c[0x0][0x258], PT ;  /* 0x00009600ff007a0c */ /* 0x000fc80003f25070 */
        /* <DEDUP_REMOVED lines=17> */
[----:B------:R-:W-:-:S03]  /*3900*/  @P1 FMUL.FTZ R8, R11, R126 ;  /* 0x0000007e0b081220 */ /* 0x000fc60000410000 */
[----:B------:R-:W-:Y:S02]  /*3910*/  @P1 PRMT R124, RZ, 0x5410, R124 ;  /* 0x00005410ff7c1816 */ /* 0x000fe4000000007c */
[----:B0-----:R-:W-:-:S03]  /*3920*/  MOV R128, RZ ;  /* 0x000000ff00807202 */ /* 0x001fc60000000f00 */
[----:B------:R-:W-:Y:S01]  /*3930*/  @P1 FMUL.FTZ R176, R126, R124 ;  /* 0x0000007c7eb01220 */ /* 0x000fe20000410000 */
[----:B------:R-:W-:Y:S01]  /*3940*/  LEA R126, P1, R6, c[0x0][0x248], 0x3 ;  /* 0x00009200067e7a11 */ /* 0x000fe200078218ff */
[----:B------:R-:W-:Y:S02]  /*3950*/  IMAD.MOV.U32 R124, RZ, RZ, RZ ;  /* 0x000000ffff7c7224 */ /* 0x000fe400078e00ff */
[----:B------:R-:W-:Y:S01]  /*3960*/  @P0 FMUL.FTZ R124, R10, R187 ;  /* 0x000000bb0a7c0220 */ /* 0x000fe20000410000 */
[----:B------:R-:W-:Y:S01]  /*3970*/  LEA.HI.X R127, R6, c[0x0][0x24c], RZ, 0x3, P1 ;  /* 0x00009300067f7a11 */ /* 0x000fe200008f1cff */
[----:B------:R-:W-:Y:S01]  /*3980*/  FADD.FTZ R41, R41, R176 ;  /* 0x000000b029297221 */ /* 0x000fe20000010000 */
[----:B------:R-:W-:Y:S01]  /*3990*/  LOP3.LUT P1, RZ, R0, 0xff000000, RZ, 0xc0, !PT ;  /* 0xff00000000ff7812 */ /* 0x000fe2000782c0ff */
[----:B------:R0:W1:Y:S08]  /*39a0*/  F2F.BF16.F32 R6, R8 ;  /* 0x0000000800067304 */ /* 0x0000700000202000 */
[----:B------:R-:W-:Y:S01]  /*39b0*/  F2F.BF16.F32 R124, R124 ;  /* 0x0000007c007c7304 */ /* 0x000fe20000202000 */
[----:B0-----:R-:W-:-:S03]  /*39c0*/  @P0 IMAD.MOV.U32 R8, RZ, RZ, R125 ;  /* 0x000000ffff080224 */ /* 0x001fc600078e007d */
[----:B------:R-:W-:Y:S01]  /*39d0*/  @P1 FMUL.FTZ R128, R9, R188 ;  /* 0x000000bc09801220 */ /* 0x000fe20000410000 */
[----:B------:R-:W-:Y:S02]  /*39e0*/  @P1 SHF.R.U32.HI R125, RZ, 0x10, R125 ;  /* 0x00000010ff7d1819 */ /* 0x000fe4000001167d */
[----:B------:R-:W-:Y:S01]  /*39f0*/  @P0 PRMT R8, RZ, 0x5410, R8 ;  /* 0x00005410ff080816 */ /* 0x000fe20000000008 */
[----:B-1----:R-:W-:Y:S02]  /*3a00*/  IMAD.WIDE.U32 R6, R6, 0x10000, RZ ;  /* 0x0001000006067825 */ /* 0x002fe400078e00ff */
[----:B------:R-:W0:Y:S03]  /*3a10*/  F2F.BF16.F32 R128, R128 ;  /* 0x0000008000807304 */ /* 0x000e260000202000 */
[----:B------:R-:W-:Y:S02]  /*3a20*/  LOP3.LUT R6, R6, R131, RZ, 0xfc, !PT ;  /* 0x0000008306067212 */ /* 0x000fe400078efcff */
[----:B0-----:R-:W-:-:S04]  /*3a30*/  SHF.L.U32 R129, R128, 0x10, RZ ;  /* 0x0000001080817819 */ /* 0x001fc800000006ff */
[----:B------:R-:W-:Y:S01]  /*3a40*/  LOP3.LUT R7, R7, R129, R124, 0xfe, !PT ;  /* 0x0000008107077212 */ /* 0x000fe200078efe7c */
[----:B------:R-:W-:Y:S01]  /*3a50*/  HFMA2.MMA R129, -RZ, RZ, 0, 0 ;  /* 0x00000000ff817435 */ /* 0x000fe200000001ff */
[----:B------:R-:W-:-:S03]  /*3a60*/  MOV R124, RZ ;  /* 0x000000ff007c7202 */ /* 0x000fc60000000f00 */
[----:B------:R0:W-:Y:S02]  /*3a70*/  STG.E.64 [R126.64], R6 ;  /* 0x000000067e007986 */ /* 0x0001e4000c101b04 */
[----:B------:R-:W-:-:S04]  /*3a80*/  @P0 FMUL.FTZ R129, R187, R8 ;  /* 0x00000008bb810220 */ /* 0x000fc80000410000 */
[----:B------:R-:W-:Y:S01]  /*3a90*/  FADD.FTZ R42, R42, R129 ;  /* 0x000000812a2a7221 */ /* 0x000fe20000010000 */
[----:B0-----:R-:W-:-:S05]  /*3aa0*/  @P1 PRMT R6, RZ, 0x5410, R125 ;  /* 0x00005410ff061816 */ /* 0x001fca000000007d */
[----:B------:R-:W-:-:S04]  /*3ab0*/  @P1 FMUL.FTZ R124, R188, R6 ;  /* 0x00000006bc7c1220 */ /* 0x000fc80000410000 */
[----:B------:R-:W-:Y:S02]  /*3ac0*/  FADD.FTZ R43, R43, R124 ;  /* 0x0000007c2b2b7221 */ /* 0x000fe40000010000 */
.L_x_4052:
[----:B------:R-:W-:Y:S05]  /*3ad0*/  BSYNC B0 ;  /* 0x0000000000007941 */ /* 0x000fea0003800000 */
.L_x_4051:
[----:B------:R-:W-:Y:S02]  /*3ae0*/  IADD3 R143, R143, c[0x0][0x160], RZ ;  /* 0x000058008f8f7a10 */ /* 0x000fe40007ffe0ff */
[----:B------:R-:W-:Y:S02]  /*3af0*/  LOP3.LUT P1, RZ, R16, 0xff, RZ, 0xc0, !PT ;  /* 0x000000ff10ff7812 */ /* 0x000fe4000782c0ff */
[----:B------:R-:W-:Y:S02]  /*3b00*/  ISETP.GE.AND P0, PT, R143, c[0x0][0x164], PT ;  /* 0x000059008f007a0c */ /* 0x000fe40003f06270 */
[----:B------:R-:W-:-:S11]  /*3b10*/  SEL R16, RZ, 0x1, P1 ;  /* 0x00000001ff107807 */ /* 0x000fd60000800000 */
[----:B0-----:R-:W-:Y:S01]  /*3b20*/  @P0 CALL.REL.NOINC `(.L_x_4030) ;  /* 0x0000001000000944 */ /* 0x001fe20003c00000 */
[----:B------:R-:W-:Y:S05]  /*3b30*/  BRA `(.L_x_4053) ;  /* 0xffffcec000007947 */ /* 0x000fea000383ffff */
.L_x_4030:
[----:B0-----:R-:W0:Y:S01]  /*3b40*/  S2UR UR6, SR_CTAID.X ;  /* 0x00000000000679c3 */ /* 0x001e220000002500 */
[----:B------:R-:W0:Y:S01]  /*3b50*/  S2R R2, SR_TID.X ;  /* 0x0000000000027919 */ /* 0x000e220000002100 */
[----:B------:R-:W-:Y:S01]  /*3b60*/  @P2 IMAD.MOV.U32 R7, RZ, RZ, 0x10 ;  /* 0x00000010ff072424 */ /* 0x000fe200078e00ff */
[----:B-----5:R-:W-:Y:S01]  /*3b70*/  @P3 MOV R13, 0x10 ;  /* 0x00000010000d3802 */ /* 0x020fe20000000f00 */
[----:B------:R-:W-:Y:S01]  /*3b80*/  @P5 IMAD.MOV.U32 R21, RZ, RZ, 0x10 ;  /* 0x00000010ff155424 */ /* 0x000fe200078e00ff */
        /* <DEDUP_REMOVED lines=42> */
.L_x_4041:
[----:B------:R-:W-:Y:S01]  /*3e30*/  HFMA2.MMA R190, -RZ, RZ, 0, 1.847743988037109375e-06 ;  /* 0x0000001fffbe7435 */ /* 0x000fe200000001ff */
[----:B------:R-:W-:Y:S01]  /*3e40*/  MOV R129, R189 ;  /* 0x000000bd00817202 */ /* 0x000fe20000000f00 */
[----:B------:R-:W-:Y:S01]  /*3e50*/  IMAD.MOV.U32 R176, RZ, RZ, 0x10 ;  /* 0x00000010ffb07424 */ /* 0x000fe200078e00ff */
[----:B------:R-:W-:-:S02]  /*3e60*/  MOV R191, 0xffffffff ;  /* 0xffffffff00bf7802 */ /* 0x000fc40000000f00 */
[----:B------:R-:W-:Y:S02]  /*3e70*/  MOV R124, 0x3e90 ;  /* 0x00003e90007c7802 */ /* 0x000fe40000000f00 */
[----:B------:R-:W-:Y:S05]  /*3e80*/  CALL.REL.NOINC `($__internal_74_$__cuda_sm70_shflsync_down_p) ;  /* 0x0000046000007944 */ /* 0x000fea0003c00000 */
[----:B-1----:R-:W-:Y:S01]  /*3e90*/  IMAD.MOV.U32 R128, RZ, RZ, R129 ;  /* 0x000000ffff807224 */ /* 0x002fe200078e0081 */
[----:B0-----:R-:W-:Y:S05]  /*3ea0*/  BRA `(.L_x_4054) ;  /* 0xffffde7000007947 */ /* 0x001fea000383ffff */
.L_x_4042:
[----:B------:R-:W-:Y:S01]  /*3eb0*/  HFMA2.MMA R176, -RZ, RZ, 0, 9.5367431640625e-07 ;  /* 0x00000010ffb07435 */ /* 0x000fe200000001ff */
[----:B------:R-:W-:Y:S01]  /*3ec0*/  MOV R129, R188 ;  /* 0x000000bc00817202 */ /* 0x000fe20000000f00 */
[----:B------:R-:W-:Y:S01]  /*3ed0*/  IMAD.MOV.U32 R190, RZ, RZ, 0x1f ;  /* 0x0000001fffbe7424 */ /* 0x000fe200078e00ff */
[----:B------:R-:W-:Y:S02]  /*3ee0*/  MOV R191, 0xffffffff ;  /* 0xffffffff00bf7802 */ /* 0x000fe40000000f00 */
[----:B------:R-:W-:Y:S02]  /*3ef0*/  MOV R124, 0x3f10 ;  /* 0x00003f10007c7802 */ /* 0x000fe40000000f00 */
[----:B01----:R-:W-:Y:S05]  /*3f00*/  CALL.REL.NOINC `($__internal_74_$__cuda_sm70_shflsync_down_p) ;  /* 0x000003e000007944 */ /* 0x003fea0003c00000 */
[----:B------:R-:W-:Y:S01]  /*3f10*/  FADD.FTZ R128, R128, R189 ;  /* 0x000000bd80807221 */ /* 0x000fe20000010000 */
[----:B0-----:R-:W-:Y:S01]  /*3f20*/  HFMA2.MMA R176, -RZ, RZ, 0, 4.76837158203125e-07 ;  /* 0x00000008ffb07435 */ /* 0x001fe200000001ff */
[----:B-1----:R-:W-:Y:S01]  /*3f30*/  FADD.FTZ R188, R188, R129 ;  /* 0x00000081bcbc7221 */ /* 0x002fe20000010000 */
[----:B------:R-:W-:Y:S01]  /*3f40*/  MOV R191, 0xffffffff ;  /* 0xffffffff00bf7802 */ /* 0x000fe20000000f00 */
[----:B------:R-:W-:Y:S01]  /*3f50*/  IMAD.MOV.U32 R190, RZ, RZ, 0x1f ;  /* 0x0000001fffbe7424 */ /* 0x000fe200078e00ff */
[----:B------:R-:W-:-:S02]  /*3f60*/  MOV R129, R128 ;  /* 0x0000008000817202 */ /* 0x000fc40000000f00 */
[----:B------:R-:W-:Y:S02]  /*3f70*/  MOV R124, 0x3f90 ;  /* 0x00003f90007c7802 */ /* 0x000fe40000000f00 */
[----:B------:R-:W-:Y:S05]  /*3f80*/  CALL.REL.NOINC `($__internal_74_$__cuda_sm70_shflsync_down_p) ;  /* 0x0000036000007944 */ /* 0x000fea0003c00000 */
[----:B0-----:R-:W-:Y:S01]  /*3f90*/  HFMA2.MMA R176, -RZ, RZ, 0, 4.76837158203125e-07 ;  /* 0x00000008ffb07435 */ /* 0x001fe200000001ff */
[----:B-1----:R-:W-:Y:S01]  /*3fa0*/  IMAD.MOV.U32 R127, RZ, RZ, R129 ;  /* 0x000000ffff7f7224 */ /* 0x002fe200078e0081 */
[----:B------:R-:W-:Y:S01]  /*3fb0*/  MOV R129, R188 ;  /* 0x000000bc00817202 */ /* 0x000fe20000000f00 */
[----:B------:R-:W-:Y:S01]  /*3fc0*/  IMAD.MOV.U32 R190, RZ, RZ, 0x1f ;  /* 0x0000001fffbe7424 */ /* 0x000fe200078e00ff */
[----:B------:R-:W-:Y:S02]  /*3fd0*/  MOV R191, 0xffffffff ;  /* 0xffffffff00bf7802 */ /* 0x000fe40000000f00 */
[----:B------:R-:W-:Y:S02]  /*3fe0*/  MOV R124, 0x4000 ;  /* 0x00004000007c7802 */ /* 0x000fe40000000f00 */
[----:B------:R-:W-:Y:S05]  /*3ff0*/  CALL.REL.NOINC `($__internal_74_$__cuda_sm70_shflsync_down_p) ;  /* 0x000002f000007944 */ /* 0x000fea0003c00000 */
[----:B------:R-:W-:Y:S01]  /*4000*/  FADD.FTZ R128, R127, R128 ;  /* 0x000000807f807221 */ /* 0x000fe20000010000 */
[----:B0-----:R-:W-:Y:S01]  /*4010*/  HFMA2.MMA R176, -RZ, RZ, 0, 2.384185791015625e-07 ;  /* 0x00000004ffb07435 */ /* 0x001fe200000001ff */
[----:B-1----:R-:W-:Y:S01]  /*4020*/  FADD.FTZ R188, R188, R129 ;  /* 0x00000081bcbc7221 */ /* 0x002fe20000010000 */
[----:B------:R-:W-:Y:S01]  /*4030*/  MOV R191, 0xffffffff ;  /* 0xffffffff00bf7802 */ /* 0x000fe20000000f00 */
[----:B------:R-:W-:Y:S01]  /*4040*/  IMAD.MOV.U32 R190, RZ, RZ, 0x1f ;  /* 0x0000001fffbe7424 */ /* 0x000fe200078e00ff */
[----:B------:R-:W-:-:S02]  /*4050*/  MOV R129, R128 ;  /* 0x0000008000817202 */ /* 0x000fc40000000f00 */
[----:B------:R-:W-:Y:S02]  /*4060*/  MOV R124, 0x4080 ;  /* 0x00004080007c7802 */ /* 0x000fe40000000f00 */
[----:B------:R-:W-:Y:S05]  /*4070*/  CALL.REL.NOINC `($__internal_74_$__cuda_sm70_shflsync_down_p) ;  /* 0x0000027000007944 */ /* 0x000fea0003c00000 */
[----:B0-----:R-:W-:Y:S01]  /*4080*/  HFMA2.MMA R176, -RZ, RZ, 0, 2.384185791015625e-07 ;  /* 0x00000004ffb07435 */ /* 0x001fe200000001ff */
[----:B-1----:R-:W-:Y:S01]  /*4090*/  MOV R127, R129 ;  /* 0x00000081007f7202 */ /* 0x002fe20000000f00 */
[----:B------:R-:W-:Y:S01]  /*40a0*/  IMAD.MOV.U32 R129, RZ, RZ, R188 ;  /* 0x000000ffff817224 */ /* 0x000fe200078e00bc */
[----:B------:R-:W-:Y:S02]  /*40b0*/  MOV R190, 0x1f ;  /* 0x0000001f00be7802 */ /* 0x000fe40000000f00 */
[----:B------:R-:W-:Y:S02]  /*40c0*/  MOV R191, 0xffffffff ;  /* 0xffffffff00bf7802 */ /* 0x000fe40000000f00 */
[----:B------:R-:W-:Y:S02]  /*40d0*/  MOV R124, 0x40f0 ;  /* 0x000040f0007c7802 */ /* 0x000fe40000000f00 */
[----:B------:R-:W-:Y:S05]  /*40e0*/  CALL.REL.NOINC `($__internal_74_$__cuda_sm70_shflsync_down_p) ;  /* 0x0000020000007944 */ /* 0x000fea0003c00000 */
[----:B------:R-:W-:Y:S01]  /*40f0*/  FADD.FTZ R128, R127, R128 ;  /* 0x000000807f807221 */ /* 0x000fe20000010000 */
[----:B0-----:R-:W-:Y:S01]  /*4100*/  HFMA2.MMA R190, -RZ, RZ, 0, 1.847743988037109375e-06 ;  /* 0x0000001fffbe7435 */ /* 0x001fe200000001ff */
[----:B-1----:R-:W-:Y:S01]  /*4110*/  FADD.FTZ R188, R188, R129 ;  /* 0x00000081bcbc7221 */ /* 0x002fe20000010000 */
[----:B------:R-:W-:Y:S01]  /*4120*/  MOV R191, 0xffffffff ;  /* 0xffffffff00bf7802 */ /* 0x000fe20000000f00 */
[----:B------:R-:W-:Y:S01]  /*4130*/  IMAD.MOV.U32 R176, RZ, RZ, 0x2 ;  /* 0x00000002ffb07424 */ /* 0x000fe200078e00ff */
[----:B------:R-:W-:-:S02]  /*4140*/  MOV R129, R128 ;  /* 0x0000008000817202 */ /* 0x000fc40000000f00 */
[----:B------:R-:W-:Y:S02]  /*4150*/  MOV R124, 0x4170 ;  /* 0x00004170007c7802 */ /* 0x000fe40000000f00 */
[----:B------:R-:W-:Y:S05]  /*4160*/  CALL.REL.NOINC `($__internal_74_$__cuda_sm70_shflsync_down_p) ;  /* 0x0000018000007944 */ /* 0x000fea0003c00000 */
[----:B0-----:R-:W-:Y:S01]  /*4170*/  HFMA2.MMA R176, -RZ, RZ, 0, 1.1920928955078125e-07 ;  /* 0x00000002ffb07435 */ /* 0x001fe200000001ff */
[----:B-1----:R-:W-:Y:S01]  /*4180*/  IMAD.MOV.U32 R127, RZ, RZ, R129 ;  /* 0x000000ffff7f7224 */ /* 0x002fe200078e0081 */
[----:B------:R-:W-:Y:S01]  /*4190*/  MOV R129, R188 ;  /* 0x000000bc00817202 */ /* 0x000fe20000000f00 */
[----:B------:R-:W-:Y:S01]  /*41a0*/  IMAD.MOV.U32 R191, RZ, RZ, -0x1 ;  /* 0xffffffffffbf7424 */ /* 0x000fe200078e00ff */
[----:B------:R-:W-:Y:S02]  /*41b0*/  MOV R190, 0x1f ;  /* 0x0000001f00be7802 */ /* 0x000fe40000000f00 */
[----:B------:R-:W-:Y:S02]  /*41c0*/  MOV R124, 0x41e0 ;  /* 0x000041e0007c7802 */ /* 0x000fe40000000f00 */
[----:B------:R-:W-:Y:S05]  /*41d0*/  CALL.REL.NOINC `($__internal_74_$__cuda_sm70_shflsync_down_p) ;  /* 0x0000011000007944 */ /* 0x000fea0003c00000 */
[----:B------:R-:W-:Y:S01]  /*41e0*/  FADD.FTZ R130, R127, R128 ;  /* 0x000000807f827221 */ /* 0x000fe20000010000 */
[----:B0-----:R-:W-:Y:S01]  /*41f0*/  HFMA2.MMA R176, -RZ, RZ, 0, 5.9604644775390625e-08 ;  /* 0x00000001ffb07435 */ /* 0x001fe200000001ff */
[----:B-1----:R-:W-:Y:S01]  /*4200*/  FADD.FTZ R177, R188, R129 ;  /* 0x00000081bcb17221 */ /* 0x002fe20000010000 */
[----:B------:R-:W-:Y:S01]  /*4210*/  MOV R190, 0x1f ;  /* 0x0000001f00be7802 */ /* 0x000fe20000000f00 */
[----:B------:R-:W-:Y:S01]  /*4220*/  IMAD.MOV.U32 R129, RZ, RZ, R130 ;  /* 0x000000ffff817224 */ /* 0x000fe200078e0082 */
[----:B------:R-:W-:-:S02]  /*4230*/  MOV R191, 0xffffffff ;  /* 0xffffffff00bf7802 */ /* 0x000fc40000000f00 */
[----:B------:R-:W-:Y:S02]  /*4240*/  MOV R124, 0x4260 ;  /* 0x00004260007c7802 */ /* 0x000fe40000000f00 */
[----:B------:R-:W-:Y:S05]  /*4250*/  CALL.REL.NOINC `($__internal_74_$__cuda_sm70_shflsync_down_p) ;  /* 0x0000009000007944 */ /* 0x000fea0003c00000 */
[----:B0-----:R-:W-:Y:S01]  /*4260*/  HFMA2.MMA R176, -RZ, RZ, 0, 5.9604644775390625e-08 ;  /* 0x00000001ffb07435 */ /* 0x001fe200000001ff */
[----:B-1----:R-:W-:Y:S01]  /*4270*/  MOV R131, R129 ;  /* 0x0000008100837202 */ /* 0x002fe20000000f00 */
[----:B------:R-:W-:Y:S01]  /*4280*/  IMAD.MOV.U32 R190, RZ, RZ, 0x1f ;  /* 0x0000001fffbe7424 */ /* 0x000fe200078e00ff */
[----:B------:R-:W-:Y:S02]  /*4290*/  MOV R129, R177 ;  /* 0x000000b100817202 */ /* 0x000fe40000000f00 */
[----:B------:R-:W-:Y:S02]  /*42a0*/  MOV R191, 0xffffffff ;  /* 0xffffffff00bf7802 */ /* 0x000fe40000000f00 */
[----:B------:R-:W-:Y:S02]  /*42b0*/  MOV R124, 0x42d0 ;  /* 0x000042d0007c7802 */ /* 0x000fe40000000f00 */
[----:B------:R-:W-:Y:S05]  /*42c0*/  CALL.REL.NOINC `($__internal_74_$__cuda_sm70_shflsync_down_p) ;  /* 0x0000002000007944 */ /* 0x000fea0003c00000 */
[----:B-1----:R-:W-:Y:S01]  /*42d0*/  MOV R188, R129 ;  /* 0x0000008100bc7202 */ /* 0x002fe20000000f00 */
[----:B0-----:R-:W-:Y:S05]  /*42e0*/  BRA `(.L_x_4055) ;  /* 0xffffdb5000007947 */ /* 0x001fea000383ffff */
        .weak           $__internal_74_$__cuda_sm70_shflsync_down_p
        .type           $__internal_74_$__cuda_sm70_shflsync_down_p,@function
        .size           $__internal_74_$__cuda_sm70_shflsync_down_p,(.L_x_9818 - $__internal_74_$__cuda_sm70_shflsync_down_p)
$__internal_74_$__cuda_sm70_shflsync_down_p:
[----:B------:R-:W-:Y:S01]  /*42f0*/  HFMA2.MMA R125, -RZ, RZ, 0, 0 ;  /* 0x00000000ff7d7435 */ /* 0x000fe200000001ff */
[----:B------:R-:W-:Y:S04]  /*4300*/  WARPSYNC R191 ;  /* 0x000000bf00007348 */ /* 0x000fe80003800000 */
[----:B------:R0:W1:Y:S01]  /*4310*/  SHFL.DOWN PT, R129, R129, R176, R190 ;  /* 0x080000b081817389 */ /* 0x00006200000e00be */
[----:B------:R-:W-:Y:S05]  /*4320*/  RET.REL.NODEC R124 `(_ZN10layer_norm13ln_bwd_kernelINS_13Kernel_traitsI13__nv_bfloat16S2_fS2_fjLj2560ELj1ELj1ELj4ELj8ENS_18Kernel_traits_baseILj2560ES2_S2_fS2_fjLj128EEEEELb1ELb1ELb0ELb0EEEvNS_9BwdParamsE) ;  /* 0xffffbcd07c007950 */ /* 0x000fea0003c3ffff */
.L_x_4056:
        /* <DEDUP_REMOVED lines=13> */
.L_x_9818:


//--------------------- .text._ZN10layer_norm13ln_bwd_kernelINS_13Kernel_traitsI13__nv_bfloat16S2_fS2_fjLj2560ELj1ELj1ELj4ELj8ENS_18Kernel_traits_baseILj2560ES2_S2_fS2_fjLj128EEEEELb1ELb1ELb0ELb1EEEvNS_9BwdParamsE --------------------------
	.section	.text._ZN10layer_norm13ln_bwd_kernelINS_13Kernel_traitsI13__nv_bfloat16S2_fS2_fjLj2560ELj1ELj1ELj4ELj8ENS_18Kernel_traits_baseILj2560ES2_S2_fS2_fjLj128EEEEELb1ELb1ELb0ELb1EEEvNS_9BwdParamsE,"ax",@progbits
	.sectioninfo	@"SHI_REGISTERS=201"
	.align	128
        .global         _ZN10layer_norm13ln_bwd_kernelINS_13Kernel_traitsI13__nv_bfloat16S2_fS2_fjLj2560ELj1ELj1ELj4ELj8ENS_18Kernel_traits_baseILj2560ES2_S2_fS2_fjLj128EEEEELb1ELb1ELb0ELb1EEEvNS_9BwdParamsE
        .type           _ZN10layer_norm13ln_bwd_kernelINS_13Kernel_traitsI13__nv_bfloat16S2_fS2_fjLj2560ELj1ELj1ELj4ELj8ENS_18Kernel_traits_baseILj2560ES2_S2_fS2_fjLj128EEEEELb1ELb1ELb0ELb1EEEvNS_9BwdParamsE,@function
        .size           _ZN10layer_norm13ln_bwd_kernelINS_13Kernel_traitsI13__nv_bfloat16S2_fS2_fjLj2560ELj1ELj1ELj4ELj8ENS_18Kernel_traits_baseILj2560ES2_S2_fS2_fjLj128EEEEELb1ELb1ELb0ELb1EEEvNS_9BwdParamsE,(.L_x_9819 - _ZN10layer_norm13ln_bwd_kernelINS_13Kernel_traitsI13__nv_bfloat16S2_fS2_fjLj2560ELj1ELj1ELj4ELj8ENS_18Kernel_traits_baseILj2560ES2_S2_fS2_fjLj128EEEEELb1ELb1ELb0ELb1EEEvNS_9BwdParamsE)
        .other          _ZN10layer_norm13ln_bwd_kernelINS_13Kernel_traitsI13__nv_bfloat16S2_fS2_fjLj2560ELj1ELj1ELj4ELj8ENS_18Kernel_traits_baseILj2560ES2_S2_fS2_fjLj128EEEEELb1ELb1ELb0ELb1EEEvNS_9BwdParamsE,@"STO_CUDA_ENTRY STV_DEFAULT"
_ZN10layer_norm13ln_bwd_kernelINS_13Kernel_traitsI13__nv_bfloat16S2_fS2_fjLj2560ELj1ELj1ELj4ELj8ENS_18Kernel_traits_baseILj2560ES2_S2_fS2_fjLj128EEEEELb1ELb1ELb0ELb1EEEvNS_9BwdParamsE:
.text._ZN10layer_norm13ln_bwd_kernelINS_13Kernel_traitsI13__nv_bfloat16S2_fS2_fjLj2560ELj1ELj1ELj4ELj8ENS_18Kernel_traits_baseILj2560ES2_S2_fS2_fjLj128EEEEELb1ELb1ELb0ELb1EEEvNS_9BwdParamsE:
        /* <DEDUP_REMOVED lines=38> */
.L_x_4057:
        /* <DEDUP_REMOVED lines=17> */
[----:B------:R-:W-:Y:S01]  /*0370*/  MOV R175, RZ ;  /* 0x000000ff00af7202 */ /* 0x000fe20000000f00 */
        /* <DEDUP_REMOVED lines=90> */
.L_x_4062:
        /* <DEDUP_REMOVED lines=12> */
[----:B------:R-:W-:-:S03]  /*09e0*/  IADD3 R182, R180, 0x100, RZ ;  /* 0x00000100b4b67810 */ /* 0x000fc60007ffe0ff */
[-C--:B------:R-:W-:Y:S02]  /*09f0*/  IMAD.WIDE.U32 R28, R180, R75.reuse, c[0x0][0x188] ;  /* 0x00006200b41c7625 */ /* 0x080fe400078e004b */
[----:B------:R-:W3:Y:S02]  /*0a00*/  LDG.E.64 R2, [R2.64] ;  /* 0x0000000402027981 */ /* 0x000ee4000c1e1b00 */
[C---:B------:R-:W-:Y:S02]  /*0a10*/  IMAD.WIDE.U32 R32, R183.reuse, R75, c[0x0][0x188] ;  /* 0x00006200b7207625 */ /* 0x040fe400078e004b */
[----:B------:R-:W4:Y:S02]  /*0a20*/  LDG.E.128 R28, [R28.64] ;  /* 0x000000041c1c7981 */ /* 0x000f24000c1e1d00 */
[-C--:B------:R-:W-:Y:S02]  /*0a30*/  IMAD.WIDE.U32 R50, R182, R55.reuse, c[0x0][0x208] ;  /* 0x00008200b6327625 */ /* 0x080fe400078e0037 */
[----:B------:R-:W4:Y:S02]  /*0a40*/  LDG.E.128 R32, [R32.64] ;  /* 0x0000000420207981 */ /* 0x000f24000c1e1d00 */
[----:B------:R-:W-:-:S02]  /*0a50*/  IMAD.WIDE.U32 R48, R183, R55, c[0x0][0x208] ;  /* 0x00008200b7307625 */ /* 0x000fc400078e0037 */
[----:B------:R-:W4:Y:S02]  /*0a60*/  LDG.E.64 R50, [R50.64] ;  /* 0x0000000432327981 */ /* 0x000f24000c1e1b00 */
[----:B0-----:R-:W-:Y:S02]  /*0a70*/  IMAD.WIDE.U32 R36, R182, R75, c[0x0][0x188] ;  /* 0x00006200b6247625 */ /* 0x001fe400078e004b */
[----:B------:R-:W4:Y:S02]  /*0a80*/  LDG.E.64 R48, [R48.64] ;  /* 0x0000000430307981 */ /* 0x000f24000c1e1b00 */
[----:B------:R-:W-:Y:S02]  /*0a90*/  IMAD.WIDE R60, R174, R65, c[0x0][0x1a8] ;  /* 0x00006a00ae3c7625 */ /* 0x000fe400078e0241 */
[----:B------:R-:W4:Y:S04]  /*0aa0*/  LDG.E.128 R36, [R36.64] ;  /* 0x0000000424247981 */ /* 0x000f28000c1e1d00 */
[----:B------:R0:W4:Y:S01]  /*0ab0*/  LDG.E R181, [R60.64] ;  /* 0x000000043cb57981 */ /* 0x000122000c1e1900 */
[----:B------:R-:W-:-:S05]  /*0ac0*/  IADD3 R179, R180, 0x180, RZ ;  /* 0x00000180b4b37810 */ /* 0x000fca0007ffe0ff */
[----:B------:R-:W-:Y:S01]  /*0ad0*/  IMAD.WIDE.U32 R52, R179, R55, c[0x0][0x208] ;  /* 0x00008200b3347625 */ /* 0x000fe200078e0037 */
[----:B------:R-:W-:-:S03]  /*0ae0*/  IADD3 R178, R180, 0x200, RZ ;  /* 0x00000200b4b27810 */ /* 0x000fc60007ffe0ff */
[----:B------:R-:W-:Y:S02]  /*0af0*/  IMAD.WIDE.U32 R40, R179, R75, c[0x0][0x188] ;  /* 0x00006200b3287625 */ /* 0x000fe400078e004b */
[----:B------:R-:W4:Y:S02]  /*0b00*/  LDG.E.64 R52, [R52.64] ;  /* 0x0000000434347981 */ /* 0x000f24000c1e1b00 */
[C---:B------:R-:W-:Y:S02]  /*0b10*/  IMAD.WIDE.U32 R54, R178.reuse, R55, c[0x0][0x208] ;  /* 0x00008200b2367625 */ /* 0x040fe400078e0037 */
[----:B------:R-:W4:Y:S02]  /*0b20*/  LDG.E.128 R40, [R40.64] ;  /* 0x0000000428287981 */ /* 0x000f24000c1e1d00 */
[----:B------:R-:W-:Y:S02]  /*0b30*/  IMAD.WIDE.U32 R44, R178, R75, c[0x0][0x188] ;  /* 0x00006200b22c7625 */ /* 0x000fe400078e004b */
[----:B------:R-:W4:Y:S04]  /*0b40*/  LDG.E.64 R54, [R54.64] ;  /* 0x0000000436367981 */ /* 0x000f28000c1e1b00 */
        /* <DEDUP_REMOVED lines=9> */
[----:B------:R-:W-:Y:S01]  /*0be0*/  ULDC.U8 UR6, c[0x0][0x1f0] ;  /* 0x00007c0000067ab9 */ /* 0x000fe20000000000 */
[----:B------:R-:W-:-:S04]  /*0bf0*/  IMAD.WIDE.U32 R56, R180, R65, c[0x0][0x190] ;  /* 0x00006400b4387625 */ /* 0x000fc800078e0041 */
[-C--:B------:R-:W-:Y:S01]  /*0c00*/  IMAD.WIDE.U32 R58, R183, R65.reuse, c[0x0][0x190] ;  /* 0x00006400b73a7625 */ /* 0x080fe200078e0041 */
[----:B------:R3:W5:Y:S03]  /*0c10*/  LDG.E R184, [R56.64] ;  /* 0x0000000438b87981 */ /* 0x000766000c1e1900 */
[----:B0-----:R-:W-:-:S04]  /*0c20*/  IMAD.WIDE.U32 R60, R182, R65, c[0x0][0x190] ;  /* 0x00006400b63c7625 */ /* 0x001fc800078e0041 */
[----:B------:R-:W-:Y:S01]  /*0c30*/  IMAD.WIDE.U32 R62, R179, R65, c[0x0][0x190] ;  /* 0x00006400b33e7625 */ /* 0x000fe200078e0041 */
[----:B------:R-:W-:Y:S01]  /*0c40*/  LOP3.LUT P2, RZ, R98, 0xff, RZ, 0xc0, !PT ;  /* 0x000000ff62ff7812 */ /* 0x000fe2000784c0ff */
[----:B------:R0:W5:Y:S02]  /*0c50*/  LDG.E R60, [R60.64] ;  /* 0x000000043c3c7981 */ /* 0x000164000c1e1900 */
[-C--:B-1----:R-:W-:Y:S02]  /*0c60*/  @P1 IMAD.WIDE.U32 R66, R180, R75.reuse, c[0x0][0x218] ;  /* 0x00008600b4421625 */ /* 0x082fe400078e004b */
[----:B------:R1:W5:Y:S02]  /*0c70*/  LDG.E R62, [R62.64] ;  /* 0x000000043e3e7981 */ /* 0x000364000c1e1900 */
[-C--:B------:R-:W-:Y:S02]  /*0c80*/  @P1 IMAD.WIDE.U32 R68, R183, R75.reuse, c[0x0][0x218] ;  /* 0x00008600b7441625 */ /* 0x080fe400078e004b */
[----:B------:R0:W5:Y:S02]  /*0c90*/  @P1 LDG.E.128 R4, [R66.64] ;  /* 0x0000000442041981 */ /* 0x000164000c1e1d00 */
[----:B------:R-:W-:-:S02]  /*0ca0*/  @P1 IMAD.WIDE.U32 R70, R182, R75, c[0x0][0x218] ;  /* 0x00008600b6461625 */ /* 0x000fc400078e004b */
[----:B------:R0:W5:Y:S02]  /*0cb0*/  @P1 LDG.E.128 R8, [R68.64] ;  /* 0x0000000444081981 */ /* 0x000164000c1e1d00 */
[-C--:B------:R-:W-:Y:S02]  /*0cc0*/  @P1 IMAD.WIDE.U32 R72, R179, R75.reuse, c[0x0][0x218] ;  /* 0x00008600b3481625 */ /* 0x080fe400078e004b */
[----:B------:R0:W5:Y:S02]  /*0cd0*/  @P1 LDG.E.128 R12, [R70.64] ;  /* 0x00000004460c1981 */ /* 0x000164000c1e1d00 */
[C---:B------:R-:W-:Y:S02]  /*0ce0*/  @P1 IMAD.WIDE.U32 R74, R178.reuse, R75, c[0x0][0x218] ;  /* 0x00008600b24a1625 */ /* 0x040fe400078e004b */
[----:B------:R0:W5:Y:S04]  /*0cf0*/  @P1 LDG.E.128 R16, [R72.64] ;  /* 0x0000000448101981 */ /* 0x000168000c1e1d00 */
[----:B------:R0:W5:Y:S01]  /*0d00*/  @P1 LDG.E.128 R20, [R74.64] ;  /* 0x000000044a141981 */ /* 0x000162000c1e1d00 */
[----:B------:R-:W-:Y:S01]  /*0d10*/  ISETP.NE.AND P1, PT, RZ, UR6, PT ;  /* 0x00000006ff007c0c */ /* 0x000fe2000bf25270 */
[----:B------:R-:W-:-:S02]  /*0d20*/  IMAD.WIDE.U32 R64, R178, R65, c[0x0][0x190] ;  /* 0x00006400b2407625 */ /* 0x000fc400078e0041 */
[----:B------:R0:W5:Y:S04]  /*0d30*/  LDG.E R58, [R58.64] ;  /* 0x000000043a3a7981 */ /* 0x000168000c1e1900 */
[----:B------:R0:W5:Y:S01]  /*0d40*/  LDG.E R64, [R64.64] ;  /* 0x0000000440407981 */ /* 0x000162000c1e1900 */
[----:B--2---:R-:W-:Y:S02]  /*0d50*/  FSEL R188, R186, RZ, !P1 ;  /* 0x000000ffbabc7208 */ /* 0x004fe40004800000 */
[----:B---3--:R-:W-:Y:S02]  /*0d60*/  MOV R56, R2 ;  /* 0x0000000200387202 */ /* 0x008fe40000000f00 */
[--C-:B------:R-:W-:Y:S02]  /*0d70*/  SHF.R.U64 R187, R2, 0x10, R3.reuse ;  /* 0x0000001002bb7819 */ /* 0x100fe40000001203 */
[----:B------:R-:W-:Y:S01]  /*0d80*/  MOV R57, R3 ;  /* 0x0000000300397202 */ /* 0x000fe20000000f00 */
[C---:B----4-:R-:W-:Y:S01]  /*0d90*/  FADD.FTZ R2, -R188.reuse, R28 ;  /* 0x0000001cbc027221 */ /* 0x050fe20000010100 */
[----:B0-----:R-:W-:Y:S01]  /*0da0*/  SHF.R.U32.HI R67, RZ, 0x10, R3 ;  /* 0x00000010ff437819 */ /* 0x001fe20000011603 */
[C---:B------:R-:W-:Y:S01]  /*0db0*/  FADD.FTZ R66, -R188.reuse, R29 ;  /* 0x0000001dbc427221 */ /* 0x040fe20000010100 */
[----:B------:R-:W-:Y:S01]  /*0dc0*/  PRMT R3, RZ, 0x5410, R56 ;  /* 0x00005410ff037816 */ /* 0x000fe20000000038 */
[----:B------:R-:W-:Y:S01]  /*0dd0*/  FADD.FTZ R74, -R188, R33 ;  /* 0x00000021bc4a7221 */ /* 0x000fe20000010100 */
[----:B------:R-:W-:-:S02]  /*0de0*/  PRMT R75, RZ, 0x5410, R187 ;  /* 0x00005410ff4b7816 */ /* 0x000fc400000000bb */
[----:B------:R-:W-:Y:S02]  /*0df0*/  MOV R33, R50 ;  /* 0x0000003200217202 */ /* 0x000fe40000000f00 */
[----:B------:R-:W-:Y:S02]  /*0e00*/  SHF.R.U64 R65, R50, 0x10, R51 ;  /* 0x0000001032417819 */ /* 0x000fe40000001233 */
[----:B------:R-:W-:Y:S02]  /*0e10*/  MOV R29, R48 ;  /* 0x00000030001d7202 */ /* 0x000fe40000000f00 */
[----:B------:R-:W-:Y:S01]  /*0e20*/  SHF.R.U64 R189, R48, 0x10, R49 ;  /* 0x0000001030bd7819 */ /* 0x000fe20000001231 */
[C---:B------:R-:W-:Y:S02]  /*0e30*/  FADD.FTZ R48, -R188.reuse, R32 ;  /* 0x00000020bc307221 */ /* 0x040fe40000010100 */
[C---:B------:R-:W-:Y:S02]  /*0e40*/  FADD.FTZ R50, -R188.reuse, R38 ;  /* 0x00000026bc327221 */ /* 0x040fe40000010100 */
[----:B------:R-:W-:-:S02]  /*0e50*/  FADD.FTZ R70, -R188, R39 ;  /* 0x00000027bc467221 */ /* 0x000fc40000010100 */
        /* <DEDUP_REMOVED lines=9> */
[-C--:B------:R-:W-:Y:S02]  /*0ef0*/  FFMA.FTZ R153, R38, R75.reuse, R153 ;  /* 0x0000004b26997223 */ /* 0x080fe40000010099 */
[----:B------:R-:W-:Y:S02]  /*0f00*/  FMUL.FTZ R67, R181, R48 ;  /* 0x00000030b5437220 */ /* 0x000fe40000410000 */
[----:B------:R-:W-:Y:S02]  /*0f10*/  FADD.FTZ R30, -R188, R30 ;  /* 0x0000001ebc1e7221 */ /* 0x000fe40000010100 */
[----:B------:R-:W-:Y:S02]  /*0f20*/  FMUL.FTZ R75, R154, R75 ;  /* 0x0000004b9a4b7220 */ /* 0x000fe40000410000 */
[----:B------:R-:W-:Y:S02]  /*0f30*/  FADD.FTZ R2, RZ, R192 ;  /* 0x000000c0ff027221 */ /* 0x000fe40000010000 */
[----:B------:R-:W-:-:S02]  /*0f40*/  FFMA.FTZ R3, R39, R192, RZ ;  /* 0x000000c027037223 */ /* 0x000fc400000100ff */
[----:B------:R-:W-:Y:S02]  /*0f50*/  FADD.FTZ R128, R29, R128 ;  /* 0x000000801d807221 */ /* 0x000fe40000010000 */
[-C--:B------:R-:W-:Y:S02]  /*0f60*/  FFMA.FTZ R148, R67, R29.reuse, R148 ;  /* 0x0000001d43947223 */ /* 0x080fe40000010094 */
[----:B------:R-:W-:Y:S02]  /*0f70*/  FMUL.FTZ R196, R78, R29 ;  /* 0x0000001d4ec47220 */ /* 0x000fe40000410000 */
        /* <DEDUP_REMOVED lines=10> */
[----:B------:R-:W-:Y:S01]  /*1020*/  FMUL.FTZ R74, R181, R74 ;  /* 0x0000004ab54a7220 */ /* 0x000fe20000410000 */
[----:B------:R-:W-:Y:S01]  /*1030*/  MOV R31, R49 ;  /* 0x00000031001f7202 */ /* 0x000fe20000000f00 */
[----:B------:R-:W-:-:S02]  /*1040*/  FADD.FTZ R29, R2, R187 ;  /* 0x000000bb021d7221 */ /* 0x000fc40000010000 */
[----:B------:R-:W-:Y:S01]  /*1050*/  FFMA.FTZ R3, R190, R187, R3 ;  /* 0x000000bbbe037223 */ /* 0x000fe20000010003 */
[----:B-1----:R-:W-:Y:S01]  /*1060*/  SHF.R.U32.HI R63, RZ, 0x10, R49 ;  /* 0x00000010ff3f7819 */ /* 0x002fe20000011631 */
[----:B------:R-:W-:Y:S01]  /*1070*/  FADD.FTZ R129, R189, R129 ;  /* 0x00000081bd817221 */ /* 0x000fe20000010000 */
[----:B------:R-:W-:Y:S01]  /*1080*/  PRMT R31, RZ, 0x5410, R31 ;  /* 0x00005410ff1f7816 */ /* 0x000fe2000000001f */
[-C--:B------:R-:W-:Y:S02]  /*1090*/  FFMA.FTZ R149, R74, R189.reuse, R149 ;  /* 0x000000bd4a957223 */ /* 0x080fe40000010095 */
[----:B------:R-:W-:Y:S02]  /*10a0*/  FADD.FTZ R34, -R188, R34 ;  /* 0x00000022bc227221 */ /* 0x000fe40000010100 */
[----:B------:R-:W-:Y:S02]  /*10b0*/  FMUL.FTZ R189, R156, R189 ;  /* 0x000000bd9cbd7220 */ /* 0x000fe40000410000 */
[----:B------:R-:W-:-:S02]  /*10c0*/  FADD.FTZ R2, R29, R196 ;  /* 0x000000c41d027221 */ /* 0x000fc40000010000 */
[----:B------:R-:W-:Y:S01]  /*10d0*/  FFMA.FTZ R3, R67, R196, R3 ;  /* 0x000000c443037223 */ /* 0x000fe20000010003 */
[----:B------:R-:W-:Y:S01]  /*10e0*/  SHF.R.U64 R191, R52, 0x10, R53 ;  /* 0x0000001034bf7819 */ /* 0x000fe20000001235 */
[----:B------:R-:W-:Y:S01]  /*10f0*/  FADD.FTZ R186, -R188, R35 ;  /* 0x00000023bcba7221 */ /* 0x000fe20000010100 */
[----:B------:R-:W-:Y:S01]  /*1100*/  PRMT R30, RZ, 0x5410, R63 ;  /* 0x00005410ff1e7816 */ /* 0x000fe2000000003f */
[----:B------:R-:W-:Y:S02]  /*1110*/  FMUL.FTZ R69, R181, R34 ;  /* 0x00000022b5457220 */ /* 0x000fe40000410000 */
[----:B------:R-:W-:Y:S02]  /*1120*/  FMUL.FTZ R198, R79, R31 ;  /* 0x0000001f4fc67220 */ /* 0x000fe40000410000 */
[----:B------:R-:W-:Y:S02]  /*1130*/  FADD.FTZ R29, R2, R189 ;  /* 0x000000bd021d7221 */ /* 0x000fe40000010000 */
[----:B------:R-:W-:Y:S01]  /*1140*/  FFMA.FTZ R3, R74, R189, R3 ;  /* 0x000000bd4a037223 */ /* 0x000fe20000010003 */
[----:B------:R-:W-:Y:S01]  /*1150*/  SHF.R.U32.HI R61, RZ, 0x10, R51 ;  /* 0x00000010ff3d7819 */ /* 0x000fe20000011633 */
[----:B------:R-:W-:Y:S01]  /*1160*/  FADD.FTZ R130, R57, R130 ;  /* 0x0000008239827221 */ /* 0x000fe20000010000 */
[----:B------:R-:W-:Y:S01]  /*1170*/  PRMT R33, RZ, 0x5410, R33 ;  /* 0x00005410ff217816 */ /* 0x000fe20000000021 */
[----:B------:R-:W-:Y:S01]  /*1180*/  FFMA.FTZ R150, R71, R57, R150 ;  /* 0x0000003947967223 */ /* 0x000fe20000010096 */
[----:B------:R-:W-:Y:S01]  /*1190*/  PRMT R57, RZ, 0x5410, R191 ;  /* 0x00005410ff397816 */ /* 0x000fe200000000bf */
[----:B------:R-:W-:-:S02]  /*11a0*/  FADD.FTZ R68, -R188, R37 ;  /* 0x00000025bc447221 */ /* 0x000fc40000010100 */
[C---:B------:R-:W-:Y:S02]  /*11b0*/  FADD.FTZ R72, -R188.reuse, R43 ;  /* 0x0000002bbc487221 */ /* 0x040fe40000010100 */
[----:B------:R-:W-:Y:S02]  /*11c0*/  FADD.FTZ R36, -R188, R36 ;  /* 0x00000024bc247221 */ /* 0x000fe40000010100 */
[----:B------:R-:W-:Y:S02]  /*11d0*/  FMUL.FTZ R186, R181, R186 ;  /* 0x000000bab5ba7220 */ /* 0x000fe40000410000 */
[----:B------:R-:W-:Y:S02]  /*11e0*/  FMUL.FTZ R191, R157, R30 ;  /* 0x0000001e9dbf7220 */ /* 0x000fe40000410000 */
[----:B------:R-:W-:Y:S02]  /*11f0*/  FADD.FTZ R2, R29, R198 ;  /* 0x000000c61d027221 */ /* 0x000fe40000010000 */
[----:B------:R-:W-:Y:S01]  /*1200*/  FFMA.FTZ R3, R69, R198, R3 ;  /* 0x000000c645037223 */ /* 0x000fe20000010003 */
[----:B------:R-:W-:Y:S01]  /*1210*/  PRMT R65, RZ, 0x5410, R65 ;  /* 0x00005410ff417816 */ /* 0x000fe20000000041 */
[----:B------:R-:W-:Y:S01]  /*1220*/  FADD.FTZ R131, R32, R131 ;  /* 0x0000008320837221 */ /* 0x000fe20000010000 */
[----:B------:R-:W-:Y:S01]  /*1230*/  MOV R35, R51 ;  /* 0x0000003300237202 */ /* 0x000fe20000000f00 */
[----:B------:R-:W-:Y:S01]  /*1240*/  FFMA.FTZ R151, R190, R32, R151 ;  /* 0x00000020be977223 */ /* 0x000fe20000010097 */
[----:B------:R-:W-:Y:S01]  /*1250*/  MOV R37, R52 ;  /* 0x0000003400257202 */ /* 0x000fe20000000f00 */
[C---:B------:R-:W-:Y:S01]  /*1260*/  FMUL.FTZ R63, R181.reuse, R50 ;  /* 0x00000032b53f7220 */ /* 0x040fe20000410000 */
[----:B------:R-:W-:Y:S01]  /*1270*/  PRMT R32, RZ, 0x5410, R61 ;  /* 0x00005410ff207816 */ /* 0x000fe2000000003d */
[----:B------:R-:W-:-:S02]  /*1280*/  FMUL.FTZ R68, R181, R68 ;  /* 0x00000044b5447220 */ /* 0x000fc40000410000 */
[C---:B------:R-:W-:Y:S01]  /*1290*/  FMUL.FTZ R50, R181.reuse, R72 ;  /* 0x00000048b5327220 */ /* 0x040fe20000410000 */
[----:B------:R-:W-:Y:S01]  /*12a0*/  SHF.R.U32.HI R51, RZ, 0x10, R53 ;  /* 0x00000010ff337819 */ /* 0x000fe20000011635 */
[----:B------:R-:W-:Y:S01]  /*12b0*/  FADD.FTZ R52, -R188, R41 ;  /* 0x00000029bc347221 */ /* 0x000fe20000010100 */
[----:B------:R-:W-:Y:S01]  /*12c0*/  MOV R41, R54 ;  /* 0x0000003600297202 */ /* 0x000fe20000000f00 */
[----:B------:R-:W-:Y:S01]  /*12d0*/  FMUL.FTZ R61, R181, R36 ;  /* 0x00000024b53d7220 */ /* 0x000fe20000410000 */
[----:B------:R-:W-:Y:S01]  /*12e0*/  SHF.R.U64 R73, R54, 0x10, R55 ;  /* 0x0000001036497819 */ /* 0x000fe20000001237 */
[----:B------:R-:W-:Y:S02]  /*12f0*/  FMUL.FTZ R72, R80, R33 ;  /* 0x0000002150487220 */ /* 0x000fe40000410000 */
[----:B------:R-:W-:Y:S02]  /*1300*/  FADD.FTZ R29, R2, R191 ;  /* 0x000000bf021d7221 */ /* 0x000fe40000010000 */
[----:B------:R-:W-:Y:S01]  /*1310*/  FFMA.FTZ R3, R186, R191, R3 ;  /* 0x000000bfba037223 */ /* 0x000fe20000010003 */
[----:B------:R-:W-:Y:S01]  /*1320*/  PRMT R35, RZ, 0x5410, R35 ;  /* 0x00005410ff237816 */ /* 0x000fe20000000023 */
[----:B------:R-:W-:-:S02]  /*1330*/  FADD.FTZ R40, -R188, R40 ;  /* 0x00000028bc287221 */ /* 0x000fc40000010100 */
[C---:B------:R-:W-:Y:S02]  /*1340*/  FADD.FTZ R42, -R188.reuse, R42 ;  /* 0x0000002abc2a7221 */ /* 0x040fe40000010100 */
[C---:B------:R-:W-:Y:S02]  /*1350*/  FADD.FTZ R44, -R188.reuse, R44 ;  /* 0x0000002cbc2c7221 */ /* 0x040fe40000010100 */
[C---:B------:R-:W-:Y:S02]  /*1360*/  FADD.FTZ R54, -R188.reuse, R45 ;  /* 0x0000002dbc367221 */ /* 0x040fe40000010100 */
[C---:B------:R-:W-:Y:S02]  /*1370*/  FADD.FTZ R46, -R188.reuse, R46 ;  /* 0x0000002ebc2e7221 */ /* 0x040fe40000010100 */
[----:B------:R-:W-:Y:S02]  /*1380*/  FADD.FTZ R188, -R188, R47 ;  /* 0x0000002fbcbc7221 */ /* 0x000fe40000010100 */
[----:B------:R-:W-:-:S02]  /*1390*/  FADD.FTZ R125, R65, R125 ;  /* 0x0000007d417d7221 */ /* 0x000fc40000010000 */
[-C--:B------:R-:W-:Y:S01]  /*13a0*/  FFMA.FTZ R145, R68, R65.reuse, R145 ;  /* 0x0000004144917223 */ /* 0x080fe20000010091 */
[----:B------:R-:W-:Y:S01]  /*13b0*/  PRMT R34, RZ, 0x5410, R51 ;  /* 0x00005410ff227816 */ /* 0x000fe20000000033 */
[----:B------:R-:W-:Y:S02]  /*13c0*/  FMUL.FTZ R65, R158, R65 ;  /* 0x000000419e417220 */ /* 0x000fe40000410000 */
[----:B------:R-:W-:Y:S02]  /*13d0*/  FADD.FTZ R2, R29, R72 ;  /* 0x000000481d027221 */ /* 0x000fe40000010000 */
[----:B------:R-:W-:Y:S02]  /*13e0*/  FFMA.FTZ R3, R61, R72, R3 ;  /* 0x000000483d037223 */ /* 0x000fe40000010003 */
[C---:B------:R-:W-:Y:S02]  /*13f0*/  FMUL.FTZ R51, R181.reuse, R42 ;  /* 0x0000002ab5337220 */ /* 0x040fe40000410000 */
        /* <DEDUP_REMOVED lines=10> */
[----:B------:R-:W-:Y:S01]  /*14a0*/  MOV R49, R53 ;  /* 0x0000003500317202 */ /* 0x000fe20000000f00 */
[C---:B------:R-:W-:Y:S02]  /*14b0*/  FMUL.FTZ R52, R181.reuse, R52 ;  /* 0x00000034b5347220 */ /* 0x040fe40000410000 */
        /* <DEDUP_REMOVED lines=11> */
[----:B------:R-:W-:Y:S01]  /*1570*/  FMUL.FTZ R40, R181, R54 ;  /* 0x00000036b5287220 */ /* 0x000fe20000410000 */
[----:B------:R-:W-:Y:S01]  /*1580*/  SHF.R.U32.HI R55, RZ, 0x10, R55 ;  /* 0x00000010ff377819 */ /* 0x000fe20000011637 */
[----:B------:R-:W-:-:S02]  /*1590*/  FMUL.FTZ R54, R83, R49 ;  /* 0x0000003153367220 */ /* 0x000fc40000410000 */
[----:B------:R-:W-:Y:S02]  /*15a0*/  FADD.FTZ R29, R2, R57 ;  /* 0x00000039021d7221 */ /* 0x000fe40000010000 */
[----:B------:R-:W-:Y:S01]  /*15b0*/  FFMA.FTZ R3, R52, R57, R3 ;  /* 0x0000003934037223 */ /* 0x000fe20000010003 */
[----:B------:R-:W-:Y:S01]  /*15c0*/  PRMT R45, RZ, 0x5410, R41 ;  /* 0x00005410ff2d7816 */ /* 0x000fe20000000029 */
[----:B------:R-:W-:Y:S01]  /*15d0*/  FADD.FTZ R2, R29, R54 ;  /* 0x000000361d027221 */ /* 0x000fe20000010000 */
[----:B------:R-:W-:Y:S01]  /*15e0*/  PRMT R48, RZ, 0x5410, R55 ;  /* 0x00005410ff307816 */ /* 0x000fe20000000037 */
[----:B------:R-:W-:Y:S02]  /*15f0*/  FMUL.FTZ R55, R161, R34 ;  /* 0x00000022a1377220 */ /* 0x000fe40000410000 */
[----:B------:R-:W-:Y:S02]  /*1600*/  FFMA.FTZ R3, R51, R54, R3 ;  /* 0x0000003633037223 */ /* 0x000fe40000010003 */
[----:B------:R-:W-:-:S02]  /*1610*/  FMUL.FTZ R41, R181, R44 ;  /* 0x0000002cb5297220 */ /* 0x000fc40000410000 */
[----:B------:R-:W-:Y:S02]  /*1620*/  FMUL.FTZ R44, R84, R45 ;  /* 0x0000002d542c7220 */ /* 0x000fe40000410000 */
[----:B------:R-:W-:Y:S02]  /*1630*/  FADD.FTZ R29, R2, R55 ;  /* 0x00000037021d7221 */ /* 0x000fe40000010000 */
[----:B------:R-:W-:Y:S01]  /*1640*/  FFMA.FTZ R3, R50, R55, R3 ;  /* 0x0000003732037223 */ /* 0x000fe20000010003 */
[----:B------:R-:W-:Y:S01]  /*1650*/  PRMT R47, RZ, 0x5410, R43 ;  /* 0x00005410ff2f7816 */ /* 0x000fe2000000002b */
[----:B------:R-:W-:Y:S02]  /*1660*/  FADD.FTZ R116, R45, R116 ;  /* 0x000000742d747221 */ /* 0x000fe40000010000 */
[----:B------:R-:W-:Y:S02]  /*1670*/  FFMA.FTZ R136, R41, R45, R136 ;  /* 0x0000002d29887223 */ /* 0x000fe40000010088 */
[----:B------:R-:W-:-:S02]  /*1680*/  FMUL.FTZ R45, R162, R36 ;  /* 0x00000024a22d7220 */ /* 0x000fc40000410000 */
[----:B------:R-:W-:Y:S02]  /*1690*/  FADD.FTZ R2, R29, R44 ;  /* 0x0000002c1d027221 */ /* 0x000fe40000010000 */
[----:B------:R-:W-:Y:S01]  /*16a0*/  FFMA.FTZ R3, R41, R44, R3 ;  /* 0x0000002c29037223 */ /* 0x000fe20000010003 */
[----:B------:R-:W-:Y:S01]  /*16b0*/  SHF.R.U32.HI R28, RZ, 0x5, R0 ;  /* 0x00000005ff1c7819 */ /* 0x000fe20000011600 */
[----:B------:R-:W-:Y:S02]  /*16c0*/  FMUL.FTZ R43, R181, R46 ;  /* 0x0000002eb52b7220 */ /* 0x000fe40000410000 */
[----:B------:R-:W-:Y:S02]  /*16d0*/  FMUL.FTZ R46, R85, R47 ;  /* 0x0000002f552e7220 */ /* 0x000fe40000410000 */
[----:B------:R-:W-:Y:S02]  /*16e0*/  FADD.FTZ R29, R2, R45 ;  /* 0x0000002d021d7221 */ /* 0x000fe40000010000 */
[----:B------:R-:W-:Y:S01]  /*16f0*/  FFMA.FTZ R3, R40, R45, R3 ;  /* 0x0000002d28037223 */ /* 0x000fe20000010003 */
[----:B------:R-:W-:Y:S01]  /*1700*/  LOP3.LUT R59, R28, 0x7fffffc, RZ, 0xc0, !PT ;  /* 0x07fffffc1c3b7812 */ /* 0x000fe200078ec0ff */
[----:B------:R-:W-:-:S02]  /*1710*/  FADD.FTZ R114, R47, R114 ;  /* 0x000000722f727221 */ /* 0x000fc40000010000 */
[----:B------:R-:W-:Y:S02]  /*1720*/  FFMA.FTZ R134, R43, R47, R134 ;  /* 0x0000002f2b867223 */ /* 0x000fe40000010086 */
[----:B------:R-:W-:Y:S02]  /*1730*/  FMUL.FTZ R47, R163, R48 ;  /* 0x00000030a32f7220 */ /* 0x000fe40000410000 */
[----:B------:R-:W-:Y:S02]  /*1740*/  FADD.FTZ R2, R29, R46 ;  /* 0x0000002e1d027221 */ /* 0x000fe40000010000 */
[----:B------:R-:W-:Y:S02]  /*1750*/  FFMA.FTZ R3, R43, R46, R3 ;  /* 0x0000002e2b037223 */ /* 0x000fe40000010003 */
[----:B------:R-:W-:Y:S02]  /*1760*/  FADD.FTZ R115, R48, R115 ;  /* 0x0000007330737221 */ /* 0x000fe40000010000 */
[----:B------:R-:W-:Y:S01]  /*1770*/  FFMA.FTZ R135, R42, R48, R135 ;  /* 0x000000302a877223 */ /* 0x000fe20000010087 */
[----:B------:R-:W-:Y:S01]  /*1780*/  MOV R48, 0x3f800000 ;  /* 0x3f80000000307802 */ /* 0x000fe20000000f00 */
[----:B------:R-:W-:Y:S01]  /*1790*/  FADD.FTZ R126, R31, R126 ;  /* 0x0000007e1f7e7221 */ /* 0x000fe20000010000 */
[----:B------:R-:W-:Y:S01]  /*17a0*/  LOP3.LUT P1, RZ, R0, 0x1f, RZ, 0xc0, !PT ;  /* 0x0000001f00ff7812 */ /* 0x000fe2000782c0ff */
[----:B------:R-:W-:Y:S01]  /*17b0*/  FFMA.FTZ R146, R69, R31, R146 ;  /* 0x0000001f45927223 */ /* 0x000fe20000010092 */
[----:B------:R-:W-:Y:S01]  /*17c0*/  @!P2 IADD3 R59, R59, 0x4, RZ ;  /* 0x000000043b3ba810 */ /* 0x000fe20007ffe0ff */
        /* <DEDUP_REMOVED lines=21> */
.L_x_4063:
        /* <DEDUP_REMOVED lines=18> */
.L_x_4064:
[----:B------:R-:W-:Y:S01]  /*1a40*/  @!P1 LOP3.LUT R28, R28, 0x3, RZ, 0xc0, !PT ;  /* 0x000000031c1c9812 */ /* 0x000fe200078ec0ff */
[----:B--2---:R-:W-:Y:S01]  /*1a50*/  FADD.FTZ R36, R36, R31 ;  /* 0x0000001f24247221 */ /* 0x004fe20000010000 */
[----:B------:R-:W-:Y:S01]  /*1a60*/  ULDC.U8 UR6, c[0x0][0x1f0] ;  /* 0x00007c0000067ab9 */ /* 0x000fe20000000000 */
[----:B-1----:R-:W-:Y:S01]  /*1a70*/  FADD.FTZ R37, R2, R33 ;  /* 0x0000002102257221 */ /* 0x002fe20000010000 */
[----:B------:R-:W-:Y:S02]  /*1a80*/  @!P1 IADD3 R66, R59, R28, RZ ;  /* 0x0000001c3b429210 */ /* 0x000fe40007ffe0ff */
[----:B------:R-:W-:Y:S01]  /*1a90*/  ISETP.NE.AND P2, PT, RZ, UR6, PT ;  /* 0x00000006ff007c0c */ /* 0x000fe2000bf45270 */
[----:B------:R-:W-:Y:S01]  /*1aa0*/  WARPSYNC 0xffffffff ;  /* 0xffffffff00007948 */ /* 0x000fe20003800000 */
[----:B------:R-:W-:Y:S01]  /*1ab0*/  MOV R49, 0x8 ;  /* 0x0000000800317802 */ /* 0x000fe20000000f00 */
[----:B------:R1:W-:Y:S04]  /*1ac0*/  @!P1 STS.64 [R66.X8+0x2800], R36 ;  /* 0x0028002442009388 */ /* 0x0003e80000008a00 */
[----:B------:R-:W-:Y:S01]  /*1ad0*/  BAR.SYNC.DEFER_BLOCKING 0x0 ;  /* 0x0000000000007b1d */ /* 0x000fe20000010000 */
[----:B------:R-:W-:-:S06]  /*1ae0*/  IMAD.WIDE.U32 R2, R180, R49, c[0x0][0x170] ;  /* 0x00005c00b4027625 */ /* 0x000fcc00078e0031 */
[----:B------:R-:W2:Y:S01]  /*1af0*/  LDG.E.64 R2, [R2.64] ;  /* 0x0000000402027981 */ /* 0x000ea2000c1e1b00 */
[----:B------:R-:W-:Y:S01]  /*1b00*/  ISETP.NE.U32.AND P0, PT, RZ, c[0x0][0x218], PT ;  /* 0x00008600ff007a0c */ /* 0x000fe20003f05070 */
[----:B-1----:R-:W-:Y:S01]  /*1b10*/  HFMA2.MMA R36, -RZ, RZ, 0, 0 ;  /* 0x00000000ff247435 */ /* 0x002fe200000001ff */
[C---:B-----5:R-:W-:Y:S01]  /*1b20*/  LOP3.LUT P6, RZ, R184.reuse, 0xff00, RZ, 0xc0, !PT ;  /* 0x0000ff00b8ff7812 */ /* 0x060fe200078cc0ff */
[----:B0-----:R-:W0:Y:S01]  /*1b30*/  LDS.128 R28, [R59.X8+0x2800] ;  /* 0x002800003b1c7984 */ /* 0x001e220000008c00 */
[----:B------:R-:W-:Y:S02]  /*1b40*/  ISETP.NE.AND.EX P0, PT, RZ, c[0x0][0x21c], PT, P0 ;  /* 0x00008700ff007a0c */ /* 0x000fe40003f05300 */
[C---:B------:R-:W-:Y:S01]  /*1b50*/  LOP3.LUT P4, RZ, R184.reuse, 0xff000000, RZ, 0xc0, !PT ;  /* 0xff000000b8ff7812 */ /* 0x040fe2000788c0ff */
[----:B------:R-:W1:Y:S01]  /*1b60*/  LDS.128 R32, [R59.X8+0x2810] ;  /* 0x002810003b207984 */ /* 0x000e620000008c00 */
[C---:B------:R-:W-:Y:S02]  /*1b70*/  LOP3.LUT P5, RZ, R184.reuse, 0xff0000, RZ, 0xc0, !PT ;  /* 0x00ff0000b8ff7812 */ /* 0x040fe400078ac0ff */
[----:B------:R-:W-:-:S02]  /*1b80*/  LOP3.LUT P3, RZ, R184, 0xff, RZ, 0xc0, !PT ;  /* 0x000000ffb8ff7812 */ /* 0x000fc4000786c0ff */
[----:B------:R-:W-:-:S04]  /*1b90*/  ISETP.NE.U32.AND P1, PT, RZ, c[0x0][0x258], PT ;  /* 0x00009600ff007a0c */ /* 0x000fc80003f25070 */
[----:B------:R-:W-:-:S13]  /*1ba0*/  ISETP.NE.AND.EX P1, PT, RZ, c[0x0][0x25c], PT, P1 ;  /* 0x00009700ff007a0c */ /* 0x000fda0003f25310 */
[----:B------:R-:W-:Y:S01]  /*1bb0*/  @P1 MOV R37, 0x10 ;  /* 0x0000001000251802 */ /* 0x000fe20000000f00 */
[----:B0-----:R-:W-:Y:S02]  /*1bc0*/  FADD.FTZ R185, RZ, R28 ;  /* 0x0000001cffb97221 */ /* 0x001fe40000010000 */
[----:B------:R-:W-:Y:S02]  /*1bd0*/  FADD.FTZ R28, RZ, R29 ;  /* 0x0000001dff1c7221 */ /* 0x000fe40000010000 */
[----:B------:R-:W-:Y:S01]  /*1be0*/  FADD.FTZ R185, R30, R185 ;  /* 0x000000b91eb97221 */ /* 0x000fe20000010000 */
[----:B------:R-:W-:Y:S01]  /*1bf0*/  HFMA2.MMA R30, -RZ, RZ, 0, 0 ;  /* 0x00000000ff1e7435 */ /* 0x000fe200000001ff */
[----:B------:R-:W-:Y:S02]  /*1c00*/  FADD.FTZ R28, R31, R28 ;  /* 0x0000001c1f1c7221 */ /* 0x000fe40000010000 */
[----:B-1----:R-:W-:Y:S01]  /*1c10*/  FADD.FTZ R185, R185, R32 ;  /* 0x00000020b9b97221 */ /* 0x002fe20000010000 */
[----:B------:R-:W-:Y:S01]  /*1c20*/  MOV R32, RZ ;  /* 0x000000ff00207202 */ /* 0x000fe20000000f00 */
[----:B------:R-:W-:-:S02]  /*1c30*/  FADD.FTZ R28, R28, R33 ;  /* 0x000000211c1c7221 */ /* 0x000fc40000010000 */
[----:B------:R-:W-:Y:S02]  /*1c40*/  FADD.FTZ R34, R34, R185 ;  /* 0x000000b922227221 */ /* 0x000fe40000010000 */
[----:B------:R-:W-:Y:S02]  /*1c50*/  FADD.FTZ R28, R35, R28 ;  /* 0x0000001c231c7221 */ /* 0x000fe40000010000 */
[----:B------:R-:W-:Y:S02]  /*1c60*/  FMUL.FTZ R34, R34, c[0x0][0x1e0] ;  /* 0x0000780022227a20 */ /* 0x000fe40000410000 */
[----:B------:R-:W-:-:S03]  /*1c70*/  FMUL.FTZ R66, R28, c[0x0][0x1e0] ;  /* 0x000078001c427a20 */ /* 0x000fc60000410000 */
[----:B------:R-:W-:Y:S02]  /*1c80*/  FSEL R59, R34, RZ, !P2 ;  /* 0x000000ff223b7208 */ /* 0x000fe40005000000 */
[----:B------:R-:W-:-:S03]  /*1c90*/  ISETP.NE.U32.AND P2, PT, RZ, c[0x0][0x258], PT ;  /* 0x00009600ff007a0c */ /* 0x000fc60003f45070 */
[-CC-:B------:R-:W-:Y:S01]  /*1ca0*/  FFMA.FTZ R38, R38, R66.reuse, R59.reuse ;  /* 0x0000004226267223 */ /* 0x180fe2000001003b */
[----:B------:R-:W-:Y:S01]  /*1cb0*/  ISETP.NE.AND.EX P2, PT, RZ, c[0x0][0x25c], PT, P2 ;  /* 0x00009700ff007a0c */ /* 0x000fe20003f45320 */
[--C-:B------:R-:W-:Y:S02]  /*1cc0*/  FFMA.FTZ R190, R190, R66, R59.reuse ;  /* 0x00000042bebe7223 */ /* 0x100fe4000001003b */
[----:B------:R-:W-:Y:S02]  /*1cd0*/  FADD.FTZ R38, R75, -R38 ;  /* 0x800000264b267221 */ /* 0x000fe40000010000 */
[----:B------:R-:W-:Y:S02]  /*1ce0*/  FADD.FTZ R190, R187, -R190 ;  /* 0x800000bebbbe7221 */ /* 0x000fe40000010000 */
[----:B------:R-:W-:Y:S02]  /*1cf0*/  FMUL.FTZ R38, R181, R38 ;  /* 0x00000026b5267220 */ /* 0x000fe40000410000 */
[----:B------:R-:W-:-:S02]  /*1d00*/  FFMA.FTZ R71, R71, R66, R59 ;  /* 0x0000004247477223 */ /* 0x000fc4000001003b */
[----:B------:R-:W-:Y:S02]  /*1d10*/  @P0 FADD.FTZ R38, R5, R38 ;  /* 0x0000002605260221 */ /* 0x000fe40000010000 */
[----:B------:R-:W-:Y:S02]  /*1d20*/  FMUL.FTZ R190, R181, R190 ;  /* 0x000000beb5be7220 */ /* 0x000fe40000410000 */
[----:B------:R-:W-:Y:S02]  /*1d30*/  FADD.FTZ R194, R194, -R71 ;  /* 0x80000047c2c27221 */ /* 0x000fe40000010000 */
[----:B------:R-:W-:Y:S02]  /*1d40*/  FFMA.FTZ R39, R39, R66, R59 ;  /* 0x0000004227277223 */ /* 0x000fe4000001003b */
[----:B------:R-:W-:Y:S02]  /*1d50*/  FMUL.FTZ R28, R38, R48 ;  /* 0x00000030261c7220 */ /* 0x000fe40000410000 */
[----:B------:R-:W-:-:S02]  /*1d60*/  @P0 FADD.FTZ R190, R7, R190 ;  /* 0x000000be07be0221 */ /* 0x000fc40000010000 */
[C---:B------:R-:W-:Y:S01]  /*1d70*/  FMUL.FTZ R31, R181.reuse, R194 ;  /* 0x000000c2b51f7220 */ /* 0x040fe20000410000 */
[----:B------:R-:W-:Y:S01]  /*1d80*/  IADD3 R194, R180, 0x80, RZ ;  /* 0x00000080b4c27810 */ /* 0x000fe20007ffe0ff */
[----:B------:R-:W-:Y:S02]  /*1d90*/  FADD.FTZ R192, R192, -R39 ;  /* 0x80000027c0c07221 */ /* 0x000fe40000010000 */
[----:B------:R-:W-:Y:S02]  /*1da0*/  FMUL.FTZ R75, R28, c[0x0][0x1e8] ;  /* 0x00007a001c4b7a20 */ /* 0x000fe40000410000 */
[----:B------:R-:W-:Y:S02]  /*1db0*/  FMUL.FTZ R28, R190, R48 ;  /* 0x00000030be1c7220 */ /* 0x000fe40000410000 */
[----:B------:R-:W-:Y:S02]  /*1dc0*/  @P0 FADD.FTZ R31, R6, R31 ;  /* 0x0000001f061f0221 */ /* 0x000fe40000010000 */
[----:B------:R-:W-:-:S02]  /*1dd0*/  FMUL.FTZ R29, R181, R192 ;  /* 0x000000c0b51d7220 */ /* 0x000fc40000410000 */
[----:B------:R-:W-:Y:S02]  /*1de0*/  FMUL.FTZ R185, R28, c[0x0][0x1e8] ;  /* 0x00007a001cb97a20 */ /* 0x000fe40000410000 */
[-C--:B------:R-:W-:Y:S02]  /*1df0*/  FMUL.FTZ R28, R31, R48.reuse ;  /* 0x000000301f1c7220 */ /* 0x080fe40000410000 */
[----:B------:R-:W-:Y:S02]  /*1e00*/  @P0 FADD.FTZ R29, R4, R29 ;  /* 0x0000001d041d0221 */ /* 0x000fe40000010000 */
[----:B------:R-:W-:Y:S02]  /*1e10*/  FMUL.FTZ R192, R28, c[0x0][0x1e8] ;  /* 0x00007a001cc07a20 */ /* 0x000fe40000410000 */
[----:B------:R-:W-:Y:S02]  /*1e20*/  FMUL.FTZ R28, R29, R48 ;  /* 0x000000301d1c7220 */ /* 0x000fe40000410000 */
[----:B------:R-:W-:-:S02]  /*1e30*/  @P6 FMUL.FTZ R30, R164, R75 ;  /* 0x0000004ba41e6220 */ /* 0x000fc40000410000 */
[----:B------:R-:W-:Y:S02]  /*1e40*/  @P4 FMUL.FTZ R32, R165, R185 ;  /* 0x000000b9a5204220 */ /* 0x000fe40000410000 */
[----:B------:R-:W-:Y:S01]  /*1e50*/  FMUL.FTZ R71, R28, c[0x0][0x1e8] ;  /* 0x00007a001c477a20 */ /* 0x000fe20000410000 */
[----:B------:R0:W1:Y:S01]  /*1e60*/  F2F.BF16.F32 R33, R30 ;  /* 0x0000001e00217304 */ /* 0x0000620000202000 */
[----:B------:R-:W-:Y:S01]  /*1e70*/  @P5 FMUL.FTZ R36, R87, R192 ;  /* 0x000000c057245220 */ /* 0x000fe20000410000 */
[----:B------:R-:W-:Y:S02]  /*1e80*/  SEL R28, R29, R24, P2 ;  /* 0x000000181d1c7207 */ /* 0x000fe40001000000 */
[----:B------:R-:W-:-:S04]  /*1e90*/  SEL R29, R38, R25, P2 ;  /* 0x00000019261d7207 */ /* 0x000fc80001000000 */
[----:B------:R1:W3:Y:S01]  /*1ea0*/  F2F.BF16.F32 R35, R32 ;  /* 0x0000002000237304 */ /* 0x0002e20000202000 */
[----:B0-----:R-:W-:Y:S01]  /*1eb0*/  MOV R30, RZ ;  /* 0x000000ff001e7202 */ /* 0x001fe20000000f00 */
[----:B------:R-:W-:-:S06]  /*1ec0*/  @P3 FMUL.FTZ R30, R86, R71 ;  /* 0x00000047561e3220 */ /* 0x000fcc0000410000 */
[----:B------:R-:W0:Y:S01]  /*1ed0*/  F2F.BF16.F32 R36, R36 ;  /* 0x0000002400247304 */ /* 0x000e220000202000 */
[----:B-1----:R-:W-:-:S07]  /*1ee0*/  IMAD.WIDE.U32 R32, R33, 0x10000, RZ ;  /* 0x0001000021207825 */ /* 0x002fce00078e00ff */
[----:B------:R1:W4:Y:S01]  /*1ef0*/  F2F.BF16.F32 R39, R30 ;  /* 0x0000001e00277304 */ /* 0x0003220000202000 */
[----:B---3--:R-:W-:-:S04]  /*1f00*/  SHF.L.U32 R35, R35, 0x10, RZ ;  /* 0x0000001023237819 */ /* 0x008fc800000006ff */
[----:B0-----:R-:W-:Y:S01]  /*1f10*/  LOP3.LUT R35, R33, R35, R36, 0xfe, !PT ;  /* 0x0000002321237212 */ /* 0x001fe200078efe24 */
[----:B------:R-:W-:Y:S01]  /*1f20*/  @P1 IMAD.WIDE.U32 R36, R180, R37, c[0x0][0x258] ;  /* 0x00009600b4241625 */ /* 0x000fe200078e0025 */
[----:B-1----:R-:W-:Y:S02]  /*1f30*/  SEL R30, R31, R26, P2 ;  /* 0x0000001a1f1e7207 */ /* 0x002fe40001000000 */
[----:B------:R-:W-:Y:S02]  /*1f40*/  SEL R31, R190, R27, P2 ;  /* 0x0000001bbe1f7207 */ /* 0x000fe40001000000 */
[----:B----4-:R-:W-:Y:S01]  /*1f50*/  LOP3.LUT R34, R32, R39, RZ, 0xfc, !PT ;  /* 0x0000002720227212 */ /* 0x010fe200078efcff */
[-C--:B------:R-:W-:Y:S02]  /*1f60*/  IMAD.WIDE.U32 R38, R180, R49.reuse, c[0x0][0x248] ;  /* 0x00009200b4267625 */ /* 0x080fe400078e0031 */
[----:B------:R-:W-:Y:S02]  /*1f70*/  @P1 STG.E.128 [R36.64], R28 ;  /* 0x0000001c24001986 */ /* 0x000fe4000c101d04 */
[----:B------:R-:W-:-:S02]  /*1f80*/  IMAD.WIDE.U32 R32, R194, R49, c[0x0][0x170] ;  /* 0x00005c00c2207625 */ /* 0x000fc400078e0031 */
[----:B------:R0:W-:Y:S04]  /*1f90*/  STG.E.64 [R38.64], R34 ;  /* 0x0000002226007986 */ /* 0x0001e8000c101b04 */
[----:B------:R-:W3:Y:S01]  /*1fa0*/  LDG.E.64 R32, [R32.64] ;  /* 0x0000000420207981 */ /* 0x000ee2000c1e1b00 */
[-CC-:B------:R-:W-:Y:S02]  /*1fb0*/  FFMA.FTZ R67, R67, R66.reuse, R59.reuse ;  /* 0x0000004243437223 */ /* 0x180fe4000001003b */
[-C--:B------:R-:W-:Y:S02]  /*1fc0*/  FFMA.FTZ R74, R74, R66.reuse, R59 ;  /* 0x000000424a4a7223 */ /* 0x080fe4000001003b */
[----:B------:R-:W-:Y:S01]  /*1fd0*/  FADD.FTZ R196, R196, -R67 ;  /* 0x80000043c4c47221 */ /* 0x000fe20000010000 */
[----:B------:R-:W-:Y:S01]  /*1fe0*/  HFMA2.MMA R67, -RZ, RZ, 0, 0 ;  /* 0x00000000ff437435 */ /* 0x000fe200000001ff */
[----:B------:R-:W-:-:S02]  /*1ff0*/  FFMA.FTZ R184, R186, R66, R59 ;  /* 0x00000042bab87223 */ /* 0x000fc4000001003b */
[----:B------:R-:W-:Y:S01]  /*2000*/  FFMA.FTZ R69, R69, R66, R59 ;  /* 0x0000004245457223 */ /* 0x000fe2000001003b */
[----:B0-----:R-:W-:Y:S01]  /*2010*/  MOV R38, RZ ;  /* 0x000000ff00267202 */ /* 0x001fe20000000f00 */
[----:B------:R-:W-:Y:S01]  /*2020*/  FADD.FTZ R186, R189, -R74 ;  /* 0x8000004abdba7221 */ /* 0x000fe20000010000 */
[----:B------:R-:W-:Y:S01]  /*2030*/  HFMA2.MMA R74, -RZ, RZ, 0, 0 ;  /* 0x00000000ff4a7435 */ /* 0x000fe200000001ff */
[----:B------:R-:W-:Y:S01]  /*2040*/  FADD.FTZ R198, R198, -R69 ;  /* 0x80000045c6c67221 */ /* 0x000fe20000010000 */
[----:B------:R-:W-:Y:S01]  /*2050*/  HFMA2.MMA R69, -RZ, RZ, 0, 0 ;  /* 0x00000000ff457435 */ /* 0x000fe200000001ff */
[C---:B------:R-:W-:Y:S01]  /*2060*/  FMUL.FTZ R186, R181.reuse, R186 ;  /* 0x000000bab5ba7220 */ /* 0x040fe20000410000 */
[----:B------:R-:W-:Y:S01]  /*2070*/  @P1 MOV R34, 0x10 ;  /* 0x0000001000221802 */ /* 0x000fe20000000f00 */
[----:B------:R-:W-:Y:S02]  /*2080*/  FMUL.FTZ R31, R181, R198 ;  /* 0x000000c6b51f7220 */ /* 0x000fe40000410000 */
[----:B------:R-:W-:-:S02]  /*2090*/  @P0 FADD.FTZ R186, R9, R186 ;  /* 0x000000ba09ba0221 */ /* 0x000fc40000010000 */
[----:B------:R-:W-:Y:S01]  /*20a0*/  FADD.FTZ R190, R191, -R184 ;  /* 0x800000b8bfbe7221 */ /* 0x000fe20000010000 */
[----:B------:R-:W-:Y:S01]  /*20b0*/  MOV R184, RZ ;  /* 0x000000ff00b87202 */ /* 0x000fe20000000f00 */
[----:B------:R-:W-:Y:S02]  /*20c0*/  @P0 FADD.FTZ R31, R10, R31 ;  /* 0x0000001f0a1f0221 */ /* 0x000fe40000010000 */
[----:B------:R-:W-:Y:S02]  /*20d0*/  FMUL.FTZ R190, R181, R190 ;  /* 0x000000beb5be7220 */ /* 0x000fe40000410000 */
[----:B------:R-:W-:-:S04]  /*20e0*/  @P1 IMAD.WIDE.U32 R34, R183, R34, c[0x0][0x258] ;  /* 0x00009600b7221625 */ /* 0x000fc800078e0022 */
[----:B------:R-:W-:Y:S01]  /*20f0*/  @P0 FADD.FTZ R190, R11, R190 ;  /* 0x000000be0bbe0221 */ /* 0x000fe20000010000 */
[----:B--2---:R-:W-:Y:S02]  /*2100*/  @P3 MOV R28, R2 ;  /* 0x00000002001c3202 */ /* 0x004fe40000000f00 */
[--C-:B------:R-:W-:Y:S02]  /*2110*/  @P6 SHF.R.U64 R2, R2, 0x10, R3.reuse ;  /* 0x0000001002026819 */ /* 0x100fe40000001203 */
[----:B------:R-:W-:Y:S02]  /*2120*/  @P5 MOV R29, R3 ;  /* 0x00000003001d5202 */ /* 0x000fe40000000f00 */
[----:B------:R-:W-:Y:S02]  /*2130*/  @P6 PRMT R2, RZ, 0x5410, R2 ;  /* 0x00005410ff026816 */ /* 0x000fe40000000002 */
[----:B------:R-:W-:Y:S02]  /*2140*/  @P4 SHF.R.U32.HI R3, RZ, 0x10, R3 ;  /* 0x00000010ff034819 */ /* 0x000fe40000011603 */
[----:B------:R-:W-:Y:S01]  /*2150*/  @P3 PRMT R28, RZ, 0x5410, R28 ;  /* 0x00005410ff1c3816 */ /* 0x000fe2000000001c */
[----:B------:R-:W-:Y:S01]  /*2160*/  @P6 FMUL.FTZ R67, R75, R2 ;  /* 0x000000024b436220 */ /* 0x000fe20000410000 */
[----:B------:R-:W-:Y:S01]  /*2170*/  @P4 PRMT R2, RZ, 0x5410, R3 ;  /* 0x00005410ff024816 */ /* 0x000fe20000000003 */
[----:B------:R-:W-:Y:S01]  /*2180*/  FMUL.FTZ R3, R181, R196 ;  /* 0x000000c4b5037220 */ /* 0x000fe20000410000 */
[----:B------:R-:W-:Y:S01]  /*2190*/  @P5 PRMT R29, RZ, 0x5410, R29 ;  /* 0x00005410ff1d5816 */ /* 0x000fe2000000001d */
[----:B------:R-:W-:Y:S01]  /*21a0*/  @P3 FMUL.FTZ R74, R71, R28 ;  /* 0x0000001c474a3220 */ /* 0x000fe20000410000 */
[----:B------:R-:W-:Y:S01]  /*21b0*/  LOP3.LUT P3, RZ, R58, 0xff000000, RZ, 0xc0, !PT ;  /* 0xff0000003aff7812 */ /* 0x000fe2000786c0ff */
[----:B------:R-:W-:Y:S01]  /*21c0*/  @P4 FMUL.FTZ R69, R185, R2 ;  /* 0x00000002b9454220 */ /* 0x000fe20000410000 */
[----:B------:R-:W-:Y:S01]  /*21d0*/  LEA R36, P6, R194, c[0x0][0x248], 0x3 ;  /* 0x00009200c2247a11 */ /* 0x000fe200078c18ff */
[-C--:B------:R-:W-:Y:S01]  /*21e0*/  FMUL.FTZ R2, R186, R48.reuse ;  /* 0x00000030ba027220 */ /* 0x080fe20000410000 */
[----:B------:R-:W-:Y:S01]  /*21f0*/  LOP3.LUT P4, RZ, R58, 0xff0000, RZ, 0xc0, !PT ;  /* 0x00ff00003aff7812 */ /* 0x000fe2000788c0ff */
[----:B------:R-:W-:Y:S01]  /*2200*/  @P5 FMUL.FTZ R184, R192, R29 ;  /* 0x0000001dc0b85220 */ /* 0x000fe20000410000 */
[----:B------:R-:W-:Y:S01]  /*2210*/  LOP3.LUT P5, RZ, R58, 0xff00, RZ, 0xc0, !PT ;  /* 0x0000ff003aff7812 */ /* 0x000fe200078ac0ff */
[----:B------:R-:W-:Y:S01]  /*2220*/  FMUL.FTZ R185, R2, c[0x0][0x1e8] ;  /* 0x00007a0002b97a20 */ /* 0x000fe20000410000 */
[----:B------:R-:W-:Y:S01]  /*2230*/  LEA.HI.X R37, R194, c[0x0][0x24c], RZ, 0x3, P6 ;  /* 0x00009300c2257a11 */ /* 0x000fe200030f1cff */
[-C--:B------:R-:W-:Y:S01]  /*2240*/  FMUL.FTZ R2, R31, R48.reuse ;  /* 0x000000301f027220 */ /* 0x080fe20000410000 */
[----:B------:R-:W-:Y:S01]  /*2250*/  LOP3.LUT P6, RZ, R58, 0xff, RZ, 0xc0, !PT ;  /* 0x000000ff3aff7812 */ /* 0x000fe200078cc0ff */
[----:B------:R-:W-:Y:S01]  /*2260*/  @P0 FADD.FTZ R3, R8, R3 ;  /* 0x0000000308030221 */ /* 0x000fe20000010000 */
[----:B------:R-:W-:Y:S01]  /*2270*/  CS2R R28, SRZ ;  /* 0x00000000001c7805 */ /* 0x000fe2000001ff00 */
[----:B------:R-:W-:Y:S01]  /*2280*/  FMUL.FTZ R192, R2, c[0x0][0x1e8] ;  /* 0x00007a0002c07a20 */ /* 0x000fe20000410000 */
[----:B------:R-:W-:Y:S01]  /*2290*/  HFMA2.MMA R58, -RZ, RZ, 0, 0 ;  /* 0x00000000ff3a7435 */ /* 0x000fe200000001ff */
[----:B------:R-:W-:Y:S01]  /*22a0*/  FMUL.FTZ R2, R190, R48 ;  /* 0x00000030be027220 */ /* 0x000fe20000410000 */
[----:B------:R-:W-:Y:S01]  /*22b0*/  IADD3 R194, R180, 0x100, RZ ;  /* 0x00000100b4c27810 */ /* 0x000fe20007ffe0ff */
[----:B------:R-:W-:-:S02]  /*22c0*/  @P4 FMUL.FTZ R29, R89, R192 ;  /* 0x000000c0591d4220 */ /* 0x000fc40000410000 */
[----:B------:R-:W-:Y:S02]  /*22d0*/  FMUL.FTZ R189, R2, c[0x0][0x1e8] ;  /* 0x00007a0002bd7a20 */ /* 0x000fe40000410000 */
[----:B------:R-:W-:Y:S01]  /*22e0*/  FMUL.FTZ R2, R3, R48 ;  /* 0x0000003003027220 */ /* 0x000fe20000410000 */
[----:B------:R0:W-:Y:S01]  /*22f0*/  F2F.BF16.F32 R187, R29 ;  /* 0x0000001d00bb7304 */ /* 0x0001e20000202000 */
[----:B------:R-:W-:Y:S02]  /*2300*/  @P3 FMUL.FTZ R38, R167, R189 ;  /* 0x000000bda7263220 */ /* 0x000fe40000410000 */
[----:B------:R-:W-:Y:S02]  /*2310*/  @P5 FMUL.FTZ R28, R166, R185 ;  /* 0x000000b9a61c5220 */ /* 0x000fe40000410000 */
[----:B------:R-:W-:-:S03]  /*2320*/  FMUL.FTZ R71, R2, c[0x0][0x1e8] ;  /* 0x00007a0002477a20 */ /* 0x000fc60000410000 */
[----:B------:R1:W2:Y:S01]  /*2330*/  F2F.BF16.F32 R30, R28 ;  /* 0x0000001c001e7304 */ /* 0x0002a20000202000 */
[----:B------:R-:W-:Y:S01]  /*2340*/  @P6 FMUL.FTZ R58, R88, R71 ;  /* 0x00000047583a6220 */ /* 0x000fe20000410000 */
[----:B0-----:R-:W-:-:S06]  /*2350*/  SEL R29, R186, R25, P2 ;  /* 0x00000019ba1d7207 */ /* 0x001fcc0001000000 */
[----:B------:R-:W0:Y:S01]  /*2360*/  F2F.BF16.F32 R38, R38 ;  /* 0x0000002600267304 */ /* 0x000e220000202000 */
[----:B-1----:R-:W-:-:S07]  /*2370*/  SEL R28, R3, R24, P2 ;  /* 0x00000018031c7207 */ /* 0x002fce0001000000 */
[----:B------:R-:W1:Y:S01]  /*2380*/  F2F.BF16.F32 R75, R58 ;  /* 0x0000003a004b7304 */ /* 0x000e620000202000 */
[----:B--2---:R-:W-:Y:S01]  /*2390*/  IMAD.WIDE.U32 R2, R30, 0x10000, RZ ;  /* 0x000100001e027825 */ /* 0x004fe200078e00ff */
[----:B------:R-:W-:Y:S02]  /*23a0*/  SEL R30, R31, R26, P2 ;  /* 0x0000001a1f1e7207 */ /* 0x000fe40001000000 */
[----:B------:R-:W-:Y:S02]  /*23b0*/  SEL R31, R190, R27, P2 ;  /* 0x0000001bbe1f7207 */ /* 0x000fe40001000000 */
[----:B0-----:R-:W-:-:S03]  /*23c0*/  SHF.L.U32 R39, R38, 0x10, RZ ;  /* 0x0000001026277819 */ /* 0x001fc600000006ff */
[----:B------:R-:W-:Y:S01]  /*23d0*/  @P1 STG.E.128 [R34.64], R28 ;  /* 0x0000001c22001986 */ /* 0x000fe2000c101d04 */
[----:B------:R-:W-:Y:S02]  /*23e0*/  LOP3.LUT R39, R3, R39, R187, 0xfe, !PT ;  /* 0x0000002703277212 */ /* 0x000fe400078efebb */
[----:B-1----:R-:W-:Y:S01]  /*23f0*/  LOP3.LUT R38, R2, R75, RZ, 0xfc, !PT ;  /* 0x0000004b02267212 */ /* 0x002fe200078efcff */
[----:B------:R-:W-:-:S04]  /*2400*/  IMAD.WIDE.U32 R2, R194, R49, c[0x0][0x170] ;  /* 0x00005c00c2027625 */ /* 0x000fc800078e0031 */
[----:B------:R0:W-:Y:S04]  /*2410*/  STG.E.64 [R36.64], R38 ;  /* 0x0000002624007986 */ /* 0x0001e8000c101b04 */
[----:B------:R-:W2:Y:S01]  /*2420*/  LDG.E.64 R2, [R2.64] ;  /* 0x0000000402027981 */ /* 0x000ea2000c1e1b00 */
[-CC-:B------:R-:W-:Y:S01]  /*2430*/  FFMA.FTZ R58, R70, R66.reuse, R59.reuse ;  /* 0x00000042463a7223 */ /* 0x180fe2000001003b */
[----:B------:R-:W-:Y:S01]  /*2440*/  IADD3 R190, R180, 0x180, RZ ;  /* 0x00000180b4be7810 */ /* 0x000fe20007ffe0ff */
[-CC-:B------:R-:W-:Y:S02]  /*2450*/  FFMA.FTZ R61, R61, R66.reuse, R59.reuse ;  /* 0x000000423d3d7223 */ /* 0x180fe4000001003b */
[----:B------:R-:W-:Y:S01]  /*2460*/  FADD.FTZ R186, R73, -R58 ;  /* 0x8000003a49ba7221 */ /* 0x000fe20000010000 */
[----:B------:R-:W-:Y:S01]  /*2470*/  HFMA2.MMA R58, -RZ, RZ, 0, 0 ;  /* 0x00000000ff3a7435 */ /* 0x000fe200000001ff */
[----:B------:R-:W-:-:S02]  /*2480*/  FFMA.FTZ R68, R68, R66, R59 ;  /* 0x0000004244447223 */ /* 0x000fc4000001003b */
[----:B------:R-:W-:Y:S01]  /*2490*/  FADD.FTZ R72, R72, -R61 ;  /* 0x8000003d48487221 */ /* 0x000fe20000010000 */
[----:B------:R-:W-:Y:S01]  /*24a0*/  HFMA2.MMA R61, -RZ, RZ, 0, 0 ;  /* 0x00000000ff3d7435 */ /* 0x000fe200000001ff */
[----:B------:R-:W-:Y:S01]  /*24b0*/  FFMA.FTZ R63, R63, R66, R59 ;  /* 0x000000423f3f7223 */ /* 0x000fe2000001003b */
[----:B0-----:R-:W-:Y:S01]  /*24c0*/  MOV R39, RZ ;  /* 0x000000ff00277202 */ /* 0x001fe20000000f00 */
[----:B------:R-:W-:Y:S01]  /*24d0*/  FADD.FTZ R70, R65, -R68 ;  /* 0x8000004441467221 */ /* 0x000fe20000010000 */
[----:B------:R-:W-:Y:S01]  /*24e0*/  MOV R68, RZ ;  /* 0x000000ff00447202 */ /* 0x000fe20000000f00 */
[----:B------:R-:W-:Y:S01]  /*24f0*/  FADD.FTZ R188, R188, -R63 ;  /* 0x8000003fbcbc7221 */ /* 0x000fe20000010000 */
[----:B------:R-:W-:Y:S01]  /*2500*/  HFMA2.MMA R63, -RZ, RZ, 0, 0 ;  /* 0x00000000ff3f7435 */ /* 0x000fe200000001ff */
[C---:B------:R-:W-:Y:S01]  /*2510*/  FMUL.FTZ R70, R181.reuse, R70 ;  /* 0x00000046b5467220 */ /* 0x040fe20000410000 */
[----:B------:R-:W-:Y:S01]  /*2520*/  HFMA2.MMA R36, -RZ, RZ, 0, 0 ;  /* 0x00000000ff247435 */ /* 0x000fe200000001ff */
[----:B------:R-:W-:Y:S01]  /*2530*/  FMUL.FTZ R186, R181, R186 ;  /* 0x000000bab5ba7220 */ /* 0x000fe20000410000 */
[----:B------:R-:W-:Y:S01]  /*2540*/  HFMA2.MMA R38, -RZ, RZ, 0, 0 ;  /* 0x00000000ff267435 */ /* 0x000fe200000001ff */
[----:B------:R-:W-:-:S02]  /*2550*/  @P0 FADD.FTZ R70, R13, R70 ;  /* 0x000000460d460221 */ /* 0x000fc40000010000 */
[----:B------:R-:W-:Y:S01]  /*2560*/  @P0 FADD.FTZ R186, R15, R186 ;  /* 0x000000ba0fba0221 */ /* 0x000fe20000010000 */
[----:B---3--:R-:W-:Y:S02]  /*2570*/  @P6 MOV R28, R32 ;  /* 0x00000020001c6202 */ /* 0x008fe40000000f00 */
[--C-:B------:R-:W-:Y:S02]  /*2580*/  @P5 SHF.R.U64 R31, R32, 0x10, R33.reuse ;  /* 0x00000010201f5819 */ /* 0x100fe40000001221 */
[----:B------:R-:W-:Y:S02]  /*2590*/  @P6 PRMT R28, RZ, 0x5410, R28 ;  /* 0x00005410ff1c6816 */ /* 0x000fe4000000001c */
[----:B------:R-:W-:Y:S02]  /*25a0*/  @P3 SHF.R.U32.HI R30, RZ, 0x10, R33 ;  /* 0x00000010ff1e3819 */ /* 0x000fe40000011621 */
[----:B------:R-:W-:Y:S01]  /*25b0*/  @P4 MOV R29, R33 ;  /* 0x00000021001d4202 */ /* 0x000fe20000000f00 */
[----:B------:R-:W-:Y:S01]  /*25c0*/  @P6 FMUL.FTZ R58, R71, R28 ;  /* 0x0000001c473a6220 */ /* 0x000fe20000410000 */
[----:B------:R-:W-:Y:S01]  /*25d0*/  @P5 PRMT R28, RZ, 0x5410, R31 ;  /* 0x00005410ff1c5816 */ /* 0x000fe2000000001f */
[----:B------:R-:W-:Y:S01]  /*25e0*/  FMUL.FTZ R31, R181, R188 ;  /* 0x000000bcb51f7220 */ /* 0x000fe20000410000 */
[----:B------:R-:W-:-:S02]  /*25f0*/  @P4 PRMT R29, RZ, 0x5410, R29 ;  /* 0x00005410ff1d4816 */ /* 0x000fc4000000001d */
[----:B------:R-:W-:Y:S01]  /*2600*/  LEA R34, P6, R194, c[0x0][0x248], 0x3 ;  /* 0x00009200c2227a11 */ /* 0x000fe200078c18ff */
[----:B------:R-:W-:Y:S01]  /*2610*/  @P5 FMUL.FTZ R61, R185, R28 ;  /* 0x0000001cb93d5220 */ /* 0x000fe20000410000 */
[----:B------:R-:W-:Y:S01]  /*2620*/  @P3 PRMT R28, RZ, 0x5410, R30 ;  /* 0x00005410ff1c3816 */ /* 0x000fe2000000001e */
[----:B------:R-:W-:Y:S01]  /*2630*/  @P0 FADD.FTZ R31, R14, R31 ;  /* 0x0000001f0e1f0221 */ /* 0x000fe20000010000 */
[----:B------:R-:W-:Y:S01]  /*2640*/  LOP3.LUT P5, RZ, R60, 0xff00, RZ, 0xc0, !PT ;  /* 0x0000ff003cff7812 */ /* 0x000fe200078ac0ff */
[----:B------:R-:W-:Y:S01]  /*2650*/  @P4 FMUL.FTZ R68, R192, R29 ;  /* 0x0000001dc0444220 */ /* 0x000fe20000410000 */
[----:B------:R-:W-:Y:S01]  /*2660*/  LEA.HI.X R35, R194, c[0x0][0x24c], RZ, 0x3, P6 ;  /* 0x00009300c2237a11 */ /* 0x000fe200030f1cff */
[----:B------:R-:W-:Y:S01]  /*2670*/  @P3 FMUL.FTZ R63, R189, R28 ;  /* 0x0000001cbd3f3220 */ /* 0x000fe20000410000 */
[----:B------:R-:W-:Y:S01]  /*2680*/  LOP3.LUT P3, RZ, R60, 0xff000000, RZ, 0xc0, !PT ;  /* 0xff0000003cff7812 */ /* 0x000fe2000786c0ff */
[----:B------:R-:W-:Y:S01]  /*2690*/  FMUL.FTZ R28, R70, R48 ;  /* 0x00000030461c7220 */ /* 0x000fe20000410000 */
[C---:B------:R-:W-:Y:S01]  /*26a0*/  LOP3.LUT P4, RZ, R60.reuse, 0xff0000, RZ, 0xc0, !PT ;  /* 0x00ff00003cff7812 */ /* 0x040fe2000788c0ff */
[----:B------:R-:W-:Y:S01]  /*26b0*/  FMUL.FTZ R29, R181, R72 ;  /* 0x00000048b51d7220 */ /* 0x000fe20000410000 */
[----:B------:R-:W-:Y:S01]  /*26c0*/  LOP3.LUT P6, RZ, R60, 0xff, RZ, 0xc0, !PT ;  /* 0x000000ff3cff7812 */ /* 0x000fe200078cc0ff */
[----:B------:R-:W-:Y:S01]  /*26d0*/  FMUL.FTZ R75, R28, c[0x0][0x1e8] ;  /* 0x00007a001c4b7a20 */ /* 0x000fe20000410000 */
[----:B------:R-:W-:Y:S01]  /*26e0*/  MOV R30, RZ ;  /* 0x000000ff001e7202 */ /* 0x000fe20000000f00 */
[----:B------:R-:W-:Y:S01]  /*26f0*/  FMUL.FTZ R28, R31, R48 ;  /* 0x000000301f1c7220 */ /* 0x000fe20000410000 */
[----:B------:R-:W-:Y:S01]  /*2700*/  @P1 MOV R33, 0x10 ;  /* 0x0000001000211802 */ /* 0x000fe20000000f00 */
[----:B------:R-:W-:-:S02]  /*2710*/  @P0 FADD.FTZ R29, R12, R29 ;  /* 0x0000001d0c1d0221 */ /* 0x000fc40000010000 */
[----:B------:R-:W-:Y:S02]  /*2720*/  FMUL.FTZ R188, R28, c[0x0][0x1e8] ;  /* 0x00007a001cbc7a20 */ /* 0x000fe40000410000 */
[-C--:B------:R-:W-:Y:S02]  /*2730*/  FMUL.FTZ R28, R186, R48.reuse ;  /* 0x00000030ba1c7220 */ /* 0x080fe40000410000 */
[----:B------:R-:W-:Y:S02]  /*2740*/  @P5 FMUL.FTZ R30, R168, R75 ;  /* 0x0000004ba81e5220 */ /* 0x000fe40000410000 */
[----:B------:R-:W-:Y:S02]  /*2750*/  FMUL.FTZ R72, R28, c[0x0][0x1e8] ;  /* 0x00007a001c487a20 */ /* 0x000fe40000410000 */
[----:B------:R-:W-:Y:S02]  /*2760*/  FMUL.FTZ R28, R29, R48 ;  /* 0x000000301d1c7220 */ /* 0x000fe40000410000 */
[----:B------:R-:W-:Y:S01]  /*2770*/  @P3 FMUL.FTZ R39, R169, R72 ;  /* 0x00000048a9273220 */ /* 0x000fe20000410000 */
[----:B------:R-:W0:Y:S01]  /*2780*/  F2F.BF16.F32 R30, R30 ;  /* 0x0000001e001e7304 */ /* 0x000e220000202000 */
[----:B------:R-:W-:Y:S01]  /*2790*/  FMUL.FTZ R71, R28, c[0x0][0x1e8] ;  /* 0x00007a001c477a20 */ /* 0x000fe20000410000 */
[----:B------:R-:W-:Y:S01]  /*27a0*/  SEL R28, R29, R24, P2 ;  /* 0x000000181d1c7207 */ /* 0x000fe20001000000 */
[----:B------:R-:W-:Y:S01]  /*27b0*/  @P4 FMUL.FTZ R36, R91, R188 ;  /* 0x000000bc5b244220 */ /* 0x000fe20000410000 */
[----:B------:R-:W-:Y:S01]  /*27c0*/  SEL R29, R70, R25, P2 ;  /* 0x00000019461d7207 */ /* 0x000fe20001000000 */
[----:B------:R-:W-:-:S02]  /*27d0*/  @P6 FMUL.FTZ R38, R90, R71 ;  /* 0x000000475a266220 */ /* 0x000fc40000410000 */
[----:B------:R-:W-:Y:S01]  /*27e0*/  @P1 IMAD.WIDE.U32 R32, R182, R33, c[0x0][0x258] ;  /* 0x00009600b6201625 */ /* 0x000fe200078e0021 */
[----:B------:R-:W1:Y:S08]  /*27f0*/  F2F.BF16.F32 R39, R39 ;  /* 0x0000002700277304 */ /* 0x000e700000202000 */
[----:B------:R0:W3:Y:S08]  /*2800*/  F2F.BF16.F32 R60, R36 ;  /* 0x00000024003c7304 */ /* 0x0000f00000202000 */
[----:B------:R4:W4:Y:S01]  /*2810*/  F2F.BF16.F32 R73, R38 ;  /* 0x0000002600497304 */ /* 0x0009220000202000 */
[----:B0-----:R-:W-:Y:S01]  /*2820*/  IMAD.WIDE.U32 R36, R30, 0x10000, RZ ;  /* 0x000100001e247825 */ /* 0x001fe200078e00ff */
[----:B-1----:R-:W-:-:S02]  /*2830*/  SHF.L.U32 R65, R39, 0x10, RZ ;  /* 0x0000001027417819 */ /* 0x002fc400000006ff */
[----:B------:R-:W-:Y:S02]  /*2840*/  SEL R30, R31, R26, P2 ;  /* 0x0000001a1f1e7207 */ /* 0x000fe40001000000 */
[----:B------:R-:W-:Y:S02]  /*2850*/  SEL R31, R186, R27, P2 ;  /* 0x0000001bba1f7207 */ /* 0x000fe40001000000 */
[----:B---3--:R-:W-:Y:S01]  /*2860*/  LOP3.LUT R37, R37, R65, R60, 0xfe, !PT ;  /* 0x0000004125257212 */ /* 0x008fe200078efe3c */
[----:B----4-:R-:W-:Y:S02]  /*2870*/  IMAD.WIDE.U32 R38, R190, R49, c[0x0][0x170] ;  /* 0x00005c00be267625 */ /* 0x010fe400078e0031 */
[----:B------:R0:W-:Y:S01]  /*2880*/  @P1 STG.E.128 [R32.64], R28 ;  /* 0x0000001c20001986 */ /* 0x0001e2000c101d04 */
[----:B------:R-:W-:Y:S01]  /*2890*/  LOP3.LUT R36, R36, R73, RZ, 0xfc, !PT ;  /* 0x0000004924247212 */ /* 0x000fe200078efcff */
[----:B------:R-:W-:-:S04]  /*28a0*/  FFMA.FTZ R52, R52, R66, R59 ;  /* 0x0000004234347223 */ /* 0x000fc8000001003b */
[----:B------:R1:W-:Y:S01]  /*28b0*/  STG.E.64 [R34.64], R36 ;  /* 0x0000002422007986 */ /* 0x0003e2000c101b04 */
[----:B------:R-:W-:-:S03]  /*28c0*/  FFMA.FTZ R51, R51, R66, R59 ;  /* 0x0000004233337223 */ /* 0x000fc6000001003b */
[----:B------:R-:W3:Y:S01]  /*28d0*/  LDG.E.64 R38, [R38.64] ;  /* 0x0000000426267981 */ /* 0x000ee2000c1e1b00 */
[-C--:B------:R-:W-:Y:S01]  /*28e0*/  FFMA.FTZ R50, R50, R66.reuse, R59 ;  /* 0x0000004232327223 */ /* 0x080fe2000001003b */
[----:B------:R-:W-:Y:S01]  /*28f0*/  IADD3 R180, R180, 0x200, RZ ;  /* 0x00000200b4b47810 */ /* 0x000fe20007ffe0ff */
[----:B------:R-:W-:Y:S01]  /*2900*/  FADD.FTZ R60, R57, -R52 ;  /* 0x80000034393c7221 */ /* 0x000fe20000010000 */
[----:B0-----:R-:W-:Y:S01]  /*2910*/  @P1 MOV R32, 0x10 ;  /* 0x0000001000201802 */ /* 0x001fe20000000f00 */
[----:B------:R-:W-:Y:S02]  /*2920*/  FADD.FTZ R54, R54, -R51 ;  /* 0x8000003336367221 */ /* 0x000fe40000010000 */
[----:B------:R-:W-:Y:S02]  /*2930*/  FADD.FTZ R70, R55, -R50 ;  /* 0x8000003237467221 */ /* 0x000fe40000010000 */
[----:B------:R-:W-:Y:S01]  /*2940*/  CS2R R50, SRZ ;  /* 0x0000000000327805 */ /* 0x000fe2000001ff00 */
[----:B------:R-:W-:Y:S01]  /*2950*/  FFMA.FTZ R53, R53, R66, R59 ;  /* 0x0000004235357223 */ /* 0x000fe2000001003b */
[----:B-1----:R-:W-:Y:S01]  /*2960*/  MOV R37, RZ ;  /* 0x000000ff00257202 */ /* 0x002fe20000000f00 */
[----:B------:R-:W-:Y:S01]  /*2970*/  FMUL.FTZ R60, R181, R60 ;  /* 0x0000003cb53c7220 */ /* 0x000fe20000410000 */
[----:B------:R-:W-:Y:S01]  /*2980*/  HFMA2.MMA R34, -RZ, RZ, 0, 0 ;  /* 0x00000000ff227435 */ /* 0x000fe200000001ff */
[----:B------:R-:W-:Y:S01]  /*2990*/  FADD.FTZ R56, R56, -R53 ;  /* 0x8000003538387221 */ /* 0x000fe20000010000 */
[----:B------:R-:W-:Y:S01]  /*29a0*/  HFMA2.MMA R36, -RZ, RZ, 0, 0 ;  /* 0x00000000ff247435 */ /* 0x000fe200000001ff */
[----:B------:R-:W-:Y:S01]  /*29b0*/  @P0 FADD.FTZ R60, R17, R60 ;  /* 0x0000003c113c0221 */ /* 0x000fe20000010000 */
[----:B------:R-:W-:Y:S01]  /*29c0*/  CS2R R52, SRZ ;  /* 0x0000000000347805 */ /* 0x000fe2000001ff00 */
[----:B------:R-:W-:-:S02]  /*29d0*/  FMUL.FTZ R31, R181, R54 ;  /* 0x00000036b51f7220 */ /* 0x000fc40000410000 */
[----:B------:R-:W-:Y:S02]  /*29e0*/  FMUL.FTZ R70, R181, R70 ;  /* 0x00000046b5467220 */ /* 0x000fe40000410000 */
[----:B------:R-:W-:Y:S02]  /*29f0*/  @P0 FADD.FTZ R31, R18, R31 ;  /* 0x0000001f121f0221 */ /* 0x000fe40000010000 */
[----:B------:R-:W-:Y:S02]  /*2a00*/  @P0 FADD.FTZ R70, R19, R70 ;  /* 0x0000004613460221 */ /* 0x000fe40000010000 */
[----:B------:R-:W-:Y:S02]  /*2a10*/  IMAD.MOV.U32 R30, RZ, RZ, RZ ;  /* 0x000000ffff1e7224 */ /* 0x000fe400078e00ff */
[----:B------:R-:W-:Y:S01]  /*2a20*/  @P1 IMAD.WIDE.U32 R32, R179, R32, c[0x0][0x258] ;  /* 0x00009600b3201625 */ /* 0x000fe200078e0020 */
[----:B--2---:R-:W-:Y:S02]  /*2a30*/  @P6 MOV R28, R2 ;  /* 0x00000002001c6202 */ /* 0x004fe40000000f00 */
[----:B------:R-:W-:-:S02]  /*2a40*/  @P5 SHF.R.U64 R2, R2, 0x10, R3 ;  /* 0x0000001002025819 */ /* 0x000fc40000001203 */
[----:B------:R-:W-:Y:S02]  /*2a50*/  @P4 MOV R29, R3 ;  /* 0x00000003001d4202 */ /* 0x000fe40000000f00 */
[----:B------:R-:W-:Y:S02]  /*2a60*/  @P5 PRMT R2, RZ, 0x5410, R2 ;  /* 0x00005410ff025816 */ /* 0x000fe40000000002 */
[----:B------:R-:W-:Y:S02]  /*2a70*/  @P3 SHF.R.U32.HI R3, RZ, 0x10, R3 ;  /* 0x00000010ff033819 */ /* 0x000fe40000011603 */
[----:B------:R-:W-:Y:S01]  /*2a80*/  @P6 PRMT R28, RZ, 0x5410, R28 ;  /* 0x00005410ff1c6816 */ /* 0x000fe2000000001c */
[----:B------:R-:W-:Y:S01]  /*2a90*/  @P5 FMUL.FTZ R51, R75, R2 ;  /* 0x000000024b335220 */ /* 0x000fe20000410000 */
[----:B------:R-:W-:Y:S02]  /*2aa0*/  @P3 PRMT R2, RZ, 0x5410, R3 ;  /* 0x00005410ff023816 */ /* 0x000fe40000000003 */
[----:B------:R-:W-:Y:S01]  /*2ab0*/  @P4 PRMT R29, RZ, 0x5410, R29 ;  /* 0x00005410ff1d4816 */ /* 0x000fe2000000001d */
[----:B------:R-:W-:Y:S01]  /*2ac0*/  @P6 FMUL.FTZ R50, R71, R28 ;  /* 0x0000001c47326220 */ /* 0x000fe20000410000 */
[----:B------:R-:W-:Y:S01]  /*2ad0*/  LOP3.LUT P6, RZ, R62, 0xff000000, RZ, 0xc0, !PT ;  /* 0xff0000003eff7812 */ /* 0x000fe200078cc0ff */
[----:B------:R-:W-:Y:S01]  /*2ae0*/  @P3 FMUL.FTZ R53, R72, R2 ;  /* 0x0000000248353220 */ /* 0x000fe20000410000 */
[----:B------:R-:W-:Y:S01]  /*2af0*/  LOP3.LUT P3, RZ, R62, 0xff00, RZ, 0xc0, !PT ;  /* 0x0000ff003eff7812 */ /* 0x000fe2000786c0ff */
[----:B------:R-:W-:-:S02]  /*2b00*/  FMUL.FTZ R2, R60, R48 ;  /* 0x000000303c027220 */ /* 0x000fc40000410000 */
[----:B------:R-:W-:Y:S02]  /*2b10*/  FMUL.FTZ R28, R31, R48 ;  /* 0x000000301f1c7220 */ /* 0x000fe40000410000 */
[----:B------:R-:W-:Y:S01]  /*2b20*/  FMUL.FTZ R71, R2, c[0x0][0x1e8] ;  /* 0x00007a0002477a20 */ /* 0x000fe20000410000 */
[----:B------:R-:W-:Y:S01]  /*2b30*/  LEA R2, P5, R190, c[0x0][0x248], 0x3 ;  /* 0x00009200be027a11 */ /* 0x000fe200078a18ff */
[----:B------:R-:W-:Y:S01]  /*2b40*/  @P4 FMUL.FTZ R52, R188, R29 ;  /* 0x0000001dbc344220 */ /* 0x000fe20000410000 */
[----:B------:R-:W-:Y:S01]  /*2b50*/  LOP3.LUT P4, RZ, R62, 0xff0000, RZ, 0xc0, !PT ;  /* 0x00ff00003eff7812 */ /* 0x000fe2000788c0ff */
[----:B------:R-:W-:Y:S01]  /*2b60*/  FMUL.FTZ R29, R181, R56 ;  /* 0x00000038b51d7220 */ /* 0x000fe20000410000 */
[----:B------:R-:W-:Y:S01]  /*2b70*/  LEA.HI.X R3, R190, c[0x0][0x24c], RZ, 0x3, P5 ;  /* 0x00009300be037a11 */ /* 0x000fe200028f1cff */
[----:B------:R-:W-:Y:S01]  /*2b80*/  FMUL.FTZ R54, R28, c[0x0][0x1e8] ;  /* 0x00007a001c367a20 */ /* 0x000fe20000410000 */
[----:B------:R-:W-:Y:S01]  /*2b90*/  LOP3.LUT P5, RZ, R62, 0xff, RZ, 0xc0, !PT ;  /* 0x000000ff3eff7812 */ /* 0x000fe200078ac0ff */
[----:B------:R-:W-:-:S02]  /*2ba0*/  FMUL.FTZ R28, R70, R48 ;  /* 0x00000030461c7220 */ /* 0x000fc40000410000 */
[----:B------:R-:W-:Y:S02]  /*2bb0*/  @P0 FADD.FTZ R29, R16, R29 ;  /* 0x0000001d101d0221 */ /* 0x000fe40000010000 */
[----:B------:R-:W-:Y:S02]  /*2bc0*/  FMUL.FTZ R62, R28, c[0x0][0x1e8] ;  /* 0x00007a001c3e7a20 */ /* 0x000fe40000410000 */
[----:B------:R-:W-:Y:S02]  /*2bd0*/  FMUL.FTZ R28, R29, R48 ;  /* 0x000000301d1c7220 */ /* 0x000fe40000410000 */
[----:B------:R-:W-:Y:S02]  /*2be0*/  @P3 FMUL.FTZ R30, R170, R71 ;  /* 0x00000047aa1e3220 */ /* 0x000fe40000410000 */
[----:B------:R-:W-:Y:S02]  /*2bf0*/  @P6 FMUL.FTZ R37, R171, R62 ;  /* 0x0000003eab256220 */ /* 0x000fe40000410000 */
[----:B------:R-:W-:Y:S01]  /*2c00*/  FMUL.FTZ R57, R28, c[0x0][0x1e8] ;  /* 0x00007a001c397a20 */ /* 0x000fe20000410000 */
[----:B------:R-:W-:Y:S01]  /*2c10*/  SEL R28, R29, R24, P2 ;  /* 0x000000181d1c7207 */ /* 0x000fe20001000000 */
[----:B------:R-:W0:Y:S01]  /*2c20*/  F2F.BF16.F32 R30, R30 ;  /* 0x0000001e001e7304 */ /* 0x000e220000202000 */
[----:B------:R-:W-:Y:S01]  /*2c30*/  @P4 FMUL.FTZ R34, R93, R54 ;  /* 0x000000365d224220 */ /* 0x000fe20000410000 */
[----:B------:R-:W-:Y:S01]  /*2c40*/  SEL R29, R60, R25, P2 ;  /* 0x000000193c1d7207 */ /* 0x000fe20001000000 */
[----:B------:R-:W-:-:S05]  /*2c50*/  @P5 FMUL.FTZ R36, R92, R57 ;  /* 0x000000395c245220 */ /* 0x000fca0000410000 */
[----:B------:R-:W1:Y:S08]  /*2c60*/  F2F.BF16.F32 R37, R37 ;  /* 0x0000002500257304 */ /* 0x000e700000202000 */
[----:B------:R0:W2:Y:S08]  /*2c70*/  F2F.BF16.F32 R56, R34 ;  /* 0x0000002200387304 */ /* 0x0000b00000202000 */
[----:B------:R4:W4:Y:S01]  /*2c80*/  F2F.BF16.F32 R65, R36 ;  /* 0x0000002400417304 */ /* 0x0009220000202000 */
[----:B0-----:R-:W-:Y:S01]  /*2c90*/  IMAD.WIDE.U32 R34, R30, 0x10000, RZ ;  /* 0x000100001e227825 */ /* 0x001fe200078e00ff */
[----:B-1----:R-:W-:-:S02]  /*2ca0*/  SHF.L.U32 R55, R37, 0x10, RZ ;  /* 0x0000001025377819 */ /* 0x002fc400000006ff */
[----:B------:R-:W-:Y:S02]  /*2cb0*/  SEL R30, R31, R26, P2 ;  /* 0x0000001a1f1e7207 */ /* 0x000fe40001000000 */
[----:B------:R-:W-:Y:S02]  /*2cc0*/  SEL R31, R70, R27, P2 ;  /* 0x0000001b461f7207 */ /* 0x000fe40001000000 */
[----:B--2---:R-:W-:Y:S01]  /*2cd0*/  LOP3.LUT R35, R35, R55, R56, 0xfe, !PT ;  /* 0x0000003723237212 */ /* 0x004fe200078efe38 */
[----:B----4-:R-:W-:Y:S02]  /*2ce0*/  IMAD.WIDE.U32 R36, R180, R49, c[0x0][0x170] ;  /* 0x00005c00b4247625 */ /* 0x010fe400078e0031 */
[----:B------:R0:W-:Y:S01]  /*2cf0*/  @P1 STG.E.128 [R32.64], R28 ;  /* 0x0000001c20001986 */ /* 0x0001e2000c101d04 */
[----:B------:R-:W-:-:S05]  /*2d00*/  LOP3.LUT R34, R34, R65, RZ, 0xfc, !PT ;  /* 0x0000004122227212 */ /* 0x000fca00078efcff */
[----:B------:R1:W-:Y:S04]  /*2d10*/  STG.E.64 [R2.64], R34 ;  /* 0x0000002202007986 */ /* 0x0003e8000c101b04 */
[----:B------:R-:W2:Y:S01]  /*2d20*/  LDG.E.64 R36, [R36.64] ;  /* 0x0000000424247981 */ /* 0x000ea2000c1e1b00 */
[-CC-:B------:R-:W-:Y:S01]  /*2d30*/  FFMA.FTZ R40, R40, R66.reuse, R59.reuse ;  /* 0x0000004228287223 */ /* 0x180fe2000001003b */
[----:B------:R-:W-:Y:S01]  /*2d40*/  @P1 MOV R179, 0x10 ;  /* 0x0000001000b31802 */ /* 0x000fe20000000f00 */
[----:B------:R-:W-:Y:S01]  /*2d50*/  FFMA.FTZ R43, R43, R66, R59 ;  /* 0x000000422b2b7223 */ /* 0x000fe2000001003b */
[----:B0-----:R-:W-:Y:S01]  /*2d60*/  CS2R R28, SRZ ;  /* 0x00000000001c7805 */ /* 0x001fe2000001ff00 */
[----:B------:R-:W-:Y:S01]  /*2d70*/  FADD.FTZ R40, R45, -R40 ;  /* 0x800000282d287221 */ /* 0x000fe20000010000 */
[----:B------:R-:W-:Y:S01]  /*2d80*/  CS2R R30, SRZ ;  /* 0x00000000001e7805 */ /* 0x000fe2000001ff00 */
[----:B------:R-:W-:Y:S01]  /*2d90*/  FADD.FTZ R46, R46, -R43 ;  /* 0x8000002b2e2e7221 */ /* 0x000fe20000010000 */
[----:B------:R-:W-:Y:S01]  /*2da0*/  HFMA2.MMA R32, -RZ, RZ, 0, 0 ;  /* 0x00000000ff207435 */ /* 0x000fe200000001ff */
[----:B------:R-:W-:Y:S01]  /*2db0*/  FMUL.FTZ R40, R181, R40 ;  /* 0x00000028b5287220 */ /* 0x000fe20000410000 */
[----:B-1----:R-:W-:Y:S01]  /*2dc0*/  HFMA2.MMA R34, -RZ, RZ, 0, 0 ;  /* 0x00000000ff227435 */ /* 0x002fe200000001ff */
[----:B------:R-:W-:Y:S01]  /*2dd0*/  FFMA.FTZ R42, R42, R66, R59 ;  /* 0x000000422a2a7223 */ /* 0x000fe2000001003b */
[----:B------:R-:W-:Y:S01]  /*2de0*/  IADD3 R174, R174, c[0x0][0x160], RZ ;  /* 0x00005800aeae7a10 */ /* 0x000fe20007ffe0ff */
[----:B------:R-:W-:-:S02]  /*2df0*/  @P0 FADD.FTZ R40, R21, R40 ;  /* 0x0000002815280221 */ /* 0x000fc40000010000 */
[----:B------:R-:W-:Y:S02]  /*2e00*/  FMUL.FTZ R35, R181, R46 ;  /* 0x0000002eb5237220 */ /* 0x000fe40000410000 */
[----:B------:R-:W-:Y:S01]  /*2e10*/  FFMA.FTZ R41, R41, R66, R59 ;  /* 0x0000004229297223 */ /* 0x000fe2000001003b */
[----:B------:R-:W-:Y:S01]  /*2e20*/  SEL R25, R40, R25, P2 ;  /* 0x0000001928197207 */ /* 0x000fe20001000000 */
[----:B------:R-:W-:Y:S02]  /*2e30*/  FADD.FTZ R42, R47, -R42 ;  /* 0x8000002a2f2a7221 */ /* 0x000fe40000010000 */
[----:B------:R-:W-:Y:S02]  /*2e40*/  @P0 FADD.FTZ R35, R22, R35 ;  /* 0x0000002316230221 */ /* 0x000fe40000010000 */
[----:B------:R-:W-:Y:S02]  /*2e50*/  FADD.FTZ R44, R44, -R41 ;  /* 0x800000292c2c7221 */ /* 0x000fe40000010000 */
[----:B------:R-:W-:Y:S01]  /*2e60*/  FMUL.FTZ R42, R181, R42 ;  /* 0x0000002ab52a7220 */ /* 0x000fe20000410000 */
[----:B------:R-:W-:Y:S01]  /*2e70*/  SEL R26, R35, R26, P2 ;  /* 0x0000001a231a7207 */ /* 0x000fe20001000000 */
[----:B------:R-:W-:-:S02]  /*2e80*/  FMUL.FTZ R33, R181, R44 ;  /* 0x0000002cb5217220 */ /* 0x000fc40000410000 */
[----:B------:R-:W-:Y:S02]  /*2e90*/  @P0 FADD.FTZ R42, R23, R42 ;  /* 0x0000002a172a0221 */ /* 0x000fe40000010000 */
[----:B------:R-:W-:Y:S01]  /*2ea0*/  @P0 FADD.FTZ R33, R20, R33 ;  /* 0x0000002114210221 */ /* 0x000fe20000010000 */
[----:B------:R-:W-:Y:S01]  /*2eb0*/  LOP3.LUT P0, RZ, R64, 0xff, RZ, 0xc0, !PT ;  /* 0x000000ff40ff7812 */ /* 0x000fe2000780c0ff */
[----:B------:R-:W-:Y:S01]  /*2ec0*/  @P1 IMAD.WIDE.U32 R178, R178, R179, c[0x0][0x258] ;  /* 0x00009600b2b21625 */ /* 0x000fe200078e00b3 */
[----:B------:R-:W-:Y:S02]  /*2ed0*/  SEL R27, R42, R27, P2 ;  /* 0x0000001b2a1b7207 */ /* 0x000fe40001000000 */
[----:B------:R-:W-:Y:S01]  /*2ee0*/  SEL R24, R33, R24, P2 ;  /* 0x0000001821187207 */ /* 0x000fe20001000000 */
[----:B------:R-:W-:Y:S02]  /*2ef0*/  FADD.FTZ R177, R74, R177 ;  /* 0x000000b14ab17221 */ /* 0x000fe40000010000 */
[----:B------:R-:W-:-:S02]  /*2f00*/  FADD.FTZ R112, R67, R112 ;  /* 0x0000007043707221 */ /* 0x000fc40000010000 */
[----:B------:R-:W-:Y:S01]  /*2f10*/  @P1 STG.E.128 [R178.64], R24 ;  /* 0x00000018b2001986 */ /* 0x000fe2000c101d04 */
        /* <DEDUP_REMOVED lines=9> */
[----:B------:R-:W-:Y:S01]  /*2fb0*/  FADD.FTZ R102, R53, R102 ;  /* 0x0000006635667221 */ /* 0x000fe20000010000 */
[----:B---3--:R-:W-:Y:S02]  /*2fc0*/  @P5 MOV R2, R38 ;  /* 0x0000002600025202 */ /* 0x008fe40000000f00 */
[----:B------:R-:W-:Y:S02]  /*2fd0*/  @P4 MOV R3, R39 ;  /* 0x0000002700034202 */ /* 0x000fe40000000f00 */
[----:B------:R-:W-:-:S02]  /*2fe0*/  @P5 PRMT R2, RZ, 0x5410, R2 ;  /* 0x00005410ff025816 */ /* 0x000fc40000000002 */
[----:B------:R-:W-:-:S03]  /*2ff0*/  @P6 SHF.R.U32.HI R41, RZ, 0x10, R39 ;  /* 0x00000010ff296819 */ /* 0x000fc60000011627 */
[----:B------:R-:W-:Y:S01]  /*3000*/  @P5 FMUL.FTZ R28, R57, R2 ;  /* 0x00000002391c5220 */ /* 0x000fe20000410000 */
[----:B------:R-:W-:Y:S02]  /*3010*/  @P3 SHF.R.U64 R2, R38, 0x10, R39 ;  /* 0x0000001026023819 */ /* 0x000fe40000001227 */
[----:B------:R-:W-:Y:S01]  /*3020*/  LOP3.LUT P5, RZ, R64, 0xff00, RZ, 0xc0, !PT ;  /* 0x0000ff0040ff7812 */ /* 0x000fe200078ac0ff */
[----:B------:R-:W-:Y:S01]  /*3030*/  FADD.FTZ R103, R28, R103 ;  /* 0x000000671c677221 */ /* 0x000fe20000010000 */
[----:B------:R-:W-:Y:S02]  /*3040*/  @P3 PRMT R2, RZ, 0x5410, R2 ;  /* 0x00005410ff023816 */ /* 0x000fe40000000002 */
[----:B------:R-:W-:Y:S02]  /*3050*/  MOV R38, RZ ;  /* 0x000000ff00267202 */ /* 0x000fe40000000f00 */
[----:B------:R-:W-:Y:S01]  /*3060*/  LEA R28, P2, R180, c[0x0][0x248], 0x3 ;  /* 0x00009200b41c7a11 */ /* 0x000fe200078418ff */
[----:B------:R-:W-:Y:S01]  /*3070*/  @P3 FMUL.FTZ R30, R71, R2 ;  /* 0x00000002471e3220 */ /* 0x000fe20000410000 */
[----:B------:R-:W-:-:S02]  /*3080*/  @P4 PRMT R2, RZ, 0x5410, R3 ;  /* 0x00005410ff024816 */ /* 0x000fc40000000003 */
[----:B------:R-:W-:Y:S01]  /*3090*/  LOP3.LUT P3, RZ, R64, 0xff000000, RZ, 0xc0, !PT ;  /* 0xff00000040ff7812 */ /* 0x000fe2000786c0ff */
[----:B------:R-:W-:Y:S01]  /*30a0*/  FADD.FTZ R101, R30, R101 ;  /* 0x000000651e657221 */ /* 0x000fe20000010000 */
[----:B------:R-:W-:Y:S01]  /*30b0*/  MOV R3, RZ ;  /* 0x000000ff00037202 */ /* 0x000fe20000000f00 */
[----:B------:R-:W-:Y:S01]  /*30c0*/  @P4 FMUL.FTZ R32, R54, R2 ;  /* 0x0000000236204220 */ /* 0x000fe20000410000 */
[----:B------:R-:W-:Y:S01]  /*30d0*/  LOP3.LUT P4, RZ, R64, 0xff0000, RZ, 0xc0, !PT ;  /* 0x00ff000040ff7812 */ /* 0x000fe2000788c0ff */
[-C--:B------:R-:W-:Y:S02]  /*30e0*/  FMUL.FTZ R2, R40, R48.reuse ;  /* 0x0000003028027220 */ /* 0x080fe40000410000 */
[----:B------:R-:W-:Y:S01]  /*30f0*/  FADD.FTZ R175, R32, R175 ;  /* 0x000000af20af7221 */ /* 0x000fe20000010000 */
[----:B------:R-:W-:Y:S01]  /*3100*/  MOV R32, RZ ;  /* 0x000000ff00207202 */ /* 0x000fe20000000f00 */
[----:B------:R-:W-:Y:S02]  /*3110*/  FMUL.FTZ R47, R2, c[0x0][0x1e8] ;  /* 0x00007a00022f7a20 */ /* 0x000fe40000410000 */
[----:B------:R-:W-:-:S02]  /*3120*/  FMUL.FTZ R2, R35, R48 ;  /* 0x0000003023027220 */ /* 0x000fc40000410000 */
[----:B------:R-:W-:Y:S02]  /*3130*/  @P5 FMUL.FTZ R3, R172, R47 ;  /* 0x0000002fac035220 */ /* 0x000fe40000410000 */
[----:B------:R-:W-:Y:S02]  /*3140*/  FMUL.FTZ R44, R2, c[0x0][0x1e8] ;  /* 0x00007a00022c7a20 */ /* 0x000fe40000410000 */
[-C--:B------:R-:W-:Y:S02]  /*3150*/  FMUL.FTZ R2, R42, R48.reuse ;  /* 0x000000302a027220 */ /* 0x080fe40000410000 */
[----:B------:R-:W-:Y:S01]  /*3160*/  FMUL.FTZ R48, R33, R48 ;  /* 0x0000003021307220 */ /* 0x000fe20000410000 */
[----:B------:R-:W0:Y:S01]  /*3170*/  F2F.BF16.F32 R3, R3 ;  /* 0x0000000300037304 */ /* 0x000e220000202000 */
[----:B------:R-:W-:Y:S02]  /*3180*/  FMUL.FTZ R46, R2, c[0x0][0x1e8] ;  /* 0x00007a00022e7a20 */ /* 0x000fe40000410000 */
[----:B------:R-:W-:-:S02]  /*3190*/  FMUL.FTZ R43, R48, c[0x0][0x1e8] ;  /* 0x00007a00302b7a20 */ /* 0x000fc40000410000 */
[----:B------:R-:W-:Y:S02]  /*31a0*/  @P3 FMUL.FTZ R38, R173, R46 ;  /* 0x0000002ead263220 */ /* 0x000fe40000410000 */
[----:B------:R-:W-:Y:S02]  /*31b0*/  @P4 FMUL.FTZ R34, R95, R44 ;  /* 0x0000002c5f224220 */ /* 0x000fe40000410000 */
[----:B------:R-:W-:Y:S02]  /*31c0*/  @P0 FMUL.FTZ R31, R94, R43 ;  /* 0x0000002b5e1f0220 */ /* 0x000fe40000410000 */
[----:B------:R-:W1:Y:S01]  /*31d0*/  F2F.BF16.F32 R38, R38 ;  /* 0x0000002600267304 */ /* 0x000e620000202000 */
[----:B0-----:R-:W-:-:S07]  /*31e0*/  IMAD.WIDE.U32 R2, R3, 0x10000, RZ ;  /* 0x0001000003027825 */ /* 0x001fce00078e00ff */
[----:B------:R-:W0:Y:S08]  /*31f0*/  F2F.BF16.F32 R34, R34 ;  /* 0x0000002200227304 */ /* 0x000e300000202000 */
[----:B------:R3:W4:Y:S01]  /*3200*/  F2F.BF16.F32 R45, R31 ;  /* 0x0000001f002d7304 */ /* 0x0007220000202000 */
[----:B-1----:R-:W-:-:S04]  /*3210*/  SHF.L.U32 R39, R38, 0x10, RZ ;  /* 0x0000001026277819 */ /* 0x002fc800000006ff */
[----:B0-----:R-:W-:Y:S02]  /*3220*/  LOP3.LUT R3, R3, R39, R34, 0xfe, !PT ;  /* 0x0000002703037212 */ /* 0x001fe400078efe22 */
[----:B---3--:R-:W-:-:S05]  /*3230*/  @P6 PRMT R31, RZ, 0x5410, R41 ;  /* 0x00005410ff1f6816 */ /* 0x008fca0000000029 */
[----:B------:R-:W-:Y:S01]  /*3240*/  @P6 FMUL.FTZ R29, R62, R31 ;  /* 0x0000001f3e1d6220 */ /* 0x000fe20000410000 */
[----:B------:R-:W-:Y:S01]  /*3250*/  HFMA2.MMA R31, -RZ, RZ, 0, 0 ;  /* 0x00000000ff1f7435 */ /* 0x000fe200000001ff */
[----:B----4-:R-:W-:Y:S02]  /*3260*/  LOP3.LUT R2, R2, R45, RZ, 0xfc, !PT ;  /* 0x0000002d02027212 */ /* 0x010fe400078efcff */
[----:B------:R-:W-:Y:S01]  /*3270*/  FADD.FTZ R96, R29, R96 ;  /* 0x000000601d607221 */ /* 0x000fe20000010000 */
[----:B------:R-:W-:Y:S02]  /*3280*/  LEA.HI.X R29, R180, c[0x0][0x24c], RZ, 0x3, P2 ;  /* 0x00009300b41d7a11 */ /* 0x000fe400010f1cff */
[----:B------:R-:W-:-:S03]  /*3290*/  LOP3.LUT P6, RZ, R98, 0xff, RZ, 0xc0, !PT ;  /* 0x000000ff62ff7812 */ /* 0x000fc600078cc0ff */
[----:B------:R0:W-:Y:S01]  /*32a0*/  STG.E.64 [R28.64], R2 ;  /* 0x000000021c007986 */ /* 0x0001e2000c101b04 */
[----:B------:R-:W-:Y:S02]  /*32b0*/  SEL R98, RZ, 0x1, P6 ;  /* 0x00000001ff627807 */ /* 0x000fe40003000000 */
[----:B--2---:R-:W-:Y:S02]  /*32c0*/  @P0 MOV R30, R36 ;  /* 0x00000024001e0202 */ /* 0x004fe40000000f00 */
[----:B------:R-:W-:Y:S02]  /*32d0*/  @P5 SHF.R.U64 R35, R36, 0x10, R37 ;  /* 0x0000001024235819 */ /* 0x000fe40000001225 */
[----:B------:R-:W-:Y:S02]  /*32e0*/  @P0 PRMT R30, RZ, 0x5410, R30 ;  /* 0x00005410ff1e0816 */ /* 0x000fe4000000001e */
[----:B0-----:R-:W-:Y:S02]  /*32f0*/  @P5 PRMT R2, RZ, 0x5410, R35 ;  /* 0x00005410ff025816 */ /* 0x001fe40000000023 */
[----:B------:R-:W-:Y:S01]  /*3300*/  @P4 MOV R33, R37 ;  /* 0x0000002500214202 */ /* 0x000fe20000000f00 */
[----:B------:R-:W-:Y:S01]  /*3310*/  @P0 FMUL.FTZ R31, R43, R30 ;  /* 0x0000001e2b1f0220 */ /* 0x000fe20000410000 */
[----:B------:R-:W-:Y:S01]  /*3320*/  ISETP.GE.AND P0, PT, R174, c[0x0][0x164], PT ;  /* 0x00005900ae007a0c */ /* 0x000fe20003f06270 */
[----:B------:R-:W-:Y:S01]  /*3330*/  HFMA2.MMA R30, -RZ, RZ, 0, 0 ;  /* 0x00000000ff1e7435 */ /* 0x000fe200000001ff */
[----:B------:R-:W-:Y:S01]  /*3340*/  @P3 SHF.R.U32.HI R34, RZ, 0x10, R37 ;  /* 0x00000010ff223819 */ /* 0x000fe20000011625 */
[----:B------:R-:W-:Y:S01]  /*3350*/  @P5 FMUL.FTZ R32, R47, R2 ;  /* 0x000000022f205220 */ /* 0x000fe20000410000 */
[----:B------:R-:W-:Y:S01]  /*3360*/  @P4 PRMT R33, RZ, 0x5410, R33 ;  /* 0x00005410ff214816 */ /* 0x000fe20000000021 */
[----:B------:R-:W-:Y:S01]  /*3370*/  FADD.FTZ R176, R31, R176 ;  /* 0x000000b01fb07221 */ /* 0x000fe20000010000 */
[----:B------:R-:W-:Y:S01]  /*3380*/  @P3 PRMT R2, RZ, 0x5410, R34 ;  /* 0x00005410ff023816 */ /* 0x000fe20000000022 */
[----:B------:R-:W-:Y:S01]  /*3390*/  FADD.FTZ R99, R32, R99 ;  /* 0x0000006320637221 */ /* 0x000fe20000010000 */
[----:B------:R-:W-:Y:S01]  /*33a0*/  MOV R35, RZ ;  /* 0x000000ff00237202 */ /* 0x000fe20000000f00 */
[----:B------:R-:W-:-:S02]  /*33b0*/  @P4 FMUL.FTZ R30, R44, R33 ;  /* 0x000000212c1e4220 */ /* 0x000fc40000410000 */
[----:B------:R-:W-:Y:S02]  /*33c0*/  @P3 FMUL.FTZ R35, R46, R2 ;  /* 0x000000022e233220 */ /* 0x000fe40000410000 */
[----:B------:R-:W-:Y:S02]  /*33d0*/  FADD.FTZ R97, R30, R97 ;  /* 0x000000611e617221 */ /* 0x000fe40000010000 */
[----:B------:R-:W-:Y:S01]  /*33e0*/  FADD.FTZ R100, R35, R100 ;  /* 0x0000006423647221 */ /* 0x000fe20000010000 */
[----:B------:R-:W-:Y:S01]  /*33f0*/  @P0 CALL.REL.NOINC `(.L_x_4061) ;  /* 0x0000001000000944 */ /* 0x000fe20003c00000 */
[----:B------:R-:W-:Y:S05]  /*3400*/  BRA `(.L_x_4062) ;  /* 0xffffd51000007947 */ /* 0x000fea000383ffff */
.L_x_4061:
        /* <DEDUP_REMOVED lines=41> */
.L_x_4058:
        /* <DEDUP_REMOVED lines=25> */
.L_x_4059:
[----:B------:R-:W-:Y:S01]  /*3830*/  HFMA2.MMA R35, -RZ, RZ, 0, 9.5367431640625e-07 ;  /* 0x00000010ff237435 */ /* 0x000fe200000001ff */
[----:B------:R-:W-:-:S02]  /*3840*/  MOV R30, R34 ;  /* 0x00000022001e7202 */ /* 0x000fc40000000f00 */
[----:B------:R-:W-:Y:S02]  /*3850*/  MOV R32, 0x1f ;  /* 0x0000001f00207802 */ /* 0x000fe40000000f00 */
[----:B------:R-:W-:Y:S02]  /*3860*/  MOV R37, 0xffffffff ;  /* 0xffffffff00257802 */ /* 0x000fe40000000f00 */
[----:B------:R-:W-:Y:S02]  /*3870*/  MOV R2, 0x3890 ;  /* 0x0000389000027802 */ /* 0x000fe40000000f00 */
[----:B-----5:R-:W-:Y:S05]  /*3880*/  CALL.REL.NOINC `($__internal_75_$__cuda_sm70_shflsync_down_p) ;  /* 0x0000046000007944 */ /* 0x020fea0003c00000 */
[----:B-1----:R-:W-:Y:S01]  /*3890*/  MOV R29, R30 ;  /* 0x0000001e001d7202 */ /* 0x002fe20000000f00 */
[----:B0-----:R-:W-:Y:S05]  /*38a0*/  BRA `(.L_x_4063) ;  /* 0xffffe07000007947 */ /* 0x001fea000383ffff */
.L_x_4060:
[----:B------:R-:W-:Y:S01]  /*38b0*/  HFMA2.MMA R35, -RZ, RZ, 0, 9.5367431640625e-07 ;  /* 0x00000010ff237435 */ /* 0x000fe200000001ff */
[----:B------:R-:W-:Y:S02]  /*38c0*/  MOV R30, R31 ;  /* 0x0000001f001e7202 */ /* 0x000fe40000000f00 */
[----:B------:R-:W-:Y:S02]  /*38d0*/  MOV R32, 0x1f ;  /* 0x0000001f00207802 */ /* 0x000fe40000000f00 */
[----:B------:R-:W-:-:S02]  /*38e0*/  MOV R37, 0xffffffff ;  /* 0xffffffff00257802 */ /* 0x000fc40000000f00 */
[----:B------:R-:W-:Y:S02]  /*38f0*/  MOV R2, 0x3910 ;  /* 0x0000391000027802 */ /* 0x000fe40000000f00 */
[----:B01---5:R-:W-:Y:S05]  /*3900*/  CALL.REL.NOINC `($__internal_75_$__cuda_sm70_shflsync_down_p) ;  /* 0x000003e000007944 */ /* 0x023fea0003c00000 */
[----:B------:R-:W-:Y:S01]  /*3910*/  FADD.FTZ R34, R34, R29 ;  /* 0x0000001d22227221 */ /* 0x000fe20000010000 */
[----:B0-----:R-:W-:Y:S01]  /*3920*/  HFMA2.MMA R35, -RZ, RZ, 0, 4.76837158203125e-07 ;  /* 0x00000008ff237435 */ /* 0x001fe200000001ff */
[----:B-1----:R-:W-:Y:S01]  /*3930*/  FADD.FTZ R31, R31, R30 ;  /* 0x0000001e1f1f7221 */ /* 0x002fe20000010000 */
[----:B------:R-:W-:Y:S01]  /*3940*/  MOV R37, 0xffffffff ;  /* 0xffffffff00257802 */ /* 0x000fe20000000f00 */
[----:B------:R-:W-:Y:S01]  /*3950*/  IMAD.MOV.U32 R32, RZ, RZ, 0x1f ;  /* 0x0000001fff207424 */ /* 0x000fe200078e00ff */
[----:B------:R-:W-:Y:S02]  /*3960*/  MOV R30, R34 ;  /* 0x00000022001e7202 */ /* 0x000fe40000000f00 */
[----:B------:R-:W-:Y:S02]  /*3970*/  MOV R2, 0x3990 ;  /* 0x0000399000027802 */ /* 0x000fe40000000f00 */
[----:B------:R-:W-:Y:S05]  /*3980*/  CALL.REL.NOINC `($__internal_75_$__cuda_sm70_shflsync_down_p) ;  /* 0x0000036000007944 */ /* 0x000fea0003c00000 */
[----:B0-----:R-:W-:Y:S01]  /*3990*/  HFMA2.MMA R35, -RZ, RZ, 0, 4.76837158203125e-07 ;  /* 0x00000008ff237435 */ /* 0x001fe200000001ff */
[----:B-1----:R-:W-:Y:S02]  /*39a0*/  MOV R29, R30 ;  /* 0x0000001e001d7202 */ /* 0x002fe40000000f00 */
[----:B------:R-:W-:-:S02]  /*39b0*/  MOV R30, R31 ;  /* 0x0000001f001e7202 */ /* 0x000fc40000000f00 */
[----:B------:R-:W-:Y:S02]  /*39c0*/  MOV R32, 0x1f ;  /* 0x0000001f00207802 */ /* 0x000fe40000000f00 */
[----:B------:R-:W-:Y:S02]  /*39d0*/  MOV R37, 0xffffffff ;  /* 0xffffffff00257802 */ /* 0x000fe40000000f00 */
[----:B------:R-:W-:Y:S02]  /*39e0*/  MOV R2, 0x3a00 ;  /* 0x00003a0000027802 */ /* 0x000fe40000000f00 */
[----:B------:R-:W-:Y:S05]  /*39f0*/  CALL.REL.NOINC `($__internal_75_$__cuda_sm70_shflsync_down_p) ;  /* 0x000002f000007944 */ /* 0x000fea0003c00000 */
[----:B------:R-:W-:Y:S01]  /*3a00*/  FADD.FTZ R34, R29, R34 ;  /* 0x000000221d227221 */ /* 0x000fe20000010000 */
[----:B0-----:R-:W-:Y:S01]  /*3a10*/  HFMA2.MMA R35, -RZ, RZ, 0, 2.384185791015625e-07 ;  /* 0x00000004ff237435 */ /* 0x001fe200000001ff */
[----:B-1----:R-:W-:Y:S01]  /*3a20*/  FADD.FTZ R31, R31, R30 ;  /* 0x0000001e1f1f7221 */ /* 0x002fe20000010000 */
[----:B------:R-:W-:Y:S02]  /*3a30*/  MOV R32, 0x1f ;  /* 0x0000001f00207802 */ /* 0x000fe40000000f00 */
[----:B------:R-:W-:Y:S02]  /*3a40*/  MOV R37, 0xffffffff ;  /* 0xffffffff00257802 */ /* 0x000fe40000000f00 */
[----:B------:R-:W-:-:S02]  /*3a50*/  MOV R30, R34 ;  /* 0x00000022001e7202 */ /* 0x000fc40000000f00 */
[----:B------:R-:W-:Y:S02]  /*3a60*/  MOV R2, 0x3a80 ;  /* 0x00003a8000027802 */ /* 0x000fe40000000f00 */
[----:B------:R-:W-:Y:S05]  /*3a70*/  CALL.REL.NOINC `($__internal_75_$__cuda_sm70_shflsync_down_p) ;  /* 0x0000027000007944 */ /* 0x000fea0003c00000 */
[----:B0-----:R-:W-:Y:S01]  /*3a80*/  HFMA2.MMA R35, -RZ, RZ, 0, 2.384185791015625e-07 ;  /* 0x00000004ff237435 */ /* 0x001fe200000001ff */
[----:B-1----:R-:W-:Y:S02]  /*3a90*/  MOV R29, R30 ;  /* 0x0000001e001d7202 */ /* 0x002fe40000000f00 */
[----:B------:R-:W-:Y:S02]  /*3aa0*/  MOV R30, R31 ;  /* 0x0000001f001e7202 */ /* 0x000fe40000000f00 */
[----:B------:R-:W-:Y:S02]  /*3ab0*/  MOV R32, 0x1f ;  /* 0x0000001f00207802 */ /* 0x000fe40000000f00 */
[----:B------:R-:W-:Y:S02]  /*3ac0*/  MOV R37, 0xffffffff ;  /* 0xffffffff00257802 */ /* 0x000fe40000000f00 */
[----:B------:R-:W-:Y:S02]  /*3ad0*/  MOV R2, 0x3af0 ;  /* 0x00003af000027802 */ /* 0x000fe40000000f00 */
[----:B------:R-:W-:Y:S05]  /*3ae0*/  CALL.REL.NOINC `($__internal_75_$__cuda_sm70_shflsync_down_p) ;  /* 0x0000020000007944 */ /* 0x000fea0003c00000 */
[----:B------:R-:W-:Y:S01]  /*3af0*/  FADD.FTZ R34, R29, R34 ;  /* 0x000000221d227221 */ /* 0x000fe20000010000 */
[----:B0-----:R-:W-:Y:S01]  /*3b00*/  HFMA2.MMA R35, -RZ, RZ, 0, 1.1920928955078125e-07 ;  /* 0x00000002ff237435 */ /* 0x001fe200000001ff */
[----:B-1----:R-:W-:Y:S01]  /*3b10*/  FADD.FTZ R33, R31, R30 ;  /* 0x0000001e1f217221 */ /* 0x002fe20000010000 */
[----:B------:R-:W-:-:S02]  /*3b20*/  MOV R32, 0x1f ;  /* 0x0000001f00207802 */ /* 0x000fc40000000f00 */
[----:B------:R-:W-:Y:S02]  /*3b30*/  MOV R37, 0xffffffff ;  /* 0xffffffff00257802 */ /* 0x000fe40000000f00 */
[----:B------:R-:W-:Y:S02]  /*3b40*/  MOV R30, R34 ;  /* 0x00000022001e7202 */ /* 0x000fe40000000f00 */
[----:B------:R-:W-:Y:S02]  /*3b50*/  MOV R2, 0x3b70 ;  /* 0x00003b7000027802 */ /* 0x000fe40000000f00 */
[----:B------:R-:W-:Y:S05]  /*3b60*/  CALL.REL.NOINC `($__internal_75_$__cuda_sm70_shflsync_down_p) ;  /* 0x0000018000007944 */ /* 0x000fea0003c00000 */
[----:B0-----:R-:W-:Y:S01]  /*3b70*/  HFMA2.MMA R35, -RZ, RZ, 0, 1.1920928955078125e-07 ;  /* 0x00000002ff237435 */ /* 0x001fe200000001ff */
[----:B-1----:R-:W-:Y:S02]  /*3b80*/  MOV R29, R30 ;  /* 0x0000001e001d7202 */ /* 0x002fe40000000f00 */
[----:B------:R-:W-:Y:S02]  /*3b90*/  MOV R30, R33 ;  /* 0x00000021001e7202 */ /* 0x000fe40000000f00 */
[----:B------:R-:W-:Y:S02]  /*3ba0*/  MOV R32, 0x1f ;  /* 0x0000001f00207802 */ /* 0x000fe40000000f00 */
[----:B------:R-:W-:-:S02]  /*3bb0*/  MOV R37, 0xffffffff ;  /* 0xffffffff00257802 */ /* 0x000fc40000000f00 */
[----:B------:R-:W-:Y:S02]  /*3bc0*/  MOV R2, 0x3be0 ;  /* 0x00003be000027802 */ /* 0x000fe40000000f00 */
[----:B------:R-:W-:Y:S05]  /*3bd0*/  CALL.REL.NOINC `($__internal_75_$__cuda_sm70_shflsync_down_p) ;  /* 0x0000011000007944 */ /* 0x000fea0003c00000 */
[----:B------:R-:W-:Y:S01]  /*3be0*/  FADD.FTZ R31, R29, R34 ;  /* 0x000000221d1f7221 */ /* 0x000fe20000010000 */
[----:B0-----:R-:W-:Y:S01]  /*3bf0*/  HFMA2.MMA R35, -RZ, RZ, 0, 5.9604644775390625e-08 ;  /* 0x00000001ff237435 */ /* 0x001fe200000001ff */
[----:B-1----:R-:W-:Y:S01]  /*3c00*/  FADD.FTZ R33, R33, R30 ;  /* 0x0000001e21217221 */ /* 0x002fe20000010000 */
[----:B------:R-:W-:Y:S02]  /*3c10*/  MOV R32, 0x1f ;  /* 0x0000001f00207802 */ /* 0x000fe40000000f00 */
[----:B------:R-:W-:Y:S02]  /*3c20*/  MOV R37, 0xffffffff ;  /* 0xffffffff00257802 */ /* 0x000fe40000000f00 */
[----:B------:R-:W-:Y:S02]  /*3c30*/  MOV R30, R31 ;  /* 0x0000001f001e7202 */ /* 0x000fe40000000f00 */
[----:B------:R-:W-:Y:S02]  /*3c40*/  MOV R2, 0x3c60 ;  /* 0x00003c6000027802 */ /* 0x000fe40000000f00 */
[----:B------:R-:W-:Y:S05]  /*3c50*/  CALL.REL.NOINC `($__internal_75_$__cuda_sm70_shflsync_down_p) ;  /* 0x0000009000007944 */ /* 0x000fea0003c00000 */
[----:B0-----:R-:W-:Y:S01]  /*3c60*/  HFMA2.MMA R35, -RZ, RZ, 0, 5.9604644775390625e-08 ;  /* 0x00000001ff237435 */ /* 0x001fe200000001ff */
[----:B-1----:R-:W-:-:S02]  /*3c70*/  MOV R36, R30 ;  /* 0x0000001e00247202 */ /* 0x002fc40000000f00 */
[----:B------:R-:W-:Y:S02]  /*3c80*/  MOV R30, R33 ;  /* 0x00000021001e7202 */ /* 0x000fe40000000f00 */
[----:B------:R-:W-:Y:S02]  /*3c90*/  MOV R32, 0x1f ;  /* 0x0000001f00207802 */ /* 0x000fe40000000f00 */
[----:B------:R-:W-:Y:S02]  /*3ca0*/  MOV R37, 0xffffffff ;  /* 0xffffffff00257802 */ /* 0x000fe40000000f00 */
[----:B------:R-:W-:Y:S02]  /*3cb0*/  MOV R2, 0x3cd0 ;  /* 0x00003cd000027802 */ /* 0x000fe40000000f00 */
[----:B------:R-:W-:Y:S05]  /*3cc0*/  CALL.REL.NOINC `($__internal_75_$__cuda_sm70_shflsync_down_p) ;  /* 0x0000002000007944 */ /* 0x000fea0003c00000 */
[----:B-1----:R-:W-:Y:S01]  /*3cd0*/  MOV R2, R30 ;  /* 0x0000001e00027202 */ /* 0x002fe20000000f00 */
[----:B0-----:R-:W-:Y:S05]  /*3ce0*/  BRA `(.L_x_4064) ;  /* 0xffffdd5000007947 */ /* 0x001fea000383ffff */
        .weak           $__internal_75_$__cuda_sm70_shflsync_down_p
        .type           $__internal_75_$__cuda_sm70_shflsync_down_p,@function
        .size           $__internal_75_$__cuda_sm70_shflsync_down_p,(.L_x_9819 - $__internal_75_$__cuda_sm70_shflsync_down_p)
$__internal_75_$__cuda_sm70_shflsync_down_p:
[----:B------:R-:W-:Y:S01]  /*3cf0*/  HFMA2.MMA R3, -RZ, RZ, 0, 0 ;  /* 0x00000000ff037435 */ /* 0x000fe200000001ff */
[----:B------:R-:W-:Y:S04]  /*3d00*/  WARPSYNC R37 ;  /* 0x0000002500007348 */ /* 0x000fe80003800000 */
[----:B------:R0:W1:Y:S01]  /*3d10*/  SHFL.DOWN PT, R30, R30, R35, R32 ;  /* 0x080000231e1e7389 */ /* 0x00006200000e0020 */
[----:B------:R-:W-:Y:S05]  /*3d20*/  RET.REL.NODEC R2 `(_ZN10layer_norm13ln_bwd_kernelINS_13Kernel_traitsI13__nv_bfloat16S2_fS2_fjLj2560ELj1ELj1ELj4ELj8ENS_18Kernel_traits_baseILj2560ES2_S2_fS2_fjLj128EEEEELb1ELb1ELb0ELb1EEEvNS_9BwdParamsE) ;  /* 0xffffc2d002007950 */ /* 0x000fea0003c3ffff */
.L_x_4065:
        /* <DEDUP_REMOVED lines=13> */
.L_x_9819:


//--------------------- .text._ZN10layer_norm22ln_bwd_finalize_kernelINS_22Kernel_traits_finalizeILj2560E13__nv_bfloat16S2_fS2_fjLb1ELj1024ELj4ENS_18Kernel_traits_baseILj2560ES2_S2_fS2_fjLj1024EEEEELb1ELb0EEEvNS_9BwdParamsE --------------------------
	.section	.text._ZN10layer_norm22ln_bwd_finalize_kernelINS_22Kernel_traits_finalizeILj2560E13__nv_bfloat16S2_fS2_fjLb1ELj1024ELj4ENS_18Kernel_traits_baseILj2560ES2_S2_fS2_fjLj1024EEEEELb1ELb0EEEvNS_9BwdParamsE,"ax",@progbits
	.sectioninfo	@"SHI_REGISTERS=32"
	.align	128
        .global         _ZN10layer_norm22ln_bwd_finalize_kernelINS_22Kernel_traits_finalizeILj2560E13__nv_bfloat16S2_fS2_fjLb1ELj1024ELj4ENS_18Kernel_traits_baseILj2560ES2_S2_fS2_fjLj1024EEEEELb1ELb0EEEvNS_9BwdParamsE
        .type           _ZN10layer_norm22ln_bwd_finalize_kernelINS_22Kernel_traits_finalizeILj2560E13__nv_bfloat16S2_fS2_fjLb1ELj1024ELj4ENS_18Kernel_traits_baseILj2560ES2_S2_fS2_fjLj1024EEEEELb1ELb0EEEvNS_9BwdParamsE,@function
        .size           _ZN10layer_norm22ln_bwd_finalize_kernelINS_22Kernel_traits_finalizeILj2560E13__nv_bfloat16S2_fS2_fjLb1ELj1024ELj4ENS_18Kernel_traits_baseILj2560ES2_S2_fS2_fjLj1024EEEEELb1ELb0EEEvNS_9BwdParamsE,(.L_x_9820 - _ZN10layer_norm22ln_bwd_finalize_kernelINS_22Kernel_traits_finalizeILj2560E13__nv_bfloat16S2_fS2_fjLb1ELj1024ELj4ENS_18Kernel_traits_baseILj2560ES2_S2_fS2_fjLj1024EEEEELb1ELb0EEEvNS_9BwdParamsE)
        .other          _ZN10layer_norm22ln_bwd_finalize_kernelINS_22Kernel_traits_finalizeILj2560E13__nv_bfloat16S2_fS2_fjLb1ELj1024ELj4ENS_18Kernel_traits_baseILj2560ES2_S2_fS2_fjLj1024EEEEELb1ELb0EEEvNS_9BwdParamsE,@"STO_CUDA_ENTRY STV_DEFAULT"
_ZN10layer_norm22ln_bwd_finalize_kernelINS_22Kernel_traits_finalizeILj2560E13__nv_bfloat16S2_fS2_fjLb1ELj1024ELj4ENS_18Kernel_traits_baseILj2560ES2_S2_fS2_fjLj1024EEEEELb1ELb0EEEvNS_9BwdParamsE:
.text._ZN10layer_norm22ln_bwd_finalize_kernelINS_22Kernel_traits_finalizeILj2560E13__nv_bfloat16S2_fS2_fjLb1ELj1024ELj4ENS_18Kernel_traits_baseILj2560ES2_S2_fS2_fjLj1024EEEEELb1ELb0EEEvNS_9BwdParamsE:
        /* <DEDUP_REMOVED lines=19> */
.L_x_4079:
        /* <DEDUP_REMOVED lines=33> */
.L_x_4070:
        /* <DEDUP_REMOVED lines=47> */
.L_x_4069:
[----:B------:R-:W-:Y:S05]  /*0630*/  BSYNC B1 ;  /* 0x0000000000017941 */ /* 0x000fea0003800000 */
.L_x_4068:
        /* <DEDUP_REMOVED lines=29> */
.L_x_4072:
[----:B------:R-:W-:Y:S05]  /*0810*/  BSYNC B1 ;  /* 0x0000000000017941 */ /* 0x000fea0003800000 */
.L_x_4071:
        /* <DEDUP_REMOVED lines=14> */
.L_x_4073:
[----:B------:R-:W-:Y:S05]  /*0900*/  BSYNC B1 ;  /* 0x0000000000017941 */ /* 0x000fea0003800000 */
.L_x_4067:
[----:B------:R-:W-:Y:S05]  /*0910*/  BSYNC B0 ;  /* 0x0000000000007941 */ /* 0x000fea0003800000 */
.L_x_4066:
        /* <DEDUP_REMOVED lines=12> */
.L_x_4080:
        /* <DEDUP_REMOVED lines=27> */
.L_x_4081:
        /* <DEDUP_REMOVED lines=9> */
.L_x_4074:
        /* <DEDUP_REMOVED lines=21> */
.L_x_4078:
[----:B------:R-:W-:Y:S05]  /*0d70*/  BSYNC B0 ;  /* 0x0000000000007941 */ /* 0x000fea0003800000 */
.L_x_4077:
[C---:B------:R-:W-:Y:S02]  /*0d80*/  ISETP.GT.U32.AND P1, PT, R4.reuse, -0xa01, PT ;  /* 0xfffff5ff0400780c */ /* 0x040fe40003f24070 */
[----:B------:R-:W-:-:S02]  /*0d90*/  IADD3 R4, R4, 0xa00, RZ ;  /* 0x00000a0004047810 */ /* 0x000fc40007ffe0ff */
[----:B------:R-:W-:-:S09]  /*0da0*/  IADD3 R5, R5, 0x500, RZ ;  /* 0x0000050005057810 */ /* 0x000fd20007ffe0ff */
[----:B01----:R-:W-:Y:S05]  /*0db0*/  @P1 BRA `(.L_x_4079) ;  /* 0xfffff37000001947 */ /* 0x003fea000383ffff */
[----:B------:R-:W-:Y:S05]  /*0dc0*/  EXIT ;  /* 0x000000000000794d */ /* 0x000fea0003800000 */
.L_x_4075:
[----:B------:R-:W-:Y:S01]  /*0dd0*/  HFMA2.MMA R17, -RZ, RZ, 0, 5.9604644775390625e-08 ;  /* 0x00000001ff117435 */ /* 0x000fe200000001ff */
[----:B---3--:R-:W-:Y:S01]  /*0de0*/  MOV R18, R10 ;  /* 0x0000000a00127202 */ /* 0x008fe20000000f00 */
[----:B------:R-:W-:Y:S01]  /*0df0*/  IMAD.MOV.U32 R14, RZ, RZ, 0x1f ;  /* 0x0000001fff0e7424 */ /* 0x000fe200078e00ff */
[----:B------:R-:W-:Y:S02]  /*0e00*/  MOV R19, 0xffffffff ;  /* 0xffffffff00137802 */ /* 0x000fe40000000f00 */
[----:B------:R-:W-:Y:S02]  /*0e10*/  MOV R8, 0xe30 ;  /* 0x00000e3000087802 */ /* 0x000fe40000000f00 */
[----:B012---:R-:W-:Y:S05]  /*0e20*/  CALL.REL.NOINC `($__internal_76_$__cuda_sm70_shflsync_bfly_p) ;  /* 0x0000059000007944 */ /* 0x007fea0003c00000 */
[----:B01----:R-:W-:Y:S05]  /*0e30*/  BRA `(.L_x_4080) ;  /* 0xfffffba000007947 */ /* 0x003fea000383ffff */
.L_x_4076:
[----:B------:R-:W-:Y:S01]  /*0e40*/  HFMA2.MMA R17, -RZ, RZ, 0, 1.1920928955078125e-07 ;  /* 0x00000002ff117435 */ /* 0x000fe200000001ff */
[----:B------:R-:W-:Y:S01]  /*0e50*/  IMAD.MOV.U32 R14, RZ, RZ, 0x1f ;  /* 0x0000001fff0e7424 */ /* 0x000fe200078e00ff */
[----:B------:R-:W-:Y:S02]  /*0e60*/  MOV R19, 0xffffffff ;  /* 0xffffffff00137802 */ /* 0x000fe40000000f00 */
[----:B------:R-:W-:Y:S02]  /*0e70*/  MOV R8, 0xe90 ;  /* 0x00000e9000087802 */ /* 0x000fe40000000f00 */
[----:B0123--:R-:W-:Y:S05]  /*0e80*/  CALL.REL.NOINC `($__internal_76_$__cuda_sm70_shflsync_bfly_p) ;  /* 0x0000053000007944 */ /* 0x00ffea0003c00000 */
[----:B0-----:R-:W-:Y:S01]  /*0e90*/  HFMA2.MMA R17, -RZ, RZ, 0, 2.384185791015625e-07 ;  /* 0x00000004ff117435 */ /* 0x001fe200000001ff */
[----:B-1----:R-:W-:Y:S01]  /*0ea0*/  FADD.FTZ R18, R18, R14 ;  /* 0x0000000e12127221 */ /* 0x002fe20000010000 */
[----:B------:R-:W-:Y:S01]  /*0eb0*/  MOV R19, 0xffffffff ;  /* 0xffffffff00137802 */ /* 0x000fe20000000f00 */
[----:B------:R-:W-:Y:S01]  /*0ec0*/  IMAD.MOV.U32 R14, RZ, RZ, 0x1f ;  /* 0x0000001fff0e7424 */ /* 0x000fe200078e00ff */
[----:B------:R-:W-:-:S02]  /*0ed0*/  MOV R8, 0xef0 ;  /* 0x00000ef000087802 */ /* 0x000fc40000000f00 */
[----:B------:R-:W-:Y:S05]  /*0ee0*/  CALL.REL.NOINC `($__internal_76_$__cuda_sm70_shflsync_bfly_p) ;  /* 0x000004d000007944 */ /* 0x000fea0003c00000 */
[----:B0-----:R-:W-:Y:S01]  /*0ef0*/  HFMA2.MMA R17, -RZ, RZ, 0, 4.76837158203125e-07 ;  /* 0x00000008ff117435 */ /* 0x001fe200000001ff */
[----:B-1----:R-:W-:Y:S01]  /*0f00*/  FADD.FTZ R18, R18, R14 ;  /* 0x0000000e12127221 */ /* 0x002fe20000010000 */
[----:B------:R-:W-:Y:S01]  /*0f10*/  MOV R19, 0xffffffff ;  /* 0xffffffff00137802 */ /* 0x000fe20000000f00 */
[----:B------:R-:W-:Y:S01]  /*0f20*/  IMAD.MOV.U32 R14, RZ, RZ, 0x1f ;  /* 0x0000001fff0e7424 */ /* 0x000fe200078e00ff */
[----:B------:R-:W-:-:S02]  /*0f30*/  MOV R8, 0xf50 ;  /* 0x00000f5000087802 */ /* 0x000fc40000000f00 */
[----:B------:R-:W-:Y:S05]  /*0f40*/  CALL.REL.NOINC `($__internal_76_$__cuda_sm70_shflsync_bfly_p) ;  /* 0x0000047000007944 */ /* 0x000fea0003c00000 */
[----:B-1----:R-:W-:Y:S01]  /*0f50*/  FADD.FTZ R10, R18, R14 ;  /* 0x0000000e120a7221 */ /* 0x002fe20000010000 */
[----:B0-----:R-:W-:Y:S01]  /*0f60*/  HFMA2.MMA R17, -RZ, RZ, 0, 9.5367431640625e-07 ;  /* 0x00000010ff117435 */ /* 0x001fe200000001ff */
[----:B------:R-:W-:Y:S01]  /*0f70*/  IMAD.MOV.U32 R14, RZ, RZ, 0x1f ;  /* 0x0000001fff0e7424 */ /* 0x000fe200078e00ff */
[----:B------:R-:W-:-:S02]  /*0f80*/  MOV R19, 0xffffffff ;  /* 0xffffffff00137802 */ /* 0x000fc40000000f00 */
[----:B------:R-:W-:Y:S02]  /*0f90*/  MOV R18, R10 ;  /* 0x0000000a00127202 */ /* 0x000fe40000000f00 */
[----:B------:R-:W-:Y:S02]  /*0fa0*/  MOV R8, 0xfc0 ;  /* 0x00000fc000087802 */ /* 0x000fe40000000f00 */
[----:B------:R-:W-:Y:S05]  /*0fb0*/  CALL.REL.NOINC `($__internal_76_$__cuda_sm70_shflsync_bfly_p) ;  /* 0x0000040000007944 */ /* 0x000fea0003c00000 */
[----:B0-----:R-:W-:Y:S01]  /*0fc0*/  HFMA2.MMA R17, -RZ, RZ, 0, 5.9604644775390625e-08 ;  /* 0x00000001ff117435 */ /* 0x001fe200000001ff */
[----:B-1----:R-:W-:Y:S01]  /*0fd0*/  IMAD.MOV.U32 R13, RZ, RZ, R14 ;  /* 0x000000ffff0d7224 */ /* 0x002fe200078e000e */
[----:B------:R-:W-:Y:S01]  /*0fe0*/  MOV R18, R15 ;  /* 0x0000000f00127202 */ /* 0x000fe20000000f00 */
[----:B------:R-:W-:Y:S01]  /*0ff0*/  IMAD.MOV.U32 R14, RZ, RZ, 0x1f ;  /* 0x0000001fff0e7424 */ /* 0x000fe200078e00ff */
[----:B------:R-:W-:Y:S02]  /*1000*/  MOV R19, 0xffffffff ;  /* 0xffffffff00137802 */ /* 0x000fe40000000f00 */
[----:B------:R-:W-:Y:S02]  /*1010*/  MOV R8, 0x1030 ;  /* 0x0000103000087802 */ /* 0x000fe40000000f00 */
[----:B------:R-:W-:Y:S05]  /*1020*/  CALL.REL.NOINC `($__internal_76_$__cuda_sm70_shflsync_bfly_p) ;  /* 0x0000039000007944 */ /* 0x000fea0003c00000 */
[----:B0-----:R-:W-:Y:S01]  /*1030*/  HFMA2.MMA R17, -RZ, RZ, 0, 1.1920928955078125e-07 ;  /* 0x00000002ff117435 */ /* 0x001fe200000001ff */
[----:B-1----:R-:W-:Y:S01]  /*1040*/  FADD.FTZ R18, R15, R14 ;  /* 0x0000000e0f127221 */ /* 0x002fe20000010000 */
[----:B------:R-:W-:Y:S01]  /*1050*/  MOV R19, 0xffffffff ;  /* 0xffffffff00137802 */ /* 0x000fe20000000f00 */
[----:B------:R-:W-:Y:S01]  /*1060*/  IMAD.MOV.U32 R14, RZ, RZ, 0x1f ;  /* 0x0000001fff0e7424 */ /* 0x000fe200078e00ff */
[----:B------:R-:W-:-:S02]  /*1070*/  MOV R8, 0x1090 ;  /* 0x0000109000087802 */ /* 0x000fc40000000f00 */
[----:B------:R-:W-:Y:S05]  /*1080*/  CALL.REL.NOINC `($__internal_76_$__cuda_sm70_shflsync_bfly_p) ;  /* 0x0000033000007944 */ /* 0x000fea0003c00000 */
        /* <DEDUP_REMOVED lines=35> */
[----:B------:R-:W-:Y:S01]  /*12c0*/  IMAD.MOV.U32 R19, RZ, RZ, -0x1 ;  /* 0xffffffffff137424 */ /* 0x000fe200078e00ff */
[----:B------:R-:W-:-:S02]  /*12d0*/  MOV R8, 0x12f0 ;  /* 0x000012f000087802 */ /* 0x000fc40000000f00 */
[----:B------:R-:W-:Y:S05]  /*12e0*/  CALL.REL.NOINC `($__internal_76_$__cuda_sm70_shflsync_bfly_p) ;  /* 0x000000d000007944 */ /* 0x000fea0003c00000 */
[----:B0-----:R-:W-:Y:S01]  /*12f0*/  HFMA2.MMA R17, -RZ, RZ, 0, 4.76837158203125e-07 ;  /* 0x00000008ff117435 */ /* 0x001fe200000001ff */
[----:B-1----:R-:W-:Y:S01]  /*1300*/  FADD.FTZ R18, R18, R14 ;  /* 0x0000000e12127221 */ /* 0x002fe20000010000 */
[----:B------:R-:W-:-:S02]  /*1310*/  MOV R14, 0x1f ;  /* 0x0000001f000e7802 */ /* 0x000fc40000000f00 */
[----:B------:R-:W-:Y:S02]  /*1320*/  MOV R19, 0xffffffff ;  /* 0xffffffff00137802 */ /* 0x000fe40000000f00 */
[----:B------:R-:W-:Y:S02]  /*1330*/  MOV R8, 0x1350 ;  /* 0x0000135000087802 */ /* 0x000fe40000000f00 */
[----:B------:R-:W-:Y:S05]  /*1340*/  CALL.REL.NOINC `($__internal_76_$__cuda_sm70_shflsync_bfly_p) ;  /* 0x0000007000007944 */ /* 0x000fea0003c00000 */
[----:B01----:R-:W-:Y:S01]  /*1350*/  FADD.FTZ R18, R18, R14 ;  /* 0x0000000e12127221 */ /* 0x003fe20000010000 */
[----:B------:R-:W-:Y:S01]  /*1360*/  HFMA2.MMA R14, -RZ, RZ, 0, 1.847743988037109375e-06 ;  /* 0x0000001fff0e7435 */ /* 0x000fe200000001ff */
[----:B------:R-:W-:Y:S01]  /*1370*/  IMAD.MOV.U32 R17, RZ, RZ, 0x10 ;  /* 0x00000010ff117424 */ /* 0x000fe200078e00ff */
[----:B------:R-:W-:Y:S02]  /*1380*/  MOV R19, 0xffffffff ;  /* 0xffffffff00137802 */ /* 0x000fe40000000f00 */
[----:B------:R-:W-:Y:S02]  /*1390*/  MOV R8, 0x13b0 ;  /* 0x000013b000087802 */ /* 0x000fe40000000f00 */
[----:B------:R-:W-:Y:S05]  /*13a0*/  CALL.REL.NOINC `($__internal_76_$__cuda_sm70_shflsync_bfly_p) ;  /* 0x0000001000007944 */ /* 0x000fea0003c00000 */
[----:B01----:R-:W-:Y:S05]  /*13b0*/  BRA `(.L_x_4081) ;  /* 0xfffff7d000007947 */ /* 0x003fea000383ffff */
        .weak           $__internal_76_$__cuda_sm70_shflsync_bfly_p
        .type           $__internal_76_$__cuda_sm70_shflsync_bfly_p,@function
        .size           $__internal_76_$__cuda_sm70_shflsync_bfly_p,(.L_x_9820 - $__internal_76_$__cuda_sm70_shflsync_bfly_p)
$__internal_76_$__cuda_sm70_shflsync_bfly_p:
[----:B------:R-:W-:Y:S01]  /*13c0*/  HFMA2.MMA R9, -RZ, RZ, 0, 0 ;  /* 0x00000000ff097435 */ /* 0x000fe200000001ff */
[----:B------:R-:W-:Y:S04]  /*13d0*/  WARPSYNC R19 ;  /* 0x0000001300007348 */ /* 0x000fe80003800000 */
[----:B------:R0:W1:Y:S01]  /*13e0*/  SHFL.BFLY PT, R14, R18, R17, R14 ;  /* 0x0c000011120e7389 */ /* 0x00006200000e000e */
[----:B------:R-:W-:Y:S05]  /*13f0*/  RET.REL.NODEC R8 `(_ZN10layer_norm22ln_bwd_finalize_kernelINS_22Kernel_traits_finalizeILj2560E13__nv_bfloat16S2_fS2_fjLb1ELj1024ELj4ENS_18Kernel_traits_baseILj2560ES2_S2_fS2_fjLj1024EEEEELb1ELb0EEEvNS_9BwdParamsE) ;  /* 0xffffec0008007950 */ /* 0x000fea0003c3ffff */
.L_x_4082:
        /* <DEDUP_REMOVED lines=16> */
.L_x_9820:


//--------------------- .text._ZN10layer_norm13ln_bwd_kernelINS_13Kernel_traitsI13__nv_bfloat16S2_fS2_fjLj2560ELj1ELj1ELj4ELj8ENS_18Kernel_traits_baseILj2560ES2_S2_fS2_fjLj128EEEEELb1ELb1ELb1ELb0EEEvNS_9BwdParamsE --------------------------
	.section	.text._ZN10layer_norm13ln_bwd_kernelINS_13Kernel_traitsI13__nv_bfloat16S2_fS2_fjLj2560ELj1ELj1ELj4ELj8ENS_18Kernel_traits_baseILj2560ES2_S2_fS2_fjLj128EEEEELb1ELb1ELb1ELb0EEEvNS_9BwdParamsE,"ax",@progbits
	.sectioninfo	@"SHI_REGISTERS=206"
	.align	128
        .global         _ZN10layer_norm13ln_bwd_kernelINS_13Kernel_traitsI13__nv_bfloat16S2_fS2_fjLj2560ELj1ELj1ELj4ELj8ENS_18Kernel_traits_baseILj2560ES2_S2_fS2_fjLj128EEEEELb1ELb1ELb1ELb0EEEvNS_9BwdParamsE
        .type           _ZN10layer_norm13ln_bwd_kernelINS_13Kernel_traitsI13__nv_bfloat16S2_fS2_fjLj2560ELj1ELj1ELj4ELj8ENS_18Kernel_traits_baseILj2560ES2_S2_fS2_fjLj128EEEEELb1ELb1ELb1ELb0EEEvNS_9BwdParamsE,@function
        .size           _ZN10layer_norm13ln_bwd_kernelINS_13Kernel_traitsI13__nv_bfloat16S2_fS2_fjLj2560ELj1ELj1ELj4ELj8ENS_18Kernel_traits_baseILj2560ES2_S2_fS2_fjLj128EEEEELb1ELb1ELb1ELb0EEEvNS_9BwdParamsE,(.L_x_9821 - _ZN10layer_norm13ln_bwd_kernelINS_13Kernel_traitsI13__nv_bfloat16S2_fS2_fjLj2560ELj1ELj1ELj4ELj8ENS_18Kernel_traits_baseILj2560ES2_S2_fS2_fjLj128EEEEELb1ELb1ELb1ELb0EEEvNS_9BwdParamsE)
        .other          _ZN10layer_norm13ln_bwd_kernelINS_13Kernel_traitsI13__nv_bfloat16S2_fS2_fjLj2560ELj1ELj1ELj4ELj8ENS_18Kernel_traits_baseILj2560ES2_S2_fS2_fjLj128EEEEELb1ELb1ELb1ELb0EEEvNS_9BwdParamsE,@"STO_CUDA_ENTRY STV_DEFAULT"
_ZN10layer_norm13ln_bwd_kernelINS_13Kernel_traitsI13__nv_bfloat16S2_fS2_fjLj2560ELj1ELj1ELj4ELj8ENS_18Kernel_traits_baseILj2560ES2_S2_fS2_fjLj128EEEEELb1ELb1ELb1ELb0EEEvNS_9BwdParamsE:
.text._ZN10layer_norm13ln_bwd_kernelINS_13Kernel_traitsI13__nv_bfloat16S2_fS2_fjLj2560ELj1ELj1ELj4ELj8ENS_18Kernel_traits_baseILj2560ES2_S2_fS2_fjLj128EEEEELb1ELb1ELb1ELb0EEEvNS_9BwdParamsE:
        /* <DEDUP_REMOVED lines=33> */
[----:B------:R1:W5:Y:S01]  /*0210*/  @P1 LDG.E.64 R16, [R36.64] ;  /* 0x0000000424101981 */ /* 0x000362000c1e1b00 */
[----:B------:R-:W-:-:S03]  /*0220*/  @P1 IADD3 R28, R28, 0x80, RZ ;  /* 0x000000801c1c1810 */ /* 0x000fc60007ffe0ff */
[----:B------:R1:W5:Y:S02]  /*0230*/  @P1 LDG.E.64 R18, [R38.64] ;  /* 0x0000000426121981 */ /* 0x000364000c1e1b00 */
[----:B------:R-:W-:-:S04]  /*0240*/  @P2 IMAD.WIDE.U32 R40, R28, R43, c[0x0][0x1b0] ;  /* 0x00006c001c282625 */ /* 0x000fc800078e002b */
[C---:B------:R-:W-:Y:S01]  /*0250*/  @P2 IMAD.WIDE.U32 R42, R28.reuse, R43, c[0x0][0x1c8] ;  /* 0x000072001c2a2625 */ /* 0x040fe200078e002b */
[----:B------:R-:W-:Y:S01]  /*0260*/  @P2 IADD3 R28, R28, 0x80, RZ ;  /* 0x000000801c1c2810 */ /* 0x000fe20007ffe0ff */
[----:B------:R2:W5:Y:S02]  /*0270*/  @P2 LDG.E.64 R20, [R40.64] ;  /* 0x0000000428142981 */ /* 0x000564000c1e1b00 */
        /* <DEDUP_REMOVED lines=37> */
[----:B0-----:R-:W-:Y:S01]  /*04d0*/  CS2R R42, SRZ ;  /* 0x00000000002a7805 */ /* 0x001fe2000001ff00 */
[----:B------:R-:W-:Y:S05]  /*04e0*/  @P3 BRA `(.L_x_4083) ;  /* 0x00004c6000003947 */ /* 0x000fea0003800000 */
[----:B-1----:R-:W0:Y:S01]  /*04f0*/  LDC.U8 R142, c[0x0][0x1f0] ;  /* 0x00007c00ff8e7b82 */ /* 0x002e220000000000 */
[--C-:B-----5:R-:W-:Y:S01]  /*0500*/  SHF.R.U64 R140, R4, 0x10, R5.reuse ;  /* 0x00000010048c7819 */ /* 0x120fe20000001205 */
[--C-:B------:R-:W-:Y:S01]  /*0510*/  IMAD.MOV.U32 R139, RZ, RZ, R5.reuse ;  /* 0x000000ffff8b7224 */ /* 0x100fe200078e0005 */
[----:B------:R-:W-:Y:S01]  /*0520*/  SHF.R.U32.HI R138, RZ, 0x10, R5 ;  /* 0x00000010ff8a7819 */ /* 0x000fe20000011605 */
[----:B------:R-:W-:Y:S01]  /*0530*/  IMAD.MOV.U32 R141, RZ, RZ, R4 ;  /* 0x000000ffff8d7224 */ /* 0x000fe200078e0004 */
[--C-:B------:R-:W-:Y:S01]  /*0540*/  SHF.R.U64 R132, R16, 0x10, R17.reuse ;  /* 0x0000001010847819 */ /* 0x100fe20000001211 */
        /* <DEDUP_REMOVED lines=14> */
[--C-:B------:R-:W-:Y:S01]  /*0630*/  IMAD.MOV.U32 R27, RZ, RZ, R11.reuse ;  /* 0x000000ffff1b7224 */ /* 0x100fe200078e000b */
[----:B------:R-:W-:Y:S01]  /*0640*/  SHF.R.U64 R28, R10, 0x10, R11 ;  /* 0x000000100a1c7819 */ /* 0x000fe2000000120b */
[--C-:B------:R-:W-:Y:S01]  /*0650*/  IMAD.MOV.U32 R2, RZ, RZ, R15.reuse ;  /* 0x000000ffff027224 */ /* 0x100fe200078e000f */
        /* <DEDUP_REMOVED lines=8> */
[----:B------:R-:W-:Y:S01]  /*06e0*/  SHF.R.U32.HI R26, RZ, 0x10, R11 ;  /* 0x00000010ff1a7819 */ /* 0x000fe2000001160b */
[----:B------:R-:W-:Y:S01]  /*06f0*/  IMAD.MOV.U32 R16, RZ, RZ, 0x1 ;  /* 0x00000001ff107424 */ /* 0x000fe200078e00ff */
[----:B------:R-:W-:Y:S01]  /*0700*/  SHF.R.U32.HI R4, RZ, 0x10, R15 ;  /* 0x00000010ff047819 */ /* 0x000fe2000001160f */
[----:B------:R-:W-:Y:S01]  /*0710*/  IMAD.MOV.U32 R97, RZ, RZ, RZ ;  /* 0x000000ffff617224 */ /* 0x000fe200078e00ff */
[----:B------:R-:W-:-:S02]  /*0720*/  MOV R21, R18 ;  /* 0x0000001200157202 */ /* 0x000fc40000000f00 */
[--C-:B------:R-:W-:Y:S02]  /*0730*/  SHF.R.U64 R20, R18, 0x10, R19.reuse ;  /* 0x0000001012147819 */ /* 0x100fe40000001213 */
[----:B------:R-:W-:Y:S02]  /*0740*/  SHF.R.U32.HI R18, RZ, 0x10, R19 ;  /* 0x00000010ff127819 */ /* 0x000fe40000011613 */
[--C-:B------:R-:W-:Y:S02]  /*0750*/  SHF.R.U64 R15, R22, 0x10, R23.reuse ;  /* 0x00000010160f7819 */ /* 0x100fe40000001217 */
[----:B------:R-:W-:Y:S02]  /*0760*/  SHF.R.U32.HI R13, RZ, 0x10, R23 ;  /* 0x00000010ff0d7819 */ /* 0x000fe40000011617 */
[----:B------:R-:W-:Y:S02]  /*0770*/  MOV R12, R30 ;  /* 0x0000001e000c7202 */ /* 0x000fe40000000f00 */
        /* <DEDUP_REMOVED lines=42> */
.L_x_4205:
        /* <DEDUP_REMOVED lines=37> */
.L_x_4087:
[----:B------:R-:W-:Y:S05]  /*0c70*/  BSYNC B1 ;  /* 0x0000000000017941 */ /* 0x000fea0003800000 */
.L_x_4086:
        /* <DEDUP_REMOVED lines=10> */
.L_x_4089:
[----:B------:R-:W-:Y:S05]  /*0d20*/  BSYNC B1 ;  /* 0x0000000000017941 */ /* 0x000fea0003800000 */
.L_x_4088:
        /* <DEDUP_REMOVED lines=10> */
.L_x_4091:
[----:B------:R-:W-:Y:S05]  /*0dd0*/  BSYNC B1 ;  /* 0x0000000000017941 */ /* 0x000fea0003800000 */
.L_x_4090:
        /* <DEDUP_REMOVED lines=10> */
.L_x_4093:
[----:B------:R-:W-:Y:S05]  /*0e80*/  BSYNC B1 ;  /* 0x0000000000017941 */ /* 0x000fea0003800000 */
.L_x_4092:
[----:B------:R-:W-:Y:S01]  /*0e90*/  ISETP.GE.U32.AND P4, PT, R6, 0x280, PT ;  /* 0x000002800600780c */ /* 0x000fe20003f86070 */
[----:B------:R-:W-:Y:S01]  /*0ea0*/  IMAD.MOV.U32 R197, RZ, RZ, RZ ;  /* 0x000000ffffc57224 */ /* 0x000fe200078e00ff */
[----:B------:R-:W-:-:S11]  /*0eb0*/  MOV R193, RZ ;  /* 0x000000ff00c17202 */ /* 0x000fd60000000f00 */
[----:B------:R-:W-:Y:S05]  /*0ec0*/  @!P4 BRA `(.L_x_4094) ;  /* 0x000012600000c947 */ /* 0x000fea0003800000 */
[----:B------:R-:W-:Y:S01]  /*0ed0*/  ISETP.NE.U32.AND P4, PT, RZ, c[0x0][0x218], PT ;  /* 0x00008600ff007a0c */ /* 0x000fe20003f85070 */
[----:B-1----:R-:W-:-:S03]  /*0ee0*/  IMAD.WIDE.U32 R126, R131, R176, c[0x0][0x190] ;  /* 0x00006400837e7625 */ /* 0x002fc600078e00b0 */
[----:B------:R-:W-:Y:S02]  /*0ef0*/  ISETP.NE.AND.EX P4, PT, RZ, c[0x0][0x21c], PT, P4 ;  /* 0x00008700ff007a0c */ /* 0x000fe40003f85340 */
[----:B------:R1:W5:Y:S11]  /*0f00*/  LDG.E R0, [R126.64] ;  /* 0x000000047e007981 */ /* 0x000376000c1e1900 */
[----:B0-----:R-:W-:-:S05]  /*0f10*/  @P4 IMAD.WIDE.U32 R124, R177, R192, c[0x0][0x218] ;  /* 0x00008600b17c4625 */ /* 0x001fca00078e00c0 */
[----:B------:R1:W5:Y:S01]  /*0f20*/  @P4 LDG.E.128 R116, [R124.64] ;  /* 0x000000047c744981 */ /* 0x000362000c1e1d00 */
[----:B------:R-:W-:Y:S01]  /*0f30*/  IMAD.MOV.U32 R197, RZ, RZ, RZ ;  /* 0x000000ffffc57224 */ /* 0x000fe200078e00ff */
[----:B------:R-:W-:Y:S05]  /*0f40*/  BRA `(.L_x_4094) ;  /* 0x000011e000007947 */ /* 0x000fea0003800000 */
.L_x_4085:
[----:B0----5:R-:W-:Y:S01]  /*0f50*/  ISETP.GE.AND P4, PT, R191, 0x1, PT ;  /* 0x00000001bf00780c */ /* 0x021fe20003f86270 */
[----:B------:R-:W-:Y:S01]  /*0f60*/  BSSY B1, `(.L_x_4095) ;  /* 0x0000044000017945 */ /* 0x000fe20003800000 */
[----:B------:R-:W-:Y:S01]  /*0f70*/  IADD3 R124, R130, -0x1, RZ ;  /* 0xffffffff827c7810 */ /* 0x000fe20007ffe0ff */
[----:B------:R-:W-:Y:S01]  /*0f80*/  IMAD.MOV.U32 R195, RZ, RZ, RZ ;  /* 0x000000ffffc37224 */ /* 0x000fe200078e00ff */
[----:B------:R-:W-:Y:S01]  /*0f90*/  LOP3.LUT P5, RZ, R6, 0xffffff80, RZ, 0xc0, !PT ;  /* 0xffffff8006ff7812 */ /* 0x000fe200078ac0ff */
[----:B------:R-:W-:Y:S01]  /*0fa0*/  IMAD.MOV.U32 R197, RZ, RZ, RZ ;  /* 0x000000ffffc57224 */ /* 0x000fe200078e00ff */
[----:B------:R-:W-:Y:S01]  /*0fb0*/  MOV R193, RZ ;  /* 0x000000ff00c17202 */ /* 0x000fe20000000f00 */
        /* <DEDUP_REMOVED lines=26> */
[----:B--2---:R-:W-:Y:S01]  /*1160*/  FADD.FTZ R125, -R149, R125 ;  /* 0x0000007d957d7221 */ /* 0x004fe20000010100 */
[----:B---3--:R-:W-:Y:S01]  /*1170*/  MOV R153, R130 ;  /* 0x0000008200997202 */ /* 0x008fe20000000f00 */
[--C-:B------:R-:W-:Y:S01]  /*1180*/  IMAD.MOV.U32 R154, RZ, RZ, R131.reuse ;  /* 0x000000ffff9a7224 */ /* 0x100fe200078e0083 */
[----:B------:R-:W-:-:S02]  /*1190*/  SHF.R.U64 R156, R130, 0x10, R131 ;  /* 0x00000010829c7819 */ /* 0x000fc40000001283 */
[----:B------:R-:W-:Y:S01]  /*11a0*/  SHF.R.U32.HI R130, RZ, 0x10, R131 ;  /* 0x00000010ff827819 */ /* 0x000fe20000011683 */
[C---:B------:R-:W-:Y:S01]  /*11b0*/  FADD.FTZ R131, -R149.reuse, R124 ;  /* 0x0000007c95837221 */ /* 0x040fe20000010100 */
[----:B------:R-:W-:Y:S01]  /*11c0*/  PRMT R153, RZ, 0x5410, R153 ;  /* 0x00005410ff997816 */ /* 0x000fe20000000099 */
[C---:B------:R-:W-:Y:S01]  /*11d0*/  FADD.FTZ R155, -R149.reuse, R126 ;  /* 0x0000007e959b7221 */ /* 0x040fe20000010100 */
[----:B------:R-:W-:Y:S01]  /*11e0*/  PRMT R124, RZ, 0x5410, R156 ;  /* 0x00005410ff7c7816 */ /* 0x000fe2000000009c */
[----:B------:R-:W-:Y:S01]  /*11f0*/  FADD.FTZ R127, -R149, R127 ;  /* 0x0000007f957f7221 */ /* 0x000fe20000010100 */
[----:B------:R-:W-:Y:S01]  /*1200*/  PRMT R156, RZ, 0x5410, R154 ;  /* 0x00005410ff9c7816 */ /* 0x000fe2000000009a */
[C---:B------:R-:W-:Y:S02]  /*1210*/  FMUL.FTZ R149, R8.reuse, R131 ;  /* 0x0000008308957220 */ /* 0x040fe40000410000 */
[----:B0-----:R-:W-:Y:S02]  /*1220*/  FMUL.FTZ R150, R8, R125 ;  /* 0x0000007d08967220 */ /* 0x001fe40000410000 */
[----:B------:R-:W-:-:S02]  /*1230*/  FMUL.FTZ R154, R141, R153 ;  /* 0x000000998d9a7220 */ /* 0x000fc40000410000 */
[----:B------:R-:W-:Y:S02]  /*1240*/  FADD.FTZ R76, R76, R153 ;  /* 0x000000994c4c7221 */ /* 0x000fe40000010000 */
[----:B------:R-:W-:Y:S02]  /*1250*/  FFMA.FTZ R96, R149, R153, R96 ;  /* 0x0000009995607223 */ /* 0x000fe40000010060 */
[----:B------:R-:W-:Y:S02]  /*1260*/  FMUL.FTZ R151, R8, R155 ;  /* 0x0000009b08977220 */ /* 0x000fe40000410000 */
[----:B------:R-:W-:Y:S02]  /*1270*/  FADD.FTZ R77, R77, R124 ;  /* 0x0000007c4d4d7221 */ /* 0x000fe40000010000 */
[-C--:B------:R-:W-:Y:S02]  /*1280*/  FFMA.FTZ R97, R150, R124.reuse, R97 ;  /* 0x0000007c96617223 */ /* 0x080fe40000010061 */
[----:B------:R-:W-:-:S02]  /*1290*/  FMUL.FTZ R153, R140, R124 ;  /* 0x0000007c8c997220 */ /* 0x000fc40000410000 */
[----:B------:R-:W-:Y:S02]  /*12a0*/  FADD.FTZ R124, RZ, R154 ;  /* 0x0000009aff7c7221 */ /* 0x000fe40000010000 */
[----:B------:R-:W-:Y:S01]  /*12b0*/  FFMA.FTZ R125, R149, R154, RZ ;  /* 0x0000009a957d7223 */ /* 0x000fe200000100ff */
[----:B------:R-:W-:Y:S01]  /*12c0*/  PRMT R155, RZ, 0x5410, R130 ;  /* 0x00005410ff9b7816 */ /* 0x000fe20000000082 */
        /* <DEDUP_REMOVED lines=13> */
.L_x_4096:
[----:B-1----:R-:W-:Y:S05]  /*13a0*/  BSYNC B1 ;  /* 0x0000000000017941 */ /* 0x002fea0003800000 */
.L_x_4095:
        /* <DEDUP_REMOVED lines=18> */
[----:B--2---:R-:W-:Y:S02]  /*14d0*/  FADD.FTZ R157, -R160, R124 ;  /* 0x0000007ca09d7221 */ /* 0x004fe40000010100 */
[----:B---3--:R-:W-:Y:S01]  /*14e0*/  IMAD.MOV.U32 R161, RZ, RZ, R128 ;  /* 0x000000ffffa17224 */ /* 0x008fe200078e0080 */
[----:B------:R-:W-:Y:S01]  /*14f0*/  SHF.R.U64 R128, R128, 0x10, R129 ;  /* 0x0000001080807819 */ /* 0x000fe20000001281 */
[----:B------:R-:W-:Y:S01]  /*1500*/  FADD.FTZ R125, -R160, R125 ;  /* 0x0000007da07d7221 */ /* 0x000fe20000010100 */
[----:B------:R-:W-:-:S02]  /*1510*/  MOV R162, R129 ;  /* 0x0000008100a27202 */ /* 0x000fc40000000f00 */
[----:B------:R-:W-:Y:S01]  /*1520*/  PRMT R161, RZ, 0x5410, R161 ;  /* 0x00005410ffa17816 */ /* 0x000fe200000000a1 */
[----:B------:R-:W-:Y:S01]  /*1530*/  FMUL.FTZ R157, R8, R157 ;  /* 0x0000009d089d7220 */ /* 0x000fe20000410000 */
[----:B------:R-:W-:Y:S01]  /*1540*/  SHF.R.U32.HI R163, RZ, 0x10, R129 ;  /* 0x00000010ffa37819 */ /* 0x000fe20000011681 */
[----:B------:R-:W-:Y:S01]  /*1550*/  FADD.FTZ R129, -R160, R126 ;  /* 0x0000007ea0817221 */ /* 0x000fe20000010100 */
[----:B------:R-:W-:Y:S01]  /*1560*/  PRMT R124, RZ, 0x5410, R128 ;  /* 0x00005410ff7c7816 */ /* 0x000fe20000000080 */
[----:B-1----:R-:W-:Y:S01]  /*1570*/  FMUL.FTZ R158, R8, R125 ;  /* 0x0000007d089e7220 */ /* 0x002fe20000410000 */
        /* <DEDUP_REMOVED lines=25> */
.L_x_4098:
[----:B0-----:R-:W-:Y:S05]  /*1710*/  BSYNC B1 ;  /* 0x0000000000017941 */ /* 0x001fea0003800000 */
.L_x_4097:
        /* <DEDUP_REMOVED lines=30> */
[----:B-1----:R-:W-:Y:S02]  /*1900*/  FMUL.FTZ R166, R8, R125 ;  /* 0x0000007d08a67220 */ /* 0x002fe40000410000 */
        /* <DEDUP_REMOVED lines=23> */
.L_x_4100:
[----:B0-----:R-:W-:Y:S05]  /*1a80*/  BSYNC B1 ;  /* 0x0000000000017941 */ /* 0x001fea0003800000 */
.L_x_4099:
        /* <DEDUP_REMOVED lines=18> */
[C---:B--2---:R-:W-:Y:S02]  /*1bb0*/  FADD.FTZ R125, -R173.reuse, R125 ;  /* 0x0000007dad7d7221 */ /* 0x044fe40000010100 */
[C---:B------:R-:W-:Y:S02]  /*1bc0*/  FADD.FTZ R203, -R173.reuse, R126 ;  /* 0x0000007eadcb7221 */ /* 0x040fe40000010100 */
[----:B---3--:R-:W-:Y:S01]  /*1bd0*/  IMAD.MOV.U32 R179, RZ, RZ, R130 ;  /* 0x000000ffffb37224 */ /* 0x008fe200078e0082 */
[--C-:B------:R-:W-:Y:S01]  /*1be0*/  SHF.R.U64 R130, R130, 0x10, R131.reuse ;  /* 0x0000001082827819 */ /* 0x100fe20000001283 */
[--C-:B------:R-:W-:Y:S01]  /*1bf0*/  IMAD.MOV.U32 R180, RZ, RZ, R131.reuse ;  /* 0x000000ffffb47224 */ /* 0x100fe200078e0083 */
[----:B------:R-:W-:Y:S01]  /*1c00*/  SHF.R.U32.HI R181, RZ, 0x10, R131 ;  /* 0x00000010ffb57819 */ /* 0x000fe20000011683 */
[C---:B------:R-:W-:Y:S01]  /*1c10*/  FADD.FTZ R131, -R173.reuse, R124 ;  /* 0x0000007cad837221 */ /* 0x040fe20000010100 */
[----:B------:R-:W-:Y:S01]  /*1c20*/  PRMT R179, RZ, 0x5410, R179 ;  /* 0x00005410ffb37816 */ /* 0x000fe200000000b3 */
[----:B------:R-:W-:Y:S01]  /*1c30*/  FADD.FTZ R127, -R173, R127 ;  /* 0x0000007fad7f7221 */ /* 0x000fe20000010100 */
[----:B------:R-:W-:Y:S01]  /*1c40*/  PRMT R124, RZ, 0x5410, R130 ;  /* 0x00005410ff7c7816 */ /* 0x000fe20000000082 */
[C---:B------:R-:W-:Y:S01]  /*1c50*/  FMUL.FTZ R173, R8.reuse, R131 ;  /* 0x0000008308ad7220 */ /* 0x040fe20000410000 */
[----:B------:R-:W-:Y:S01]  /*1c60*/  PRMT R182, RZ, 0x5410, R180 ;  /* 0x00005410ffb67816 */ /* 0x000fe200000000b4 */
[----:B-1----:R-:W-:-:S02]  /*1c70*/  FMUL.FTZ R174, R8, R125 ;  /* 0x0000007d08ae7220 */ /* 0x002fc40000410000 */
[-C--:B------:R-:W-:Y:S02]  /*1c80*/  FMUL.FTZ R180, R37, R179.reuse ;  /* 0x000000b325b47220 */ /* 0x080fe40000410000 */
[----:B------:R-:W-:Y:S02]  /*1c90*/  FADD.FTZ R64, R64, R179 ;  /* 0x000000b340407221 */ /* 0x000fe40000010000 */
[----:B------:R-:W-:Y:S02]  /*1ca0*/  FFMA.FTZ R84, R173, R179, R84 ;  /* 0x000000b3ad547223 */ /* 0x000fe40000010054 */
[----:B------:R-:W-:Y:S02]  /*1cb0*/  FMUL.FTZ R175, R8, R203 ;  /* 0x000000cb08af7220 */ /* 0x000fe40000410000 */
[----:B------:R-:W-:Y:S02]  /*1cc0*/  FADD.FTZ R65, R65, R124 ;  /* 0x0000007c41417221 */ /* 0x000fe40000010000 */
[----:B------:R-:W-:-:S02]  /*1cd0*/  FFMA.FTZ R85, R174, R124, R85 ;  /* 0x0000007cae557223 */ /* 0x000fc40000010055 */
[----:B------:R-:W-:Y:S02]  /*1ce0*/  FMUL.FTZ R179, R36, R124 ;  /* 0x0000007c24b37220 */ /* 0x000fe40000410000 */
[----:B------:R-:W-:Y:S02]  /*1cf0*/  FADD.FTZ R124, R193, R180 ;  /* 0x000000b4c17c7221 */ /* 0x000fe40000010000 */
[----:B------:R-:W-:Y:S01]  /*1d00*/  FFMA.FTZ R197, R173, R180, R197 ;  /* 0x000000b4adc57223 */ /* 0x000fe200000100c5 */
        /* <DEDUP_REMOVED lines=14> */
.L_x_4102:
[----:B0-----:R-:W-:Y:S05]  /*1df0*/  BSYNC B1 ;  /* 0x0000000000017941 */ /* 0x001fea0003800000 */
.L_x_4101:
        /* <DEDUP_REMOVED lines=15> */
[----:B--2---:R-:W-:Y:S01]  /*1ef0*/  FADD.FTZ R183, -R184, R124 ;  /* 0x0000007cb8b77221 */ /* 0x004fe20000010100 */
[----:B---3--:R-:W-:Y:S01]  /*1f00*/  MOV R187, R128 ;  /* 0x0000008000bb7202 */ /* 0x008fe20000000f00 */
[--C-:B------:R-:W-:Y:S01]  /*1f10*/  IMAD.MOV.U32 R188, RZ, RZ, R129.reuse ;  /* 0x000000ffffbc7224 */ /* 0x100fe200078e0081 */
[----:B------:R-:W-:Y:S01]  /*1f20*/  SHF.R.U64 R189, R128, 0x10, R129 ;  /* 0x0000001080bd7819 */ /* 0x000fe20000001281 */
        /* <DEDUP_REMOVED lines=8> */
[-C--:B------:R-:W-:Y:S01]  /*1fb0*/  FMUL.FTZ R188, R33, R187.reuse ;  /* 0x000000bb21bc7220 */ /* 0x080fe20000410000 */
[----:B------:R-:W-:Y:S01]  /*1fc0*/  SHF.R.U32.HI R128, RZ, 0x10, R129 ;  /* 0x00000010ff807819 */ /* 0x000fe20000011681 */
        /* <DEDUP_REMOVED lines=22> */
.L_x_4094:
[----:B0-----:R-:W-:Y:S05]  /*2130*/  BSYNC B0 ;  /* 0x0000000000007941 */ /* 0x001fea0003800000 */
.L_x_4084:
[----:B------:R-:W-:Y:S02]  /*2140*/  LOP3.LUT P4, RZ, R16, 0xff, RZ, 0xc0, !PT ;  /* 0x000000ff10ff7812 */ /* 0x000fe4000788c0ff */
[----:B-1----:R-:W-:-:S04]  /*2150*/  SHF.R.U32.HI R126, RZ, 0x5, R144 ;  /* 0x00000005ff7e7819 */ /* 0x002fc80000011690 */
[----:B------:R-:W-:-:S07]  /*2160*/  LOP3.LUT R192, R126, 0x7fffffc, RZ, 0xc0, !PT ;  /* 0x07fffffc7ec07812 */ /* 0x000fce00078ec0ff */
[----:B------:R-:W-:Y:S02]  /*2170*/  @!P4 IADD3 R192, R192, 0x4, RZ ;  /* 0x00000004c0c0c810 */ /* 0x000fe40007ffe0ff */
[----:B------:R-:W-:Y:S01]  /*2180*/  LOP3.LUT P4, RZ, R144, 0x1f, RZ, 0xc0, !PT ;  /* 0x0000001f90ff7812 */ /* 0x000fe2000788c0ff */
[----:B------:R-:W-:Y:S10]  /*2190*/  BRA.DIV ~URZ, `(.L_x_4103) ;  /* 0x000032c27f007947 */ /* 0x000ff4000b800000 */
[----:B------:R0:W1:Y:S02]  /*21a0*/  SHFL.DOWN PT, R128, R193, 0x10, 0x1f ;  /* 0x0a001f00c1807f89 */ /* 0x00006400000e0000 */
.L_x_4206:
        /* <DEDUP_REMOVED lines=18> */
.L_x_4207:
        /* <DEDUP_REMOVED lines=9> */
[----:B------:R-:W-:-:S13]  /*2360*/  ISETP.GE.AND P4, PT, R191, 0x1, PT ;  /* 0x00000001bf00780c */ /* 0x000fda0003f86270 */
[----:B------:R-:W-:-:S05]  /*2370*/  @P4 IADD3 R191, R191, -0x1, RZ ;  /* 0xffffffffbfbf4810 */ /* 0x000fca0007ffe0ff */
[----:B------:R-:W-:Y:S01]  /*2380*/  @P4 IMAD R195, R191, c[0x0][0x168], RZ ;  /* 0x00005a00bfc34a24 */ /* 0x000fe200078e02ff */
[----:B------:R-:W0:Y:S04]  /*2390*/  LDS.128 R124, [R192.X8+0x2800] ;  /* 0x00280000c07c7984 */ /* 0x000e280000008c00 */
[----:B------:R-:W-:Y:S01]  /*23a0*/  @P4 SHF.R.S32.HI R200, RZ, 0x1f, R195 ;  /* 0x0000001fffc84819 */ /* 0x000fe200000114c3 */
[----:B-1----:R-:W1:Y:S03]  /*23b0*/  LDS.128 R128, [R192.X8+0x2810] ;  /* 0x00281000c0807984 */ /* 0x002e660000008c00 */
[----:B------:R-:W-:Y:S01]  /*23c0*/  @P4 LEA.HI R200, R200, R195, RZ, 0x2 ;  /* 0x000000c3c8c84211 */ /* 0x000fe200078f10ff */
[----:B0-----:R-:W-:-:S02]  /*23d0*/  FADD.FTZ R191, RZ, R124 ;  /* 0x0000007cffbf7221 */ /* 0x001fc40000010000 */
[----:B------:R-:W-:Y:S01]  /*23e0*/  FADD.FTZ R124, RZ, R125 ;  /* 0x0000007dff7c7221 */ /* 0x000fe20000010000 */
[----:B------:R-:W-:Y:S01]  /*23f0*/  @P4 LOP3.LUT R125, R144, 0x7f, RZ, 0xc0, !PT ;  /* 0x0000007f907d4812 */ /* 0x000fe200078ec0ff */
[----:B------:R-:W-:Y:S02]  /*2400*/  FADD.FTZ R191, R126, R191 ;  /* 0x000000bf7ebf7221 */ /* 0x000fe40000010000 */
[----:B------:R-:W-:Y:S02]  /*2410*/  FADD.FTZ R124, R127, R124 ;  /* 0x0000007c7f7c7221 */ /* 0x000fe40000010000 */
[----:B-1----:R-:W-:Y:S02]  /*2420*/  FADD.FTZ R191, R191, R128 ;  /* 0x00000080bfbf7221 */ /* 0x002fe40000010000 */
[----:B------:R-:W-:Y:S02]  /*2430*/  FADD.FTZ R124, R124, R129 ;  /* 0x000000817c7c7221 */ /* 0x000fe40000010000 */
[----:B------:R-:W-:-:S02]  /*2440*/  FADD.FTZ R130, R130, R191 ;  /* 0x000000bf82827221 */ /* 0x000fc40000010000 */
        /* <DEDUP_REMOVED lines=9> */
[----:B-----5:R-:W-:Y:S02]  /*24e0*/  @!P3 FSEL R127, R100, RZ, P5 ;  /* 0x000000ff647fb208 */ /* 0x020fe40002800000 */
        /* <DEDUP_REMOVED lines=19> */
.L_x_4108:
[----:B------:R-:W-:Y:S05]  /*2620*/  BSYNC B1 ;  /* 0x0000000000017941 */ /* 0x000fea0003800000 */
.L_x_4107:
        /* <DEDUP_REMOVED lines=10> */
.L_x_4110:
[----:B------:R-:W-:Y:S05]  /*26d0*/  BSYNC B1 ;  /* 0x0000000000017941 */ /* 0x000fea0003800000 */
.L_x_4109:
[----:B------:R-:W-:Y:S01]  /*26e0*/  ISETP.NE.U32.AND P5, PT, RZ, c[0x0][0x258], PT ;  /* 0x00009600ff007a0c */ /* 0x000fe20003fa5070 */
[----:B------:R-:W-:Y:S03]  /*26f0*/  BSSY B1, `(.L_x_4111) ;  /* 0x000000e000017945 */ /* 0x000fe60003800000 */
[----:B------:R-:W-:-:S04]  /*2700*/  ISETP.NE.AND.EX P5, PT, RZ, c[0x0][0x25c], PT, P5 ;  /* 0x00009700ff007a0c */ /* 0x000fc80003fa5350 */
[----:B------:R-:W-:Y:S01]  /*2710*/  SEL R120, R127, R120, P5 ;  /* 0x000000787f787207 */ /* 0x000fe20002800000 */
[----:B------:R-:W-:Y:S05]  /*2720*/  @!P4 BRA `(.L_x_4112) ;  /* 0x000000a00000c947 */ /* 0x000fea0003800000 */
[----:B------:R-:W-:Y:S01]  /*2730*/  LOP3.LUT P6, RZ, R5, 0xff, RZ, 0xc0, !PT ;  /* 0x000000ff05ff7812 */ /* 0x000fe200078cc0ff */
[----:B------:R-:W-:Y:S01]  /*2740*/  FMUL.FTZ R127, R127, c[0x0][0x1ec] ;  /* 0x00007b007f7f7a20 */ /* 0x000fe20000410000 */
[----:B------:R-:W-:-:S03]  /*2750*/  CS2R R124, SRZ ;  /* 0x00000000007c7805 */ /* 0x000fc6000001ff00 */
[----:B------:R-:W-:-:S08]  /*2760*/  FMUL.FTZ R127, R127, c[0x0][0x1e8] ;  /* 0x00007a007f7f7a20 */ /* 0x000fd00000410000 */
[----:B------:R-:W-:Y:S01]  /*2770*/  @P6 FMUL.FTZ R124, R29, R127 ;  /* 0x0000007f1d7c6220 */ /* 0x000fe20000410000 */
[----:B------:R-:W-:-:S04]  /*2780*/  @P6 PRMT R194, RZ, 0x7610, R194 ;  /* 0x00007610ffc26816 */ /* 0x000fc800000000c2 */
[----:B------:R-:W-:Y:S01]  /*2790*/  F2FP.BF16.PACK_AB R124, RZ, R124 ;  /* 0x0000007cff7c723e */ /* 0x000fe200000010ff */
[----:B------:R-:W-:-:S03]  /*27a0*/  @P6 FMUL.FTZ R125, R127, R194 ;  /* 0x000000c27f7d6220 */ /* 0x000fc60000410000 */
[----:B------:R-:W-:Y:S01]  /*27b0*/  PRMT R145, R124, 0x7610, R145 ;  /* 0x000076107c917816 */ /* 0x000fe20000000091 */
[----:B------:R-:W-:Y:S02]  /*27c0*/  FADD.FTZ R56, R56, R125 ;  /* 0x0000007d38387221 */ /* 0x000fe40000010000 */
.L_x_4112:
[----:B------:R-:W-:Y:S05]  /*27d0*/  BSYNC B1 ;  /* 0x0000000000017941 */ /* 0x000fea0003800000 */
.L_x_4111:
        /* <DEDUP_REMOVED lines=10> */
.L_x_4114:
[----:B------:R-:W-:Y:S05]  /*2880*/  BSYNC B1 ;  /* 0x0000000000017941 */ /* 0x000fea0003800000 */
.L_x_4113:
[----:B------:R-:W-:Y:S01]  /*2890*/  BSSY B1, `(.L_x_4115) ;  /* 0x000000e000017945 */ /* 0x000fe20003800000 */
[----:B------:R-:W-:Y:S01]  /*28a0*/  SEL R121, R126, R121, P5 ;  /* 0x000000797e797207 */ /* 0x000fe20002800000 */
[----:B------:R-:W-:Y:S05]  /*28b0*/  @!P4 BRA `(.L_x_4116) ;  /* 0x000000b00000c947 */ /* 0x000fea0003800000 */
[----:B------:R-:W-:Y:S01]  /*28c0*/  LOP3.LUT P6, RZ, R5, 0xff00, RZ, 0xc0, !PT ;  /* 0x0000ff0005ff7812 */ /* 0x000fe200078cc0ff */
[----:B------:R-:W-:Y:S02]  /*28d0*/  FMUL.FTZ R126, R126, c[0x0][0x1ec] ;  /* 0x00007b007e7e7a20 */ /* 0x000fe40000410000 */
[----:B------:R-:W-:Y:S02]  /*28e0*/  IMAD.MOV.U32 R124, RZ, RZ, RZ ;  /* 0x000000ffff7c7224 */ /* 0x000fe400078e00ff */
[----:B------:R-:W-:Y:S02]  /*28f0*/  FMUL.FTZ R125, R126, c[0x0][0x1e8] ;  /* 0x00007a007e7d7a20 */ /* 0x000fe40000410000 */
[----:B------:R-:W-:-:S06]  /*2900*/  IMAD.MOV.U32 R146, RZ, RZ, RZ ;  /* 0x000000ffff927224 */ /* 0x000fcc00078e00ff */
[----:B------:R-:W-:Y:S01]  /*2910*/  @P6 PRMT R198, RZ, 0x7610, R198 ;  /* 0x00007610ffc66816 */ /* 0x000fe200000000c6 */
[----:B------:R-:W-:-:S04]  /*2920*/  @P6 FMUL.FTZ R124, R28, R125 ;  /* 0x0000007d1c7c6220 */ /* 0x000fc80000410000 */
[----:B------:R-:W-:Y:S01]  /*2930*/  @P6 FMUL.FTZ R146, R125, R198 ;  /* 0x000000c67d926220 */ /* 0x000fe20000410000 */
[----:B------:R-:W-:-:S03]  /*2940*/  F2FP.BF16.PACK_AB R124, RZ, R124 ;  /* 0x0000007cff7c723e */ /* 0x000fc600000010ff */
[--C-:B------:R-:W-:Y:S01]  /*2950*/  FADD.FTZ R57, R57, R146.reuse ;  /* 0x0000009239397221 */ /* 0x100fe20000010000 */
[----:B------:R-:W-:Y:S02]  /*2960*/  PRMT R146, R124, 0x7610, R146 ;  /* 0x000076107c927816 */ /* 0x000fe40000000092 */
.L_x_4116:
[----:B------:R-:W-:Y:S05]  /*2970*/  BSYNC B1 ;  /* 0x0000000000017941 */ /* 0x000fea0003800000 */
.L_x_4115:
        /* <DEDUP_REMOVED lines=10> */
.L_x_4118:
[----:B------:R-:W-:Y:S05]  /*2a20*/  BSYNC B1 ;  /* 0x0000000000017941 */ /* 0x000fea0003800000 */
.L_x_4117:
[----:B------:R-:W-:Y:S01]  /*2a30*/  BSSY B1, `(.L_x_4119) ;  /* 0x000000d000017945 */ /* 0x000fe20003800000 */
        /* <DEDUP_REMOVED lines=12> */
.L_x_4120:
[----:B------:R-:W-:Y:S05]  /*2b00*/  BSYNC B1 ;  /* 0x0000000000017941 */ /* 0x000fea0003800000 */
.L_x_4119:
        /* <DEDUP_REMOVED lines=10> */
.L_x_4122:
[----:B------:R-:W-:Y:S05]  /*2bb0*/  BSYNC B1 ;  /* 0x0000000000017941 */ /* 0x000fea0003800000 */
.L_x_4121:
[----:B------:R-:W-:Y:S01]  /*2bc0*/  SEL R123, R176, R123, P5 ;  /* 0x0000007bb07b7207 */ /* 0x000fe20002800000 */
[----:B------:R-:W-:Y:S01]  /*2bd0*/  BSSY B1, `(.L_x_4123) ;  /* 0x0000012000017945 */ /* 0x000fe20003800000 */
[----:B------:R-:W-:-:S04]  /*2be0*/  ISETP.NE.U32.AND P5, PT, RZ, c[0x0][0x258], PT ;  /* 0x00009600ff007a0c */ /* 0x000fc80003fa5070 */
[----:B------:R-:W-:-:S13]  /*2bf0*/  ISETP.NE.AND.EX P5, PT, RZ, c[0x0][0x25c], PT, P5 ;  /* 0x00009700ff007a0c */ /* 0x000fda0003fa5350 */
[----:B------:R-:W-:-:S04]  /*2c00*/  @P5 IMAD.MOV.U32 R124, RZ, RZ, 0x10 ;  /* 0x00000010ff7c5424 */ /* 0x000fc800078e00ff */
[----:B------:R-:W-:-:S05]  /*2c10*/  @P5 IMAD.WIDE.U32 R124, R7, R124, c[0x0][0x258] ;  /* 0x00009600077c5625 */ /* 0x000fca00078e007c */
[----:B------:R0:W-:Y:S01]  /*2c20*/  @P5 STG.E.128 [R124.64], R120 ;  /* 0x000000787c005986 */ /* 0x0001e2000c101d04 */
[----:B------:R-:W-:Y:S05]  /*2c30*/  @!P4 BRA `(.L_x_4124) ;  /* 0x000000b00000c947 */ /* 0x000fea0003800000 */
[----:B------:R-:W-:Y:S01]  /*2c40*/  LOP3.LUT P5, RZ, R5, 0xff000000, RZ, 0xc0, !PT ;  /* 0xff00000005ff7812 */ /* 0x000fe200078ac0ff */
[----:B------:R-:W-:Y:S01]  /*2c50*/  FMUL.FTZ R176, R176, c[0x0][0x1ec] ;  /* 0x00007b00b0b07a20 */ /* 0x000fe20000410000 */
[----:B------:R-:W-:Y:S01]  /*2c60*/  MOV R126, RZ ;  /* 0x000000ff007e7202 */ /* 0x000fe20000000f00 */
[----:B0-----:R-:W-:Y:S02]  /*2c70*/  IMAD.MOV.U32 R124, RZ, RZ, RZ ;  /* 0x000000ffff7c7224 */ /* 0x001fe400078e00ff */
[----:B------:R-:W-:-:S08]  /*2c80*/  FMUL.FTZ R176, R176, c[0x0][0x1e8] ;  /* 0x00007a00b0b07a20 */ /* 0x000fd00000410000 */
[----:B------:R-:W-:Y:S01]  /*2c90*/  @P5 FMUL.FTZ R124, R26, R176 ;  /* 0x000000b01a7c5220 */ /* 0x000fe20000410000 */
[----:B------:R-:W-:-:S04]  /*2ca0*/  @P5 PRMT R199, RZ, 0x7610, R199 ;  /* 0x00007610ffc75816 */ /* 0x000fc800000000c7 */
[----:B------:R-:W-:Y:S01]  /*2cb0*/  F2FP.BF16.PACK_AB R124, RZ, R124 ;  /* 0x0000007cff7c723e */ /* 0x000fe200000010ff */
[----:B------:R-:W-:-:S03]  /*2cc0*/  @P5 FMUL.FTZ R126, R176, R199 ;  /* 0x000000c7b07e5220 */ /* 0x000fc60000410000 */
[----:B------:R-:W-:Y:S01]  /*2cd0*/  PRMT R148, R124, 0x7610, R148 ;  /* 0x000076107c947816 */ /* 0x000fe20000000094 */
[----:B------:R-:W-:Y:S02]  /*2ce0*/  FADD.FTZ R59, R59, R126 ;  /* 0x0000007e3b3b7221 */ /* 0x000fe40000010000 */
.L_x_4124:
[----:B------:R-:W-:Y:S05]  /*2cf0*/  BSYNC B1 ;  /* 0x0000000000017941 */ /* 0x000fea0003800000 */
.L_x_4123:
        /* <DEDUP_REMOVED lines=10> */
.L_x_4126:
[----:B------:R-:W-:Y:S05]  /*2da0*/  BSYNC B1 ;  /* 0x0000000000017941 */ /* 0x000fea0003800000 */
.L_x_4125:
[----:B------:R-:W-:Y:S02]  /*2db0*/  IADD3 R7, R7, 0x80, RZ ;  /* 0x0000008007077810 */ /* 0x000fe40007ffe0ff */
[----:B------:R-:W-:Y:S02]  /*2dc0*/  IADD3 R128, R128, 0x80, RZ ;  /* 0x0000008080807810 */ /* 0x000fe40007ffe0ff */
.L_x_4106:
[----:B------:R-:W-:Y:S05]  /*2dd0*/  BSYNC B0 ;  /* 0x0000000000007941 */ /* 0x000fea0003800000 */
.L_x_4105:
[----:B------:R-:W-:Y:S01]  /*2de0*/  BSSY B0, `(.L_x_4127) ;  /* 0x000008c000007945 */ /* 0x000fe20003800000 */
        /* <DEDUP_REMOVED lines=26> */
.L_x_4130:
[----:B------:R-:W-:Y:S05]  /*2f90*/  BSYNC B1 ;  /* 0x0000000000017941 */ /* 0x000fea0003800000 */
.L_x_4129:
[----:B------:R-:W-:Y:S01]  /*2fa0*/  ISETP.NE.U32.AND P5, PT, RZ, c[0x0][0x258], PT ;  /* 0x00009600ff007a0c */ /* 0x000fe20003fa5070 */
[----:B------:R-:W-:Y:S01]  /*2fb0*/  BSSY B1, `(.L_x_4131) ;  /* 0x0000012000017945 */ /* 0x000fe20003800000 */
[--C-:B------:R-:W-:Y:S02]  /*2fc0*/  @P4 PRMT R196, R196, 0x5410, R125.reuse ;  /* 0x00005410c4c44816 */ /* 0x100fe4000000007d */
[----:B------:R-:W-:Y:S02]  /*2fd0*/  ISETP.NE.AND.EX P5, PT, RZ, c[0x0][0x25c], PT, P5 ;  /* 0x00009700ff007a0c */ /* 0x000fe40003fa5350 */
[----:B------:R-:W-:Y:S02]  /*2fe0*/  @P4 SHF.R.U64 R191, R124, 0x10, R125 ;  /* 0x000000107cbf4819 */ /* 0x000fe4000000127d */
[----:B------:R-:W-:Y:S02]  /*2ff0*/  SEL R120, R127, R120, P5 ;  /* 0x000000787f787207 */ /* 0x000fe40002800000 */
[----:B------:R-:W-:Y:S01]  /*3000*/  @P4 PRMT R194, R194, 0x5410, R124 ;  /* 0x00005410c2c24816 */ /* 0x000fe2000000007c */
[----:B------:R-:W-:Y:S05]  /*3010*/  @!P4 BRA `(.L_x_4132) ;  /* 0x000000b00000c947 */ /* 0x000fea0003800000 */
[----:B------:R-:W-:Y:S01]  /*3020*/  LOP3.LUT P6, RZ, R4, 0xff, RZ, 0xc0, !PT ;  /* 0x000000ff04ff7812 */ /* 0x000fe200078cc0ff */
[----:B------:R-:W-:Y:S01]  /*3030*/  FMUL.FTZ R127, R127, c[0x0][0x1ec] ;  /* 0x00007b007f7f7a20 */ /* 0x000fe20000410000 */
[----:B------:R-:W-:Y:S01]  /*3040*/  HFMA2.MMA R131, -RZ, RZ, 0, 0 ;  /* 0x00000000ff837435 */ /* 0x000fe200000001ff */
[----:B------:R-:W-:-:S02]  /*3050*/  IMAD.MOV.U32 R124, RZ, RZ, RZ ;  /* 0x000000ffff7c7224 */ /* 0x000fc400078e00ff */
[----:B------:R-:W-:-:S08]  /*3060*/  FMUL.FTZ R192, R127, c[0x0][0x1e8] ;  /* 0x00007a007fc07a20 */ /* 0x000fd00000410000 */
[----:B------:R-:W-:Y:S01]  /*3070*/  @P6 FMUL.FTZ R124, R25, R192 ;  /* 0x000000c0197c6220 */ /* 0x000fe20000410000 */
[----:B------:R-:W-:-:S04]  /*3080*/  @P6 PRMT R194, RZ, 0x7610, R194 ;  /* 0x00007610ffc26816 */ /* 0x000fc800000000c2 */
[----:B------:R-:W-:Y:S01]  /*3090*/  F2FP.BF16.PACK_AB R124, RZ, R124 ;  /* 0x0000007cff7c723e */ /* 0x000fe200000010ff */
[----:B------:R-:W-:-:S03]  /*30a0*/  @P6 FMUL.FTZ R131, R194, R192 ;  /* 0x000000c0c2836220 */ /* 0x000fc60000410000 */
[----:B------:R-:W-:Y:S01]  /*30b0*/  PRMT R145, R124, 0x7610, R145 ;  /* 0x000076107c917816 */ /* 0x000fe20000000091 */
[----:B------:R-:W-:Y:S02]  /*30c0*/  FADD.FTZ R52, R52, R131 ;  /* 0x0000008334347221 */ /* 0x000fe40000010000 */
.L_x_4132:
[----:B------:R-:W-:Y:S05]  /*30d0*/  BSYNC B1 ;  /* 0x0000000000017941 */ /* 0x000fea0003800000 */
.L_x_4131:
        /* <DEDUP_REMOVED lines=8> */
.L_x_4134:
[----:B------:R-:W-:Y:S05]  /*3160*/  BSYNC B1 ;  /* 0x0000000000017941 */ /* 0x000fea0003800000 */
.L_x_4133:
[----:B------:R-:W-:Y:S01]  /*3170*/  BSSY B1, `(.L_x_4135) ;  /* 0x000000f000017945 */ /* 0x000fe20003800000 */
[----:B------:R-:W-:Y:S02]  /*3180*/  SEL R121, R126, R121, P5 ;  /* 0x000000797e797207 */ /* 0x000fe40002800000 */
[----:B------:R-:W-:Y:S01]  /*3190*/  @P4 PRMT R198, R198, 0x5410, R191 ;  /* 0x00005410c6c64816 */ /* 0x000fe200000000bf */
        /* <DEDUP_REMOVED lines=12> */
.L_x_4136:
[----:B------:R-:W-:Y:S05]  /*3260*/  BSYNC B1 ;  /* 0x0000000000017941 */ /* 0x000fea0003800000 */
.L_x_4135:
        /* <DEDUP_REMOVED lines=8> */
.L_x_4138:
[----:B------:R-:W-:Y:S05]  /*32f0*/  BSYNC B1 ;  /* 0x0000000000017941 */ /* 0x000fea0003800000 */
.L_x_4137:
[----:B------:R-:W-:Y:S01]  /*3300*/  BSSY B1, `(.L_x_4139) ;  /* 0x000000c000017945 */ /* 0x000fe20003800000 */
        /* <DEDUP_REMOVED lines=11> */
.L_x_4140:
[----:B------:R-:W-:Y:S05]  /*33c0*/  BSYNC B1 ;  /* 0x0000000000017941 */ /* 0x000fea0003800000 */
.L_x_4139:
        /* <DEDUP_REMOVED lines=8> */
.L_x_4142:
[----:B------:R-:W-:Y:S05]  /*3450*/  BSYNC B1 ;  /* 0x0000000000017941 */ /* 0x000fea0003800000 */
.L_x_4141:
[----:B------:R-:W-:Y:S01]  /*3460*/  SEL R122, R177, R122, P5 ;  /* 0x0000007ab17a7207 */ /* 0x000fe20002800000 */
[----:B------:R-:W-:Y:S01]  /*3470*/  BSSY B1, `(.L_x_4143) ;  /* 0x0000015000017945 */ /* 0x000fe20003800000 */
[----:B------:R-:W-:Y:S02]  /*3480*/  SEL R123, R176, R123, P5 ;  /* 0x0000007bb07b7207 */ /* 0x000fe40002800000 */
[----:B------:R-:W-:Y:S02]  /*3490*/  ISETP.NE.U32.AND P5, PT, RZ, c[0x0][0x258], PT ;  /* 0x00009600ff007a0c */ /* 0x000fe40003fa5070 */
[----:B------:R-:W-:Y:S02]  /*34a0*/  @P4 SHF.R.U32.HI R125, RZ, 0x10, R125 ;  /* 0x00000010ff7d4819 */ /* 0x000fe4000001167d */
[----:B------:R-:W-:Y:S02]  /*34b0*/  ISETP.NE.AND.EX P5, PT, RZ, c[0x0][0x25c], PT, P5 ;  /* 0x00009700ff007a0c */ /* 0x000fe40003fa5350 */
[----:B------:R-:W-:-:S11]  /*34c0*/  @P4 PRMT R199, R199, 0x5410, R125 ;  /* 0x00005410c7c74816 */ /* 0x000fd6000000007d */
[----:B------:R-:W-:-:S05]  /*34d0*/  @P5 MOV R126, 0x10 ;  /* 0x00000010007e5802 */ /* 0x000fca0000000f00 */
[----:B------:R-:W-:-:S05]  /*34e0*/  @P5 IMAD.WIDE.U32 R126, R7, R126, c[0x0][0x258] ;  /* 0x00009600077e5625 */ /* 0x000fca00078e007e */
[----:B------:R0:W-:Y:S01]  /*34f0*/  @P5 STG.E.128 [R126.64], R120 ;  /* 0x000000787e005986 */ /* 0x0001e2000c101d04 */
[----:B------:R-:W-:Y:S05]  /*3500*/  @!P4 BRA `(.L_x_4144) ;  /* 0x000000b00000c947 */ /* 0x000fea0003800000 */
[----:B------:R-:W-:Y:S01]  /*3510*/  LOP3.LUT P5, RZ, R4, 0xff000000, RZ, 0xc0, !PT ;  /* 0xff00000004ff7812 */ /* 0x000fe200078ac0ff */
[----:B------:R-:W-:Y:S02]  /*3520*/  FMUL.FTZ R176, R176, c[0x0][0x1ec] ;  /* 0x00007b00b0b07a20 */ /* 0x000fe40000410000 */
[----:B------:R-:W-:Y:S02]  /*3530*/  IMAD.MOV.U32 R124, RZ, RZ, RZ ;  /* 0x000000ffff7c7224 */ /* 0x000fe400078e00ff */
[----:B------:R-:W-:Y:S02]  /*3540*/  FMUL.FTZ R125, R176, c[0x0][0x1e8] ;  /* 0x00007a00b07d7a20 */ /* 0x000fe40000410000 */
[----:B0-----:R-:W-:-:S06]  /*3550*/  IMAD.MOV.U32 R126, RZ, RZ, RZ ;  /* 0x000000ffff7e7224 */ /* 0x001fcc00078e00ff */
[----:B------:R-:W-:Y:S01]  /*3560*/  @P5 FMUL.FTZ R124, R22, R125 ;  /* 0x0000007d167c5220 */ /* 0x000fe20000410000 */
[----:B------:R-:W-:-:S04]  /*3570*/  @P5 PRMT R199, RZ, 0x7610, R199 ;  /* 0x00007610ffc75816 */ /* 0x000fc800000000c7 */
[----:B------:R-:W-:Y:S01]  /*3580*/  F2FP.BF16.PACK_AB R124, RZ, R124 ;  /* 0x0000007cff7c723e */ /* 0x000fe200000010ff */
[----:B------:R-:W-:-:S03]  /*3590*/  @P5 FMUL.FTZ R126, R199, R125 ;  /* 0x0000007dc77e5220 */ /* 0x000fc60000410000 */
[----:B------:R-:W-:Y:S01]  /*35a0*/  PRMT R148, R124, 0x7610, R148 ;  /* 0x000076107c947816 */ /* 0x000fe20000000094 */
[----:B------:R-:W-:Y:S02]  /*35b0*/  FADD.FTZ R55, R55, R126 ;  /* 0x0000007e37377221 */ /* 0x000fe40000010000 */
.L_x_4144:
[----:B------:R-:W-:Y:S05]  /*35c0*/  BSYNC B1 ;  /* 0x0000000000017941 */ /* 0x000fea0003800000 */
.L_x_4143:
[----:B------:R-:W-:Y:S01]  /*35d0*/  BSSY B1, `(.L_x_4145) ;  /* 0x000000a000017945 */ /* 0x000fe20003800000 */
[----:B------:R-:W-:Y:S05]  /*35e0*/  @!P4 BRA `(.L_x_4146) ;  /* 0x000000800000c947 */ /* 0x000fea0003800000 */
[----:B------:R-:W-:Y:S01]  /*35f0*/  LOP3.LUT R124, R146, 0xffff, RZ, 0xc0, !PT ;  /* 0x0000ffff927c7812 */ /* 0x000fe200078ec0ff */
[----:B------:R-:W-:Y:S01]  /*3600*/  IMAD.MOV.U32 R131, RZ, RZ, 0x8 ;  /* 0x00000008ff837424 */ /* 0x000fe200078e00ff */
[----:B0-----:R-:W-:-:S03]  /*3610*/  PRMT R127, R147, 0x5410, R148 ;  /* 0x00005410937f7816 */ /* 0x001fc60000000094 */
[----:B------:R-:W-:-:S05]  /*3620*/  IMAD.WIDE.U32 R124, R124, 0x10000, RZ ;  /* 0x000100007c7c7825 */ /* 0x000fca00078e00ff */
[----:B------:R-:W-:Y:S01]  /*3630*/  LOP3.LUT R125, R127, R125, RZ, 0xfc, !PT ;  /* 0x0000007d7f7d7212 */ /* 0x000fe200078efcff */
[----:B------:R-:W-:Y:S01]  /*3640*/  IMAD.WIDE.U32 R126, R128, R131, c[0x0][0x248] ;  /* 0x00009200807e7625 */ /* 0x000fe200078e0083 */
[----:B------:R-:W-:-:S05]  /*3650*/  LOP3.LUT R124, R124, 0xffff, R145, 0xf8, !PT ;  /* 0x0000ffff7c7c7812 */ /* 0x000fca00078ef891 */
[----:B------:R0:W-:Y:S02]  /*3660*/  STG.E.64 [R126.64], R124 ;  /* 0x0000007c7e007986 */ /* 0x0001e4000c101b04 */
.L_x_4146:
[----:B------:R-:W-:Y:S05]  /*3670*/  BSYNC B1 ;  /* 0x0000000000017941 */ /* 0x000fea0003800000 */
.L_x_4145:
[----:B------:R-:W-:Y:S02]  /*3680*/  IADD3 R7, R7, 0x80, RZ ;  /* 0x0000008007077810 */ /* 0x000fe40007ffe0ff */
[----:B------:R-:W-:Y:S02]  /*3690*/  IADD3 R128, R128, 0x80, RZ ;  /* 0x0000008080807810 */ /* 0x000fe40007ffe0ff */
.L_x_4128:
[----:B------:R-:W-:Y:S05]  /*36a0*/  BSYNC B0 ;  /* 0x0000000000007941 */ /* 0x000fea0003800000 */
.L_x_4127:
[----:B------:R-:W-:Y:S01]  /*36b0*/  BSSY B0, `(.L_x_4147) ;  /* 0x000008c000007945 */ /* 0x000fe20003800000 */
[----:B------:R-:W-:Y:S05]  /*36c0*/  @!P1 BRA `(.L_x_4148) ;  /* 0x000008a000009947 */ /* 0x000fea0003800000 */
[----:B0-----:R-:W-:Y:S02]  /*36d0*/  @P4 MOV R125, 0x8 ;  /* 0x00000008007d4802 */ /* 0x001fe40000000f00 */
        /* <DEDUP_REMOVED lines=24> */
.L_x_4150:
[----:B------:R-:W-:Y:S05]  /*3860*/  BSYNC B1 ;  /* 0x0000000000017941 */ /* 0x000fea0003800000 */
.L_x_4149:
        /* <DEDUP_REMOVED lines=9> */
[----:B------:R-:W-:-:S02]  /*3900*/  FMUL.FTZ R127, R127, c[0x0][0x1ec] ;  /* 0x00007b007f7f7a20 */ /* 0x000fc40000410000 */
        /* <DEDUP_REMOVED lines=9> */
.L_x_4152:
[----:B------:R-:W-:Y:S05]  /*39a0*/  BSYNC B1 ;  /* 0x0000000000017941 */ /* 0x000fea0003800000 */
.L_x_4151:
        /* <DEDUP_REMOVED lines=8> */
.L_x_4154:
[----:B------:R-:W-:Y:S05]  /*3a30*/  BSYNC B1 ;  /* 0x0000000000017941 */ /* 0x000fea0003800000 */
.L_x_4153:
[----:B------:R-:W-:Y:S01]  /*3a40*/  BSSY B1, `(.L_x_4155) ;  /* 0x000000f000017945 */ /* 0x000fe20003800000 */
[----:B------:R-:W-:Y:S02]  /*3a50*/  SEL R121, R126, R121, P5 ;  /* 0x000000797e797207 */ /* 0x000fe40002800000 */
[----:B------:R-:W-:Y:S01]  /*3a60*/  @P4 PRMT R198, R198, 0x5410, R191 ;  /* 0x00005410c6c64816 */ /* 0x000fe200000000bf */
[----:B------:R-:W-:Y:S05]  /*3a70*/  @!P4 BRA `(.L_x_4156) ;  /* 0x000000b00000c947 */ /* 0x000fea0003800000 */
[----:B------:R-:W-:Y:S01]  /*3a80*/  LOP3.LUT P6, RZ, R3, 0xff00, RZ, 0xc0, !PT ;  /* 0x0000ff0003ff7812 */ /* 0x000fe200078cc0ff */
[----:B------:R-:W-:Y:S01]  /*3a90*/  FMUL.FTZ R126, R126, c[0x0][0x1ec] ;  /* 0x00007b007e7e7a20 */ /* 0x000fe20000410000 */
[----:B------:R-:W-:Y:S01]  /*3aa0*/  HFMA2.MMA R124, -RZ, RZ, 0, 0 ;  /* 0x00000000ff7c7435 */ /* 0x000fe200000001ff */
[----:B------:R-:W-:Y:S02]  /*3ab0*/  IMAD.MOV.U32 R146, RZ, RZ, RZ ;  /* 0x000000ffff927224 */ /* 0x000fe400078e00ff */
[----:B------:R-:W-:-:S08]  /*3ac0*/  FMUL.FTZ R127, R126, c[0x0][0x1e8] ;  /* 0x00007a007e7f7a20 */ /* 0x000fd00000410000 */
[----:B------:R-:W-:Y:S01]  /*3ad0*/  @P6 PRMT R198, RZ, 0x7610, R198 ;  /* 0x00007610ffc66816 */ /* 0x000fe200000000c6 */
[----:B------:R-:W-:-:S04]  /*3ae0*/  @P6 FMUL.FTZ R124, R20, R127 ;  /* 0x0000007f147c6220 */ /* 0x000fc80000410000 */
[----:B------:R-:W-:Y:S01]  /*3af0*/  @P6 FMUL.FTZ R146, R198, R127 ;  /* 0x0000007fc6926220 */ /* 0x000fe20000410000 */
[----:B------:R-:W-:-:S03]  /*3b00*/  F2FP.BF16.PACK_AB R124, RZ, R124 ;  /* 0x0000007cff7c723e */ /* 0x000fc600000010ff */
[--C-:B------:R-:W-:Y:S01]  /*3b10*/  FADD.FTZ R49, R49, R146.reuse ;  /* 0x0000009231317221 */ /* 0x100fe20000010000 */
[----:B------:R-:W-:Y:S02]  /*3b20*/  PRMT R146, R124, 0x7610, R146 ;  /* 0x000076107c927816 */ /* 0x000fe40000000092 */
.L_x_4156:
[----:B------:R-:W-:Y:S05]  /*3b30*/  BSYNC B1 ;  /* 0x0000000000017941 */ /* 0x000fea0003800000 */
.L_x_4155:
        /* <DEDUP_REMOVED lines=8> */
.L_x_4158:
[----:B------:R-:W-:Y:S05]  /*3bc0*/  BSYNC B1 ;  /* 0x0000000000017941 */ /* 0x000fea0003800000 */
.L_x_4157:
        /* <DEDUP_REMOVED lines=12> */
.L_x_4160:
[----:B------:R-:W-:Y:S05]  /*3c90*/  BSYNC B1 ;  /* 0x0000000000017941 */ /* 0x000fea0003800000 */
.L_x_4159:
        /* <DEDUP_REMOVED lines=8> */
.L_x_4162:
[----:B------:R-:W-:Y:S05]  /*3d20*/  BSYNC B1 ;  /* 0x0000000000017941 */ /* 0x000fea0003800000 */
.L_x_4161:
[----:B------:R-:W-:Y:S01]  /*3d30*/  SEL R122, R177, R122, P5 ;  /* 0x0000007ab17a7207 */ /* 0x000fe20002800000 */
[----:B------:R-:W-:Y:S01]  /*3d40*/  BSSY B1, `(.L_x_4163) ;  /* 0x0000015000017945 */ /* 0x000fe20003800000 */
[----:B------:R-:W-:Y:S02]  /*3d50*/  SEL R123, R176, R123, P5 ;  /* 0x0000007bb07b7207 */ /* 0x000fe40002800000 */
[----:B------:R-:W-:Y:S02]  /*3d60*/  ISETP.NE.U32.AND P5, PT, RZ, c[0x0][0x258], PT ;  /* 0x00009600ff007a0c */ /* 0x000fe40003fa5070 */
[----:B------:R-:W-:Y:S02]  /*3d70*/  @P4 SHF.R.U32.HI R125, RZ, 0x10, R125 ;  /* 0x00000010ff7d4819 */ /* 0x000fe4000001167d */
[----:B------:R-:W-:Y:S02]  /*3d80*/  ISETP.NE.AND.EX P5, PT, RZ, c[0x0][0x25c], PT, P5 ;  /* 0x00009700ff007a0c */ /* 0x000fe40003fa5350 */
[----:B------:R-:W-:-:S11]  /*3d90*/  @P4 PRMT R199, R199, 0x5410, R125 ;  /* 0x00005410c7c74816 */ /* 0x000fd6000000007d */
[----:B------:R-:W-:-:S04]  /*3da0*/  @P5 IMAD.MOV.U32 R126, RZ, RZ, 0x10 ;  /* 0x00000010ff7e5424 */ /* 0x000fc800078e00ff */
        /* <DEDUP_REMOVED lines=14> */
.L_x_4164:
[----:B------:R-:W-:Y:S05]  /*3e90*/  BSYNC B1 ;  /* 0x0000000000017941 */ /* 0x000fea0003800000 */
.L_x_4163:
[----:B------:R-:W-:Y:S01]  /*3ea0*/  BSSY B1, `(.L_x_4165) ;  /* 0x000000a000017945 */ /* 0x000fe20003800000 */
[----:B------:R-:W-:Y:S05]  /*3eb0*/  @!P4 BRA `(.L_x_4166) ;  /* 0x000000800000c947 */ /* 0x000fea0003800000 */
[----:B------:R-:W-:Y:S02]  /*3ec0*/  LOP3.LUT R124, R146, 0xffff, RZ, 0xc0, !PT ;  /* 0x0000ffff927c7812 */ /* 0x000fe400078ec0ff */
[----:B0-----:R-:W-:Y:S02]  /*3ed0*/  PRMT R127, R147, 0x5410, R148 ;  /* 0x00005410937f7816 */ /* 0x001fe40000000094 */
[----:B------:R-:W-:Y:S01]  /*3ee0*/  MOV R131, 0x8 ;  /* 0x0000000800837802 */ /* 0x000fe20000000f00 */
[----:B------:R-:W-:-:S05]  /*3ef0*/  IMAD.WIDE.U32 R124, R124, 0x10000, RZ ;  /* 0x000100007c7c7825 */ /* 0x000fca00078e00ff */
[----:B------:R-:W-:Y:S01]  /*3f00*/  LOP3.LUT R125, R127, R125, RZ, 0xfc, !PT ;  /* 0x0000007d7f7d7212 */ /* 0x000fe200078efcff */
[----:B------:R-:W-:Y:S01]  /*3f10*/  IMAD.WIDE.U32 R126, R128, R131, c[0x0][0x248] ;  /* 0x00009200807e7625 */ /* 0x000fe200078e0083 */
[----:B------:R-:W-:-:S05]  /*3f20*/  LOP3.LUT R124, R124, 0xffff, R145, 0xf8, !PT ;  /* 0x0000ffff7c7c7812 */ /* 0x000fca00078ef891 */
[----:B------:R0:W-:Y:S02]  /*3f30*/  STG.E.64 [R126.64], R124 ;  /* 0x0000007c7e007986 */ /* 0x0001e4000c101b04 */
.L_x_4166:
[----:B------:R-:W-:Y:S05]  /*3f40*/  BSYNC B1 ;  /* 0x0000000000017941 */ /* 0x000fea0003800000 */
.L_x_4165:
[----:B------:R-:W-:Y:S02]  /*3f50*/  IADD3 R7, R7, 0x80, RZ ;  /* 0x0000008007077810 */ /* 0x000fe40007ffe0ff */
[----:B------:R-:W-:Y:S02]  /*3f60*/  IADD3 R128, R128, 0x80, RZ ;  /* 0x0000008080807810 */ /* 0x000fe40007ffe0ff */
.L_x_4148:
[----:B------:R-:W-:Y:S05]  /*3f70*/  BSYNC B0 ;  /* 0x0000000000007941 */ /* 0x000fea0003800000 */
.L_x_4147:
        /* <DEDUP_REMOVED lines=27> */
.L_x_4170:
[----:B------:R-:W-:Y:S05]  /*4130*/  BSYNC B1 ;  /* 0x0000000000017941 */ /* 0x000fea0003800000 */
.L_x_4169:
        /* <DEDUP_REMOVED lines=19> */
.L_x_4172:
[----:B------:R-:W-:Y:S05]  /*4270*/  BSYNC B1 ;  /* 0x0000000000017941 */ /* 0x000fea0003800000 */
.L_x_4171:
        /* <DEDUP_REMOVED lines=8> */
.L_x_4174:
[----:B------:R-:W-:Y:S05]  /*4300*/  BSYNC B1 ;  /* 0x0000000000017941 */ /* 0x000fea0003800000 */
.L_x_4173:
        /* <DEDUP_REMOVED lines=15> */
.L_x_4176:
[----:B------:R-:W-:Y:S05]  /*4400*/  BSYNC B1 ;  /* 0x0000000000017941 */ /* 0x000fea0003800000 */
.L_x_4175:
        /* <DEDUP_REMOVED lines=8> */
.L_x_4178:
[----:B------:R-:W-:Y:S05]  /*4490*/  BSYNC B1 ;  /* 0x0000000000017941 */ /* 0x000fea0003800000 */
.L_x_4177:
        /* <DEDUP_REMOVED lines=12> */
.L_x_4180:
[----:B------:R-:W-:Y:S05]  /*4560*/  BSYNC B1 ;  /* 0x0000000000017941 */ /* 0x000fea0003800000 */
.L_x_4179:
        /* <DEDUP_REMOVED lines=8> */
.L_x_4182:
[----:B------:R-:W-:Y:S05]  /*45f0*/  BSYNC B1 ;  /* 0x0000000000017941 */ /* 0x000fea0003800000 */
.L_x_4181:
        /* <DEDUP_REMOVED lines=22> */
.L_x_4184:
[----:B------:R-:W-:Y:S05]  /*4760*/  BSYNC B1 ;  /* 0x0000000000017941 */ /* 0x000fea0003800000 */
.L_x_4183:
        /* <DEDUP_REMOVED lines=10> */
.L_x_4186:
[----:B------:R-:W-:Y:S05]  /*4810*/  BSYNC B1 ;  /* 0x0000000000017941 */ /* 0x000fea0003800000 */
.L_x_4185:
[----:B------:R-:W-:Y:S02]  /*4820*/  IADD3 R7, R7, 0x80, RZ ;  /* 0x0000008007077810 */ /* 0x000fe40007ffe0ff */
[----:B------:R-:W-:Y:S02]  /*4830*/  IADD3 R128, R128, 0x80, RZ ;  /* 0x0000008080807810 */ /* 0x000fe40007ffe0ff */
.L_x_4168:
[----:B------:R-:W-:Y:S05]  /*4840*/  BSYNC B0 ;  /* 0x0000000000007941 */ /* 0x000fea0003800000 */
.L_x_4167:
        /* <DEDUP_REMOVED lines=28> */
.L_x_4190:
[----:B------:R-:W-:Y:S05]  /*4a10*/  BSYNC B1 ;  /* 0x0000000000017941 */ /* 0x000fea0003800000 */
.L_x_4189:
        /* <DEDUP_REMOVED lines=19> */
.L_x_4192:
[----:B------:R-:W-:Y:S05]  /*4b50*/  BSYNC B1 ;  /* 0x0000000000017941 */ /* 0x000fea0003800000 */
.L_x_4191:
        /* <DEDUP_REMOVED lines=8> */
.L_x_4194:
[----:B------:R-:W-:Y:S05]  /*4be0*/  BSYNC B1 ;  /* 0x0000000000017941 */ /* 0x000fea0003800000 */
.L_x_4193:
        /* <DEDUP_REMOVED lines=15> */
.L_x_4196:
[----:B------:R-:W-:Y:S05]  /*4ce0*/  BSYNC B1 ;  /* 0x0000000000017941 */ /* 0x000fea0003800000 */
.L_x_4195:
        /* <DEDUP_REMOVED lines=8> */
.L_x_4198:
[----:B------:R-:W-:Y:S05]  /*4d70*/  BSYNC B1 ;  /* 0x0000000000017941 */ /* 0x000fea0003800000 */
.L_x_4197:
        /* <DEDUP_REMOVED lines=12> */
.L_x_4200:
[----:B------:R-:W-:Y:S05]  /*4e40*/  BSYNC B1 ;  /* 0x0000000000017941 */ /* 0x000fea0003800000 */
.L_x_4199:
        /* <DEDUP_REMOVED lines=8> */
.L_x_4202:
[----:B------:R-:W-:Y:S05]  /*4ed0*/  BSYNC B1 ;  /* 0x0000000000017941 */ /* 0x000fea0003800000 */
.L_x_4201:
[----:B------:R-:W-:Y:S01]  /*4ee0*/  ISETP.NE.U32.AND P3, PT, RZ, c[0x0][0x258], PT ;  /* 0x00009600ff007a0c */ /* 0x000fe20003f65070 */
[----:B------:R-:W-:Y:S01]  /*4ef0*/  BSSY B1, `(.L_x_4203) ;  /* 0x0000015000017945 */ /* 0x000fe20003800000 */
[----:B------:R-:W-:Y:S02]  /*4f00*/  SEL R122, R177, R122, P5 ;  /* 0x0000007ab17a7207 */ /* 0x000fe40002800000 */
[----:B------:R-:W-:Y:S02]  /*4f10*/  ISETP.NE.AND.EX P3, PT, RZ, c[0x0][0x25c], PT, P3 ;  /* 0x00009700ff007a0c */ /* 0x000fe40003f65330 */
[----:B------:R-:W-:Y:S02]  /*4f20*/  SEL R123, R176, R123, P5 ;  /* 0x0000007bb07b7207 */ /* 0x000fe40002800000 */
[----:B------:R-:W-:-:S04]  /*4f30*/  @P4 SHF.R.U32.HI R125, RZ, 0x10, R125 ;  /* 0x00000010ff7d4819 */ /* 0x000fc8000001167d */
[----:B------:R-:W-:-:S05]  /*4f40*/  @P4 PRMT R199, R199, 0x5410, R125 ;  /* 0x00005410c7c74816 */ /* 0x000fca000000007d */
[----:B------:R-:W-:-:S04]  /*4f50*/  @P3 IMAD.MOV.U32 R126, RZ, RZ, 0x10 ;  /* 0x00000010ff7e3424 */ /* 0x000fc800078e00ff */
[----:B------:R-:W-:-:S05]  /*4f60*/  @P3 IMAD.WIDE.U32 R126, R7, R126, c[0x0][0x258] ;  /* 0x00009600077e3625 */ /* 0x000fca00078e007e */
[----:B------:R0:W-:Y:S01]  /*4f70*/  @P3 STG.E.128 [R126.64], R120 ;  /* 0x000000787e003986 */ /* 0x0001e2000c101d04 */
[----:B------:R-:W-:Y:S05]  /*4f80*/  @!P4 BRA `(.L_x_4204) ;  /* 0x000000b00000c947 */ /* 0x000fea0003800000 */
[----:B------:R-:W-:Y:S01]  /*4f90*/  LOP3.LUT P3, RZ, R0, 0xff000000, RZ, 0xc0, !PT ;  /* 0xff00000000ff7812 */ /* 0x000fe2000786c0ff */
[----:B------:R-:W-:Y:S01]  /*4fa0*/  FMUL.FTZ R176, R176, c[0x0][0x1ec] ;  /* 0x00007b00b0b07a20 */ /* 0x000fe20000410000 */
[----:B------:R-:W-:Y:S01]  /*4fb0*/  MOV R8, RZ ;  /* 0x000000ff00087202 */ /* 0x000fe20000000f00 */
[----:B------:R-:W-:Y:S02]  /*4fc0*/  IMAD.MOV.U32 R7, RZ, RZ, RZ ;  /* 0x000000ffff077224 */ /* 0x000fe400078e00ff */
[----:B------:R-:W-:-:S08]  /*4fd0*/  FMUL.FTZ R176, R176, c[0x0][0x1e8] ;  /* 0x00007a00b0b07a20 */ /* 0x000fd00000410000 */
[----:B------:R-:W-:Y:S01]  /*4fe0*/  @P3 PRMT R199, RZ, 0x7610, R199 ;  /* 0x00007610ffc73816 */ /* 0x000fe200000000c7 */
[----:B------:R-:W-:-:S04]  /*4ff0*/  @P3 FMUL.FTZ R7, R9, R176 ;  /* 0x000000b009073220 */ /* 0x000fc80000410000 */
[----:B------:R-:W-:Y:S01]  /*5000*/  @P3 FMUL.FTZ R8, R199, R176 ;  /* 0x000000b0c7083220 */ /* 0x000fe20000410000 */
[----:B------:R-:W-:-:S03]  /*5010*/  F2FP.BF16.PACK_AB R7, RZ, R7 ;  /* 0x00000007ff07723e */ /* 0x000fc600000010ff */
[----:B------:R-:W-:Y:S01]  /*5020*/  FADD.FTZ R43, R43, R8 ;  /* 0x000000082b2b7221 */ /* 0x000fe20000010000 */
[----:B------:R-:W-:Y:S02]  /*5030*/  PRMT R148, R7, 0x7610, R148 ;  /* 0x0000761007947816 */ /* 0x000fe40000000094 */
.L_x_4204:
[----:B------:R-:W-:Y:S05]  /*5040*/  BSYNC B1 ;  /* 0x0000000000017941 */ /* 0x000fea0003800000 */
.L_x_4203:
[----:B------:R-:W-:Y:S05]  /*5050*/  @!P4 BRA `(.L_x_4188) ;  /* 0x000000800000c947 */ /* 0x000fea0003800000 */
[----:B------:R-:W-:Y:S01]  /*5060*/  LOP3.LUT R124, R146, 0xffff, RZ, 0xc0, !PT ;  /* 0x0000ffff927c7812 */ /* 0x000fe200078ec0ff */
[----:B0-----:R-:W-:Y:S01]  /*5070*/  IMAD.MOV.U32 R127, RZ, RZ, 0x8 ;  /* 0x00000008ff7f7424 */ /* 0x001fe200078e00ff */
[----:B------:R-:W-:-:S03]  /*5080*/  PRMT R7, R147, 0x5410, R148 ;  /* 0x0000541093077816 */ /* 0x000fc60000000094 */
[----:B------:R-:W-:-:S04]  /*5090*/  IMAD.WIDE.U32 R124, R124, 0x10000, RZ ;  /* 0x000100007c7c7825 */ /* 0x000fc800078e00ff */
[----:B------:R-:W-:Y:S01]  /*50a0*/  IMAD.WIDE.U32 R126, R128, R127, c[0x0][0x248] ;  /* 0x00009200807e7625 */ /* 0x000fe200078e007f */
[----:B------:R-:W-:Y:S02]  /*50b0*/  LOP3.LUT R125, R7, R125, RZ, 0xfc, !PT ;  /* 0x0000007d077d7212 */ /* 0x000fe400078efcff */
[----:B------:R-:W-:-:S05]  /*50c0*/  LOP3.LUT R124, R124, 0xffff, R145, 0xf8, !PT ;  /* 0x0000ffff7c7c7812 */ /* 0x000fca00078ef891 */
[----:B------:R0:W-:Y:S02]  /*50d0*/  STG.E.64 [R126.64], R124 ;  /* 0x0000007c7e007986 */ /* 0x0001e4000c101b04 */
.L_x_4188:
[----:B------:R-:W-:Y:S05]  /*50e0*/  BSYNC B0 ;  /* 0x0000000000007941 */ /* 0x000fea0003800000 */
.L_x_4187:
[----:B------:R-:W-:Y:S02]  /*50f0*/  IADD3 R143, R143, c[0x0][0x160], RZ ;  /* 0x000058008f8f7a10 */ /* 0x000fe40007ffe0ff */
[----:B------:R-:W-:Y:S02]  /*5100*/  LOP3.LUT P4, RZ, R16, 0xff, RZ, 0xc0, !PT ;  /* 0x000000ff10ff7812 */ /* 0x000fe4000788c0ff */
[----:B------:R-:W-:Y:S02]  /*5110*/  ISETP.GE.AND P3, PT, R143, c[0x0][0x164], PT ;  /* 0x000059008f007a0c */ /* 0x000fe40003f66270 */
[----:B------:R-:W-:-:S11]  /*5120*/  SEL R16, RZ, 0x1, P4 ;  /* 0x00000001ff107807 */ /* 0x000fd60002000000 */
[----:B0----5:R-:W-:Y:S01]  /*5130*/  @P3 CALL.REL.NOINC `(.L_x_4083) ;  /* 0x0000001000003944 */ /* 0x021fe20003c00000 */
[----:B------:R-:W-:Y:S05]  /*5140*/  BRA `(.L_x_4205) ;  /* 0xffffb8d000007947 */ /* 0x000fea000383ffff */
.L_x_4083:
        /* <DEDUP_REMOVED lines=49> */
.L_x_4103:
[----:B------:R-:W-:Y:S01]  /*5460*/  MOV R130, R193 ;  /* 0x000000c100827202 */ /* 0x000fe20000000f00 */
[----:B------:R-:W-:Y:S01]  /*5470*/  IMAD.MOV.U32 R177, RZ, RZ, 0x10 ;  /* 0x00000010ffb17424 */ /* 0x000fe200078e00ff */
[----:B------:R-:W-:Y:S01]  /*5480*/  MOV R124, 0x54c0 ;  /* 0x000054c0007c7802 */ /* 0x000fe20000000f00 */
[----:B------:R-:W-:-:S02]  /*5490*/  IMAD.MOV.U32 R195, RZ, RZ, 0x1f ;  /* 0x0000001fffc37424 */ /* 0x000fc400078e00ff */
[----:B------:R-:W-:Y:S02]  /*54a0*/  IMAD.MOV.U32 R200, RZ, RZ, -0x1 ;  /* 0xffffffffffc87424 */ /* 0x000fe400078e00ff */
[----:B-----5:R-:W-:Y:S05]  /*54b0*/  CALL.REL.NOINC `($__internal_77_$__cuda_sm70_shflsync_down_p) ;  /* 0x0000046000007944 */ /* 0x020fea0003c00000 */
[----:B-1----:R-:W-:Y:S01]  /*54c0*/  MOV R128, R130 ;  /* 0x0000008200807202 */ /* 0x002fe20000000f00 */
[----:B0-----:R-:W-:Y:S05]  /*54d0*/  BRA `(.L_x_4206) ;  /* 0xffffccd000007947 */ /* 0x001fea000383ffff */
.L_x_4104:
[----:B------:R-:W-:Y:S01]  /*54e0*/  IMAD.MOV.U32 R130, RZ, RZ, R197 ;  /* 0x000000ffff827224 */ /* 0x000fe200078e00c5 */
[----:B------:R-:W-:Y:S01]  /*54f0*/  MOV R200, 0xffffffff ;  /* 0xffffffff00c87802 */ /* 0x000fe20000000f00 */
[----:B------:R-:W-:Y:S01]  /*5500*/  IMAD.MOV.U32 R177, RZ, RZ, 0x10 ;  /* 0x00000010ffb17424 */ /* 0x000fe200078e00ff */
[----:B------:R-:W-:Y:S01]  /*5510*/  MOV R124, 0x5540 ;  /* 0x00005540007c7802 */ /* 0x000fe20000000f00 */
[----:B------:R-:W-:Y:S02]  /*5520*/  IMAD.MOV.U32 R195, RZ, RZ, 0x1f ;  /* 0x0000001fffc37424 */ /* 0x000fe400078e00ff */
[----:B01---5:R-:W-:Y:S05]  /*5530*/  CALL.REL.NOINC `($__internal_77_$__cuda_sm70_shflsync_down_p) ;  /* 0x000003e000007944 */ /* 0x023fea0003c00000 */
[----:B------:R-:W-:Y:S01]  /*5540*/  FADD.FTZ R128, R128, R193 ;  /* 0x000000c180807221 */ /* 0x000fe20000010000 */
[----:B------:R-:W-:Y:S01]  /*5550*/  MOV R124, 0x55c0 ;  /* 0x000055c0007c7802 */ /* 0x000fe20000000f00 */
[----:B-1----:R-:W-:Y:S02]  /*5560*/  FADD.FTZ R197, R197, R130 ;  /* 0x00000082c5c57221 */ /* 0x002fe40000010000 */
[----:B0-----:R-:W-:Y:S01]  /*5570*/  IMAD.MOV.U32 R177, RZ, RZ, 0x8 ;  /* 0x00000008ffb17424 */ /* 0x001fe200078e00ff */
[----:B------:R-:W-:Y:S01]  /*5580*/  MOV R130, R128 ;  /* 0x0000008000827202 */ /* 0x000fe20000000f00 */
[----:B------:R-:W-:-:S02]  /*5590*/  IMAD.MOV.U32 R195, RZ, RZ, 0x1f ;  /* 0x0000001fffc37424 */ /* 0x000fc400078e00ff */
[----:B------:R-:W-:Y:S02]  /*55a0*/  IMAD.MOV.U32 R200, RZ, RZ, -0x1 ;  /* 0xffffffffffc87424 */ /* 0x000fe400078e00ff */
[----:B------:R-:W-:Y:S05]  /*55b0*/  CALL.REL.NOINC `($__internal_77_$__cuda_sm70_shflsync_down_p) ;  /* 0x0000036000007944 */ /* 0x000fea0003c00000 */
[----:B0-----:R-:W-:Y:S01]  /*55c0*/  HFMA2.MMA R195, -RZ, RZ, 0, 1.847743988037109375e-06 ;  /* 0x0000001fffc37435 */ /* 0x001fe200000001ff */
[----:B-1----:R-:W-:Y:S01]  /*55d0*/  IMAD.MOV.U32 R127, RZ, RZ, R130 ;  /* 0x000000ffff7f7224 */ /* 0x002fe200078e0082 */
[----:B------:R-:W-:Y:S01]  /*55e0*/  MOV R124, 0x5630 ;  /* 0x00005630007c7802 */ /* 0x000fe20000000f00 */
[----:B------:R-:W-:Y:S02]  /*55f0*/  IMAD.MOV.U32 R130, RZ, RZ, R197 ;  /* 0x000000ffff827224 */ /* 0x000fe400078e00c5 */
[----:B------:R-:W-:Y:S02]  /*5600*/  IMAD.MOV.U32 R177, RZ, RZ, 0x8 ;  /* 0x00000008ffb17424 */ /* 0x000fe400078e00ff */
[----:B------:R-:W-:Y:S02]  /*5610*/  IMAD.MOV.U32 R200, RZ, RZ, -0x1 ;  /* 0xffffffffffc87424 */ /* 0x000fe400078e00ff */
[----:B------:R-:W-:Y:S05]  /*5620*/  CALL.REL.NOINC `($__internal_77_$__cuda_sm70_shflsync_down_p) ;  /* 0x000002f000007944 */ /* 0x000fea0003c00000 */
[----:B------:R-:W-:Y:S01]  /*5630*/  FADD.FTZ R128, R127, R128 ;  /* 0x000000807f807221 */ /* 0x000fe20000010000 */
[----:B0-----:R-:W-:Y:S01]  /*5640*/  MOV R200, 0xffffffff ;  /* 0xffffffff00c87802 */ /* 0x001fe20000000f00 */
[----:B-1----:R-:W-:Y:S01]  /*5650*/  FADD.FTZ R197, R197, R130 ;  /* 0x00000082c5c57221 */ /* 0x002fe20000010000 */
[----:B------:R-:W-:Y:S01]  /*5660*/  MOV R124, 0x56b0 ;  /* 0x000056b0007c7802 */ /* 0x000fe20000000f00 */
[----:B------:R-:W-:-:S02]  /*5670*/  IMAD.MOV.U32 R177, RZ, RZ, 0x4 ;  /* 0x00000004ffb17424 */ /* 0x000fc400078e00ff */
[----:B------:R-:W-:Y:S02]  /*5680*/  IMAD.MOV.U32 R195, RZ, RZ, 0x1f ;  /* 0x0000001fffc37424 */ /* 0x000fe400078e00ff */
[----:B------:R-:W-:Y:S02]  /*5690*/  IMAD.MOV.U32 R130, RZ, RZ, R128 ;  /* 0x000000ffff827224 */ /* 0x000fe400078e0080 */
[----:B------:R-:W-:Y:S05]  /*56a0*/  CALL.REL.NOINC `($__internal_77_$__cuda_sm70_shflsync_down_p) ;  /* 0x0000027000007944 */ /* 0x000fea0003c00000 */
[----:B0-----:R-:W-:Y:S01]  /*56b0*/  HFMA2.MMA R177, -RZ, RZ, 0, 2.384185791015625e-07 ;  /* 0x00000004ffb17435 */ /* 0x001fe200000001ff */
        /* <DEDUP_REMOVED lines=11> */
[----:B------:R-:W-:Y:S02]  /*5770*/  IMAD.MOV.U32 R200, RZ, RZ, -0x1 ;  /* 0xffffffffffc87424 */ /* 0x000fe400078e00ff */
[----:B------:R-:W-:Y:S02]  /*5780*/  IMAD.MOV.U32 R130, RZ, RZ, R128 ;  /* 0x000000ffff827224 */ /* 0x000fe400078e0080 */
[----:B------:R-:W-:Y:S05]  /*5790*/  CALL.REL.NOINC `($__internal_77_$__cuda_sm70_shflsync_down_p) ;  /* 0x0000018000007944 */ /* 0x000fea0003c00000 */
[----:B-1----:R-:W-:Y:S01]  /*57a0*/  IMAD.MOV.U32 R127, RZ, RZ, R130 ;  /* 0x000000ffff7f7224 */ /* 0x002fe200078e0082 */
[----:B------:R-:W-:Y:S01]  /*57b0*/  MOV R130, R131 ;  /* 0x0000008300827202 */ /* 0x000fe20000000f00 */
[----:B0-----:R-:W-:Y:S01]  /*57c0*/  IMAD.MOV.U32 R177, RZ, RZ, 0x2 ;  /* 0x00000002ffb17424 */ /* 0x001fe200078e00ff */
[----:B------:R-:W-:Y:S01]  /*57d0*/  MOV R124, 0x5810 ;  /* 0x00005810007c7802 */ /* 0x000fe20000000f00 */
[----:B------:R-:W-:Y:S02]  /*57e0*/  IMAD.MOV.U32 R195, RZ, RZ, 0x1f ;  /* 0x0000001fffc37424 */ /* 0x000fe400078e00ff */
[----:B------:R-:W-:Y:S02]  /*57f0*/  IMAD.MOV.U32 R200, RZ, RZ, -0x1 ;  /* 0xffffffffffc87424 */ /* 0x000fe400078e00ff */
[----:B------:R-:W-:Y:S05]  /*5800*/  CALL.REL.NOINC `($__internal_77_$__cuda_sm70_shflsync_down_p) ;  /* 0x0000011000007944 */ /* 0x000fea0003c00000 */
[----:B------:R-:W-:Y:S01]  /*5810*/  FADD.FTZ R129, R127, R128 ;  /* 0x000000807f817221 */ /* 0x000fe20000010000 */
[----:B0-----:R-:W-:Y:S01]  /*5820*/  HFMA2.MMA R177, -RZ, RZ, 0, 5.9604644775390625e-08 ;  /* 0x00000001ffb17435 */ /* 0x001fe200000001ff */
[----:B-1----:R-:W-:Y:S01]  /*5830*/  FADD.FTZ R131, R131, R130 ;  /* 0x0000008283837221 */ /* 0x002fe20000010000 */
[----:B------:R-:W-:Y:S01]  /*5840*/  MOV R124, 0x5890 ;  /* 0x00005890007c7802 */ /* 0x000fe20000000f00 */
[----:B------:R-:W-:-:S02]  /*5850*/  IMAD.MOV.U32 R195, RZ, RZ, 0x1f ;  /* 0x0000001fffc37424 */ /* 0x000fc400078e00ff */
[----:B------:R-:W-:Y:S02]  /*5860*/  IMAD.MOV.U32 R200, RZ, RZ, -0x1 ;  /* 0xffffffffffc87424 */ /* 0x000fe400078e00ff */
[----:B------:R-:W-:Y:S02]  /*5870*/  IMAD.MOV.U32 R130, RZ, RZ, R129 ;  /* 0x000000ffff827224 */ /* 0x000fe400078e0081 */
[----:B------:R-:W-:Y:S05]  /*5880*/  CALL.REL.NOINC `($__internal_77_$__cuda_sm70_shflsync_down_p) ;  /* 0x0000009000007944 */ /* 0x000fea0003c00000 */
[----:B-1----:R-:W-:Y:S01]  /*5890*/  MOV R176, R130 ;  /* 0x0000008200b07202 */ /* 0x002fe20000000f00 */
[----:B------:R-:W-:Y:S01]  /*58a0*/  IMAD.MOV.U32 R130, RZ, RZ, R131 ;  /* 0x000000ffff827224 */ /* 0x000fe200078e0083 */
[----:B0-----:R-:W-:Y:S01]  /*58b0*/  MOV R200, 0xffffffff ;  /* 0xffffffff00c87802 */ /* 0x001fe20000000f00 */
[----:B------:R-:W-:Y:S01]  /*58c0*/  IMAD.MOV.U32 R177, RZ, RZ, 0x1 ;  /* 0x00000001ffb17424 */ /* 0x000fe200078e00ff */
[----:B------:R-:W-:Y:S01]  /*58d0*/  MOV R124, 0x5900 ;  /* 0x00005900007c7802 */ /* 0x000fe20000000f00 */
[----:B------:R-:W-:Y:S02]  /*58e0*/  IMAD.MOV.U32 R195, RZ, RZ, 0x1f ;  /* 0x0000001fffc37424 */ /* 0x000fe400078e00ff */
[----:B------:R-:W-:Y:S05]  /*58f0*/  CALL.REL.NOINC `($__internal_77_$__cuda_sm70_shflsync_down_p) ;  /* 0x0000002000007944 */ /* 0x000fea0003c00000 */
[----:B-1----:R-:W-:Y:S01]  /*5900*/  IMAD.MOV.U32 R124, RZ, RZ, R130 ;  /* 0x000000ffff7c7224 */ /* 0x002fe200078e0082 */
[----:B0-----:R-:W-:Y:S05]  /*5910*/  BRA `(.L_x_4207) ;  /* 0xffffc9b000007947 */ /* 0x001fea000383ffff */
        .weak           $__internal_77_$__cuda_sm70_shflsync_down_p
        .type           $__internal_77_$__cuda_sm70_shflsync_down_p,@function
        .size           $__internal_77_$__cuda_sm70_shflsync_down_p,(.L_x_9821 - $__internal_77_$__cuda_sm70_shflsync_down_p)
$__internal_77_$__cuda_sm70_shflsync_down_p:
[----:B------:R-:W-:Y:S01]  /*5920*/  IMAD.MOV.U32 R125, RZ, RZ, 0x0 ;  /* 0x00000000ff7d7424 */ /* 0x000fe200078e00ff */
[----:B------:R-:W-:Y:S04]  /*5930*/  WARPSYNC R200 ;  /* 0x000000c800007348 */ /* 0x000fe80003800000 */
[----:B------:R0:W1:Y:S01]  /*5940*/  SHFL.DOWN PT, R130, R130, R177, R195 ;  /* 0x080000b182827389 */ /* 0x00006200000e00c3 */
[----:B------:R-:W-:Y:S05]  /*5950*/  RET.REL.NODEC R124 `(_ZN10layer_norm13ln_bwd_kernelINS_13Kernel_traitsI13__nv_bfloat16S2_fS2_fjLj2560ELj1ELj1ELj4ELj8ENS_18Kernel_traits_baseILj2560ES2_S2_fS2_fjLj128EEEEELb1ELb1ELb1ELb0EEEvNS_9BwdParamsE) ;  /* 0xffffa6a07c007950 */ /* 0x000fea0003c3ffff */
.L_x_4208:
        /* <DEDUP_REMOVED lines=10> */
.L_x_9821:


//--------------------- .text._ZN10layer_norm22ln_bwd_finalize_kernelINS_22Kernel_traits_finalizeILj2560E13__nv_bfloat16S2_fS2_fjLb1ELj1024ELj4ENS_18Kernel_traits_baseILj2560ES2_S2_fS2_fjLj1024EEEEELb1ELb1EEEvNS_9BwdParamsE --------------------------
	.section	.text._ZN10layer_norm22ln_bwd_finalize_kernelINS_22Kernel_traits_finalizeILj2560E13__nv_bfloat16S2_fS2_fjLb1ELj1024ELj4ENS_18Kernel_traits_baseILj2560ES2_S2_fS2_fjLj1024EEEEELb1ELb1EEEvNS_9BwdParamsE,"ax",@progbits
	.sectioninfo	@"SHI_REGISTERS=32"
	.align	128
        .global         _ZN10layer_norm22ln_bwd_finalize_kernelINS_22Kernel_traits_finalizeILj2560E13__nv_bfloat16S2_fS2_fjLb1ELj1024ELj4ENS_18Kernel_traits_baseILj2560ES2_S2_fS2_fjLj1024EEEEELb1ELb1EEEvNS_9BwdParamsE
        .type           _ZN10layer_norm22ln_bwd_finalize_kernelINS_22Kernel_traits_finalizeILj2560E13__nv_bfloat16S2_fS2_fjLb1ELj1024ELj4ENS_18Kernel_traits_baseILj2560ES2_S2_fS2_fjLj1024EEEEELb1ELb1EEEvNS_9BwdParamsE,@function
        .size           _ZN10layer_norm22ln_bwd_finalize_kernelINS_22Kernel_traits_finalizeILj2560E13__nv_bfloat16S2_fS2_fjLb1ELj1024ELj4ENS_18Kernel_traits_baseILj2560ES2_S2_fS2_fjLj1024EEEEELb1ELb1EEEvNS_9BwdParamsE,(.L_x_9822 - _ZN10layer_norm22ln_bwd_finalize_kernelINS_22Kernel_traits_finalizeILj2560E13__nv_bfloat16S2_fS2_fjLb1ELj1024ELj4ENS_18Kernel_traits_baseILj2560ES2_S2_fS2_fjLj1024EEEEELb1ELb1EEEvNS_9BwdParamsE)
        .other          _ZN10layer_norm22ln_bwd_finalize_kernelINS_22Kernel_traits_finalizeILj2560E13__nv_bfloat16S2_fS2_fjLb1ELj1024ELj4ENS_18Kernel_traits_baseILj2560ES2_S2_fS2_fjLj1024EEEEELb1ELb1EEEvNS_9BwdParamsE,@"STO_CUDA_ENTRY STV_DEFAULT"
_ZN10layer_norm22ln_bwd_finalize_kernelINS_22Kernel_traits_finalizeILj2560E13__nv_bfloat16S2_fS2_fjLb1ELj1024ELj4ENS_18Kernel_traits_baseILj2560ES2_S2_fS2_fjLj1024EEEEELb1ELb1EEEvNS_9BwdParamsE:
.text._ZN10layer_norm22ln_bwd_finalize_kernelINS_22Kernel_traits_finalizeILj2560E13__nv_bfloat16S2_fS2_fjLb1ELj1024ELj4ENS_18Kernel_traits_baseILj2560ES2_S2_fS2_fjLj1024EEEEELb1ELb1EEEvNS_9BwdParamsE:
        /* <DEDUP_REMOVED lines=19> */
.L_x_4221:
        /* <DEDUP_REMOVED lines=32> */
.L_x_4213:
        /* <DEDUP_REMOVED lines=47> */
.L_x_4212:
[----:B------:R-:W-:Y:S05]  /*0620*/  BSYNC B1 ;  /* 0x0000000000017941 */ /* 0x000fea0003800000 */
.L_x_4211:
        /* <DEDUP_REMOVED lines=29> */
.L_x_4215:
[----:B------:R-:W-:Y:S05]  /*0800*/  BSYNC B1 ;  /* 0x0000000000017941 */ /* 0x000fea0003800000 */
.L_x_4214:
        /* <DEDUP_REMOVED lines=13> */
.L_x_4210:
[----:B------:R-:W-:Y:S05]  /*08e0*/  BSYNC B0 ;  /* 0x0000000000007941 */ /* 0x000fea0003800000 */
.L_x_4209:
        /* <DEDUP_REMOVED lines=12> */
.L_x_4222:
        /* <DEDUP_REMOVED lines=27> */
.L_x_4223:
        /* <DEDUP_REMOVED lines=9> */
.L_x_4216:
        /* <DEDUP_REMOVED lines=19> */
.L_x_4220:
[----:B------:R-:W-:Y:S05]  /*0d20*/  BSYNC B0 ;  /* 0x0000000000007941 */ /* 0x000fea0003800000 */
.L_x_4219:
[C---:B------:R-:W-:Y:S02]  /*0d30*/  ISETP.GT.U32.AND P1, PT, R4.reuse, -0xa01, PT ;  /* 0xfffff5ff0400780c */ /* 0x040fe40003f24070 */
[----:B------:R-:W-:-:S02]  /*0d40*/  IADD3 R4, R4, 0xa00, RZ ;  /* 0x00000a0004047810 */ /* 0x000fc40007ffe0ff */
[----:B------:R-:W-:-:S09]  /*0d50*/  IADD3 R5, R5, 0x500, RZ ;  /* 0x0000050005057810 */ /* 0x000fd20007ffe0ff */
[----:B012---:R-:W-:Y:S05]  /*0d60*/  @P1 BRA `(.L_x_4221) ;  /* 0xfffff3c000001947 */ /* 0x007fea000383ffff */
[----:B------:R-:W-:Y:S05]  /*0d70*/  EXIT ;  /* 0x000000000000794d */ /* 0x000fea0003800000 */
.L_x_4217:
[----:B------:R-:W-:Y:S01]  /*0d80*/  HFMA2.MMA R14, -RZ, RZ, 0, 1.847743988037109375e-06 ;  /* 0x0000001fff0e7435 */ /* 0x000fe200000001ff */
[----:B---3--:R-:W-:Y:S01]  /*0d90*/  IMAD.MOV.U32 R18, RZ, RZ, R10 ;  /* 0x000000ffff127224 */ /* 0x008fe200078e000a */
[----:B------:R-:W-:Y:S01]  /*0da0*/  MOV R17, 0x1 ;  /* 0x0000000100117802 */ /* 0x000fe20000000f00 */
[----:B------:R-:W-:Y:S01]  /*0db0*/  IMAD.MOV.U32 R19, RZ, RZ, -0x1 ;  /* 0xffffffffff137424 */ /* 0x000fe200078e00ff */
[----:B------:R-:W-:Y:S02]  /*0dc0*/  MOV R8, 0xde0 ;  /* 0x00000de000087802 */ /* 0x000fe40000000f00 */
[----:B012---:R-:W-:Y:S05]  /*0dd0*/  CALL.REL.NOINC `($__internal_78_$__cuda_sm70_shflsync_bfly_p) ;  /* 0x0000059000007944 */ /* 0x007fea0003c00000 */
[----:B01----:R-:W-:Y:S05]  /*0de0*/  BRA `(.L_x_4222) ;  /* 0xfffffbc000007947 */ /* 0x003fea000383ffff */
.L_x_4218:
[----:B------:R-:W-:Y:S01]  /*0df0*/  HFMA2.MMA R14, -RZ, RZ, 0, 1.847743988037109375e-06 ;  /* 0x0000001fff0e7435 */ /* 0x000fe200000001ff */
[----:B------:R-:W-:Y:S01]  /*0e00*/  MOV R17, 0x2 ;  /* 0x0000000200117802 */ /* 0x000fe20000000f00 */
[----:B------:R-:W-:Y:S01]  /*0e10*/  IMAD.MOV.U32 R19, RZ, RZ, -0x1 ;  /* 0xffffffffff137424 */ /* 0x000fe200078e00ff */
[----:B------:R-:W-:-:S03]  /*0e20*/  MOV R8, 0xe40 ;  /* 0x00000e4000087802 */ /* 0x000fc60000000f00 */
[----:B0123--:R-:W-:Y:S05]  /*0e30*/  CALL.REL.NOINC `($__internal_78_$__cuda_sm70_shflsync_bfly_p) ;  /* 0x0000053000007944 */ /* 0x00ffea0003c00000 */
[----:B01----:R-:W-:Y:S01]  /*0e40*/  FADD.FTZ R18, R18, R14 ;  /* 0x0000000e12127221 */ /* 0x003fe20000010000 */
[----:B------:R-:W-:Y:S01]  /*0e50*/  HFMA2.MMA R14, -RZ, RZ, 0, 1.847743988037109375e-06 ;  /* 0x0000001fff0e7435 */ /* 0x000fe200000001ff */
[----:B------:R-:W-:Y:S01]  /*0e60*/  MOV R17, 0x4 ;  /* 0x0000000400117802 */ /* 0x000fe20000000f00 */
[----:B------:R-:W-:Y:S01]  /*0e70*/  IMAD.MOV.U32 R19, RZ, RZ, -0x1 ;  /* 0xffffffffff137424 */ /* 0x000fe200078e00ff */
[----:B------:R-:W-:-:S03]  /*0e80*/  MOV R8, 0xea0 ;  /* 0x00000ea000087802 */ /* 0x000fc60000000f00 */
[----:B------:R-:W-:Y:S05]  /*0e90*/  CALL.REL.NOINC `($__internal_78_$__cuda_sm70_shflsync_bfly_p) ;  /* 0x000004d000007944 */ /* 0x000fea0003c00000 */
[----:B01----:R-:W-:Y:S01]  /*0ea0*/  FADD.FTZ R18, R18, R14 ;  /* 0x0000000e12127221 */ /* 0x003fe20000010000 */
[----:B------:R-:W-:Y:S01]  /*0eb0*/  HFMA2.MMA R14, -RZ, RZ, 0, 1.847743988037109375e-06 ;  /* 0x0000001fff0e7435 */ /* 0x000fe200000001ff */
[----:B------:R-:W-:Y:S01]  /*0ec0*/  MOV R17, 0x8 ;  /* 0x0000000800117802 */ /* 0x000fe20000000f00 */
[----:B------:R-:W-:Y:S01]  /*0ed0*/  IMAD.MOV.U32 R19, RZ, RZ, -0x1 ;  /* 0xffffffffff137424 */ /* 0x000fe200078e00ff */
[----:B------:R-:W-:-:S03]  /*0ee0*/  MOV R8, 0xf00 ;  /* 0x00000f0000087802 */ /* 0x000fc60000000f00 */
[----:B------:R-:W-:Y:S05]  /*0ef0*/  CALL.REL.NOINC `($__internal_78_$__cuda_sm70_shflsync_bfly_p) ;  /* 0x0000047000007944 */ /* 0x000fea0003c00000 */
[----:B-1----:R-:W-:Y:S01]  /*0f00*/  FADD.FTZ R10, R18, R14 ;  /* 0x0000000e120a7221 */ /* 0x002fe20000010000 */
[----:B------:R-:W-:Y:S01]  /*0f10*/  HFMA2.MMA R14, -RZ, RZ, 0, 1.847743988037109375e-06 ;  /* 0x0000001fff0e7435 */ /* 0x000fe200000001ff */
[----:B0-----:R-:W-:Y:S01]  /*0f20*/  MOV R17, 0x10 ;  /* 0x0000001000117802 */ /* 0x001fe20000000f00 */
[----:B------:R-:W-:Y:S01]  /*0f30*/  IMAD.MOV.U32 R19, RZ, RZ, -0x1 ;  /* 0xffffffffff137424 */ /* 0x000fe200078e00ff */
[----:B------:R-:W-:-:S02]  /*0f40*/  MOV R8, 0xf70 ;  /* 0x00000f7000087802 */ /* 0x000fc40000000f00 */
[----:B------:R-:W-:Y:S02]  /*0f50*/  MOV R18, R10 ;  /* 0x0000000a00127202 */ /* 0x000fe40000000f00 */
[----:B------:R-:W-:Y:S05]  /*0f60*/  CALL.REL.NOINC `($__internal_78_$__cuda_sm70_shflsync_bfly_p) ;  /* 0x0000040000007944 */ /* 0x000fea0003c00000 */
[----:B0-----:R-:W-:Y:S01]  /*0f70*/  HFMA2.MMA R17, -RZ, RZ, 0, 5.9604644775390625e-08 ;  /* 0x00000001ff117435 */ /* 0x001fe200000001ff */
[----:B-1----:R-:W-:Y:S01]  /*0f80*/  MOV R13, R14 ;  /* 0x0000000e000d7202 */ /* 0x002fe20000000f00 */
[----:B------:R-:W-:Y:S01]  /*0f90*/  IMAD.MOV.U32 R18, RZ, RZ, R15 ;  /* 0x000000ffff127224 */ /* 0x000fe200078e000f */
[----:B------:R-:W-:Y:S01]  /*0fa0*/  MOV R14, 0x1f ;  /* 0x0000001f000e7802 */ /* 0x000fe20000000f00 */
[----:B------:R-:W-:Y:S01]  /*0fb0*/  IMAD.MOV.U32 R19, RZ, RZ, -0x1 ;  /* 0xffffffffff137424 */ /* 0x000fe200078e00ff */
[----:B------:R-:W-:Y:S02]  /*0fc0*/  MOV R8, 0xfe0 ;  /* 0x00000fe000087802 */ /* 0x000fe40000000f00 */
[----:B------:R-:W-:Y:S05]  /*0fd0*/  CALL.REL.NOINC `($__internal_78_$__cuda_sm70_shflsync_bfly_p) ;  /* 0x0000039000007944 */ /* 0x000fea0003c00000 */
[----:B0-----:R-:W-:Y:S01]  /*0fe0*/  HFMA2.MMA R17, -RZ, RZ, 0, 1.1920928955078125e-07 ;  /* 0x00000002ff117435 */ /* 0x001fe200000001ff */
[----:B-1----:R-:W-:Y:S01]  /*0ff0*/  FADD.FTZ R18, R15, R14 ;  /* 0x0000000e0f127221 */ /* 0x002fe20000010000 */
[----:B------:R-:W-:Y:S01]  /*1000*/  MOV R14, 0x1f ;  /* 0x0000001f000e7802 */ /* 0x000fe20000000f00 */
[----:B------:R-:W-:Y:S01]  /*1010*/  IMAD.MOV.U32 R19, RZ, RZ, -0x1 ;  /* 0xffffffffff137424 */ /* 0x000fe200078e00ff */
[----:B------:R-:W-:Y:S02]  /*1020*/  MOV R8, 0x1040 ;  /* 0x0000104000087802 */ /* 0x000fe40000000f00 */
[----:B------:R-:W-:Y:S05]  /*1030*/  CALL.REL.NOINC `($__internal_78_$__cuda_sm70_shflsync_bfly_p) ;  /* 0x0000033000007944 */ /* 0x000fea0003c00000 */
[----:B0-----:R-:W-:Y:S01]  /*1040*/  HFMA2.MMA R17, -RZ, RZ, 0, 2.384185791015625e-07 ;  /* 0x00000004ff117435 */ /* 0x001fe200000001ff */
[----:B-1----:R-:W-:Y:S01]  /*1050*/  FADD.FTZ R18, R18, R14 ;  /* 0x0000000e12127221 */ /* 0x002fe20000010000 */
[----:B------:R-:W-:Y:S01]  /*1060*/  MOV R14, 0x1f ;  /* 0x0000001f000e7802 */ /* 0x000fe20000000f00 */
[----:B------:R-:W-:Y:S01]  /*1070*/  IMAD.MOV.U32 R19, RZ, RZ, -0x1 ;  /* 0xffffffffff137424 */ /* 0x000fe200078e00ff */
[----:B------:R-:W-:-:S02]  /*1080*/  MOV R8, 0x10a0 ;  /* 0x000010a000087802 */ /* 0x000fc40000000f00 */
[----:B------:R-:W-:Y:S05]  /*1090*/  CALL.REL.NOINC `($__internal_78_$__cuda_sm70_shflsync_bfly_p) ;  /* 0x000002d000007944 */ /* 0x000fea0003c00000 */
[----:B0-----:R-:W-:Y:S01]  /*10a0*/  HFMA2.MMA R17, -RZ, RZ, 0, 4.76837158203125e-07 ;  /* 0x00000008ff117435 */ /* 0x001fe200000001ff */
[----:B-1----:R-:W-:Y:S01]  /*10b0*/  FADD.FTZ R18, R18, R14 ;  /* 0x0000000e12127221 */ /* 0x002fe20000010000 */
[----:B------:R-:W-:Y:S01]  /*10c0*/  MOV R14, 0x1f ;  /* 0x0000001f000e7802 */ /* 0x000fe20000000f00 */
[----:B------:R-:W-:Y:S01]  /*10d0*/  IMAD.MOV.U32 R19, RZ, RZ, -0x1 ;  /* 0xffffffffff137424 */ /* 0x000fe200078e00ff */
[----:B------:R-:W-:-:S02]  /*10e0*/  MOV R8, 0x1100 ;  /* 0x0000110000087802 */ /* 0x000fc40000000f00 */
[----:B------:R-:W-:Y:S05]  /*10f0*/  CALL.REL.NOINC `($__internal_78_$__cuda_sm70_shflsync_bfly_p) ;  /* 0x0000027000007944 */ /* 0x000fea0003c00000 */
[----:B-1----:R-:W-:Y:S01]  /*1100*/  FADD.FTZ R12, R18, R14 ;  /* 0x0000000e120c7221 */ /* 0x002fe20000010000 */
[----:B0-----:R-:W-:Y:S01]  /*1110*/  HFMA2.MMA R17, -RZ, RZ, 0, 9.5367431640625e-07 ;  /* 0x00000010ff117435 */ /* 0x001fe200000001ff */
[----:B------:R-:W-:Y:S01]  /*1120*/  MOV R14, 0x1f ;  /* 0x0000001f000e7802 */ /* 0x000fe20000000f00 */
[----:B------:R-:W-:Y:S01]  /*1130*/  IMAD.MOV.U32 R19, RZ, RZ, -0x1 ;  /* 0xffffffffff137424 */ /* 0x000fe200078e00ff */
[----:B------:R-:W-:-:S02]  /*1140*/  MOV R8, 0x1170 ;  /* 0x0000117000087802 */ /* 0x000fc40000000f00 */
[----:B------:R-:W-:Y:S02]  /*1150*/  MOV R18, R12 ;  /* 0x0000000c00127202 */ /* 0x000fe40000000f00 */
[----:B------:R-:W-:Y:S05]  /*1160*/  CALL.REL.NOINC `($__internal_78_$__cuda_sm70_shflsync_bfly_p) ;  /* 0x0000020000007944 */ /* 0x000fea0003c00000 */
[----:B-1----:R-:W-:Y:S01]  /*1170*/  MOV R15, R14 ;  /* 0x0000000e000f7202 */ /* 0x002fe20000000f00 */
[----:B------:R-:W-:Y:S01]  /*1180*/  HFMA2.MMA R14, -RZ, RZ, 0, 1.847743988037109375e-06 ;  /* 0x0000001fff0e7435 */ /* 0x000fe200000001ff */
[----:B0-----:R-:W-:Y:S01]  /*1190*/  MOV R18, R11 ;  /* 0x0000000b00127202 */ /* 0x001fe20000000f00 */
[----:B------:R-:W-:Y:S01]  /*11a0*/  IMAD.MOV.U32 R17, RZ, RZ, 0x1 ;  /* 0x00000001ff117424 */ /* 0x000fe200078e00ff */
[----:B------:R-:W-:Y:S02]  /*11b0*/  MOV R19, 0xffffffff ;  /* 0xffffffff00137802 */ /* 0x000fe40000000f00 */
[----:B------:R-:W-:Y:S02]  /*11c0*/  MOV R8, 0x11e0 ;  /* 0x000011e000087802 */ /* 0x000fe40000000f00 */
[----:B------:R-:W-:Y:S05]  /*11d0*/  CALL.REL.NOINC `($__internal_78_$__cuda_sm70_shflsync_bfly_p) ;  /* 0x0000019000007944 */ /* 0x000fea0003c00000 */
[----:B0-----:R-:W-:Y:S01]  /*11e0*/  HFMA2.MMA R17, -RZ, RZ, 0, 1.1920928955078125e-07 ;  /* 0x00000002ff117435 */ /* 0x001fe200000001ff */
[----:B-1----:R-:W-:Y:S01]  /*11f0*/  FADD.FTZ R18, R11, R14 ;  /* 0x0000000e0b127221 */ /* 0x002fe20000010000 */
[----:B------:R-:W-:Y:S01]  /*1200*/  MOV R19, 0xffffffff ;  /* 0xffffffff00137802 */ /* 0x000fe20000000f00 */
[----:B------:R-:W-:Y:S01]  /*1210*/  IMAD.MOV.U32 R14, RZ, RZ, 0x1f ;  /* 0x0000001fff0e7424 */ /* 0x000fe200078e00ff */
[----:B------:R-:W-:-:S02]  /*1220*/  MOV R8, 0x1240 ;  /* 0x0000124000087802 */ /* 0x000fc40000000f00 */
        /* <DEDUP_REMOVED lines=9> */
[----:B------:R-:W-:-:S02]  /*12c0*/  MOV R14, 0x1f ;  /* 0x0000001f000e7802 */ /* 0x000fc40000000f00 */
[----:B------:R-:W-:Y:S02]  /*12d0*/  MOV R19, 0xffffffff ;  /* 0xffffffff00137802 */ /* 0x000fe40000000f00 */
[----:B------:R-:W-:Y:S02]  /*12e0*/  MOV R8, 0x1300 ;  /* 0x0000130000087802 */ /* 0x000fe40000000f00 */
[----:B------:R-:W-:Y:S05]  /*12f0*/  CALL.REL.NOINC `($__internal_78_$__cuda_sm70_shflsync_bfly_p) ;  /* 0x0000007000007944 */ /* 0x000fea0003c00000 */
[----:B01----:R-:W-:Y:S01]  /*1300*/  FADD.FTZ R18, R18, R14 ;  /* 0x0000000e12127221 */ /* 0x003fe20000010000 */
[----:B------:R-:W-:Y:S01]  /*1310*/  HFMA2.MMA R14, -RZ, RZ, 0, 1.847743988037109375e-06 ;  /* 0x0000001fff0e7435 */ /* 0x000fe200000001ff */
[----:B------:R-:W-:Y:S01]  /*1320*/  IMAD.MOV.U32 R17, RZ, RZ, 0x10 ;  /* 0x00000010ff117424 */ /* 0x000fe200078e00ff */
[----:B------:R-:W-:Y:S02]  /*1330*/  MOV R19, 0xffffffff ;  /* 0xffffffff00137802 */ /* 0x000fe40000000f00 */
[----:B------:R-:W-:Y:S02]  /*1340*/  MOV R8, 0x1360 ;  /* 0x0000136000087802 */ /* 0x000fe40000000f00 */
[----:B------:R-:W-:Y:S05]  /*1350*/  CALL.REL.NOINC `($__internal_78_$__cuda_sm70_shflsync_bfly_p) ;  /* 0x0000001000007944 */ /* 0x000fea0003c00000 */
[----:B01----:R-:W-:Y:S05]  /*1360*/  BRA `(.L_x_4223) ;  /* 0xfffff7f000007947 */ /* 0x003fea000383ffff */
        .weak           $__internal_78_$__cuda_sm70_shflsync_bfly_p
        .type           $__internal_78_$__cuda_sm70_shflsync_bfly_p,@function
        .size           $__internal_78_$__cuda_sm70_shflsync_bfly_p,(.L_x_9822 - $__internal_78_$__cuda_sm70_shflsync_bfly_p)
$__internal_78_$__cuda_sm70_shflsync_bfly_p:
[----:B------:R-:W-:Y:S01]  /*1370*/  HFMA2.MMA R9, -RZ, RZ, 0, 0 ;  /* 0x00000000ff097435 */ /* 0x000fe200000001ff */
[----:B------:R-:W-:Y:S04]  /*1380*/  WARPSYNC R19 ;  /* 0x0000001300007348 */ /* 0x000fe80003800000 */
[----:B------:R0:W1:Y:S01]  /*1390*/  SHFL.BFLY PT, R14, R18, R17, R14 ;  /* 0x0c000011120e7389 */ /* 0x00006200000e000e */
[----:B------:R-:W-:Y:S05]  /*13a0*/  RET.REL.NODEC R8 `(_ZN10layer_norm22ln_bwd_finalize_kernelINS_22Kernel_traits_finalizeILj2560E13__nv_bfloat16S2_fS2_fjLb1ELj1024ELj4ENS_18Kernel_traits_baseILj2560ES2_S2_fS2_fjLj1024EEEEELb1ELb1EEEvNS_9BwdParamsE) ;  /* 0xffffec5008007950 */ /* 0x000fea0003c3ffff */
.L_x_4224:
        /* <DEDUP_REMOVED lines=13> */
.L_x_9822:


//--------------------- .text._ZN10layer_norm13ln_bwd_kernelINS_13Kernel_traitsI13__nv_bfloat16S2_fS2_fjLj2560ELj1ELj1ELj4ELj8ENS_18Kernel_traits_baseILj2560ES2_S2_fS2_fjLj128EEEEELb1ELb1ELb1ELb1EEEvNS_9BwdParamsE --------------------------
	.section	.text._ZN10layer_norm13ln_bwd_kernelINS_13Kernel_traitsI13__nv_bfloat16S2_fS2_fjLj2560ELj1ELj1ELj4ELj8ENS_18Kernel_traits_baseILj2560ES2_S2_fS2_fjLj128EEEEELb1ELb1ELb1ELb1EEEvNS_9BwdParamsE,"ax",@progbits
	.sectioninfo	@"SHI_REGISTERS=210"
	.align	128
        .global         _ZN10layer_norm13ln_bwd_kernelINS_13Kernel_traitsI13__nv_bfloat16S2_fS2_fjLj2560ELj1ELj1ELj4ELj8ENS_18Kernel_traits_baseILj2560ES2_S2_fS2_fjLj128EEEEELb1ELb1ELb1ELb1EEEvNS_9BwdParamsE
        .type           _ZN10layer_norm13ln_bwd_kernelINS_13Kernel_traitsI13__nv_bfloat16S2_fS2_fjLj2560ELj1ELj1ELj4ELj8ENS_18Kernel_traits_baseILj2560ES2_S2_fS2_fjLj128EEEEELb1ELb1ELb1ELb1EEEvNS_9BwdParamsE,@function
        .size           _ZN10layer_norm13ln_bwd_kernelINS_13Kernel_traitsI13__nv_bfloat16S2_fS2_fjLj2560ELj1ELj1ELj4ELj8ENS_18Kernel_traits_baseILj2560ES2_S2_fS2_fjLj128EEEEELb1ELb1ELb1ELb1EEEvNS_9BwdParamsE,(.L_x_9823 - _ZN10layer_norm13ln_bwd_kernelINS_13Kernel_traitsI13__nv_bfloat16S2_fS2_fjLj2560ELj1ELj1ELj4ELj8ENS_18Kernel_traits_baseILj2560ES2_S2_fS2_fjLj128EEEEELb1ELb1ELb1ELb1EEEvNS_9BwdParamsE)
        .other          _ZN10layer_norm13ln_bwd_kernelINS_13Kernel_traitsI13__nv_bfloat16S2_fS2_fjLj2560ELj1ELj1ELj4ELj8ENS_18Kernel_traits_baseILj2560ES2_S2_fS2_fjLj128EEEEELb1ELb1ELb1ELb1EEEvNS_9BwdParamsE,@"STO_CUDA_ENTRY STV_DEFAULT"
_ZN10layer_norm13ln_bwd_kernelINS_13Kernel_traitsI13__nv_bfloat16S2_fS2_fjLj2560ELj1ELj1ELj4ELj8ENS_18Kernel_traits_baseILj2560ES2_S2_fS2_fjLj128EEEEELb1ELb1ELb1ELb1EEEvNS_9BwdParamsE:
.text._ZN10layer_norm13ln_bwd_kernelINS_13Kernel_traitsI13__nv_bfloat16S2_fS2_fjLj2560ELj1ELj1ELj4ELj8ENS_18Kernel_traits_baseILj2560ES2_S2_fS2_fjLj128EEEEELb1ELb1ELb1ELb1EEEvNS_9BwdParamsE:
        /* <DEDUP_REMOVED lines=38> */
.L_x_4225:
[----:B------:R-:W-:-:S05]  /*0260*/  IMAD.SHL.U32 R3, R0, 0x8, RZ ;  /* 0x0000000800037824 */ /* 0x000fca00078e00ff */
[----:B------:R-:W-:-:S04]  /*0270*/  LOP3.LUT R3, R3, 0x3f8, RZ, 0xc0, !PT ;  /* 0x000003f803037812 */ /* 0x000fc800078ec0ff */
[----:B------:R-:W-:-:S04]  /*0280*/  IADD3 R4, P0, R3, c[0x0][0x1b0], RZ ;  /* 0x00006c0003047a10 */ /* 0x000fc80007f1e0ff */
[----:B------:R-:W-:Y:S02]  /*0290*/  IADD3.X R5, RZ, c[0x0][0x1b4], RZ, P0, !PT ;  /* 0x00006d00ff057a10 */ /* 0x000fe400007fe4ff */
[----:B------:R-:W-:-:S03]  /*02a0*/  IADD3 R6, P0, R3, c[0x0][0x1c8], RZ ;  /* 0x0000720003067a10 */ /* 0x000fc60007f1e0ff */
[----:B------:R-:W2:Y:S02]  /*02b0*/  LDG.E.64 R8, [R4.64] ;  /* 0x0000000404087981 */ /* 0x000ea4000c1e1b00 */
[----:B------:R-:W-:Y:S02]  /*02c0*/  IMAD.X R7, RZ, RZ, c[0x0][0x1cc], P0 ;  /* 0x00007300ff077624 */ /* 0x000fe400000e06ff */
        /* <DEDUP_REMOVED lines=101> */
.L_x_4330:
        /* <DEDUP_REMOVED lines=8> */
[----:B------:R-:W-:Y:S01]  /*09a0*/  LOP3.LUT R157, R0, 0x7f, RZ, 0xc0, !PT ;  /* 0x0000007f009d7812 */ /* 0x000fe200078ec0ff */
[----:B------:R-:W-:Y:S01]  /*09b0*/  IMAD.MOV.U32 R207, RZ, RZ, 0x10 ;  /* 0x00000010ffcf7424 */ /* 0x000fe200078e00ff */
[----:B------:R-:W-:Y:S02]  /*09c0*/  BSSY B0, `(.L_x_4227) ;  /* 0x0000122000007945 */ /* 0x000fe40003800000 */
[----:B------:R-:W-:-:S04]  /*09d0*/  SHF.R.S32.HI R131, RZ, 0x1f, R130 ;  /* 0x0000001fff837819 */ /* 0x000fc80000011482 */
[----:B------:R-:W-:-:S04]  /*09e0*/  LEA.HI R150, R131, R130, RZ, 0x2 ;  /* 0x0000008283967211 */ /* 0x000fc800078f10ff */
        /* <DEDUP_REMOVED lines=15> */
[----:B------:R0:W5:Y:S01]  /*0ae0*/  @P0 LDG.E.128 R100, [R168.64] ;  /* 0x00000004a8640981 */ /* 0x000162000c1e1d00 */
[----:B------:R-:W-:-:S03]  /*0af0*/  IMAD.MOV.U32 R124, RZ, RZ, RZ ;  /* 0x000000ffff7c7224 */ /* 0x000fc600078e00ff */
[----:B------:R-:W-:Y:S01]  /*0b00*/  @P1 SHF.R.S32.HI R126, RZ, 0x1f, R125 ;  /* 0x0000001fff7e1819 */ /* 0x000fe2000001147d */
[----:B------:R0:W5:Y:S03]  /*0b10*/  @P0 LDG.E.128 R104, [R166.64] ;  /* 0x00000004a6680981 */ /* 0x000166000c1e1d00 */
[----:B------:R-:W-:Y:S01]  /*0b20*/  @P1 LEA.HI R126, R126, R125, RZ, 0x2 ;  /* 0x0000007d7e7e1211 */ /* 0x000fe200078f10ff */
[----:B------:R0:W5:Y:S03]  /*0b30*/  @P0 LDG.E.128 R108, [R164.64] ;  /* 0x00000004a46c0981 */ /* 0x000166000c1e1d00 */
[----:B------:R-:W-:Y:S01]  /*0b40*/  @P1 LEA.HI.SX32 R124, R126, R157, 0x1e ;  /* 0x0000009d7e7c1211 */ /* 0x000fe200078ff2ff */
[----:B------:R0:W5:Y:S01]  /*0b50*/  @P0 LDG.E.128 R112, [R162.64] ;  /* 0x00000004a2700981 */ /* 0x000162000c1e1d00 */
        /* <DEDUP_REMOVED lines=10> */
[----:B------:R-:W-:Y:S01]  /*0c00*/  IMAD.WIDE.U32 R124, R124, R155, c[0x0][0x190] ;  /* 0x000064007c7c7625 */ /* 0x000fe200078e009b */
[----:B------:R0:W5:Y:S03]  /*0c10*/  LDG.E R157, [R126.64] ;  /* 0x000000047e9d7981 */ /* 0x000166000c1e1900 */
[----:B------:R-:W-:-:S04]  /*0c20*/  @P0 IMAD.WIDE.U32 R180, R180, R207, c[0x0][0x218] ;  /* 0x00008600b4b40625 */ /* 0x000fc800078e00cf */
[----:B------:R-:W-:Y:S01]  /*0c30*/  IMAD.WIDE.U32 R128, R128, R155, c[0x0][0x190] ;  /* 0x0000640080807625 */ /* 0x000fe200078e009b */
[----:B------:R0:W5:Y:S04]  /*0c40*/  @P0 LDG.E.128 R116, [R180.64] ;  /* 0x00000004b4740981 */ /* 0x000168000c1e1d00 */
[----:B------:R0:W5:Y:S01]  /*0c50*/  LDG.E R155, [R124.64] ;  /* 0x000000047c9b7981 */ /* 0x000162000c1e1900 */
[----:B-1----:R-:W-:-:S03]  /*0c60*/  MOV R185, RZ ;  /* 0x000000ff00b97202 */ /* 0x002fc60000000f00 */
[----:B------:R1:W5:Y:S02]  /*0c70*/  LDG.E R201, [R128.64] ;  /* 0x0000000480c97981 */ /* 0x000364000c1e1900 */
[----:B-1----:R-:W-:Y:S01]  /*0c80*/  IMAD.MOV.U32 R128, RZ, RZ, RZ ;  /* 0x000000ffff807224 */ /* 0x002fe200078e00ff */
[----:B------:R-:W-:Y:S05]  /*0c90*/  BRA `(.L_x_4229) ;  /* 0x00000f4000007947 */ /* 0x000fea0003800000 */
.L_x_4228:
[----:B0-----:R-:W-:Y:S01]  /*0ca0*/  IADD3 R124, R128, -0x1, RZ ;  /* 0xffffffff807c7810 */ /* 0x001fe20007ffe0ff */
[----:B------:R-:W-:Y:S02]  /*0cb0*/  IMAD.MOV.U32 R173, RZ, RZ, 0x8 ;  /* 0x00000008ffad7424 */ /* 0x000fe400078e00ff */
[----:B------:R-:W-:-:S04]  /*0cc0*/  IMAD.WIDE R132, R2, R155, c[0x0][0x1a0] ;  /* 0x0000680002847625 */ /* 0x000fc800078e029b */
[----:B------:R-:W-:Y:S01]  /*0cd0*/  IMAD R124, R124, c[0x0][0x168], RZ ;  /* 0x00005a007c7c7a24 */ /* 0x000fe200078e02ff */
[----:B------:R0:W2:Y:S04]  /*0ce0*/  LDG.E R190, [R132.64] ;  /* 0x0000000484be7981 */ /* 0x0000a8000c1e1900 */
[----:B------:R-:W-:-:S04]  /*0cf0*/  SHF.R.S32.HI R125, RZ, 0x1f, R124 ;  /* 0x0000001fff7d7819 */ /* 0x000fc8000001147c */
[----:B------:R-:W-:-:S04]  /*0d00*/  LEA.HI R124, R125, R124, RZ, 0x2 ;  /* 0x0000007c7d7c7211 */ /* 0x000fc800078f10ff */
[----:B------:R-:W-:-:S04]  /*0d10*/  LEA.HI.SX32 R172, R124, R157, 0x1e ;  /* 0x0000009d7cac7211 */ /* 0x000fc800078ff2ff */
[C---:B------:R-:W-:Y:S01]  /*0d20*/  IADD3 R160, R172.reuse, 0x80, RZ ;  /* 0x00000080aca07810 */ /* 0x040fe20007ffe0ff */
[C---:B------:R-:W-:Y:S01]  /*0d30*/  IMAD.WIDE.U32 R170, R172.reuse, R173, c[0x0][0x208] ;  /* 0x00008200acaa7625 */ /* 0x040fe200078e00ad */
[C---:B------:R-:W-:Y:S02]  /*0d40*/  IADD3 R176, R172.reuse, 0x180, RZ ;  /* 0x00000180acb07810 */ /* 0x040fe40007ffe0ff */
[----:B------:R-:W-:Y:S01]  /*0d50*/  IADD3 R174, R172, 0x100, RZ ;  /* 0x00000100acae7810 */ /* 0x000fe20007ffe0ff */
[----:B------:R-:W-:Y:S01]  /*0d60*/  IMAD.WIDE.U32 R124, R150, R207, c[0x0][0x188] ;  /* 0x00006200967c7625 */ /* 0x000fe200078e00cf */
[----:B------:R-:W-:Y:S01]  /*0d70*/  IADD3 R172, R172, 0x200, RZ ;  /* 0x00000200acac7810 */ /* 0x000fe20007ffe0ff */
[----:B------:R-:W3:Y:S02]  /*0d80*/  LDG.E.64 R170, [R170.64] ;  /* 0x00000004aaaa7981 */ /* 0x000ee4000c1e1b00 */
[----:B------:R-:W-:Y:S02]  /*0d90*/  IMAD.WIDE.U32 R160, R160, R173, c[0x0][0x208] ;  /* 0x00008200a0a07625 */ /* 0x000fe400078e00ad */
[----:B------:R-:W4:Y:S02]  /*0da0*/  LDG.E.128 R124, [R124.64] ;  /* 0x000000047c7c7981 */ /* 0x000f24000c1e1d00 */
[----:B------:R-:W-:-:S02]  /*0db0*/  IMAD.WIDE.U32 R128, R200, R207, c[0x0][0x188] ;  /* 0x00006200c8807625 */ /* 0x000fc400078e00cf */
[----:B------:R-:W4:Y:S02]  /*0dc0*/  LDG.E.64 R160, [R160.64] ;  /* 0x00000004a0a07981 */ /* 0x000f24000c1e1b00 */
[-C--:B------:R-:W-:Y:S02]  /*0dd0*/  IMAD.WIDE.U32 R176, R176, R173.reuse, c[0x0][0x208] ;  /* 0x00008200b0b07625 */ /* 0x080fe400078e00ad */
[----:B------:R-:W4:Y:S02]  /*0de0*/  LDG.E.128 R128, [R128.64] ;  /* 0x0000000480807981 */ /* 0x000f24000c1e1d00 */
[----:B------:R-:W-:Y:S02]  /*0df0*/  IMAD.WIDE.U32 R174, R174, R173, c[0x0][0x208] ;  /* 0x00008200aeae7625 */ /* 0x000fe400078e00ad */
[----:B------:R-:W4:Y:S02]  /*0e00*/  LDG.E.64 R176, [R176.64] ;  /* 0x00000004b0b07981 */ /* 0x000f24000c1e1b00 */
[----:B------:R-:W-:-:S02]  /*0e10*/  IMAD.WIDE.U32 R136, R156, R207, c[0x0][0x188] ;  /* 0x000062009c887625 */ /* 0x000fc400078e00cf */
[----:B------:R-:W4:Y:S02]  /*0e20*/  LDG.E.64 R174, [R174.64] ;  /* 0x00000004aeae7981 */ /* 0x000f24000c1e1b00 */
[----:B0-----:R-:W-:Y:S02]  /*0e30*/  IMAD.WIDE.U32 R132, R158, R207, c[0x0][0x188] ;  /* 0x000062009e847625 */ /* 0x001fe400078e00cf */
[----:B------:R-:W4:Y:S02]  /*0e40*/  LDG.E.128 R136, [R136.64] ;  /* 0x0000000488887981 */ /* 0x000f24000c1e1d00 */
[----:B------:R-:W-:Y:S02]  /*0e50*/  IMAD.WIDE.U32 R172, R172, R173, c[0x0][0x208] ;  /* 0x00008200acac7625 */ /* 0x000fe400078e00ad */
[----:B------:R-:W4:Y:S04]  /*0e60*/  LDG.E.128 R132, [R132.64] ;  /* 0x0000000484847981 */ /* 0x000f28000c1e1d00 */
[----:B------:R-:W4:Y:S01]  /*0e70*/  LDG.E.64 R172, [R172.64] ;  /* 0x00000004acac7981 */ /* 0x000f22000c1e1b00 */
[----:B------:R-:W-:-:S05]  /*0e80*/  IADD3 R188, R150, 0x200, RZ ;  /* 0x0000020096bc7810 */ /* 0x000fca0007ffe0ff */
[----:B------:R-:W-:-:S06]  /*0e90*/  IMAD.WIDE.U32 R140, R188, R207, c[0x0][0x188] ;  /* 0x00006200bc8c7625 */ /* 0x000fcc00078e00cf */
[----:B------:R-:W4:Y:S01]  /*0ea0*/  LDG.E.128 R140, [R140.64] ;  /* 0x000000048c8c7981 */ /* 0x000f22000c1e1d00 */
[----:B-----5:R-:W-:Y:S02]  /*0eb0*/  ISETP.GE.AND P1, PT, R206, 0x1, PT ;  /* 0x00000001ce00780c */ /* 0x020fe40003f26270 */
[----:B------:R-:W-:-:S04]  /*0ec0*/  ISETP.NE.U32.AND P0, PT, RZ, c[0x0][0x218], PT ;  /* 0x00008600ff007a0c */ /* 0x000fc80003f05070 */
[----:B------:R-:W-:-:S07]  /*0ed0*/  ISETP.NE.AND.EX P0, PT, RZ, c[0x0][0x21c], PT, P0 ;  /* 0x00008700ff007a0c */ /* 0x000fce0003f05300 */
[----:B------:R-:W-:-:S05]  /*0ee0*/  @P1 IADD3 R159, R206, -0x1, RZ ;  /* 0xffffffffce9f1810 */ /* 0x000fca0007ffe0ff */
[----:B------:R-:W-:Y:S01]  /*0ef0*/  @P1 IMAD R159, R159, c[0x0][0x168], RZ ;  /* 0x00005a009f9f1a24 */ /* 0x000fe200078e02ff */
[----:B------:R-:W-:Y:S01]  /*0f00*/  MOV R184, RZ ;  /* 0x000000ff00b87202 */ /* 0x000fe20000000f00 */
[----:B------:R0:W5:Y:S03]  /*0f10*/  @P0 LDG.E.128 R100, [R168.64] ;  /* 0x00000004a8640981 */ /* 0x000166000c1e1d00 */
[----:B------:R-:W-:Y:S01]  /*0f20*/  @P1 SHF.R.S32.HI R178, RZ, 0x1f, R159 ;  /* 0x0000001fffb21819 */ /* 0x000fe2000001149f */
[----:B------:R1:W5:Y:S03]  /*0f30*/  @P0 LDG.E.128 R104, [R166.64] ;  /* 0x00000004a6680981 */ /* 0x000366000c1e1d00 */
[----:B------:R-:W-:Y:S01]  /*0f40*/  @P1 LEA.HI R178, R178, R159, RZ, 0x2 ;  /* 0x0000009fb2b21211 */ /* 0x000fe200078f10ff */
[----:B------:R-:W-:Y:S01]  /*0f50*/  @P0 IMAD.WIDE.U32 R188, R188, R207, c[0x0][0x218] ;  /* 0x00008600bcbc0625 */ /* 0x000fe200078e00cf */
[----:B------:R0:W5:Y:S02]  /*0f60*/  @P0 LDG.E.128 R108, [R164.64] ;  /* 0x00000004a46c0981 */ /* 0x000164000c1e1d00 */
[----:B------:R-:W-:-:S02]  /*0f70*/  @P1 LEA.HI.SX32 R184, R178, R157, 0x1e ;  /* 0x0000009db2b81211 */ /* 0x000fc400078ff2ff */
[----:B------:R4:W5:Y:S02]  /*0f80*/  @P0 LDG.E.128 R112, [R162.64] ;  /* 0x00000004a2700981 */ /* 0x000964000c1e1d00 */
[C---:B------:R-:W-:Y:S02]  /*0f90*/  IADD3 R182, R184.reuse, 0x100, RZ ;  /* 0x00000100b8b67810 */ /* 0x040fe40007ffe0ff */
[----:B------:R0:W5:Y:S01]  /*0fa0*/  @P0 LDG.E.128 R116, [R188.64] ;  /* 0x00000004bc740981 */ /* 0x000162000c1e1d00 */
[----:B------:R-:W-:Y:S02]  /*0fb0*/  ISETP.NE.AND P0, PT, R23, RZ, PT ;  /* 0x000000ff1700720c */ /* 0x000fe40003f05270 */
[----:B------:R-:W-:Y:S01]  /*0fc0*/  IADD3 R178, R184, 0x200, RZ ;  /* 0x00000200b8b27810 */ /* 0x000fe20007ffe0ff */
[-C--:B------:R-:W-:Y:S01]  /*0fd0*/  IMAD.WIDE.U32 R182, R182, R155.reuse, c[0x0][0x190] ;  /* 0x00006400b6b67625 */ /* 0x080fe200078e009b */
[C---:B------:R-:W-:Y:S02]  /*0fe0*/  IADD3 R186, R184.reuse, 0x80, RZ ;  /* 0x00000080b8ba7810 */ /* 0x040fe40007ffe0ff */
[C---:B------:R-:W-:Y:S01]  /*0ff0*/  IADD3 R180, R184.reuse, 0x180, RZ ;  /* 0x00000180b8b47810 */ /* 0x040fe20007ffe0ff */
[-C--:B------:R-:W-:Y:S01]  /*1000*/  IMAD.WIDE.U32 R184, R184, R155.reuse, c[0x0][0x190] ;  /* 0x00006400b8b87625 */ /* 0x080fe200078e009b */
[----:B------:R3:W5:Y:S03]  /*1010*/  LDG.E R159, [R182.64] ;  /* 0x00000004b69f7981 */ /* 0x000766000c1e1900 */
[----:B------:R-:W-:-:S02]  /*1020*/  IMAD.WIDE.U32 R178, R178, R155, c[0x0][0x190] ;  /* 0x00006400b2b27625 */ /* 0x000fc400078e009b */
[----:B------:R0:W5:Y:S02]  /*1030*/  LDG.E R184, [R184.64] ;  /* 0x00000004b8b87981 */ /* 0x000164000c1e1900 */
[----:B------:R-:W-:-:S04]  /*1040*/  IMAD.WIDE.U32 R186, R186, R155, c[0x0][0x190] ;  /* 0x00006400baba7625 */ /* 0x000fc800078e009b */
[----:B------:R-:W-:Y:S01]  /*1050*/  IMAD.WIDE.U32 R180, R180, R155, c[0x0][0x190] ;  /* 0x00006400b4b47625 */ /* 0x000fe200078e009b */
[----:B------:R0:W5:Y:S04]  /*1060*/  LDG.E R201, [R186.64] ;  /* 0x00000004bac97981 */ /* 0x000168000c1e1900 */
[----:B------:R0:W5:Y:S04]  /*1070*/  LDG.E R155, [R178.64] ;  /* 0x00000004b29b7981 */ /* 0x000168000c1e1900 */
[----:B------:R0:W5:Y:S01]  /*1080*/  LDG.E R157, [R180.64] ;  /* 0x00000004b49d7981 */ /* 0x000162000c1e1900 */
[----:B--2---:R-:W-:Y:S01]  /*1090*/  FSEL R198, R190, RZ, !P0 ;  /* 0x000000ffbec67208 */ /* 0x004fe20004000000 */
[----:B---3--:R-:W-:Y:S01]  /*10a0*/  IMAD.MOV.U32 R182, RZ, RZ, R170 ;  /* 0x000000ffffb67224 */ /* 0x008fe200078e00aa */
[----:B------:R-:W-:-:S03]  /*10b0*/  SHF.R.U64 R197, R170, 0x10, R171 ;  /* 0x00000010aac57819 */ /* 0x000fc600000012ab */
[C---:B----4-:R-:W-:Y:S02]  /*10c0*/  FADD.FTZ R162, -R198.reuse, R127 ;  /* 0x0000007fc6a27221 */ /* 0x050fe40000010100 */
[----:B------:R-:W-:Y:S01]  /*10d0*/  FADD.FTZ R126, -R198, R126 ;  /* 0x0000007ec67e7221 */ /* 0x000fe20000010100 */
[----:B------:R-:W-:Y:S02]  /*10e0*/  MOV R127, R160 ;  /* 0x000000a0007f7202 */ /* 0x000fe40000000f00 */
[----:B------:R-:W-:Y:S01]  /*10f0*/  SHF.R.U64 R193, R160, 0x10, R161 ;  /* 0x00000010a0c17819 */ /* 0x000fe200000012a1 */
[----:B0-----:R-:W-:Y:S01]  /*1100*/  IMAD.MOV.U32 R178, RZ, RZ, R171 ;  /* 0x000000ffffb27224 */ /* 0x001fe200078e00ab */
[----:B------:R-:W-:Y:S01]  /*1110*/  PRMT R182, RZ, 0x5410, R182 ;  /* 0x00005410ffb67816 */ /* 0x000fe200000000b6 */
[C---:B------:R-:W-:Y:S02]  /*1120*/  FADD.FTZ R160, -R198.reuse, R129 ;  /* 0x00000081c6a07221 */ /* 0x040fe40000010100 */
[----:B-1----:R-:W-:Y:S01]  /*1130*/  FADD.FTZ R166, -R198, R125 ;  /* 0x0000007dc6a67221 */ /* 0x002fe20000010100 */
[----:B------:R-:W-:Y:S01]  /*1140*/  SHF.R.U64 R185, R176, 0x10, R177 ;  /* 0x00000010b0b97819 */ /* 0x000fe200000012b1 */
[----:B------:R-:W-:-:S02]  /*1150*/  IMAD.MOV.U32 R165, RZ, RZ, R176 ;  /* 0x000000ffffa57224 */ /* 0x000fc400078e00b0 */
[C---:B------:R-:W-:Y:S02]  /*1160*/  FADD.FTZ R168, -R198.reuse, R124 ;  /* 0x0000007cc6a87221 */ /* 0x040fe40000010100 */
[C---:B------:R-:W-:Y:S02]  /*1170*/  FADD.FTZ R176, -R198.reuse, R137 ;  /* 0x00000089c6b07221 */ /* 0x040fe40000010100 */
[----:B------:R-:W-:Y:S02]  /*1180*/  FADD.FTZ R186, -R198, R135 ;  /* 0x00000087c6ba7221 */ /* 0x000fe40000010100 */
[----:B------:R-:W-:Y:S01]  /*1190*/  FMUL.FTZ R135, R149, R126 ;  /* 0x0000007e95877220 */ /* 0x000fe20000410000 */
[----:B------:R-:W-:Y:S02]  /*11a0*/  MOV R169, R172 ;  /* 0x000000ac00a97202 */ /* 0x000fe40000000f00 */
[----:B------:R-:W-:Y:S01]  /*11b0*/  SHF.R.U64 R183, R172, 0x10, R173 ;  /* 0x00000010acb77819 */ /* 0x000fe200000012ad */
[C---:B------:R-:W-:Y:S01]  /*11c0*/  FADD.FTZ R172, -R198.reuse, R136 ;  /* 0x00000088c6ac7221 */ /* 0x040fe20000010100 */
[----:B------:R-:W-:Y:S01]  /*11d0*/  PRMT R126, RZ, 0x5410, R197 ;  /* 0x00005410ff7e7816 */ /* 0x000fe200000000c5 */
[----:B------:R-:W-:-:S02]  /*11e0*/  FADD.FTZ R170, -R198, R132 ;  /* 0x00000084c6aa7221 */ /* 0x000fc40000010100 */
[C---:B------:R-:W-:Y:S01]  /*11f0*/  FMUL.FTZ R136, R149.reuse, R160 ;  /* 0x000000a095887220 */ /* 0x040fe20000410000 */
[----:B------:R-:W-:Y:S01]  /*1200*/  SHF.R.U64 R189, R174, 0x10, R175 ;  /* 0x00000010aebd7819 */ /* 0x000fe200000012af */
[C---:B------:R-:W-:Y:S01]  /*1210*/  FADD.FTZ R128, -R198.reuse, R128 ;  /* 0x00000080c6807221 */ /* 0x040fe20000010100 */
[----:B------:R-:W-:Y:S01]  /*1220*/  PRMT R125, RZ, 0x5410, R178 ;  /* 0x00005410ff7d7816 */ /* 0x000fe200000000b2 */
[C---:B------:R-:W-:Y:S02]  /*1230*/  FMUL.FTZ R132, R149.reuse, R166 ;  /* 0x000000a695847220 */ /* 0x040fe40000410000 */
[----:B------:R-:W-:Y:S02]  /*1240*/  FMUL.FTZ R160, R149, R176 ;  /* 0x000000b095a07220 */ /* 0x000fe40000410000 */
[----:B------:R-:W-:Y:S02]  /*1250*/  IMAD.MOV.U32 R129, RZ, RZ, R174 ;  /* 0x000000ffff817224 */ /* 0x000fe400078e00ae */
[----:B------:R-:W-:Y:S01]  /*1260*/  FMUL.FTZ R176, R3, R182 ;  /* 0x000000b603b07220 */ /* 0x000fe20000410000 */
[----:B------:R-:W-:Y:S01]  /*1270*/  SHF.R.U32.HI R179, RZ, 0x10, R171 ;  /* 0x00000010ffb37819 */ /* 0x000fe200000116ab */
[----:B------:R-:W-:Y:S01]  /*1280*/  FADD.FTZ R174, -R198, R133 ;  /* 0x00000085c6ae7221 */ /* 0x000fe20000010100 */
[--C-:B------:R-:W-:Y:S01]  /*1290*/  SHF.R.U32.HI R195, RZ, 0x10, R177.reuse ;  /* 0x00000010ffc37819 */ /* 0x100fe200000116b1 */
[----:B------:R-:W-:Y:S01]  /*12a0*/  IMAD.MOV.U32 R167, RZ, RZ, R177 ;  /* 0x000000ffffa77224 */ /* 0x000fe200078e00b1 */
[----:B------:R-:W-:Y:S01]  /*12b0*/  PRMT R127, RZ, 0x5410, R127 ;  /* 0x00005410ff7f7816 */ /* 0x000fe2000000007f */
[----:B------:R-:W-:-:S02]  /*12c0*/  FMUL.FTZ R133, R149, R168 ;  /* 0x000000a895857220 */ /* 0x000fc40000410000 */
[----:B------:R-:W-:Y:S02]  /*12d0*/  FMUL.FTZ R137, R149, R128 ;  /* 0x0000008095897220 */ /* 0x000fe40000410000 */
[----:B------:R-:W-:Y:S02]  /*12e0*/  FADD.FTZ R85, R85, R126 ;  /* 0x0000007e55557221 */ /* 0x000fe40000010000 */
[-C--:B------:R-:W-:Y:S02]  /*12f0*/  FFMA.FTZ R41, R132, R126.reuse, R41 ;  /* 0x0000007e84297223 */ /* 0x080fe40000010029 */
[----:B------:R-:W-:Y:S02]  /*1300*/  FMUL.FTZ R177, R25, R126 ;  /* 0x0000007e19b17220 */ /* 0x000fe40000410000 */
[----:B------:R-:W-:Y:S01]  /*1310*/  FADD.FTZ R126, RZ, R176 ;  /* 0x000000b0ff7e7221 */ /* 0x000fe20000010000 */
[----:B------:R-:W-:Y:S01]  /*1320*/  PRMT R179, RZ, 0x5410, R179 ;  /* 0x00005410ffb37816 */ /* 0x000fe200000000b3 */
[----:B------:R-:W-:-:S02]  /*1330*/  FADD.FTZ R86, R86, R125 ;  /* 0x0000007d56567221 */ /* 0x000fc40000010000 */
[-C--:B------:R-:W-:Y:S02]  /*1340*/  FFMA.FTZ R42, R135, R125.reuse, R42 ;  /* 0x0000007d872a7223 */ /* 0x080fe4000001002a */
[----:B------:R-:W-:Y:S02]  /*1350*/  FMUL.FTZ R178, R4, R125 ;  /* 0x0000007d04b27220 */ /* 0x000fe40000410000 */
[----:B------:R-:W-:Y:S02]  /*1360*/  FADD.FTZ R180, -R198, R134 ;  /* 0x00000086c6b47221 */ /* 0x000fe40000010100 */
[----:B------:R-:W-:Y:S02]  /*1370*/  FADD.FTZ R84, R84, R182 ;  /* 0x000000b654547221 */ /* 0x000fe40000010000 */
[C---:B------:R-:W-:Y:S02]  /*1380*/  FFMA.FTZ R40, R133.reuse, R182, R40 ;  /* 0x000000b685287223 */ /* 0x040fe40000010028 */
[----:B------:R-:W-:-:S02]  /*1390*/  FFMA.FTZ R125, R133, R176, RZ ;  /* 0x000000b0857d7223 */ /* 0x000fc400000100ff */
        /* <DEDUP_REMOVED lines=11> */
[----:B------:R-:W-:Y:S02]  /*1450*/  IMAD.MOV.U32 R163, RZ, RZ, R161 ;  /* 0x000000ffffa37224 */ /* 0x000fe400078e00a1 */
[----:B------:R-:W-:-:S02]  /*1460*/  FADD.FTZ R164, -R198, R131 ;  /* 0x00000083c6a47221 */ /* 0x000fc40000010100 */
[----:B------:R-:W-:Y:S02]  /*1470*/  FFMA.FTZ R125, R135, R178, R125 ;  /* 0x000000b2877d7223 */ /* 0x000fe4000001007d */
[----:B------:R-:W-:Y:S01]  /*1480*/  FADD.FTZ R127, R126, R179 ;  /* 0x000000b37e7f7221 */ /* 0x000fe20000010000 */
[----:B------:R-:W-:Y:S01]  /*1490*/  SHF.R.U32.HI R187, RZ, 0x10, R161 ;  /* 0x00000010ffbb7819 */ /* 0x000fe200000116a1 */
[----:B------:R-:W-:Y:S01]  /*14a0*/  FADD.FTZ R188, -R198, R138 ;  /* 0x0000008ac6bc7221 */ /* 0x000fe20000010100 */
[----:B------:R-:W-:Y:S01]  /*14b0*/  PRMT R163, RZ, 0x5410, R163 ;  /* 0x00005410ffa37816 */ /* 0x000fe200000000a3 */
[----:B------:R-:W-:Y:S01]  /*14c0*/  FMUL.FTZ R138, R149, R164 ;  /* 0x000000a4958a7220 */ /* 0x000fe20000410000 */
[----:B------:R-:W-:Y:S01]  /*14d0*/  PRMT R164, RZ, 0x5410, R183 ;  /* 0x00005410ffa47816 */ /* 0x000fe200000000b7 */
[----:B------:R-:W-:Y:S02]  /*14e0*/  FFMA.FTZ R125, R134, R179, R125 ;  /* 0x000000b3867d7223 */ /* 0x000fe4000001007d */
[----:B------:R-:W-:-:S02]  /*14f0*/  FMUL.FTZ R183, R27, R128 ;  /* 0x000000801bb77220 */ /* 0x000fc40000410000 */
[----:B------:R-:W-:Y:S01]  /*1500*/  FADD.FTZ R126, R127, R182 ;  /* 0x000000b67f7e7221 */ /* 0x000fe20000010000 */
[----:B------:R-:W-:Y:S01]  /*1510*/  PRMT R187, RZ, 0x5410, R187 ;  /* 0x00005410ffbb7816 */ /* 0x000fe200000000bb */
[C---:B------:R-:W-:Y:S02]  /*1520*/  FADD.FTZ R130, -R198.reuse, R130 ;  /* 0x00000082c6827221 */ /* 0x040fe40000010100 */
[----:B------:R-:W-:Y:S02]  /*1530*/  FADD.FTZ R196, -R198, R142 ;  /* 0x0000008ec6c47221 */ /* 0x000fe40000010100 */
[----:B------:R-:W-:Y:S02]  /*1540*/  FFMA.FTZ R125, R137, R182, R125 ;  /* 0x000000b6897d7223 */ /* 0x000fe4000001007d */
[----:B------:R-:W-:Y:S02]  /*1550*/  FMUL.FTZ R142, R149, R186 ;  /* 0x000000ba958e7220 */ /* 0x000fe40000410000 */
[----:B------:R-:W-:-:S02]  /*1560*/  FMUL.FTZ R186, R6, R163 ;  /* 0x000000a306ba7220 */ /* 0x000fc40000410000 */
[----:B------:R-:W-:Y:S02]  /*1570*/  FADD.FTZ R127, R126, R183 ;  /* 0x000000b77e7f7221 */ /* 0x000fe40000010000 */
        /* <DEDUP_REMOVED lines=8> */
[----:B------:R-:W-:Y:S01]  /*1600*/  MOV R131, R175 ;  /* 0x000000af00837202 */ /* 0x000fe20000000f00 */
[----:B------:R-:W-:Y:S01]  /*1610*/  FFMA.FTZ R125, R139, R186, R125 ;  /* 0x000000ba8b7d7223 */ /* 0x000fe2000001007d */
[----:B------:R-:W-:Y:S01]  /*1620*/  PRMT R130, RZ, 0x5410, R189 ;  /* 0x00005410ff827816 */ /* 0x000fe200000000bd */
[----:B------:R-:W-:Y:S02]  /*1630*/  FMUL.FTZ R171, R149, R188 ;  /* 0x000000bc95ab7220 */ /* 0x000fe40000410000 */
[----:B------:R-:W-:Y:S02]  /*1640*/  FMUL.FTZ R188, R7, R129 ;  /* 0x0000008107bc7220 */ /* 0x000fe40000410000 */
[----:B------:R-:W-:Y:S01]  /*1650*/  FADD.FTZ R127, R126, R187 ;  /* 0x000000bb7e7f7221 */ /* 0x000fe20000010000 */
[----:B------:R-:W-:Y:S01]  /*1660*/  SHF.R.U32.HI R191, RZ, 0x10, R175 ;  /* 0x00000010ffbf7819 */ /* 0x000fe200000116af */
[----:B------:R-:W-:Y:S01]  /*1670*/  FADD.FTZ R194, -R198, R141 ;  /* 0x0000008dc6c27221 */ /* 0x000fe20000010100 */
[----:B------:R-:W-:Y:S01]  /*1680*/  PRMT R131, RZ, 0x5410, R131 ;  /* 0x00005410ff837816 */ /* 0x000fe20000000083 */
[----:B------:R-:W-:-:S02]  /*1690*/  FMUL.FTZ R141, R149, R170 ;  /* 0x000000aa958d7220 */ /* 0x000fc40000410000 */
[----:B------:R-:W-:Y:S02]  /*16a0*/  FFMA.FTZ R125, R138, R187, R125 ;  /* 0x000000bb8a7d7223 */ /* 0x000fe4000001007d */
[----:B------:R-:W-:Y:S02]  /*16b0*/  FMUL.FTZ R189, R29, R130 ;  /* 0x000000821dbd7220 */ /* 0x000fe40000410000 */
[----:B------:R-:W-:Y:S01]  /*16c0*/  FADD.FTZ R126, R127, R188 ;  /* 0x000000bc7f7e7221 */ /* 0x000fe20000010000 */
[----:B------:R-:W-:Y:S01]  /*16d0*/  PRMT R191, RZ, 0x5410, R191 ;  /* 0x00005410ffbf7816 */ /* 0x000fe200000000bf */
[----:B------:R-:W-:Y:S02]  /*16e0*/  FADD.FTZ R192, -R198, R140 ;  /* 0x0000008cc6c07221 */ /* 0x000fe40000010100 */
[----:B------:R-:W-:Y:S02]  /*16f0*/  FMUL.FTZ R140, R149, R174 ;  /* 0x000000ae958c7220 */ /* 0x000fe40000410000 */
[----:B------:R-:W-:-:S02]  /*1700*/  FFMA.FTZ R125, R141, R188, R125 ;  /* 0x000000bc8d7d7223 */ /* 0x000fc4000001007d */
[C---:B------:R-:W-:Y:S02]  /*1710*/  FMUL.FTZ R170, R149.reuse, R190 ;  /* 0x000000be95aa7220 */ /* 0x040fe40000410000 */
[----:B------:R-:W-:Y:S02]  /*1720*/  FMUL.FTZ R190, R8, R131 ;  /* 0x0000008308be7220 */ /* 0x000fe40000410000 */
[----:B------:R-:W-:Y:S02]  /*1730*/  FADD.FTZ R127, R126, R189 ;  /* 0x000000bd7e7f7221 */ /* 0x000fe40000010000 */
[----:B------:R-:W-:Y:S01]  /*1740*/  FADD.FTZ R198, -R198, R143 ;  /* 0x0000008fc6c67221 */ /* 0x000fe20000010100 */
[----:B------:R-:W-:Y:S01]  /*1750*/  PRMT R165, RZ, 0x5410, R165 ;  /* 0x00005410ffa57816 */ /* 0x000fe200000000a5 */
[----:B------:R-:W-:Y:S02]  /*1760*/  FMUL.FTZ R143, R149, R180 ;  /* 0x000000b4958f7220 */ /* 0x000fe40000410000 */
[----:B------:R-:W-:-:S02]  /*1770*/  FFMA.FTZ R125, R140, R189, R125 ;  /* 0x000000bd8c7d7223 */ /* 0x000fc4000001007d */
[----:B------:R-:W-:Y:S02]  /*1780*/  FADD.FTZ R79, R79, R191 ;  /* 0x000000bf4f4f7221 */ /* 0x000fe40000010000 */
[-C--:B------:R-:W-:Y:S02]  /*1790*/  FFMA.FTZ R99, R142, R191.reuse, R99 ;  /* 0x000000bf8e637223 */ /* 0x080fe40000010063 */
[----:B------:R-:W-:Y:S02]  /*17a0*/  FMUL.FTZ R191, R30, R191 ;  /* 0x000000bf1ebf7220 */ /* 0x000fe40000410000 */
[----:B------:R-:W-:Y:S01]  /*17b0*/  FADD.FTZ R126, R127, R190 ;  /* 0x000000be7f7e7221 */ /* 0x000fe20000010000 */
[--C-:B------:R-:W-:Y:S01]  /*17c0*/  SHF.R.U32.HI R124, RZ, 0x10, R173.reuse ;  /* 0x00000010ff7c7819 */ /* 0x100fe200000116ad */
[----:B------:R-:W-:Y:S01]  /*17d0*/  IMAD.MOV.U32 R181, RZ, RZ, R173 ;  /* 0x000000ffffb57224 */ /* 0x000fe200078e00ad */
[----:B------:R-:W-:Y:S01]  /*17e0*/  PRMT R162, RZ, 0x5410, R185 ;  /* 0x00005410ffa27816 */ /* 0x000fe200000000b9 */
[----:B------:R-:W-:-:S02]  /*17f0*/  FFMA.FTZ R125, R143, R190, R125 ;  /* 0x000000be8f7d7223 */ /* 0x000fc4000001007d */
[----:B------:R-:W-:Y:S02]  /*1800*/  FMUL.FTZ R173, R149, R192 ;  /* 0x000000c095ad7220 */ /* 0x000fe40000410000 */
[----:B------:R-:W-:Y:S02]  /*1810*/  FMUL.FTZ R192, R9, R165 ;  /* 0x000000a509c07220 */ /* 0x000fe40000410000 */
[----:B------:R-:W-:Y:S01]  /*1820*/  FADD.FTZ R127, R126, R191 ;  /* 0x000000bf7e7f7221 */ /* 0x000fe20000010000 */
[----:B------:R-:W-:Y:S01]  /*1830*/  PRMT R167, RZ, 0x5410, R167 ;  /* 0x00005410ffa77816 */ /* 0x000fe200000000a7 */
[----:B------:R-:W-:Y:S02]  /*1840*/  FMUL.FTZ R161, R149, R172 ;  /* 0x000000ac95a17220 */ /* 0x000fe40000410000 */
[----:B------:R-:W-:Y:S02]  /*1850*/  FFMA.FTZ R125, R142, R191, R125 ;  /* 0x000000bf8e7d7223 */ /* 0x000fe4000001007d */
        /* <DEDUP_REMOVED lines=21> */
[----:B------:R-:W-:-:S02]  /*19b0*/  FFMA.FTZ R125, R173, R196, R125 ;  /* 0x000000c4ad7d7223 */ /* 0x000fc4000001007d */
[----:B------:R-:W-:Y:S01]  /*19c0*/  FADD.FTZ R127, R126, R197 ;  /* 0x000000c57e7f7221 */ /* 0x000fe20000010000 */
[----:B------:R-:W-:Y:S01]  /*19d0*/  PRMT R126, RZ, 0x5410, R124 ;  /* 0x00005410ff7e7816 */ /* 0x000fe2000000007c */
[----:B------:R-:W-:Y:S02]  /*19e0*/  FMUL.FTZ R174, R149, R198 ;  /* 0x000000c695ae7220 */ /* 0x000fe40000410000 */
[----:B------:R-:W-:Y:S02]  /*19f0*/  FMUL.FTZ R198, R12, R181 ;  /* 0x000000b50cc67220 */ /* 0x000fe40000410000 */
[----:B------:R-:W-:Y:S02]  /*1a00*/  FFMA.FTZ R125, R172, R197, R125 ;  /* 0x000000c5ac7d7223 */ /* 0x000fe4000001007d */
        /* <DEDUP_REMOVED lines=29> */
.L_x_4229:
[----:B0-----:R-:W-:Y:S05]  /*1be0*/  BSYNC B0 ;  /* 0x0000000000007941 */ /* 0x001fea0003800000 */
.L_x_4227:
[----:B------:R-:W-:Y:S02]  /*1bf0*/  LOP3.LUT P1, RZ, R24, 0xff, RZ, 0xc0, !PT ;  /* 0x000000ff18ff7812 */ /* 0x000fe4000782c0ff */
[----:B------:R-:W-:Y:S02]  /*1c00*/  SHF.R.U32.HI R126, RZ, 0x5, R0 ;  /* 0x00000005ff7e7819 */ /* 0x000fe40000011600 */
[----:B------:R-:W-:Y:S02]  /*1c10*/  LOP3.LUT P0, RZ, R0, 0x1f, RZ, 0xc0, !PT ;  /* 0x0000001f00ff7812 */ /* 0x000fe4000780c0ff */
[----:B------:R-:W-:-:S07]  /*1c20*/  LOP3.LUT R167, R126, 0x7fffffc, RZ, 0xc0, !PT ;  /* 0x07fffffc7ea77812 */ /* 0x000fce00078ec0ff */
[----:B------:R-:W-:Y:S01]  /*1c30*/  @!P1 IADD3 R167, R167, 0x4, RZ ;  /* 0x00000004a7a79810 */ /* 0x000fe20007ffe0ff */
[----:B------:R-:W-:Y:S05]  /*1c40*/  BRA.DIV ~URZ, `(.L_x_4230) ;  /* 0x00002ef27f007947 */ /* 0x000fea000b800000 */
[----:B------:R0:W1:Y:S02]  /*1c50*/  SHFL.DOWN PT, R130, R185, 0x10, 0x1f ;  /* 0x0a001f00b9827f89 */ /* 0x00006400000e0000 */
.L_x_4331:
        /* <DEDUP_REMOVED lines=18> */
.L_x_4332:
[----:B------:R-:W-:Y:S01]  /*1d80*/  ISETP.GE.AND P6, PT, R206, 0x1, PT ;  /* 0x00000001ce00780c */ /* 0x000fe20003fc6270 */
[----:B--2---:R-:W-:Y:S01]  /*1d90*/  FADD.FTZ R164, R131, R128 ;  /* 0x0000008083a47221 */ /* 0x004fe20000010000 */
[----:B------:R-:W-:Y:S01]  /*1da0*/  @!P0 LOP3.LUT R126, R126, 0x3, RZ, 0xc0, !PT ;  /* 0x000000037e7e8812 */ /* 0x000fe200078ec0ff */
[----:B-1----:R-:W-:Y:S01]  /*1db0*/  FADD.FTZ R165, R165, R162 ;  /* 0x000000a2a5a57221 */ /* 0x002fe20000010000 */
[----:B------:R-:W-:Y:S01]  /*1dc0*/  WARPSYNC 0xffffffff ;  /* 0xffffffff00007948 */ /* 0x000fe20003800000 */
[----:B------:R-:W-:Y:S02]  /*1dd0*/  IMAD.MOV.U32 R166, RZ, RZ, RZ ;  /* 0x000000ffffa67224 */ /* 0x000fe400078e00ff */
[----:B------:R-:W-:-:S05]  /*1de0*/  @!P0 IMAD.IADD R168, R167, 0x1, R126 ;  /* 0x00000001a7a88824 */ /* 0x000fca00078e027e */
[----:B------:R1:W-:Y:S01]  /*1df0*/  @!P0 STS.64 [R168.X8+0x2800], R164 ;  /* 0x002800a4a8008388 */ /* 0x0003e20000008a00 */
[----:B------:R-:W-:Y:S02]  /*1e00*/  @P6 IADD3 R206, R206, -0x1, RZ ;  /* 0xffffffffcece6810 */ /* 0x000fe40007ffe0ff */
[----:B------:R-:W-:Y:S01]  /*1e10*/  @P6 LOP3.LUT R124, R0, 0x7f, RZ, 0xc0, !PT ;  /* 0x0000007f007c6812 */ /* 0x000fe200078ec0ff */
[----:B------:R-:W-:Y:S01]  /*1e20*/  BAR.SYNC.DEFER_BLOCKING 0x0 ;  /* 0x0000000000007b1d */ /* 0x000fe20000010000 */
[----:B------:R-:W-:Y:S01]  /*1e30*/  @P6 MOV R163, 0x8 ;  /* 0x0000000800a36802 */ /* 0x000fe20000000f00 */
[----:B------:R-:W-:-:S05]  /*1e40*/  @P6 IMAD R206, R206, c[0x0][0x168], RZ ;  /* 0x00005a00cece6a24 */ /* 0x000fca00078e02ff */
[----:B------:R-:W-:-:S04]  /*1e50*/  @P6 SHF.R.S32.HI R125, RZ, 0x1f, R206 ;  /* 0x0000001fff7d6819 */ /* 0x000fc800000114ce */
[----:B------:R-:W-:-:S04]  /*1e60*/  @P6 LEA.HI R125, R125, R206, RZ, 0x2 ;  /* 0x000000ce7d7d6211 */ /* 0x000fc800078f10ff */
[----:B------:R-:W-:-:S05]  /*1e70*/  @P6 LEA.HI.SX32 R166, R125, R124, 0x1e ;  /* 0x0000007c7da66211 */ /* 0x000fca00078ff2ff */
[----:B0-----:R-:W-:Y:S01]  /*1e80*/  @P6 IMAD.WIDE.U32 R162, R166, R163, c[0x0][0x170] ;  /* 0x00005c00a6a26625 */ /* 0x001fe200078e00a3 */
[----:B------:R-:W0:Y:S05]  /*1e90*/  LDS.128 R124, [R167.X8+0x2800] ;  /* 0x00280000a77c7984 */ /* 0x000e2a0000008c00 */
[----:B------:R-:W2:Y:S01]  /*1ea0*/  @P6 LDG.E.64 R162, [R162.64] ;  /* 0x00000004a2a26981 */ /* 0x000ea2000c1e1b00 */
[----:B------:R-:W-:Y:S01]  /*1eb0*/  @!P5 ISETP.NE.U32.AND P1, PT, RZ, c[0x0][0x218], PT ;  /* 0x00008600ff00da0c */ /* 0x000fe20003f25070 */
[----:B------:R-:W-:Y:S01]  /*1ec0*/  BSSY B0, `(.L_x_4232) ;  /* 0x0000029000007945 */ /* 0x000fe20003800000 */
[----:B------:R-:W-:Y:S01]  /*1ed0*/  @!P5 ISETP.NE.U32.AND P0, PT, RZ, c[0x0][0x218], PT ;  /* 0x00008600ff00da0c */ /* 0x000fe20003f05070 */
[----:B------:R-:W3:Y:S01]  /*1ee0*/  LDS.128 R128, [R167.X8+0x2810] ;  /* 0x00281000a7807984 */ /* 0x000ee20000008c00 */
[----:B------:R-:W-:-:S02]  /*1ef0*/  @!P5 ISETP.NE.AND.EX P1, PT, RZ, c[0x0][0x21c], PT, P1 ;  /* 0x00008700ff00da0c */ /* 0x000fc40003f25310 */
[----:B------:R-:W-:Y:S02]  /*1f00*/  @!P5 ISETP.NE.U32.AND P2, PT, RZ, c[0x0][0x218], PT ;  /* 0x00008600ff00da0c */ /* 0x000fe40003f45070 */
[----:B------:R-:W-:Y:S02]  /*1f10*/  @!P5 ISETP.NE.U32.AND P3, PT, RZ, c[0x0][0x218], PT ;  /* 0x00008600ff00da0c */ /* 0x000fe40003f65070 */
[----:B------:R-:W-:Y:S02]  /*1f20*/  @!P5 ISETP.NE.AND.EX P4, PT, RZ, c[0x0][0x21c], PT, P0 ;  /* 0x00008700ff00da0c */ /* 0x000fe40003f85300 */
[----:B-1---5:R-:W-:Y:S02]  /*1f30*/  @!P5 FSEL R164, R101, RZ, P1 ;  /* 0x000000ff65a4d208 */ /* 0x022fe40000800000 */
[----:B------:R-:W-:Y:S02]  /*1f40*/  ISETP.NE.U32.AND P0, PT, RZ, c[0x0][0x258], PT ;  /* 0x00009600ff007a0c */ /* 0x000fe40003f05070 */
[----:B------:R-:W-:-:S02]  /*1f50*/  @!P5 ISETP.NE.AND.EX P2, PT, RZ, c[0x0][0x21c], PT, P2 ;  /* 0x00008700ff00da0c */ /* 0x000fc40003f45320 */
[----:B------:R-:W-:Y:S02]  /*1f60*/  @!P5 ISETP.NE.AND.EX P3, PT, RZ, c[0x0][0x21c], PT, P3 ;  /* 0x00008700ff00da0c */ /* 0x000fe40003f65330 */
[----:B------:R-:W-:Y:S02]  /*1f70*/  ISETP.NE.AND P1, PT, R23, RZ, PT ;  /* 0x000000ff1700720c */ /* 0x000fe40003f25270 */
[----:B------:R-:W-:Y:S02]  /*1f80*/  ISETP.NE.AND.EX P0, PT, RZ, c[0x0][0x25c], PT, P0 ;  /* 0x00009700ff007a0c */ /* 0x000fe40003f05300 */
[----:B------:R-:W-:Y:S02]  /*1f90*/  @!P5 FSEL R165, R102, RZ, P2 ;  /* 0x000000ff66a5d208 */ /* 0x000fe40001000000 */
[----:B------:R-:W-:Y:S01]  /*1fa0*/  @!P5 FSEL R168, R103, RZ, P3 ;  /* 0x000000ff67a8d208 */ /* 0x000fe20001800000 */
[----:B0-----:R-:W-:Y:S02]  /*1fb0*/  FADD.FTZ R169, RZ, R124 ;  /* 0x0000007cffa97221 */ /* 0x001fe40000010000 */
[----:B------:R-:W-:-:S02]  /*1fc0*/  FADD.FTZ R124, RZ, R125 ;  /* 0x0000007dff7c7221 */ /* 0x000fc40000010000 */
[----:B------:R-:W-:Y:S02]  /*1fd0*/  FADD.FTZ R169, R126, R169 ;  /* 0x000000a97ea97221 */ /* 0x000fe40000010000 */
[----:B------:R-:W-:Y:S02]  /*1fe0*/  FADD.FTZ R124, R127, R124 ;  /* 0x0000007c7f7c7221 */ /* 0x000fe40000010000 */
[----:B---3--:R-:W-:Y:S02]  /*1ff0*/  FADD.FTZ R169, R169, R128 ;  /* 0x00000080a9a97221 */ /* 0x008fe40000010000 */
[----:B------:R-:W-:Y:S02]  /*2000*/  FADD.FTZ R124, R124, R129 ;  /* 0x000000817c7c7221 */ /* 0x000fe40000010000 */
[----:B------:R-:W-:Y:S02]  /*2010*/  FADD.FTZ R130, R130, R169 ;  /* 0x000000a982827221 */ /* 0x000fe40000010000 */
[----:B------:R-:W-:-:S02]  /*2020*/  FADD.FTZ R124, R131, R124 ;  /* 0x0000007c837c7221 */ /* 0x000fc40000010000 */
[----:B------:R-:W-:Y:S02]  /*2030*/  FMUL.FTZ R131, R130, c[0x0][0x1e0] ;  /* 0x0000780082837a20 */ /* 0x000fe40000410000 */
[----:B------:R-:W-:-:S03]  /*2040*/  FMUL.FTZ R130, R124, c[0x0][0x1e0] ;  /* 0x000078007c827a20 */ /* 0x000fc60000410000 */
[----:B------:R-:W-:Y:S02]  /*2050*/  FSEL R131, R131, RZ, !P1 ;  /* 0x000000ff83837208 */ /* 0x000fe40004800000 */
[--C-:B--2---:R-:W-:Y:S02]  /*2060*/  @P6 SHF.R.U32.HI R125, RZ, 0x10, R163.reuse ;  /* 0x00000010ff7d6819 */ /* 0x104fe400000116a3 */
[----:B------:R-:W-:Y:S02]  /*2070*/  @P6 PRMT R202, R202, 0x5410, R162 ;  /* 0x00005410caca6816 */ /* 0x000fe400000000a2 */
[----:B------:R-:W-:Y:S02]  /*2080*/  @P6 SHF.R.U64 R162, R162, 0x10, R163 ;  /* 0x00000010a2a26819 */ /* 0x000fe400000012a3 */
[----:B------:R-:W-:Y:S02]  /*2090*/  @P6 PRMT R203, R203, 0x5410, R125 ;  /* 0x00005410cbcb6816 */ /* 0x000fe4000000007d */
[----:B------:R-:W-:-:S02]  /*20a0*/  @!P5 FSEL R125, R100, RZ, P4 ;  /* 0x000000ff647dd208 */ /* 0x000fc40002000000 */
[----:B------:R-:W-:Y:S02]  /*20b0*/  @P6 PRMT R205, R205, 0x5410, R163 ;  /* 0x00005410cdcd6816 */ /* 0x000fe400000000a3 */
[----:B------:R-:W-:Y:S02]  /*20c0*/  @P6 PRMT R204, R204, 0x5410, R162 ;  /* 0x00005410cccc6816 */ /* 0x000fe400000000a2 */
[----:B------:R-:W-:Y:S01]  /*20d0*/  @!P5 ISETP.NE.U32.AND P4, PT, RZ, c[0x0][0x218], PT ;  /* 0x00008600ff00da0c */ /* 0x000fe20003f85070 */
[----:B------:R-:W-:Y:S07]  /*20e0*/  @!P5 BRA `(.L_x_4233) ;  /* 0x000000600000d947 */ /* 0x000fee0003800000 */
[----:B------:R-:W-:Y:S01]  /*20f0*/  ISETP.NE.U32.AND P1, PT, RZ, c[0x0][0x218], PT ;  /* 0x00008600ff007a0c */ /* 0x000fe20003f25070 */
[----:B------:R-:W-:-:S03]  /*2100*/  FFMA.FTZ R125, R133, R130, R131 ;  /* 0x00000082857d7223 */ /* 0x000fc60000010083 */
[----:B------:R-:W-:Y:S01]  /*2110*/  ISETP.NE.AND.EX P1, PT, RZ, c[0x0][0x21c], PT, P1 ;  /* 0x00008700ff007a0c */ /* 0x000fe20003f25310 */
[----:B------:R-:W-:-:S04]  /*2120*/  FADD.FTZ R124, R176, -R125 ;  /* 0x8000007db07c7221 */ /* 0x000fc80000010000 */
[----:B------:R-:W-:-:S08]  /*2130*/  FMUL.FTZ R125, R149, R124 ;  /* 0x0000007c957d7220 */ /* 0x000fd00000410000 */
[----:B------:R-:W-:Y:S02]  /*2140*/  @P1 FADD.FTZ R125, R100, R125 ;  /* 0x0000007d647d1221 */ /* 0x000fe40000010000 */
.L_x_4233:
[----:B------:R-:W-:Y:S05]  /*2150*/  BSYNC B0 ;  /* 0x0000000000007941 */ /* 0x000fea0003800000 */
.L_x_4232:
        /* <DEDUP_REMOVED lines=12> */
.L_x_4235:
[----:B------:R-:W-:Y:S05]  /*2220*/  BSYNC B0 ;  /* 0x0000000000007941 */ /* 0x000fea0003800000 */
.L_x_4234:
        /* <DEDUP_REMOVED lines=8> */
.L_x_4237:
[----:B------:R-:W-:Y:S05]  /*22b0*/  BSYNC B0 ;  /* 0x0000000000007941 */ /* 0x000fea0003800000 */
.L_x_4236:
[----:B------:R-:W-:Y:S01]  /*22c0*/  BSSY B0, `(.L_x_4238) ;  /* 0x000000d000007945 */ /* 0x000fe20003800000 */
[----:B------:R-:W-:Y:S05]  /*22d0*/  @!P6 BRA `(.L_x_4239) ;  /* 0x000000b00000e947 */ /* 0x000fea0003800000 */
[----:B------:R-:W-:Y:S01]  /*22e0*/  LOP3.LUT P1, RZ, R184, 0xff00, RZ, 0xc0, !PT ;  /* 0x0000ff00b8ff7812 */ /* 0x000fe2000782c0ff */
[----:B------:R-:W-:Y:S02]  /*22f0*/  FMUL.FTZ R124, R164, c[0x0][0x1ec] ;  /* 0x00007b00a47c7a20 */ /* 0x000fe40000410000 */
[----:B------:R-:W-:Y:S02]  /*2300*/  IMAD.MOV.U32 R126, RZ, RZ, RZ ;  /* 0x000000ffff7e7224 */ /* 0x000fe400078e00ff */
[----:B------:R-:W-:Y:S01]  /*2310*/  FMUL.FTZ R127, R124, c[0x0][0x1e8] ;  /* 0x00007a007c7f7a20 */ /* 0x000fe20000410000 */
[----:B------:R-:W-:-:S07]  /*2320*/  HFMA2.MMA R124, -RZ, RZ, 0, 0 ;  /* 0x00000000ff7c7435 */ /* 0x000fce00000001ff */
[----:B------:R-:W-:Y:S01]  /*2330*/  @P1 FMUL.FTZ R126, R35, R127 ;  /* 0x0000007f237e1220 */ /* 0x000fe20000410000 */
[----:B------:R-:W-:-:S04]  /*2340*/  @P1 PRMT R204, RZ, 0x7610, R204 ;  /* 0x00007610ffcc1816 */ /* 0x000fc800000000cc */
[----:B------:R-:W-:Y:S01]  /*2350*/  F2FP.BF16.PACK_AB R126, RZ, R126 ;  /* 0x0000007eff7e723e */ /* 0x000fe200000010ff */
[----:B------:R-:W-:-:S03]  /*2360*/  @P1 FMUL.FTZ R124, R127, R204 ;  /* 0x000000cc7f7c1220 */ /* 0x000fc60000410000 */
[----:B------:R-:W-:Y:S01]  /*2370*/  PRMT R152, R126, 0x7610, R152 ;  /* 0x000076107e987816 */ /* 0x000fe20000000098 */
[----:B------:R-:W-:Y:S02]  /*2380*/  FADD.FTZ R65, R65, R124 ;  /* 0x0000007c41417221 */ /* 0x000fe40000010000 */
.L_x_4239:
[----:B------:R-:W-:Y:S05]  /*2390*/  BSYNC B0 ;  /* 0x0000000000007941 */ /* 0x000fea0003800000 */
.L_x_4238:
        /* <DEDUP_REMOVED lines=8> */
.L_x_4241:
[----:B------:R-:W-:Y:S05]  /*2420*/  BSYNC B0 ;  /* 0x0000000000007941 */ /* 0x000fea0003800000 */
.L_x_4240:
        /* <DEDUP_REMOVED lines=12> */
.L_x_4243:
[----:B------:R-:W-:Y:S05]  /*24f0*/  BSYNC B0 ;  /* 0x0000000000007941 */ /* 0x000fea0003800000 */
.L_x_4242:
        /* <DEDUP_REMOVED lines=8> */
.L_x_4245:
[----:B------:R-:W-:Y:S05]  /*2580*/  BSYNC B0 ;  /* 0x0000000000007941 */ /* 0x000fea0003800000 */
.L_x_4244:
[----:B------:R-:W-:Y:S01]  /*2590*/  BSSY B0, `(.L_x_4246) ;  /* 0x000000d000007945 */ /* 0x000fe20003800000 */
        /* <DEDUP_REMOVED lines=12> */
.L_x_4247:
[----:B------:R-:W-:Y:S05]  /*2660*/  BSYNC B0 ;  /* 0x0000000000007941 */ /* 0x000fea0003800000 */
.L_x_4246:
[----:B------:R-:W-:Y:S01]  /*2670*/  ISETP.NE.U32.AND P1, PT, RZ, c[0x0][0x258], PT ;  /* 0x00009600ff007a0c */ /* 0x000fe20003f25070 */
[----:B------:R-:W-:Y:S01]  /*2680*/  BSSY B0, `(.L_x_4248) ;  /* 0x000001f000007945 */ /* 0x000fe20003800000 */
[----:B------:R-:W-:Y:S02]  /*2690*/  @P0 MOV R129, 0x10 ;  /* 0x0000001000810802 */ /* 0x000fe40000000f00 */
[----:B------:R-:W-:Y:S02]  /*26a0*/  ISETP.NE.AND.EX P1, PT, RZ, c[0x0][0x25c], PT, P1 ;  /* 0x00009700ff007a0c */ /* 0x000fe40003f25310 */
[----:B------:R-:W-:Y:S01]  /*26b0*/  @!P5 ISETP.NE.AND.EX P4, PT, RZ, c[0x0][0x21c], PT, P4 ;  /* 0x00008700ff00da0c */ /* 0x000fe20003f85340 */
[----:B------:R-:W-:Y:S01]  /*26c0*/  @P0 IMAD.WIDE.U32 R128, R150, R129, c[0x0][0x258] ;  /* 0x0000960096800625 */ /* 0x000fe200078e0081 */
[----:B------:R-:W-:Y:S02]  /*26d0*/  SEL R124, R125, R120, P1 ;  /* 0x000000787d7c7207 */ /* 0x000fe40000800000 */
[----:B------:R-:W-:-:S02]  /*26e0*/  SEL R125, R164, R121, P1 ;  /* 0x00000079a47d7207 */ /* 0x000fc40000800000 */
[----:B------:R-:W-:Y:S02]  /*26f0*/  SEL R126, R165, R122, P1 ;  /* 0x0000007aa57e7207 */ /* 0x000fe40000800000 */
[----:B------:R-:W-:Y:S02]  /*2700*/  SEL R127, R168, R123, P1 ;  /* 0x0000007ba87f7207 */ /* 0x000fe40000800000 */
[----:B------:R-:W-:Y:S02]  /*2710*/  @!P5 ISETP.NE.U32.AND P2, PT, RZ, c[0x0][0x218], PT ;  /* 0x00008600ff00da0c */ /* 0x000fe40003f45070 */
[----:B------:R-:W-:Y:S01]  /*2720*/  @!P5 ISETP.NE.U32.AND P3, PT, RZ, c[0x0][0x218], PT ;  /* 0x00008600ff00da0c */ /* 0x000fe20003f65070 */
[----:B------:R0:W-:Y:S01]  /*2730*/  @P0 STG.E.128 [R128.64], R124 ;  /* 0x0000007c80000986 */ /* 0x0001e2000c101d04 */
[----:B------:R-:W-:Y:S02]  /*2740*/  @!P5 FSEL R167, R104, RZ, P4 ;  /* 0x000000ff68a7d208 */ /* 0x000fe40002000000 */
[----:B------:R-:W-:-:S02]  /*2750*/  @!P5 ISETP.NE.U32.AND P4, PT, RZ, c[0x0][0x218], PT ;  /* 0x00008600ff00da0c */ /* 0x000fc40003f85070 */
[----:B------:R-:W-:Y:S02]  /*2760*/  @!P5 ISETP.NE.AND.EX P2, PT, RZ, c[0x0][0x21c], PT, P2 ;  /* 0x00008700ff00da0c */ /* 0x000fe40003f45320 */
[----:B------:R-:W-:Y:S02]  /*2770*/  @!P5 ISETP.NE.AND.EX P3, PT, RZ, c[0x0][0x21c], PT, P3 ;  /* 0x00008700ff00da0c */ /* 0x000fe40003f65330 */
[----:B------:R-:W-:Y:S02]  /*2780*/  @!P5 ISETP.NE.AND.EX P4, PT, RZ, c[0x0][0x21c], PT, P4 ;  /* 0x00008700ff00da0c */ /* 0x000fe40003f85340 */
[----:B------:R-:W-:Y:S02]  /*2790*/  @!P5 FSEL R162, R105, RZ, P2 ;  /* 0x000000ff69a2d208 */ /* 0x000fe40001000000 */
[----:B------:R-:W-:Y:S02]  /*27a0*/  @!P5 FSEL R163, R106, RZ, P3 ;  /* 0x000000ff6aa3d208 */ /* 0x000fe40001800000 */
[----:B------:R-:W-:-:S02]  /*27b0*/  @!P5 ISETP.NE.U32.AND P2, PT, RZ, c[0x0][0x218], PT ;  /* 0x00008600ff00da0c */ /* 0x000fc40003f45070 */
[----:B------:R-:W-:Y:S02]  /*27c0*/  @!P5 ISETP.NE.U32.AND P3, PT, RZ, c[0x0][0x218], PT ;  /* 0x00008600ff00da0c */ /* 0x000fe40003f65070 */
[----:B------:R-:W-:Y:S01]  /*27d0*/  @!P5 FSEL R164, R107, RZ, P4 ;  /* 0x000000ff6ba4d208 */ /* 0x000fe20002000000 */
        /* <DEDUP_REMOVED lines=9> */
.L_x_4249:
[----:B0-----:R-:W-:Y:S05]  /*2870*/  BSYNC B0 ;  /* 0x0000000000007941 */ /* 0x001fea0003800000 */
.L_x_4248:
[----:B------:R-:W-:Y:S01]  /*2880*/  BSSY B0, `(.L_x_4250) ;  /* 0x000000c000007945 */ /* 0x000fe20003800000 */
[----:B------:R-:W-:Y:S05]  /*2890*/  @!P6 BRA `(.L_x_4251) ;  /* 0x000000a00000e947 */ /* 0x000fea0003800000 */
[----:B------:R-:W-:Y:S01]  /*28a0*/  IADD3 R124, R166, 0x80, RZ ;  /* 0x00000080a67c7810 */ /* 0x000fe20007ffe0ff */
        /* <DEDUP_REMOVED lines=9> */
.L_x_4251:
[----:B------:R-:W-:Y:S05]  /*2940*/  BSYNC B0 ;  /* 0x0000000000007941 */ /* 0x000fea0003800000 */
.L_x_4250:
        /* <DEDUP_REMOVED lines=8> */
.L_x_4253:
[----:B------:R-:W-:Y:S05]  /*29d0*/  BSYNC B0 ;  /* 0x0000000000007941 */ /* 0x000fea0003800000 */
.L_x_4252:
[----:B------:R-:W-:Y:S01]  /*29e0*/  BSSY B0, `(.L_x_4254) ;  /* 0x000000d000007945 */ /* 0x000fe20003800000 */
        /* <DEDUP_REMOVED lines=12> */
.L_x_4255:
[----:B------:R-:W-:Y:S05]  /*2ab0*/  BSYNC B0 ;  /* 0x0000000000007941 */ /* 0x000fea0003800000 */
.L_x_4254:
        /* <DEDUP_REMOVED lines=8> */
.L_x_4257:
[----:B------:R-:W-:Y:S05]  /*2b40*/  BSYNC B0 ;  /* 0x0000000000007941 */ /* 0x000fea0003800000 */
.L_x_4256:
[----:B------:R-:W-:Y:S01]  /*2b50*/  BSSY B0, `(.L_x_4258) ;  /* 0x000000d000007945 */ /* 0x000fe20003800000 */
        /* <DEDUP_REMOVED lines=12> */
.L_x_4259:
[----:B------:R-:W-:Y:S05]  /*2c20*/  BSYNC B0 ;  /* 0x0000000000007941 */ /* 0x000fea0003800000 */
.L_x_4258:
        /* <DEDUP_REMOVED lines=8> */
.L_x_4261:
[----:B------:R-:W-:Y:S05]  /*2cb0*/  BSYNC B0 ;  /* 0x0000000000007941 */ /* 0x000fea0003800000 */
.L_x_4260:
[----:B------:R-:W-:Y:S01]  /*2cc0*/  BSSY B0, `(.L_x_4262) ;  /* 0x000000d000007945 */ /* 0x000fe20003800000 */
        /* <DEDUP_REMOVED lines=10> */
[----:B------:R-:W-:Y:S01]  /*2d70*/  FADD.FTZ R62, R62, R127 ;  /* 0x0000007f3e3e7221 */ /* 0x000fe20000010000 */
[----:B------:R-:W-:Y:S02]  /*2d80*/  PRMT R153, R125, 0x7610, R153 ;  /* 0x000076107d997816 */ /* 0x000fe40000000099 */
.L_x_4263:
[----:B------:R-:W-:Y:S05]  /*2d90*/  BSYNC B0 ;  /* 0x0000000000007941 */ /* 0x000fea0003800000 */
.L_x_4262:
        /* <DEDUP_REMOVED lines=8> */
.L_x_4265:
[----:B------:R-:W-:Y:S05]  /*2e20*/  BSYNC B0 ;  /* 0x0000000000007941 */ /* 0x000fea0003800000 */
.L_x_4264:
        /* <DEDUP_REMOVED lines=13> */
.L_x_4267:
[----:B------:R-:W-:Y:S05]  /*2f00*/  BSYNC B0 ;  /* 0x0000000000007941 */ /* 0x000fea0003800000 */
.L_x_4266:
[----:B------:R-:W-:Y:S01]  /*2f10*/  @P0 IMAD.MOV.U32 R129, RZ, RZ, 0x10 ;  /* 0x00000010ff810424 */ /* 0x000fe200078e00ff */
[----:B------:R-:W-:Y:S01]  /*2f20*/  SEL R124, R167, R120, P1 ;  /* 0x00000078a77c7207 */ /* 0x000fe20000800000 */
[----:B------:R-:W-:Y:S01]  /*2f30*/  BSSY B0, `(.L_x_4268) ;  /* 0x000001f000007945 */ /* 0x000fe20003800000 */
[----:B------:R-:W-:Y:S01]  /*2f40*/  SEL R125, R162, R121, P1 ;  /* 0x00000079a27d7207 */ /* 0x000fe20000800000 */
[----:B------:R-:W-:Y:S01]  /*2f50*/  @P0 IMAD.WIDE.U32 R128, R200, R129, c[0x0][0x258] ;  /* 0x00009600c8800625 */ /* 0x000fe200078e0081 */
[----:B------:R-:W-:Y:S02]  /*2f60*/  SEL R126, R163, R122, P1 ;  /* 0x0000007aa37e7207 */ /* 0x000fe40000800000 */
[----:B------:R-:W-:Y:S02]  /*2f70*/  SEL R127, R164, R123, P1 ;  /* 0x0000007ba47f7207 */ /* 0x000fe40000800000 */
[----:B------:R-:W-:-:S02]  /*2f80*/  @!P5 ISETP.NE.U32.AND P4, PT, RZ, c[0x0][0x218], PT ;  /* 0x00008600ff00da0c */ /* 0x000fc40003f85070 */
[----:B------:R-:W-:Y:S01]  /*2f90*/  @!P5 ISETP.NE.AND.EX P2, PT, RZ, c[0x0][0x21c], PT, P2 ;  /* 0x00008700ff00da0c */ /* 0x000fe20003f45320 */
[----:B------:R0:W-:Y:S01]  /*2fa0*/  @P0 STG.E.128 [R128.64], R124 ;  /* 0x0000007c80000986 */ /* 0x0001e2000c101d04 */
[----:B------:R-:W-:Y:S02]  /*2fb0*/  @!P5 ISETP.NE.AND.EX P3, PT, RZ, c[0x0][0x21c], PT, P3 ;  /* 0x00008700ff00da0c */ /* 0x000fe40003f65330 */
[----:B------:R-:W-:Y:S02]  /*2fc0*/  @!P5 ISETP.NE.AND.EX P4, PT, RZ, c[0x0][0x21c], PT, P4 ;  /* 0x00008700ff00da0c */ /* 0x000fe40003f85340 */
[----:B------:R-:W-:Y:S02]  /*2fd0*/  @!P5 FSEL R169, R108, RZ, P2 ;  /* 0x000000ff6ca9d208 */ /* 0x000fe40001000000 */
[----:B------:R-:W-:Y:S02]  /*2fe0*/  @!P5 ISETP.NE.U32.AND P2, PT, RZ, c[0x0][0x218], PT ;  /* 0x00008600ff00da0c */ /* 0x000fe40003f45070 */
[----:B------:R-:W-:-:S02]  /*2ff0*/  @!P5 FSEL R168, R109, RZ, P3 ;  /* 0x000000ff6da8d208 */ /* 0x000fc40001800000 */
[----:B------:R-:W-:Y:S02]  /*3000*/  @!P5 FSEL R165, R110, RZ, P4 ;  /* 0x000000ff6ea5d208 */ /* 0x000fe40002000000 */
[----:B------:R-:W-:Y:S02]  /*3010*/  @!P5 ISETP.NE.U32.AND P3, PT, RZ, c[0x0][0x218], PT ;  /* 0x00008600ff00da0c */ /* 0x000fe40003f65070 */
[----:B------:R-:W-:Y:S02]  /*3020*/  @!P5 ISETP.NE.U32.AND P4, PT, RZ, c[0x0][0x218], PT ;  /* 0x00008600ff00da0c */ /* 0x000fe40003f85070 */
[----:B------:R-:W-:Y:S02]  /*3030*/  @!P5 ISETP.NE.AND.EX P2, PT, RZ, c[0x0][0x21c], PT, P2 ;  /* 0x00008700ff00da0c */ /* 0x000fe40003f45320 */
[----:B------:R-:W-:Y:S02]  /*3040*/  @!P5 ISETP.NE.AND.EX P3, PT, RZ, c[0x0][0x21c], PT, P3 ;  /* 0x00008700ff00da0c */ /* 0x000fe40003f65330 */
[----:B------:R-:W-:-:S02]  /*3050*/  @!P5 ISETP.NE.AND.EX P4, PT, RZ, c[0x0][0x21c], PT, P4 ;  /* 0x00008700ff00da0c */ /* 0x000fc40003f85340 */
[----:B------:R-:W-:Y:S02]  /*3060*/  @!P5 FSEL R164, R111, RZ, P2 ;  /* 0x000000ff6fa4d208 */ /* 0x000fe40001000000 */
[----:B------:R-:W-:Y:S01]  /*3070*/  IADD3 R162, R166, 0x100, RZ ;  /* 0x00000100a6a27810 */ /* 0x000fe20007ffe0ff */
        /* <DEDUP_REMOVED lines=10> */
.L_x_4269:
[----:B0-----:R-:W-:Y:S05]  /*3120*/  BSYNC B0 ;  /* 0x0000000000007941 */ /* 0x001fea0003800000 */
.L_x_4268:
        /* <DEDUP_REMOVED lines=11> */
.L_x_4271:
[----:B------:R-:W-:Y:S05]  /*31e0*/  BSYNC B0 ;  /* 0x0000000000007941 */ /* 0x000fea0003800000 */
.L_x_4270:
        /* <DEDUP_REMOVED lines=8> */
.L_x_4273:
[----:B------:R-:W-:Y:S05]  /*3270*/  BSYNC B0 ;  /* 0x0000000000007941 */ /* 0x000fea0003800000 */
.L_x_4272:
        /* <DEDUP_REMOVED lines=13> */
.L_x_4275:
[----:B------:R-:W-:Y:S05]  /*3350*/  BSYNC B0 ;  /* 0x0000000000007941 */ /* 0x000fea0003800000 */
.L_x_4274:
        /* <DEDUP_REMOVED lines=8> */
.L_x_4277:
[----:B------:R-:W-:Y:S05]  /*33e0*/  BSYNC B0 ;  /* 0x0000000000007941 */ /* 0x000fea0003800000 */
.L_x_4276:
        /* <DEDUP_REMOVED lines=13> */
.L_x_4279:
[----:B------:R-:W-:Y:S05]  /*34c0*/  BSYNC B0 ;  /* 0x0000000000007941 */ /* 0x000fea0003800000 */
.L_x_4278:
        /* <DEDUP_REMOVED lines=8> */
.L_x_4281:
[----:B------:R-:W-:Y:S05]  /*3550*/  BSYNC B0 ;  /* 0x0000000000007941 */ /* 0x000fea0003800000 */
.L_x_4280:
        /* <DEDUP_REMOVED lines=13> */
.L_x_4283:
[----:B------:R-:W-:Y:S05]  /*3630*/  BSYNC B0 ;  /* 0x0000000000007941 */ /* 0x000fea0003800000 */
.L_x_4282:
        /* <DEDUP_REMOVED lines=8> */
.L_x_4285:
[----:B------:R-:W-:Y:S05]  /*36c0*/  BSYNC B0 ;  /* 0x0000000000007941 */ /* 0x000fea0003800000 */
.L_x_4284:
        /* <DEDUP_REMOVED lines=13> */
.L_x_4287:
[----:B------:R-:W-:Y:S05]  /*37a0*/  BSYNC B0 ;  /* 0x0000000000007941 */ /* 0x000fea0003800000 */
.L_x_4286:
[----:B------:R-:W-:Y:S01]  /*37b0*/  @P0 IMAD.MOV.U32 R159, RZ, RZ, 0x10 ;  /* 0x00000010ff9f0424 */ /* 0x000fe200078e00ff */
[----:B------:R-:W-:Y:S01]  /*37c0*/  SEL R124, R169, R120, P1 ;  /* 0x00000078a97c7207 */ /* 0x000fe20000800000 */
[----:B------:R-:W-:Y:S01]  /*37d0*/  BSSY B0, `(.L_x_4288) ;  /* 0x0000017000007945 */ /* 0x000fe20003800000 */
[----:B------:R-:W-:Y:S01]  /*37e0*/  SEL R125, R168, R121, P1 ;  /* 0x00000079a87d7207 */ /* 0x000fe20000800000 */
[----:B------:R-:W-:Y:S01]  /*37f0*/  @P0 IMAD.WIDE.U32 R158, R158, R159, c[0x0][0x258] ;  /* 0x000096009e9e0625 */ /* 0x000fe200078e009f */
[----:B------:R-:W-:Y:S02]  /*3800*/  SEL R126, R165, R122, P1 ;  /* 0x0000007aa57e7207 */ /* 0x000fe40000800000 */
[----:B------:R-:W-:Y:S02]  /*3810*/  SEL R127, R164, R123, P1 ;  /* 0x0000007ba47f7207 */ /* 0x000fe40000800000 */
[----:B------:R-:W-:-:S02]  /*3820*/  @!P5 FSEL R129, R112, RZ, P3 ;  /* 0x000000ff7081d208 */ /* 0x000fc40001800000 */
[----:B------:R-:W-:Y:S01]  /*3830*/  @!P5 FSEL R128, R113, RZ, P4 ;  /* 0x000000ff7180d208 */ /* 0x000fe20002000000 */
[----:B------:R0:W-:Y:S01]  /*3840*/  @P0 STG.E.128 [R158.64], R124 ;  /* 0x0000007c9e000986 */ /* 0x0001e2000c101d04 */
[----:B------:R-:W-:Y:S02]  /*3850*/  @!P5 ISETP.NE.U32.AND P2, PT, RZ, c[0x0][0x218], PT ;  /* 0x00008600ff00da0c */ /* 0x000fe40003f45070 */
[----:B------:R-:W-:Y:S02]  /*3860*/  @!P5 ISETP.NE.U32.AND P3, PT, RZ, c[0x0][0x218], PT ;  /* 0x00008600ff00da0c */ /* 0x000fe40003f65070 */
[----:B------:R-:W-:Y:S02]  /*3870*/  @!P5 ISETP.NE.U32.AND P4, PT, RZ, c[0x0][0x218], PT ;  /* 0x00008600ff00da0c */ /* 0x000fe40003f85070 */
[----:B------:R-:W-:Y:S02]  /*3880*/  @!P5 ISETP.NE.AND.EX P2, PT, RZ, c[0x0][0x21c], PT, P2 ;  /* 0x00008700ff00da0c */ /* 0x000fe40003f45320 */
[----:B------:R-:W-:-:S02]  /*3890*/  @!P5 ISETP.NE.AND.EX P3, PT, RZ, c[0x0][0x21c], PT, P3 ;  /* 0x00008700ff00da0c */ /* 0x000fc40003f65330 */
[----:B------:R-:W-:Y:S01]  /*38a0*/  @!P5 ISETP.NE.AND.EX P4, PT, RZ, c[0x0][0x21c], PT, P4 ;  /* 0x00008700ff00da0c */ /* 0x000fe20003f85340 */
[----:B------:R-:W-:Y:S07]  /*38b0*/  @!P6 BRA `(.L_x_4289) ;  /* 0x000000800000e947 */ /* 0x000fee0003800000 */
        /* <DEDUP_REMOVED lines=8> */
.L_x_4289:
[----:B------:R-:W-:Y:S05]  /*3940*/  BSYNC B0 ;  /* 0x0000000000007941 */ /* 0x000fea0003800000 */
.L_x_4288:
[----:B------:R-:W-:Y:S01]  /*3950*/  BSSY B0, `(.L_x_4290) ;  /* 0x000000f000007945 */ /* 0x000fe20003800000 */
[----:B0-----:R-:W-:Y:S02]  /*3960*/  @!P5 FSEL R159, R114, RZ, P2 ;  /* 0x000000ff729fd208 */ /* 0x001fe40001000000 */
[----:B------:R-:W-:Y:S02]  /*3970*/  @!P5 FSEL R158, R115, RZ, P3 ;  /* 0x000000ff739ed208 */ /* 0x000fe40001800000 */
[----:B------:R-:W-:Y:S02]  /*3980*/  @P0 MOV R165, 0x10 ;  /* 0x0000001000a50802 */ /* 0x000fe40000000f00 */
        /* <DEDUP_REMOVED lines=11> */
.L_x_4291:
[----:B------:R-:W-:Y:S05]  /*3a40*/  BSYNC B0 ;  /* 0x0000000000007941 */ /* 0x000fea0003800000 */
.L_x_4290:
        /* <DEDUP_REMOVED lines=8> */
.L_x_4293:
[----:B------:R-:W-:Y:S05]  /*3ad0*/  BSYNC B0 ;  /* 0x0000000000007941 */ /* 0x000fea0003800000 */
.L_x_4292:
[----:B------:R-:W-:Y:S01]  /*3ae0*/  BSSY B0, `(.L_x_4294) ;  /* 0x000000d000007945 */ /* 0x000fe20003800000 */
[----:B------:R-:W-:Y:S05]  /*3af0*/  @!P6 BRA `(.L_x_4295) ;  /* 0x000000b00000e947 */ /* 0x000fea0003800000 */
[----:B------:R-:W-:Y:S01]  /*3b00*/  LOP3.LUT P2, RZ, R157, 0xff, RZ, 0xc0, !PT ;  /* 0x000000ff9dff7812 */ /* 0x000fe2000784c0ff */
        /* <DEDUP_REMOVED lines=10> */
.L_x_4295:
[----:B------:R-:W-:Y:S05]  /*3bb0*/  BSYNC B0 ;  /* 0x0000000000007941 */ /* 0x000fea0003800000 */
.L_x_4294:
        /* <DEDUP_REMOVED lines=8> */
.L_x_4297:
[----:B------:R-:W-:Y:S05]  /*3c40*/  BSYNC B0 ;  /* 0x0000000000007941 */ /* 0x000fea0003800000 */
.L_x_4296:
[----:B------:R-:W-:Y:S01]  /*3c50*/  BSSY B0, `(.L_x_4298) ;  /* 0x000000c000007945 */ /* 0x000fe20003800000 */
[----:B------:R-:W-:Y:S05]  /*3c60*/  @!P6 BRA `(.L_x_4299) ;  /* 0x000000a00000e947 */ /* 0x000fea0003800000 */
[----:B------:R-:W-:Y:S01]  /*3c70*/  LOP3.LUT P2, RZ, R157, 0xff00, RZ, 0xc0, !PT ;  /* 0x0000ff009dff7812 */ /* 0x000fe2000784c0ff */
        /* <DEDUP_REMOVED lines=9> */
.L_x_4299:
[----:B------:R-:W-:Y:S05]  /*3d10*/  BSYNC B0 ;  /* 0x0000000000007941 */ /* 0x000fea0003800000 */
.L_x_4298:
        /* <DEDUP_REMOVED lines=8> */
.L_x_4301:
[----:B------:R-:W-:Y:S05]  /*3da0*/  BSYNC B0 ;  /* 0x0000000000007941 */ /* 0x000fea0003800000 */
.L_x_4300:
[----:B------:R-:W-:Y:S01]  /*3db0*/  BSSY B0, `(.L_x_4302) ;  /* 0x000000d000007945 */ /* 0x000fe20003800000 */
[----:B------:R-:W-:Y:S05]  /*3dc0*/  @!P6 BRA `(.L_x_4303) ;  /* 0x000000b00000e947 */ /* 0x000fea0003800000 */
[----:B------:R-:W-:Y:S01]  /*3dd0*/  LOP3.LUT P2, RZ, R157, 0xff0000, RZ, 0xc0, !PT ;  /* 0x00ff00009dff7812 */ /* 0x000fe2000784c0ff */
        /* <DEDUP_REMOVED lines=10> */
.L_x_4303:
[----:B------:R-:W-:Y:S05]  /*3e80*/  BSYNC B0 ;  /* 0x0000000000007941 */ /* 0x000fea0003800000 */
.L_x_4302:
        /* <DEDUP_REMOVED lines=8> */
.L_x_4305:
[----:B------:R-:W-:Y:S05]  /*3f10*/  BSYNC B0 ;  /* 0x0000000000007941 */ /* 0x000fea0003800000 */
.L_x_4304:
        /* <DEDUP_REMOVED lines=12> */
.L_x_4307:
[----:B------:R-:W-:Y:S05]  /*3fe0*/  BSYNC B0 ;  /* 0x0000000000007941 */ /* 0x000fea0003800000 */
.L_x_4306:
[----:B------:R-:W-:Y:S01]  /*3ff0*/  @P0 IMAD.WIDE.U32 R156, R156, R165, c[0x0][0x258] ;  /* 0x000096009c9c0625 */ /* 0x000fe200078e00a5 */
[----:B------:R-:W-:Y:S01]  /*4000*/  SEL R124, R129, R120, P1 ;  /* 0x00000078817c7207 */ /* 0x000fe20000800000 */
[----:B------:R-:W-:Y:S01]  /*4010*/  BSSY B0, `(.L_x_4308) ;  /* 0x0000012000007945 */ /* 0x000fe20003800000 */
[----:B------:R-:W-:Y:S02]  /*4020*/  SEL R125, R128, R121, P1 ;  /* 0x00000079807d7207 */ /* 0x000fe40000800000 */
[----:B------:R-:W-:Y:S02]  /*4030*/  SEL R126, R159, R122, P1 ;  /* 0x0000007a9f7e7207 */ /* 0x000fe40000800000 */
[----:B------:R-:W-:Y:S02]  /*4040*/  SEL R127, R158, R123, P1 ;  /* 0x0000007b9e7f7207 */ /* 0x000fe40000800000 */
[----:B------:R-:W-:-:S02]  /*4050*/  @!P5 FSEL R163, R116, RZ, P4 ;  /* 0x000000ff74a3d208 */ /* 0x000fc40002000000 */
[----:B------:R-:W-:Y:S01]  /*4060*/  @!P5 ISETP.NE.U32.AND P3, PT, RZ, c[0x0][0x218], PT ;  /* 0x00008600ff00da0c */ /* 0x000fe20003f65070 */
[----:B------:R0:W-:Y:S01]  /*4070*/  @P0 STG.E.128 [R156.64], R124 ;  /* 0x0000007c9c000986 */ /* 0x0001e2000c101d04 */
[----:B------:R-:W-:Y:S02]  /*4080*/  @!P5 ISETP.NE.U32.AND P2, PT, RZ, c[0x0][0x218], PT ;  /* 0x00008600ff00da0c */ /* 0x000fe40003f45070 */
[----:B------:R-:W-:Y:S01]  /*4090*/  @!P5 ISETP.NE.U32.AND P4, PT, RZ, c[0x0][0x218], PT ;  /* 0x00008600ff00da0c */ /* 0x000fe20003f85070 */
[----:B------:R-:W-:Y:S07]  /*40a0*/  @!P6 BRA `(.L_x_4309) ;  /* 0x000000800000e947 */ /* 0x000fee0003800000 */
        /* <DEDUP_REMOVED lines=8> */
.L_x_4309:
[----:B------:R-:W-:Y:S05]  /*4130*/  BSYNC B0 ;  /* 0x0000000000007941 */ /* 0x000fea0003800000 */
.L_x_4308:
[----:B------:R-:W-:Y:S01]  /*4140*/  @!P5 ISETP.NE.AND.EX P3, PT, RZ, c[0x0][0x21c], PT, P3 ;  /* 0x00008700ff00da0c */ /* 0x000fe20003f65330 */
[----:B------:R-:W-:Y:S01]  /*4150*/  BSSY B0, `(.L_x_4310) ;  /* 0x0000013000007945 */ /* 0x000fe20003800000 */
[----:B------:R-:W-:Y:S01]  /*4160*/  @!P5 ISETP.NE.AND.EX P2, PT, RZ, c[0x0][0x21c], PT, P2 ;  /* 0x00008700ff00da0c */ /* 0x000fe20003f45320 */
[----:B0-----:R-:W-:Y:S01]  /*4170*/  @P0 IMAD.MOV.U32 R157, RZ, RZ, 0x10 ;  /* 0x00000010ff9d0424 */ /* 0x001fe200078e00ff */
[----:B------:R-:W-:Y:S02]  /*4180*/  @!P5 ISETP.NE.AND.EX P4, PT, RZ, c[0x0][0x21c], PT, P4 ;  /* 0x00008700ff00da0c */ /* 0x000fe40003f85340 */
[----:B------:R-:W-:Y:S02]  /*4190*/  @P0 IADD3 R156, R150, 0x200, RZ ;  /* 0x00000200969c0810 */ /* 0x000fe40007ffe0ff */
[----:B------:R-:W-:Y:S02]  /*41a0*/  @!P5 FSEL R126, R117, RZ, P3 ;  /* 0x000000ff757ed208 */ /* 0x000fe40001800000 */
[----:B------:R-:W-:-:S02]  /*41b0*/  @!P5 FSEL R129, R118, RZ, P2 ;  /* 0x000000ff7681d208 */ /* 0x000fc40001000000 */
[----:B------:R-:W-:Y:S02]  /*41c0*/  @!P5 FSEL R128, R119, RZ, P4 ;  /* 0x000000ff7780d208 */ /* 0x000fe40002000000 */
[----:B------:R-:W-:Y:S01]  /*41d0*/  IADD3 R166, R166, 0x200, RZ ;  /* 0x00000200a6a67810 */ /* 0x000fe20007ffe0ff */
        /* <DEDUP_REMOVED lines=10> */
.L_x_4311:
[----:B------:R-:W-:Y:S05]  /*4280*/  BSYNC B0 ;  /* 0x0000000000007941 */ /* 0x000fea0003800000 */
.L_x_4310:
        /* <DEDUP_REMOVED lines=8> */
.L_x_4313:
[----:B------:R-:W-:Y:S05]  /*4310*/  BSYNC B0 ;  /* 0x0000000000007941 */ /* 0x000fea0003800000 */
.L_x_4312:
        /* <DEDUP_REMOVED lines=13> */
.L_x_4315:
[----:B------:R-:W-:Y:S05]  /*43f0*/  BSYNC B0 ;  /* 0x0000000000007941 */ /* 0x000fea0003800000 */
.L_x_4314:
        /* <DEDUP_REMOVED lines=8> */
.L_x_4317:
[----:B------:R-:W-:Y:S05]  /*4480*/  BSYNC B0 ;  /* 0x0000000000007941 */ /* 0x000fea0003800000 */
.L_x_4316:
        /* <DEDUP_REMOVED lines=12> */
.L_x_4319:
[----:B------:R-:W-:Y:S05]  /*4550*/  BSYNC B0 ;  /* 0x0000000000007941 */ /* 0x000fea0003800000 */
.L_x_4318:
        /* <DEDUP_REMOVED lines=8> */
.L_x_4321:
[----:B------:R-:W-:Y:S05]  /*45e0*/  BSYNC B0 ;  /* 0x0000000000007941 */ /* 0x000fea0003800000 */
.L_x_4320:
        /* <DEDUP_REMOVED lines=13> */
.L_x_4323:
[----:B------:R-:W-:Y:S05]  /*46c0*/  BSYNC B0 ;  /* 0x0000000000007941 */ /* 0x000fea0003800000 */
.L_x_4322:
        /* <DEDUP_REMOVED lines=8> */
.L_x_4325:
[----:B------:R-:W-:Y:S05]  /*4750*/  BSYNC B0 ;  /* 0x0000000000007941 */ /* 0x000fea0003800000 */
.L_x_4324:
[----:B------:R-:W-:Y:S01]  /*4760*/  SEL R120, R163, R120, P1 ;  /* 0x00000078a3787207 */ /* 0x000fe20000800000 */
[----:B------:R-:W-:Y:S01]  /*4770*/  @P0 IMAD.WIDE.U32 R124, R156, R157, c[0x0][0x258] ;  /* 0x000096009c7c0625 */ /* 0x000fe200078e009d */
[----:B------:R-:W-:Y:S01]  /*4780*/  SEL R121, R126, R121, P1 ;  /* 0x000000797e797207 */ /* 0x000fe20000800000 */
[----:B------:R-:W-:Y:S01]  /*4790*/  BSSY B0, `(.L_x_4326) ;  /* 0x0000010000007945 */ /* 0x000fe20003800000 */
[----:B------:R-:W-:Y:S02]  /*47a0*/  SEL R122, R129, R122, P1 ;  /* 0x0000007a817a7207 */ /* 0x000fe40000800000 */
[----:B------:R-:W-:-:S05]  /*47b0*/  SEL R123, R128, R123, P1 ;  /* 0x0000007b807b7207 */ /* 0x000fca0000800000 */
[----:B------:R0:W-:Y:S01]  /*47c0*/  @P0 STG.E.128 [R124.64], R120 ;  /* 0x000000787c000986 */ /* 0x0001e2000c101d04 */
[----:B------:R-:W-:Y:S05]  /*47d0*/  @!P6 BRA `(.L_x_4327) ;  /* 0x000000b00000e947 */ /* 0x000fea0003800000 */
[----:B------:R-:W-:Y:S01]  /*47e0*/  LOP3.LUT P0, RZ, R155, 0xff000000, RZ, 0xc0, !PT ;  /* 0xff0000009bff7812 */ /* 0x000fe2000780c0ff */
[----:B------:R-:W-:Y:S01]  /*47f0*/  FMUL.FTZ R128, R128, c[0x0][0x1ec] ;  /* 0x00007b0080807a20 */ /* 0x000fe20000410000 */
[----:B------:R-:W-:Y:S01]  /*4800*/  HFMA2.MMA R126, -RZ, RZ, 0, 0 ;  /* 0x00000000ff7e7435 */ /* 0x000fe200000001ff */
        /* <DEDUP_REMOVED lines=8> */
.L_x_4327:
[----:B------:R-:W-:Y:S05]  /*4890*/  BSYNC B0 ;  /* 0x0000000000007941 */ /* 0x000fea0003800000 */
.L_x_4326:
        /* <DEDUP_REMOVED lines=10> */
.L_x_4329:
[----:B------:R-:W-:Y:S05]  /*4940*/  BSYNC B0 ;  /* 0x0000000000007941 */ /* 0x000fea0003800000 */
.L_x_4328:
[----:B------:R-:W-:Y:S02]  /*4950*/  IADD3 R2, R2, c[0x0][0x160], RZ ;  /* 0x0000580002027a10 */ /* 0x000fe40007ffe0ff */
[----:B------:R-:W-:Y:S02]  /*4960*/  LOP3.LUT P1, RZ, R24, 0xff, RZ, 0xc0, !PT ;  /* 0x000000ff18ff7812 */ /* 0x000fe4000782c0ff */
[----:B------:R-:W-:Y:S02]  /*4970*/  ISETP.GE.AND P0, PT, R2, c[0x0][0x164], PT ;  /* 0x0000590002007a0c */ /* 0x000fe40003f06270 */
[----:B------:R-:W-:-:S11]  /*4980*/  SEL R24, RZ, 0x1, P1 ;  /* 0x00000001ff187807 */ /* 0x000fd60000800000 */
[----:B0-----:R-:W-:Y:S01]  /*4990*/  @P0 CALL.REL.NOINC `(.L_x_4226) ;  /* 0x0000001000000944 */ /* 0x001fe20003c00000 */
[----:B------:R-:W-:Y:S05]  /*49a0*/  BRA `(.L_x_4330) ;  /* 0xffffbf7000007947 */ /* 0x000fea000383ffff */
.L_x_4226:
        /* <DEDUP_REMOVED lines=25> */
.L_x_4230:
[----:B------:R-:W-:Y:S01]  /*4b40*/  HFMA2.MMA R164, -RZ, RZ, 0, 9.5367431640625e-07 ;  /* 0x00000010ffa47435 */ /* 0x000fe200000001ff */
[----:B------:R-:W-:Y:S01]  /*4b50*/  IMAD.MOV.U32 R129, RZ, RZ, R185 ;  /* 0x000000ffff817224 */ /* 0x000fe200078e00b9 */
[----:B------:R-:W-:Y:S01]  /*4b60*/  MOV R166, 0xffffffff ;  /* 0xffffffff00a67802 */ /* 0x000fe20000000f00 */
[----:B------:R-:W-:Y:S01]  /*4b70*/  IMAD.MOV.U32 R165, RZ, RZ, 0x1f ;  /* 0x0000001fffa57424 */ /* 0x000fe200078e00ff */
[----:B------:R-:W-:-:S02]  /*4b80*/  MOV R124, 0x4ba0 ;  /* 0x00004ba0007c7802 */ /* 0x000fc40000000f00 */
[----:B-----5:R-:W-:Y:S05]  /*4b90*/  CALL.REL.NOINC `($__internal_79_$__cuda_sm70_shflsync_down_p) ;  /* 0x0000045000007944 */ /* 0x020fea0003c00000 */
[----:B-1----:R-:W-:Y:S01]  /*4ba0*/  IMAD.MOV.U32 R130, RZ, RZ, R165 ;  /* 0x000000ffff827224 */ /* 0x002fe200078e00a5 */
[----:B0-----:R-:W-:Y:S05]  /*4bb0*/  BRA `(.L_x_4331) ;  /* 0xffffd0a000007947 */ /* 0x001fea000383ffff */
.L_x_4231:
[----:B------:R-:W-:Y:S01]  /*4bc0*/  HFMA2.MMA R165, -RZ, RZ, 0, 1.847743988037109375e-06 ;  /* 0x0000001fffa57435 */ /* 0x000fe200000001ff */
[----:B------:R-:W-:Y:S01]  /*4bd0*/  MOV R129, R128 ;  /* 0x0000008000817202 */ /* 0x000fe20000000f00 */
[----:B------:R-:W-:Y:S01]  /*4be0*/  IMAD.MOV.U32 R164, RZ, RZ, 0x10 ;  /* 0x00000010ffa47424 */ /* 0x000fe200078e00ff */
[----:B------:R-:W-:Y:S01]  /*4bf0*/  MOV R124, 0x4c20 ;  /* 0x00004c20007c7802 */ /* 0x000fe20000000f00 */
[----:B------:R-:W-:-:S02]  /*4c00*/  IMAD.MOV.U32 R166, RZ, RZ, -0x1 ;  /* 0xffffffffffa67424 */ /* 0x000fc400078e00ff */
[----:B01---5:R-:W-:Y:S05]  /*4c10*/  CALL.REL.NOINC `($__internal_79_$__cuda_sm70_shflsync_down_p) ;  /* 0x000003d000007944 */ /* 0x023fea0003c00000 */
[----:B------:R-:W-:Y:S01]  /*4c20*/  FADD.FTZ R130, R130, R185 ;  /* 0x000000b982827221 */ /* 0x000fe20000010000 */
[----:B0-----:R-:W-:Y:S01]  /*4c30*/  MOV R164, 0x8 ;  /* 0x0000000800a47802 */ /* 0x001fe20000000f00 */
[----:B-1----:R-:W-:Y:S01]  /*4c40*/  FADD.FTZ R128, R128, R165 ;  /* 0x000000a580807221 */ /* 0x002fe20000010000 */
[----:B------:R-:W-:Y:S01]  /*4c50*/  MOV R166, 0xffffffff ;  /* 0xffffffff00a67802 */ /* 0x000fe20000000f00 */
[----:B------:R-:W-:Y:S01]  /*4c60*/  IMAD.MOV.U32 R165, RZ, RZ, 0x1f ;  /* 0x0000001fffa57424 */ /* 0x000fe200078e00ff */
[----:B------:R-:W-:Y:S01]  /*4c70*/  MOV R124, 0x4ca0 ;  /* 0x00004ca0007c7802 */ /* 0x000fe20000000f00 */
[----:B------:R-:W-:-:S02]  /*4c80*/  IMAD.MOV.U32 R129, RZ, RZ, R130 ;  /* 0x000000ffff817224 */ /* 0x000fc400078e0082 */
[----:B------:R-:W-:Y:S05]  /*4c90*/  CALL.REL.NOINC `($__internal_79_$__cuda_sm70_shflsync_down_p) ;  /* 0x0000035000007944 */ /* 0x000fea0003c00000 */
[----:B0-----:R-:W-:Y:S01]  /*4ca0*/  HFMA2.MMA R164, -RZ, RZ, 0, 4.76837158203125e-07 ;  /* 0x00000008ffa47435 */ /* 0x001fe200000001ff */
[----:B-1----:R-:W-:Y:S01]  /*4cb0*/  MOV R127, R165 ;  /* 0x000000a5007f7202 */ /* 0x002fe20000000f00 */
[----:B------:R-:W-:Y:S01]  /*4cc0*/  IMAD.MOV.U32 R129, RZ, RZ, R128 ;  /* 0x000000ffff817224 */ /* 0x000fe200078e0080 */
[----:B------:R-:W-:Y:S01]  /*4cd0*/  MOV R166, 0xffffffff ;  /* 0xffffffff00a67802 */ /* 0x000fe20000000f00 */
[----:B------:R-:W-:Y:S01]  /*4ce0*/  IMAD.MOV.U32 R165, RZ, RZ, 0x1f ;  /* 0x0000001fffa57424 */ /* 0x000fe200078e00ff */
[----:B------:R-:W-:-:S02]  /*4cf0*/  MOV R124, 0x4d10 ;  /* 0x00004d10007c7802 */ /* 0x000fc40000000f00 */
[----:B------:R-:W-:Y:S05]  /*4d00*/  CALL.REL.NOINC `($__internal_79_$__cuda_sm70_shflsync_down_p) ;  /* 0x000002e000007944 */ /* 0x000fea0003c00000 */
[----:B------:R-:W-:Y:S01]  /*4d10*/  FADD.FTZ R130, R127, R130 ;  /* 0x000000827f827221 */ /* 0x000fe20000010000 */
[----:B------:R-:W-:Y:S01]  /*4d20*/  MOV R124, 0x4d90 ;  /* 0x00004d90007c7802 */ /* 0x000fe20000000f00 */
[----:B-1----:R-:W-:Y:S01]  /*4d30*/  FADD.FTZ R128, R128, R165 ;  /* 0x000000a580807221 */ /* 0x002fe20000010000 */
[----:B------:R-:W-:Y:S01]  /*4d40*/  HFMA2.MMA R165, -RZ, RZ, 0, 1.847743988037109375e-06 ;  /* 0x0000001fffa57435 */ /* 0x000fe200000001ff */
[----:B0-----:R-:W-:Y:S01]  /*4d50*/  IMAD.MOV.U32 R164, RZ, RZ, 0x4 ;  /* 0x00000004ffa47424 */ /* 0x001fe200078e00ff */
[----:B------:R-:W-:Y:S01]  /*4d60*/  MOV R129, R130 ;  /* 0x0000008200817202 */ /* 0x000fe20000000f00 */
[----:B------:R-:W-:-:S03]  /*4d70*/  IMAD.MOV.U32 R166, RZ, RZ, -0x1 ;  /* 0xffffffffffa67424 */ /* 0x000fc600078e00ff */
[----:B------:R-:W-:Y:S05]  /*4d80*/  CALL.REL.NOINC `($__internal_79_$__cuda_sm70_shflsync_down_p) ;  /* 0x0000026000007944 */ /* 0x000fea0003c00000 */
[----:B-1----:R-:W-:Y:S01]  /*4d90*/  IMAD.MOV.U32 R127, RZ, RZ, R165 ;  /* 0x000000ffff7f7224 */ /* 0x002fe200078e00a5 */
[----:B------:R-:W-:Y:S01]  /*4da0*/  HFMA2.MMA R165, -RZ, RZ, 0, 1.847743988037109375e-06 ;  /* 0x0000001fffa57435 */ /* 0x000fe200000001ff */
[----:B0-----:R-:W-:Y:S01]  /*4db0*/  MOV R129, R128 ;  /* 0x0000008000817202 */ /* 0x001fe20000000f00 */
[----:B------:R-:W-:Y:S01]  /*4dc0*/  IMAD.MOV.U32 R164, RZ, RZ, 0x4 ;  /* 0x00000004ffa47424 */ /* 0x000fe200078e00ff */
[----:B------:R-:W-:Y:S01]  /*4dd0*/  MOV R124, 0x4e00 ;  /* 0x00004e00007c7802 */ /* 0x000fe20000000f00 */
[----:B------:R-:W-:-:S02]  /*4de0*/  IMAD.MOV.U32 R166, RZ, RZ, -0x1 ;  /* 0xffffffffffa67424 */ /* 0x000fc400078e00ff */
[----:B------:R-:W-:Y:S05]  /*4df0*/  CALL.REL.NOINC `($__internal_79_$__cuda_sm70_shflsync_down_p) ;  /* 0x000001f000007944 */ /* 0x000fea0003c00000 */
        /* <DEDUP_REMOVED lines=8> */
[----:B0-----:R-:W-:Y:S01]  /*4e80*/  HFMA2.MMA R164, -RZ, RZ, 0, 1.1920928955078125e-07 ;  /* 0x00000002ffa47435 */ /* 0x001fe200000001ff */
        /* <DEDUP_REMOVED lines=21> */
[----:B01----:R-:W-:Y:S05]  /*4fe0*/  BRA `(.L_x_4332) ;  /* 0xffffcd9000007947 */ /* 0x003fea000383ffff */
        .weak           $__internal_79_$__cuda_sm70_shflsync_down_p
        .type           $__internal_79_$__cuda_sm70_shflsync_down_p,@function
        .size           $__internal_79_$__cuda_sm70_shflsync_down_p,(.L_x_9823 - $__internal_79_$__cuda_sm70_shflsync_down_p)
$__internal_79_$__cuda_sm70_shflsync_down_p:
[----:B------:R-:W-:Y:S01]  /*4ff0*/  MOV R125, 0x0 ;  /* 0x00000000007d7802 */ /* 0x000fe20000000f00 */
[----:B------:R-:W-:Y:S04]  /*5000*/  WARPSYNC R166 ;  /* 0x000000a600007348 */ /* 0x000fe80003800000 */
[----:B------:R0:W1:Y:S01]  /*5010*/  SHFL.DOWN PT, R165, R129, R164, R165 ;  /* 0x080000a481a57389 */ /* 0x00006200000e00a5 */
[----:B------:R-:W-:Y:S05]  /*5020*/  RET.REL.NODEC R124 `(_ZN10layer_norm13ln_bwd_kernelINS_13Kernel_traitsI13__nv_bfloat16S2_fS2_fjLj2560ELj1ELj1ELj4ELj8ENS_18Kernel_traits_baseILj2560ES2_S2_fS2_fjLj128EEEEELb1ELb1ELb1ELb1EEEvNS_9BwdParamsE) ;  /* 0xffffafd07c007950 */ /* 0x000fea0003c3ffff */
.L_x_4333:
        /* <DEDUP_REMOVED lines=13> */
.L_x_9823:


//--------------------- .text._ZN10layer_norm13ln_bwd_kernelINS_13Kernel_traitsIf13__nv_bfloat16fS2_fjLj2560ELj1ELj1ELj4ELj8ENS_18Kernel_traits_baseILj2560EfS2_fS2_fjLj128EEEEELb0ELb0ELb0ELb0EEEvNS_9BwdParamsE --------------------------
	.section	.text._ZN10layer_norm13ln_bwd_kernelINS_13Kernel_traitsIf13__nv_bfloat16fS2_fjLj2560ELj1ELj1ELj4ELj8ENS_18Kernel_traits_baseILj2560EfS2_fS2_fjLj128EEEEELb0ELb0ELb0ELb0EEEvNS_9BwdParamsE,"ax",@progbits
	.sectioninfo	@"SHI_REGISTERS=148"
	.align	128
        .global         _ZN10layer_norm13ln_bwd_kernelINS_13Kernel_traitsIf13__nv_bfloat16fS2_fjLj2560ELj1ELj1ELj4ELj8ENS_18Kernel_traits_baseILj2560EfS2_fS2_fjLj128EEEEELb0ELb0ELb0ELb0EEEvNS_9BwdParamsE
        .type           _ZN10layer_norm13ln_bwd_kernelINS_13Kernel_traitsIf13__nv_bfloat16fS2_fjLj2560ELj1ELj1ELj4ELj8ENS_18Kernel_traits_baseILj2560EfS2_fS2_fjLj128EEEEELb0ELb0ELb0ELb0EEEvNS_9BwdParamsE,@function
        .size           _ZN10layer_norm13ln_bwd_kernelINS_13Kernel_traitsIf13__nv_bfloat16fS2_fjLj2560ELj1ELj1ELj4ELj8ENS_18Kernel_traits_baseILj2560EfS2_fS2_fjLj128EEEEELb0ELb0ELb0ELb0EEEvNS_9BwdParamsE,(.L_x_9824 - _ZN10layer_norm13ln_bwd_kernelINS_13Kernel_traitsIf13__nv_bfloat16fS2_fjLj2560ELj1ELj1ELj4ELj8ENS_18Kernel_traits_baseILj2560EfS2_fS2_fjLj128EEEEELb0ELb0ELb0ELb0EEEvNS_9BwdParamsE)
        .other          _ZN10layer_norm13ln_bwd_kernelINS_13Kernel_traitsIf13__nv_bfloat16fS2_fjLj2560ELj1ELj1ELj4ELj8ENS_18Kernel_traits_baseILj2560EfS2_fS2_fjLj128EEEEELb0ELb0ELb0ELb0EEEvNS_9BwdParamsE,@"STO_CUDA_ENTRY STV_DEFAULT"
_ZN10layer_norm13ln_bwd_kernelINS_13Kernel_traitsIf13__nv_bfloat16fS2_fjLj2560ELj1ELj1ELj4ELj8ENS_18Kernel_traits_baseILj2560EfS2_fS2_fjLj128EEEEELb0ELb0ELb0ELb0EEEvNS_9BwdParamsE:
.text._ZN10layer_norm13ln_bwd_kernelINS_13Kernel_traitsIf13__nv_bfloat16fS2_fjLj2560ELj1ELj1ELj4ELj8ENS_18Kernel_traits_baseILj2560EfS2_fS2_fjLj128EEEEELb0ELb0ELb0ELb0EEEvNS_9BwdParamsE:
        /* <DEDUP_REMOVED lines=14> */
[----:B------:R-:W-:-:S05]  /*00e0*/  ISETP.GE.U32.AND P5, PT, R0, 0x280, PT ;  /* 0x000002800000780c */ /* 0x000fca0003fa6070 */
[----:B------:R-:W-:Y:S02]  /*00f0*/  @P1 MOV R3, 0x10 ;  /* 0x0000001000031802 */ /* 0x000fe40000000f00 */
[----:B------:R-:W-:Y:S02]  /*0100*/  @P2 MOV R9, 0x10 ;  /* 0x0000001000092802 */ /* 0x000fe40000000f00 */
[----:B------:R-:W-:Y:S01]  /*0110*/  @P3 MOV R11, 0x10 ;  /* 0x00000010000b3802 */ /* 0x000fe20000000f00 */
[C---:B------:R-:W-:Y:S01]  /*0120*/  @P1 IMAD.WIDE.U32 R2, R4.reuse, R3, c[0x0][0x1b0] ;  /* 0x00006c0004021625 */ /* 0x040fe200078e0003 */
[----:B------:R-:W-:Y:S02]  /*0130*/  @P1 LOP3.LUT R4, R4, 0x80, RZ, 0xfc, !PT ;  /* 0x0000008004041812 */ /* 0x000fe400078efcff */
[----:B------:R-:W-:Y:S02]  /*0140*/  @P4 MOV R13, 0x10 ;  /* 0x00000010000d4802 */ /* 0x000fe40000000f00 */
[----:B------:R1:W5:Y:S01]  /*0150*/  @P1 LDG.E.128 R84, [R2.64] ;  /* 0x0000000402541981 */ /* 0x000362000c1e1d00 */
[C---:B------:R-:W-:Y:S01]  /*0160*/  @P2 IMAD.WIDE.U32 R8, R4.reuse, R9, c[0x0][0x1b0] ;  /* 0x00006c0004082625 */ /* 0x040fe200078e0009 */
[----:B------:R-:W-:-:S02]  /*0170*/  @P2 IADD3 R4, R4, 0x80, RZ ;  /* 0x0000008004042810 */ /* 0x000fc40007ffe0ff */
[----:B------:R-:W-:Y:S02]  /*0180*/  @P5 MOV R5, 0x10 ;  /* 0x0000001000055802 */ /* 0x000fe40000000f00 */
[----:B------:R1:W5:Y:S01]  /*0190*/  @P2 LDG.E.128 R80, [R8.64] ;  /* 0x0000000408502981 */ /* 0x000362000c1e1d00 */
[C---:B------:R-:W-:Y:S01]  /*01a0*/  @P3 IMAD.WIDE.U32 R10, R4.reuse, R11, c[0x0][0x1b0] ;  /* 0x00006c00040a3625 */ /* 0x040fe200078e000b */
[----:B------:R-:W-:-:S04]  /*01b0*/  @P3 IADD3 R4, R4, 0x80, RZ ;  /* 0x0000008004043810 */ /* 0x000fc80007ffe0ff */
        /* <DEDUP_REMOVED lines=31> */
[----:B------:R-:W-:-:S06]  /*03b0*/  MOV R65, RZ ;  /* 0x000000ff00417202 */ /* 0x000fcc0000000f00 */
.L_x_4357:
[----:B------:R-:W-:Y:S02]  /*03c0*/  ISETP.NE.U32.AND P0, PT, RZ, c[0x0][0x1c0], PT ;  /* 0x00007000ff007a0c */ /* 0x000fe40003f05070 */
[----:B------:R-:W-:-:S02]  /*03d0*/  MOV R108, 0x4 ;  /* 0x00000004006c7802 */ /* 0x000fc40000000f00 */
[----:B------:R-:W-:Y:S02]  /*03e0*/  ISETP.NE.AND.EX P0, PT, RZ, c[0x0][0x1c4], PT, P0 ;  /* 0x00007100ff007a0c */ /* 0x000fe40003f05300 */
[----:B------:R-:W-:Y:S01]  /*03f0*/  SHF.R.S32.HI R0, RZ, 0x1f, R5 ;  /* 0x0000001fff007819 */ /* 0x000fe20000011405 */
[----:B------:R-:W-:-:S10]  /*0400*/  IMAD.WIDE R106, R5, R108, c[0x0][0x1a0] ;  /* 0x00006800056a7625 */ /* 0x000fd400078e026c */
[C---:B------:R-:W-:Y:S01]  /*0410*/  @P0 LEA R104, P6, R5.reuse, c[0x0][0x1c0], 0x1 ;  /* 0x0000700005680a11 */ /* 0x040fe200078c08ff */
[C---:B------:R-:W-:Y:S01]  /*0420*/  IMAD.WIDE R108, R5.reuse, R108, c[0x0][0x1a8] ;  /* 0x00006a00056c7625 */ /* 0x040fe200078e026c */
[----:B------:R-:W2:Y:S02]  /*0430*/  LDG.E R106, [R106.64] ;  /* 0x000000046a6a7981 */ /* 0x000ea4000c1e1900 */
[C---:B------:R-:W-:Y:S02]  /*0440*/  @P0 LEA.HI.X R105, R5.reuse, c[0x0][0x1c4], R0, 0x1, P6 ;  /* 0x0000710005690a11 */ /* 0x040fe400030f0c00 */
[----:B-----5:R1:W5:Y:S04]  /*0450*/  LDG.E R3, [R108.64] ;  /* 0x000000046c037981 */ /* 0x020368000c1e1900 */
[----:B------:R-:W3:Y:S01]  /*0460*/  @P0 LDG.E.U16 R104, [R104.64] ;  /* 0x0000000468680981 */ /* 0x000ee2000c1e1500 */
[----:B------:R-:W-:-:S05]  /*0470*/  IMAD R0, R5, c[0x0][0x168], RZ ;  /* 0x00005a0005007a24 */ /* 0x000fca00078e02ff */
[----:B------:R-:W-:-:S04]  /*0480*/  SHF.R.S32.HI R111, RZ, 0x1f, R0 ;  /* 0x0000001fff6f7819 */ /* 0x000fc80000011400 */
[----:B------:R-:W-:Y:S02]  /*0490*/  LEA.HI R0, R111, R0, RZ, 0x2 ;  /* 0x000000006f007211 */ /* 0x000fe400078f10ff */
[----:B------:R-:W-:Y:S01]  /*04a0*/  LOP3.LUT R111, R7, 0x7f, RZ, 0xc0, !PT ;  /* 0x0000007f076f7812 */ /* 0x000fe200078ec0ff */
[----:B------:R-:W-:Y:S01]  /*04b0*/  BSSY B0, `(.L_x_4335) ;  /* 0x000003a000007945 */ /* 0x000fe20003800000 */
[----:B0-----:R-:W-:Y:S02]  /*04c0*/  ISETP.NE.AND P6, PT, R6, RZ, PT ;  /* 0x000000ff0600720c */ /* 0x001fe40003fc5270 */
        /* <DEDUP_REMOVED lines=8> */
[----:B-1----:R-:W-:Y:S01]  /*0550*/  HFMA2.MMA R13, -RZ, RZ, 0, 4.76837158203125e-07 ;  /* 0x00000008ff0d7435 */ /* 0x002fe200000001ff */
        /* <DEDUP_REMOVED lines=15> */
[----:B------:R-:W-:Y:S01]  /*0650*/  PRMT R11, RZ, 0x5410, R104 ;  /* 0x00005410ff0b7816 */ /* 0x000fe20000000068 */
[----:B------:R-:W-:Y:S02]  /*0660*/  FADD.FTZ R106, -R132, R9 ;  /* 0x00000009846a7221 */ /* 0x000fe40000010100 */
[----:B-----5:R-:W-:-:S02]  /*0670*/  FMUL.FTZ R8, R3, R12 ;  /* 0x0000000c03087220 */ /* 0x020fc40000410000 */
[----:B------:R-:W-:Y:S01]  /*0680*/  FADD.FTZ R108, -R132, R10 ;  /* 0x0000000a846c7221 */ /* 0x000fe20000010100 */
[----:B------:R-:W-:Y:S01]  /*0690*/  PRMT R10, RZ, 0x5410, R107 ;  /* 0x00005410ff0a7816 */ /* 0x000fe2000000006b */
[----:B------:R-:W-:Y:S01]  /*06a0*/  FMUL.FTZ R9, R3, R106 ;  /* 0x0000006a03097220 */ /* 0x000fe20000410000 */
[----:B------:R-:W-:Y:S01]  /*06b0*/  MOV R105, R13 ;  /* 0x0000000d00697202 */ /* 0x000fe20000000f00 */
[----:B------:R-:W-:Y:S02]  /*06c0*/  FADD.FTZ R44, R44, R11 ;  /* 0x0000000b2c2c7221 */ /* 0x000fe40000010000 */
[-C--:B------:R-:W-:Y:S02]  /*06d0*/  FFMA.FTZ R64, R8, R11.reuse, R64 ;  /* 0x0000000b08407223 */ /* 0x080fe40000010040 */
[----:B------:R-:W-:Y:S01]  /*06e0*/  FMUL.FTZ R11, R84, R11 ;  /* 0x0000000b540b7220 */ /* 0x000fe20000410000 */
[----:B------:R-:W-:Y:S01]  /*06f0*/  SHF.R.U32.HI R142, RZ, 0x10, R13 ;  /* 0x00000010ff8e7819 */ /* 0x000fe2000001160d */
[----:B------:R-:W-:Y:S01]  /*0700*/  FADD.FTZ R45, R45, R10 ;  /* 0x0000000a2d2d7221 */ /* 0x000fe20000010000 */
[----:B------:R-:W-:Y:S01]  /*0710*/  PRMT R105, RZ, 0x5410, R105 ;  /* 0x00005410ff697816 */ /* 0x000fe20000000069 */
[----:B------:R-:W-:-:S02]  /*0720*/  FFMA.FTZ R65, R9, R10, R65 ;  /* 0x0000000a09417223 */ /* 0x000fc40000010041 */
[----:B------:R-:W-:Y:S02]  /*0730*/  FMUL.FTZ R10, R85, R10 ;  /* 0x0000000a550a7220 */ /* 0x000fe40000410000 */
[----:B0-----:R-:W-:Y:S02]  /*0740*/  FADD.FTZ R15, RZ, R11 ;  /* 0x0000000bff0f7221 */ /* 0x001fe40000010000 */
[----:B------:R-:W-:Y:S01]  /*0750*/  FFMA.FTZ R104, R8, R11, RZ ;  /* 0x0000000b08687223 */ /* 0x000fe200000100ff */
[----:B------:R-:W-:Y:S01]  /*0760*/  PRMT R142, RZ, 0x5410, R142 ;  /* 0x00005410ff8e7816 */ /* 0x000fe2000000008e */
        /* <DEDUP_REMOVED lines=14> */
.L_x_4336:
[----:B-1----:R-:W-:Y:S05]  /*0850*/  BSYNC B0 ;  /* 0x0000000000007941 */ /* 0x002fea0003800000 */
.L_x_4335:
        /* <DEDUP_REMOVED lines=33> */
[----:B------:R-:W-:Y:S02]  /*0a70*/  FADD.FTZ R133, R133, R19 ;  /* 0x0000001385857221 */ /* 0x000fe40000010000 */
[----:B------:R-:W-:Y:S01]  /*0a80*/  FFMA.FTZ R142, R16, R19, R142 ;  /* 0x00000013108e7223 */ /* 0x000fe2000001008e */
        /* <DEDUP_REMOVED lines=15> */
.L_x_4338:
[----:B0-----:R-:W-:Y:S05]  /*0b80*/  BSYNC B0 ;  /* 0x0000000000007941 */ /* 0x001fea0003800000 */
.L_x_4337:
        /* <DEDUP_REMOVED lines=50> */
.L_x_4340:
[----:B0-----:R-:W-:Y:S05]  /*0eb0*/  BSYNC B0 ;  /* 0x0000000000007941 */ /* 0x001fea0003800000 */
.L_x_4339:
        /* <DEDUP_REMOVED lines=50> */
.L_x_4342:
[----:B0-----:R-:W-:Y:S05]  /*11e0*/  BSYNC B0 ;  /* 0x0000000000007941 */ /* 0x001fea0003800000 */
.L_x_4341:
        /* <DEDUP_REMOVED lines=49> */
.L_x_4344:
[----:B0-----:R-:W-:Y:S05]  /*1500*/  BSYNC B0 ;  /* 0x0000000000007941 */ /* 0x001fea0003800000 */
.L_x_4343:
[----:B------:R-:W-:Y:S02]  /*1510*/  LOP3.LUT P6, RZ, R4, 0xff, RZ, 0xc0, !PT ;  /* 0x000000ff04ff7812 */ /* 0x000fe400078cc0ff */
[----:B------:R-:W-:Y:S02]  /*1520*/  SHF.R.U32.HI R106, RZ, 0x5, R7 ;  /* 0x00000005ff6a7819 */ /* 0x000fe40000011607 */
[----:B------:R-:W-:Y:S02]  /*1530*/  LOP3.LUT P0, RZ, R7, 0x1f, RZ, 0xc0, !PT ;  /* 0x0000001f07ff7812 */ /* 0x000fe4000780c0ff */
[----:B------:R-:W-:-:S07]  /*1540*/  LOP3.LUT R143, R106, 0x7fffffc, RZ, 0xc0, !PT ;  /* 0x07fffffc6a8f7812 */ /* 0x000fce00078ec0ff */
[----:B------:R-:W-:Y:S01]  /*1550*/  @!P6 IADD3 R143, R143, 0x4, RZ ;  /* 0x000000048f8fe810 */ /* 0x000fe20007ffe0ff */
[----:B------:R-:W-:Y:S05]  /*1560*/  BRA.DIV ~URZ, `(.L_x_4345) ;  /* 0x000013827f007947 */ /* 0x000fea000b800000 */
[----:B------:R0:W1:Y:S02]  /*1570*/  SHFL.DOWN PT, R108, R133, 0x10, 0x1f ;  /* 0x0a001f00856c7f89 */ /* 0x00006400000e0000 */
.L_x_4358:
        /* <DEDUP_REMOVED lines=18> */
.L_x_4359:
        /* <DEDUP_REMOVED lines=24> */
[----:B------:R-:W-:-:S03]  /*1820*/  FFMA.FTZ R105, R9, R110, R111 ;  /* 0x0000006e09697223 */ /* 0x000fc6000001006f */
[----:B------:R-:W-:Y:S01]  /*1830*/  ISETP.NE.AND.EX P0, PT, RZ, c[0x0][0x21c], PT, P0 ;  /* 0x00008700ff007a0c */ /* 0x000fe20003f05300 */
[----:B------:R-:W-:Y:S02]  /*1840*/  FADD.FTZ R104, R10, -R105 ;  /* 0x800000690a687221 */ /* 0x000fe40000010000 */
[----:B------:R-:W-:Y:S02]  /*1850*/  FFMA.FTZ R105, R15, R110, R111 ;  /* 0x0000006e0f697223 */ /* 0x000fe4000001006f */
[C---:B-----5:R-:W-:Y:S02]  /*1860*/  FMUL.FTZ R108, R3.reuse, R104 ;  /* 0x00000068036c7220 */ /* 0x060fe40000410000 */
[----:B------:R-:W-:Y:S02]  /*1870*/  FADD.FTZ R106, R14, -R105 ;  /* 0x800000690e6a7221 */ /* 0x000fe40000010000 */
[----:B------:R-:W-:Y:S02]  /*1880*/  FFMA.FTZ R104, R12, R110, R111 ;  /* 0x0000006e0c687223 */ /* 0x000fe4000001006f */
[----:B------:R-:W-:-:S02]  /*1890*/  FMUL.FTZ R142, R3, R106 ;  /* 0x0000006a038e7220 */ /* 0x000fc40000410000 */
[----:B------:R-:W-:Y:S02]  /*18a0*/  FADD.FTZ R106, R13, -R104 ;  /* 0x800000680d6a7221 */ /* 0x000fe40000010000 */
[----:B------:R-:W-:Y:S02]  /*18b0*/  @P0 FADD.FTZ R142, R27, R142 ;  /* 0x0000008e1b8e0221 */ /* 0x000fe40000010000 */
[----:B------:R-:W-:Y:S02]  /*18c0*/  FFMA.FTZ R104, R8, R110, R111 ;  /* 0x0000006e08687223 */ /* 0x000fe4000001006f */
[----:B------:R-:W-:Y:S02]  /*18d0*/  FMUL.FTZ R133, R142, R2 ;  /* 0x000000028e857220 */ /* 0x000fe40000410000 */
[----:B------:R-:W-:Y:S02]  /*18e0*/  FADD.FTZ R104, R11, -R104 ;  /* 0x800000680b687221 */ /* 0x000fe40000010000 */
[----:B------:R-:W-:-:S02]  /*18f0*/  @P0 FADD.FTZ R108, R25, R108 ;  /* 0x0000006c196c0221 */ /* 0x000fc40000010000 */
[C---:B------:R-:W-:Y:S01]  /*1900*/  FMUL.FTZ R109, R3.reuse, R106 ;  /* 0x0000006a036d7220 */ /* 0x040fe20000410000 */
[----:B------:R-:W0:Y:S01]  /*1910*/  F2F.BF16.F32 R133, R133 ;  /* 0x0000008500857304 */ /* 0x000e220000202000 */
[----:B------:R-:W-:Y:S02]  /*1920*/  FMUL.FTZ R107, R3, R104 ;  /* 0x00000068036b7220 */ /* 0x000fe40000410000 */
[-C--:B------:R-:W-:Y:S02]  /*1930*/  FMUL.FTZ R105, R108, R2.reuse ;  /* 0x000000026c697220 */ /* 0x080fe40000410000 */
[----:B------:R-:W-:Y:S02]  /*1940*/  @P0 FADD.FTZ R109, R26, R109 ;  /* 0x0000006d1a6d0221 */ /* 0x000fe40000010000 */
[----:B------:R-:W-:Y:S01]  /*1950*/  @P0 FADD.FTZ R107, R24, R107 ;  /* 0x0000006b186b0221 */ /* 0x000fe20000010000 */
[----:B------:R-:W-:Y:S01]  /*1960*/  ISETP.NE.U32.AND P0, PT, RZ, c[0x0][0x258], PT ;  /* 0x00009600ff007a0c */ /* 0x000fe20003f05070 */
[-C--:B------:R-:W-:Y:S01]  /*1970*/  FMUL.FTZ R132, R109, R2.reuse ;  /* 0x000000026d847220 */ /* 0x080fe20000410000 */
[----:B------:R-:W1:Y:S01]  /*1980*/  F2F.BF16.F32 R105, R105 ;  /* 0x0000006900697304 */ /* 0x000e620000202000 */
[----:B------:R-:W-:Y:S01]  /*1990*/  FMUL.FTZ R106, R107, R2 ;  /* 0x000000026b6a7220 */ /* 0x000fe20000410000 */
[----:B------:R-:W-:-:S02]  /*19a0*/  ISETP.NE.AND.EX P0, PT, RZ, c[0x0][0x25c], PT, P0 ;  /* 0x00009700ff007a0c */ /* 0x000fc40003f05300 */
[----:B0-----:R-:W-:Y:S01]  /*19b0*/  SHF.L.U32 R143, R133, 0x10, RZ ;  /* 0x00000010858f7819 */ /* 0x001fe200000006ff */
[----:B------:R-:W-:-:S03]  /*19c0*/  HFMA2.MMA R133, -RZ, RZ, 0, 4.76837158203125e-07 ;  /* 0x00000008ff857435 */ /* 0x000fc600000001ff */
[----:B------:R-:W0:Y:S01]  /*19d0*/  F2F.BF16.F32 R132, R132 ;  /* 0x0000008400847304 */ /* 0x000e220000202000 */
[----:B------:R-:W-:Y:S02]  /*19e0*/  SEL R100, R107, R100, P0 ;  /* 0x000000646b647207 */ /* 0x000fe40000000000 */
[----:B------:R-:W-:Y:S02]  /*19f0*/  SEL R101, R108, R101, P0 ;  /* 0x000000656c657207 */ /* 0x000fe40000000000 */
[----:B------:R-:W-:Y:S02]  /*1a00*/  SEL R102, R109, R102, P0 ;  /* 0x000000666d667207 */ /* 0x000fe40000000000 */
[----:B------:R-:W-:Y:S01]  /*1a10*/  @P0 MOV R107, 0x10 ;  /* 0x00000010006b0802 */ /* 0x000fe20000000f00 */
[----:B------:R2:W3:Y:S01]  /*1a20*/  F2F.BF16.F32 R145, R106 ;  /* 0x0000006a00917304 */ /* 0x0004e20000202000 */
[----:B-1----:R-:W-:Y:S01]  /*1a30*/  IMAD.WIDE.U32 R104, R105, 0x10000, RZ ;  /* 0x0001000069687825 */ /* 0x002fe200078e00ff */
[----:B------:R-:W-:-:S03]  /*1a40*/  SEL R103, R142, R103, P0 ;  /* 0x000000678e677207 */ /* 0x000fc60000000000 */
[----:B------:R-:W-:Y:S01]  /*1a50*/  @P0 IMAD.WIDE.U32 R108, R0, R107, c[0x0][0x258] ;  /* 0x00009600006c0625 */ /* 0x000fe200078e006b */
[----:B0-----:R-:W-:-:S03]  /*1a60*/  LOP3.LUT R105, R105, R143, R132, 0xfe, !PT ;  /* 0x0000008f69697212 */ /* 0x001fc600078efe84 */
[C---:B--2---:R-:W-:Y:S01]  /*1a70*/  IMAD.WIDE.U32 R106, R0.reuse, R133, c[0x0][0x248] ;  /* 0x00009200006a7625 */ /* 0x044fe200078e0085 */
[----:B------:R0:W-:Y:S01]  /*1a80*/  @P0 STG.E.128 [R108.64], R100 ;  /* 0x000000646c000986 */ /* 0x0001e2000c101d04 */
[----:B------:R-:W-:Y:S02]  /*1a90*/  IADD3 R0, R0, 0x80, RZ ;  /* 0x0000008000007810 */ /* 0x000fe40007ffe0ff */
[----:B---3--:R-:W-:-:S05]  /*1aa0*/  LOP3.LUT R104, R104, R145, RZ, 0xfc, !PT ;  /* 0x0000009168687212 */ /* 0x008fca00078efcff */
[----:B------:R0:W-:Y:S02]  /*1ab0*/  STG.E.64 [R106.64], R104 ;  /* 0x000000686a007986 */ /* 0x0001e4000c101b04 */
.L_x_4348:
[----:B------:R-:W-:Y:S05]  /*1ac0*/  BSYNC B0 ;  /* 0x0000000000007941 */ /* 0x000fea0003800000 */
.L_x_4347:
[----:B------:R-:W-:Y:S01]  /*1ad0*/  BSSY B0, `(.L_x_4349) ;  /* 0x000002d000007945 */ /* 0x000fe20003800000 */
[----:B------:R-:W-:Y:S05]  /*1ae0*/  @!P2 BRA `(.L_x_4350) ;  /* 0x000002b00000a947 */ /* 0x000fea0003800000 */
[----:B------:R-:W-:Y:S01]  /*1af0*/  ISETP.NE.U32.AND P0, PT, RZ, c[0x0][0x218], PT ;  /* 0x00008600ff007a0c */ /* 0x000fe20003f05070 */
[-CC-:B0-----:R-:W-:Y:S02]  /*1b00*/  FFMA.FTZ R105, R17, R110.reuse, R111.reuse ;  /* 0x0000006e11697223 */ /* 0x181fe4000001006f */
[-C--:B------:R-:W-:Y:S01]  /*1b10*/  FFMA.FTZ R107, R113, R110.reuse, R111 ;  /* 0x0000006e716b7223 */ /* 0x080fe2000001006f */
[----:B------:R-:W-:Y:S01]  /*1b20*/  ISETP.NE.AND.EX P0, PT, RZ, c[0x0][0x21c], PT, P0 ;  /* 0x00008700ff007a0c */ /* 0x000fe20003f05300 */
[----:B------:R-:W-:Y:S02]  /*1b30*/  FADD.FTZ R104, R18, -R105 ;  /* 0x8000006912687221 */ /* 0x000fe40000010000 */
[----:B------:R-:W-:Y:S02]  /*1b40*/  FFMA.FTZ R105, R115, R110, R111 ;  /* 0x0000006e73697223 */ /* 0x000fe4000001006f */
[----:B-----5:R-:W-:-:S02]  /*1b50*/  FMUL.FTZ R106, R3, R104 ;  /* 0x00000068036a7220 */ /* 0x020fc40000410000 */
[----:B------:R-:W-:Y:S02]  /*1b60*/  FADD.FTZ R104, R114, -R105 ;  /* 0x8000006972687221 */ /* 0x000fe40000010000 */
[----:B------:R-:W-:Y:S02]  /*1b70*/  FADD.FTZ R108, R112, -R107 ;  /* 0x8000006b706c7221 */ /* 0x000fe40000010000 */
[----:B------:R-:W-:Y:S02]  /*1b80*/  FMUL.FTZ R144, R3, R104 ;  /* 0x0000006803907220 */ /* 0x000fe40000410000 */
[----:B------:R-:W-:Y:S02]  /*1b90*/  @P0 FADD.FTZ R106, R21, R106 ;  /* 0x0000006a156a0221 */ /* 0x000fe40000010000 */
[----:B------:R-:W-:Y:S02]  /*1ba0*/  @P0 FADD.FTZ R144, R23, R144 ;  /* 0x0000009017900221 */ /* 0x000fe40000010000 */
[----:B------:R-:W-:-:S02]  /*1bb0*/  FMUL.FTZ R133, R3, R108 ;  /* 0x0000006c03857220 */ /* 0x000fc40000410000 */
[----:B------:R-:W-:Y:S02]  /*1bc0*/  FMUL.FTZ R105, R106, R2 ;  /* 0x000000026a697220 */ /* 0x000fe40000410000 */
[----:B------:R-:W-:Y:S02]  /*1bd0*/  FFMA.FTZ R104, R16, R110, R111 ;  /* 0x0000006e10687223 */ /* 0x000fe4000001006f */
[-C--:B------:R-:W-:Y:S02]  /*1be0*/  FMUL.FTZ R108, R144, R2.reuse ;  /* 0x00000002906c7220 */ /* 0x080fe40000410000 */
[----:B------:R-:W-:Y:S01]  /*1bf0*/  @P0 FADD.FTZ R133, R22, R133 ;  /* 0x0000008516850221 */ /* 0x000fe20000010000 */
[----:B------:R-:W0:Y:S01]  /*1c00*/  F2F.BF16.F32 R105, R105 ;  /* 0x0000006900697304 */ /* 0x000e220000202000 */
[----:B------:R-:W-:Y:S02]  /*1c10*/  FADD.FTZ R104, R19, -R104 ;  /* 0x8000006813687221 */ /* 0x000fe40000010000 */
[----:B------:R-:W-:-:S02]  /*1c20*/  FMUL.FTZ R142, R133, R2 ;  /* 0x00000002858e7220 */ /* 0x000fc40000410000 */
[----:B------:R-:W-:-:S03]  /*1c30*/  FMUL.FTZ R107, R3, R104 ;  /* 0x00000068036b7220 */ /* 0x000fc60000410000 */
[----:B------:R-:W1:Y:S01]  /*1c40*/  F2F.BF16.F32 R108, R108 ;  /* 0x0000006c006c7304 */ /* 0x000e620000202000 */
[----:B------:R-:W-:Y:S01]  /*1c50*/  @P0 FADD.FTZ R107, R20, R107 ;  /* 0x0000006b146b0221 */ /* 0x000fe20000010000 */
[----:B------:R-:W-:-:S03]  /*1c60*/  ISETP.NE.U32.AND P0, PT, RZ, c[0x0][0x258], PT ;  /* 0x00009600ff007a0c */ /* 0x000fc60003f05070 */
[----:B------:R-:W-:Y:S01]  /*1c70*/  FMUL.FTZ R132, R107, R2 ;  /* 0x000000026b847220 */ /* 0x000fe20000410000 */
        /* <DEDUP_REMOVED lines=18> */
.L_x_4350:
[----:B------:R-:W-:Y:S05]  /*1da0*/  BSYNC B0 ;  /* 0x0000000000007941 */ /* 0x000fea0003800000 */
.L_x_4349:
        /* <DEDUP_REMOVED lines=45> */
.L_x_4352:
[----:B------:R-:W-:Y:S05]  /*2080*/  BSYNC B0 ;  /* 0x0000000000007941 */ /* 0x000fea0003800000 */
.L_x_4351:
        /* <DEDUP_REMOVED lines=45> */
.L_x_4354:
[----:B------:R-:W-:Y:S05]  /*2360*/  BSYNC B0 ;  /* 0x0000000000007941 */ /* 0x000fea0003800000 */
.L_x_4353:
        /* <DEDUP_REMOVED lines=28> */
[----:B-1----:R-:W-:Y:S01]  /*2530*/  FMUL.FTZ R106, R105, R2 ;  /* 0x00000002696a7220 */ /* 0x002fe20000410000 */
[----:B0-----:R-:W-:Y:S01]  /*2540*/  SHF.L.U32 R111, R109, 0x10, RZ ;  /* 0x000000106d6f7819 */ /* 0x001fe200000006ff */
[----:B------:R-:W-:Y:S01]  /*2550*/  HFMA2.MMA R109, -RZ, RZ, 0, 4.76837158203125e-07 ;  /* 0x00000008ff6d7435 */ /* 0x000fe200000001ff */
[----:B------:R-:W-:Y:S02]  /*2560*/  SEL R100, R105, R100, P0 ;  /* 0x0000006469647207 */ /* 0x000fe40000000000 */
[----:B------:R-:W-:Y:S02]  /*2570*/  SEL R101, R108, R101, P0 ;  /* 0x000000656c657207 */ /* 0x000fe40000000000 */
[----:B------:R0:W1:Y:S01]  /*2580*/  F2F.BF16.F32 R133, R106 ;  /* 0x0000006a00857304 */ /* 0x0000620000202000 */
[----:B--2---:R-:W-:Y:S01]  /*2590*/  IMAD.WIDE.U32 R2, R142, 0x10000, RZ ;  /* 0x000100008e027825 */ /* 0x004fe200078e00ff */
[----:B------:R-:W-:-:S02]  /*25a0*/  @P0 MOV R105, 0x10 ;  /* 0x0000001000690802 */ /* 0x000fc40000000f00 */
[----:B------:R-:W-:Y:S02]  /*25b0*/  SEL R102, R107, R102, P0 ;  /* 0x000000666b667207 */ /* 0x000fe40000000000 */
[----:B------:R-:W-:Y:S02]  /*25c0*/  SEL R103, R132, R103, P0 ;  /* 0x0000006784677207 */ /* 0x000fe40000000000 */
[----:B---3--:R-:W-:Y:S01]  /*25d0*/  LOP3.LUT R3, R3, R111, R104, 0xfe, !PT ;  /* 0x0000006f03037212 */ /* 0x008fe200078efe68 */
[----:B------:R-:W-:-:S04]  /*25e0*/  @P0 IMAD.WIDE.U32 R104, R0, R105, c[0x0][0x258] ;  /* 0x0000960000680625 */ /* 0x000fc800078e0069 */
[----:B0-----:R-:W-:Y:S01]  /*25f0*/  IMAD.WIDE.U32 R106, R0, R109, c[0x0][0x248] ;  /* 0x00009200006a7625 */ /* 0x001fe200078e006d */
[----:B------:R0:W-:Y:S01]  /*2600*/  @P0 STG.E.128 [R104.64], R100 ;  /* 0x0000006468000986 */ /* 0x0001e2000c101d04 */
[----:B-1----:R-:W-:-:S05]  /*2610*/  LOP3.LUT R2, R2, R133, RZ, 0xfc, !PT ;  /* 0x0000008502027212 */ /* 0x002fca00078efcff */
[----:B------:R0:W-:Y:S02]  /*2620*/  STG.E.64 [R106.64], R2 ;  /* 0x000000026a007986 */ /* 0x0001e4000c101b04 */
.L_x_4356:
[----:B------:R-:W-:Y:S05]  /*2630*/  BSYNC B0 ;  /* 0x0000000000007941 */ /* 0x000fea0003800000 */
.L_x_4355:
[----:B------:R-:W-:Y:S02]  /*2640*/  IADD3 R5, R5, c[0x0][0x160], RZ ;  /* 0x0000580005057a10 */ /* 0x000fe40007ffe0ff */
[----:B------:R-:W-:Y:S02]  /*2650*/  LOP3.LUT P6, RZ, R4, 0xff, RZ, 0xc0, !PT ;  /* 0x000000ff04ff7812 */ /* 0x000fe400078cc0ff */
[----:B------:R-:W-:Y:S02]  /*2660*/  ISETP.GE.AND P0, PT, R5, c[0x0][0x164], PT ;  /* 0x0000590005007a0c */ /* 0x000fe40003f06270 */
[----:B------:R-:W-:-:S11]  /*2670*/  SEL R4, RZ, 0x1, P6 ;  /* 0x00000001ff047807 */ /* 0x000fd60003000000 */
[----:B01---5:R-:W-:Y:S01]  /*2680*/  @P0 CALL.REL.NOINC `(.L_x_4334) ;  /* 0x0000001000000944 */ /* 0x023fe20003c00000 */
[----:B------:R-:W-:Y:S05]  /*2690*/  BRA `(.L_x_4357) ;  /* 0xffffdd2000007947 */ /* 0x000fea000383ffff */
.L_x_4334:
[----:B-1----:R-:W0:Y:S01]  /*26a0*/  S2UR UR6, SR_CTAID.X ;  /* 0x00000000000679c3 */ /* 0x002e220000002500 */
[----:B------:R-:W0:Y:S01]  /*26b0*/  S2R R2, SR_TID.X ;  /* 0x0000000000027919 */ /* 0x000e220000002100 */
[----:B------:R-:W-:Y:S02]  /*26c0*/  @P1 MOV R5, 0x10 ;  /* 0x0000001000051802 */ /* 0x000fe40000000f00 */
        /* <DEDUP_REMOVED lines=34> */
.L_x_4345:
[----:B------:R-:W-:Y:S01]  /*28f0*/  HFMA2.MMA R132, -RZ, RZ, 0, 9.5367431640625e-07 ;  /* 0x00000010ff847435 */ /* 0x000fe200000001ff */
[----:B------:R-:W-:Y:S02]  /*2900*/  MOV R109, R133 ;  /* 0x00000085006d7202 */ /* 0x000fe40000000f00 */
[----:B------:R-:W-:Y:S02]  /*2910*/  MOV R144, 0x1f ;  /* 0x0000001f00907802 */ /* 0x000fe40000000f00 */
[----:B------:R-:W-:-:S02]  /*2920*/  MOV R145, 0xffffffff ;  /* 0xffffffff00917802 */ /* 0x000fc40000000f00 */
[----:B------:R-:W-:Y:S02]  /*2930*/  MOV R104, 0x2950 ;  /* 0x0000295000687802 */ /* 0x000fe40000000f00 */
[----:B-----5:R-:W-:Y:S05]  /*2940*/  CALL.REL.NOINC `($__internal_80_$__cuda_sm70_shflsync_down_p) ;  /* 0x0000046000007944 */ /* 0x020fea0003c00000 */
[----:B-1----:R-:W-:Y:S01]  /*2950*/  MOV R108, R109 ;  /* 0x0000006d006c7202 */ /* 0x002fe20000000f00 */
[----:B0-----:R-:W-:Y:S05]  /*2960*/  BRA `(.L_x_4358) ;  /* 0xffffec1000007947 */ /* 0x001fea000383ffff */
.L_x_4346:
[----:B------:R-:W-:Y:S01]  /*2970*/  HFMA2.MMA R132, -RZ, RZ, 0, 9.5367431640625e-07 ;  /* 0x00000010ff847435 */ /* 0x000fe200000001ff */
[----:B------:R-:W-:Y:S02]  /*2980*/  MOV R109, R142 ;  /* 0x0000008e006d7202 */ /* 0x000fe40000000f00 */
[----:B------:R-:W-:Y:S02]  /*2990*/  MOV R144, 0x1f ;  /* 0x0000001f00907802 */ /* 0x000fe40000000f00 */
[----:B------:R-:W-:Y:S02]  /*29a0*/  MOV R145, 0xffffffff ;  /* 0xffffffff00917802 */ /* 0x000fe40000000f00 */
[----:B------:R-:W-:Y:S02]  /*29b0*/  MOV R104, 0x29d0 ;  /* 0x000029d000687802 */ /* 0x000fe40000000f00 */
[----:B01---5:R-:W-:Y:S05]  /*29c0*/  CALL.REL.NOINC `($__internal_80_$__cuda_sm70_shflsync_down_p) ;  /* 0x000003e000007944 */ /* 0x023fea0003c00000 */
[----:B------:R-:W-:Y:S01]  /*29d0*/  FADD.FTZ R108, R108, R133 ;  /* 0x000000856c6c7221 */ /* 0x000fe20000010000 */
[----:B0-----:R-:W-:Y:S01]  /*29e0*/  HFMA2.MMA R132, -RZ, RZ, 0, 4.76837158203125e-07 ;  /* 0x00000008ff847435 */ /* 0x001fe200000001ff */
[----:B-1----:R-:W-:Y:S01]  /*29f0*/  FADD.FTZ R142, R142, R109 ;  /* 0x0000006d8e8e7221 */ /* 0x002fe20000010000 */
[----:B------:R-:W-:-:S02]  /*2a00*/  MOV R144, 0x1f ;  /* 0x0000001f00907802 */ /* 0x000fc40000000f00 */
[----:B------:R-:W-:Y:S02]  /*2a10*/  MOV R145, 0xffffffff ;  /* 0xffffffff00917802 */ /* 0x000fe40000000f00 */
[----:B------:R-:W-:Y:S02]  /*2a20*/  MOV R109, R108 ;  /* 0x0000006c006d7202 */ /* 0x000fe40000000f00 */
[----:B------:R-:W-:Y:S02]  /*2a30*/  MOV R104, 0x2a50 ;  /* 0x00002a5000687802 */ /* 0x000fe40000000f00 */
[----:B------:R-:W-:Y:S05]  /*2a40*/  CALL.REL.NOINC `($__internal_80_$__cuda_sm70_shflsync_down_p) ;  /* 0x0000036000007944 */ /* 0x000fea0003c00000 */
[----:B0-----:R-:W-:Y:S01]  /*2a50*/  HFMA2.MMA R132, -RZ, RZ, 0, 4.76837158203125e-07 ;  /* 0x00000008ff847435 */ /* 0x001fe200000001ff */
[----:B-1----:R-:W-:Y:S02]  /*2a60*/  MOV R107, R109 ;  /* 0x0000006d006b7202 */ /* 0x002fe40000000f00 */
[----:B------:R-:W-:Y:S02]  /*2a70*/  MOV R109, R142 ;  /* 0x0000008e006d7202 */ /* 0x000fe40000000f00 */
[----:B------:R-:W-:Y:S02]  /*2a80*/  MOV R144, 0x1f ;  /* 0x0000001f00907802 */ /* 0x000fe40000000f00 */
[----:B------:R-:W-:-:S02]  /*2a90*/  MOV R145, 0xffffffff ;  /* 0xffffffff00917802 */ /* 0x000fc40000000f00 */
[----:B------:R-:W-:Y:S02]  /*2aa0*/  MOV R104, 0x2ac0 ;  /* 0x00002ac000687802 */ /* 0x000fe40000000f00 */
[----:B------:R-:W-:Y:S05]  /*2ab0*/  CALL.REL.NOINC `($__internal_80_$__cuda_sm70_shflsync_down_p) ;  /* 0x000002f000007944 */ /* 0x000fea0003c00000 */
[----:B------:R-:W-:Y:S01]  /*2ac0*/  FADD.FTZ R108, R107, R108 ;  /* 0x0000006c6b6c7221 */ /* 0x000fe20000010000 */
[----:B0-----:R-:W-:Y:S01]  /*2ad0*/  HFMA2.MMA R132, -RZ, RZ, 0, 2.384185791015625e-07 ;  /* 0x00000004ff847435 */ /* 0x001fe200000001ff */
[----:B-1----:R-:W-:Y:S01]  /*2ae0*/  FADD.FTZ R142, R142, R109 ;  /* 0x0000006d8e8e7221 */ /* 0x002fe20000010000 */
[----:B------:R-:W-:Y:S02]  /*2af0*/  MOV R144, 0x1f ;  /* 0x0000001f00907802 */ /* 0x000fe40000000f00 */
[----:B------:R-:W-:Y:S02]  /*2b00*/  MOV R145, 0xffffffff ;  /* 0xffffffff00917802 */ /* 0x000fe40000000f00 */
[----:B------:R-:W-:Y:S02]  /*2b10*/  MOV R109, R108 ;  /* 0x0000006c006d7202 */ /* 0x000fe40000000f00 */
[----:B------:R-:W-:Y:S02]  /*2b20*/  MOV R104, 0x2b40 ;  /* 0x00002b4000687802 */ /* 0x000fe40000000f00 */
[----:B------:R-:W-:Y:S05]  /*2b30*/  CALL.REL.NOINC `($__internal_80_$__cuda_sm70_shflsync_down_p) ;  /* 0x0000027000007944 */ /* 0x000fea0003c00000 */
[----:B0-----:R-:W-:Y:S01]  /*2b40*/  HFMA2.MMA R132, -RZ, RZ, 0, 2.384185791015625e-07 ;  /* 0x00000004ff847435 */ /* 0x001fe200000001ff */
[----:B-1----:R-:W-:-:S02]  /*2b50*/  MOV R107, R109 ;  /* 0x0000006d006b7202 */ /* 0x002fc40000000f00 */
[----:B------:R-:W-:Y:S02]  /*2b60*/  MOV R109, R142 ;  /* 0x0000008e006d7202 */ /* 0x000fe40000000f00 */
[----:B------:R-:W-:Y:S02]  /*2b70*/  MOV R144, 0x1f ;  /* 0x0000001f00907802 */ /* 0x000fe40000000f00 */
[----:B------:R-:W-:Y:S02]  /*2b80*/  MOV R145, 0xffffffff ;  /* 0xffffffff00917802 */ /* 0x000fe40000000f00 */
[----:B------:R-:W-:Y:S02]  /*2b90*/  MOV R104, 0x2bb0 ;  /* 0x00002bb000687802 */ /* 0x000fe40000000f00 */
[----:B------:R-:W-:Y:S05]  /*2ba0*/  CALL.REL.NOINC `($__internal_80_$__cuda_sm70_shflsync_down_p) ;  /* 0x0000020000007944 */ /* 0x000fea0003c00000 */
[----:B------:R-:W-:Y:S01]  /*2bb0*/  FADD.FTZ R108, R107, R108 ;  /* 0x0000006c6b6c7221 */ /* 0x000fe20000010000 */
[----:B0-----:R-:W-:Y:S01]  /*2bc0*/  HFMA2.MMA R132, -RZ, RZ, 0, 1.1920928955078125e-07 ;  /* 0x00000002ff847435 */ /* 0x001fe200000001ff */
[----:B-1----:R-:W-:Y:S01]  /*2bd0*/  FADD.FTZ R142, R142, R109 ;  /* 0x0000006d8e8e7221 */ /* 0x002fe20000010000 */
[----:B------:R-:W-:Y:S02]  /*2be0*/  MOV R144, 0x1f ;  /* 0x0000001f00907802 */ /* 0x000fe40000000f00 */
[----:B------:R-:W-:-:S02]  /*2bf0*/  MOV R145, 0xffffffff ;  /* 0xffffffff00917802 */ /* 0x000fc40000000f00 */
[----:B------:R-:W-:Y:S02]  /*2c00*/  MOV R109, R108 ;  /* 0x0000006c006d7202 */ /* 0x000fe40000000f00 */
[----:B------:R-:W-:Y:S02]  /*2c10*/  MOV R104, 0x2c30 ;  /* 0x00002c3000687802 */ /* 0x000fe40000000f00 */
[----:B------:R-:W-:Y:S05]  /*2c20*/  CALL.REL.NOINC `($__internal_80_$__cuda_sm70_shflsync_down_p) ;  /* 0x0000018000007944 */ /* 0x000fea0003c00000 */
[----:B0-----:R-:W-:Y:S01]  /*2c30*/  HFMA2.MMA R132, -RZ, RZ, 0, 1.1920928955078125e-07 ;  /* 0x00000002ff847435 */ /* 0x001fe200000001ff */
[----:B-1----:R-:W-:Y:S02]  /*2c40*/  MOV R107, R109 ;  /* 0x0000006d006b7202 */ /* 0x002fe40000000f00 */
[----:B------:R-:W-:Y:S02]  /*2c50*/  MOV R109, R142 ;  /* 0x0000008e006d7202 */ /* 0x000fe40000000f00 */
[----:B------:R-:W-:Y:S02]  /*2c60*/  MOV R144, 0x1f ;  /* 0x0000001f00907802 */ /* 0x000fe40000000f00 */
[----:B------:R-:W-:Y:S02]  /*2c70*/  MOV R145, 0xffffffff ;  /* 0xffffffff00917802 */ /* 0x000fe40000000f00 */
[----:B------:R-:W-:-:S02]  /*2c80*/  MOV R104, 0x2ca0 ;  /* 0x00002ca000687802 */ /* 0x000fc40000000f00 */
[----:B------:R-:W-:Y:S05]  /*2c90*/  CALL.REL.NOINC `($__internal_80_$__cuda_sm70_shflsync_down_p) ;  /* 0x0000011000007944 */ /* 0x000fea0003c00000 */
[----:B------:R-:W-:Y:S01]  /*2ca0*/  FADD.FTZ R110, R107, R108 ;  /* 0x0000006c6b6e7221 */ /* 0x000fe20000010000 */
[----:B0-----:R-:W-:Y:S01]  /*2cb0*/  HFMA2.MMA R132, -RZ, RZ, 0, 5.9604644775390625e-08 ;  /* 0x00000001ff847435 */ /* 0x001fe200000001ff */
[----:B-1----:R-:W-:Y:S01]  /*2cc0*/  FADD.FTZ R133, R142, R109 ;  /* 0x0000006d8e857221 */ /* 0x002fe20000010000 */
[----:B------:R-:W-:-:S02]  /*2cd0*/  MOV R144, 0x1f ;  /* 0x0000001f00907802 */ /* 0x000fc40000000f00 */
[----:B------:R-:W-:Y:S02]  /*2ce0*/  MOV R145, 0xffffffff ;  /* 0xffffffff00917802 */ /* 0x000fe40000000f00 */
[----:B------:R-:W-:Y:S02]  /*2cf0*/  MOV R109, R110 ;  /* 0x0000006e006d7202 */ /* 0x000fe40000000f00 */
[----:B------:R-:W-:Y:S02]  /*2d00*/  MOV R104, 0x2d20 ;  /* 0x00002d2000687802 */ /* 0x000fe40000000f00 */
[----:B------:R-:W-:Y:S05]  /*2d10*/  CALL.REL.NOINC `($__internal_80_$__cuda_sm70_shflsync_down_p) ;  /* 0x0000009000007944 */ /* 0x000fea0003c00000 */
[----:B0-----:R-:W-:Y:S01]  /*2d20*/  HFMA2.MMA R132, -RZ, RZ, 0, 5.9604644775390625e-08 ;  /* 0x00000001ff847435 */ /* 0x001fe200000001ff */
[----:B-1----:R-:W-:Y:S02]  /*2d30*/  MOV R111, R109 ;  /* 0x0000006d006f7202 */ /* 0x002fe40000000f00 */
[----:B------:R-:W-:Y:S02]  /*2d40*/  MOV R109, R133 ;  /* 0x00000085006d7202 */ /* 0x000fe40000000f00 */
[----:B------:R-:W-:Y:S02]  /*2d50*/  MOV R144, 0x1f ;  /* 0x0000001f00907802 */ /* 0x000fe40000000f00 */
[----:B------:R-:W-:-:S02]  /*2d60*/  MOV R145, 0xffffffff ;  /* 0xffffffff00917802 */ /* 0x000fc40000000f00 */
[----:B------:R-:W-:Y:S02]  /*2d70*/  MOV R104, 0x2d90 ;  /* 0x00002d9000687802 */ /* 0x000fe40000000f00 */
[----:B------:R-:W-:Y:S05]  /*2d80*/  CALL.REL.NOINC `($__internal_80_$__cuda_sm70_shflsync_down_p) ;  /* 0x0000002000007944 */ /* 0x000fea0003c00000 */
[----:B-1----:R-:W-:Y:S01]  /*2d90*/  MOV R142, R109 ;  /* 0x0000006d008e7202 */ /* 0x002fe20000000f00 */
[----:B0-----:R-:W-:Y:S05]  /*2da0*/  BRA `(.L_x_4359) ;  /* 0xffffe8f000007947 */ /* 0x001fea000383ffff */
        .weak           $__internal_80_$__cuda_sm70_shflsync_down_p
        .type           $__internal_80_$__cuda_sm70_shflsync_down_p,@function
        .size           $__internal_80_$__cuda_sm70_shflsync_down_p,(.L_x_9824 - $__internal_80_$__cuda_sm70_shflsync_down_p)
$__internal_80_$__cuda_sm70_shflsync_down_p:
[----:B------:R-:W-:Y:S01]  /*2db0*/  HFMA2.MMA R105, -RZ, RZ, 0, 0 ;  /* 0x00000000ff697435 */ /* 0x000fe200000001ff */
[----:B------:R-:W-:Y:S04]  /*2dc0*/  WARPSYNC R145 ;  /* 0x0000009100007348 */ /* 0x000fe80003800000 */
[----:B------:R0:W1:Y:S01]  /*2dd0*/  SHFL.DOWN PT, R109, R109, R132, R144 ;  /* 0x080000846d6d7389 */ /* 0x00006200000e0090 */
[----:B------:R-:W-:Y:S05]  /*2de0*/  RET.REL.NODEC R104 `(_ZN10layer_norm13ln_bwd_kernelINS_13Kernel_traitsIf13__nv_bfloat16fS2_fjLj2560ELj1ELj1ELj4ELj8ENS_18Kernel_traits_baseILj2560EfS2_fS2_fjLj128EEEEELb0ELb0ELb0ELb0EEEvNS_9BwdParamsE) ;  /* 0xffffd21068007950 */ /* 0x000fea0003c3ffff */
.L_x_4360:
        /* <DEDUP_REMOVED lines=9> */
.L_x_9824:


//--------------------- .text._ZN10layer_norm13ln_bwd_kernelINS_13Kernel_traitsIf13__nv_bfloat16fS2_fjLj2560ELj1ELj1ELj4ELj8ENS_18Kernel_traits_baseILj2560EfS2_fS2_fjLj128EEEEELb0ELb0ELb0ELb1EEEvNS_9BwdParamsE --------------------------
	.section	.text._ZN10layer_norm13ln_bwd_kernelINS_13Kernel_traitsIf13__nv_bfloat16fS2_fjLj2560ELj1ELj1ELj4ELj8ENS_18Kernel_traits_baseILj2560EfS2_fS2_fjLj128EEEEELb0ELb0ELb0ELb1EEEvNS_9BwdParamsE,"ax",@progbits
	.sectioninfo	@"SHI_REGISTERS=161"
	.align	128
        .global         _ZN10layer_norm13ln_bwd_kernelINS_13Kernel_traitsIf13__nv_bfloat16fS2_fjLj2560ELj1ELj1ELj4ELj8ENS_18Kernel_traits_baseILj2560EfS2_fS2_fjLj128EEEEELb0ELb0ELb0ELb1EEEvNS_9BwdParamsE
        .type           _ZN10layer_norm13ln_bwd_kernelINS_13Kernel_traitsIf13__nv_bfloat16fS2_fjLj2560ELj1ELj1ELj4ELj8ENS_18Kernel_traits_baseILj2560EfS2_fS2_fjLj128EEEEELb0ELb0ELb0ELb1EEEvNS_9BwdParamsE,@function
        .size           _ZN10layer_norm13ln_bwd_kernelINS_13Kernel_traitsIf13__nv_bfloat16fS2_fjLj2560ELj1ELj1ELj4ELj8ENS_18Kernel_traits_baseILj2560EfS2_fS2_fjLj128EEEEELb0ELb0ELb0ELb1EEEvNS_9BwdParamsE,(.L_x_9825 - _ZN10layer_norm13ln_bwd_kernelINS_13Kernel_traitsIf13__nv_bfloat16fS2_fjLj2560ELj1ELj1ELj4ELj8ENS_18Kernel_traits_baseILj2560EfS2_fS2_fjLj128EEEEELb0ELb0ELb0ELb1EEEvNS_9BwdParamsE)
        .other          _ZN10layer_norm13ln_bwd_kernelINS_13Kernel_traitsIf13__nv_bfloat16fS2_fjLj2560ELj1ELj1ELj4ELj8ENS_18Kernel_traits_baseILj2560EfS2_fS2_fjLj128EEEEELb0ELb0ELb0ELb1EEEvNS_9BwdParamsE,@"STO_CUDA_ENTRY STV_DEFAULT"
_ZN10layer_norm13ln_bwd_kernelINS_13Kernel_traitsIf13__nv_bfloat16fS2_fjLj2560ELj1ELj1ELj4ELj8ENS_18Kernel_traits_baseILj2560EfS2_fS2_fjLj128EEEEELb0ELb0ELb0ELb1EEEvNS_9BwdParamsE:
.text._ZN10layer_norm13ln_bwd_kernelINS_13Kernel_traitsIf13__nv_bfloat16fS2_fjLj2560ELj1ELj1ELj4ELj8ENS_18Kernel_traits_baseILj2560EfS2_fS2_fjLj128EEEEELb0ELb0ELb0ELb1EEEvNS_9BwdParamsE:
        /* <DEDUP_REMOVED lines=28> */
.L_x_4361:
        /* <DEDUP_REMOVED lines=9> */
[----:B------:R-:W-:Y:S01]  /*0250*/  ULDC.U8 UR6, c[0x0][0x1f0] ;  /* 0x00007c0000067ab9 */ /* 0x000fe20000000000 */
        /* <DEDUP_REMOVED lines=22> */
[----:B0-----:R-:W-:-:S02]  /*03c0*/  MOV R133, UR6 ;  /* 0x0000000600857c02 */ /* 0x001fc40008000f00 */
.L_x_4366:
        /* <DEDUP_REMOVED lines=21> */
[----:B------:R-:W-:-:S02]  /*0520*/  IMAD.WIDE.U32 R52, R134, R85, c[0x0][0x188] ;  /* 0x0000620086347625 */ /* 0x000fc400078e0055 */
[----:B------:R-:W4:Y:S02]  /*0530*/  LDG.E.64 R72, [R72.64] ;  /* 0x0000000448487981 */ /* 0x000f24000c1e1b00 */
[----:B------:R-:W-:Y:S02]  /*0540*/  IMAD.WIDE.U32 R60, R132, R85, c[0x0][0x188] ;  /* 0x00006200843c7625 */ /* 0x000fe400078e0055 */
[----:B------:R-:W4:Y:S02]  /*0550*/  LDG.E.128 R52, [R52.64] ;  /* 0x0000000434347981 */ /* 0x000f24000c1e1d00 */
[C---:B------:R-:W-:Y:S02]  /*0560*/  IMAD.WIDE.U32 R70, R131.reuse, R75, c[0x0][0x208] ;  /* 0x0000820083467625 */ /* 0x040fe400078e004b */
[----:B------:R-:W4:Y:S02]  /*0570*/  LDG.E.128 R60, [R60.64] ;  /* 0x000000043c3c7981 */ /* 0x000f24000c1e1d00 */
[----:B0-----:R-:W-:-:S02]  /*0580*/  IMAD.WIDE.U32 R56, R131, R85, c[0x0][0x188] ;  /* 0x0000620083387625 */ /* 0x001fc400078e0055 */
[----:B------:R-:W4:Y:S02]  /*0590*/  LDG.E.64 R70, [R70.64] ;  /* 0x0000000446467981 */ /* 0x000f24000c1e1b00 */
[C---:B------:R-:W-:Y:S02]  /*05a0*/  IMAD.WIDE.U32 R74, R130.reuse, R75, c[0x0][0x208] ;  /* 0x00008200824a7625 */ /* 0x040fe400078e004b */
[----:B------:R-:W4:Y:S02]  /*05b0*/  LDG.E.128 R56, [R56.64] ;  /* 0x0000000438387981 */ /* 0x000f24000c1e1d00 */
[----:B------:R-:W-:Y:S02]  /*05c0*/  IMAD.WIDE.U32 R64, R130, R85, c[0x0][0x188] ;  /* 0x0000620082407625 */ /* 0x000fe400078e0055 */
[----:B------:R-:W4:Y:S02]  /*05d0*/  LDG.E.64 R74, [R74.64] ;  /* 0x000000044a4a7981 */ /* 0x000f24000c1e1b00 */
[----:B------:R-:W-:-:S02]  /*05e0*/  IMAD.WIDE R80, R129, R80, c[0x0][0x1a8] ;  /* 0x00006a0081507625 */ /* 0x000fc400078e0250 */
[----:B------:R-:W4:Y:S04]  /*05f0*/  LDG.E.128 R64, [R64.64] ;  /* 0x0000000440407981 */ /* 0x000f28000c1e1d00 */
        /* <DEDUP_REMOVED lines=11> */
[----:B-----5:R1:W5:Y:S03]  /*06b0*/  @P1 LDG.E.128 R24, [R76.64] ;  /* 0x000000044c181981 */ /* 0x020366000c1e1d00 */
        /* <DEDUP_REMOVED lines=10> */
[--C-:B------:R-:W-:Y:S02]  /*0760*/  SHF.R.U64 R133, R2, 0x10, R3.reuse ;  /* 0x0000001002857819 */ /* 0x100fe40000001203 */
[----:B-1----:R-:W-:Y:S01]  /*0770*/  MOV R123, R3 ;  /* 0x00000003007b7202 */ /* 0x002fe20000000f00 */
[C---:B----4-:R-:W-:Y:S01]  /*0780*/  FADD.FTZ R158, -R138.reuse, R48 ;  /* 0x000000308a9e7221 */ /* 0x050fe20000010100 */
[----:B------:R-:W-:Y:S01]  /*0790*/  SHF.R.U32.HI R137, RZ, 0x10, R3 ;  /* 0x00000010ff897819 */ /* 0x000fe20000011603 */
[C---:B------:R-:W-:Y:S01]  /*07a0*/  FADD.FTZ R152, -R138.reuse, R49 ;  /* 0x000000318a987221 */ /* 0x040fe20000010100 */
[----:B------:R-:W-:Y:S01]  /*07b0*/  PRMT R139, RZ, 0x5410, R139 ;  /* 0x00005410ff8b7816 */ /* 0x000fe2000000008b */
[----:B------:R-:W-:Y:S01]  /*07c0*/  FADD.FTZ R154, -R138, R50 ;  /* 0x000000328a9a7221 */ /* 0x000fe20000010100 */
[----:B------:R-:W-:-:S02]  /*07d0*/  SHF.R.U64 R77, R68, 0x10, R69 ;  /* 0x00000010444d7819 */ /* 0x000fc40000001245 */
[----:B------:R-:W-:Y:S02]  /*07e0*/  MOV R3, R72 ;  /* 0x0000004800037202 */ /* 0x000fe40000000f00 */
[----:B------:R-:W-:Y:S02]  /*07f0*/  SHF.R.U64 R48, R72, 0x10, R73 ;  /* 0x0000001048307819 */ /* 0x000fe40000001249 */
[----:B------:R-:W-:Y:S01]  /*0800*/  MOV R50, R69 ;  /* 0x0000004500327202 */ /* 0x000fe20000000f00 */
[C---:B0-----:R-:W-:Y:S01]  /*0810*/  FADD.FTZ R82, -R138.reuse, R54 ;  /* 0x000000368a527221 */ /* 0x041fe20000010100 */
[----:B------:R-:W-:Y:S01]  /*0820*/  SHF.R.U32.HI R69, RZ, 0x10, R69 ;  /* 0x00000010ff457819 */ /* 0x000fe20000011645 */
[C---:B------:R-:W-:Y:S02]  /*0830*/  FADD.FTZ R84, -R138.reuse, R55 ;  /* 0x000000378a547221 */ /* 0x040fe40000010100 */
[C---:B------:R-:W-:Y:S01]  /*0840*/  FADD.FTZ R72, -R138.reuse, R60 ;  /* 0x0000003c8a487221 */ /* 0x040fe20000010100 */
[----:B------:R-:W-:Y:S01]  /*0850*/  PRMT R60, RZ, 0x5410, R133 ;  /* 0x00005410ff3c7816 */ /* 0x000fe20000000085 */
[C---:B------:R-:W-:Y:S01]  /*0860*/  FADD.FTZ R144, -R138.reuse, R63 ;  /* 0x0000003f8a907221 */ /* 0x040fe20000010100 */
[----:B------:R-:W-:Y:S01]  /*0870*/  SHF.R.U32.HI R55, RZ, 0x10, R73 ;  /* 0x00000010ff377819 */ /* 0x000fe20000011649 */
[----:B------:R-:W-:-:S02]  /*0880*/  FADD.FTZ R156, -R138, R51 ;  /* 0x000000338a9c7221 */ /* 0x000fc40000010100 */
[C---:B------:R-:W-:Y:S02]  /*0890*/  FADD.FTZ R140, -R138.reuse, R61 ;  /* 0x0000003d8a8c7221 */ /* 0x040fe40000010100 */
[----:B------:R-:W-:Y:S01]  /*08a0*/  FADD.FTZ R54, -R138, R56 ;  /* 0x000000388a367221 */ /* 0x000fe20000010100 */
[----:B------:R-:W-:Y:S01]  /*08b0*/  MOV R79, R68 ;  /* 0x00000044004f7202 */ /* 0x000fe20000000f00 */
[----:B------:R-:W-:Y:S01]  /*08c0*/  FMUL.FTZ R61, R20, R139 ;  /* 0x0000008b143d7220 */ /* 0x000fe20000410000 */
[----:B------:R-:W-:Y:S02]  /*08d0*/  MOV R83, R74 ;  /* 0x0000004a00537202 */ /* 0x000fe40000000f00 */
[----:B------:R-:W-:Y:S01]  /*08e0*/  SHF.R.U64 R74, R74, 0x10, R75 ;  /* 0x000000104a4a7819 */ /* 0x000fe2000000124b */
[C---:B------:R-:W-:Y:S01]  /*08f0*/  FADD.FTZ R150, -R138.reuse, R64 ;  /* 0x000000408a967221 */ /* 0x040fe20000010100 */
[----:B------:R-:W-:Y:S01]  /*0900*/  MOV R49, R73 ;  /* 0x0000004900317202 */ /* 0x000fe20000000f00 */
[C---:B------:R-:W-:Y:S01]  /*0910*/  FMUL.FTZ R63, R135.reuse, R152 ;  /* 0x00000098873f7220 */ /* 0x040fe20000410000 */
[----:B------:R-:W-:Y:S01]  /*0920*/  PRMT R152, RZ, 0x5410, R77 ;  /* 0x00005410ff987816 */ /* 0x000fe2000000004d */
[C---:B------:R-:W-:Y:S01]  /*0930*/  FMUL.FTZ R64, R135.reuse, R158 ;  /* 0x0000009e87407220 */ /* 0x040fe20000410000 */
[----:B------:R-:W-:Y:S01]  /*0940*/  MOV R85, R75 ;  /* 0x0000004b00557202 */ /* 0x000fe20000000f00 */
[C---:B------:R-:W-:Y:S01]  /*0950*/  FADD.FTZ R68, -R138.reuse, R58 ;  /* 0x0000003a8a447221 */ /* 0x040fe20000010100 */
[----:B------:R-:W-:Y:S01]  /*0960*/  PRMT R77, RZ, 0x5410, R50 ;  /* 0x00005410ff4d7816 */ /* 0x000fe20000000032 */
[----:B------:R-:W-:Y:S01]  /*0970*/  FADD.FTZ R148, -R138, R66 ;  /* 0x000000428a947221 */ /* 0x000fe20000010100 */
[----:B------:R-:W-:Y:S01]  /*0980*/  SHF.R.U32.HI R75, RZ, 0x10, R75 ;  /* 0x00000010ff4b7819 */ /* 0x000fe2000001164b */
[C---:B------:R-:W-:Y:S01]  /*0990*/  FMUL.FTZ R73, R135.reuse, R54 ;  /* 0x0000003687497220 */ /* 0x040fe20000410000 */
[----:B------:R-:W-:Y:S01]  /*09a0*/  PRMT R50, RZ, 0x5410, R69 ;  /* 0x00005410ff327816 */ /* 0x000fe20000000045 */
[----:B------:R-:W-:Y:S01]  /*09b0*/  FMUL.FTZ R58, R135, R156 ;  /* 0x0000009c873a7220 */ /* 0x000fe20000410000 */
[----:B------:R-:W-:Y:S01]  /*09c0*/  PRMT R123, RZ, 0x5410, R123 ;  /* 0x00005410ff7b7816 */ /* 0x000fe2000000007b */
[----:B------:R-:W-:Y:S01]  /*09d0*/  FADD.FTZ R124, R60, R124 ;  /* 0x0000007c3c7c7221 */ /* 0x000fe20000010000 */
[----:B------:R-:W-:Y:S01]  /*09e0*/  PRMT R54, RZ, 0x5410, R55 ;  /* 0x00005410ff367816 */ /* 0x000fe20000000037 */
[----:B------:R-:W-:Y:S01]  /*09f0*/  FFMA.FTZ R125, R63, R60, R125 ;  /* 0x0000003c3f7d7223 */ /* 0x000fe2000001007d */
[----:B------:R-:W-:Y:S01]  /*0a00*/  PRMT R156, RZ, 0x5410, R74 ;  /* 0x00005410ff9c7816 */ /* 0x000fe2000000004a */
[----:B------:R-:W-:-:S02]  /*0a10*/  FMUL.FTZ R66, R135, R84 ;  /* 0x0000005487427220 */ /* 0x000fc40000410000 */
[----:B------:R-:W-:Y:S02]  /*0a20*/  FADD.FTZ R142, -R138, R62 ;  /* 0x0000003e8a8e7221 */ /* 0x000fe40000010100 */
[----:B------:R-:W-:Y:S02]  /*0a30*/  FMUL.FTZ R60, R21, R60 ;  /* 0x0000003c153c7220 */ /* 0x000fe40000410000 */
[----:B------:R-:W-:Y:S02]  /*0a40*/  FADD.FTZ R55, RZ, R61 ;  /* 0x0000003dff377221 */ /* 0x000fe40000010000 */
[----:B------:R-:W-:Y:S01]  /*0a50*/  FMUL.FTZ R62, R135, R154 ;  /* 0x0000009a873e7220 */ /* 0x000fe20000410000 */
[----:B------:R-:W-:Y:S01]  /*0a60*/  PRMT R154, RZ, 0x5410, R75 ;  /* 0x00005410ff9a7816 */ /* 0x000fe2000000004b */
[----:B------:R-:W-:Y:S01]  /*0a70*/  FFMA.FTZ R74, R64, R61, RZ ;  /* 0x0000003d404a7223 */ /* 0x000fe200000100ff */
[----:B------:R-:W-:Y:S01]  /*0a80*/  PRMT R137, RZ, 0x5410, R137 ;  /* 0x00005410ff897816 */ /* 0x000fe20000000089 */
[----:B------:R-:W-:-:S02]  /*0a90*/  FADD.FTZ R78, -R138, R52 ;  /* 0x000000348a4e7221 */ /* 0x000fc40000010100 */
[----:B------:R-:W-:Y:S02]  /*0aa0*/  FADD.FTZ R76, -R138, R59 ;  /* 0x0000003b8a4c7221 */ /* 0x000fe40000010100 */
[----:B------:R-:W-:Y:S02]  /*0ab0*/  FADD.FTZ R103, R50, R103 ;  /* 0x0000006732677221 */ /* 0x000fe40000010000 */
[-C--:B------:R-:W-:Y:S02]  /*0ac0*/  FFMA.FTZ R87, R66, R50.reuse, R87 ;  /* 0x0000003242577223 */ /* 0x080fe40000010057 */
[----:B------:R-:W-:Y:S02]  /*0ad0*/  FMUL.FTZ R75, R19, R50 ;  /* 0x00000032134b7220 */ /* 0x000fe40000410000 */
[-C--:B------:R-:W-:Y:S02]  /*0ae0*/  FMUL.FTZ R59, R22, R123.reuse ;  /* 0x0000007b163b7220 */ /* 0x080fe40000410000 */
[----:B------:R-:W-:Y:S01]  /*0af0*/  FADD.FTZ R50, R55, R60 ;  /* 0x0000003c37327221 */ /* 0x000fe20000010000 */
[----:B------:R-:W-:Y:S01]  /*0b00*/  MOV R51, R70 ;  /* 0x0000004600337202 */ /* 0x000fe20000000f00 */
[----:B------:R-:W-:Y:S01]  /*0b10*/  FADD.FTZ R120, R123, R120 ;  /* 0x000000787b787221 */ /* 0x000fe20000010000 */
[----:B------:R-:W-:Y:S01]  /*0b20*/  SHF.R.U64 R52, R70, 0x10, R71 ;  /* 0x0000001046347819 */ /* 0x000fe20000001247 */
[----:B------:R-:W-:Y:S01]  /*0b30*/  FFMA.FTZ R121, R62, R123, R121 ;  /* 0x0000007b3e797223 */ /* 0x000fe20000010079 */
[----:B------:R-:W-:Y:S01]  /*0b40*/  PRMT R123, RZ, 0x5410, R79 ;  /* 0x00005410ff7b7816 */ /* 0x000fe2000000004f */
[----:B------:R-:W-:-:S02]  /*0b50*/  FFMA.FTZ R55, R63, R60, R74 ;  /* 0x0000003c3f377223 */ /* 0x000fc4000001004a */
[C---:B------:R-:W-:Y:S02]  /*0b60*/  FADD.FTZ R146, -R138.reuse, R65 ;  /* 0x000000418a927221 */ /* 0x040fe40000010100 */
[----:B------:R-:W-:Y:S02]  /*0b70*/  FADD.FTZ R70, -R138, R57 ;  /* 0x000000398a467221 */ /* 0x000fe40000010100 */
[----:B------:R-:W-:Y:S02]  /*0b80*/  FMUL.FTZ R65, R135, R78 ;  /* 0x0000004e87417220 */ /* 0x000fe40000410000 */
[----:B------:R-:W-:Y:S02]  /*0b90*/  FMUL.FTZ R57, R23, R137 ;  /* 0x0000008917397220 */ /* 0x000fe40000410000 */
[----:B------:R-:W-:Y:S02]  /*0ba0*/  FADD.FTZ R50, R50, R59 ;  /* 0x0000003b32327221 */ /* 0x000fe40000010000 */
[----:B------:R-:W-:-:S02]  /*0bb0*/  FFMA.FTZ R55, R62, R59, R55 ;  /* 0x0000003b3e377223 */ /* 0x000fc40000010037 */
[----:B------:R-:W-:Y:S02]  /*0bc0*/  FMUL.FTZ R84, R135, R148 ;  /* 0x0000009487547220 */ /* 0x000fe40000410000 */
[----:B------:R-:W-:Y:S02]  /*0bd0*/  FADD.FTZ R80, -R138, R53 ;  /* 0x000000358a507221 */ /* 0x000fe40000010100 */
[----:B------:R-:W-:Y:S02]  /*0be0*/  FADD.FTZ R102, R123, R102 ;  /* 0x000000667b667221 */ /* 0x000fe40000010000 */
[-C--:B------:R-:W-:Y:S02]  /*0bf0*/  FFMA.FTZ R86, R65, R123.reuse, R86 ;  /* 0x0000007b41567223 */ /* 0x080fe40000010056 */
[----:B------:R-:W-:Y:S02]  /*0c00*/  FMUL.FTZ R148, R16, R123 ;  /* 0x0000007b10947220 */ /* 0x000fe40000410000 */
[----:B------:R-:W-:-:S02]  /*0c10*/  FADD.FTZ R123, R50, R57 ;  /* 0x00000039327b7221 */ /* 0x000fc40000010000 */
[----:B------:R-:W-:Y:S02]  /*0c20*/  FFMA.FTZ R50, R58, R57, R55 ;  /* 0x000000393a327223 */ /* 0x000fe40000010037 */
[C---:B------:R-:W-:Y:S02]  /*0c30*/  FMUL.FTZ R69, R135.reuse, R80 ;  /* 0x0000005087457220 */ /* 0x040fe40000410000 */
[----:B------:R-:W-:Y:S02]  /*0c40*/  FMUL.FTZ R80, R135, R146 ;  /* 0x0000009287507220 */ /* 0x000fe40000410000 */
[----:B------:R-:W-:Y:S02]  /*0c50*/  FMUL.FTZ R146, R17, R152 ;  /* 0x0000009811927220 */ /* 0x000fe40000410000 */
[----:B------:R-:W-:Y:S02]  /*0c60*/  FADD.FTZ R55, R123, R148 ;  /* 0x000000947b377221 */ /* 0x000fe40000010000 */
[----:B------:R-:W-:Y:S01]  /*0c70*/  FFMA.FTZ R50, R65, R148, R50 ;  /* 0x0000009441327223 */ /* 0x000fe20000010032 */
[----:B------:R-:W-:Y:S01]  /*0c80*/  MOV R2, R71 ;  /* 0x0000004700027202 */ /* 0x000fe20000000f00 */
[----:B------:R-:W-:Y:S01]  /*0c90*/  FADD.FTZ R138, -R138, R67 ;  /* 0x000000438a8a7221 */ /* 0x000fe20000010100 */
[----:B------:R-:W-:Y:S01]  /*0ca0*/  PRMT R52, RZ, 0x5410, R52 ;  /* 0x00005410ff347816 */ /* 0x000fe20000000034 */
[----:B------:R-:W-:-:S02]  /*0cb0*/  FMUL.FTZ R67, R135, R82 ;  /* 0x0000005287437220 */ /* 0x000fc40000410000 */
[C---:B------:R-:W-:Y:S02]  /*0cc0*/  FMUL.FTZ R79, R135.reuse, R72 ;  /* 0x00000048874f7220 */ /* 0x040fe40000410000 */
[C---:B------:R-:W-:Y:S02]  /*0cd0*/  FMUL.FTZ R70, R135.reuse, R70 ;  /* 0x0000004687467220 */ /* 0x040fe40000410000 */
[----:B------:R-:W-:Y:S01]  /*0ce0*/  FMUL.FTZ R72, R135, R144 ;  /* 0x0000009087487220 */ /* 0x000fe20000410000 */
[----:B------:R-:W-:Y:S01]  /*0cf0*/  PRMT R133, RZ, 0x5410, R51 ;  /* 0x00005410ff857816 */ /* 0x000fe20000000033 */
[-C--:B------:R-:W-:Y:S02]  /*0d00*/  FMUL.FTZ R144, R18, R77.reuse ;  /* 0x0000004d12907220 */ /* 0x080fe40000410000 */
[----:B------:R-:W-:Y:S02]  /*0d10*/  FADD.FTZ R55, R55, R146 ;  /* 0x0000009237377221 */ /* 0x000fe40000010000 */
[----:B------:R-:W-:Y:S01]  /*0d20*/  FFMA.FTZ R50, R69, R146, R50 ;  /* 0x0000009245327223 */ /* 0x000fe20000010032 */
[----:B------:R-:W-:Y:S01]  /*0d30*/  SHF.R.U32.HI R53, RZ, 0x10, R71 ;  /* 0x00000010ff357819 */ /* 0x000fe20000011647 */
        /* <DEDUP_REMOVED lines=10> */
[----:B------:R-:W-:Y:S01]  /*0de0*/  FMUL.FTZ R68, R135, R76 ;  /* 0x0000004c87447220 */ /* 0x000fe20000410000 */
        /* <DEDUP_REMOVED lines=8> */
[----:B------:R-:W-:Y:S02]  /*0e70*/  FADD.FTZ R107, R2, R107 ;  /* 0x0000006b026b7221 */ /* 0x000fe40000010000 */
[-C--:B------:R-:W-:Y:S02]  /*0e80*/  FFMA.FTZ R91, R68, R2.reuse, R91 ;  /* 0x00000002445b7223 */ /* 0x080fe4000001005b */
[----:B------:R-:W-:Y:S02]  /*0e90*/  FMUL.FTZ R143, R15, R2 ;  /* 0x000000020f8f7220 */ /* 0x000fe40000410000 */
[----:B------:R-:W-:Y:S02]  /*0ea0*/  FADD.FTZ R110, R3, R110 ;  /* 0x0000006e036e7221 */ /* 0x000fe40000010000 */
[-C--:B------:R-:W-:Y:S02]  /*0eb0*/  FFMA.FTZ R94, R79, R3.reuse, R94 ;  /* 0x000000034f5e7223 */ /* 0x080fe4000001005e */
[----:B------:R-:W-:-:S02]  /*0ec0*/  FMUL.FTZ R142, R8, R3 ;  /* 0x00000003088e7220 */ /* 0x000fc40000410000 */
[----:B------:R-:W-:Y:S02]  /*0ed0*/  FADD.FTZ R2, R51, R74 ;  /* 0x0000004a33027221 */ /* 0x000fe40000010000 */
[----:B------:R-:W-:Y:S02]  /*0ee0*/  FFMA.FTZ R3, R73, R74, R50 ;  /* 0x0000004a49037223 */ /* 0x000fe40000010032 */
        /* <DEDUP_REMOVED lines=12> */
[----:B------:R-:W-:-:S02]  /*0fb0*/  FMUL.FTZ R141, R9, R48 ;  /* 0x00000030098d7220 */ /* 0x000fc40000410000 */
[----:B------:R-:W-:Y:S02]  /*0fc0*/  FADD.FTZ R2, R49, R142 ;  /* 0x0000008e31027221 */ /* 0x000fe40000010000 */
[----:B------:R-:W-:Y:S02]  /*0fd0*/  FFMA.FTZ R3, R79, R142, R3 ;  /* 0x0000008e4f037223 */ /* 0x000fe40000010003 */
[----:B------:R-:W-:Y:S02]  /*0fe0*/  FADD.FTZ R49, R2, R141 ;  /* 0x0000008d02317221 */ /* 0x000fe40000010000 */
[----:B------:R-:W-:Y:S01]  /*0ff0*/  FFMA.FTZ R3, R78, R141, R3 ;  /* 0x0000008d4e037223 */ /* 0x000fe20000010003 */
[----:B------:R-:W-:Y:S01]  /*1000*/  PRMT R53, RZ, 0x5410, R83 ;  /* 0x00005410ff357816 */ /* 0x000fe20000000053 */
[----:B------:R-:W-:Y:S02]  /*1010*/  FADD.FTZ R118, R137, R118 ;  /* 0x0000007689767221 */ /* 0x000fe40000010000 */
        /* <DEDUP_REMOVED lines=44> */
.L_x_4367:
        /* <DEDUP_REMOVED lines=18> */
.L_x_4368:
[----:B------:R-:W-:Y:S01]  /*1400*/  LOP3.LUT P2, RZ, R136, 0xff, RZ, 0xc0, !PT ;  /* 0x000000ff88ff7812 */ /* 0x000fe2000784c0ff */
[----:B--2---:R-:W-:Y:S01]  /*1410*/  FADD.FTZ R2, R52, R51 ;  /* 0x0000003334027221 */ /* 0x004fe20000010000 */
[----:B------:R-:W-:Y:S01]  /*1420*/  PLOP3.LUT P0, PT, PT, PT, PT, 0x80, 0x0 ;  /* 0x000000000000781c */ /* 0x000fe20003f0f070 */
[----:B------:R-:W-:Y:S01]  /*1430*/  ULDC.U8 UR6, c[0x0][0x1f0] ;  /* 0x00007c0000067ab9 */ /* 0x000fe20000000000 */
[----:B------:R-:W-:Y:S02]  /*1440*/  @!P1 PLOP3.LUT P0, PT, P2, PT, PT, 0x80, 0x0 ;  /* 0x000000000000981c */ /* 0x000fe4000170f070 */
        /* <DEDUP_REMOVED lines=9> */
[----:B------:R-:W-:Y:S01]  /*14e0*/  @!P1 LOP3.LUT R122, R48, 0x3, R3, 0xf8, !PT ;  /* 0x00000003307a9812 */ /* 0x000fe200078ef803 */
[----:B-1----:R-:W-:Y:S01]  /*14f0*/  FADD.FTZ R3, R54, R53 ;  /* 0x0000003536037221 */ /* 0x002fe20000010000 */
[----:B------:R-:W-:-:S02]  /*1500*/  ISETP.NE.U32.AND P0, PT, RZ, c[0x0][0x218], PT ;  /* 0x00008600ff007a0c */ /* 0x000fc40003f05070 */
[----:B------:R-:W-:Y:S02]  /*1510*/  ISETP.NE.AND.EX P3, PT, RZ, c[0x0][0x25c], PT, P3 ;  /* 0x00009700ff007a0c */ /* 0x000fe40003f65330 */
[----:B------:R-:W-:Y:S04]  /*1520*/  @!P1 STS.64 [R122.X8+0x2800], R2 ;  /* 0x002800027a009388 */ /* 0x000fe80000008a00 */
[----:B------:R-:W-:Y:S01]  /*1530*/  BAR.SYNC.DEFER_BLOCKING 0x0 ;  /* 0x0000000000007b1d */ /* 0x000fe20000010000 */
[----:B------:R-:W-:Y:S02]  /*1540*/  ISETP.NE.AND P1, PT, R133, RZ, PT ;  /* 0x000000ff8500720c */ /* 0x000fe40003f25270 */
[----:B------:R-:W-:Y:S02]  /*1550*/  ISETP.NE.AND.EX P0, PT, RZ, c[0x0][0x21c], PT, P0 ;  /* 0x00008700ff007a0c */ /* 0x000fe40003f05300 */
[----:B------:R-:W-:Y:S01]  /*1560*/  IADD3 R129, R129, c[0x0][0x160], RZ ;  /* 0x0000580081817a10 */ /* 0x000fe20007ffe0ff */
[----:B0-----:R-:W0:Y:S04]  /*1570*/  LDS.128 R48, [R136+0x2800] ;  /* 0x0028000088307984 */ /* 0x001e280000000c00 */
[----:B------:R-:W1:Y:S01]  /*1580*/  LDS.128 R52, [R136+0x2810] ;  /* 0x0028100088347984 */ /* 0x000e620000000c00 */
        /* <DEDUP_REMOVED lines=14> */
[-C--:B------:R-:W-:Y:S02]  /*1670*/  FFMA.FTZ R50, R70, R48.reuse, R49 ;  /* 0x0000003046327223 */ /* 0x080fe40000010031 */
[----:B------:R-:W-:Y:S02]  /*1680*/  FADD.FTZ R148, R148, -R53 ;  /* 0x8000003594947221 */ /* 0x000fe40000010000 */
[-CC-:B------:R-:W-:Y:S02]  /*1690*/  FFMA.FTZ R53, R73, R48.reuse, R49.reuse ;  /* 0x0000003049357223 */ /* 0x180fe40000010031 */
[----:B------:R-:W-:Y:S02]  /*16a0*/  FFMA.FTZ R66, R66, R48, R49 ;  /* 0x0000003042427223 */ /* 0x000fe40000010031 */
[----:B------:R-:W-:-:S02]  /*16b0*/  FADD.FTZ R74, R74, -R53 ;  /* 0x800000354a4a7221 */ /* 0x000fc40000010000 */
[----:B------:R-:W-:Y:S02]  /*16c0*/  FADD.FTZ R50, R77, -R50 ;  /* 0x800000324d327221 */ /* 0x000fe40000010000 */
[----:B------:R-:W-:Y:S01]  /*16d0*/  FADD.FTZ R66, R75, -R66 ;  /* 0x800000424b427221 */ /* 0x000fe20000010000 */
[----:B------:R-:W-:Y:S01]  /*16e0*/  @P1 MOV R55, 0x10 ;  /* 0x0000001000371802 */ /* 0x000fe20000000f00 */
[----:B------:R-:W-:Y:S02]  /*16f0*/  FMUL.FTZ R75, R135, R74 ;  /* 0x0000004a874b7220 */ /* 0x000fe40000410000 */
[--C-:B------:R-:W-:Y:S02]  /*1700*/  FFMA.FTZ R71, R71, R48, R49.reuse ;  /* 0x0000003047477223 */ /* 0x100fe40000010031 */
[----:B------:R-:W-:Y:S02]  /*1710*/  FMUL.FTZ R74, R135, R50 ;  /* 0x00000032874a7220 */ /* 0x000fe40000410000 */
[----:B------:R-:W-:-:S02]  /*1720*/  FFMA.FTZ R50, R68, R48, R49 ;  /* 0x0000003044327223 */ /* 0x000fc40000010031 */
[----:B------:R-:W-:Y:S02]  /*1730*/  FADD.FTZ R76, R76, -R71 ;  /* 0x800000474c4c7221 */ /* 0x000fe40000010000 */
[-CC-:B------:R-:W-:Y:S02]  /*1740*/  FFMA.FTZ R62, R62, R48.reuse, R49.reuse ;  /* 0x000000303e3e7223 */ /* 0x180fe40000010031 */
[----:B------:R-:W-:Y:S02]  /*1750*/  FADD.FTZ R50, R143, -R50 ;  /* 0x800000328f327221 */ /* 0x000fe40000010000 */
[----:B------:R-:W-:Y:S02]  /*1760*/  FFMA.FTZ R58, R58, R48, R49 ;  /* 0x000000303a3a7223 */ /* 0x000fe40000010031 */
[----:B------:R-:W-:Y:S02]  /*1770*/  FMUL.FTZ R77, R135, R76 ;  /* 0x0000004c874d7220 */ /* 0x000fe40000410000 */
[----:B------:R-:W-:-:S02]  /*1780*/  FADD.FTZ R62, R59, -R62 ;  /* 0x8000003e3b3e7221 */ /* 0x000fc40000010000 */
[----:B------:R-:W-:Y:S02]  /*1790*/  FMUL.FTZ R76, R135, R50 ;  /* 0x00000032874c7220 */ /* 0x000fe40000410000 */
[----:B------:R-:W-:Y:S02]  /*17a0*/  FADD.FTZ R58, R57, -R58 ;  /* 0x8000003a393a7221 */ /* 0x000fe40000010000 */
[-CC-:B------:R-:W-:Y:S02]  /*17b0*/  FFMA.FTZ R50, R72, R48.reuse, R49.reuse ;  /* 0x0000003048327223 */ /* 0x180fe40000010031 */
[-CC-:B------:R-:W-:Y:S02]  /*17c0*/  FFMA.FTZ R69, R69, R48.reuse, R49.reuse ;  /* 0x0000003045457223 */ /* 0x180fe40000010031 */
[----:B------:R-:W-:Y:S02]  /*17d0*/  FFMA.FTZ R78, R78, R48, R49 ;  /* 0x000000304e4e7223 */ /* 0x000fe40000010031 */
[----:B------:R-:W-:-:S02]  /*17e0*/  FMUL.FTZ R51, R135, R62 ;  /* 0x0000003e87337220 */ /* 0x000fc40000410000 */
[-CC-:B------:R-:W-:Y:S02]  /*17f0*/  FFMA.FTZ R80, R80, R48.reuse, R49.reuse ;  /* 0x0000003050507223 */ /* 0x180fe40000010031 */
[----:B------:R-:W-:Y:S02]  /*1800*/  FFMA.FTZ R63, R63, R48, R49 ;  /* 0x000000303f3f7223 */ /* 0x000fe40000010031 */
[----:B------:R-:W-:Y:S02]  /*1810*/  FMUL.FTZ R62, R135, R58 ;  /* 0x0000003a873e7220 */ /* 0x000fe40000410000 */
[----:B------:R-:W-:Y:S02]  /*1820*/  FADD.FTZ R50, R137, -R50 ;  /* 0x8000003289327221 */ /* 0x000fe40000010000 */
[----:B------:R-:W-:Y:S02]  /*1830*/  FADD.FTZ R58, R146, -R69 ;  /* 0x80000045923a7221 */ /* 0x000fe40000010000 */
[----:B------:R-:W-:-:S02]  /*1840*/  FFMA.FTZ R85, R85, R48, R49 ;  /* 0x0000003055557223 */ /* 0x000fc40000010031 */
[----:B------:R-:W-:Y:S02]  /*1850*/  FADD.FTZ R78, R141, -R78 ;  /* 0x8000004e8d4e7221 */ /* 0x000fe40000010000 */
[-CC-:B------:R-:W-:Y:S02]  /*1860*/  FFMA.FTZ R136, R138, R48.reuse, R49.reuse ;  /* 0x000000308a887223 */ /* 0x180fe40000010031 */
[-CC-:B------:R-:W-:Y:S02]  /*1870*/  FFMA.FTZ R81, R81, R48.reuse, R49.reuse ;  /* 0x0000003051517223 */ /* 0x180fe40000010031 */
[----:B------:R-:W-:Y:S02]  /*1880*/  FADD.FTZ R54, R139, -R80 ;  /* 0x800000508b367221 */ /* 0x000fe40000010000 */
[----:B------:R-:W-:Y:S02]  /*1890*/  FFMA.FTZ R64, R64, R48, R49 ;  /* 0x0000003040407223 */ /* 0x000fe40000010031 */
[----:B------:R-:W-:-:S02]  /*18a0*/  FADD.FTZ R2, R60, -R63 ;  /* 0x8000003f3c027221 */ /* 0x000fc40000010000 */
[----:B------:R-:W-:Y:S02]  /*18b0*/  FFMA.FTZ R79, R79, R48, R49 ;  /* 0x000000304f4f7223 */ /* 0x000fe40000010031 */
[C---:B------:R-:W-:Y:S02]  /*18c0*/  FMUL.FTZ R80, R135.reuse, R50 ;  /* 0x0000003287507220 */ /* 0x040fe40000410000 */
[----:B------:R-:W-:Y:S02]  /*18d0*/  FMUL.FTZ R58, R135, R58 ;  /* 0x0000003a873a7220 */ /* 0x000fe40000410000 */
[----:B------:R-:W-:Y:S02]  /*18e0*/  FADD.FTZ R138, R82, -R85 ;  /* 0x80000055528a7221 */ /* 0x000fe40000010000 */
[----:B------:R-:W-:Y:S02]  /*18f0*/  FFMA.FTZ R67, R67, R48, R49 ;  /* 0x0000003043437223 */ /* 0x000fe40000010031 */
[----:B------:R-:W-:-:S02]  /*1900*/  FMUL.FTZ R78, R135, R78 ;  /* 0x0000004e874e7220 */ /* 0x000fc40000410000 */
[----:B------:R-:W-:Y:S02]  /*1910*/  FADD.FTZ R82, R123, -R136 ;  /* 0x800000887b527221 */ /* 0x000fe40000010000 */
[----:B------:R-:W-:Y:S02]  /*1920*/  FADD.FTZ R140, R140, -R81 ;  /* 0x800000518c8c7221 */ /* 0x000fe40000010000 */
[----:B------:R-:W-:Y:S02]  /*1930*/  FFMA.FTZ R50, R84, R48, R49 ;  /* 0x0000003054327223 */ /* 0x000fe40000010031 */
[----:B------:R-:W-:Y:S02]  /*1940*/  FADD.FTZ R64, R61, -R64 ;  /* 0x800000403d407221 */ /* 0x000fe40000010000 */
[----:B------:R-:W-:Y:S02]  /*1950*/  FMUL.FTZ R2, R135, R2 ;  /* 0x0000000287027220 */ /* 0x000fe40000410000 */
[----:B------:R-:W-:-:S02]  /*1960*/  FADD.FTZ R142, R142, -R79 ;  /* 0x8000004f8e8e7221 */ /* 0x000fc40000010000 */
[----:B-----5:R-:W-:Y:S02]  /*1970*/  @P0 FADD.FTZ R80, R39, R80 ;  /* 0x0000005027500221 */ /* 0x020fe40000010000 */
[----:B------:R-:W-:Y:S02]  /*1980*/  @P0 FADD.FTZ R58, R29, R58 ;  /* 0x0000003a1d3a0221 */ /* 0x000fe40000010000 */
[C---:B------:R-:W-:Y:S02]  /*1990*/  FMUL.FTZ R57, R135.reuse, R148 ;  /* 0x0000009487397220 */ /* 0x040fe40000410000 */
[----:B------:R-:W-:Y:S02]  /*19a0*/  FADD.FTZ R144, R144, -R67 ;  /* 0x8000004390907221 */ /* 0x000fe40000010000 */
[----:B------:R-:W-:Y:S02]  /*19b0*/  FMUL.FTZ R66, R135, R66 ;  /* 0x0000004287427220 */ /* 0x000fe40000410000 */
[----:B------:R-:W-:-:S02]  /*19c0*/  @P0 FADD.FTZ R78, R37, R78 ;  /* 0x0000004e254e0221 */ /* 0x000fc40000010000 */
[C---:B------:R-:W-:Y:S02]  /*19d0*/  FMUL.FTZ R82, R135.reuse, R82 ;  /* 0x0000005287527220 */ /* 0x040fe40000410000 */
[----:B------:R-:W-:Y:S02]  /*19e0*/  @P0 FADD.FTZ R51, R26, R51 ;  /* 0x000000331a330221 */ /* 0x000fe40000010000 */
[----:B------:R-:W-:Y:S02]  /*19f0*/  FMUL.FTZ R81, R135, R140 ;  /* 0x0000008c87517220 */ /* 0x000fe40000410000 */
[----:B------:R-:W-:Y:S02]  /*1a00*/  FADD.FTZ R50, R83, -R50 ;  /* 0x8000003253327221 */ /* 0x000fe40000010000 */
[----:B------:R-:W-:Y:S02]  /*1a10*/  FMUL.FTZ R3, R135, R64 ;  /* 0x0000004087037220 */ /* 0x000fe40000410000 */
[----:B------:R-:W-:-:S02]  /*1a20*/  @P0 FADD.FTZ R2, R25, R2 ;  /* 0x0000000219020221 */ /* 0x000fc40000010000 */
[----:B------:R-:W-:Y:S02]  /*1a30*/  @P0 FADD.FTZ R62, R27, R62 ;  /* 0x0000003e1b3e0221 */ /* 0x000fe40000010000 */
[----:B------:R-:W-:Y:S01]  /*1a40*/  FMUL.FTZ R79, R135, R142 ;  /* 0x0000008e874f7220 */ /* 0x000fe20000410000 */
[----:B------:R-:W-:Y:S01]  /*1a50*/  SEL R49, R2, R45, P3 ;  /* 0x0000002d02317207 */ /* 0x000fe20001800000 */
[-C--:B------:R-:W-:Y:S02]  /*1a60*/  FMUL.FTZ R48, R80, R56.reuse ;  /* 0x0000003850307220 */ /* 0x080fe40000410000 */
[----:B------:R-:W-:Y:S02]  /*1a70*/  FMUL.FTZ R64, R58, R56 ;  /* 0x000000383a407220 */ /* 0x000fe40000410000 */
[----:B------:R-:W-:Y:S01]  /*1a80*/  @P0 FADD.FTZ R74, R33, R74 ;  /* 0x0000004a214a0221 */ /* 0x000fe20000010000 */
[----:B------:R0:W-:Y:S01]  /*1a90*/  F2F.BF16.F32 R139, R48 ;  /* 0x00000030008b7304 */ /* 0x0001e20000202000 */
[----:B------:R-:W-:-:S02]  /*1aa0*/  @P0 FADD.FTZ R57, R28, R57 ;  /* 0x000000391c390221 */ /* 0x000fc40000010000 */
[----:B------:R-:W-:Y:S02]  /*1ab0*/  FMUL.FTZ R59, R135, R144 ;  /* 0x00000090873b7220 */ /* 0x000fe40000410000 */
[----:B------:R-:W-:Y:S02]  /*1ac0*/  @P0 FADD.FTZ R66, R31, R66 ;  /* 0x000000421f420221 */ /* 0x000fe40000010000 */
[----:B------:R-:W-:Y:S01]  /*1ad0*/  @P0 FADD.FTZ R76, R35, R76 ;  /* 0x0000004c234c0221 */ /* 0x000fe20000010000 */
[----:B------:R-:W-:Y:S01]  /*1ae0*/  F2F.BF16.F32 R64, R64 ;  /* 0x0000004000407304 */ /* 0x000fe20000202000 */
[----:B------:R-:W-:Y:S02]  /*1af0*/  FMUL.FTZ R72, R78, R56 ;  /* 0x000000384e487220 */ /* 0x000fe40000410000 */
[----:B------:R-:W-:Y:S02]  /*1b00*/  @P0 FADD.FTZ R82, R43, R82 ;  /* 0x000000522b520221 */ /* 0x000fe40000010000 */
[----:B------:R-:W-:-:S02]  /*1b10*/  @P0 FADD.FTZ R81, R38, R81 ;  /* 0x0000005126510221 */ /* 0x000fc40000010000 */
[C---:B------:R-:W-:Y:S01]  /*1b20*/  FMUL.FTZ R84, R135.reuse, R54 ;  /* 0x0000003687547220 */ /* 0x040fe20000410000 */
[----:B------:R-:W-:Y:S01]  /*1b30*/  F2F.BF16.F32 R72, R72 ;  /* 0x0000004800487304 */ /* 0x000fe20000202000 */
[----:B------:R-:W-:Y:S01]  /*1b40*/  FMUL.FTZ R83, R135, R50 ;  /* 0x0000003287537220 */ /* 0x000fe20000410000 */
[C---:B------:R-:W-:Y:S01]  /*1b50*/  SEL R50, R51.reuse, R46, P3 ;  /* 0x0000002e33327207 */ /* 0x040fe20001800000 */
[-C--:B------:R-:W-:Y:S02]  /*1b60*/  FMUL.FTZ R52, R2, R56.reuse ;  /* 0x0000003802347220 */ /* 0x080fe40000410000 */
[-C--:B------:R-:W-:Y:S01]  /*1b70*/  FMUL.FTZ R65, R51, R56.reuse ;  /* 0x0000003833417220 */ /* 0x080fe20000410000 */
[----:B------:R-:W-:Y:S01]  /*1b80*/  SEL R51, R62, R47, P3 ;  /* 0x0000002f3e337207 */ /* 0x000fe20001800000 */
[----:B------:R-:W-:Y:S02]  /*1b90*/  @P0 FADD.FTZ R79, R36, R79 ;  /* 0x0000004f244f0221 */ /* 0x000fe40000010000 */
[----:B------:R-:W-:Y:S01]  /*1ba0*/  @P0 FADD.FTZ R3, R24, R3 ;  /* 0x0000000318030221 */ /* 0x000fe20000010000 */
[----:B------:R-:W-:Y:S01]  /*1bb0*/  F2F.BF16.F32 R52, R52 ;  /* 0x0000003400347304 */ /* 0x000fe20000202000 */
[----:B------:R-:W-:-:S02]  /*1bc0*/  FMUL.FTZ R60, R62, R56 ;  /* 0x000000383e3c7220 */ /* 0x000fc40000410000 */
[----:B------:R-:W-:Y:S01]  /*1bd0*/  FMUL.FTZ R68, R74, R56 ;  /* 0x000000384a447220 */ /* 0x000fe20000410000 */
[----:B0-----:R-:W-:Y:S01]  /*1be0*/  SEL R48, R3, R44, P3 ;  /* 0x0000002c03307207 */ /* 0x001fe20001800000 */
[-C--:B------:R-:W-:Y:S02]  /*1bf0*/  FMUL.FTZ R63, R57, R56.reuse ;  /* 0x00000038393f7220 */ /* 0x080fe40000410000 */
[----:B------:R-:W-:Y:S01]  /*1c00*/  @P0 FADD.FTZ R59, R30, R59 ;  /* 0x0000003b1e3b0221 */ /* 0x000fe20000010000 */
[----:B------:R-:W0:Y:S01]  /*1c10*/  F2F.BF16.F32 R60, R60 ;  /* 0x0000003c003c7304 */ /* 0x000e220000202000 */
[----:B------:R-:W-:Y:S02]  /*1c20*/  FMUL.FTZ R70, R66, R56 ;  /* 0x0000003842467220 */ /* 0x000fe40000410000 */
[----:B------:R-:W-:Y:S02]  /*1c30*/  @P0 FADD.FTZ R75, R32, R75 ;  /* 0x0000004b204b0221 */ /* 0x000fe40000010000 */
[----:B------:R-:W-:-:S02]  /*1c40*/  @P0 FADD.FTZ R77, R34, R77 ;  /* 0x0000004d224d0221 */ /* 0x000fc40000010000 */
[-C--:B------:R-:W-:Y:S01]  /*1c50*/  FMUL.FTZ R122, R76, R56.reuse ;  /* 0x000000384c7a7220 */ /* 0x080fe20000410000 */
[----:B------:R-:W-:Y:S01]  /*1c60*/  F2F.BF16.F32 R68, R68 ;  /* 0x0000004400447304 */ /* 0x000fe20000202000 */
[-C--:B------:R-:W-:Y:S02]  /*1c70*/  FMUL.FTZ R62, R82, R56.reuse ;  /* 0x00000038523e7220 */ /* 0x080fe40000410000 */
[-C--:B------:R-:W-:Y:S02]  /*1c80*/  FMUL.FTZ R137, R81, R56.reuse ;  /* 0x0000003851897220 */ /* 0x080fe40000410000 */
[----:B------:R-:W-:Y:S02]  /*1c90*/  @P0 FADD.FTZ R84, R41, R84 ;  /* 0x0000005429540221 */ /* 0x000fe40000010000 */
[-C--:B------:R-:W-:Y:S01]  /*1ca0*/  FMUL.FTZ R69, R79, R56.reuse ;  /* 0x000000384f457220 */ /* 0x080fe20000410000 */
[----:B------:R-:W-:Y:S01]  /*1cb0*/  F2F.BF16.F32 R63, R63 ;  /* 0x0000003f003f7304 */ /* 0x000fe20000202000 */
[----:B------:R-:W-:Y:S01]  /*1cc0*/  FMUL.FTZ R61, R3, R56 ;  /* 0x00000038033d7220 */ /* 0x000fe20000410000 */
[----:B0-----:R-:W-:Y:S01]  /*1cd0*/  SHF.L.U32 R60, R60, 0x10, RZ ;  /* 0x000000103c3c7819 */ /* 0x001fe200000006ff */
[----:B------:R-:W-:-:S02]  /*1ce0*/  FMUL.FTZ R85, R135, R138 ;  /* 0x0000008a87557220 */ /* 0x000fc40000410000 */
[-C--:B------:R-:W-:Y:S02]  /*1cf0*/  FMUL.FTZ R73, R59, R56.reuse ;  /* 0x000000383b497220 */ /* 0x080fe40000410000 */
[-C--:B------:R-:W-:Y:S01]  /*1d00*/  FMUL.FTZ R67, R75, R56.reuse ;  /* 0x000000384b437220 */ /* 0x080fe20000410000 */
[----:B------:R0:W1:Y:S01]  /*1d10*/  F2F.BF16.F32 R135, R62 ;  /* 0x0000003e00877304 */ /* 0x0000620000202000 */
[-C--:B------:R-:W-:Y:S02]  /*1d20*/  FMUL.FTZ R71, R77, R56.reuse ;  /* 0x000000384d477220 */ /* 0x080fe40000410000 */
[-C--:B------:R-:W-:Y:S02]  /*1d30*/  FMUL.FTZ R136, R84, R56.reuse ;  /* 0x0000003854887220 */ /* 0x080fe40000410000 */
[----:B------:R-:W-:Y:S02]  /*1d40*/  @P0 FADD.FTZ R83, R42, R83 ;  /* 0x000000532a530221 */ /* 0x000fe40000010000 */
[----:B------:R-:W-:Y:S01]  /*1d50*/  @P0 FADD.FTZ R85, R40, R85 ;  /* 0x0000005528550221 */ /* 0x000fe20000010000 */
[----:B------:R-:W2:Y:S01]  /*1d60*/  F2F.BF16.F32 R70, R70 ;  /* 0x0000004600467304 */ /* 0x000ea20000202000 */
[----:B------:R-:W-:Y:S01]  /*1d70*/  FMUL.FTZ R123, R83, R56 ;  /* 0x00000038537b7220 */ /* 0x000fe20000410000 */
[----:B0-----:R-:W-:Y:S01]  /*1d80*/  SHF.L.U32 R62, R139, 0x10, RZ ;  /* 0x000000108b3e7819 */ /* 0x001fe200000006ff */
[----:B------:R-:W-:Y:S01]  /*1d90*/  @P1 IMAD.WIDE.U32 R54, R128, R55, c[0x0][0x258] ;  /* 0x0000960080361625 */ /* 0x000fe200078e0037 */
[----:B------:R-:W-:Y:S01]  /*1da0*/  HFMA2.MMA R139, -RZ, RZ, 0, 4.76837158203125e-07 ;  /* 0x00000008ff8b7435 */ /* 0x000fe200000001ff */
[----:B------:R-:W-:-:S02]  /*1db0*/  ISETP.GE.AND P0, PT, R129, c[0x0][0x164], PT ;  /* 0x0000590081007a0c */ /* 0x000fc40003f06270 */
[----:B------:R-:W-:Y:S01]  /*1dc0*/  FMUL.FTZ R56, R85, R56 ;  /* 0x0000003855387220 */ /* 0x000fe20000410000 */
[----:B------:R-:W0:Y:S01]  /*1dd0*/  F2F.BF16.F32 R122, R122 ;  /* 0x0000007a007a7304 */ /* 0x000e220000202000 */
[----:B------:R3:W-:Y:S01]  /*1de0*/  @P1 STG.E.128 [R54.64], R48 ;  /* 0x0000003036001986 */ /* 0x0007e2000c101d04 */
[----:B------:R-:W-:Y:S01]  /*1df0*/  IMAD.WIDE.U32 R2, R64, 0x10000, RZ ;  /* 0x0001000040027825 */ /* 0x000fe200078e00ff */
[----:B-1----:R-:W-:Y:S02]  /*1e00*/  SHF.L.U32 R64, R135, 0x10, RZ ;  /* 0x0000001087407819 */ /* 0x002fe400000006ff */
[----:B------:R-:W-:Y:S01]  /*1e10*/  @P1 MOV R135, 0x10 ;  /* 0x0000001000871802 */ /* 0x000fe20000000f00 */
[----:B------:R-:W-:Y:S01]  /*1e20*/  IMAD.WIDE.U32 R52, R52, 0x10000, RZ ;  /* 0x0001000034347825 */ /* 0x000fe200078e00ff */
[----:B------:R-:W-:Y:S01]  /*1e30*/  LOP3.LUT R2, R2, R63, RZ, 0xfc, !PT ;  /* 0x0000003f02027212 */ /* 0x000fe200078efcff */
[----:B------:R-:W1:Y:S01]  /*1e40*/  F2F.BF16.F32 R137, R137 ;  /* 0x0000008900897304 */ /* 0x000e620000202000 */
[----:B--2---:R-:W-:Y:S01]  /*1e50*/  SHF.L.U32 R70, R70, 0x10, RZ ;  /* 0x0000001046467819 */ /* 0x004fe200000006ff */
[----:B------:R-:W-:-:S06]  /*1e60*/  @P1 IMAD.WIDE.U32 R134, R134, R135, c[0x0][0x258] ;  /* 0x0000960086861625 */ /* 0x000fcc00078e0087 */
[----:B------:R-:W2:Y:S01]  /*1e70*/  F2F.BF16.F32 R69, R69 ;  /* 0x0000004500457304 */ /* 0x000ea20000202000 */
[----:B0-----:R-:W-:Y:S01]  /*1e80*/  SHF.L.U32 R122, R122, 0x10, RZ ;  /* 0x000000107a7a7819 */ /* 0x001fe200000006ff */
[----:B---3--:R-:W-:Y:S01]  /*1e90*/  IMAD.WIDE.U32 R50, R72, 0x10000, RZ ;  /* 0x0001000048327825 */ /* 0x008fe200078e00ff */
[----:B------:R-:W-:-:S03]  /*1ea0*/  SEL R54, R81, R46, P3 ;  /* 0x0000002e51367207 */ /* 0x000fc60001800000 */
[----:B------:R-:W-:Y:S02]  /*1eb0*/  IMAD.WIDE.U32 R48, R68, 0x10000, RZ ;  /* 0x0001000044307825 */ /* 0x000fe400078e00ff */
[----:B------:R-:W0:Y:S01]  /*1ec0*/  F2F.BF16.F32 R61, R61 ;  /* 0x0000003d003d7304 */ /* 0x000e220000202000 */
[----:B-1----:R-:W-:Y:S02]  /*1ed0*/  LOP3.LUT R63, R51, R62, R137, 0xfe, !PT ;  /* 0x0000003e333f7212 */ /* 0x002fe400078efe89 */
[----:B------:R-:W-:-:S05]  /*1ee0*/  IADD3 R68, R128, 0x100, RZ ;  /* 0x0000010080447810 */ /* 0x000fca0007ffe0ff */
[----:B------:R-:W1:Y:S01]  /*1ef0*/  F2F.BF16.F32 R65, R65 ;  /* 0x0000004100417304 */ /* 0x000e620000202000 */
[----:B--2---:R-:W-:Y:S01]  /*1f00*/  LOP3.LUT R62, R50, R69, RZ, 0xfc, !PT ;  /* 0x00000045323e7212 */ /* 0x004fe200078efcff */
[----:B------:R-:W-:-:S04]  /*1f10*/  IMAD.WIDE.U32 R50, R128, R139, c[0x0][0x248] ;  /* 0x0000920080327625 */ /* 0x000fc800078e008b */
[----:B------:R-:W-:Y:S02]  /*1f20*/  IMAD.WIDE.U32 R68, R139, R68, c[0x0][0x248] ;  /* 0x000092008b447625 */ /* 0x000fe400078e0044 */
[----:B------:R-:W2:Y:S01]  /*1f30*/  F2F.BF16.F32 R73, R73 ;  /* 0x0000004900497304 */ /* 0x000ea20000202000 */
[----:B0-----:R-:W-:-:S07]  /*1f40*/  LOP3.LUT R52, R52, R61, RZ, 0xfc, !PT ;  /* 0x0000003d34347212 */ /* 0x001fce00078efcff */
[----:B------:R-:W0:Y:S01]  /*1f50*/  F2F.BF16.F32 R67, R67 ;  /* 0x0000004300437304 */ /* 0x000e220000202000 */
[----:B-1----:R-:W-:-:S05]  /*1f60*/  LOP3.LUT R53, R53, R60, R65, 0xfe, !PT ;  /* 0x0000003c35357212 */ /* 0x002fca00078efe41 */
[----:B------:R1:W-:Y:S02]  /*1f70*/  STG.E.64 [R50.64], R52 ;  /* 0x0000003432007986 */ /* 0x0003e4000c101b04 */
[----:B------:R-:W3:Y:S01]  /*1f80*/  F2F.BF16.F32 R71, R71 ;  /* 0x0000004700477304 */ /* 0x000ee20000202000 */
[----:B--2---:R-:W-:Y:S02]  /*1f90*/  LOP3.LUT R3, R3, R70, R73, 0xfe, !PT ;  /* 0x0000004603037212 */ /* 0x004fe400078efe49 */
[----:B------:R-:W-:Y:S02]  /*1fa0*/  @P1 MOV R70, 0x10 ;  /* 0x0000001000461802 */ /* 0x000fe40000000f00 */
[----:B------:R-:W-:-:S03]  /*1fb0*/  @P1 MOV R73, 0x10 ;  /* 0x0000001000491802 */ /* 0x000fc60000000f00 */
[----:B------:R-:W2:Y:S01]  /*1fc0*/  F2F.BF16.F32 R136, R136 ;  /* 0x0000008800887304 */ /* 0x000ea20000202000 */
[----:B0-----:R-:W-:Y:S01]  /*1fd0*/  LOP3.LUT R60, R48, R67, RZ, 0xfc, !PT ;  /* 0x00000043303c7212 */ /* 0x001fe200078efcff */
[----:B------:R-:W-:Y:S01]  /*1fe0*/  @P1 IMAD.WIDE.U32 R72, R132, R73, c[0x0][0x258] ;  /* 0x0000960084481625 */ /* 0x000fe200078e0049 */
[----:B-1----:R-:W-:Y:S02]  /*1ff0*/  SEL R50, R77, R46, P3 ;  /* 0x0000002e4d327207 */ /* 0x002fe40001800000 */
[----:B------:R-:W-:-:S03]  /*2000*/  SEL R51, R76, R47, P3 ;  /* 0x0000002f4c337207 */ /* 0x000fc60001800000 */
[----:B------:R-:W0:Y:S01]  /*2010*/  F2F.BF16.F32 R123, R123 ;  /* 0x0000007b007b7304 */ /* 0x000e220000202000 */
[----:B---3--:R-:W-:Y:S01]  /*2020*/  LOP3.LUT R61, R49, R122, R71, 0xfe, !PT ;  /* 0x0000007a313d7212 */ /* 0x008fe200078efe47 */
[----:B------:R-:W-:Y:S01]  /*2030*/  @P1 IMAD.WIDE.U32 R70, R131, R70, c[0x0][0x258] ;  /* 0x0000960083461625 */ /* 0x000fe200078e0046 */
[----:B------:R-:W-:Y:S02]  /*2040*/  @P1 MOV R131, 0x10 ;  /* 0x0000001000831802 */ /* 0x000fe40000000f00 */
[----:B------:R-:W-:Y:S02]  /*2050*/  SEL R52, R79, R44, P3 ;  /* 0x0000002c4f347207 */ /* 0x000fe40001800000 */
[----:B------:R-:W-:Y:S01]  /*2060*/  SEL R53, R78, R45, P3 ;  /* 0x0000002d4e357207 */ /* 0x000fe20001800000 */
[----:B------:R1:W3:Y:S01]  /*2070*/  F2F.BF16.F32 R55, R56 ;  /* 0x0000003800377304 */ /* 0x0002e20000202000 */
[----:B--2---:R-:W-:Y:S01]  /*2080*/  IMAD.WIDE.U32 R48, R136, 0x10000, RZ ;  /* 0x0001000088307825 */ /* 0x004fe200078e00ff */
[----:B------:R-:W-:-:S03]  /*2090*/  SEL R136, RZ, 0x1, P2 ;  /* 0x00000001ff887807 */ /* 0x000fc60001000000 */
[----:B------:R-:W-:Y:S01]  /*20a0*/  @P1 IMAD.WIDE.U32 R130, R130, R131, c[0x0][0x258] ;  /* 0x0000960082821625 */ /* 0x000fe200078e0083 */
[----:B0-----:R-:W-:Y:S02]  /*20b0*/  LOP3.LUT R65, R49, R64, R123, 0xfe, !PT ;  /* 0x0000004031417212 */ /* 0x001fe400078efe7b */
[----:B-1----:R-:W-:Y:S02]  /*20c0*/  SEL R56, R57, R44, P3 ;  /* 0x0000002c39387207 */ /* 0x002fe40001800000 */
[----:B------:R-:W-:Y:S02]  /*20d0*/  SEL R57, R58, R45, P3 ;  /* 0x0000002d3a397207 */ /* 0x000fe40001800000 */
[----:B------:R-:W-:Y:S02]  /*20e0*/  SEL R58, R59, R46, P3 ;  /* 0x0000002e3b3a7207 */ /* 0x000fe40001800000 */
[----:B------:R-:W-:Y:S02]  /*20f0*/  SEL R59, R66, R47, P3 ;  /* 0x0000002f423b7207 */ /* 0x000fe40001800000 */
[----:B------:R-:W-:-:S02]  /*2100*/  IADD3 R66, R128, 0x80, RZ ;  /* 0x0000008080427810 */ /* 0x000fc40007ffe0ff */
[----:B---3--:R-:W-:Y:S01]  /*2110*/  LOP3.LUT R64, R48, R55, RZ, 0xfc, !PT ;  /* 0x0000003730407212 */ /* 0x008fe200078efcff */
[----:B------:R0:W-:Y:S01]  /*2120*/  @P1 STG.E.128 [R134.64], R56 ;  /* 0x0000003886001986 */ /* 0x0001e2000c101d04 */
[----:B------:R-:W-:Y:S01]  /*2130*/  SEL R48, R75, R44, P3 ;  /* 0x0000002c4b307207 */ /* 0x000fe20001800000 */
[----:B------:R-:W-:Y:S01]  /*2140*/  IMAD.WIDE.U32 R66, R139, R66, c[0x0][0x248] ;  /* 0x000092008b427625 */ /* 0x000fe200078e0042 */
[----:B------:R-:W-:Y:S02]  /*2150*/  SEL R49, R74, R45, P3 ;  /* 0x0000002d4a317207 */ /* 0x000fe40001800000 */
[----:B------:R-:W-:Y:S02]  /*2160*/  SEL R55, R80, R47, P3 ;  /* 0x0000002f50377207 */ /* 0x000fe40001800000 */
[----:B------:R1:W-:Y:S01]  /*2170*/  STG.E.64 [R66.64], R2 ;  /* 0x0000000242007986 */ /* 0x0003e2000c101b04 */
[----:B------:R-:W-:Y:S02]  /*2180*/  SEL R44, R85, R44, P3 ;  /* 0x0000002c552c7207 */ /* 0x000fe40001800000 */
[----:B------:R-:W-:Y:S01]  /*2190*/  SEL R45, R84, R45, P3 ;  /* 0x0000002d542d7207 */ /* 0x000fe20001800000 */
[----:B------:R2:W-:Y:S01]  /*21a0*/  @P1 STG.E.128 [R70.64], R48 ;  /* 0x0000003046001986 */ /* 0x0005e2000c101d04 */
[----:B------:R-:W-:-:S02]  /*21b0*/  SEL R46, R83, R46, P3 ;  /* 0x0000002e532e7207 */ /* 0x000fc40001800000 */
[----:B------:R-:W-:Y:S01]  /*21c0*/  SEL R47, R82, R47, P3 ;  /* 0x0000002f522f7207 */ /* 0x000fe20001800000 */
[----:B------:R2:W-:Y:S01]  /*21d0*/  STG.E.64 [R68.64], R60 ;  /* 0x0000003c44007986 */ /* 0x0005e2000c101b04 */
[----:B0-----:R-:W-:-:S03]  /*21e0*/  IADD3 R56, R128, 0x180, RZ ;  /* 0x0000018080387810 */ /* 0x001fc60007ffe0ff */
[----:B------:R2:W-:Y:S01]  /*21f0*/  @P1 STG.E.128 [R72.64], R52 ;  /* 0x0000003448001986 */ /* 0x0005e2000c101d04 */
[----:B------:R-:W-:Y:S01]  /*2200*/  IADD3 R128, R128, 0x200, RZ ;  /* 0x0000020080807810 */ /* 0x000fe20007ffe0ff */
[----:B------:R-:W-:-:S04]  /*2210*/  IMAD.WIDE.U32 R56, R139, R56, c[0x0][0x248] ;  /* 0x000092008b387625 */ /* 0x000fc800078e0038 */
[----:B-1----:R-:W-:Y:S01]  /*2220*/  IMAD.WIDE.U32 R2, R139, R128, c[0x0][0x248] ;  /* 0x000092008b027625 */ /* 0x002fe200078e0080 */
[----:B------:R2:W-:Y:S04]  /*2230*/  STG.E.64 [R56.64], R62 ;  /* 0x0000003e38007986 */ /* 0x0005e8000c101b04 */
[----:B------:R2:W-:Y:S04]  /*2240*/  @P1 STG.E.128 [R130.64], R44 ;  /* 0x0000002c82001986 */ /* 0x0005e8000c101d04 */
[----:B------:R2:W-:Y:S02]  /*2250*/  STG.E.64 [R2.64], R64 ;  /* 0x0000004002007986 */ /* 0x0005e4000c101b04 */
[----:B--2---:R-:W-:Y:S01]  /*2260*/  @P0 CALL.REL.NOINC `(.L_x_4365) ;  /* 0x0000001000000944 */ /* 0x004fe20003c00000 */
[----:B------:R-:W-:Y:S05]  /*2270*/  BRA `(.L_x_4366) ;  /* 0xffffe15000007947 */ /* 0x000fea000383ffff */
.L_x_4365:
        /* <DEDUP_REMOVED lines=27> */
.L_x_4362:
        /* <DEDUP_REMOVED lines=19> */
.L_x_4363:
[----:B------:R-:W-:Y:S01]  /*2560*/  HFMA2.MMA R54, -RZ, RZ, 0, 9.5367431640625e-07 ;  /* 0x00000010ff367435 */ /* 0x000fe200000001ff */
[----:B------:R-:W-:-:S02]  /*2570*/  MOV R49, R51 ;  /* 0x0000003300317202 */ /* 0x000fc40000000f00 */
[----:B------:R-:W-:Y:S02]  /*2580*/  MOV R50, 0x1f ;  /* 0x0000001f00327802 */ /* 0x000fe40000000f00 */
[----:B------:R-:W-:Y:S02]  /*2590*/  MOV R55, 0xffffffff ;  /* 0xffffffff00377802 */ /* 0x000fe40000000f00 */
[----:B------:R-:W-:Y:S02]  /*25a0*/  MOV R2, 0x25c0 ;  /* 0x000025c000027802 */ /* 0x000fe40000000f00 */
[----:B-----5:R-:W-:Y:S05]  /*25b0*/  CALL.REL.NOINC `($__internal_81_$__cuda_sm70_shflsync_down_p) ;  /* 0x0000045000007944 */ /* 0x020fea0003c00000 */
[----:B-1----:R-:W-:Y:S01]  /*25c0*/  MOV R48, R54 ;  /* 0x0000003600307202 */ /* 0x002fe20000000f00 */
[----:B0-----:R-:W-:Y:S05]  /*25d0*/  BRA `(.L_x_4367) ;  /* 0xffffed0000007947 */ /* 0x001fea000383ffff */
.L_x_4364:
[----:B------:R-:W-:Y:S01]  /*25e0*/  HFMA2.MMA R54, -RZ, RZ, 0, 9.5367431640625e-07 ;  /* 0x00000010ff367435 */ /* 0x000fe200000001ff */
[----:B------:R-:W-:Y:S02]  /*25f0*/  MOV R49, R53 ;  /* 0x0000003500317202 */ /* 0x000fe40000000f00 */
[----:B------:R-:W-:Y:S02]  /*2600*/  MOV R50, 0x1f ;  /* 0x0000001f00327802 */ /* 0x000fe40000000f00 */
[----:B------:R-:W-:-:S02]  /*2610*/  MOV R55, 0xffffffff ;  /* 0xffffffff00377802 */ /* 0x000fc40000000f00 */
[----:B------:R-:W-:Y:S02]  /*2620*/  MOV R2, 0x2640 ;  /* 0x0000264000027802 */ /* 0x000fe40000000f00 */
[----:B01---5:R-:W-:Y:S05]  /*2630*/  CALL.REL.NOINC `($__internal_81_$__cuda_sm70_shflsync_down_p) ;  /* 0x000003d000007944 */ /* 0x023fea0003c00000 */
[----:B------:R-:W-:Y:S01]  /*2640*/  FADD.FTZ R51, R51, R48 ;  /* 0x0000003033337221 */ /* 0x000fe20000010000 */
[----:B0-----:R-:W-:Y:S01]  /*2650*/  MOV R50, 0x1f ;  /* 0x0000001f00327802 */ /* 0x001fe20000000f00 */
[----:B-1----:R-:W-:Y:S01]  /*2660*/  FADD.FTZ R53, R53, R54 ;  /* 0x0000003635357221 */ /* 0x002fe20000010000 */
[----:B------:R-:W-:Y:S01]  /*2670*/  HFMA2.MMA R54, -RZ, RZ, 0, 4.76837158203125e-07 ;  /* 0x00000008ff367435 */ /* 0x000fe200000001ff */
[----:B------:R-:W-:Y:S02]  /*2680*/  MOV R55, 0xffffffff ;  /* 0xffffffff00377802 */ /* 0x000fe40000000f00 */
[----:B------:R-:W-:Y:S02]  /*2690*/  MOV R49, R51 ;  /* 0x0000003300317202 */ /* 0x000fe40000000f00 */
[----:B------:R-:W-:Y:S02]  /*26a0*/  MOV R2, 0x26c0 ;  /* 0x000026c000027802 */ /* 0x000fe40000000f00 */
[----:B------:R-:W-:Y:S05]  /*26b0*/  CALL.REL.NOINC `($__internal_81_$__cuda_sm70_shflsync_down_p) ;  /* 0x0000035000007944 */ /* 0x000fea0003c00000 */
[----:B-1----:R-:W-:Y:S01]  /*26c0*/  MOV R48, R54 ;  /* 0x0000003600307202 */ /* 0x002fe20000000f00 */
[----:B------:R-:W-:Y:S01]  /*26d0*/  HFMA2.MMA R54, -RZ, RZ, 0, 4.76837158203125e-07 ;  /* 0x00000008ff367435 */ /* 0x000fe200000001ff */
[----:B0-----:R-:W-:-:S02]  /*26e0*/  MOV R49, R53 ;  /* 0x0000003500317202 */ /* 0x001fc40000000f00 */
[----:B------:R-:W-:Y:S02]  /*26f0*/  MOV R50, 0x1f ;  /* 0x0000001f00327802 */ /* 0x000fe40000000f00 */
[----:B------:R-:W-:Y:S02]  /*2700*/  MOV R55, 0xffffffff ;  /* 0xffffffff00377802 */ /* 0x000fe40000000f00 */
[----:B------:R-:W-:Y:S02]  /*2710*/  MOV R2, 0x2730 ;  /* 0x0000273000027802 */ /* 0x000fe40000000f00 */
[----:B------:R-:W-:Y:S05]  /*2720*/  CALL.REL.NOINC `($__internal_81_$__cuda_sm70_shflsync_down_p) ;  /* 0x000002e000007944 */ /* 0x000fea0003c00000 */
[----:B------:R-:W-:Y:S01]  /*2730*/  FADD.FTZ R51, R48, R51 ;  /* 0x0000003330337221 */ /* 0x000fe20000010000 */
[----:B0-----:R-:W-:Y:S01]  /*2740*/  MOV R50, 0x1f ;  /* 0x0000001f00327802 */ /* 0x001fe20000000f00 */
[----:B-1----:R-:W-:Y:S01]  /*2750*/  FADD.FTZ R53, R53, R54 ;  /* 0x0000003635357221 */ /* 0x002fe20000010000 */
[----:B------:R-:W-:Y:S01]  /*2760*/  HFMA2.MMA R54, -RZ, RZ, 0, 2.384185791015625e-07 ;  /* 0x00000004ff367435 */ /* 0x000fe200000001ff */
[----:B------:R-:W-:Y:S02]  /*2770*/  MOV R55, 0xffffffff ;  /* 0xffffffff00377802 */ /* 0x000fe40000000f00 */
[----:B------:R-:W-:-:S02]  /*2780*/  MOV R49, R51 ;  /* 0x0000003300317202 */ /* 0x000fc40000000f00 */
[----:B------:R-:W-:Y:S02]  /*2790*/  MOV R2, 0x27b0 ;  /* 0x000027b000027802 */ /* 0x000fe40000000f00 */
[----:B------:R-:W-:Y:S05]  /*27a0*/  CALL.REL.NOINC `($__internal_81_$__cuda_sm70_shflsync_down_p) ;  /* 0x0000026000007944 */ /* 0x000fea0003c00000 */
[----:B-1----:R-:W-:Y:S01]  /*27b0*/  MOV R48, R54 ;  /* 0x0000003600307202 */ /* 0x002fe20000000f00 */
[----:B------:R-:W-:Y:S01]  /*27c0*/  HFMA2.MMA R54, -RZ, RZ, 0, 2.384185791015625e-07 ;  /* 0x00000004ff367435 */ /* 0x000fe200000001ff */
[----:B0-----:R-:W-:Y:S02]  /*27d0*/  MOV R49, R53 ;  /* 0x0000003500317202 */ /* 0x001fe40000000f00 */
[----:B------:R-:W-:Y:S02]  /*27e0*/  MOV R50, 0x1f ;  /* 0x0000001f00327802 */ /* 0x000fe40000000f00 */
[----:B------:R-:W-:Y:S02]  /*27f0*/  MOV R55, 0xffffffff ;  /* 0xffffffff00377802 */ /* 0x000fe40000000f00 */
[----:B------:R-:W-:Y:S02]  /*2800*/  MOV R2, 0x2820 ;  /* 0x0000282000027802 */ /* 0x000fe40000000f00 */
[----:B------:R-:W-:Y:S05]  /*2810*/  CALL.REL.NOINC `($__internal_81_$__cuda_sm70_shflsync_down_p) ;  /* 0x000001f000007944 */ /* 0x000fea0003c00000 */
[----:B------:R-:W-:Y:S01]  /*2820*/  FADD.FTZ R51, R48, R51 ;  /* 0x0000003330337221 */ /* 0x000fe20000010000 */
[----:B0-----:R-:W-:Y:S01]  /*2830*/  MOV R50, 0x1f ;  /* 0x0000001f00327802 */ /* 0x001fe20000000f00 */
[----:B-1----:R-:W-:Y:S01]  /*2840*/  FADD.FTZ R53, R53, R54 ;  /* 0x0000003635357221 */ /* 0x002fe20000010000 */
[----:B------:R-:W-:Y:S01]  /*2850*/  HFMA2.MMA R54, -RZ, RZ, 0, 1.1920928955078125e-07 ;  /* 0x00000002ff367435 */ /* 0x000fe200000001ff */
[----:B------:R-:W-:-:S02]  /*2860*/  MOV R55, 0xffffffff ;  /* 0xffffffff00377802 */ /* 0x000fc40000000f00 */
[----:B------:R-:W-:Y:S02]  /*2870*/  MOV R49, R51 ;  /* 0x0000003300317202 */ /* 0x000fe40000000f00 */
[----:B------:R-:W-:Y:S02]  /*2880*/  MOV R2, 0x28a0 ;  /* 0x000028a000027802 */ /* 0x000fe40000000f00 */
[----:B------:R-:W-:Y:S05]  /*2890*/  CALL.REL.NOINC `($__internal_81_$__cuda_sm70_shflsync_down_p) ;  /* 0x0000017000007944 */ /* 0x000fea0003c00000 */
[----:B-1----:R-:W-:Y:S01]  /*28a0*/  MOV R48, R54 ;  /* 0x0000003600307202 */ /* 0x002fe20000000f00 */
[----:B------:R-:W-:Y:S01]  /*28b0*/  HFMA2.MMA R54, -RZ, RZ, 0, 1.1920928955078125e-07 ;  /* 0x00000002ff367435 */ /* 0x000fe200000001ff */
[----:B0-----:R-:W-:Y:S02]  /*28c0*/  MOV R49, R53 ;  /* 0x0000003500317202 */ /* 0x001fe40000000f00 */
[----:B------:R-:W-:Y:S02]  /*28d0*/  MOV R50, 0x1f ;  /* 0x0000001f00327802 */ /* 0x000fe40000000f00 */
[----:B------:R-:W-:Y:S02]  /*28e0*/  MOV R55, 0xffffffff ;  /* 0xffffffff00377802 */ /* 0x000fe40000000f00 */
[----:B------:R-:W-:-:S02]  /*28f0*/  MOV R2, 0x2910 ;  /* 0x0000291000027802 */ /* 0x000fc40000000f00 */
[----:B------:R-:W-:Y:S05]  /*2900*/  CALL.REL.NOINC `($__internal_81_$__cuda_sm70_shflsync_down_p) ;  /* 0x0000010000007944 */ /* 0x000fea0003c00000 */
[----:B------:R-:W-:Y:S01]  /*2910*/  FADD.FTZ R51, R48, R51 ;  /* 0x0000003330337221 */ /* 0x000fe20000010000 */
[----:B0-----:R-:W-:Y:S01]  /*2920*/  MOV R50, 0x1f ;  /* 0x0000001f00327802 */ /* 0x001fe20000000f00 */
[----:B-1----:R-:W-:Y:S01]  /*2930*/  FADD.FTZ R53, R53, R54 ;  /* 0x0000003635357221 */ /* 0x002fe20000010000 */
[----:B------:R-:W-:Y:S01]  /*2940*/  HFMA2.MMA R54, -RZ, RZ, 0, 5.9604644775390625e-08 ;  /* 0x00000001ff367435 */ /* 0x000fe200000001ff */
[----:B------:R-:W-:-:S02]  /*2950*/  MOV R55, 0xffffffff ;  /* 0xffffffff00377802 */ /* 0x000fc40000000f00 */
[----:B------:R-:W-:Y:S02]  /*2960*/  MOV R49, R51 ;  /* 0x0000003300317202 */ /* 0x000fe40000000f00 */
[----:B------:R-:W-:Y:S02]  /*2970*/  MOV R2, 0x2990 ;  /* 0x0000299000027802 */ /* 0x000fe40000000f00 */
[----:B------:R-:W-:Y:S05]  /*2980*/  CALL.REL.NOINC `($__internal_81_$__cuda_sm70_shflsync_down_p) ;  /* 0x0000008000007944 */ /* 0x000fea0003c00000 */
[----:B-1----:R-:W-:Y:S01]  /*2990*/  MOV R52, R54 ;  /* 0x0000003600347202 */ /* 0x002fe20000000f00 */
[----:B------:R-:W-:Y:S01]  /*29a0*/  HFMA2.MMA R54, -RZ, RZ, 0, 5.9604644775390625e-08 ;  /* 0x00000001ff367435 */ /* 0x000fe200000001ff */
[----:B0-----:R-:W-:Y:S02]  /*29b0*/  MOV R49, R53 ;  /* 0x0000003500317202 */ /* 0x001fe40000000f00 */
[----:B------:R-:W-:Y:S02]  /*29c0*/  MOV R50, 0x1f ;  /* 0x0000001f00327802 */ /* 0x000fe40000000f00 */
[----:B------:R-:W-:Y:S02]  /*29d0*/  MOV R55, 0xffffffff ;  /* 0xffffffff00377802 */ /* 0x000fe40000000f00 */
[----:B------:R-:W-:-:S02]  /*29e0*/  MOV R2, 0x2a00 ;  /* 0x00002a0000027802 */ /* 0x000fc40000000f00 */
[----:B------:R-:W-:Y:S05]  /*29f0*/  CALL.REL.NOINC `($__internal_81_$__cuda_sm70_shflsync_down_p) ;  /* 0x0000001000007944 */ /* 0x000fea0003c00000 */
[----:B01----:R-:W-:Y:S05]  /*2a00*/  BRA `(.L_x_4368) ;  /* 0xffffe9f000007947 */ /* 0x003fea000383ffff */
        .weak           $__internal_81_$__cuda_sm70_shflsync_down_p
        .type           $__internal_81_$__cuda_sm70_shflsync_down_p,@function
        .size           $__internal_81_$__cuda_sm70_shflsync_down_p,(.L_x_9825 - $__internal_81_$__cuda_sm70_shflsync_down_p)
$__internal_81_$__cuda_sm70_shflsync_down_p:
[----:B------:R-:W-:Y:S01]  /*2a10*/  HFMA2.MMA R3, -RZ, RZ, 0, 0 ;  /* 0x00000000ff037435 */ /* 0x000fe200000001ff */
[----:B------:R-:W-:Y:S04]  /*2a20*/  WARPSYNC R55 ;  /* 0x0000003700007348 */ /* 0x000fe80003800000 */
[----:B------:R0:W1:Y:S01]  /*2a30*/  SHFL.DOWN PT, R54, R49, R54, R50 ;  /* 0x0800003631367389 */ /* 0x00006200000e0032 */
[----:B------:R-:W-:Y:S05]  /*2a40*/  RET.REL.NODEC R2 `(_ZN10layer_norm13ln_bwd_kernelINS_13Kernel_traitsIf13__nv_bfloat16fS2_fjLj2560ELj1ELj1ELj4ELj8ENS_18Kernel_traits_baseILj2560EfS2_fS2_fjLj128EEEEELb0ELb0ELb0ELb1EEEvNS_9BwdParamsE) ;  /* 0xffffd5b002007950 */ /* 0x000fea0003c3ffff */
.L_x_4369:
        /* <DEDUP_REMOVED lines=11> */
.L_x_9825:


//--------------------- .text._ZN10layer_norm13ln_bwd_kernelINS_13Kernel_traitsIf13__nv_bfloat16fS2_fjLj2560ELj1ELj1ELj4ELj8ENS_18Kernel_traits_baseILj2560EfS2_fS2_fjLj128EEEEELb0ELb0ELb1ELb0EEEvNS_9BwdParamsE --------------------------
	.section	.text._ZN10layer_norm13ln_bwd_kernelINS_13Kernel_traitsIf13__nv_bfloat16fS2_fjLj2560ELj1ELj1ELj4ELj8ENS_18Kernel_traits_baseILj2560EfS2_fS2_fjLj128EEEEELb0ELb0ELb1ELb0EEEvNS_9BwdParamsE,"ax",@progbits
	.sectioninfo	@"SHI_REGISTERS=152"
	.align	128
        .global         _ZN10layer_norm13ln_bwd_kernelINS_13Kernel_traitsIf13__nv_bfloat16fS2_fjLj2560ELj1ELj1ELj4ELj8ENS_18Kernel_traits_baseILj2560EfS2_fS2_fjLj128EEEEELb0ELb0ELb1ELb0EEEvNS_9BwdParamsE
        .type           _ZN10layer_norm13ln_bwd_kernelINS_13Kernel_traitsIf13__nv_bfloat16fS2_fjLj2560ELj1ELj1ELj4ELj8ENS_18Kernel_traits_baseILj2560EfS2_fS2_fjLj128EEEEELb0ELb0ELb1ELb0EEEvNS_9BwdParamsE,@function
        .size           _ZN10layer_norm13ln_bwd_kernelINS_13Kernel_traitsIf13__nv_bfloat16fS2_fjLj2560ELj1ELj1ELj4ELj8ENS_18Kernel_traits_baseILj2560EfS2_fS2_fjLj128EEEEELb0ELb0ELb1ELb0EEEvNS_9BwdParamsE,(.L_x_9826 - _ZN10layer_norm13ln_bwd_kernelINS_13Kernel_traitsIf13__nv_bfloat16fS2_fjLj2560ELj1ELj1ELj4ELj8ENS_18Kernel_traits_baseILj2560EfS2_fS2_fjLj128EEEEELb0ELb0ELb1ELb0EEEvNS_9BwdParamsE)
        .other          _ZN10layer_norm13ln_bwd_kernelINS_13Kernel_traitsIf13__nv_bfloat16fS2_fjLj2560ELj1ELj1ELj4ELj8ENS_18Kernel_traits_baseILj2560EfS2_fS2_fjLj128EEEEELb0ELb0ELb1ELb0EEEvNS_9BwdParamsE,@"STO_CUDA_ENTRY STV_DEFAULT"
_ZN10layer_norm13ln_bwd_kernelINS_13Kernel_traitsIf13__nv_bfloat16fS2_fjLj2560ELj1ELj1ELj4ELj8ENS_18Kernel_traits_baseILj2560EfS2_fS2_fjLj128EEEEELb0ELb0ELb1ELb0EEEvNS_9BwdParamsE:
.text._ZN10layer_norm13ln_bwd_kernelINS_13Kernel_traitsIf13__nv_bfloat16fS2_fjLj2560ELj1ELj1ELj4ELj8ENS_18Kernel_traits_baseILj2560EfS2_fS2_fjLj128EEEEELb0ELb0ELb1ELb0EEEvNS_9BwdParamsE:
        /* <DEDUP_REMOVED lines=60> */
[----:B------:R-:W-:Y:S01]  /*03c0*/  HFMA2.MMA R77, -RZ, RZ, 0, 0 ;  /* 0x00000000ff4d7435 */ /* 0x000fe200000001ff */
[----:B------:R-:W-:-:S06]  /*03d0*/  IMAD.MOV.U32 R3, RZ, RZ, 0x1 ;  /* 0x00000001ff037424 */ /* 0x000fcc00078e00ff */
.L_x_4454:
        /* <DEDUP_REMOVED lines=24> */
[----:B------:R1:W5:Y:S02]  /*0560*/  LDG.E.128 R36, [R104.64] ;  /* 0x0000000468247981 */ /* 0x000364000c1e1d00 */
.L_x_4375:
[----:B------:R-:W-:Y:S02]  /*0570*/  IADD3 R106, R12, 0x80, RZ ;  /* 0x000000800c6a7810 */ /* 0x000fe40007ffe0ff */
.L_x_4374:
[----:B------:R-:W-:Y:S05]  /*0580*/  BSYNC B1 ;  /* 0x0000000000017941 */ /* 0x000fea0003800000 */
.L_x_4373:
[----:B------:R-:W-:Y:S01]  /*0590*/  BSSY B1, `(.L_x_4376) ;  /* 0x0000008000017945 */ /* 0x000fe20003800000 */
[----:B------:R-:W-:Y:S05]  /*05a0*/  @!P0 BRA `(.L_x_4377) ;  /* 0x0000006000008947 */ /* 0x000fea0003800000 */
[----:B------:R-:W-:-:S04]  /*05b0*/  ISETP.NE.U32.AND P4, PT, RZ, c[0x0][0x218], PT ;  /* 0x00008600ff007a0c */ /* 0x000fc80003f85070 */
[----:B------:R-:W-:-:S13]  /*05c0*/  ISETP.NE.AND.EX P4, PT, RZ, c[0x0][0x21c], PT, P4 ;  /* 0x00008700ff007a0c */ /* 0x000fda0003f85340 */
[----:B------:R-:W-:Y:S05]  /*05d0*/  @!P4 BRA `(.L_x_4378) ;  /* 0x000000200000c947 */ /* 0x000fea0003800000 */
[----:B------:R-:W-:-:S06]  /*05e0*/  IMAD.WIDE.U32 R32, R106, R111, c[0x0][0x218] ;  /* 0x000086006a207625 */ /* 0x000fcc00078e006f */
[----:B------:R-:W5:Y:S02]  /*05f0*/  LDG.E.128 R32, [R32.64] ;  /* 0x0000000420207981 */ /* 0x000f64000c1e1d00 */
.L_x_4378:
[----:B------:R-:W-:Y:S02]  /*0600*/  IADD3 R106, R106, 0x80, RZ ;  /* 0x000000806a6a7810 */ /* 0x000fe40007ffe0ff */
.L_x_4377:
[----:B------:R-:W-:Y:S05]  /*0610*/  BSYNC B1 ;  /* 0x0000000000017941 */ /* 0x000fea0003800000 */
.L_x_4376:
[----:B------:R-:W-:Y:S01]  /*0620*/  BSSY B1, `(.L_x_4379) ;  /* 0x0000008000017945 */ /* 0x000fe20003800000 */
[----:B------:R-:W-:Y:S05]  /*0630*/  @!P1 BRA `(.L_x_4380) ;  /* 0x0000006000009947 */ /* 0x000fea0003800000 */
[----:B------:R-:W-:-:S04]  /*0640*/  ISETP.NE.U32.AND P4, PT, RZ, c[0x0][0x218], PT ;  /* 0x00008600ff007a0c */ /* 0x000fc80003f85070 */
[----:B------:R-:W-:-:S13]  /*0650*/  ISETP.NE.AND.EX P4, PT, RZ, c[0x0][0x21c], PT, P4 ;  /* 0x00008700ff007a0c */ /* 0x000fda0003f85340 */
[----:B------:R-:W-:Y:S05]  /*0660*/  @!P4 BRA `(.L_x_4381) ;  /* 0x000000200000c947 */ /* 0x000fea0003800000 */
[----:B------:R-:W-:-:S06]  /*0670*/  IMAD.WIDE.U32 R28, R106, R111, c[0x0][0x218] ;  /* 0x000086006a1c7625 */ /* 0x000fcc00078e006f */
[----:B------:R-:W5:Y:S02]  /*0680*/  LDG.E.128 R28, [R28.64] ;  /* 0x000000041c1c7981 */ /* 0x000f64000c1e1d00 */
.L_x_4381:
[----:B------:R-:W-:Y:S02]  /*0690*/  IADD3 R106, R106, 0x80, RZ ;  /* 0x000000806a6a7810 */ /* 0x000fe40007ffe0ff */
.L_x_4380:
[----:B------:R-:W-:Y:S05]  /*06a0*/  BSYNC B1 ;  /* 0x0000000000017941 */ /* 0x000fea0003800000 */
.L_x_4379:
[----:B------:R-:W-:Y:S01]  /*06b0*/  BSSY B1, `(.L_x_4382) ;  /* 0x0000008000017945 */ /* 0x000fe20003800000 */
[----:B------:R-:W-:Y:S05]  /*06c0*/  @!P2 BRA `(.L_x_4383) ;  /* 0x000000600000a947 */ /* 0x000fea0003800000 */
[----:B------:R-:W-:-:S04]  /*06d0*/  ISETP.NE.U32.AND P4, PT, RZ, c[0x0][0x218], PT ;  /* 0x00008600ff007a0c */ /* 0x000fc80003f85070 */
[----:B------:R-:W-:-:S13]  /*06e0*/  ISETP.NE.AND.EX P4, PT, RZ, c[0x0][0x21c], PT, P4 ;  /* 0x00008700ff007a0c */ /* 0x000fda0003f85340 */
[----:B------:R-:W-:Y:S05]  /*06f0*/  @!P4 BRA `(.L_x_4384) ;  /* 0x000000200000c947 */ /* 0x000fea0003800000 */
[----:B------:R-:W-:-:S06]  /*0700*/  IMAD.WIDE.U32 R24, R106, R111, c[0x0][0x218] ;  /* 0x000086006a187625 */ /* 0x000fcc00078e006f */
[----:B------:R-:W5:Y:S02]  /*0710*/  LDG.E.128 R24, [R24.64] ;  /* 0x0000000418187981 */ /* 0x000f64000c1e1d00 */
.L_x_4384:
[----:B------:R-:W-:Y:S02]  /*0720*/  IADD3 R106, R106, 0x80, RZ ;  /* 0x000000806a6a7810 */ /* 0x000fe40007ffe0ff */
.L_x_4383:
[----:B------:R-:W-:Y:S05]  /*0730*/  BSYNC B1 ;  /* 0x0000000000017941 */ /* 0x000fea0003800000 */
.L_x_4382:
[----:B------:R-:W-:Y:S01]  /*0740*/  ISETP.NE.U32.AND P4, PT, RZ, c[0x0][0x218], PT ;  /* 0x00008600ff007a0c */ /* 0x000fe20003f85070 */
[----:B------:R-:W-:Y:S02]  /*0750*/  IMAD.MOV.U32 R133, RZ, RZ, RZ ;  /* 0x000000ffff857224 */ /* 0x000fe400078e00ff */
[----:B------:R-:W-:Y:S01]  /*0760*/  IMAD.MOV.U32 R110, RZ, RZ, RZ ;  /* 0x000000ffff6e7224 */ /* 0x000fe200078e00ff */
[----:B------:R-:W-:-:S04]  /*0770*/  ISETP.NE.AND.EX P4, PT, RZ, c[0x0][0x21c], PT, P4 ;  /* 0x00008700ff007a0c */ /* 0x000fc80003f85340 */
[----:B------:R-:W-:-:S13]  /*0780*/  ISETP.LT.U32.OR P4, PT, R6, 0x280, !P4 ;  /* 0x000002800600780c */ /* 0x000fda0006781470 */
[----:B------:R-:W-:Y:S05]  /*0790*/  @P4 BRA `(.L_x_4385) ;  /* 0x0000106000004947 */ /* 0x000fea0003800000 */
[----:B------:R-:W-:-:S06]  /*07a0*/  IMAD.WIDE.U32 R20, R106, R111, c[0x0][0x218] ;  /* 0x000086006a147625 */ /* 0x000fcc00078e006f */
[----:B------:R-:W5:Y:S01]  /*07b0*/  LDG.E.128 R20, [R20.64] ;  /* 0x0000000414147981 */ /* 0x000f62000c1e1d00 */
[----:B------:R-:W-:Y:S05]  /*07c0*/  BRA `(.L_x_4385) ;  /* 0x0000103000007947 */ /* 0x000fea0003800000 */
.L_x_4372:
        /* <DEDUP_REMOVED lines=22> */
[----:B------:R0:W5:Y:S01]  /*0930*/  @P4 LDG.E.128 R36, [R104.64] ;  /* 0x0000000468244981 */ /* 0x000162000c1e1d00 */
[----:B------:R-:W-:Y:S02]  /*0940*/  IADD3 R148, R12, 0x80, RZ ;  /* 0x000000800c947810 */ /* 0x000fe40007ffe0ff */
[----:B------:R-:W-:Y:S01]  /*0950*/  IADD3 R147, R147, 0x80, RZ ;  /* 0x0000008093937810 */ /* 0x000fe20007ffe0ff */
[----:B--2---:R-:W-:Y:S02]  /*0960*/  FADD.FTZ R13, -R132, R16 ;  /* 0x00000010840d7221 */ /* 0x004fe40000010100 */
[----:B---3--:R-:W-:Y:S01]  /*0970*/  IMAD.MOV.U32 R106, RZ, RZ, R14 ;  /* 0x000000ffff6a7224 */ /* 0x008fe200078e000e */
[----:B------:R-:W-:Y:S01]  /*0980*/  SHF.R.U64 R110, R14, 0x10, R15 ;  /* 0x000000100e6e7819 */ /* 0x000fe2000000120f */
[----:B------:R-:W-:-:S03]  /*0990*/  FADD.FTZ R109, -R132, R17 ;  /* 0x00000011846d7221 */ /* 0x000fc60000010100 */
[----:B------:R-:W-:Y:S01]  /*09a0*/  PRMT R17, RZ, 0x5410, R106 ;  /* 0x00005410ff117816 */ /* 0x000fe2000000006a */
[--C-:B------:R-:W-:Y:S01]  /*09b0*/  IMAD.MOV.U32 R107, RZ, RZ, R15.reuse ;  /* 0x000000ffff6b7224 */ /* 0x100fe200078e000f */
[----:B------:R-:W-:Y:S01]  /*09c0*/  SHF.R.U32.HI R108, RZ, 0x10, R15 ;  /* 0x00000010ff6c7819 */ /* 0x000fe2000001160f */
[----:B-----5:R-:W-:Y:S01]  /*09d0*/  FMUL.FTZ R13, R2, R13 ;  /* 0x0000000d020d7220 */ /* 0x020fe20000410000 */
[----:B0-----:R-:W-:Y:S01]  /*09e0*/  PRMT R104, RZ, 0x5410, R110 ;  /* 0x00005410ff687816 */ /* 0x001fe2000000006e */
[----:B------:R-:W-:Y:S02]  /*09f0*/  FADD.FTZ R15, -R132, R18 ;  /* 0x00000012840f7221 */ /* 0x000fe40000010100 */
[----:B------:R-:W-:Y:S02]  /*0a00*/  FMUL.FTZ R14, R2, R109 ;  /* 0x0000006d020e7220 */ /* 0x000fe40000410000 */
[----:B------:R-:W-:Y:S02]  /*0a10*/  FADD.FTZ R19, -R132, R19 ;  /* 0x0000001384137221 */ /* 0x000fe40000010100 */
        /* <DEDUP_REMOVED lines=8> */
[----:B------:R-:W-:Y:S02]  /*0aa0*/  FADD.FTZ R104, RZ, R18 ;  /* 0x00000012ff687221 */ /* 0x000fe40000010000 */
[----:B------:R-:W-:Y:S01]  /*0ab0*/  FFMA.FTZ R19, R13, R18, RZ ;  /* 0x000000120d137223 */ /* 0x000fe200000100ff */
[----:B------:R-:W-:Y:S01]  /*0ac0*/  PRMT R106, RZ, 0x5410, R108 ;  /* 0x00005410ff6a7816 */ /* 0x000fe2000000006c */
[----:B------:R-:W-:Y:S02]  /*0ad0*/  FADD.FTZ R105, R104, R17 ;  /* 0x0000001168697221 */ /* 0x000fe40000010000 */
[----:B------:R-:W-:Y:S02]  /*0ae0*/  FMUL.FTZ R15, R2, R15 ;  /* 0x0000000f020f7220 */ /* 0x000fe40000410000 */
[----:B------:R-:W-:Y:S02]  /*0af0*/  FMUL.FTZ R112, R98, R107 ;  /* 0x0000006b62707220 */ /* 0x000fe40000410000 */
        /* <DEDUP_REMOVED lines=10> */
.L_x_4387:
[----:B------:R-:W-:Y:S05]  /*0ba0*/  BSYNC B1 ;  /* 0x0000000000017941 */ /* 0x000fea0003800000 */
.L_x_4386:
        /* <DEDUP_REMOVED lines=19> */
[----:B------:R-:W-:Y:S01]  /*0ce0*/  FADD.FTZ R113, -R132, R104 ;  /* 0x0000006884717221 */ /* 0x000fe20000010100 */
[----:B------:R-:W-:Y:S01]  /*0cf0*/  PRMT R104, RZ, 0x5410, R149 ;  /* 0x00005410ff687816 */ /* 0x000fe20000000095 */
[----:B-----5:R-:W-:-:S02]  /*0d00*/  FMUL.FTZ R114, R2, R109 ;  /* 0x0000006d02727220 */ /* 0x020fc40000410000 */
[----:B------:R-:W-:Y:S02]  /*0d10*/  FMUL.FTZ R113, R2, R113 ;  /* 0x0000007102717220 */ /* 0x000fe40000410000 */
[----:B------:R-:W-:Y:S01]  /*0d20*/  FMUL.FTZ R118, R92, R105 ;  /* 0x000000695c767220 */ /* 0x000fe20000410000 */
[----:B------:R-:W-:Y:S01]  /*0d30*/  PRMT R119, RZ, 0x5410, R119 ;  /* 0x00005410ff777816 */ /* 0x000fe20000000077 */
[----:B------:R-:W-:Y:S02]  /*0d40*/  FADD.FTZ R115, -R132, R106 ;  /* 0x0000006a84737221 */ /* 0x000fe40000010100 */
[----:B------:R-:W-:Y:S02]  /*0d50*/  FADD.FTZ R53, R53, R104 ;  /* 0x0000006835357221 */ /* 0x000fe40000010000 */
[-C--:B------:R-:W-:Y:S02]  /*0d60*/  FFMA.FTZ R73, R114, R104.reuse, R73 ;  /* 0x0000006872497223 */ /* 0x080fe40000010049 */
[----:B0-----:R-:W-:-:S02]  /*0d70*/  FMUL.FTZ R117, R93, R104 ;  /* 0x000000685d757220 */ /* 0x001fc40000410000 */
[----:B------:R-:W-:Y:S02]  /*0d80*/  FADD.FTZ R104, R133, R118 ;  /* 0x0000007685687221 */ /* 0x000fe40000010000 */
[C---:B------:R-:W-:Y:S01]  /*0d90*/  FFMA.FTZ R110, R113.reuse, R118, R110 ;  /* 0x00000076716e7223 */ /* 0x040fe2000001006e */
[----:B------:R-:W-:Y:S01]  /*0da0*/  PRMT R106, RZ, 0x5410, R120 ;  /* 0x00005410ff6a7816 */ /* 0x000fe20000000078 */
[----:B------:R-:W-:Y:S02]  /*0db0*/  FMUL.FTZ R115, R2, R115 ;  /* 0x0000007302737220 */ /* 0x000fe40000410000 */
[----:B------:R-:W-:Y:S02]  /*0dc0*/  FADD.FTZ R52, R52, R105 ;  /* 0x0000006934347221 */ /* 0x000fe40000010000 */
[----:B------:R-:W-:Y:S02]  /*0dd0*/  FFMA.FTZ R72, R113, R105, R72 ;  /* 0x0000006971487223 */ /* 0x000fe40000010048 */
        /* <DEDUP_REMOVED lines=14> */
.L_x_4389:
[----:B------:R-:W-:Y:S05]  /*0ec0*/  BSYNC B1 ;  /* 0x0000000000017941 */ /* 0x000fea0003800000 */
.L_x_4388:
[----:B------:R-:W-:Y:S01]  /*0ed0*/  BSSY B1, `(.L_x_4390) ;  /* 0x0000031000017945 */ /* 0x000fe20003800000 */
[----:B------:R-:W-:Y:S05]  /*0ee0*/  @!P1 BRA `(.L_x_4391) ;  /* 0x000002f000009947 */ /* 0x000fea0003800000 */
[----:B------:R-:W-:Y:S01]  /*0ef0*/  HFMA2.MMA R122, -RZ, RZ, 0, 4.76837158203125e-07 ;  /* 0x00000008ff7a7435 */ /* 0x000fe200000001ff */
[----:B------:R-:W-:Y:S01]  /*0f00*/  IMAD.WIDE.U32 R104, R148, R111, c[0x0][0x188] ;  /* 0x0000620094687625 */ /* 0x000fe200078e006f */
[----:B------:R-:W-:-:S05]  /*0f10*/  ISETP.NE.U32.AND P4, PT, RZ, c[0x0][0x218], PT ;  /* 0x00008600ff007a0c */ /* 0x000fca0003f85070 */
[----:B------:R-:W2:Y:S03]  /*0f20*/  LDG.E.128 R104, [R104.64] ;  /* 0x0000000468687981 */ /* 0x000ea6000c1e1d00 */
[----:B------:R-:W-:-:S06]  /*0f30*/  IMAD.WIDE.U32 R122, R147, R122, c[0x0][0x208] ;  /* 0x00008200937a7625 */ /* 0x000fcc00078e007a */
[----:B------:R-:W3:Y:S01]  /*0f40*/  LDG.E.64 R122, [R122.64] ;  /* 0x000000047a7a7981 */ /* 0x000ee2000c1e1b00 */
[----:B------:R-:W-:-:S13]  /*0f50*/  ISETP.NE.AND.EX P4, PT, RZ, c[0x0][0x21c], PT, P4 ;  /* 0x00008700ff007a0c */ /* 0x000fda0003f85340 */
[----:B------:R-:W-:-:S05]  /*0f60*/  @P4 IMAD.WIDE.U32 R108, R148, R111, c[0x0][0x218] ;  /* 0x00008600946c4625 */ /* 0x000fca00078e006f */
[----:B------:R0:W5:Y:S01]  /*0f70*/  @P4 LDG.E.128 R28, [R108.64] ;  /* 0x000000046c1c4981 */ /* 0x000162000c1e1d00 */
[----:B------:R-:W-:Y:S02]  /*0f80*/  IADD3 R147, R147, 0x80, RZ ;  /* 0x0000008093937810 */ /* 0x000fe40007ffe0ff */
[----:B------:R-:W-:Y:S01]  /*0f90*/  IADD3 R148, R148, 0x80, RZ ;  /* 0x0000008094947810 */ /* 0x000fe20007ffe0ff */
[----:B--2---:R-:W-:Y:S02]  /*0fa0*/  FADD.FTZ R121, -R132, R104 ;  /* 0x0000006884797221 */ /* 0x004fe40000010100 */
        /* <DEDUP_REMOVED lines=8> */
[----:B-----5:R-:W-:-:S02]  /*1030*/  FMUL.FTZ R122, R2, R123 ;  /* 0x0000007b027a7220 */ /* 0x020fc40000410000 */
[C---:B------:R-:W-:Y:S02]  /*1040*/  FMUL.FTZ R121, R2.reuse, R121 ;  /* 0x0000007902797220 */ /* 0x040fe40000410000 */
[----:B------:R-:W-:Y:S01]  /*1050*/  FMUL.FTZ R123, R2, R105 ;  /* 0x00000069027b7220 */ /* 0x000fe20000410000 */
[----:B------:R-:W-:Y:S01]  /*1060*/  PRMT R105, RZ, 0x5410, R126 ;  /* 0x00005410ff697816 */ /* 0x000fe2000000007e */
[-C--:B------:R-:W-:Y:S02]  /*1070*/  FMUL.FTZ R126, R88, R125.reuse ;  /* 0x0000007d587e7220 */ /* 0x080fe40000410000 */
[----:B------:R-:W-:Y:S02]  /*1080*/  FADD.FTZ R48, R48, R125 ;  /* 0x0000007d30307221 */ /* 0x000fe40000010000 */
[----:B------:R-:W-:Y:S02]  /*1090*/  FFMA.FTZ R68, R121, R125, R68 ;  /* 0x0000007d79447223 */ /* 0x000fe40000010044 */
        /* <DEDUP_REMOVED lines=20> */
.L_x_4391:
[----:B0-----:R-:W-:Y:S05]  /*11e0*/  BSYNC B1 ;  /* 0x0000000000017941 */ /* 0x001fea0003800000 */
.L_x_4390:
        /* <DEDUP_REMOVED lines=49> */
.L_x_4393:
[----:B0-----:R-:W-:Y:S05]  /*1500*/  BSYNC B1 ;  /* 0x0000000000017941 */ /* 0x001fea0003800000 */
.L_x_4392:
[----:B------:R-:W-:-:S13]  /*1510*/  ISETP.GE.U32.AND P4, PT, R6, 0x280, PT ;  /* 0x000002800600780c */ /* 0x000fda0003f86070 */
        /* <DEDUP_REMOVED lines=19> */
[C---:B-----5:R-:W-:Y:S01]  /*1650*/  FMUL.FTZ R140, R2.reuse, R109 ;  /* 0x0000006d028c7220 */ /* 0x060fe20000410000 */
[----:B------:R-:W-:Y:S01]  /*1660*/  PRMT R105, RZ, 0x5410, R144 ;  /* 0x00005410ff697816 */ /* 0x000fe20000000090 */
[----:B------:R-:W-:-:S02]  /*1670*/  FMUL.FTZ R139, R2, R139 ;  /* 0x0000008b028b7220 */ /* 0x000fc40000410000 */
[----:B------:R-:W-:Y:S02]  /*1680*/  FMUL.FTZ R144, R80, R111 ;  /* 0x0000006f50907220 */ /* 0x000fe40000410000 */
[----:B------:R-:W-:Y:S02]  /*1690*/  FMUL.FTZ R141, R2, R141 ;  /* 0x0000008d028d7220 */ /* 0x000fe40000410000 */
[----:B------:R-:W-:Y:S02]  /*16a0*/  FADD.FTZ R41, R41, R104 ;  /* 0x0000006829297221 */ /* 0x000fe40000010000 */
[-C--:B------:R-:W-:Y:S02]  /*16b0*/  FFMA.FTZ R61, R140, R104.reuse, R61 ;  /* 0x000000688c3d7223 */ /* 0x080fe4000001003d */
[----:B0-----:R-:W-:Y:S02]  /*16c0*/  FMUL.FTZ R143, R81, R104 ;  /* 0x00000068518f7220 */ /* 0x001fe40000410000 */
[----:B------:R-:W-:-:S02]  /*16d0*/  FADD.FTZ R104, R133, R144 ;  /* 0x0000009085687221 */ /* 0x000fc40000010000 */
[----:B------:R-:W-:Y:S01]  /*16e0*/  FFMA.FTZ R110, R139, R144, R110 ;  /* 0x000000908b6e7223 */ /* 0x000fe2000001006e */
[----:B------:R-:W-:Y:S01]  /*16f0*/  PRMT R106, RZ, 0x5410, R145 ;  /* 0x00005410ff6a7816 */ /* 0x000fe20000000091 */
        /* <DEDUP_REMOVED lines=16> */
.L_x_4385:
[----:B------:R-:W-:Y:S05]  /*1800*/  BSYNC B0 ;  /* 0x0000000000007941 */ /* 0x000fea0003800000 */
.L_x_4371:
[----:B------:R-:W-:Y:S02]  /*1810*/  LOP3.LUT P4, RZ, R3, 0xff, RZ, 0xc0, !PT ;  /* 0x000000ff03ff7812 */ /* 0x000fe4000788c0ff */
[----:B------:R-:W-:-:S04]  /*1820*/  SHF.R.U32.HI R106, RZ, 0x5, R7 ;  /* 0x00000005ff6a7819 */ /* 0x000fc80000011607 */
[----:B------:R-:W-:-:S07]  /*1830*/  LOP3.LUT R147, R106, 0x7fffffc, RZ, 0xc0, !PT ;  /* 0x07fffffc6a937812 */ /* 0x000fce00078ec0ff */
[----:B------:R-:W-:Y:S02]  /*1840*/  @!P4 IADD3 R147, R147, 0x4, RZ ;  /* 0x000000049393c810 */ /* 0x000fe40007ffe0ff */
[----:B------:R-:W-:Y:S01]  /*1850*/  LOP3.LUT P4, RZ, R7, 0x1f, RZ, 0xc0, !PT ;  /* 0x0000001f07ff7812 */ /* 0x000fe2000788c0ff */
[----:B------:R-:W-:Y:S10]  /*1860*/  BRA.DIV ~URZ, `(.L_x_4394) ;  /* 0x000020e27f007947 */ /* 0x000ff4000b800000 */
[----:B------:R2:W3:Y:S02]  /*1870*/  SHFL.DOWN PT, R108, R133, 0x10, 0x1f ;  /* 0x0a001f00856c7f89 */ /* 0x0004e400000e0000 */
.L_x_4455:
        /* <DEDUP_REMOVED lines=18> */
.L_x_4456:
        /* <DEDUP_REMOVED lines=18> */
[----:B-----5:R-:W-:-:S13]  /*1ac0*/  ISETP.GE.AND P4, PT, R0, 0x1, PT ;  /* 0x000000010000780c */ /* 0x020fda0003f86270 */
        /* <DEDUP_REMOVED lines=33> */
.L_x_4399:
[----:B------:R-:W-:Y:S05]  /*1ce0*/  BSYNC B1 ;  /* 0x0000000000017941 */ /* 0x000fea0003800000 */
.L_x_4398:
        /* <DEDUP_REMOVED lines=11> */
.L_x_4401:
[----:B------:R-:W-:Y:S05]  /*1da0*/  BSYNC B1 ;  /* 0x0000000000017941 */ /* 0x000fea0003800000 */
.L_x_4400:
        /* <DEDUP_REMOVED lines=9> */
.L_x_4403:
[----:B------:R-:W-:Y:S05]  /*1e40*/  BSYNC B1 ;  /* 0x0000000000017941 */ /* 0x000fea0003800000 */
.L_x_4402:
        /* <DEDUP_REMOVED lines=9> */
.L_x_4405:
[----:B------:R-:W-:Y:S05]  /*1ee0*/  BSYNC B1 ;  /* 0x0000000000017941 */ /* 0x000fea0003800000 */
.L_x_4404:
        /* <DEDUP_REMOVED lines=28> */
.L_x_4407:
[----:B------:R-:W-:Y:S05]  /*20b0*/  BSYNC B1 ;  /* 0x0000000000017941 */ /* 0x000fea0003800000 */
.L_x_4406:
[----:B------:R-:W-:Y:S02]  /*20c0*/  IADD3 R12, R12, 0x80, RZ ;  /* 0x000000800c0c7810 */ /* 0x000fe40007ffe0ff */
[----:B------:R-:W-:Y:S02]  /*20d0*/  IADD3 R0, R0, 0x80, RZ ;  /* 0x0000008000007810 */ /* 0x000fe40007ffe0ff */
.L_x_4397:
[----:B------:R-:W-:Y:S05]  /*20e0*/  BSYNC B0 ;  /* 0x0000000000007941 */ /* 0x000fea0003800000 */
.L_x_4396:
        /* <DEDUP_REMOVED lines=22> */
.L_x_4411:
[----:B------:R-:W-:Y:S05]  /*2250*/  BSYNC B1 ;  /* 0x0000000000017941 */ /* 0x000fea0003800000 */
.L_x_4410:
        /* <DEDUP_REMOVED lines=11> */
.L_x_4413:
[----:B------:R-:W-:Y:S05]  /*2310*/  BSYNC B1 ;  /* 0x0000000000017941 */ /* 0x000fea0003800000 */
.L_x_4412:
        /* <DEDUP_REMOVED lines=9> */
.L_x_4415:
[----:B------:R-:W-:Y:S05]  /*23b0*/  BSYNC B1 ;  /* 0x0000000000017941 */ /* 0x000fea0003800000 */
.L_x_4414:
        /* <DEDUP_REMOVED lines=9> */
.L_x_4417:
[----:B------:R-:W-:Y:S05]  /*2450*/  BSYNC B1 ;  /* 0x0000000000017941 */ /* 0x000fea0003800000 */
.L_x_4416:
        /* <DEDUP_REMOVED lines=28> */
.L_x_4419:
[----:B------:R-:W-:Y:S05]  /*2620*/  BSYNC B1 ;  /* 0x0000000000017941 */ /* 0x000fea0003800000 */
.L_x_4418:
[----:B------:R-:W-:Y:S02]  /*2630*/  IADD3 R12, R12, 0x80, RZ ;  /* 0x000000800c0c7810 */ /* 0x000fe40007ffe0ff */
[----:B------:R-:W-:Y:S02]  /*2640*/  IADD3 R0, R0, 0x80, RZ ;  /* 0x0000008000007810 */ /* 0x000fe40007ffe0ff */
.L_x_4409:
[----:B------:R-:W-:Y:S05]  /*2650*/  BSYNC B0 ;  /* 0x0000000000007941 */ /* 0x000fea0003800000 */
.L_x_4408:
        /* <DEDUP_REMOVED lines=22> */
.L_x_4423:
[----:B------:R-:W-:Y:S05]  /*27c0*/  BSYNC B1 ;  /* 0x0000000000017941 */ /* 0x000fea0003800000 */
.L_x_4422:
        /* <DEDUP_REMOVED lines=11> */
.L_x_4425:
[----:B------:R-:W-:Y:S05]  /*2880*/  BSYNC B1 ;  /* 0x0000000000017941 */ /* 0x000fea0003800000 */
.L_x_4424:
        /* <DEDUP_REMOVED lines=9> */
.L_x_4427:
[----:B------:R-:W-:Y:S05]  /*2920*/  BSYNC B1 ;  /* 0x0000000000017941 */ /* 0x000fea0003800000 */
.L_x_4426:
        /* <DEDUP_REMOVED lines=9> */
.L_x_4429:
[----:B------:R-:W-:Y:S05]  /*29c0*/  BSYNC B1 ;  /* 0x0000000000017941 */ /* 0x000fea0003800000 */
.L_x_4428:
        /* <DEDUP_REMOVED lines=28> */
.L_x_4431:
[----:B------:R-:W-:Y:S05]  /*2b90*/  BSYNC B1 ;  /* 0x0000000000017941 */ /* 0x000fea0003800000 */
.L_x_4430:
[----:B------:R-:W-:Y:S02]  /*2ba0*/  IADD3 R12, R12, 0x80, RZ ;  /* 0x000000800c0c7810 */ /* 0x000fe40007ffe0ff */
[----:B------:R-:W-:Y:S02]  /*2bb0*/  IADD3 R0, R0, 0x80, RZ ;  /* 0x0000008000007810 */ /* 0x000fe40007ffe0ff */
.L_x_4421:
[----:B------:R-:W-:Y:S05]  /*2bc0*/  BSYNC B0 ;  /* 0x0000000000007941 */ /* 0x000fea0003800000 */
.L_x_4420:
        /* <DEDUP_REMOVED lines=22> */
.L_x_4435:
[----:B------:R-:W-:Y:S05]  /*2d30*/  BSYNC B1 ;  /* 0x0000000000017941 */ /* 0x000fea0003800000 */
.L_x_4434:
        /* <DEDUP_REMOVED lines=11> */
.L_x_4437:
[----:B------:R-:W-:Y:S05]  /*2df0*/  BSYNC B1 ;  /* 0x0000000000017941 */ /* 0x000fea0003800000 */
.L_x_4436:
        /* <DEDUP_REMOVED lines=9> */
.L_x_4439:
[----:B------:R-:W-:Y:S05]  /*2e90*/  BSYNC B1 ;  /* 0x0000000000017941 */ /* 0x000fea0003800000 */
.L_x_4438:
        /* <DEDUP_REMOVED lines=9> */
.L_x_4441:
[----:B------:R-:W-:Y:S05]  /*2f30*/  BSYNC B1 ;  /* 0x0000000000017941 */ /* 0x000fea0003800000 */
.L_x_4440:
        /* <DEDUP_REMOVED lines=28> */
.L_x_4443:
[----:B------:R-:W-:Y:S05]  /*3100*/  BSYNC B1 ;  /* 0x0000000000017941 */ /* 0x000fea0003800000 */
.L_x_4442:
[----:B------:R-:W-:Y:S02]  /*3110*/  IADD3 R12, R12, 0x80, RZ ;  /* 0x000000800c0c7810 */ /* 0x000fe40007ffe0ff */
[----:B------:R-:W-:Y:S02]  /*3120*/  IADD3 R0, R0, 0x80, RZ ;  /* 0x0000008000007810 */ /* 0x000fe40007ffe0ff */
.L_x_4433:
[----:B------:R-:W-:Y:S05]  /*3130*/  BSYNC B0 ;  /* 0x0000000000007941 */ /* 0x000fea0003800000 */
.L_x_4432:
        /* <DEDUP_REMOVED lines=23> */
.L_x_4447:
[----:B------:R-:W-:Y:S05]  /*32b0*/  BSYNC B1 ;  /* 0x0000000000017941 */ /* 0x000fea0003800000 */
.L_x_4446:
        /* <DEDUP_REMOVED lines=11> */
.L_x_4449:
[----:B------:R-:W-:Y:S05]  /*3370*/  BSYNC B1 ;  /* 0x0000000000017941 */ /* 0x000fea0003800000 */
.L_x_4448:
        /* <DEDUP_REMOVED lines=9> */
.L_x_4451:
[----:B------:R-:W-:Y:S05]  /*3410*/  BSYNC B1 ;  /* 0x0000000000017941 */ /* 0x000fea0003800000 */
.L_x_4450:
        /* <DEDUP_REMOVED lines=8> */
.L_x_4453:
[----:B------:R-:W-:Y:S05]  /*34a0*/  BSYNC B1 ;  /* 0x0000000000017941 */ /* 0x000fea0003800000 */
.L_x_4452:
        /* <DEDUP_REMOVED lines=28> */
.L_x_4445:
[----:B------:R-:W-:Y:S05]  /*3670*/  BSYNC B0 ;  /* 0x0000000000007941 */ /* 0x000fea0003800000 */
.L_x_4444:
[----:B------:R-:W-:Y:S02]  /*3680*/  IADD3 R4, R4, c[0x0][0x160], RZ ;  /* 0x0000580004047a10 */ /* 0x000fe40007ffe0ff */
[----:B------:R-:W-:Y:S02]  /*3690*/  LOP3.LUT P4, RZ, R3, 0xff, RZ, 0xc0, !PT ;  /* 0x000000ff03ff7812 */ /* 0x000fe4000788c0ff */
[----:B------:R-:W-:Y:S02]  /*36a0*/  ISETP.GE.AND P3, PT, R4, c[0x0][0x164], PT ;  /* 0x0000590004007a0c */ /* 0x000fe40003f66270 */
[----:B------:R-:W-:-:S11]  /*36b0*/  SEL R3, RZ, 0x1, P4 ;  /* 0x00000001ff037807 */ /* 0x000fd60002000000 */
[----:B0-----:R-:W-:Y:S01]  /*36c0*/  @P3 CALL.REL.NOINC `(.L_x_4370) ;  /* 0x0000001000003944 */ /* 0x001fe20003c00000 */
[----:B------:R-:W-:Y:S05]  /*36d0*/  BRA `(.L_x_4454) ;  /* 0xffffcd0000007947 */ /* 0x000fea000383ffff */
.L_x_4370:
[----:B-1----:R-:W0:Y:S01]  /*36e0*/  S2UR UR6, SR_CTAID.X ;  /* 0x00000000000679c3 */ /* 0x002e220000002500 */
[----:B------:R-:W0:Y:S01]  /*36f0*/  S2R R2, SR_TID.X ;  /* 0x0000000000027919 */ /* 0x000e220000002100 */
[----:B------:R-:W-:Y:S01]  /*3700*/  LOP3.LUT P3, RZ, R6, 0xffffff80, RZ, 0xc0, !PT ;  /* 0xffffff8006ff7812 */ /* 0x000fe2000786c0ff */
[----:B------:R-:W-:Y:S01]  /*3710*/  @P0 IMAD.MOV.U32 R11, RZ, RZ, 0x10 ;  /* 0x00000010ff0b0424 */ /* 0x000fe200078e00ff */
[----:B------:R-:W-:Y:S01]  /*3720*/  @P1 MOV R15, 0x10 ;  /* 0x00000010000f1802 */ /* 0x000fe20000000f00 */
[----:B------:R-:W-:-:S10]  /*3730*/  @P2 IMAD.MOV.U32 R19, RZ, RZ, 0x10 ;  /* 0x00000010ff132424 */ /* 0x000fd400078e00ff */
        /* <DEDUP_REMOVED lines=33> */
.L_x_4394:
[----:B------:R-:W-:Y:S01]  /*3950*/  IMAD.MOV.U32 R109, RZ, RZ, R133 ;  /* 0x000000ffff6d7224 */ /* 0x000fe200078e0085 */
[----:B------:R-:W-:Y:S01]  /*3960*/  MOV R148, 0x10 ;  /* 0x0000001000947802 */ /* 0x000fe20000000f00 */
[----:B------:R-:W-:Y:S01]  /*3970*/  IMAD.MOV.U32 R132, RZ, RZ, 0x1f ;  /* 0x0000001fff847424 */ /* 0x000fe200078e00ff */
[----:B------:R-:W-:Y:S02]  /*3980*/  MOV R149, 0xffffffff ;  /* 0xffffffff00957802 */ /* 0x000fe40000000f00 */
[----:B-1----:R-:W-:-:S02]  /*3990*/  MOV R104, 0x39b0 ;  /* 0x000039b000687802 */ /* 0x002fc40000000f00 */
[----:B0----5:R-:W-:Y:S05]  /*39a0*/  CALL.REL.NOINC `($__internal_82_$__cuda_sm70_shflsync_down_p) ;  /* 0x0000045000007944 */ /* 0x021fea0003c00000 */
[----:B-1----:R-:W-:Y:S01]  /*39b0*/  IMAD.MOV.U32 R108, RZ, RZ, R148 ;  /* 0x000000ffff6c7224 */ /* 0x002fe200078e0094 */
[----:B0-----:R-:W-:Y:S05]  /*39c0*/  BRA `(.L_x_4455) ;  /* 0xffffdeb000007947 */ /* 0x001fea000383ffff */
.L_x_4395:
[----:B------:R-:W-:Y:S01]  /*39d0*/  HFMA2.MMA R132, -RZ, RZ, 0, 1.847743988037109375e-06 ;  /* 0x0000001fff847435 */ /* 0x000fe200000001ff */
[----:B------:R-:W-:Y:S01]  /*39e0*/  MOV R109, R110 ;  /* 0x0000006e006d7202 */ /* 0x000fe20000000f00 */
[----:B------:R-:W-:Y:S01]  /*39f0*/  IMAD.MOV.U32 R148, RZ, RZ, 0x10 ;  /* 0x00000010ff947424 */ /* 0x000fe200078e00ff */
[----:B-1----:R-:W-:Y:S01]  /*3a00*/  MOV R104, 0x3a30 ;  /* 0x00003a3000687802 */ /* 0x002fe20000000f00 */
[----:B------:R-:W-:-:S02]  /*3a10*/  IMAD.MOV.U32 R149, RZ, RZ, -0x1 ;  /* 0xffffffffff957424 */ /* 0x000fc400078e00ff */
[----:B0-23-5:R-:W-:Y:S05]  /*3a20*/  CALL.REL.NOINC `($__internal_82_$__cuda_sm70_shflsync_down_p) ;  /* 0x000003d000007944 */ /* 0x02dfea0003c00000 */
[----:B------:R-:W-:Y:S01]  /*3a30*/  FADD.FTZ R108, R108, R133 ;  /* 0x000000856c6c7221 */ /* 0x000fe20000010000 */
[----:B0-----:R-:W-:Y:S01]  /*3a40*/  MOV R149, 0xffffffff ;  /* 0xffffffff00957802 */ /* 0x001fe20000000f00 */
[----:B-1----:R-:W-:Y:S01]  /*3a50*/  FADD.FTZ R111, R110, R148 ;  /* 0x000000946e6f7221 */ /* 0x002fe20000010000 */
[----:B------:R-:W-:Y:S01]  /*3a60*/  MOV R148, 0x8 ;  /* 0x0000000800947802 */ /* 0x000fe20000000f00 */
[----:B------:R-:W-:Y:S01]  /*3a70*/  IMAD.MOV.U32 R132, RZ, RZ, 0x1f ;  /* 0x0000001fff847424 */ /* 0x000fe200078e00ff */
[----:B------:R-:W-:Y:S01]  /*3a80*/  MOV R104, 0x3ab0 ;  /* 0x00003ab000687802 */ /* 0x000fe20000000f00 */
[----:B------:R-:W-:-:S02]  /*3a90*/  IMAD.MOV.U32 R109, RZ, RZ, R108 ;  /* 0x000000ffff6d7224 */ /* 0x000fc400078e006c */
[----:B------:R-:W-:Y:S05]  /*3aa0*/  CALL.REL.NOINC `($__internal_82_$__cuda_sm70_shflsync_down_p) ;  /* 0x0000035000007944 */ /* 0x000fea0003c00000 */
[----:B-1----:R-:W-:Y:S01]  /*3ab0*/  MOV R107, R148 ;  /* 0x00000094006b7202 */ /* 0x002fe20000000f00 */
[----:B------:R-:W-:Y:S01]  /*3ac0*/  HFMA2.MMA R148, -RZ, RZ, 0, 4.76837158203125e-07 ;  /* 0x00000008ff947435 */ /* 0x000fe200000001ff */
[----:B0-----:R-:W-:Y:S01]  /*3ad0*/  IMAD.MOV.U32 R109, RZ, RZ, R111 ;  /* 0x000000ffff6d7224 */ /* 0x001fe200078e006f */
[----:B------:R-:W-:Y:S01]  /*3ae0*/  MOV R149, 0xffffffff ;  /* 0xffffffff00957802 */ /* 0x000fe20000000f00 */
[----:B------:R-:W-:Y:S01]  /*3af0*/  IMAD.MOV.U32 R132, RZ, RZ, 0x1f ;  /* 0x0000001fff847424 */ /* 0x000fe200078e00ff */
[----:B------:R-:W-:-:S02]  /*3b00*/  MOV R104, 0x3b20 ;  /* 0x00003b2000687802 */ /* 0x000fc40000000f00 */
[----:B------:R-:W-:Y:S05]  /*3b10*/  CALL.REL.NOINC `($__internal_82_$__cuda_sm70_shflsync_down_p) ;  /* 0x000002e000007944 */ /* 0x000fea0003c00000 */
[----:B------:R-:W-:Y:S01]  /*3b20*/  FADD.FTZ R108, R107, R108 ;  /* 0x0000006c6b6c7221 */ /* 0x000fe20000010000 */
[----:B0-----:R-:W-:Y:S01]  /*3b30*/  HFMA2.MMA R132, -RZ, RZ, 0, 1.847743988037109375e-06 ;  /* 0x0000001fff847435 */ /* 0x001fe200000001ff */
[----:B-1----:R-:W-:Y:S01]  /*3b40*/  FADD.FTZ R111, R111, R148 ;  /* 0x000000946f6f7221 */ /* 0x002fe20000010000 */
[----:B------:R-:W-:Y:S01]  /*3b50*/  MOV R104, 0x3ba0 ;  /* 0x00003ba000687802 */ /* 0x000fe20000000f00 */
[----:B------:R-:W-:Y:S01]  /*3b60*/  IMAD.MOV.U32 R148, RZ, RZ, 0x4 ;  /* 0x00000004ff947424 */ /* 0x000fe200078e00ff */
[----:B------:R-:W-:Y:S01]  /*3b70*/  MOV R109, R108 ;  /* 0x0000006c006d7202 */ /* 0x000fe20000000f00 */
[----:B------:R-:W-:-:S02]  /*3b80*/  IMAD.MOV.U32 R149, RZ, RZ, -0x1 ;  /* 0xffffffffff957424 */ /* 0x000fc400078e00ff */
[----:B------:R-:W-:Y:S05]  /*3b90*/  CALL.REL.NOINC `($__internal_82_$__cuda_sm70_shflsync_down_p) ;  /* 0x0000026000007944 */ /* 0x000fea0003c00000 */
[----:B0-----:R-:W-:Y:S01]  /*3ba0*/  HFMA2.MMA R132, -RZ, RZ, 0, 1.847743988037109375e-06 ;  /* 0x0000001fff847435 */ /* 0x001fe200000001ff */
[----:B-1----:R-:W-:Y:S01]  /*3bb0*/  IMAD.MOV.U32 R107, RZ, RZ, R148 ;  /* 0x000000ffff6b7224 */ /* 0x002fe200078e0094 */
[----:B------:R-:W-:Y:S01]  /*3bc0*/  MOV R109, R111 ;  /* 0x0000006f006d7202 */ /* 0x000fe20000000f00 */
[----:B------:R-:W-:Y:S01]  /*3bd0*/  IMAD.MOV.U32 R148, RZ, RZ, 0x4 ;  /* 0x00000004ff947424 */ /* 0x000fe200078e00ff */
[----:B------:R-:W-:Y:S01]  /*3be0*/  MOV R104, 0x3c10 ;  /* 0x00003c1000687802 */ /* 0x000fe20000000f00 */
[----:B------:R-:W-:-:S02]  /*3bf0*/  IMAD.MOV.U32 R149, RZ, RZ, -0x1 ;  /* 0xffffffffff957424 */ /* 0x000fc400078e00ff */
[----:B------:R-:W-:Y:S05]  /*3c00*/  CALL.REL.NOINC `($__internal_82_$__cuda_sm70_shflsync_down_p) ;  /* 0x000001f000007944 */ /* 0x000fea0003c00000 */
        /* <DEDUP_REMOVED lines=9> */
[----:B------:R-:W-:Y:S01]  /*3ca0*/  HFMA2.MMA R148, -RZ, RZ, 0, 1.1920928955078125e-07 ;  /* 0x00000002ff947435 */ /* 0x000fe200000001ff */
        /* <DEDUP_REMOVED lines=20> */
[----:B01----:R-:W-:Y:S05]  /*3df0*/  BRA `(.L_x_4456) ;  /* 0xffffdba000007947 */ /* 0x003fea000383ffff */
        .weak           $__internal_82_$__cuda_sm70_shflsync_down_p
        .type           $__internal_82_$__cuda_sm70_shflsync_down_p,@function
        .size           $__internal_82_$__cuda_sm70_shflsync_down_p,(.L_x_9826 - $__internal_82_$__cuda_sm70_shflsync_down_p)
$__internal_82_$__cuda_sm70_shflsync_down_p:
[----:B------:R-:W-:Y:S01]  /*3e00*/  MOV R105, 0x0 ;  /* 0x0000000000697802 */ /* 0x000fe20000000f00 */
[----:B------:R-:W-:Y:S04]  /*3e10*/  WARPSYNC R149 ;  /* 0x0000009500007348 */ /* 0x000fe80003800000 */
[----:B------:R0:W1:Y:S01]  /*3e20*/  SHFL.DOWN PT, R148, R109, R148, R132 ;  /* 0x080000946d947389 */ /* 0x00006200000e0084 */
[----:B------:R-:W-:Y:S05]  /*3e30*/  RET.REL.NODEC R104 `(_ZN10layer_norm13ln_bwd_kernelINS_13Kernel_traitsIf13__nv_bfloat16fS2_fjLj2560ELj1ELj1ELj4ELj8ENS_18Kernel_traits_baseILj2560EfS2_fS2_fjLj128EEEEELb0ELb0ELb1ELb0EEEvNS_9BwdParamsE) ;  /* 0xffffc1c068007950 */ /* 0x000fea0003c3ffff */
.L_x_4457:
        /* <DEDUP_REMOVED lines=12> */
.L_x_9826:


//--------------------- .text._ZN10layer_norm13ln_bwd_kernelINS_13Kernel_traitsIf13__nv_bfloat16fS2_fjLj2560ELj1ELj1ELj4ELj8ENS_18Kernel_traits_baseILj2560EfS2_fS2_fjLj128EEEEELb0ELb0ELb1ELb1EEEvNS_9BwdParamsE --------------------------
	.section	.text._ZN10layer_norm13ln_bwd_kernelINS_13Kernel_traitsIf13__nv_bfloat16fS2_fjLj2560ELj1ELj1ELj4ELj8ENS_18Kernel_traits_baseILj2560EfS2_fS2_fjLj128EEEEELb0ELb0ELb1ELb1EEEvNS_9BwdParamsE,"ax",@progbits
	.sectioninfo	@"SHI_REGISTERS=167"
	.align	128
        .global         _ZN10layer_norm13ln_bwd_kernelINS_13Kernel_traitsIf13__nv_bfloat16fS2_fjLj2560ELj1ELj1ELj4ELj8ENS_18Kernel_traits_baseILj2560EfS2_fS2_fjLj128EEEEELb0ELb0ELb1ELb1EEEvNS_9BwdParamsE
        .type           _ZN10layer_norm13ln_bwd_kernelINS_13Kernel_traitsIf13__nv_bfloat16fS2_fjLj2560ELj1ELj1ELj4ELj8ENS_18Kernel_traits_baseILj2560EfS2_fS2_fjLj128EEEEELb0ELb0ELb1ELb1EEEvNS_9BwdParamsE,@function
        .size           _ZN10layer_norm13ln_bwd_kernelINS_13Kernel_traitsIf13__nv_bfloat16fS2_fjLj2560ELj1ELj1ELj4ELj8ENS_18Kernel_traits_baseILj2560EfS2_fS2_fjLj128EEEEELb0ELb0ELb1ELb1EEEvNS_9BwdParamsE,(.L_x_9827 - _ZN10layer_norm13ln_bwd_kernelINS_13Kernel_traitsIf13__nv_bfloat16fS2_fjLj2560ELj1ELj1ELj4ELj8ENS_18Kernel_traits_baseILj2560EfS2_fS2_fjLj128EEEEELb0ELb0ELb1ELb1EEEvNS_9BwdParamsE)
        .other          _ZN10layer_norm13ln_bwd_kernelINS_13Kernel_traitsIf13__nv_bfloat16fS2_fjLj2560ELj1ELj1ELj4ELj8ENS_18Kernel_traits_baseILj2560EfS2_fS2_fjLj128EEEEELb0ELb0ELb1ELb1EEEvNS_9BwdParamsE,@"STO_CUDA_ENTRY STV_DEFAULT"
_ZN10layer_norm13ln_bwd_kernelINS_13Kernel_traitsIf13__nv_bfloat16fS2_fjLj2560ELj1ELj1ELj4ELj8ENS_18Kernel_traits_baseILj2560EfS2_fS2_fjLj128EEEEELb0ELb0ELb1ELb1EEEvNS_9BwdParamsE:
.text._ZN10layer_norm13ln_bwd_kernelINS_13Kernel_traitsIf13__nv_bfloat16fS2_fjLj2560ELj1ELj1ELj4ELj8ENS_18Kernel_traits_baseILj2560EfS2_fS2_fjLj128EEEEELb0ELb0ELb1ELb1EEEvNS_9BwdParamsE:
        /* <DEDUP_REMOVED lines=28> */
.L_x_4458:
[----:B------:R-:W0:Y:S01]  /*01c0*/  LDC.U8 R5, c[0x0][0x1f0] ;  /* 0x00007c00ff057b82 */ /* 0x000e220000000000 */
[----:B------:R-:W-:-:S04]  /*01d0*/  SHF.L.U32 R3, R0, 0x4, RZ ;  /* 0x0000000400037819 */ /* 0x000fc800000006ff */
[----:B------:R-:W-:-:S04]  /*01e0*/  LOP3.LUT R3, R3, 0x7f0, RZ, 0xc0, !PT ;  /* 0x000007f003037812 */ /* 0x000fc800078ec0ff */
[----:B------:R-:W-:Y:S01]  /*01f0*/  IADD3 R6, P0, R3, c[0x0][0x1b0], RZ ;  /* 0x00006c0003067a10 */ /* 0x000fe20007f1e0ff */
[----:B------:R-:W-:-:S04]  /*0200*/  HFMA2.MMA R3, -RZ, RZ, 0, 5.9604644775390625e-08 ;  /* 0x00000001ff037435 */ /* 0x000fc800000001ff */
[----:B------:R-:W-:Y:S01]  /*0210*/  IMAD.X R7, RZ, RZ, c[0x0][0x1b4], P0 ;  /* 0x00006d00ff077624 */ /* 0x000fe200000e06ff */
        /* <DEDUP_REMOVED lines=26> */
.L_x_4515:
[----:B------:R-:W-:-:S05]  /*03c0*/  MOV R151, 0x4 ;  /* 0x0000000400977802 */ /* 0x000fca0000000f00 */
[----:B------:R-:W-:-:S06]  /*03d0*/  IMAD.WIDE R108, R2, R151, c[0x0][0x1d8] ;  /* 0x00007600026c7625 */ /* 0x000fcc00078e0297 */
[----:B------:R-:W2:Y:S01]  /*03e0*/  LDG.E R108, [R108.64] ;  /* 0x000000046c6c7981 */ /* 0x000ea2000c1e1900 */
[C---:B------:R-:W-:Y:S02]  /*03f0*/  IMAD R8, R2.reuse, c[0x0][0x168], RZ ;  /* 0x00005a0002087a24 */ /* 0x040fe400078e02ff */
[----:B------:R-:W-:-:S03]  /*0400*/  IMAD.WIDE R106, R2, R151, c[0x0][0x1a8] ;  /* 0x00006a00026a7625 */ /* 0x000fc600078e0297 */
[----:B------:R-:W-:Y:S01]  /*0410*/  SHF.R.S32.HI R111, RZ, 0x1f, R8 ;  /* 0x0000001fff6f7819 */ /* 0x000fe20000011408 */
[----:B------:R-:W-:Y:S01]  /*0420*/  IMAD.WIDE R104, R2, R151, c[0x0][0x1d0] ;  /* 0x0000740002687625 */ /* 0x000fe200078e0297 */
[----:B------:R-:W-:Y:S01]  /*0430*/  BSSY B0, `(.L_x_4460) ;  /* 0x00000fe000007945 */ /* 0x000fe20003800000 */
[----:B-----5:R0:W5:Y:S01]  /*0440*/  LDG.E R7, [R106.64] ;  /* 0x000000046a077981 */ /* 0x020162000c1e1900 */
[----:B------:R-:W-:Y:S02]  /*0450*/  LEA.HI R8, R111, R8, RZ, 0x2 ;  /* 0x000000086f087211 */ /* 0x000fe400078f10ff */
[----:B------:R-:W-:Y:S01]  /*0460*/  LOP3.LUT R111, R0, 0x7f, RZ, 0xc0, !PT ;  /* 0x0000007f006f7812 */ /* 0x000fe200078ec0ff */
[----:B------:R-:W-:Y:S01]  /*0470*/  IMAD.MOV.U32 R149, RZ, RZ, 0x10 ;  /* 0x00000010ff957424 */ /* 0x000fe200078e00ff */
[----:B------:R1:W5:Y:S02]  /*0480*/  LDG.E R147, [R104.64] ;  /* 0x0000000468937981 */ /* 0x000364000c1e1900 */
[----:B------:R-:W-:-:S04]  /*0490*/  LEA.HI.SX32 R8, R8, R111, 0x1e ;  /* 0x0000006f08087211 */ /* 0x000fc800078ff2ff */
[C---:B------:R-:W-:Y:S01]  /*04a0*/  IADD3 R146, R8.reuse, 0x80, RZ ;  /* 0x0000008008927810 */ /* 0x040fe20007ffe0ff */
[C---:B------:R-:W-:Y:S01]  /*04b0*/  IMAD.WIDE.U32 R134, R8.reuse, R149, c[0x0][0x218] ;  /* 0x0000860008867625 */ /* 0x040fe200078e0095 */
[----:B------:R-:W-:-:S03]  /*04c0*/  IADD3 R145, R8, 0x100, RZ ;  /* 0x0000010008917810 */ /* 0x000fc60007ffe0ff */
[----:B0-----:R-:W-:-:S04]  /*04d0*/  IMAD.WIDE.U32 R106, R146, R149, c[0x0][0x218] ;  /* 0x00008600926a7625 */ /* 0x001fc800078e0095 */
        /* <DEDUP_REMOVED lines=18> */
.L_x_4461:
[----:B------:R-:W-:Y:S01]  /*0600*/  IADD3 R11, R108, -0x1, RZ ;  /* 0xffffffff6c0b7810 */ /* 0x000fe20007ffe0ff */
[----:B------:R-:W-:Y:S01]  /*0610*/  HFMA2.MMA R125, -RZ, RZ, 0, 4.76837158203125e-07 ;  /* 0x00000008ff7d7435 */ /* 0x000fe200000001ff */
[----:B------:R-:W-:-:S04]  /*0620*/  IMAD.WIDE R108, R2, R151, c[0x0][0x1a0] ;  /* 0x00006800026c7625 */ /* 0x000fc800078e0297 */
[----:B------:R-:W-:-:S05]  /*0630*/  IMAD R11, R11, c[0x0][0x168], RZ ;  /* 0x00005a000b0b7a24 */ /* 0x000fca00078e02ff */
[----:B------:R-:W-:-:S04]  /*0640*/  SHF.R.S32.HI R12, RZ, 0x1f, R11 ;  /* 0x0000001fff0c7819 */ /* 0x000fc8000001140b */
[----:B------:R-:W-:Y:S02]  /*0650*/  LEA.HI R12, R12, R11, RZ, 0x2 ;  /* 0x0000000b0c0c7211 */ /* 0x000fe400078f10ff */
[----:B------:R-:W-:Y:S01]  /*0660*/  IADD3 R136, R8, 0x180, RZ ;  /* 0x0000018008887810 */ /* 0x000fe20007ffe0ff */
[----:B------:R0:W2:Y:S01]  /*0670*/  LDG.E R11, [R108.64] ;  /* 0x000000046c0b7981 */ /* 0x0000a2000c1e1900 */
[----:B------:R-:W-:-:S04]  /*0680*/  LEA.HI.SX32 R124, R12, R111, 0x1e ;  /* 0x0000006f0c7c7211 */ /* 0x000fc800078ff2ff */
[C---:B------:R-:W-:Y:S01]  /*0690*/  IADD3 R130, R124.reuse, 0x80, RZ ;  /* 0x000000807c827810 */ /* 0x040fe20007ffe0ff */
[CC--:B------:R-:W-:Y:S01]  /*06a0*/  IMAD.WIDE.U32 R132, R124.reuse, R125.reuse, c[0x0][0x208] ;  /* 0x000082007c847625 */ /* 0x0c0fe200078e007d */
[C---:B------:R-:W-:Y:S02]  /*06b0*/  IADD3 R120, R124.reuse, 0x100, RZ ;  /* 0x000001007c787810 */ /* 0x040fe40007ffe0ff */
[C---:B------:R-:W-:Y:S02]  /*06c0*/  IADD3 R122, R124.reuse, 0x180, RZ ;  /* 0x000001807c7a7810 */ /* 0x040fe40007ffe0ff */
[----:B------:R-:W-:Y:S01]  /*06d0*/  IADD3 R124, R124, 0x200, RZ ;  /* 0x000002007c7c7810 */ /* 0x000fe20007ffe0ff */
[-C--:B------:R-:W-:Y:S01]  /*06e0*/  IMAD.WIDE.U32 R130, R130, R125.reuse, c[0x0][0x208] ;  /* 0x0000820082827625 */ /* 0x080fe200078e007d */
[----:B------:R-:W-:Y:S01]  /*06f0*/  IADD3 R138, R8, 0x200, RZ ;  /* 0x00000200088a7810 */ /* 0x000fe20007ffe0ff */
[----:B------:R-:W3:Y:S02]  /*0700*/  LDG.E.64 R132, [R132.64] ;  /* 0x0000000484847981 */ /* 0x000ee4000c1e1b00 */
[----:B------:R-:W-:-:S02]  /*0710*/  IMAD.WIDE.U32 R120, R120, R125, c[0x0][0x208] ;  /* 0x0000820078787625 */ /* 0x000fc400078e007d */
[----:B------:R-:W4:Y:S02]  /*0720*/  LDG.E.64 R130, [R130.64] ;  /* 0x0000000482827981 */ /* 0x000f24000c1e1b00 */
[----:B0-----:R-:W-:Y:S02]  /*0730*/  IMAD.WIDE.U32 R108, R145, R149, c[0x0][0x188] ;  /* 0x00006200916c7625 */ /* 0x001fe400078e0095 */
[----:B------:R-:W4:Y:S02]  /*0740*/  LDG.E.64 R120, [R120.64] ;  /* 0x0000000478787981 */ /* 0x000f24000c1e1b00 */
[-C--:B------:R-:W-:Y:S02]  /*0750*/  IMAD.WIDE.U32 R122, R122, R125.reuse, c[0x0][0x208] ;  /* 0x000082007a7a7625 */ /* 0x080fe400078e007d */
[----:B------:R-:W4:Y:S02]  /*0760*/  LDG.E.128 R108, [R108.64] ;  /* 0x000000046c6c7981 */ /* 0x000f24000c1e1d00 */
[----:B------:R-:W-:-:S02]  /*0770*/  IMAD.WIDE.U32 R124, R124, R125, c[0x0][0x208] ;  /* 0x000082007c7c7625 */ /* 0x000fc400078e007d */
[----:B------:R-:W4:Y:S02]  /*0780*/  LDG.E.64 R122, [R122.64] ;  /* 0x000000047a7a7981 */ /* 0x000f24000c1e1b00 */
[-C--:B------:R-:W-:Y:S02]  /*0790*/  IMAD.WIDE.U32 R12, R8, R149.reuse, c[0x0][0x188] ;  /* 0x00006200080c7625 */ /* 0x080fe400078e0095 */
[----:B------:R-:W4:Y:S02]  /*07a0*/  LDG.E.64 R124, [R124.64] ;  /* 0x000000047c7c7981 */ /* 0x000f24000c1e1b00 */
[-C--:B------:R-:W-:Y:S02]  /*07b0*/  IMAD.WIDE.U32 R112, R136, R149.reuse, c[0x0][0x188] ;  /* 0x0000620088707625 */ /* 0x080fe400078e0095 */
[----:B------:R-:W4:Y:S02]  /*07c0*/  LDG.E.128 R12, [R12.64] ;  /* 0x000000040c0c7981 */ /* 0x000f24000c1e1d00 */
        /* <DEDUP_REMOVED lines=15> */
[----:B--2---:R-:W-:Y:S02]  /*08c0*/  FSEL R11, R11, RZ, !P0 ;  /* 0x000000ff0b0b7208 */ /* 0x004fe40004000000 */
[----:B---3--:R-:W-:Y:S02]  /*08d0*/  MOV R128, R132 ;  /* 0x0000008400807202 */ /* 0x008fe40000000f00 */
[----:B------:R-:W-:Y:S02]  /*08e0*/  SHF.R.U64 R126, R132, 0x10, R133 ;  /* 0x00000010847e7819 */ /* 0x000fe40000001285 */
[----:B----4-:R-:W-:Y:S02]  /*08f0*/  MOV R106, R130 ;  /* 0x00000082006a7202 */ /* 0x010fe40000000f00 */
[----:B-1----:R-:W-:Y:S02]  /*0900*/  SHF.R.U64 R105, R130, 0x10, R131 ;  /* 0x0000001082697819 */ /* 0x002fe40000001283 */
[----:B------:R-:W-:Y:S01]  /*0910*/  MOV R107, R131 ;  /* 0x00000083006b7202 */ /* 0x000fe20000000f00 */
[----:B------:R-:W-:-:S02]  /*0920*/  FADD.FTZ R148, -R11, R109 ;  /* 0x0000006d0b947221 */ /* 0x000fc40000010100 */
[C---:B------:R-:W-:Y:S02]  /*0930*/  FADD.FTZ R150, -R11.reuse, R110 ;  /* 0x0000006e0b967221 */ /* 0x040fe40000010100 */
[C---:B------:R-:W-:Y:S01]  /*0940*/  FADD.FTZ R152, -R11.reuse, R111 ;  /* 0x0000006f0b987221 */ /* 0x040fe20000010100 */
[--C-:B0-----:R-:W-:Y:S01]  /*0950*/  SHF.R.U64 R135, R122, 0x10, R123.reuse ;  /* 0x000000107a877819 */ /* 0x101fe2000000127b */
[--C-:B------:R-:W-:Y:S01]  /*0960*/  IMAD.MOV.U32 R110, RZ, RZ, R123.reuse ;  /* 0x000000ffff6e7224 */ /* 0x100fe200078e007b */
[----:B------:R-:W-:Y:S02]  /*0970*/  SHF.R.U32.HI R136, RZ, 0x10, R123 ;  /* 0x00000010ff887819 */ /* 0x000fe4000001167b */
[----:B------:R-:W-:Y:S02]  /*0980*/  MOV R111, R124 ;  /* 0x0000007c006f7202 */ /* 0x000fe40000000f00 */
[----:B------:R-:W-:Y:S01]  /*0990*/  SHF.R.U64 R109, R124, 0x10, R125 ;  /* 0x000000107c6d7819 */ /* 0x000fe2000000127d */
[C---:B------:R-:W-:Y:S01]  /*09a0*/  FADD.FTZ R12, -R11.reuse, R12 ;  /* 0x0000000c0b0c7221 */ /* 0x040fe20000010100 */
[----:B------:R-:W-:Y:S01]  /*09b0*/  PRMT R123, RZ, 0x5410, R128 ;  /* 0x00005410ff7b7816 */ /* 0x000fe20000000080 */
[----:B------:R-:W-:Y:S01]  /*09c0*/  IMAD.MOV.U32 R132, RZ, RZ, R120 ;  /* 0x000000ffff847224 */ /* 0x000fe200078e0078 */
[----:B------:R-:W-:Y:S01]  /*09d0*/  SHF.R.U32.HI R130, RZ, 0x10, R131 ;  /* 0x00000010ff827819 */ /* 0x000fe20000011683 */
[C---:B------:R-:W-:Y:S01]  /*09e0*/  FADD.FTZ R124, -R11.reuse, R113 ;  /* 0x000000710b7c7221 */ /* 0x040fe20000010100 */
[--C-:B------:R-:W-:Y:S01]  /*09f0*/  SHF.R.U32.HI R129, RZ, 0x10, R133.reuse ;  /* 0x00000010ff817819 */ /* 0x100fe20000011685 */
[----:B------:R-:W-:Y:S01]  /*0a00*/  IMAD.MOV.U32 R127, RZ, RZ, R133 ;  /* 0x000000ffff7f7224 */ /* 0x000fe200078e0085 */
[----:B------:R-:W-:Y:S01]  /*0a10*/  SHF.R.U64 R131, R120, 0x10, R121 ;  /* 0x0000001078837819 */ /* 0x000fe20000001279 */
[C---:B------:R-:W-:Y:S01]  /*0a20*/  FADD.FTZ R140, -R11.reuse, R13 ;  /* 0x0000000d0b8c7221 */ /* 0x040fe20000010100 */
[----:B------:R-:W-:Y:S01]  /*0a30*/  MOV R137, R122 ;  /* 0x0000007a00897202 */ /* 0x000fe20000000f00 */
[C---:B------:R-:W-:Y:S01]  /*0a40*/  FADD.FTZ R14, -R11.reuse, R14 ;  /* 0x0000000e0b0e7221 */ /* 0x040fe20000010100 */
[----:B------:R-:W-:Y:S01]  /*0a50*/  PRMT R126, RZ, 0x5410, R126 ;  /* 0x00005410ff7e7816 */ /* 0x000fe2000000007e */
[----:B------:R-:W-:-:S02]  /*0a60*/  FADD.FTZ R142, -R11, R15 ;  /* 0x0000000f0b8e7221 */ /* 0x000fc40000010100 */
[C---:B------:R-:W-:Y:S02]  /*0a70*/  FADD.FTZ R16, -R11.reuse, R16 ;  /* 0x000000100b107221 */ /* 0x040fe40000010100 */
[C---:B------:R-:W-:Y:S02]  /*0a80*/  FADD.FTZ R138, -R11.reuse, R17 ;  /* 0x000000110b8a7221 */ /* 0x040fe40000010100 */
[C---:B------:R-:W-:Y:S02]  /*0a90*/  FADD.FTZ R18, -R11.reuse, R18 ;  /* 0x000000120b127221 */ /* 0x040fe40000010100 */
[C---:B------:R-:W-:Y:S02]  /*0aa0*/  FADD.FTZ R144, -R11.reuse, R19 ;  /* 0x000000130b907221 */ /* 0x040fe40000010100 */
        /* <DEDUP_REMOVED lines=8> */
[----:B------:R-:W-:Y:S01]  /*0b30*/  FADD.FTZ R164, -R11, R119 ;  /* 0x000000770ba47221 */ /* 0x000fe20000010100 */
[----:B------:R-:W-:Y:S01]  /*0b40*/  SHF.R.U32.HI R134, RZ, 0x10, R121 ;  /* 0x00000010ff867819 */ /* 0x000fe20000011679 */
[----:B-----5:R-:W-:-:S02]  /*0b50*/  FMUL.FTZ R11, R7, R12 ;  /* 0x0000000c070b7220 */ /* 0x020fc40000410000 */
[C---:B------:R-:W-:Y:S01]  /*0b60*/  FMUL.FTZ R116, R7.reuse, R124 ;  /* 0x0000007c07747220 */ /* 0x040fe20000410000 */
[----:B------:R-:W-:Y:S01]  /*0b70*/  PRMT R128, RZ, 0x5410, R129 ;  /* 0x00005410ff807816 */ /* 0x000fe20000000081 */
[----:B------:R-:W-:Y:S01]  /*0b80*/  FMUL.FTZ R124, R56, R123 ;  /* 0x0000007b387c7220 */ /* 0x000fe20000410000 */
[----:B------:R-:W-:Y:S01]  /*0b90*/  PRMT R129, RZ, 0x5410, R107 ;  /* 0x00005410ff817816 */ /* 0x000fe2000000006b */
[C---:B------:R-:W-:Y:S01]  /*0ba0*/  FMUL.FTZ R17, R7.reuse, R18 ;  /* 0x0000001207117220 */ /* 0x040fe20000410000 */
[----:B------:R-:W-:Y:S01]  /*0bb0*/  PRMT R127, RZ, 0x5410, R127 ;  /* 0x00005410ff7f7816 */ /* 0x000fe2000000007f */
[C---:B------:R-:W-:Y:S01]  /*0bc0*/  FMUL.FTZ R12, R7.reuse, R140 ;  /* 0x0000008c070c7220 */ /* 0x040fe20000410000 */
[----:B------:R-:W-:Y:S01]  /*0bd0*/  PRMT R107, RZ, 0x5410, R108 ;  /* 0x00005410ff6b7816 */ /* 0x000fe2000000006c */
[----:B------:R-:W-:Y:S01]  /*0be0*/  FMUL.FTZ R18, R7, R144 ;  /* 0x0000009007127220 */ /* 0x000fe20000410000 */
[----:B------:R-:W-:Y:S01]  /*0bf0*/  PRMT R144, RZ, 0x5410, R134 ;  /* 0x00005410ff907816 */ /* 0x000fe20000000086 */
[----:B------:R-:W-:-:S02]  /*0c00*/  FADD.FTZ R96, R96, R123 ;  /* 0x0000007b60607221 */ /* 0x000fc40000010000 */
[----:B------:R-:W-:Y:S01]  /*0c10*/  FFMA.FTZ R60, R11, R123, R60 ;  /* 0x0000007b0b3c7223 */ /* 0x000fe2000001003c */
[----:B------:R-:W-:Y:S01]  /*0c20*/  PRMT R134, RZ, 0x5410, R109 ;  /* 0x00005410ff867816 */ /* 0x000fe2000000006d */
[----:B------:R-:W-:Y:S02]  /*0c30*/  FMUL.FTZ R123, R57, R126 ;  /* 0x0000007e397b7220 */ /* 0x000fe40000410000 */
[----:B------:R-:W-:Y:S02]  /*0c40*/  FADD.FTZ R108, RZ, R124 ;  /* 0x0000007cff6c7221 */ /* 0x000fe40000010000 */
[C---:B------:R-:W-:Y:S02]  /*0c50*/  FMUL.FTZ R13, R7.reuse, R14 ;  /* 0x0000000e070d7220 */ /* 0x040fe40000410000 */
[----:B------:R-:W-:Y:S01]  /*0c60*/  FMUL.FTZ R14, R7, R142 ;  /* 0x0000008e070e7220 */ /* 0x000fe20000410000 */
[----:B------:R-:W-:Y:S01]  /*0c70*/  PRMT R142, RZ, 0x5410, R131 ;  /* 0x00005410ff8e7816 */ /* 0x000fe20000000083 */
[----:B------:R-:W-:-:S02]  /*0c80*/  FFMA.FTZ R109, R11, R124, RZ ;  /* 0x0000007c0b6d7223 */ /* 0x000fc400000100ff */
[----:B------:R-:W-:Y:S02]  /*0c90*/  FADD.FTZ R97, R97, R126 ;  /* 0x0000007e61617221 */ /* 0x000fe40000010000 */
[----:B------:R-:W-:Y:S02]  /*0ca0*/  FFMA.FTZ R61, R12, R126, R61 ;  /* 0x0000007e0c3d7223 */ /* 0x000fe4000001003d */
[-C--:B------:R-:W-:Y:S02]  /*0cb0*/  FMUL.FTZ R126, R58, R127.reuse ;  /* 0x0000007f3a7e7220 */ /* 0x080fe40000410000 */
[----:B------:R-:W-:Y:S01]  /*0cc0*/  FADD.FTZ R131, R108, R123 ;  /* 0x0000007b6c837221 */ /* 0x000fe20000010000 */
[----:B------:R-:W-:Y:S01]  /*0cd0*/  SHF.R.U32.HI R104, RZ, 0x10, R125 ;  /* 0x00000010ff687819 */ /* 0x000fe2000001167d */
[----:B------:R-:W-:Y:S02]  /*0ce0*/  FADD.FTZ R98, R98, R127 ;  /* 0x0000007f62627221 */ /* 0x000fe40000010000 */
[----:B------:R-:W-:Y:S01]  /*0cf0*/  FFMA.FTZ R62, R13, R127, R62 ;  /* 0x0000007f0d3e7223 */ /* 0x000fe2000001003e */
[----:B------:R-:W-:Y:S01]  /*0d00*/  PRMT R127, RZ, 0x5410, R106 ;  /* 0x00005410ff7f7816 */ /* 0x000fe2000000006a */
[----:B------:R-:W-:-:S02]  /*0d10*/  FFMA.FTZ R109, R12, R123, R109 ;  /* 0x0000007b0c6d7223 */ /* 0x000fc4000001006d */
[----:B------:R-:W-:Y:S02]  /*0d20*/  FMUL.FTZ R125, R59, R128 ;  /* 0x000000803b7d7220 */ /* 0x000fe40000410000 */
[----:B------:R-:W-:Y:S01]  /*0d30*/  FADD.FTZ R108, R131, R126 ;  /* 0x0000007e836c7221 */ /* 0x000fe20000010000 */
[----:B------:R-:W-:Y:S01]  /*0d40*/  MOV R133, R121 ;  /* 0x0000007900857202 */ /* 0x000fe20000000f00 */
[C---:B------:R-:W-:Y:S01]  /*0d50*/  FMUL.FTZ R15, R7.reuse, R16 ;  /* 0x00000010070f7220 */ /* 0x040fe20000410000 */
[----:B------:R-:W-:Y:S01]  /*0d60*/  PRMT R106, RZ, 0x5410, R135 ;  /* 0x00005410ff6a7816 */ /* 0x000fe20000000087 */
[----:B------:R-:W-:Y:S01]  /*0d70*/  FMUL.FTZ R16, R7, R138 ;  /* 0x0000008a07107220 */ /* 0x000fe20000410000 */
[----:B------:R-:W-:Y:S01]  /*0d80*/  PRMT R138, RZ, 0x5410, R105 ;  /* 0x00005410ff8a7816 */ /* 0x000fe20000000069 */
[----:B------:R-:W-:Y:S02]  /*0d90*/  FFMA.FTZ R109, R13, R126, R109 ;  /* 0x0000007e0d6d7223 */ /* 0x000fe4000001006d */
[----:B------:R-:W-:-:S02]  /*0da0*/  FADD.FTZ R99, R99, R128 ;  /* 0x0000008063637221 */ /* 0x000fc40000010000 */
[----:B------:R-:W-:Y:S02]  /*0db0*/  FFMA.FTZ R63, R14, R128, R63 ;  /* 0x000000800e3f7223 */ /* 0x000fe4000001003f */
[----:B------:R-:W-:Y:S02]  /*0dc0*/  FMUL.FTZ R128, R52, R127 ;  /* 0x0000007f34807220 */ /* 0x000fe40000410000 */
[----:B------:R-:W-:Y:S01]  /*0dd0*/  FADD.FTZ R135, R108, R125 ;  /* 0x0000007d6c877221 */ /* 0x000fe20000010000 */
[----:B------:R-:W-:Y:S01]  /*0de0*/  PRMT R133, RZ, 0x5410, R133 ;  /* 0x00005410ff857816 */ /* 0x000fe20000000085 */
[----:B------:R-:W-:Y:S02]  /*0df0*/  FFMA.FTZ R109, R14, R125, R109 ;  /* 0x0000007d0e6d7223 */ /* 0x000fe4000001006d */
[----:B------:R-:W-:Y:S02]  /*0e00*/  FMUL.FTZ R113, R7, R150 ;  /* 0x0000009607717220 */ /* 0x000fe40000410000 */
[----:B------:R-:W-:-:S02]  /*0e10*/  FADD.FTZ R92, R92, R127 ;  /* 0x0000007f5c5c7221 */ /* 0x000fc40000010000 */
[----:B------:R-:W-:Y:S01]  /*0e20*/  FFMA.FTZ R64, R15, R127, R64 ;  /* 0x0000007f0f407223 */ /* 0x000fe20000010040 */
[----:B------:R-:W-:Y:S01]  /*0e30*/  PRMT R105, RZ, 0x5410, R110 ;  /* 0x00005410ff697816 */ /* 0x000fe2000000006e */
[----:B------:R-:W-:Y:S02]  /*0e40*/  FMUL.FTZ R127, R53, R138 ;  /* 0x0000008a357f7220 */ /* 0x000fe40000410000 */
[----:B------:R-:W-:Y:S01]  /*0e50*/  FADD.FTZ R108, R135, R128 ;  /* 0x00000080876c7221 */ /* 0x000fe20000010000 */
[----:B------:R-:W-:Y:S01]  /*0e60*/  PRMT R110, RZ, 0x5410, R136 ;  /* 0x00005410ff6e7816 */ /* 0x000fe20000000088 */
[----:B------:R-:W-:Y:S01]  /*0e70*/  FFMA.FTZ R109, R15, R128, R109 ;  /* 0x000000800f6d7223 */ /* 0x000fe2000001006d */
[----:B------:R-:W-:Y:S01]  /*0e80*/  PRMT R140, RZ, 0x5410, R130 ;  /* 0x00005410ff8c7816 */ /* 0x000fe20000000082 */
[----:B------:R-:W-:Y:S02]  /*0e90*/  FADD.FTZ R90, R90, R133 ;  /* 0x000000855a5a7221 */ /* 0x000fe40000010000 */
        /* <DEDUP_REMOVED lines=19> */
[----:B------:R-:W-:Y:S02]  /*0fd0*/  FMUL.FTZ R115, R7, R122 ;  /* 0x0000007a07737220 */ /* 0x000fe40000410000 */
[----:B------:R-:W-:-:S02]  /*0fe0*/  FFMA.FTZ R109, R19, R132, R109 ;  /* 0x00000084136d7223 */ /* 0x000fc4000001006d */
[----:B------:R-:W-:Y:S02]  /*0ff0*/  FADD.FTZ R135, R108, R131 ;  /* 0x000000836c877221 */ /* 0x000fe40000010000 */
[----:B------:R-:W-:Y:S02]  /*1000*/  FADD.FTZ R93, R93, R138 ;  /* 0x0000008a5d5d7221 */ /* 0x000fe40000010000 */
[----:B------:R-:W-:Y:S02]  /*1010*/  FFMA.FTZ R65, R16, R138, R65 ;  /* 0x0000008a10417223 */ /* 0x000fe40000010041 */
[----:B------:R-:W-:Y:S02]  /*1020*/  FADD.FTZ R84, R84, R137 ;  /* 0x0000008954547221 */ /* 0x000fe40000010000 */
[-C--:B------:R-:W-:Y:S02]  /*1030*/  FFMA.FTZ R72, R115, R137.reuse, R72 ;  /* 0x0000008973487223 */ /* 0x080fe40000010048 */
[----:B------:R-:W-:-:S02]  /*1040*/  FMUL.FTZ R138, R44, R137 ;  /* 0x000000892c8a7220 */ /* 0x000fc40000410000 */
[----:B------:R-:W-:Y:S02]  /*1050*/  FFMA.FTZ R109, R112, R131, R109 ;  /* 0x00000083706d7223 */ /* 0x000fe4000001006d */
[----:B------:R-:W-:Y:S02]  /*1060*/  FMUL.FTZ R117, R7, R154 ;  /* 0x0000009a07757220 */ /* 0x000fe40000410000 */
[----:B------:R-:W-:Y:S02]  /*1070*/  FADD.FTZ R85, R85, R106 ;  /* 0x0000006a55557221 */ /* 0x000fe40000010000 */
[-C--:B------:R-:W-:Y:S02]  /*1080*/  FFMA.FTZ R73, R116, R106.reuse, R73 ;  /* 0x0000006a74497223 */ /* 0x080fe40000010049 */
[----:B------:R-:W-:Y:S02]  /*1090*/  FMUL.FTZ R137, R45, R106 ;  /* 0x0000006a2d897220 */ /* 0x000fe40000410000 */
[----:B------:R-:W-:-:S02]  /*10a0*/  FMUL.FTZ R133, R51, R144 ;  /* 0x0000009033857220 */ /* 0x000fc40000410000 */
[----:B------:R-:W-:Y:S02]  /*10b0*/  FADD.FTZ R106, R135, R136 ;  /* 0x00000088876a7221 */ /* 0x000fe40000010000 */
[----:B------:R-:W-:Y:S02]  /*10c0*/  FMUL.FTZ R114, R7, R152 ;  /* 0x0000009807727220 */ /* 0x000fe40000410000 */
[----:B------:R-:W-:Y:S02]  /*10d0*/  FADD.FTZ R95, R95, R140 ;  /* 0x0000008c5f5f7221 */ /* 0x000fe40000010000 */
[----:B------:R-:W-:Y:S02]  /*10e0*/  FFMA.FTZ R67, R18, R140, R67 ;  /* 0x0000008c12437223 */ /* 0x000fe40000010043 */
        /* <DEDUP_REMOVED lines=17> */
[----:B------:R-:W-:Y:S02]  /*1200*/  FADD.FTZ R89, R89, R142 ;  /* 0x0000008e59597221 */ /* 0x000fe40000010000 */
[----:B------:R-:W-:Y:S02]  /*1210*/  FFMA.FTZ R69, R112, R142, R69 ;  /* 0x0000008e70457223 */ /* 0x000fe40000010045 */
[----:B------:R-:W-:Y:S02]  /*1220*/  FMUL.FTZ R142, R40, R111 ;  /* 0x0000006f288e7220 */ /* 0x000fe40000410000 */
[----:B------:R-:W-:-:S02]  /*1230*/  FADD.FTZ R109, R106, R139 ;  /* 0x0000008b6a6d7221 */ /* 0x000fc40000010000 */
[C---:B------:R-:W-:Y:S02]  /*1240*/  FMUL.FTZ R119, R7.reuse, R158 ;  /* 0x0000009e07777220 */ /* 0x040fe40000410000 */
[----:B------:R-:W-:Y:S02]  /*1250*/  FFMA.FTZ R105, R118, R139, R105 ;  /* 0x0000008b76697223 */ /* 0x000fe40000010069 */
[----:B------:R-:W-:Y:S02]  /*1260*/  FMUL.FTZ R121, R7, R162 ;  /* 0x000000a207797220 */ /* 0x000fe40000410000 */
[----:B------:R-:W-:Y:S02]  /*1270*/  FMUL.FTZ R141, R41, R134 ;  /* 0x00000086298d7220 */ /* 0x000fe40000410000 */
[----:B------:R-:W-:Y:S02]  /*1280*/  FADD.FTZ R106, R109, R142 ;  /* 0x0000008e6d6a7221 */ /* 0x000fe40000010000 */
[----:B------:R-:W-:-:S02]  /*1290*/  FMUL.FTZ R120, R7, R160 ;  /* 0x000000a007787220 */ /* 0x000fc40000410000 */
[----:B------:R-:W-:Y:S02]  /*12a0*/  FADD.FTZ R91, R91, R144 ;  /* 0x000000905b5b7221 */ /* 0x000fe40000010000 */
[----:B------:R-:W-:Y:S02]  /*12b0*/  FFMA.FTZ R71, R114, R144, R71 ;  /* 0x0000009072477223 */ /* 0x000fe40000010047 */
[----:B------:R-:W-:Y:S02]  /*12c0*/  FFMA.FTZ R105, R119, R142, R105 ;  /* 0x0000008e77697223 */ /* 0x000fe40000010069 */
[----:B------:R-:W-:Y:S02]  /*12d0*/  FADD.FTZ R82, R82, R107 ;  /* 0x0000006b52527221 */ /* 0x000fe40000010000 */
[-C--:B------:R-:W-:Y:S02]  /*12e0*/  FFMA.FTZ R78, R121, R107.reuse, R78 ;  /* 0x0000006b794e7223 */ /* 0x080fe4000001004e */
        /* <DEDUP_REMOVED lines=18> */
.L_x_4462:
[----:B0-----:R-:W-:Y:S05]  /*1410*/  BSYNC B0 ;  /* 0x0000000000007941 */ /* 0x001fea0003800000 */
.L_x_4460:
[----:B------:R-:W-:Y:S02]  /*1420*/  LOP3.LUT P1, RZ, R6, 0xff, RZ, 0xc0, !PT ;  /* 0x000000ff06ff7812 */ /* 0x000fe4000782c0ff */
[----:B------:R-:W-:Y:S02]  /*1430*/  SHF.R.U32.HI R106, RZ, 0x5, R0 ;  /* 0x00000005ff6a7819 */ /* 0x000fe40000011600 */
[----:B------:R-:W-:-:S02]  /*1440*/  LOP3.LUT P0, RZ, R0, 0x1f, RZ, 0xc0, !PT ;  /* 0x0000001f00ff7812 */ /* 0x000fc4000780c0ff */
[----:B------:R-:W-:-:S07]  /*1450*/  LOP3.LUT R148, R106, 0x7fffffc, RZ, 0xc0, !PT ;  /* 0x07fffffc6a947812 */ /* 0x000fce00078ec0ff */
[----:B------:R-:W-:Y:S01]  /*1460*/  @!P1 IADD3 R148, R148, 0x4, RZ ;  /* 0x0000000494949810 */ /* 0x000fe20007ffe0ff */
[----:B------:R-:W-:Y:S05]  /*1470*/  BRA.DIV ~URZ, `(.L_x_4463) ;  /* 0x00001d927f007947 */ /* 0x000fea000b800000 */
[----:B------:R0:W1:Y:S02]  /*1480*/  SHFL.DOWN PT, R107, R108, 0x10, 0x1f ;  /* 0x0a001f006c6b7f89 */ /* 0x00006400000e0000 */
.L_x_4516:
        /* <DEDUP_REMOVED lines=18> */
.L_x_4517:
[----:B------:R-:W-:Y:S01]  /*15b0*/  @!P0 LOP3.LUT R105, R106, 0x3, RZ, 0xc0, !PT ;  /* 0x000000036a698812 */ /* 0x000fe200078ec0ff */
[----:B--2---:R-:W-:Y:S01]  /*15c0*/  FADD.FTZ R134, R134, R109 ;  /* 0x0000006d86867221 */ /* 0x004fe20000010000 */
[----:B------:R-:W-:Y:S01]  /*15d0*/  WARPSYNC 0xffffffff ;  /* 0xffffffff00007948 */ /* 0x000fe20003800000 */
[----:B-1----:R-:W-:Y:S01]  /*15e0*/  FADD.FTZ R135, R104, R111 ;  /* 0x0000006f68877221 */ /* 0x002fe20000010000 */
        /* <DEDUP_REMOVED lines=15> */
[----:B------:R-:W1:Y:S04]  /*16e0*/  LDS.128 R104, [R148.X8+0x2800] ;  /* 0x0028000094687984 */ /* 0x000e680000008c00 */
[----:B0-----:R-:W0:Y:S01]  /*16f0*/  LDS.128 R108, [R148.X8+0x2810] ;  /* 0x00281000946c7984 */ /* 0x001e220000008c00 */
[----:B-1----:R-:W-:-:S02]  /*1700*/  FADD.FTZ R151, RZ, R104 ;  /* 0x00000068ff977221 */ /* 0x002fc40000010000 */
[----:B------:R-:W-:Y:S01]  /*1710*/  FADD.FTZ R104, RZ, R105 ;  /* 0x00000069ff687221 */ /* 0x000fe20000010000 */
[----:B------:R-:W-:Y:S01]  /*1720*/  @!P6 FSEL R105, R36, RZ, P2 ;  /* 0x000000ff2469e208 */ /* 0x000fe20001000000 */
[----:B------:R-:W-:Y:S01]  /*1730*/  FADD.FTZ R151, R106, R151 ;  /* 0x000000976a977221 */ /* 0x000fe20000010000 */
[----:B------:R-:W-:Y:S01]  /*1740*/  @!P6 FSEL R106, R37, RZ, P3 ;  /* 0x000000ff256ae208 */ /* 0x000fe20001800000 */
[----:B------:R-:W-:Y:S01]  /*1750*/  FADD.FTZ R104, R107, R104 ;  /* 0x000000686b687221 */ /* 0x000fe20000010000 */
[----:B------:R-:W-:Y:S01]  /*1760*/  @!P6 FSEL R107, R38, RZ, P0 ;  /* 0x000000ff266be208 */ /* 0x000fe20000000000 */
[----:B0-----:R-:W-:Y:S01]  /*1770*/  FADD.FTZ R151, R151, R108 ;  /* 0x0000006c97977221 */ /* 0x001fe20000010000 */
        /* <DEDUP_REMOVED lines=21> */
.L_x_4466:
[----:B------:R-:W-:Y:S05]  /*18d0*/  BSYNC B0 ;  /* 0x0000000000007941 */ /* 0x000fea0003800000 */
.L_x_4465:
[----:B------:R-:W-:Y:S01]  /*18e0*/  HFMA2.MMA R134, -RZ, RZ, 0, 0 ;  /* 0x00000000ff867435 */ /* 0x000fe200000001ff */
[----:B------:R-:W-:Y:S01]  /*18f0*/  @P5 LOP3.LUT R109, R0, 0x7f, RZ, 0xc0, !PT ;  /* 0x0000007f006d5812 */ /* 0x000fe200078ec0ff */
[----:B------:R-:W-:Y:S01]  /*1900*/  @P5 FMUL.FTZ R104, R105, c[0x0][0x1ec] ;  /* 0x00007b0069685a20 */ /* 0x000fe20000410000 */
[----:B------:R-:W-:Y:S01]  /*1910*/  @!P6 ISETP.NE.AND.EX P3, PT, RZ, c[0x0][0x21c], PT, P3 ;  /* 0x00008700ff00ea0c */ /* 0x000fe20003f65330 */
[----:B------:R-:W-:Y:S01]  /*1920*/  BSSY B0, `(.L_x_4467) ;  /* 0x000000d000007945 */ /* 0x000fe20003800000 */
[----:B------:R-:W-:Y:S02]  /*1930*/  @!P6 ISETP.NE.U32.AND P1, PT, RZ, c[0x0][0x218], PT ;  /* 0x00008600ff00ea0c */ /* 0x000fe40003f25070 */
[----:B------:R-:W-:Y:S02]  /*1940*/  @P5 LEA.HI.SX32 R134, R108, R109, 0x1e ;  /* 0x0000006d6c865211 */ /* 0x000fe400078ff2ff */
[----:B------:R-:W-:Y:S02]  /*1950*/  ISETP.NE.AND.EX P2, PT, RZ, c[0x0][0x25c], PT, P2 ;  /* 0x00009700ff007a0c */ /* 0x000fe40003f45320 */
        /* <DEDUP_REMOVED lines=9> */
.L_x_4468:
[----:B------:R-:W-:Y:S05]  /*19f0*/  BSYNC B0 ;  /* 0x0000000000007941 */ /* 0x000fea0003800000 */
.L_x_4467:
        /* <DEDUP_REMOVED lines=8> */
.L_x_4470:
[----:B------:R-:W-:Y:S05]  /*1a80*/  BSYNC B0 ;  /* 0x0000000000007941 */ /* 0x000fea0003800000 */
.L_x_4469:
[----:B------:R-:W-:Y:S01]  /*1a90*/  @P5 FMUL.FTZ R104, R106, c[0x0][0x1ec] ;  /* 0x00007b006a685a20 */ /* 0x000fe20000410000 */
[----:B------:R-:W-:Y:S01]  /*1aa0*/  @!P6 ISETP.NE.AND.EX P0, PT, RZ, c[0x0][0x21c], PT, P0 ;  /* 0x00008700ff00ea0c */ /* 0x000fe20003f05300 */
[----:B------:R-:W-:Y:S01]  /*1ab0*/  @P5 FMUL.FTZ R108, R107, c[0x0][0x1ec] ;  /* 0x00007b006b6c5a20 */ /* 0x000fe20000410000 */
[----:B------:R-:W-:Y:S01]  /*1ac0*/  BSSY B0, `(.L_x_4471) ;  /* 0x000000f000007945 */ /* 0x000fe20003800000 */
[----:B------:R-:W-:Y:S02]  /*1ad0*/  @P5 PRMT R9, R109, 0x7610, R9 ;  /* 0x000076106d095816 */ /* 0x000fe40000000009 */
[----:B------:R-:W-:Y:S02]  /*1ae0*/  @!P6 ISETP.NE.U32.AND P3, PT, RZ, c[0x0][0x218], PT ;  /* 0x00008600ff00ea0c */ /* 0x000fe40003f65070 */
[----:B------:R-:W-:Y:S02]  /*1af0*/  ISETP.NE.AND.EX P4, PT, RZ, c[0x0][0x25c], PT, P4 ;  /* 0x00009700ff007a0c */ /* 0x000fe40003f85340 */
[----:B------:R-:W-:-:S02]  /*1b00*/  @P5 F2FP.BF16.PACK_AB R149, RZ, R104 ;  /* 0x00000068ff95523e */ /* 0x000fc400000010ff */
        /* <DEDUP_REMOVED lines=10> */
.L_x_4472:
[----:B------:R-:W-:Y:S05]  /*1bb0*/  BSYNC B0 ;  /* 0x0000000000007941 */ /* 0x000fea0003800000 */
.L_x_4471:
        /* <DEDUP_REMOVED lines=24> */
.L_x_4474:
[----:B------:R-:W-:Y:S05]  /*1d40*/  BSYNC B0 ;  /* 0x0000000000007941 */ /* 0x000fea0003800000 */
.L_x_4473:
        /* <DEDUP_REMOVED lines=8> */
.L_x_4476:
[----:B------:R-:W-:Y:S05]  /*1dd0*/  BSYNC B0 ;  /* 0x0000000000007941 */ /* 0x000fea0003800000 */
.L_x_4475:
        /* <DEDUP_REMOVED lines=13> */
.L_x_4478:
[----:B------:R-:W-:Y:S05]  /*1eb0*/  BSYNC B0 ;  /* 0x0000000000007941 */ /* 0x000fea0003800000 */
.L_x_4477:
        /* <DEDUP_REMOVED lines=9> */
.L_x_4480:
[----:B------:R-:W-:Y:S05]  /*1f50*/  BSYNC B0 ;  /* 0x0000000000007941 */ /* 0x000fea0003800000 */
.L_x_4479:
[----:B------:R-:W-:Y:S01]  /*1f60*/  @P5 FMUL.FTZ R105, R151, c[0x0][0x1ec] ;  /* 0x00007b0097695a20 */ /* 0x000fe20000410000 */
[----:B------:R-:W-:Y:S01]  /*1f70*/  @!P6 ISETP.NE.AND.EX P0, PT, RZ, c[0x0][0x21c], PT, P0 ;  /* 0x00008700ff00ea0c */ /* 0x000fe20003f05300 */
[----:B------:R-:W-:Y:S01]  /*1f80*/  BSSY B0, `(.L_x_4481) ;  /* 0x000000e000007945 */ /* 0x000fe20003800000 */
[----:B------:R-:W-:Y:S02]  /*1f90*/  @!P6 ISETP.NE.U32.AND P3, PT, RZ, c[0x0][0x218], PT ;  /* 0x00008600ff00ea0c */ /* 0x000fe40003f65070 */
[----:B------:R-:W-:Y:S02]  /*1fa0*/  @P5 PRMT R9, R107, 0x7610, R9 ;  /* 0x000076106b095816 */ /* 0x000fe40000000009 */
[----:B------:R-:W-:Y:S02]  /*1fb0*/  @P5 F2FP.BF16.PACK_AB R150, RZ, R104 ;  /* 0x00000068ff96523e */ /* 0x000fe400000010ff */
[----:B------:R-:W-:Y:S02]  /*1fc0*/  @P5 F2FP.BF16.PACK_AB R152, RZ, R105 ;  /* 0x00000069ff98523e */ /* 0x000fe400000010ff */
[----:B------:R-:W-:-:S02]  /*1fd0*/  @P2 MOV R147, 0x10 ;  /* 0x0000001000932802 */ /* 0x000fc40000000f00 */
        /* <DEDUP_REMOVED lines=8> */
.L_x_4482:
[----:B------:R-:W-:Y:S05]  /*2060*/  BSYNC B0 ;  /* 0x0000000000007941 */ /* 0x000fea0003800000 */
.L_x_4481:
        /* <DEDUP_REMOVED lines=25> */
.L_x_4484:
[----:B------:R-:W-:Y:S05]  /*2200*/  BSYNC B0 ;  /* 0x0000000000007941 */ /* 0x000fea0003800000 */
.L_x_4483:
        /* <DEDUP_REMOVED lines=8> */
.L_x_4486:
[----:B------:R-:W-:Y:S05]  /*2290*/  BSYNC B0 ;  /* 0x0000000000007941 */ /* 0x000fea0003800000 */
.L_x_4485:
        /* <DEDUP_REMOVED lines=13> */
.L_x_4488:
[----:B------:R-:W-:Y:S05]  /*2370*/  BSYNC B0 ;  /* 0x0000000000007941 */ /* 0x000fea0003800000 */
.L_x_4487:
        /* <DEDUP_REMOVED lines=8> */
.L_x_4490:
[----:B------:R-:W-:Y:S05]  /*2400*/  BSYNC B0 ;  /* 0x0000000000007941 */ /* 0x000fea0003800000 */
.L_x_4489:
        /* <DEDUP_REMOVED lines=17> */
.L_x_4492:
[----:B------:R-:W-:Y:S05]  /*2520*/  BSYNC B0 ;  /* 0x0000000000007941 */ /* 0x000fea0003800000 */
.L_x_4491:
        /* <DEDUP_REMOVED lines=25> */
.L_x_4494:
[----:B------:R-:W-:Y:S05]  /*26c0*/  BSYNC B0 ;  /* 0x0000000000007941 */ /* 0x000fea0003800000 */
.L_x_4493:
        /* <DEDUP_REMOVED lines=8> */
.L_x_4496:
[----:B------:R-:W-:Y:S05]  /*2750*/  BSYNC B0 ;  /* 0x0000000000007941 */ /* 0x000fea0003800000 */
.L_x_4495:
        /* <DEDUP_REMOVED lines=14> */
.L_x_4498:
[----:B------:R-:W-:Y:S05]  /*2840*/  BSYNC B0 ;  /* 0x0000000000007941 */ /* 0x000fea0003800000 */
.L_x_4497:
        /* <DEDUP_REMOVED lines=10> */
.L_x_4500:
[----:B------:R-:W-:Y:S05]  /*28f0*/  BSYNC B0 ;  /* 0x0000000000007941 */ /* 0x000fea0003800000 */
.L_x_4499:
[----:B------:R-:W-:Y:S01]  /*2900*/  @P5 FMUL.FTZ R105, R107, c[0x0][0x1ec] ;  /* 0x00007b006b695a20 */ /* 0x000fe20000410000 */
[----:B------:R-:W-:Y:S01]  /*2910*/  @!P6 ISETP.NE.AND.EX P0, PT, RZ, c[0x0][0x21c], PT, P1 ;  /* 0x00008700ff00ea0c */ /* 0x000fe20003f05310 */
[----:B------:R-:W-:Y:S01]  /*2920*/  BSSY B0, `(.L_x_4501) ;  /* 0x0000015000007945 */ /* 0x000fe20003800000 */
[----:B------:R-:W-:Y:S02]  /*2930*/  @!P6 ISETP.NE.U32.AND P1, PT, RZ, c[0x0][0x218], PT ;  /* 0x00008600ff00ea0c */ /* 0x000fe40003f25070 */
        /* <DEDUP_REMOVED lines=19> */
.L_x_4502:
[----:B------:R-:W-:Y:S05]  /*2a70*/  BSYNC B0 ;  /* 0x0000000000007941 */ /* 0x000fea0003800000 */
.L_x_4501:
        /* <DEDUP_REMOVED lines=10> */
[----:B------:R-:W-:Y:S01]  /*2b20*/  @!P6 ISETP.NE.AND.EX P0, PT, RZ, c[0x0][0x21c], PT, P0 ;  /* 0x00008700ff00ea0c */ /* 0x000fe20003f05300 */
[----:B------:R-:W-:Y:S01]  /*2b30*/  @P2 IMAD.MOV.U32 R8, RZ, RZ, 0x10 ;  /* 0x00000010ff082424 */ /* 0x000fe200078e00ff */
[----:B------:R-:W-:-:S02]  /*2b40*/  @!P6 ISETP.NE.AND.EX P1, PT, RZ, c[0x0][0x21c], PT, P1 ;  /* 0x00008700ff00ea0c */ /* 0x000fc40003f25310 */
        /* <DEDUP_REMOVED lines=16> */
.L_x_4504:
[----:B------:R-:W-:Y:S05]  /*2c50*/  BSYNC B0 ;  /* 0x0000000000007941 */ /* 0x000fea0003800000 */
.L_x_4503:
        /* <DEDUP_REMOVED lines=8> */
.L_x_4506:
[----:B------:R-:W-:Y:S05]  /*2ce0*/  BSYNC B0 ;  /* 0x0000000000007941 */ /* 0x000fea0003800000 */
.L_x_4505:
        /* <DEDUP_REMOVED lines=10> */
.L_x_4508:
[----:B------:R-:W-:Y:S05]  /*2d90*/  BSYNC B0 ;  /* 0x0000000000007941 */ /* 0x000fea0003800000 */
.L_x_4507:
        /* <DEDUP_REMOVED lines=8> */
.L_x_4510:
[----:B------:R-:W-:Y:S05]  /*2e20*/  BSYNC B0 ;  /* 0x0000000000007941 */ /* 0x000fea0003800000 */
.L_x_4509:
        /* <DEDUP_REMOVED lines=8> */
.L_x_4512:
[----:B------:R-:W-:Y:S05]  /*2eb0*/  BSYNC B0 ;  /* 0x0000000000007941 */ /* 0x000fea0003800000 */
.L_x_4511:
        /* <DEDUP_REMOVED lines=27> */
.L_x_4514:
[----:B------:R-:W-:Y:S05]  /*3070*/  BSYNC B0 ;  /* 0x0000000000007941 */ /* 0x000fea0003800000 */
.L_x_4513:
[----:B------:R-:W-:Y:S02]  /*3080*/  IADD3 R2, R2, c[0x0][0x160], RZ ;  /* 0x0000580002027a10 */ /* 0x000fe40007ffe0ff */
[----:B------:R-:W-:Y:S02]  /*3090*/  LOP3.LUT P1, RZ, R6, 0xff, RZ, 0xc0, !PT ;  /* 0x000000ff06ff7812 */ /* 0x000fe4000782c0ff */
[----:B------:R-:W-:Y:S02]  /*30a0*/  ISETP.GE.AND P0, PT, R2, c[0x0][0x164], PT ;  /* 0x0000590002007a0c */ /* 0x000fe40003f06270 */
[----:B------:R-:W-:-:S11]  /*30b0*/  SEL R6, RZ, 0x1, P1 ;  /* 0x00000001ff067807 */ /* 0x000fd60000800000 */
[----:B01----:R-:W-:Y:S01]  /*30c0*/  @P0 CALL.REL.NOINC `(.L_x_4459) ;  /* 0x0000001000000944 */ /* 0x003fe20003c00000 */
[----:B------:R-:W-:Y:S05]  /*30d0*/  BRA `(.L_x_4515) ;  /* 0xffffd2e000007947 */ /* 0x000fea000383ffff */
.L_x_4459:
        /* <DEDUP_REMOVED lines=19> */
.L_x_4463:
[----:B------:R-:W-:Y:S01]  /*3210*/  HFMA2.MMA R135, -RZ, RZ, 0, 9.5367431640625e-07 ;  /* 0x00000010ff877435 */ /* 0x000fe200000001ff */
[----:B------:R-:W-:Y:S01]  /*3220*/  MOV R110, R108 ;  /* 0x0000006c006e7202 */ /* 0x000fe20000000f00 */
[----:B------:R-:W-:Y:S01]  /*3230*/  IMAD.MOV.U32 R149, RZ, RZ, 0x1f ;  /* 0x0000001fff957424 */ /* 0x000fe200078e00ff */
[----:B------:R-:W-:-:S02]  /*3240*/  MOV R150, 0xffffffff ;  /* 0xffffffff00967802 */ /* 0x000fc40000000f00 */
[----:B------:R-:W-:Y:S02]  /*3250*/  MOV R104, 0x3270 ;  /* 0x0000327000687802 */ /* 0x000fe40000000f00 */
[----:B-----5:R-:W-:Y:S05]  /*3260*/  CALL.REL.NOINC `($__internal_83_$__cuda_sm70_shflsync_down_p) ;  /* 0x0000046000007944 */ /* 0x020fea0003c00000 */
[----:B-1----:R-:W-:Y:S01]  /*3270*/  MOV R107, R110 ;  /* 0x0000006e006b7202 */ /* 0x002fe20000000f00 */
[----:B0-----:R-:W-:Y:S05]  /*3280*/  BRA `(.L_x_4516) ;  /* 0xffffe20000007947 */ /* 0x001fea000383ffff */
.L_x_4464:
[----:B------:R-:W-:Y:S01]  /*3290*/  HFMA2.MMA R135, -RZ, RZ, 0, 9.5367431640625e-07 ;  /* 0x00000010ff877435 */ /* 0x000fe200000001ff */
[----:B------:R-:W-:Y:S01]  /*32a0*/  IMAD.MOV.U32 R110, RZ, RZ, R109 ;  /* 0x000000ffff6e7224 */ /* 0x000fe200078e006d */
[----:B------:R-:W-:Y:S01]  /*32b0*/  MOV R149, 0x1f ;  /* 0x0000001f00957802 */ /* 0x000fe20000000f00 */
[----:B------:R-:W-:Y:S01]  /*32c0*/  IMAD.MOV.U32 R150, RZ, RZ, -0x1 ;  /* 0xffffffffff967424 */ /* 0x000fe200078e00ff */
[----:B------:R-:W-:Y:S02]  /*32d0*/  MOV R104, 0x32f0 ;  /* 0x000032f000687802 */ /* 0x000fe40000000f00 */
[----:B01---5:R-:W-:Y:S05]  /*32e0*/  CALL.REL.NOINC `($__internal_83_$__cuda_sm70_shflsync_down_p) ;  /* 0x000003e000007944 */ /* 0x023fea0003c00000 */
[----:B------:R-:W-:Y:S01]  /*32f0*/  FADD.FTZ R108, R107, R108 ;  /* 0x0000006c6b6c7221 */ /* 0x000fe20000010000 */
[----:B0-----:R-:W-:Y:S01]  /*3300*/  HFMA2.MMA R135, -RZ, RZ, 0, 4.76837158203125e-07 ;  /* 0x00000008ff877435 */ /* 0x001fe200000001ff */
[----:B-1----:R-:W-:Y:S01]  /*3310*/  FADD.FTZ R109, R109, R110 ;  /* 0x0000006e6d6d7221 */ /* 0x002fe20000010000 */
[----:B------:R-:W-:Y:S01]  /*3320*/  MOV R149, 0x1f ;  /* 0x0000001f00957802 */ /* 0x000fe20000000f00 */
[----:B------:R-:W-:Y:S01]  /*3330*/  IMAD.MOV.U32 R150, RZ, RZ, -0x1 ;  /* 0xffffffffff967424 */ /* 0x000fe200078e00ff */
[----:B------:R-:W-:-:S02]  /*3340*/  MOV R110, R108 ;  /* 0x0000006c006e7202 */ /* 0x000fc40000000f00 */
[----:B------:R-:W-:Y:S02]  /*3350*/  MOV R104, 0x3370 ;  /* 0x0000337000687802 */ /* 0x000fe40000000f00 */
[----:B------:R-:W-:Y:S05]  /*3360*/  CALL.REL.NOINC `($__internal_83_$__cuda_sm70_shflsync_down_p) ;  /* 0x0000036000007944 */ /* 0x000fea0003c00000 */
[----:B0-----:R-:W-:Y:S01]  /*3370*/  HFMA2.MMA R135, -RZ, RZ, 0, 4.76837158203125e-07 ;  /* 0x00000008ff877435 */ /* 0x001fe200000001ff */
[----:B-1----:R-:W-:Y:S01]  /*3380*/  MOV R107, R110 ;  /* 0x0000006e006b7202 */ /* 0x002fe20000000f00 */
[----:B------:R-:W-:Y:S01]  /*3390*/  IMAD.MOV.U32 R110, RZ, RZ, R109 ;  /* 0x000000ffff6e7224 */ /* 0x000fe200078e006d */
[----:B------:R-:W-:Y:S01]  /*33a0*/  MOV R149, 0x1f ;  /* 0x0000001f00957802 */ /* 0x000fe20000000f00 */
[----:B------:R-:W-:Y:S01]  /*33b0*/  IMAD.MOV.U32 R150, RZ, RZ, -0x1 ;  /* 0xffffffffff967424 */ /* 0x000fe200078e00ff */
[----:B------:R-:W-:Y:S02]  /*33c0*/  MOV R104, 0x33e0 ;  /* 0x000033e000687802 */ /* 0x000fe40000000f00 */
[----:B------:R-:W-:Y:S05]  /*33d0*/  CALL.REL.NOINC `($__internal_83_$__cuda_sm70_shflsync_down_p) ;  /* 0x000002f000007944 */ /* 0x000fea0003c00000 */
[----:B------:R-:W-:Y:S01]  /*33e0*/  FADD.FTZ R108, R107, R108 ;  /* 0x0000006c6b6c7221 */ /* 0x000fe20000010000 */
[----:B0-----:R-:W-:Y:S01]  /*33f0*/  HFMA2.MMA R135, -RZ, RZ, 0, 2.384185791015625e-07 ;  /* 0x00000004ff877435 */ /* 0x001fe200000001ff */
[----:B-1----:R-:W-:Y:S01]  /*3400*/  FADD.FTZ R109, R109, R110 ;  /* 0x0000006e6d6d7221 */ /* 0x002fe20000010000 */
[----:B------:R-:W-:Y:S01]  /*3410*/  MOV R149, 0x1f ;  /* 0x0000001f00957802 */ /* 0x000fe20000000f00 */
[----:B------:R-:W-:Y:S01]  /*3420*/  IMAD.MOV.U32 R150, RZ, RZ, -0x1 ;  /* 0xffffffffff967424 */ /* 0x000fe200078e00ff */
[----:B------:R-:W-:-:S02]  /*3430*/  MOV R110, R108 ;  /* 0x0000006c006e7202 */ /* 0x000fc40000000f00 */
[----:B------:R-:W-:Y:S02]  /*3440*/  MOV R104, 0x3460 ;  /* 0x0000346000687802 */ /* 0x000fe40000000f00 */
[----:B------:R-:W-:Y:S05]  /*3450*/  CALL.REL.NOINC `($__internal_83_$__cuda_sm70_shflsync_down_p) ;  /* 0x0000027000007944 */ /* 0x000fea0003c00000 */
[----:B0-----:R-:W-:Y:S01]  /*3460*/  HFMA2.MMA R135, -RZ, RZ, 0, 2.384185791015625e-07 ;  /* 0x00000004ff877435 */ /* 0x001fe200000001ff */
[----:B-1----:R-:W-:Y:S01]  /*3470*/  MOV R107, R110 ;  /* 0x0000006e006b7202 */ /* 0x002fe20000000f00 */
[----:B------:R-:W-:Y:S01]  /*3480*/  IMAD.MOV.U32 R110, RZ, RZ, R109 ;  /* 0x000000ffff6e7224 */ /* 0x000fe200078e006d */
[----:B------:R-:W-:Y:S01]  /*3490*/  MOV R149, 0x1f ;  /* 0x0000001f00957802 */ /* 0x000fe20000000f00 */
[----:B------:R-:W-:Y:S01]  /*34a0*/  IMAD.MOV.U32 R150, RZ, RZ, -0x1 ;  /* 0xffffffffff967424 */ /* 0x000fe200078e00ff */
[----:B------:R-:W-:Y:S02]  /*34b0*/  MOV R104, 0x34d0 ;  /* 0x000034d000687802 */ /* 0x000fe40000000f00 */
[----:B------:R-:W-:Y:S05]  /*34c0*/  CALL.REL.NOINC `($__internal_83_$__cuda_sm70_shflsync_down_p) ;  /* 0x0000020000007944 */ /* 0x000fea0003c00000 */
[----:B------:R-:W-:Y:S01]  /*34d0*/  FADD.FTZ R108, R107, R108 ;  /* 0x0000006c6b6c7221 */ /* 0x000fe20000010000 */
[----:B0-----:R-:W-:Y:S01]  /*34e0*/  HFMA2.MMA R135, -RZ, RZ, 0, 1.1920928955078125e-07 ;  /* 0x00000002ff877435 */ /* 0x001fe200000001ff */
[----:B-1----:R-:W-:Y:S01]  /*34f0*/  FADD.FTZ R111, R109, R110 ;  /* 0x0000006e6d6f7221 */ /* 0x002fe20000010000 */
[----:B------:R-:W-:Y:S01]  /*3500*/  MOV R149, 0x1f ;  /* 0x0000001f00957802 */ /* 0x000fe20000000f00 */
[----:B------:R-:W-:Y:S01]  /*3510*/  IMAD.MOV.U32 R150, RZ, RZ, -0x1 ;  /* 0xffffffffff967424 */ /* 0x000fe200078e00ff */
[----:B------:R-:W-:-:S02]  /*3520*/  MOV R110, R108 ;  /* 0x0000006c006e7202 */ /* 0x000fc40000000f00 */
[----:B------:R-:W-:Y:S02]  /*3530*/  MOV R104, 0x3550 ;  /* 0x0000355000687802 */ /* 0x000fe40000000f00 */
[----:B------:R-:W-:Y:S05]  /*3540*/  CALL.REL.NOINC `($__internal_83_$__cuda_sm70_shflsync_down_p) ;  /* 0x0000018000007944 */ /* 0x000fea0003c00000 */
[----:B0-----:R-:W-:Y:S01]  /*3550*/  HFMA2.MMA R135, -RZ, RZ, 0, 1.1920928955078125e-07 ;  /* 0x00000002ff877435 */ /* 0x001fe200000001ff */
[----:B-1----:R-:W-:Y:S01]  /*3560*/  MOV R107, R110 ;  /* 0x0000006e006b7202 */ /* 0x002fe20000000f00 */
[----:B------:R-:W-:Y:S01]  /*3570*/  IMAD.MOV.U32 R110, RZ, RZ, R111 ;  /* 0x000000ffff6e7224 */ /* 0x000fe200078e006f */
[----:B------:R-:W-:Y:S01]  /*3580*/  MOV R149, 0x1f ;  /* 0x0000001f00957802 */ /* 0x000fe20000000f00 */
[----:B------:R-:W-:Y:S01]  /*3590*/  IMAD.MOV.U32 R150, RZ, RZ, -0x1 ;  /* 0xffffffffff967424 */ /* 0x000fe200078e00ff */
[----:B------:R-:W-:Y:S02]  /*35a0*/  MOV R104, 0x35c0 ;  /* 0x000035c000687802 */ /* 0x000fe40000000f00 */
[----:B------:R-:W-:Y:S05]  /*35b0*/  CALL.REL.NOINC `($__internal_83_$__cuda_sm70_shflsync_down_p) ;  /* 0x0000011000007944 */ /* 0x000fea0003c00000 */
[----:B------:R-:W-:Y:S01]  /*35c0*/  FADD.FTZ R109, R107, R108 ;  /* 0x0000006c6b6d7221 */ /* 0x000fe20000010000 */
[----:B0-----:R-:W-:Y:S01]  /*35d0*/  HFMA2.MMA R135, -RZ, RZ, 0, 5.9604644775390625e-08 ;  /* 0x00000001ff877435 */ /* 0x001fe200000001ff */
[----:B-1----:R-:W-:Y:S01]  /*35e0*/  FADD.FTZ R111, R111, R110 ;  /* 0x0000006e6f6f7221 */ /* 0x002fe20000010000 */
[----:B------:R-:W-:Y:S01]  /*35f0*/  MOV R149, 0x1f ;  /* 0x0000001f00957802 */ /* 0x000fe20000000f00 */
[----:B------:R-:W-:Y:S01]  /*3600*/  IMAD.MOV.U32 R110, RZ, RZ, R109 ;  /* 0x000000ffff6e7224 */ /* 0x000fe200078e006d */
[----:B------:R-:W-:-:S02]  /*3610*/  MOV R150, 0xffffffff ;  /* 0xffffffff00967802 */ /* 0x000fc40000000f00 */
[----:B------:R-:W-:Y:S02]  /*3620*/  MOV R104, 0x3640 ;  /* 0x0000364000687802 */ /* 0x000fe40000000f00 */
[----:B------:R-:W-:Y:S05]  /*3630*/  CALL.REL.NOINC `($__internal_83_$__cuda_sm70_shflsync_down_p) ;  /* 0x0000009000007944 */ /* 0x000fea0003c00000 */
[----:B0-----:R-:W-:Y:S01]  /*3640*/  HFMA2.MMA R135, -RZ, RZ, 0, 5.9604644775390625e-08 ;  /* 0x00000001ff877435 */ /* 0x001fe200000001ff */
[----:B-1----:R-:W-:Y:S01]  /*3650*/  MOV R134, R110 ;  /* 0x0000006e00867202 */ /* 0x002fe20000000f00 */
[----:B------:R-:W-:Y:S01]  /*3660*/  IMAD.MOV.U32 R149, RZ, RZ, 0x1f ;  /* 0x0000001fff957424 */ /* 0x000fe200078e00ff */
[----:B------:R-:W-:Y:S02]  /*3670*/  MOV R110, R111 ;  /* 0x0000006f006e7202 */ /* 0x000fe40000000f00 */
[----:B------:R-:W-:Y:S02]  /*3680*/  MOV R150, 0xffffffff ;  /* 0xffffffff00967802 */ /* 0x000fe40000000f00 */
[----:B------:R-:W-:Y:S02]  /*3690*/  MOV R104, 0x36b0 ;  /* 0x000036b000687802 */ /* 0x000fe40000000f00 */
[----:B------:R-:W-:Y:S05]  /*36a0*/  CALL.REL.NOINC `($__internal_83_$__cuda_sm70_shflsync_down_p) ;  /* 0x0000002000007944 */ /* 0x000fea0003c00000 */
[----:B-1----:R-:W-:Y:S01]  /*36b0*/  MOV R104, R110 ;  /* 0x0000006e00687202 */ /* 0x002fe20000000f00 */
[----:B0-----:R-:W-:Y:S05]  /*36c0*/  BRA `(.L_x_4517) ;  /* 0xffffdee000007947 */ /* 0x001fea000383ffff */
        .weak           $__internal_83_$__cuda_sm70_shflsync_down_p
        .type           $__internal_83_$__cuda_sm70_shflsync_down_p,@function
        .size           $__internal_83_$__cuda_sm70_shflsync_down_p,(.L_x_9827 - $__internal_83_$__cuda_sm70_shflsync_down_p)
$__internal_83_$__cuda_sm70_shflsync_down_p:
[----:B------:R-:W-:Y:S01]  /*36d0*/  HFMA2.MMA R105, -RZ, RZ, 0, 0 ;  /* 0x00000000ff697435 */ /* 0x000fe200000001ff */
[----:B------:R-:W-:Y:S04]  /*36e0*/  WARPSYNC R150 ;  /* 0x0000009600007348 */ /* 0x000fe80003800000 */
[----:B------:R0:W1:Y:S01]  /*36f0*/  SHFL.DOWN PT, R110, R110, R135, R149 ;  /* 0x080000876e6e7389 */ /* 0x00006200000e0095 */
[----:B------:R-:W-:Y:S05]  /*3700*/  RET.REL.NODEC R104 `(_ZN10layer_norm13ln_bwd_kernelINS_13Kernel_traitsIf13__nv_bfloat16fS2_fjLj2560ELj1ELj1ELj4ELj8ENS_18Kernel_traits_baseILj2560EfS2_fS2_fjLj128EEEEELb0ELb0ELb1ELb1EEEvNS_9BwdParamsE) ;  /* 0xffffc8f068007950 */ /* 0x000fea0003c3ffff */
.L_x_4518:
        /* <DEDUP_REMOVED lines=15> */
.L_x_9827:


//--------------------- .text._ZN10layer_norm13ln_bwd_kernelINS_13Kernel_traitsIf13__nv_bfloat16fS2_fjLj2560ELj1ELj1ELj4ELj8ENS_18Kernel_traits_baseILj2560EfS2_fS2_fjLj128EEEEELb0ELb1ELb0ELb0EEEvNS_9BwdParamsE --------------------------
	.section	.text._ZN10layer_norm13ln_bwd_kernelINS_13Kernel_traitsIf13__nv_bfloat16fS2_fjLj2560ELj1ELj1ELj4ELj8ENS_18Kernel_traits_baseILj2560EfS2_fS2_fjLj128EEEEELb0ELb1ELb0ELb0EEEvNS_9BwdParamsE,"ax",@progbits
	.sectioninfo	@"SHI_REGISTERS=195"
	.align	128
        .global         _ZN10layer_norm13ln_bwd_kernelINS_13Kernel_traitsIf13__nv_bfloat16fS2_fjLj2560ELj1ELj1ELj4ELj8ENS_18Kernel_traits_baseILj2560EfS2_fS2_fjLj128EEEEELb0ELb1ELb0ELb0EEEvNS_9BwdParamsE
        .type           _ZN10layer_norm13ln_bwd_kernelINS_13Kernel_traitsIf13__nv_bfloat16fS2_fjLj2560ELj1ELj1ELj4ELj8ENS_18Kernel_traits_baseILj2560EfS2_fS2_fjLj128EEEEELb0ELb1ELb0ELb0EEEvNS_9BwdParamsE,@function
        .size           _ZN10layer_norm13ln_bwd_kernelINS_13Kernel_traitsIf13__nv_bfloat16fS2_fjLj2560ELj1ELj1ELj4ELj8ENS_18Kernel_traits_baseILj2560EfS2_fS2_fjLj128EEEEELb0ELb1ELb0ELb0EEEvNS_9BwdParamsE,(.L_x_9828 - _ZN10layer_norm13ln_bwd_kernelINS_13Kernel_traitsIf13__nv_bfloat16fS2_fjLj2560ELj1ELj1ELj4ELj8ENS_18Kernel_traits_baseILj2560EfS2_fS2_fjLj128EEEEELb0ELb1ELb0ELb0EEEvNS_9BwdParamsE)
        .other          _ZN10layer_norm13ln_bwd_kernelINS_13Kernel_traitsIf13__nv_bfloat16fS2_fjLj2560ELj1ELj1ELj4ELj8ENS_18Kernel_traits_baseILj2560EfS2_fS2_fjLj128EEEEELb0ELb1ELb0ELb0EEEvNS_9BwdParamsE,@"STO_CUDA_ENTRY STV_DEFAULT"
_ZN10layer_norm13ln_bwd_kernelINS_13Kernel_traitsIf13__nv_bfloat16fS2_fjLj2560ELj1ELj1ELj4ELj8ENS_18Kernel_traits_baseILj2560EfS2_fS2_fjLj128EEEEELb0ELb1ELb0ELb0EEEvNS_9BwdParamsE:
.text._ZN10layer_norm13ln_bwd_kernelINS_13Kernel_traitsIf13__nv_bfloat16fS2_fjLj2560ELj1ELj1ELj4ELj8ENS_18Kernel_traits_baseILj2560EfS2_fS2_fjLj128EEEEELb0ELb1ELb0ELb0EEEvNS_9BwdParamsE:
        /* <DEDUP_REMOVED lines=20> */
[----:B------:R-:W-:Y:S01]  /*0140*/  @P1 LOP3.LUT R6, R6, 0x80, RZ, 0xfc, !PT ;  /* 0x0000008006061812 */ /* 0x000fe200078efcff */
[----:B------:R0:W5:Y:S04]  /*0150*/  @P1 LDG.E.128 R120, [R2.64] ;  /* 0x0000000402781981 */ /* 0x000168000c1e1d00 */
[CC--:B------:R-:W-:Y:S01]  /*0160*/  @P2 IMAD.WIDE.U32 R10, R6.reuse, R13.reuse, c[0x0][0x1b0] ;  /* 0x00006c00060a2625 */ /* 0x0c0fe200078e000d */
[----:B------:R-:W-:Y:S01]  /*0170*/  @P5 MOV R7, 0x10 ;  /* 0x0000001000075802 */ /* 0x000fe20000000f00 */
        /* <DEDUP_REMOVED lines=54> */
[----:B------:R-:W-:Y:S01]  /*04e0*/  HFMA2.MMA R2, -RZ, RZ, 0, 5.9604644775390625e-08 ;  /* 0x00000001ff027435 */ /* 0x000fe200000001ff */
[----:B------:R-:W-:-:S06]  /*04f0*/  MOV R81, RZ ;  /* 0x000000ff00517202 */ /* 0x000fcc0000000f00 */
.L_x_4542:
[----:B------:R-:W-:Y:S02]  /*0500*/  ISETP.NE.U32.AND P0, PT, RZ, c[0x0][0x1c0], PT ;  /* 0x00007000ff007a0c */ /* 0x000fe40003f05070 */
[----:B------:R-:W-:-:S02]  /*0510*/  SHF.R.S32.HI R129, RZ, 0x1f, R0 ;  /* 0x0000001fff817819 */ /* 0x000fc40000011400 */
[----:B------:R-:W-:Y:S02]  /*0520*/  ISETP.NE.AND.EX P0, PT, RZ, c[0x0][0x1c4], PT, P0 ;  /* 0x00007100ff007a0c */ /* 0x000fe40003f05300 */
[----:B------:R-:W-:-:S11]  /*0530*/  MOV R131, 0x4 ;  /* 0x0000000400837802 */ /* 0x000fd60000000f00 */
[----:B------:R-:W-:-:S04]  /*0540*/  @P0 LEA R132, P6, R0, c[0x0][0x1c0], 0x1 ;  /* 0x0000700000840a11 */ /* 0x000fc800078c08ff */
[C---:B------:R-:W-:Y:S01]  /*0550*/  @P0 LEA.HI.X R133, R0.reuse, c[0x0][0x1c4], R129, 0x1, P6 ;  /* 0x0000710000850a11 */ /* 0x040fe200030f0c81 */
[----:B------:R-:W-:-:S04]  /*0560*/  IMAD.WIDE R128, R0, R131, c[0x0][0x1a0] ;  /* 0x0000680000807625 */ /* 0x000fc800078e0283 */
[----:B------:R1:W2:Y:S01]  /*0570*/  @P0 LDG.E.U16 R132, [R132.64] ;  /* 0x0000000484840981 */ /* 0x0002a2000c1e1500 */
[----:B------:R-:W-:-:S03]  /*0580*/  IMAD.WIDE R130, R0, R131, c[0x0][0x1a8] ;  /* 0x00006a0000827625 */ /* 0x000fc600078e0283 */
[----:B------:R-:W3:Y:S04]  /*0590*/  LDG.E R128, [R128.64] ;  /* 0x0000000480807981 */ /* 0x000ee8000c1e1900 */
[----:B-----5:R4:W5:Y:S01]  /*05a0*/  LDG.E R160, [R130.64] ;  /* 0x0000000482a07981 */ /* 0x020962000c1e1900 */
[----:B------:R-:W-:Y:S01]  /*05b0*/  IMAD R134, R0, c[0x0][0x168], RZ ;  /* 0x00005a0000867a24 */ /* 0x000fe200078e02ff */
[----:B0-----:R-:W-:Y:S01]  /*05c0*/  ISETP.NE.AND P6, PT, R181, RZ, PT ;  /* 0x000000ffb500720c */ /* 0x001fe20003fc5270 */
[----:B------:R-:W-:Y:S01]  /*05d0*/  BSSY B0, `(.L_x_4520) ;  /* 0x000003b000007945 */ /* 0x000fe20003800000 */
[----:B------:R-:W-:Y:S02]  /*05e0*/  MOV R161, 0x3f800000 ;  /* 0x3f80000000a17802 */ /* 0x000fe40000000f00 */
[----:B------:R-:W-:-:S04]  /*05f0*/  SHF.R.S32.HI R135, RZ, 0x1f, R134 ;  /* 0x0000001fff877819 */ /* 0x000fc80000011486 */
[----:B------:R-:W-:Y:S02]  /*0600*/  LEA.HI R135, R135, R134, RZ, 0x2 ;  /* 0x0000008687877211 */ /* 0x000fe400078f10ff */
[----:B------:R-:W-:-:S04]  /*0610*/  LOP3.LUT R134, R180, 0x7f, RZ, 0xc0, !PT ;  /* 0x0000007fb4867812 */ /* 0x000fc800078ec0ff */
[----:B------:R-:W-:Y:S02]  /*0620*/  LEA.HI.SX32 R151, R135, R134, 0x1e ;  /* 0x0000008687977211 */ /* 0x000fe400078ff2ff */
[----:B------:R-:W-:Y:S02]  /*0630*/  CS2R R134, SRZ ;  /* 0x0000000000867805 */ /* 0x000fe4000001ff00 */
[----:B-1----:R-:W-:Y:S02]  /*0640*/  MOV R133, R151 ;  /* 0x0000009700857202 */ /* 0x002fe40000000f00 */
[----:B--2---:R-:W-:Y:S02]  /*0650*/  @P0 PRMT R161, RZ, 0x5410, R132 ;  /* 0x00005410ffa10816 */ /* 0x004fe40000000084 */
[----:B---3--:R-:W-:Y:S01]  /*0660*/  FSEL R132, R128, RZ, !P6 ;  /* 0x000000ff80847208 */ /* 0x008fe20007000000 */
[----:B------:R-:W-:Y:S05]  /*0670*/  @!P1 BRA `(.L_x_4521) ;  /* 0x0000030000009947 */ /* 0x000fea0003800000 */
[----:B----4-:R-:W-:Y:S01]  /*0680*/  HFMA2.MMA R134, -RZ, RZ, 0, 4.76837158203125e-07 ;  /* 0x00000008ff867435 */ /* 0x010fe200000001ff */
        /* <DEDUP_REMOVED lines=10> */
[----:B--2---:R-:W-:Y:S01]  /*0730*/  FADD.FTZ R129, -R132, R129 ;  /* 0x0000008184817221 */ /* 0x004fe20000010100 */
        /* <DEDUP_REMOVED lines=10> */
[----:B0----5:R-:W-:-:S02]  /*07e0*/  FMUL.FTZ R162, R160, R129 ;  /* 0x00000081a0a27220 */ /* 0x021fc40000410000 */
[----:B------:R-:W-:Y:S02]  /*07f0*/  FMUL.FTZ R163, R160, R135 ;  /* 0x00000087a0a37220 */ /* 0x000fe40000410000 */
[----:B------:R-:W-:Y:S01]  /*0800*/  FMUL.FTZ R164, R120, R133 ;  /* 0x0000008578a47220 */ /* 0x000fe20000410000 */
[----:B------:R-:W-:Y:S01]  /*0810*/  PRMT R130, RZ, 0x5410, R165 ;  /* 0x00005410ff827816 */ /* 0x000fe200000000a5 */
[----:B------:R-:W-:Y:S02]  /*0820*/  FADD.FTZ R61, R61, R128 ;  /* 0x000000803d3d7221 */ /* 0x000fe40000010000 */
[-C--:B------:R-:W-:Y:S02]  /*0830*/  FFMA.FTZ R81, R162, R128.reuse, R81 ;  /* 0x00000080a2517223 */ /* 0x080fe40000010051 */
        /* <DEDUP_REMOVED lines=18> */
[----:B------:R-:W-:Y:S02]  /*0960*/  FADD.FTZ R135, R131, R168 ;  /* 0x000000a883877221 */ /* 0x000fe40000010000 */
[----:B------:R-:W-:Y:S02]  /*0970*/  FFMA.FTZ R134, R169, R168, R129 ;  /* 0x000000a8a9867223 */ /* 0x000fe40000010081 */
.L_x_4521:
[----:B----4-:R-:W-:Y:S05]  /*0980*/  BSYNC B0 ;  /* 0x0000000000007941 */ /* 0x010fea0003800000 */
.L_x_4520:
        /* <DEDUP_REMOVED lines=16> */
[--C-:B------:R-:W-:Y:S02]  /*0a90*/  SHF.R.U64 R178, R170, 0x10, R171.reuse ;  /* 0x00000010aab27819 */ /* 0x100fe400000012ab */
[----:B------:R-:W-:Y:S02]  /*0aa0*/  MOV R175, R171 ;  /* 0x000000ab00af7202 */ /* 0x000fe40000000f00 */
[----:B------:R-:W-:Y:S01]  /*0ab0*/  SHF.R.U32.HI R176, RZ, 0x10, R171 ;  /* 0x00000010ffb07819 */ /* 0x000fe200000116ab */
[----:B------:R-:W-:Y:S01]  /*0ac0*/  FADD.FTZ R171, -R132, R128 ;  /* 0x0000008084ab7221 */ /* 0x000fe20000010100 */
[----:B------:R-:W-:Y:S01]  /*0ad0*/  PRMT R129, RZ, 0x5410, R174 ;  /* 0x00005410ff817816 */ /* 0x000fe200000000ae */
[C---:B-----5:R-:W-:Y:S01]  /*0ae0*/  FMUL.FTZ R170, R160.reuse, R177 ;  /* 0x000000b1a0aa7220 */ /* 0x060fe20000410000 */
[----:B------:R-:W-:Y:S01]  /*0af0*/  PRMT R128, RZ, 0x5410, R178 ;  /* 0x00005410ff807816 */ /* 0x000fe200000000b2 */
[----:B------:R-:W-:-:S02]  /*0b00*/  FMUL.FTZ R171, R160, R171 ;  /* 0x000000aba0ab7220 */ /* 0x000fc40000410000 */
[----:B0-----:R-:W-:Y:S02]  /*0b10*/  FMUL.FTZ R172, R112, R129 ;  /* 0x0000008170ac7220 */ /* 0x001fe40000410000 */
[----:B------:R-:W-:Y:S01]  /*0b20*/  FADD.FTZ R183, -R132, R131 ;  /* 0x0000008384b77221 */ /* 0x000fe20000010100 */
[----:B------:R-:W-:Y:S01]  /*0b30*/  PRMT R131, RZ, 0x5410, R175 ;  /* 0x00005410ff837816 */ /* 0x000fe200000000af */
[----:B------:R-:W-:Y:S02]  /*0b40*/  FADD.FTZ R57, R57, R128 ;  /* 0x0000008039397221 */ /* 0x000fe40000010000 */
[-C--:B------:R-:W-:Y:S02]  /*0b50*/  FFMA.FTZ R77, R170, R128.reuse, R77 ;  /* 0x00000080aa4d7223 */ /* 0x080fe4000001004d */
[----:B------:R-:W-:Y:S02]  /*0b60*/  FMUL.FTZ R173, R113, R128 ;  /* 0x0000008071ad7220 */ /* 0x000fe40000410000 */
[----:B------:R-:W-:-:S02]  /*0b70*/  FADD.FTZ R179, -R132, R130 ;  /* 0x0000008284b37221 */ /* 0x000fc40000010100 */
[----:B------:R-:W-:Y:S02]  /*0b80*/  FADD.FTZ R128, R135, R172 ;  /* 0x000000ac87807221 */ /* 0x000fe40000010000 */
[C---:B------:R-:W-:Y:S01]  /*0b90*/  FFMA.FTZ R134, R171.reuse, R172, R134 ;  /* 0x000000acab867223 */ /* 0x040fe20000010086 */
[----:B------:R-:W-:Y:S01]  /*0ba0*/  PRMT R130, RZ, 0x5410, R176 ;  /* 0x00005410ff827816 */ /* 0x000fe200000000b0 */
        /* <DEDUP_REMOVED lines=16> */
.L_x_4523:
[----:B------:R-:W-:Y:S05]  /*0cb0*/  BSYNC B0 ;  /* 0x0000000000007941 */ /* 0x000fea0003800000 */
.L_x_4522:
        /* <DEDUP_REMOVED lines=21> */
[C---:B0----5:R-:W-:Y:S01]  /*0e10*/  FMUL.FTZ R136, R160.reuse, R141 ;  /* 0x0000008da0887220 */ /* 0x061fe20000410000 */
[----:B------:R-:W-:Y:S01]  /*0e20*/  PRMT R128, RZ, 0x5410, R178 ;  /* 0x00005410ff807816 */ /* 0x000fe200000000b2 */
[----:B------:R-:W-:-:S02]  /*0e30*/  FMUL.FTZ R3, R160, R139 ;  /* 0x0000008ba0037220 */ /* 0x000fc40000410000 */
[----:B------:R-:W-:Y:S02]  /*0e40*/  FMUL.FTZ R138, R104, R129 ;  /* 0x00000081688a7220 */ /* 0x000fe40000410000 */
        /* <DEDUP_REMOVED lines=25> */
.L_x_4525:
[----:B------:R-:W-:Y:S05]  /*0fe0*/  BSYNC B0 ;  /* 0x0000000000007941 */ /* 0x000fea0003800000 */
.L_x_4524:
        /* <DEDUP_REMOVED lines=50> */
.L_x_4527:
[----:B------:R-:W-:Y:S05]  /*1310*/  BSYNC B0 ;  /* 0x0000000000007941 */ /* 0x000fea0003800000 */
.L_x_4526:
        /* <DEDUP_REMOVED lines=49> */
.L_x_4529:
[----:B------:R-:W-:Y:S05]  /*1630*/  BSYNC B0 ;  /* 0x0000000000007941 */ /* 0x000fea0003800000 */
.L_x_4528:
[----:B------:R-:W-:Y:S02]  /*1640*/  LOP3.LUT P6, RZ, R2, 0xff, RZ, 0xc0, !PT ;  /* 0x000000ff02ff7812 */ /* 0x000fe400078cc0ff */
[----:B------:R-:W-:-:S02]  /*1650*/  SHF.R.U32.HI R130, RZ, 0x5, R180 ;  /* 0x00000005ff827819 */ /* 0x000fc400000116b4 */
[----:B------:R-:W-:Y:S02]  /*1660*/  LOP3.LUT P0, RZ, R180, 0x1f, RZ, 0xc0, !PT ;  /* 0x0000001fb4ff7812 */ /* 0x000fe4000780c0ff */
[----:B------:R-:W-:-:S07]  /*1670*/  LOP3.LUT R178, R130, 0x7fffffc, RZ, 0xc0, !PT ;  /* 0x07fffffc82b27812 */ /* 0x000fce00078ec0ff */
[----:B------:R-:W-:Y:S01]  /*1680*/  @!P6 IADD3 R178, R178, 0x4, RZ ;  /* 0x00000004b2b2e810 */ /* 0x000fe20007ffe0ff */
[----:B------:R-:W-:Y:S05]  /*1690*/  BRA.DIV ~URZ, `(.L_x_4530) ;  /* 0x00001a027f007947 */ /* 0x000fea000b800000 */
[----:B------:R0:W1:Y:S02]  /*16a0*/  SHFL.DOWN PT, R132, R135, 0x10, 0x1f ;  /* 0x0a001f0087847f89 */ /* 0x00006400000e0000 */
.L_x_4543:
        /* <DEDUP_REMOVED lines=18> */
.L_x_4544:
[----:B------:R-:W-:Y:S01]  /*17d0*/  @!P0 LOP3.LUT R131, R130, 0x3, RZ, 0xc0, !PT ;  /* 0x0000000382838812 */ /* 0x000fe200078ec0ff */
[----:B--2---:R-:W-:Y:S01]  /*17e0*/  FADD.FTZ R184, R135, R134 ;  /* 0x0000008687b87221 */ /* 0x004fe20000010000 */
[----:B------:R-:W-:Y:S01]  /*17f0*/  WARPSYNC 0xffffffff ;  /* 0xffffffff00007948 */ /* 0x000fe20003800000 */
[----:B-1----:R-:W-:Y:S01]  /*1800*/  FADD.FTZ R185, R129, R182 ;  /* 0x000000b681b97221 */ /* 0x002fe20000010000 */
[----:B------:R-:W-:Y:S01]  /*1810*/  @!P0 IADD3 R179, R178, R131, RZ ;  /* 0x00000083b2b38210 */ /* 0x000fe20007ffe0ff */
[----:B------:R-:W-:Y:S04]  /*1820*/  BSSY B0, `(.L_x_4532) ;  /* 0x000004f000007945 */ /* 0x000fe80003800000 */
[----:B------:R-:W-:Y:S04]  /*1830*/  @!P0 STS.64 [R179.X8+0x2800], R184 ;  /* 0x002800b8b3008388 */ /* 0x000fe80000008a00 */
[----:B------:R-:W-:Y:S01]  /*1840*/  BAR.SYNC.DEFER_BLOCKING 0x0 ;  /* 0x0000000000007b1d */ /* 0x000fe20000010000 */
[----:B------:R-:W-:-:S05]  /*1850*/  ISETP.NE.AND P0, PT, R181, RZ, PT ;  /* 0x000000ffb500720c */ /* 0x000fca0003f05270 */
[----:B------:R-:W1:Y:S04]  /*1860*/  LDS.128 R128, [R178.X8+0x2800] ;  /* 0x00280000b2807984 */ /* 0x000e680000008c00 */
[----:B0-----:R-:W0:Y:S01]  /*1870*/  LDS.128 R132, [R178.X8+0x2810] ;  /* 0x00281000b2847984 */ /* 0x001e220000008c00 */
[----:B-1----:R-:W-:Y:S02]  /*1880*/  FADD.FTZ R183, RZ, R128 ;  /* 0x00000080ffb77221 */ /* 0x002fe40000010000 */
[----:B------:R-:W-:Y:S02]  /*1890*/  FADD.FTZ R128, RZ, R129 ;  /* 0x00000081ff807221 */ /* 0x000fe40000010000 */
[----:B------:R-:W-:Y:S02]  /*18a0*/  FADD.FTZ R183, R130, R183 ;  /* 0x000000b782b77221 */ /* 0x000fe40000010000 */
[----:B------:R-:W-:-:S02]  /*18b0*/  FADD.FTZ R128, R131, R128 ;  /* 0x0000008083807221 */ /* 0x000fc40000010000 */
[----:B0-----:R-:W-:Y:S02]  /*18c0*/  FADD.FTZ R183, R183, R132 ;  /* 0x00000084b7b77221 */ /* 0x001fe40000010000 */
        /* <DEDUP_REMOVED lines=12> */
[-C--:B------:R-:W-:Y:S01]  /*1990*/  FFMA.FTZ R135, R169, R130.reuse, R131 ;  /* 0x00000082a9877223 */ /* 0x080fe20000010083 */
[----:B------:R-:W-:Y:S01]  /*19a0*/  ISETP.NE.U32.AND P6, PT, RZ, c[0x0][0x258], PT ;  /* 0x00009600ff007a0c */ /* 0x000fe20003fc5070 */
[----:B------:R-:W-:Y:S01]  /*19b0*/  FADD.FTZ R133, R165, -R132 ;  /* 0x80000084a5857221 */ /* 0x000fe20000010000 */
[----:B------:R-:W-:Y:S01]  /*19c0*/  ISETP.NE.AND.EX P0, PT, RZ, c[0x0][0x21c], PT, P0 ;  /* 0x00008700ff007a0c */ /* 0x000fe20003f05300 */
[----:B------:R-:W-:Y:S01]  /*19d0*/  FADD.FTZ R135, R168, -R135 ;  /* 0x80000087a8877221 */ /* 0x000fe20000010000 */
[----:B------:R-:W-:Y:S01]  /*19e0*/  ISETP.NE.AND.EX P6, PT, RZ, c[0x0][0x25c], PT, P6 ;  /* 0x00009700ff007a0c */ /* 0x000fe20003fc5360 */
[----:B-----5:R-:W-:Y:S02]  /*19f0*/  FMUL.FTZ R178, R160, R133 ;  /* 0x00000085a0b27220 */ /* 0x020fe40000410000 */
[----:B------:R-:W-:-:S02]  /*1a00*/  FFMA.FTZ R133, R167, R130, R131 ;  /* 0x00000082a7857223 */ /* 0x000fc40000010083 */
[----:B------:R-:W-:Y:S02]  /*1a10*/  FMUL.FTZ R186, R160, R135 ;  /* 0x00000087a0ba7220 */ /* 0x000fe40000410000 */
[----:B------:R-:W-:Y:S02]  /*1a20*/  FADD.FTZ R135, R166, -R133 ;  /* 0x80000085a6877221 */ /* 0x000fe40000010000 */
[----:B------:R-:W-:Y:S02]  /*1a30*/  FFMA.FTZ R133, R163, R130, R131 ;  /* 0x00000082a3857223 */ /* 0x000fe40000010083 */
[----:B------:R-:W-:Y:S02]  /*1a40*/  @P0 FADD.FTZ R178, R21, R178 ;  /* 0x000000b215b20221 */ /* 0x000fe40000010000 */
[----:B------:R-:W-:Y:S02]  /*1a50*/  FADD.FTZ R133, R164, -R133 ;  /* 0x80000085a4857221 */ /* 0x000fe40000010000 */
[----:B------:R-:W-:Y:S01]  /*1a60*/  @P0 FADD.FTZ R186, R23, R186 ;  /* 0x000000ba17ba0221 */ /* 0x000fe20000010000 */
[----:B------:R-:W-:Y:S01]  /*1a70*/  SEL R125, R178, R125, P6 ;  /* 0x0000007db27d7207 */ /* 0x000fe20003000000 */
[----:B------:R-:W-:-:S02]  /*1a80*/  FMUL.FTZ R179, R160, R135 ;  /* 0x00000087a0b37220 */ /* 0x000fc40000410000 */
[----:B------:R-:W-:Y:S01]  /*1a90*/  FMUL.FTZ R135, R160, R133 ;  /* 0x00000085a0877220 */ /* 0x000fe20000410000 */
[----:B------:R-:W-:Y:S01]  /*1aa0*/  SEL R127, R186, R127, P6 ;  /* 0x0000007fba7f7207 */ /* 0x000fe20003000000 */
[-C--:B------:R-:W-:Y:S02]  /*1ab0*/  FMUL.FTZ R182, R178, R161.reuse ;  /* 0x000000a1b2b67220 */ /* 0x080fe40000410000 */
[-C--:B------:R-:W-:Y:S02]  /*1ac0*/  FMUL.FTZ R188, R186, R161.reuse ;  /* 0x000000a1babc7220 */ /* 0x080fe40000410000 */
[----:B------:R-:W-:Y:S02]  /*1ad0*/  @P0 FADD.FTZ R179, R22, R179 ;  /* 0x000000b316b30221 */ /* 0x000fe40000010000 */
[----:B------:R-:W-:Y:S01]  /*1ae0*/  @P0 FADD.FTZ R135, R20, R135 ;  /* 0x0000008714870221 */ /* 0x000fe20000010000 */
[----:B------:R-:W-:Y:S01]  /*1af0*/  ISETP.NE.U32.AND P0, PT, RZ, c[0x0][0x258], PT ;  /* 0x00009600ff007a0c */ /* 0x000fe20003f05070 */
[----:B------:R-:W-:Y:S01]  /*1b00*/  FMUL.FTZ R132, R117, R182 ;  /* 0x000000b675847220 */ /* 0x000fe20000410000 */
[----:B------:R-:W-:Y:S01]  /*1b10*/  SEL R126, R179, R126, P6 ;  /* 0x0000007eb37e7207 */ /* 0x000fe20003000000 */
[----:B------:R-:W-:Y:S01]  /*1b20*/  FMUL.FTZ R187, R119, R188 ;  /* 0x000000bc77bb7220 */ /* 0x000fe20000410000 */
[----:B------:R-:W-:Y:S01]  /*1b30*/  ISETP.NE.AND.EX P0, PT, RZ, c[0x0][0x25c], PT, P0 ;  /* 0x00009700ff007a0c */ /* 0x000fe20003f05300 */
[-C--:B------:R-:W-:Y:S01]  /*1b40*/  FMUL.FTZ R185, R179, R161.reuse ;  /* 0x000000a1b3b97220 */ /* 0x080fe20000410000 */
[C---:B------:R-:W-:Y:S01]  /*1b50*/  SEL R124, R135.reuse, R124, P6 ;  /* 0x0000007c877c7207 */ /* 0x040fe20003000000 */
[----:B------:R-:W-:Y:S01]  /*1b60*/  FMUL.FTZ R183, R135, R161 ;  /* 0x000000a187b77220 */ /* 0x000fe20000410000 */
[----:B------:R-:W0:Y:S01]  /*1b70*/  F2F.BF16.F32 R132, R132 ;  /* 0x0000008400847304 */ /* 0x000e220000202000 */
[----:B------:R-:W-:-:S02]  /*1b80*/  FMUL.FTZ R184, R118, R185 ;  /* 0x000000b976b87220 */ /* 0x000fc40000410000 */
[----:B------:R-:W-:Y:S02]  /*1b90*/  FMUL.FTZ R134, R116, R183 ;  /* 0x000000b774867220 */ /* 0x000fe40000410000 */
[----:B------:R-:W-:-:S03]  /*1ba0*/  IMAD.WIDE.U32 R178, R151, R190, c[0x0][0x248] ;  /* 0x0000920097b27625 */ /* 0x000fc600078e00be */
[----:B------:R-:W1:Y:S01]  /*1bb0*/  F2F.BF16.F32 R187, R187 ;  /* 0x000000bb00bb7304 */ /* 0x000e620000202000 */
[----:B------:R-:W-:-:S07]  /*1bc0*/  @P0 MOV R192, 0x10 ;  /* 0x0000001000c00802 */ /* 0x000fce0000000f00 */
[----:B------:R-:W3:Y:S01]  /*1bd0*/  F2F.BF16.F32 R184, R184 ;  /* 0x000000b800b87304 */ /* 0x000ee20000202000 */
[----:B0-----:R-:W-:-:S07]  /*1be0*/  IMAD.WIDE.U32 R132, R132, 0x10000, RZ ;  /* 0x0001000084847825 */ /* 0x001fce00078e00ff */
[----:B------:R0:W4:Y:S01]  /*1bf0*/  F2F.BF16.F32 R189, R134 ;  /* 0x0000008600bd7304 */ /* 0x0001220000202000 */
[----:B-1----:R-:W-:-:S04]  /*1c00*/  SHF.L.U32 R187, R187, 0x10, RZ ;  /* 0x00000010bbbb7819 */ /* 0x002fc800000006ff */
[----:B---3--:R-:W-:Y:S01]  /*1c10*/  LOP3.LUT R133, R133, R187, R184, 0xfe, !PT ;  /* 0x000000bb85857212 */ /* 0x008fe200078efeb8 */
[C---:B0-----:R-:W-:Y:S01]  /*1c20*/  @P0 IMAD.WIDE.U32 R134, R151.reuse, R192, c[0x0][0x258] ;  /* 0x0000960097860625 */ /* 0x041fe200078e00c0 */
[----:B------:R-:W-:-:S04]  /*1c30*/  IADD3 R151, R151, 0x80, RZ ;  /* 0x0000008097977810 */ /* 0x000fc80007ffe0ff */
[----:B------:R0:W-:Y:S01]  /*1c40*/  @P0 STG.E.128 [R134.64], R124 ;  /* 0x0000007c86000986 */ /* 0x0001e2000c101d04 */
[----:B----4-:R-:W-:-:S05]  /*1c50*/  LOP3.LUT R132, R132, R189, RZ, 0xfc, !PT ;  /* 0x000000bd84847212 */ /* 0x010fca00078efcff */
[----:B------:R0:W-:Y:S01]  /*1c60*/  STG.E.64 [R178.64], R132 ;  /* 0x00000084b2007986 */ /* 0x0001e2000c101b04 */
[--C-:B--2---:R-:W-:Y:S02]  /*1c70*/  SHF.R.U64 R186, R128, 0x10, R129.reuse ;  /* 0x0000001080ba7819 */ /* 0x104fe40000001281 */
        /* <DEDUP_REMOVED lines=9> */
.L_x_4533:
[----:B0-----:R-:W-:Y:S05]  /*1d10*/  BSYNC B0 ;  /* 0x0000000000007941 */ /* 0x001fea0003800000 */
.L_x_4532:
[----:B------:R-:W-:Y:S01]  /*1d20*/  BSSY B0, `(.L_x_4534) ;  /* 0x0000040000007945 */ /* 0x000fe20003800000 */
        /* <DEDUP_REMOVED lines=17> */
[----:B------:R-:W-:Y:S02]  /*1e40*/  FMUL.FTZ R186, R160, R179 ;  /* 0x000000b3a0ba7220 */ /* 0x000fe40000410000 */
[----:B------:R-:W-:Y:S02]  /*1e50*/  FADD.FTZ R133, R172, -R133 ;  /* 0x80000085ac857221 */ /* 0x000fe40000010000 */
[----:B------:R-:W-:-:S02]  /*1e60*/  @P0 FADD.FTZ R186, R19, R186 ;  /* 0x000000ba13ba0221 */ /* 0x000fc40000010000 */
[----:B------:R-:W-:Y:S02]  /*1e70*/  @P0 FADD.FTZ R132, R17, R132 ;  /* 0x0000008411840221 */ /* 0x000fe40000010000 */
[----:B------:R-:W-:Y:S02]  /*1e80*/  FMUL.FTZ R133, R160, R133 ;  /* 0x00000085a0857220 */ /* 0x000fe40000410000 */
[-C--:B------:R-:W-:Y:S02]  /*1e90*/  FMUL.FTZ R188, R186, R161.reuse ;  /* 0x000000a1babc7220 */ /* 0x080fe40000410000 */
[----:B------:R-:W-:Y:S02]  /*1ea0*/  FMUL.FTZ R184, R132, R161 ;  /* 0x000000a184b87220 */ /* 0x000fe40000410000 */
[----:B------:R-:W-:Y:S02]  /*1eb0*/  @P0 FADD.FTZ R135, R18, R135 ;  /* 0x0000008712870221 */ /* 0x000fe40000010000 */
[----:B------:R-:W-:Y:S01]  /*1ec0*/  @P0 FADD.FTZ R133, R16, R133 ;  /* 0x0000008510850221 */ /* 0x000fe20000010000 */
[----:B------:R-:W-:Y:S01]  /*1ed0*/  ISETP.NE.U32.AND P0, PT, RZ, c[0x0][0x258], PT ;  /* 0x00009600ff007a0c */ /* 0x000fe20003f05070 */
[----:B------:R-:W-:-:S02]  /*1ee0*/  FMUL.FTZ R179, R111, R188 ;  /* 0x000000bc6fb37220 */ /* 0x000fc40000410000 */
        /* <DEDUP_REMOVED lines=8> */
[----:B------:R-:W-:Y:S02]  /*1f70*/  SEL R125, R132, R125, P0 ;  /* 0x0000007d847d7207 */ /* 0x000fe40000000000 */
[----:B------:R-:W-:-:S02]  /*1f80*/  SEL R126, R135, R126, P0 ;  /* 0x0000007e877e7207 */ /* 0x000fc40000000000 */
[----:B------:R-:W3:Y:S01]  /*1f90*/  F2F.BF16.F32 R179, R179 ;  /* 0x000000b300b37304 */ /* 0x000ee20000202000 */
[----:B------:R-:W-:Y:S02]  /*1fa0*/  SEL R127, R186, R127, P0 ;  /* 0x0000007fba7f7207 */ /* 0x000fe40000000000 */
[----:B0-----:R-:W-:-:S04]  /*1fb0*/  @P6 LEA R134, P0, R151, c[0x0][0x258], 0x4 ;  /* 0x0000960097866a11 */ /* 0x001fc800078020ff */
[----:B------:R-:W-:Y:S01]  /*1fc0*/  @P6 LEA.HI.X R135, R151, c[0x0][0x25c], RZ, 0x4, P0 ;  /* 0x0000970097876a11 */ /* 0x000fe200000f24ff */
[----:B------:R0:W4:Y:S01]  /*1fd0*/  F2F.BF16.F32 R190, R178 ;  /* 0x000000b200be7304 */ /* 0x0001220000202000 */
[----:B-1----:R-:W-:-:S03]  /*1fe0*/  IMAD.WIDE.U32 R132, R189, 0x10000, RZ ;  /* 0x00010000bd847825 */ /* 0x002fc600078e00ff */
[----:B------:R-:W-:Y:S04]  /*1ff0*/  @P6 STG.E.128 [R134.64], R124 ;  /* 0x0000007c86006986 */ /* 0x000fe8000c101d04 */
[----:B------:R-:W1:Y:S01]  /*2000*/  F2F.BF16.F32 R187, R182 ;  /* 0x000000b600bb7304 */ /* 0x000e620000202000 */
[----:B---3--:R-:W-:Y:S02]  /*2010*/  SHF.L.U32 R179, R179, 0x10, RZ ;  /* 0x00000010b3b37819 */ /* 0x008fe400000006ff */
[----:B0-----:R-:W-:Y:S02]  /*2020*/  LEA R178, P0, R151, c[0x0][0x248], 0x3 ;  /* 0x0000920097b27a11 */ /* 0x001fe400078018ff */
[----:B----4-:R-:W-:Y:S02]  /*2030*/  LOP3.LUT R133, R133, R179, R190, 0xfe, !PT ;  /* 0x000000b385857212 */ /* 0x010fe400078efebe */
[----:B------:R-:W-:-:S02]  /*2040*/  LEA.HI.X R179, R151, c[0x0][0x24c], RZ, 0x3, P0 ;  /* 0x0000930097b37a11 */ /* 0x000fc400000f1cff */
[----:B------:R-:W-:Y:S02]  /*2050*/  IADD3 R151, R151, 0x80, RZ ;  /* 0x0000008097977810 */ /* 0x000fe40007ffe0ff */
[----:B-1----:R-:W-:-:S05]  /*2060*/  LOP3.LUT R132, R132, R187, RZ, 0xfc, !PT ;  /* 0x000000bb84847212 */ /* 0x002fca00078efcff */
        /* <DEDUP_REMOVED lines=11> */
.L_x_4535:
[----:B------:R-:W-:Y:S05]  /*2120*/  BSYNC B0 ;  /* 0x0000000000007941 */ /* 0x000fea0003800000 */
.L_x_4534:
[----:B------:R-:W-:Y:S01]  /*2130*/  BSSY B0, `(.L_x_4536) ;  /* 0x0000040000007945 */ /* 0x000fe20003800000 */
[----:B------:R-:W-:Y:S05]  /*2140*/  @!P3 BRA `(.L_x_4537) ;  /* 0x000003e00000b947 */ /* 0x000fea0003800000 */
[----:B------:R-:W-:-:S05]  /*2150*/  MOV R128, 0x8 ;  /* 0x0000000800807802 */ /* 0x000fca0000000f00 */
[----:B------:R-:W-:-:S06]  /*2160*/  IMAD.WIDE.U32 R128, R151, R128, c[0x0][0x170] ;  /* 0x00005c0097807625 */ /* 0x000fcc00078e0080 */
[----:B------:R-:W2:Y:S01]  /*2170*/  LDG.E.64 R128, [R128.64] ;  /* 0x0000000480807981 */ /* 0x000ea2000c1e1b00 */
[----:B------:R-:W-:Y:S01]  /*2180*/  ISETP.NE.U32.AND P0, PT, RZ, c[0x0][0x218], PT ;  /* 0x00008600ff007a0c */ /* 0x000fe20003f05070 */
[-CC-:B------:R-:W-:Y:S01]  /*2190*/  FFMA.FTZ R132, R136, R130.reuse, R131.reuse ;  /* 0x0000008288847223 */ /* 0x180fe20000010083 */
[----:B------:R-:W-:Y:S01]  /*21a0*/  ISETP.NE.U32.AND P6, PT, RZ, c[0x0][0x258], PT ;  /* 0x00009600ff007a0c */ /* 0x000fe20003fc5070 */
[-CC-:B------:R-:W-:Y:S01]  /*21b0*/  FFMA.FTZ R134, R142, R130.reuse, R131.reuse ;  /* 0x000000828e867223 */ /* 0x180fe20000010083 */
[----:B------:R-:W-:Y:S01]  /*21c0*/  ISETP.NE.AND.EX P0, PT, RZ, c[0x0][0x21c], PT, P0 ;  /* 0x00008700ff007a0c */ /* 0x000fe20003f05300 */
[----:B------:R-:W-:Y:S01]  /*21d0*/  FADD.FTZ R133, R137, -R132 ;  /* 0x8000008489857221 */ /* 0x000fe20000010000 */
[----:B------:R-:W-:Y:S01]  /*21e0*/  ISETP.NE.AND.EX P6, PT, RZ, c[0x0][0x25c], PT, P6 ;  /* 0x00009700ff007a0c */ /* 0x000fe20003fc5360 */
[----:B------:R-:W-:Y:S02]  /*21f0*/  FADD.FTZ R179, R141, -R134 ;  /* 0x800000868db37221 */ /* 0x000fe40000010000 */
[----:B------:R-:W-:-:S02]  /*2200*/  FFMA.FTZ R135, R139, R130, R131 ;  /* 0x000000828b877223 */ /* 0x000fc40000010083 */
[C---:B-----5:R-:W-:Y:S02]  /*2210*/  FMUL.FTZ R132, R160.reuse, R133 ;  /* 0x00000085a0847220 */ /* 0x060fe40000410000 */
[----:B------:R-:W-:Y:S02]  /*2220*/  FFMA.FTZ R133, R3, R130, R131 ;  /* 0x0000008203857223 */ /* 0x000fe40000010083 */
[----:B------:R-:W-:Y:S02]  /*2230*/  FMUL.FTZ R186, R160, R179 ;  /* 0x000000b3a0ba7220 */ /* 0x000fe40000410000 */
[----:B------:R-:W-:Y:S02]  /*2240*/  FADD.FTZ R135, R140, -R135 ;  /* 0x800000878c877221 */ /* 0x000fe40000010000 */
[----:B------:R-:W-:Y:S02]  /*2250*/  FADD.FTZ R133, R138, -R133 ;  /* 0x800000858a857221 */ /* 0x000fe40000010000 */
[----:B------:R-:W-:-:S02]  /*2260*/  @P0 FADD.FTZ R186, R15, R186 ;  /* 0x000000ba0fba0221 */ /* 0x000fc40000010000 */
[----:B------:R-:W-:Y:S02]  /*2270*/  @P0 FADD.FTZ R132, R13, R132 ;  /* 0x000000840d840221 */ /* 0x000fe40000010000 */
[C---:B------:R-:W-:Y:S02]  /*2280*/  FMUL.FTZ R135, R160.reuse, R135 ;  /* 0x00000087a0877220 */ /* 0x040fe40000410000 */
        /* <DEDUP_REMOVED lines=42> */
.L_x_4537:
[----:B------:R-:W-:Y:S05]  /*2530*/  BSYNC B0 ;  /* 0x0000000000007941 */ /* 0x000fea0003800000 */
.L_x_4536:
[----:B------:R-:W-:Y:S01]  /*2540*/  BSSY B0, `(.L_x_4538) ;  /* 0x0000040000007945 */ /* 0x000fe20003800000 */
[----:B------:R-:W-:Y:S05]  /*2550*/  @!P4 BRA `(.L_x_4539) ;  /* 0x000003e00000c947 */ /* 0x000fea0003800000 */
[----:B------:R-:W-:-:S10]  /*2560*/  HFMA2.MMA R128, -RZ, RZ, 0, 4.76837158203125e-07 ;  /* 0x00000008ff807435 */ /* 0x000fd400000001ff */
        /* <DEDUP_REMOVED lines=61> */
.L_x_4539:
[----:B------:R-:W-:Y:S05]  /*2940*/  BSYNC B0 ;  /* 0x0000000000007941 */ /* 0x000fea0003800000 */
.L_x_4538:
[----:B------:R-:W-:Y:S01]  /*2950*/  BSSY B0, `(.L_x_4540) ;  /* 0x000003f000007945 */ /* 0x000fe20003800000 */
[----:B------:R-:W-:Y:S05]  /*2960*/  @!P5 BRA `(.L_x_4541) ;  /* 0x000003d00000d947 */ /* 0x000fea0003800000 */
[----:B------:R-:W-:-:S05]  /*2970*/  MOV R128, 0x8 ;  /* 0x0000000800807802 */ /* 0x000fca0000000f00 */
        /* <DEDUP_REMOVED lines=12> */
[----:B------:R-:W-:Y:S02]  /*2a40*/  FFMA.FTZ R131, R153, R130, R131 ;  /* 0x0000008299837223 */ /* 0x000fe40000010083 */
[----:B------:R-:W-:Y:S02]  /*2a50*/  FADD.FTZ R179, R158, -R133 ;  /* 0x800000859eb37221 */ /* 0x000fe40000010000 */
[----:B------:R-:W-:Y:S02]  /*2a60*/  FADD.FTZ R131, R154, -R131 ;  /* 0x800000839a837221 */ /* 0x000fe40000010000 */
[----:B------:R-:W-:Y:S02]  /*2a70*/  FMUL.FTZ R134, R160, R179 ;  /* 0x000000b3a0867220 */ /* 0x000fe40000410000 */
[----:B------:R-:W-:Y:S02]  /*2a80*/  @P0 FADD.FTZ R132, R5, R132 ;  /* 0x0000008405840221 */ /* 0x000fe40000010000 */
[----:B------:R-:W-:-:S02]  /*2a90*/  @P0 FADD.FTZ R134, R7, R134 ;  /* 0x0000008607860221 */ /* 0x000fc40000010000 */
[C---:B------:R-:W-:Y:S02]  /*2aa0*/  FMUL.FTZ R135, R160.reuse, R135 ;  /* 0x00000087a0877220 */ /* 0x040fe40000410000 */
        /* <DEDUP_REMOVED lines=19> */
[----:B------:R-:W-:-:S04]  /*2be0*/  @P6 LEA R132, P0, R151, c[0x0][0x258], 0x4 ;  /* 0x0000960097846a11 */ /* 0x000fc800078020ff */
[C---:B0-----:R-:W-:Y:S01]  /*2bf0*/  @P6 LEA.HI.X R133, R151.reuse, c[0x0][0x25c], RZ, 0x4, P0 ;  /* 0x0000970097856a11 */ /* 0x041fe200000f24ff */
[----:B------:R1:W0:Y:S01]  /*2c00*/  F2F.BF16.F32 R186, R130 ;  /* 0x0000008200ba7304 */ /* 0x0002220000202000 */
[----:B------:R-:W-:-:S03]  /*2c10*/  LEA R134, P0, R151, c[0x0][0x248], 0x3 ;  /* 0x0000920097867a11 */ /* 0x000fc600078018ff */
[----:B------:R4:W-:Y:S04]  /*2c20*/  @P6 STG.E.128 [R132.64], R124 ;  /* 0x0000007c84006986 */ /* 0x0009e8000c101d04 */
[----:B------:R-:W4:Y:S01]  /*2c30*/  F2F.BF16.F32 R185, R160 ;  /* 0x000000a000b97304 */ /* 0x000f220000202000 */
[----:B-1----:R-:W-:Y:S01]  /*2c40*/  IMAD.WIDE.U32 R130, R184, 0x10000, RZ ;  /* 0x00010000b8827825 */ /* 0x002fe200078e00ff */
[----:B---3--:R-:W-:-:S04]  /*2c50*/  SHF.L.U32 R135, R183, 0x10, RZ ;  /* 0x00000010b7877819 */ /* 0x008fc800000006ff */
[----:B0-----:R-:W-:Y:S02]  /*2c60*/  LOP3.LUT R131, R131, R135, R186, 0xfe, !PT ;  /* 0x0000008783837212 */ /* 0x001fe400078efeba */
[----:B------:R-:W-:Y:S02]  /*2c70*/  LEA.HI.X R135, R151, c[0x0][0x24c], RZ, 0x3, P0 ;  /* 0x0000930097877a11 */ /* 0x000fe400000f1cff */
        /* <DEDUP_REMOVED lines=12> */
.L_x_4541:
[----:B0-----:R-:W-:Y:S05]  /*2d40*/  BSYNC B0 ;  /* 0x0000000000007941 */ /* 0x001fea0003800000 */
.L_x_4540:
[----:B------:R-:W-:Y:S02]  /*2d50*/  IADD3 R0, R0, c[0x0][0x160], RZ ;  /* 0x0000580000007a10 */ /* 0x000fe40007ffe0ff */
[----:B------:R-:W-:Y:S02]  /*2d60*/  LOP3.LUT P6, RZ, R2, 0xff, RZ, 0xc0, !PT ;  /* 0x000000ff02ff7812 */ /* 0x000fe400078cc0ff */
[----:B------:R-:W-:Y:S02]  /*2d70*/  ISETP.GE.AND P0, PT, R0, c[0x0][0x164], PT ;  /* 0x0000590000007a0c */ /* 0x000fe40003f06270 */
[----:B------:R-:W-:-:S11]  /*2d80*/  SEL R2, RZ, 0x1, P6 ;  /* 0x00000001ff027807 */ /* 0x000fd60003000000 */
[----:B-----5:R-:W-:Y:S01]  /*2d90*/  @P0 CALL.REL.NOINC `(.L_x_4519) ;  /* 0x0000001000000944 */ /* 0x020fe20003c00000 */
[----:B------:R-:W-:Y:S05]  /*2da0*/  BRA `(.L_x_4542) ;  /* 0xffffd75000007947 */ /* 0x000fea000383ffff */
.L_x_4519:
[----:B0-----:R-:W0:Y:S01]  /*2db0*/  S2UR UR6, SR_CTAID.X ;  /* 0x00000000000679c3 */ /* 0x001e220000002500 */
        /* <DEDUP_REMOVED lines=46> */
.L_x_4530:
[----:B------:R-:W-:Y:S01]  /*30a0*/  HFMA2.MMA R184, -RZ, RZ, 0, 9.5367431640625e-07 ;  /* 0x00000010ffb87435 */ /* 0x000fe200000001ff */
[----:B------:R-:W-:-:S02]  /*30b0*/  MOV R133, R135 ;  /* 0x0000008700857202 */ /* 0x000fc40000000f00 */
[----:B------:R-:W-:Y:S02]  /*30c0*/  MOV R179, 0x1f ;  /* 0x0000001f00b37802 */ /* 0x000fe40000000f00 */
[----:B------:R-:W-:Y:S02]  /*30d0*/  MOV R186, 0xffffffff ;  /* 0xffffffff00ba7802 */ /* 0x000fe40000000f00 */
[----:B------:R-:W-:Y:S02]  /*30e0*/  MOV R128, 0x3100 ;  /* 0x0000310000807802 */ /* 0x000fe40000000f00 */
[----:B-----5:R-:W-:Y:S05]  /*30f0*/  CALL.REL.NOINC `($__internal_84_$__cuda_sm70_shflsync_down_p) ;  /* 0x0000046000007944 */ /* 0x020fea0003c00000 */
[----:B-1----:R-:W-:Y:S01]  /*3100*/  MOV R132, R133 ;  /* 0x0000008500847202 */ /* 0x002fe20000000f00 */
[----:B0-----:R-:W-:Y:S05]  /*3110*/  BRA `(.L_x_4543) ;  /* 0xffffe59000007947 */ /* 0x001fea000383ffff */
.L_x_4531:
[----:B------:R-:W-:Y:S01]  /*3120*/  HFMA2.MMA R184, -RZ, RZ, 0, 9.5367431640625e-07 ;  /* 0x00000010ffb87435 */ /* 0x000fe200000001ff */
[----:B------:R-:W-:Y:S02]  /*3130*/  MOV R133, R134 ;  /* 0x0000008600857202 */ /* 0x000fe40000000f00 */
[----:B------:R-:W-:Y:S02]  /*3140*/  MOV R179, 0x1f ;  /* 0x0000001f00b37802 */ /* 0x000fe40000000f00 */
[----:B------:R-:W-:-:S02]  /*3150*/  MOV R186, 0xffffffff ;  /* 0xffffffff00ba7802 */ /* 0x000fc40000000f00 */
[----:B------:R-:W-:Y:S02]  /*3160*/  MOV R128, 0x3180 ;  /* 0x0000318000807802 */ /* 0x000fe40000000f00 */
[----:B01---5:R-:W-:Y:S05]  /*3170*/  CALL.REL.NOINC `($__internal_84_$__cuda_sm70_shflsync_down_p) ;  /* 0x000003e000007944 */ /* 0x023fea0003c00000 */
[----:B------:R-:W-:Y:S01]  /*3180*/  FADD.FTZ R132, R132, R135 ;  /* 0x0000008784847221 */ /* 0x000fe20000010000 */
[----:B0-----:R-:W-:Y:S01]  /*3190*/  HFMA2.MMA R184, -RZ, RZ, 0, 4.76837158203125e-07 ;  /* 0x00000008ffb87435 */ /* 0x001fe200000001ff */
[----:B-1----:R-:W-:Y:S01]  /*31a0*/  FADD.FTZ R134, R134, R133 ;  /* 0x0000008586867221 */ /* 0x002fe20000010000 */
[----:B------:R-:W-:Y:S02]  /*31b0*/  MOV R179, 0x1f ;  /* 0x0000001f00b37802 */ /* 0x000fe40000000f00 */
[----:B------:R-:W-:Y:S02]  /*31c0*/  MOV R186, 0xffffffff ;  /* 0xffffffff00ba7802 */ /* 0x000fe40000000f00 */
[----:B------:R-:W-:Y:S02]  /*31d0*/  MOV R133, R132 ;  /* 0x0000008400857202 */ /* 0x000fe40000000f00 */
[----:B------:R-:W-:Y:S02]  /*31e0*/  MOV R128, 0x3200 ;  /* 0x0000320000807802 */ /* 0x000fe40000000f00 */
[----:B------:R-:W-:Y:S05]  /*31f0*/  CALL.REL.NOINC `($__internal_84_$__cuda_sm70_shflsync_down_p) ;  /* 0x0000036000007944 */ /* 0x000fea0003c00000 */
[----:B0-----:R-:W-:Y:S01]  /*3200*/  HFMA2.MMA R184, -RZ, RZ, 0, 4.76837158203125e-07 ;  /* 0x00000008ffb87435 */ /* 0x001fe200000001ff */
[----:B-1----:R-:W-:-:S02]  /*3210*/  MOV R131, R133 ;  /* 0x0000008500837202 */ /* 0x002fc40000000f00 */
[----:B------:R-:W-:Y:S02]  /*3220*/  MOV R133, R134 ;  /* 0x0000008600857202 */ /* 0x000fe40000000f00 */
[----:B------:R-:W-:Y:S02]  /*3230*/  MOV R179, 0x1f ;  /* 0x0000001f00b37802 */ /* 0x000fe40000000f00 */
[----:B------:R-:W-:Y:S02]  /*3240*/  MOV R186, 0xffffffff ;  /* 0xffffffff00ba7802 */ /* 0x000fe40000000f00 */
[----:B------:R-:W-:Y:S02]  /*3250*/  MOV R128, 0x3270 ;  /* 0x0000327000807802 */ /* 0x000fe40000000f00 */
[----:B------:R-:W-:Y:S05]  /*3260*/  CALL.REL.NOINC `($__internal_84_$__cuda_sm70_shflsync_down_p) ;  /* 0x000002f000007944 */ /* 0x000fea0003c00000 */
[----:B------:R-:W-:Y:S01]  /*3270*/  FADD.FTZ R132, R131, R132 ;  /* 0x0000008483847221 */ /* 0x000fe20000010000 */
[----:B0-----:R-:W-:Y:S01]  /*3280*/  HFMA2.MMA R184, -RZ, RZ, 0, 2.384185791015625e-07 ;  /* 0x00000004ffb87435 */ /* 0x001fe200000001ff */
[----:B-1----:R-:W-:Y:S01]  /*3290*/  FADD.FTZ R134, R134, R133 ;  /* 0x0000008586867221 */ /* 0x002fe20000010000 */
[----:B------:R-:W-:Y:S02]  /*32a0*/  MOV R179, 0x1f ;  /* 0x0000001f00b37802 */ /* 0x000fe40000000f00 */
[----:B------:R-:W-:-:S02]  /*32b0*/  MOV R186, 0xffffffff ;  /* 0xffffffff00ba7802 */ /* 0x000fc40000000f00 */
[----:B------:R-:W-:Y:S02]  /*32c0*/  MOV R133, R132 ;  /* 0x0000008400857202 */ /* 0x000fe40000000f00 */
[----:B------:R-:W-:Y:S02]  /*32d0*/  MOV R128, 0x32f0 ;  /* 0x000032f000807802 */ /* 0x000fe40000000f00 */
[----:B------:R-:W-:Y:S05]  /*32e0*/  CALL.REL.NOINC `($__internal_84_$__cuda_sm70_shflsync_down_p) ;  /* 0x0000027000007944 */ /* 0x000fea0003c00000 */
[----:B0-----:R-:W-:Y:S01]  /*32f0*/  HFMA2.MMA R184, -RZ, RZ, 0, 2.384185791015625e-07 ;  /* 0x00000004ffb87435 */ /* 0x001fe200000001ff */
[----:B-1----:R-:W-:Y:S02]  /*3300*/  MOV R131, R133 ;  /* 0x0000008500837202 */ /* 0x002fe40000000f00 */
[----:B------:R-:W-:Y:S02]  /*3310*/  MOV R133, R134 ;  /* 0x0000008600857202 */ /* 0x000fe40000000f00 */
[----:B------:R-:W-:Y:S02]  /*3320*/  MOV R179, 0x1f ;  /* 0x0000001f00b37802 */ /* 0x000fe40000000f00 */
[----:B------:R-:W-:Y:S02]  /*3330*/  MOV R186, 0xffffffff ;  /* 0xffffffff00ba7802 */ /* 0x000fe40000000f00 */
[----:B------:R-:W-:-:S02]  /*3340*/  MOV R128, 0x3360 ;  /* 0x0000336000807802 */ /* 0x000fc40000000f00 */
[----:B------:R-:W-:Y:S05]  /*3350*/  CALL.REL.NOINC `($__internal_84_$__cuda_sm70_shflsync_down_p) ;  /* 0x0000020000007944 */ /* 0x000fea0003c00000 */
[----:B------:R-:W-:Y:S01]  /*3360*/  FADD.FTZ R132, R131, R132 ;  /* 0x0000008483847221 */ /* 0x000fe20000010000 */
[----:B0-----:R-:W-:Y:S01]  /*3370*/  HFMA2.MMA R184, -RZ, RZ, 0, 1.1920928955078125e-07 ;  /* 0x00000002ffb87435 */ /* 0x001fe200000001ff */
[----:B-1----:R-:W-:Y:S01]  /*3380*/  FADD.FTZ R182, R134, R133 ;  /* 0x0000008586b67221 */ /* 0x002fe20000010000 */
[----:B------:R-:W-:-:S02]  /*3390*/  MOV R179, 0x1f ;  /* 0x0000001f00b37802 */ /* 0x000fc40000000f00 */
[----:B------:R-:W-:Y:S02]  /*33a0*/  MOV R186, 0xffffffff ;  /* 0xffffffff00ba7802 */ /* 0x000fe40000000f00 */
[----:B------:R-:W-:Y:S02]  /*33b0*/  MOV R133, R132 ;  /* 0x0000008400857202 */ /* 0x000fe40000000f00 */
[----:B------:R-:W-:Y:S02]  /*33c0*/  MOV R128, 0x33e0 ;  /* 0x000033e000807802 */ /* 0x000fe40000000f00 */
[----:B------:R-:W-:Y:S05]  /*33d0*/  CALL.REL.NOINC `($__internal_84_$__cuda_sm70_shflsync_down_p) ;  /* 0x0000018000007944 */ /* 0x000fea0003c00000 */
[----:B0-----:R-:W-:Y:S01]  /*33e0*/  HFMA2.MMA R184, -RZ, RZ, 0, 1.1920928955078125e-07 ;  /* 0x00000002ffb87435 */ /* 0x001fe200000001ff */
[----:B-1----:R-:W-:Y:S02]  /*33f0*/  MOV R131, R133 ;  /* 0x0000008500837202 */ /* 0x002fe40000000f00 */
[----:B------:R-:W-:Y:S02]  /*3400*/  MOV R133, R182 ;  /* 0x000000b600857202 */ /* 0x000fe40000000f00 */
[----:B------:R-:W-:Y:S02]  /*3410*/  MOV R179, 0x1f ;  /* 0x0000001f00b37802 */ /* 0x000fe40000000f00 */
[----:B------:R-:W-:-:S02]  /*3420*/  MOV R186, 0xffffffff ;  /* 0xffffffff00ba7802 */ /* 0x000fc40000000f00 */
[----:B------:R-:W-:Y:S02]  /*3430*/  MOV R128, 0x3450 ;  /* 0x0000345000807802 */ /* 0x000fe40000000f00 */
[----:B------:R-:W-:Y:S05]  /*3440*/  CALL.REL.NOINC `($__internal_84_$__cuda_sm70_shflsync_down_p) ;  /* 0x0000011000007944 */ /* 0x000fea0003c00000 */
[----:B------:R-:W-:Y:S01]  /*3450*/  FADD.FTZ R134, R131, R132 ;  /* 0x0000008483867221 */ /* 0x000fe20000010000 */
[----:B0-----:R-:W-:Y:S01]  /*3460*/  HFMA2.MMA R184, -RZ, RZ, 0, 5.9604644775390625e-08 ;  /* 0x00000001ffb87435 */ /* 0x001fe200000001ff */
[----:B-1----:R-:W-:Y:S01]  /*3470*/  FADD.FTZ R182, R182, R133 ;  /* 0x00000085b6b67221 */ /* 0x002fe20000010000 */
[----:B------:R-:W-:Y:S02]  /*3480*/  MOV R179, 0x1f ;  /* 0x0000001f00b37802 */ /* 0x000fe40000000f00 */
[----:B------:R-:W-:Y:S02]  /*3490*/  MOV R186, 0xffffffff ;  /* 0xffffffff00ba7802 */ /* 0x000fe40000000f00 */
[----:B------:R-:W-:Y:S02]  /*34a0*/  MOV R133, R134 ;  /* 0x0000008600857202 */ /* 0x000fe40000000f00 */
[----:B------:R-:W-:Y:S02]  /*34b0*/  MOV R128, 0x34d0 ;  /* 0x000034d000807802 */ /* 0x000fe40000000f00 */
[----:B------:R-:W-:Y:S05]  /*34c0*/  CALL.REL.NOINC `($__internal_84_$__cuda_sm70_shflsync_down_p) ;  /* 0x0000009000007944 */ /* 0x000fea0003c00000 */
[----:B0-----:R-:W-:Y:S01]  /*34d0*/  HFMA2.MMA R184, -RZ, RZ, 0, 5.9604644775390625e-08 ;  /* 0x00000001ffb87435 */ /* 0x001fe200000001ff */
[----:B-1----:R-:W-:-:S02]  /*34e0*/  MOV R135, R133 ;  /* 0x0000008500877202 */ /* 0x002fc40000000f00 */
[----:B------:R-:W-:Y:S02]  /*34f0*/  MOV R133, R182 ;  /* 0x000000b600857202 */ /* 0x000fe40000000f00 */
[----:B------:R-:W-:Y:S02]  /*3500*/  MOV R179, 0x1f ;  /* 0x0000001f00b37802 */ /* 0x000fe40000000f00 */
[----:B------:R-:W-:Y:S02]  /*3510*/  MOV R186, 0xffffffff ;  /* 0xffffffff00ba7802 */ /* 0x000fe40000000f00 */
[----:B------:R-:W-:Y:S02]  /*3520*/  MOV R128, 0x3540 ;  /* 0x0000354000807802 */ /* 0x000fe40000000f00 */
[----:B------:R-:W-:Y:S05]  /*3530*/  CALL.REL.NOINC `($__internal_84_$__cuda_sm70_shflsync_down_p) ;  /* 0x0000002000007944 */ /* 0x000fea0003c00000 */
[----:B-1----:R-:W-:Y:S01]  /*3540*/  MOV R129, R133 ;  /* 0x0000008500817202 */ /* 0x002fe20000000f00 */
[----:B0-----:R-:W-:Y:S05]  /*3550*/  BRA `(.L_x_4544) ;  /* 0xffffe27000007947 */ /* 0x001fea000383ffff */
        .weak           $__internal_84_$__cuda_sm70_shflsync_down_p
        .type           $__internal_84_$__cuda_sm70_shflsync_down_p,@function
        .size           $__internal_84_$__cuda_sm70_shflsync_down_p,(.L_x_9828 - $__internal_84_$__cuda_sm70_shflsync_down_p)
$__internal_84_$__cuda_sm70_shflsync_down_p:
[----:B------:R-:W-:Y:S01]  /*3560*/  HFMA2.MMA R129, -RZ, RZ, 0, 0 ;  /* 0x00000000ff817435 */ /* 0x000fe200000001ff */
[----:B------:R-:W-:Y:S04]  /*3570*/  WARPSYNC R186 ;  /* 0x000000ba00007348 */ /* 0x000fe80003800000 */
[----:B------:R0:W1:Y:S01]  /*3580*/  SHFL.DOWN PT, R133, R133, R184, R179 ;  /* 0x080000b885857389 */ /* 0x00006200000e00b3 */
[----:B------:R-:W-:Y:S05]  /*3590*/  RET.REL.NODEC R128 `(_ZN10layer_norm13ln_bwd_kernelINS_13Kernel_traitsIf13__nv_bfloat16fS2_fjLj2560ELj1ELj1ELj4ELj8ENS_18Kernel_traits_baseILj2560EfS2_fS2_fjLj128EEEEELb0ELb1ELb0ELb0EEEvNS_9BwdParamsE) ;  /* 0xffffca6080007950 */ /* 0x000fea0003c3ffff */
.L_x_4545:
        /* <DEDUP_REMOVED lines=14> */
.L_x_9828:


//--------------------- .text._ZN10layer_norm13ln_bwd_kernelINS_13Kernel_traitsIf13__nv_bfloat16fS2_fjLj2560ELj1ELj1ELj4ELj8ENS_18Kernel_traits_baseILj2560EfS2_fS2_fjLj128EEEEELb0ELb1ELb0ELb1EEEvNS_9BwdParamsE --------------------------
	.section	.text._ZN10layer_norm13ln_bwd_kernelINS_13Kernel_traitsIf13__nv_bfloat16fS2_fjLj2560ELj1ELj1ELj4ELj8ENS_18Kernel_traits_baseILj2560EfS2_fS2_fjLj128EEEEELb0ELb1ELb0ELb1EEEvNS_9BwdParamsE,"ax",@progbits
	.sectioninfo	@"SHI_REGISTERS=199"
	.align	128
        .global         _ZN10layer_norm13ln_bwd_kernelINS_13Kernel_traitsIf13__nv_bfloat16fS2_fjLj2560ELj1ELj1ELj4ELj8ENS_18Kernel_traits_baseILj2560EfS2_fS2_fjLj128EEEEELb0ELb1ELb0ELb1EEEvNS_9BwdParamsE
        .type           _ZN10layer_norm13ln_bwd_kernelINS_13Kernel_traitsIf13__nv_bfloat16fS2_fjLj2560ELj1ELj1ELj4ELj8ENS_18Kernel_traits_baseILj2560EfS2_fS2_fjLj128EEEEELb0ELb1ELb0ELb1EEEvNS_9BwdParamsE,@function
        .size           _ZN10layer_norm13ln_bwd_kernelINS_13Kernel_traitsIf13__nv_bfloat16fS2_fjLj2560ELj1ELj1ELj4ELj8ENS_18Kernel_traits_baseILj2560EfS2_fS2_fjLj128EEEEELb0ELb1ELb0ELb1EEEvNS_9BwdParamsE,(.L_x_9829 - _ZN10layer_norm13ln_bwd_kernelINS_13Kernel_traitsIf13__nv_bfloat16fS2_fjLj2560ELj1ELj1ELj4ELj8ENS_18Kernel_traits_baseILj2560EfS2_fS2_fjLj128EEEEELb0ELb1ELb0ELb1EEEvNS_9BwdParamsE)
        .other          _ZN10layer_norm13ln_bwd_kernelINS_13Kernel_traitsIf13__nv_bfloat16fS2_fjLj2560ELj1ELj1ELj4ELj8ENS_18Kernel_traits_baseILj2560EfS2_fS2_fjLj128EEEEELb0ELb1ELb0ELb1EEEvNS_9BwdParamsE,@"STO_CUDA_ENTRY STV_DEFAULT"
_ZN10layer_norm13ln_bwd_kernelINS_13Kernel_traitsIf13__nv_bfloat16fS2_fjLj2560ELj1ELj1ELj4ELj8ENS_18Kernel_traits_baseILj2560EfS2_fS2_fjLj128EEEEELb0ELb1ELb0ELb1EEEvNS_9BwdParamsE:
.text._ZN10layer_norm13ln_bwd_kernelINS_13Kernel_traitsIf13__nv_bfloat16fS2_fjLj2560ELj1ELj1ELj4ELj8ENS_18Kernel_traits_baseILj2560EfS2_fS2_fjLj128EEEEELb0ELb1ELb0ELb1EEEvNS_9BwdParamsE:
        /* <DEDUP_REMOVED lines=38> */
.L_x_4546:
[----:B------:R-:W-:-:S04]  /*0260*/  SHF.L.U32 R2, R0, 0x4, RZ ;  /* 0x0000000400027819 */ /* 0x000fc800000006ff */
[----:B------:R-:W-:-:S04]  /*0270*/  LOP3.LUT R44, R2, 0x7f0, RZ, 0xc0, !PT ;  /* 0x000007f0022c7812 */ /* 0x000fc800078ec0ff */
[C---:B------:R-:W-:Y:S02]  /*0280*/  IADD3 R2, P0, R44.reuse, c[0x0][0x1b0], RZ ;  /* 0x00006c002c027a10 */ /* 0x040fe40007f1e0ff */
[----:B------:R-:W-:Y:S02]  /*0290*/  IADD3 R44, P1, R44, c[0x0][0x1c8], RZ ;  /* 0x000072002c2c7a10 */ /* 0x000fe40007f3e0ff */
[----:B------:R-:W-:Y:S02]  /*02a0*/  IADD3.X R3, RZ, c[0x0][0x1b4], RZ, P0, !PT ;  /* 0x00006d00ff037a10 */ /* 0x000fe400007fe4ff */
[----:B------:R-:W-:-:S03]  /*02b0*/  IADD3.X R45, RZ, c[0x0][0x1cc], RZ, P1, !PT ;  /* 0x00007300ff2d7a10 */ /* 0x000fc60000ffe4ff */
        /* <DEDUP_REMOVED lines=41> */
[----:B0-----:R-:W-:-:S02]  /*0550*/  CS2R R142, SRZ ;  /* 0x00000000008e7805 */ /* 0x001fc4000001ff00 */
.L_x_4551:
[----:B------:R-:W-:Y:S01]  /*0560*/  IMAD R2, R153, c[0x0][0x168], RZ ;  /* 0x00005a0099027a24 */ /* 0x000fe200078e02ff */
[----:B------:R-:W-:-:S02]  /*0570*/  LOP3.LUT R88, R0, 0x7f, RZ, 0xc0, !PT ;  /* 0x0000007f00587812 */ /* 0x000fc400078ec0ff */
[----:B------:R-:W-:Y:S02]  /*0580*/  MOV R166, 0x4 ;  /* 0x0000000400a67802 */ /* 0x000fe40000000f00 */
[----:B------:R-:W-:Y:S02]  /*0590*/  SHF.R.S32.HI R3, RZ, 0x1f, R2 ;  /* 0x0000001fff037819 */ /* 0x000fe40000011402 */
[----:B------:R-:W-:Y:S01]  /*05a0*/  MOV R165, 0x8 ;  /* 0x0000000800a57802 */ /* 0x000fe20000000f00 */
        /* <DEDUP_REMOVED lines=20> */
[----:B------:R-:W4:Y:S03]  /*06f0*/  LDG.E.64 R150, [R150.64] ;  /* 0x0000000496967981 */ /* 0x000f26000c1e1b00 */
[C---:B------:R-:W-:Y:S01]  /*0700*/  LEA.HI.X R81, R158.reuse, c[0x0][0x18c], RZ, 0x4, P0 ;  /* 0x000063009e517a11 */ /* 0x040fe200000f24ff */
[-C--:B------:R-:W-:Y:S01]  /*0710*/  IMAD.WIDE.U32 R162, R158, R165.reuse, c[0x0][0x208] ;  /* 0x000082009ea27625 */ /* 0x080fe200078e00a5 */
[C---:B------:R-:W-:Y:S01]  /*0720*/  LEA R84, P0, R154.reuse, c[0x0][0x188], 0x4 ;  /* 0x000062009a547a11 */ /* 0x040fe200078020ff */
[----:B------:R-:W4:Y:S02]  /*0730*/  LDG.E.128 R72, [R72.64] ;  /* 0x0000000448487981 */ /* 0x000f24000c1e1d00 */
[----:B------:R-:W-:Y:S01]  /*0740*/  IMAD.WIDE R166, R153, R166, c[0x0][0x1a8] ;  /* 0x00006a0099a67625 */ /* 0x000fe200078e02a6 */
[C---:B------:R-:W-:Y:S01]  /*0750*/  LEA.HI.X R85, R154.reuse, c[0x0][0x18c], RZ, 0x4, P0 ;  /* 0x000063009a557a11 */ /* 0x040fe200000f24ff */
[----:B------:R-:W4:Y:S04]  /*0760*/  LDG.E.64 R160, [R160.64] ;  /* 0x00000004a0a07981 */ /* 0x000f28000c1e1b00 */
[----:B0-----:R-:W4:Y:S04]  /*0770*/  LDG.E.128 R76, [R78.64] ;  /* 0x000000044e4c7981 */ /* 0x001f28000c1e1d00 */
[----:B------:R0:W4:Y:S04]  /*0780*/  LDG.E R156, [R166.64] ;  /* 0x00000004a69c7981 */ /* 0x000128000c1e1900 */
[----:B------:R-:W4:Y:S04]  /*0790*/  LDG.E.64 R162, [R162.64] ;  /* 0x00000004a2a27981 */ /* 0x000f28000c1e1b00 */
[----:B------:R-:W4:Y:S04]  /*07a0*/  LDG.E.128 R84, [R84.64] ;  /* 0x0000000454547981 */ /* 0x000f28000c1e1d00 */
[----:B------:R-:W4:Y:S01]  /*07b0*/  LDG.E.128 R80, [R80.64] ;  /* 0x0000000450507981 */ /* 0x000f22000c1e1d00 */
[----:B------:R-:W-:-:S06]  /*07c0*/  IMAD.WIDE.U32 R164, R154, R165, c[0x0][0x208] ;  /* 0x000082009aa47625 */ /* 0x000fcc00078e00a5 */
        /* <DEDUP_REMOVED lines=9> */
[----:B------:R-:W-:-:S04]  /*0860*/  @P1 LEA R170, P2, R88, c[0x0][0x218], 0x4 ;  /* 0x0000860058aa1a11 */ /* 0x000fc800078420ff */
[----:B------:R-:W-:Y:S02]  /*0870*/  @P1 LEA.HI.X R171, R88, c[0x0][0x21c], RZ, 0x4, P2 ;  /* 0x0000870058ab1a11 */ /* 0x000fe400010f24ff */
[----:B0-----:R-:W-:Y:S02]  /*0880*/  @P1 LEA R166, P2, R149, c[0x0][0x218], 0x4 ;  /* 0x0000860095a61a11 */ /* 0x001fe400078420ff */
[----:B------:R-:W-:Y:S01]  /*0890*/  @P1 LEA R172, P3, R159, c[0x0][0x218], 0x4 ;  /* 0x000086009fac1a11 */ /* 0x000fe200078620ff */
[----:B------:R-:W-:Y:S01]  /*08a0*/  ULDC.U8 UR6, c[0x0][0x1f0] ;  /* 0x00007c0000067ab9 */ /* 0x000fe20000000000 */
[----:B------:R-:W-:Y:S01]  /*08b0*/  @P1 LEA.HI.X R167, R149, c[0x0][0x21c], RZ, 0x4, P2 ;  /* 0x0000870095a71a11 */ /* 0x000fe200010f24ff */
[----:B-----5:R0:W5:Y:S01]  /*08c0*/  @P1 LDG.E.128 R44, [R170.64] ;  /* 0x00000004aa2c1981 */ /* 0x020162000c1e1d00 */
[----:B------:R-:W-:Y:S02]  /*08d0*/  @P1 LEA R174, P4, R158, c[0x0][0x218], 0x4 ;  /* 0x000086009eae1a11 */ /* 0x000fe400078820ff */
[----:B------:R-:W-:Y:S01]  /*08e0*/  @P1 LEA R176, P2, R154, c[0x0][0x218], 0x4 ;  /* 0x000086009ab01a11 */ /* 0x000fe200078420ff */
[----:B------:R1:W5:Y:S01]  /*08f0*/  @P1 LDG.E.128 R48, [R166.64] ;  /* 0x00000004a6301981 */ /* 0x000362000c1e1d00 */
[----:B------:R-:W-:-:S02]  /*0900*/  @P1 LEA.HI.X R173, R159, c[0x0][0x21c], RZ, 0x4, P3 ;  /* 0x000087009fad1a11 */ /* 0x000fc400018f24ff */
[----:B------:R-:W-:Y:S02]  /*0910*/  @P1 LEA.HI.X R175, R158, c[0x0][0x21c], RZ, 0x4, P4 ;  /* 0x000087009eaf1a11 */ /* 0x000fe400020f24ff */
[----:B------:R-:W-:Y:S01]  /*0920*/  @P1 LEA.HI.X R177, R154, c[0x0][0x21c], RZ, 0x4, P2 ;  /* 0x000087009ab11a11 */ /* 0x000fe200010f24ff */
[----:B------:R0:W5:Y:S04]  /*0930*/  @P1 LDG.E.128 R52, [R172.64] ;  /* 0x00000004ac341981 */ /* 0x000168000c1e1d00 */
[----:B------:R0:W5:Y:S04]  /*0940*/  @P1 LDG.E.128 R56, [R174.64] ;  /* 0x00000004ae381981 */ /* 0x000168000c1e1d00 */
[----:B------:R0:W5:Y:S01]  /*0950*/  @P1 LDG.E.128 R60, [R176.64] ;  /* 0x00000004b03c1981 */ /* 0x000162000c1e1d00 */
[----:B------:R-:W-:-:S02]  /*0960*/  ISETP.NE.AND P1, PT, RZ, UR6, PT ;  /* 0x00000006ff007c0c */ /* 0x000fc4000bf25270 */
[----:B------:R-:W-:Y:S02]  /*0970*/  LOP3.LUT P2, RZ, R157, 0xff, RZ, 0xc0, !PT ;  /* 0x000000ff9dff7812 */ /* 0x000fe4000784c0ff */
[----:B--2---:R-:W-:Y:S02]  /*0980*/  FSEL R184, R178, RZ, !P1 ;  /* 0x000000ffb2b87208 */ /* 0x004fe40004800000 */
[----:B---3--:R-:W-:Y:S02]  /*0990*/  MOV R148, R2 ;  /* 0x0000000200947202 */ /* 0x008fe40000000f00 */
[----:B------:R-:W-:Y:S01]  /*09a0*/  SHF.R.U64 R180, R2, 0x10, R3 ;  /* 0x0000001002b47819 */ /* 0x000fe20000001203 */
[C---:B----4-:R-:W-:Y:S02]  /*09b0*/  FADD.FTZ R169, -R184.reuse, R68 ;  /* 0x00000044b8a97221 */ /* 0x050fe40000010100 */
[----:B0-----:R-:W-:Y:S01]  /*09c0*/  FADD.FTZ R173, -R184, R70 ;  /* 0x00000046b8ad7221 */ /* 0x001fe20000010100 */
[----:B------:R-:W-:-:S02]  /*09d0*/  MOV R2, R150 ;  /* 0x0000009600027202 */ /* 0x000fc40000000f00 */
[--C-:B------:R-:W-:Y:S02]  /*09e0*/  SHF.R.U64 R150, R150, 0x10, R151.reuse ;  /* 0x0000001096967819 */ /* 0x100fe40000001297 */
[----:B------:R-:W-:Y:S01]  /*09f0*/  MOV R70, R151 ;  /* 0x0000009700467202 */ /* 0x000fe20000000f00 */
[C---:B------:R-:W-:Y:S01]  /*0a00*/  FADD.FTZ R177, -R184.reuse, R74 ;  /* 0x0000004ab8b17221 */ /* 0x040fe20000010100 */
[----:B------:R-:W-:Y:S01]  /*0a10*/  SHF.R.U32.HI R178, RZ, 0x10, R151 ;  /* 0x00000010ffb27819 */ /* 0x000fe20000011697 */
[----:B------:R-:W-:Y:S01]  /*0a20*/  FADD.FTZ R151, -R184, R72 ;  /* 0x00000048b8977221 */ /* 0x000fe20000010100 */
[--C-:B------:R-:W-:Y:S02]  /*0a30*/  SHF.R.U64 R182, R160, 0x10, R161.reuse ;  /* 0x00000010a0b67819 */ /* 0x100fe400000012a1 */
[----:B------:R-:W-:Y:S02]  /*0a40*/  MOV R74, R161 ;  /* 0x000000a1004a7202 */ /* 0x000fe40000000f00 */
[----:B------:R-:W-:Y:S01]  /*0a50*/  SHF.R.U32.HI R186, RZ, 0x10, R161 ;  /* 0x00000010ffba7819 */ /* 0x000fe200000116a1 */
[C---:B------:R-:W-:Y:S01]  /*0a60*/  FADD.FTZ R185, -R184.reuse, R79 ;  /* 0x0000004fb8b97221 */ /* 0x040fe20000010100 */
[----:B------:R-:W-:Y:S01]  /*0a70*/  PRMT R79, RZ, 0x5410, R148 ;  /* 0x00005410ff4f7816 */ /* 0x000fe20000000094 */
[C---:B------:R-:W-:Y:S01]  /*0a80*/  FADD.FTZ R161, -R184.reuse, R76 ;  /* 0x0000004cb8a17221 */ /* 0x040fe20000010100 */
[----:B------:R-:W-:Y:S01]  /*0a90*/  MOV R72, R160 ;  /* 0x000000a000487202 */ /* 0x000fe20000000f00 */
[----:B------:R-:W-:-:S02]  /*0aa0*/  FADD.FTZ R171, -R184, R69 ;  /* 0x00000045b8ab7221 */ /* 0x000fc40000010100 */
[----:B------:R-:W-:Y:S01]  /*0ab0*/  FMUL.FTZ R76, R156, R169 ;  /* 0x000000a99c4c7220 */ /* 0x000fe20000410000 */
[--C-:B------:R-:W-:Y:S02]  /*0ac0*/  SHF.R.U64 R188, R162, 0x10, R163.reuse ;  /* 0x00000010a2bc7819 */ /* 0x100fe400000012a3 */
[----:B------:R-:W-:Y:S02]  /*0ad0*/  MOV R160, R163 ;  /* 0x000000a300a07202 */ /* 0x000fe40000000f00 */
[----:B------:R-:W-:Y:S01]  /*0ae0*/  SHF.R.U32.HI R192, RZ, 0x10, R163 ;  /* 0x00000010ffc07819 */ /* 0x000fe200000116a3 */
[C---:B------:R-:W-:Y:S01]  /*0af0*/  FADD.FTZ R163, -R184.reuse, R85 ;  /* 0x00000055b8a37221 */ /* 0x040fe20000010100 */
[----:B------:R-:W-:Y:S01]  /*0b00*/  MOV R168, R3 ;  /* 0x0000000300a87202 */ /* 0x000fe20000000f00 */
[----:B------:R-:W-:Y:S01]  /*0b10*/  FADD.FTZ R152, R79, R152 ;  /* 0x000000984f987221 */ /* 0x000fe20000010000 */
[----:B------:R-:W-:Y:S01]  /*0b20*/  PRMT R85, RZ, 0x5410, R180 ;  /* 0x00005410ff557816 */ /* 0x000fe200000000b4 */
[----:B------:R-:W-:Y:S01]  /*0b30*/  FADD.FTZ R187, -R184, R80 ;  /* 0x00000050b8bb7221 */ /* 0x000fe20000010100 */
[----:B------:R-:W-:Y:S01]  /*0b40*/  SHF.R.U32.HI R179, RZ, 0x10, R3 ;  /* 0x00000010ffb37819 */ /* 0x000fe20000011603 */
[----:B------:R-:W-:-:S02]  /*0b50*/  FMUL.FTZ R80, R156, R171 ;  /* 0x000000ab9c507220 */ /* 0x000fc40000410000 */
[-C--:B------:R-:W-:Y:S02]  /*0b60*/  FFMA.FTZ R155, R76, R79.reuse, R155 ;  /* 0x0000004f4c9b7223 */ /* 0x080fe4000001009b */
[----:B------:R-:W-:Y:S02]  /*0b70*/  FMUL.FTZ R79, R40, R79 ;  /* 0x0000004f284f7220 */ /* 0x000fe40000410000 */
[C---:B-1----:R-:W-:Y:S01]  /*0b80*/  FADD.FTZ R167, -R184.reuse, R87 ;  /* 0x00000057b8a77221 */ /* 0x042fe20000010100 */
[----:B------:R-:W-:Y:S01]  /*0b90*/  PRMT R87, RZ, 0x5410, R168 ;  /* 0x00005410ff577816 */ /* 0x000fe200000000a8 */
[C---:B------:R-:W-:Y:S01]  /*0ba0*/  FADD.FTZ R183, -R184.reuse, R77 ;  /* 0x0000004db8b77221 */ /* 0x040fe20000010100 */
[----:B------:R-:W-:Y:S01]  /*0bb0*/  PRMT R77, RZ, 0x5410, R179 ;  /* 0x00005410ff4d7816 */ /* 0x000fe200000000b3 */
        /* <DEDUP_REMOVED lines=8> */
[----:B------:R-:W-:Y:S02]  /*0c40*/  FADD.FTZ R2, RZ, R79 ;  /* 0x0000004fff027221 */ /* 0x000fe40000010000 */
[----:B------:R-:W-:Y:S02]  /*0c50*/  FFMA.FTZ R70, R76, R79, RZ ;  /* 0x0000004f4c467223 */ /* 0x000fe400000100ff */
[----:B------:R-:W-:-:S02]  /*0c60*/  FADD.FTZ R69, -R184, R84 ;  /* 0x00000054b8457221 */ /* 0x000fc40000010100 */
[----:B------:R-:W-:Y:S02]  /*0c70*/  FADD.FTZ R144, R87, R144 ;  /* 0x0000009057907221 */ /* 0x000fe40000010000 */
[----:B------:R-:W-:Y:S02]  /*0c80*/  FMUL.FTZ R84, R156, R71 ;  /* 0x000000479c547220 */ /* 0x000fe40000410000 */
[-C--:B------:R-:W-:Y:S02]  /*0c90*/  FFMA.FTZ R145, R82, R87.reuse, R145 ;  /* 0x0000005752917223 */ /* 0x080fe40000010091 */
[----:B------:R-:W-:Y:S02]  /*0ca0*/  FMUL.FTZ R87, R42, R87 ;  /* 0x000000572a577220 */ /* 0x000fe40000410000 */
[----:B------:R-:W-:Y:S02]  /*0cb0*/  FADD.FTZ R2, R2, R85 ;  /* 0x0000005502027221 */ /* 0x000fe40000010000 */
[----:B------:R-:W-:Y:S01]  /*0cc0*/  FADD.FTZ R181, -R184, R78 ;  /* 0x0000004eb8b57221 */ /* 0x000fe20000010100 */
[----:B------:R-:W-:Y:S01]  /*0cd0*/  MOV R78, R162 ;  /* 0x000000a2004e7202 */ /* 0x000fe20000000f00 */
[----:B------:R-:W-:-:S02]  /*0ce0*/  FFMA.FTZ R70, R80, R85, R70 ;  /* 0x0000005550467223 */ /* 0x000fc40000010046 */
[----:B------:R-:W-:Y:S02]  /*0cf0*/  FADD.FTZ R126, R77, R126 ;  /* 0x0000007e4d7e7221 */ /* 0x000fe40000010000 */
[----:B------:R-:W-:Y:S02]  /*0d00*/  FFMA.FTZ R143, R84, R77, R143 ;  /* 0x0000004d548f7223 */ /* 0x000fe4000001008f */
[----:B------:R-:W-:Y:S02]  /*0d10*/  FMUL.FTZ R148, R156, R151 ;  /* 0x000000979c947220 */ /* 0x000fe40000410000 */
[----:B------:R-:W-:Y:S02]  /*0d20*/  FADD.FTZ R73, -R184, R73 ;  /* 0x00000049b8497221 */ /* 0x000fe40000010100 */
[----:B------:R-:W-:Y:S02]  /*0d30*/  FMUL.FTZ R77, R43, R77 ;  /* 0x0000004d2b4d7220 */ /* 0x000fe40000410000 */
[----:B------:R-:W-:Y:S01]  /*0d40*/  FADD.FTZ R2, R2, R87 ;  /* 0x0000005702027221 */ /* 0x000fe20000010000 */
[----:B------:R-:W-:Y:S01]  /*0d50*/  PRMT R71, RZ, 0x5410, R78 ;  /* 0x00005410ff477816 */ /* 0x000fe2000000004e */
[----:B------:R-:W-:Y:S01]  /*0d60*/  FFMA.FTZ R70, R82, R87, R70 ;  /* 0x0000005752467223 */ /* 0x000fe20000010046 */
[----:B------:R-:W-:Y:S01]  /*0d70*/  PRMT R150, RZ, 0x5410, R150 ;  /* 0x00005410ff967816 */ /* 0x000fe20000000096 */
[----:B------:R-:W-:-:S02]  /*0d80*/  FADD.FTZ R75, -R184, R75 ;  /* 0x0000004bb84b7221 */ /* 0x000fc40000010100 */
[C---:B------:R-:W-:Y:S02]  /*0d90*/  FADD.FTZ R189, -R184.reuse, R81 ;  /* 0x00000051b8bd7221 */ /* 0x040fe40000010100 */
[C---:B------:R-:W-:Y:S02]  /*0da0*/  FADD.FTZ R193, -R184.reuse, R83 ;  /* 0x00000053b8c17221 */ /* 0x040fe40000010100 */
[----:B------:R-:W-:Y:S02]  /*0db0*/  FADD.FTZ R3, -R184, R86 ;  /* 0x00000056b8037221 */ /* 0x000fe40000010100 */
        /* <DEDUP_REMOVED lines=11> */
[----:B------:R-:W-:Y:S02]  /*0e70*/  FMUL.FTZ R86, R156, R177 ;  /* 0x000000b19c567220 */ /* 0x000fe40000410000 */
[-C--:B------:R-:W-:Y:S02]  /*0e80*/  FFMA.FTZ R142, R151, R150.reuse, R142 ;  /* 0x00000096978e7223 */ /* 0x080fe4000001008e */
[----:B------:R-:W-:Y:S02]  /*0e90*/  FADD.FTZ R71, R2, R175 ;  /* 0x000000af02477221 */ /* 0x000fe40000010000 */
[----:B------:R-:W-:-:S02]  /*0ea0*/  FMUL.FTZ R150, R37, R150 ;  /* 0x0000009625967220 */ /* 0x000fc40000410000 */
        /* <DEDUP_REMOVED lines=39> */
[----:B------:R-:W-:Y:S01]  /*1120*/  PRMT R188, RZ, 0x5410, R188 ;  /* 0x00005410ffbc7816 */ /* 0x000fe200000000bc */
[----:B------:R-:W-:Y:S01]  /*1130*/  FMUL.FTZ R189, R156, R189 ;  /* 0x000000bd9cbd7220 */ /* 0x000fe20000410000 */
[----:B------:R-:W-:Y:S01]  /*1140*/  MOV R162, R164 ;  /* 0x000000a400a27202 */ /* 0x000fe20000000f00 */
[----:B------:R-:W-:Y:S01]  /*1150*/  FADD.FTZ R70, R71, R186 ;  /* 0x000000ba47467221 */ /* 0x000fe20000010000 */
[----:B------:R-:W-:Y:S01]  /*1160*/  SHF.R.U64 R170, R164, 0x10, R165 ;  /* 0x00000010a4aa7819 */ /* 0x000fe200000012a5 */
[----:B------:R-:W-:Y:S01]  /*1170*/  FFMA.FTZ R2, R185, R186, R2 ;  /* 0x000000bab9027223 */ /* 0x000fe20000010002 */
[----:B------:R-:W-:-:S02]  /*1180*/  MOV R166, R165 ;  /* 0x000000a500a67202 */ /* 0x000fc40000000f00 */
[----:B------:R-:W-:Y:S01]  /*1190*/  SHF.R.U32.HI R164, RZ, 0x10, R165 ;  /* 0x00000010ffa47819 */ /* 0x000fe200000116a5 */
[----:B------:R-:W-:Y:S01]  /*11a0*/  FADD.FTZ R117, R188, R117 ;  /* 0x00000075bc757221 */ /* 0x000fe20000010000 */
[----:B------:R-:W-:Y:S01]  /*11b0*/  PRMT R165, RZ, 0x5410, R160 ;  /* 0x00005410ffa57816 */ /* 0x000fe200000000a0 */
[-C--:B------:R-:W-:Y:S02]  /*11c0*/  FFMA.FTZ R134, R189, R188.reuse, R134 ;  /* 0x000000bcbd867223 */ /* 0x080fe40000010086 */
        /* <DEDUP_REMOVED lines=28> */
[----:B------:R-:W-:Y:S01]  /*1390*/  FFMA.FTZ R2, R160, R161, R2 ;  /* 0x000000a1a0027223 */ /* 0x000fe20000010002 */
[----:B------:R-:W-:Y:S01]  /*13a0*/  SHF.R.U32.HI R68, RZ, 0x5, R0 ;  /* 0x00000005ff447819 */ /* 0x000fe20000011600 */
[----:B------:R-:W-:Y:S02]  /*13b0*/  FADD.FTZ R114, R165, R114 ;  /* 0x00000072a5727221 */ /* 0x000fe40000010000 */
[----:B------:R-:W-:Y:S02]  /*13c0*/  FFMA.FTZ R131, R190, R165, R131 ;  /* 0x000000a5be837223 */ /* 0x000fe40000010083 */
[----:B------:R-:W-:Y:S02]  /*13d0*/  FMUL.FTZ R167, R156, R167 ;  /* 0x000000a79ca77220 */ /* 0x000fe40000410000 */
[----:B------:R-:W-:Y:S02]  /*13e0*/  FMUL.FTZ R165, R26, R171 ;  /* 0x000000ab1aa57220 */ /* 0x000fe40000410000 */
[----:B------:R-:W-:-:S02]  /*13f0*/  FADD.FTZ R70, R3, R162 ;  /* 0x000000a203467221 */ /* 0x000fc40000010000 */
[----:B------:R-:W-:Y:S01]  /*1400*/  FFMA.FTZ R2, R163, R162, R2 ;  /* 0x000000a2a3027223 */ /* 0x000fe20000010002 */
[----:B------:R-:W-:Y:S01]  /*1410*/  LOP3.LUT R83, R68, 0x7fffffc, RZ, 0xc0, !PT ;  /* 0x07fffffc44537812 */ /* 0x000fe200078ec0ff */
[----:B------:R-:W-:Y:S02]  /*1420*/  FADD.FTZ R111, R166, R111 ;  /* 0x0000006fa66f7221 */ /* 0x000fe40000010000 */
[-C--:B------:R-:W-:Y:S02]  /*1430*/  FFMA.FTZ R128, R167, R166.reuse, R128 ;  /* 0x000000a6a7807223 */ /* 0x080fe40000010080 */
[----:B------:R-:W-:Y:S02]  /*1440*/  FMUL.FTZ R166, R27, R166 ;  /* 0x000000a61ba67220 */ /* 0x000fe40000410000 */
        /* <DEDUP_REMOVED lines=13> */
[----:B------:R-:W-:Y:S01]  /*1520*/  FFMA.FTZ R71, R167, R166, R2 ;  /* 0x000000a6a7477223 */ /* 0x000fe20000010002 */
[----:B------:R-:W-:Y:S05]  /*1530*/  BRA.DIV ~URZ, `(.L_x_4548) ;  /* 0x000019627f007947 */ /* 0x000fea000b800000 */
[----:B------:R0:W1:Y:S02]  /*1540*/  SHFL.DOWN PT, R69, R72, 0x10, 0x1f ;  /* 0x0a001f0048457f89 */ /* 0x00006400000e0000 */
.L_x_4552:
        /* <DEDUP_REMOVED lines=18> */
.L_x_4553:
[----:B------:R-:W-:Y:S01]  /*1670*/  @!P1 LOP3.LUT R68, R68, 0x3, RZ, 0xc0, !PT ;  /* 0x0000000344449812 */ /* 0x000fe200078ec0ff */
[----:B--2---:R-:W-:Y:S01]  /*1680*/  FADD.FTZ R2, R74, R71 ;  /* 0x000000474a027221 */ /* 0x004fe20000010000 */
[----:B------:R-:W-:Y:S01]  /*1690*/  ULDC.U8 UR6, c[0x0][0x1f0] ;  /* 0x00007c0000067ab9 */ /* 0x000fe20000000000 */
[----:B0-----:R-:W-:Y:S01]  /*16a0*/  FADD.FTZ R3, R170, R73 ;  /* 0x00000049aa037221 */ /* 0x001fe20000010000 */
[----:B------:R-:W-:Y:S02]  /*16b0*/  @!P1 IADD3 R89, R83, R68, RZ ;  /* 0x0000004453599210 */ /* 0x000fe40007ffe0ff */
[----:B------:R-:W-:Y:S01]  /*16c0*/  ISETP.NE.AND P2, PT, RZ, UR6, PT ;  /* 0x00000006ff007c0c */ /* 0x000fe2000bf45270 */
[----:B------:R-:W-:Y:S01]  /*16d0*/  WARPSYNC 0xffffffff ;  /* 0xffffffff00007948 */ /* 0x000fe20003800000 */
[----:B------:R-:W-:Y:S01]  /*16e0*/  ISETP.NE.U32.AND P0, PT, RZ, c[0x0][0x218], PT ;  /* 0x00008600ff007a0c */ /* 0x000fe20003f05070 */
[----:B------:R-:W-:Y:S04]  /*16f0*/  @!P1 STS.64 [R89.X8+0x2800], R2 ;  /* 0x0028000259009388 */ /* 0x000fe80000008a00 */
[----:B------:R-:W-:Y:S01]  /*1700*/  BAR.SYNC.DEFER_BLOCKING 0x0 ;  /* 0x0000000000007b1d */ /* 0x000fe20000010000 */
[----:B------:R-:W-:-:S02]  /*1710*/  ISETP.NE.AND.EX P0, PT, RZ, c[0x0][0x21c], PT, P0 ;  /* 0x00008700ff007a0c */ /* 0x000fc40003f05300 */
[----:B------:R-:W-:-:S04]  /*1720*/  ISETP.NE.U32.AND P1, PT, RZ, c[0x0][0x258], PT ;  /* 0x00009600ff007a0c */ /* 0x000fc80003f25070 */
[----:B------:R-:W-:Y:S01]  /*1730*/  ISETP.NE.AND.EX P1, PT, RZ, c[0x0][0x25c], PT, P1 ;  /* 0x00009700ff007a0c */ /* 0x000fe20003f25310 */
[----:B-1----:R-:W0:Y:S04]  /*1740*/  LDS.128 R68, [R83.X8+0x2800] ;  /* 0x0028000053447984 */ /* 0x002e280000008c00 */
[----:B------:R-:W1:Y:S01]  /*1750*/  LDS.128 R72, [R83.X8+0x2810] ;  /* 0x0028100053487984 */ /* 0x000e620000008c00 */
        /* <DEDUP_REMOVED lines=15> */
[----:B------:R-:W-:Y:S02]  /*1850*/  FADD.FTZ R85, R85, -R80 ;  /* 0x8000005055557221 */ /* 0x000fe40000010000 */
[-CC-:B------:R-:W-:Y:S02]  /*1860*/  FFMA.FTZ R148, R148, R170.reuse, R169.reuse ;  /* 0x000000aa94947223 */ /* 0x180fe400000100a9 */
[----:B------:R-:W-:Y:S02]  /*1870*/  FADD.FTZ R75, R87, -R82 ;  /* 0x80000052574b7221 */ /* 0x000fe40000010000 */
[----:B------:R-:W-:-:S02]  /*1880*/  FFMA.FTZ R69, R151, R170, R169 ;  /* 0x000000aa97457223 */ /* 0x000fc400000100a9 */
[----:B------:R-:W-:Y:S02]  /*1890*/  FMUL.FTZ R72, R156, R85 ;  /* 0x000000559c487220 */ /* 0x000fe40000410000 */
[-CC-:B------:R-:W-:Y:S02]  /*18a0*/  FFMA.FTZ R84, R84, R170.reuse, R169.reuse ;  /* 0x000000aa54547223 */ /* 0x180fe400000100a9 */
[----:B------:R-:W-:Y:S01]  /*18b0*/  FADD.FTZ R175, R175, -R148 ;  /* 0x80000094afaf7221 */ /* 0x000fe20000010000 */
[----:B------:R-:W-:Y:S01]  /*18c0*/  SHF.L.U32 R148, R149, 0x3, RZ ;  /* 0x0000000395947819 */ /* 0x000fe200000006ff */
[----:B------:R-:W-:Y:S02]  /*18d0*/  FMUL.FTZ R75, R156, R75 ;  /* 0x0000004b9c4b7220 */ /* 0x000fe40000410000 */
[----:B------:R-:W-:Y:S02]  /*18e0*/  FFMA.FTZ R177, R177, R170, R169 ;  /* 0x000000aab1b17223 */ /* 0x000fe400000100a9 */
[----:B------:R-:W-:-:S02]  /*18f0*/  FADD.FTZ R69, R150, -R69 ;  /* 0x8000004596457221 */ /* 0x000fc40000010000 */
[----:B-----5:R-:W-:Y:S02]  /*1900*/  @P0 FADD.FTZ R72, R45, R72 ;  /* 0x000000482d480221 */ /* 0x020fe40000010000 */
[-C--:B------:R-:W-:Y:S02]  /*1910*/  FFMA.FTZ R183, R183, R170.reuse, R169 ;  /* 0x000000aab7b77223 */ /* 0x080fe400000100a9 */
[----:B------:R-:W-:Y:S02]  /*1920*/  FADD.FTZ R77, R77, -R84 ;  /* 0x800000544d4d7221 */ /* 0x000fe40000010000 */
[----:B------:R-:W-:Y:S02]  /*1930*/  FMUL.FTZ R151, R156, R175 ;  /* 0x000000af9c977220 */ /* 0x000fe40000410000 */
[----:B------:R-:W-:Y:S02]  /*1940*/  @P0 FADD.FTZ R75, R46, R75 ;  /* 0x0000004b2e4b0221 */ /* 0x000fe40000010000 */
[----:B------:R-:W-:-:S02]  /*1950*/  FFMA.FTZ R86, R86, R170, R169 ;  /* 0x000000aa56567223 */ /* 0x000fc400000100a9 */
[----:B------:R-:W-:Y:S02]  /*1960*/  FADD.FTZ R177, R178, -R177 ;  /* 0x800000b1b2b17221 */ /* 0x000fe40000010000 */
[----:B------:R-:W-:Y:S02]  /*1970*/  FMUL.FTZ R150, R156, R69 ;  /* 0x000000459c967220 */ /* 0x000fe40000410000 */
[-CC-:B------:R-:W-:Y:S02]  /*1980*/  FFMA.FTZ R185, R185, R170.reuse, R169.reuse ;  /* 0x000000aab9b97223 */ /* 0x180fe400000100a9 */
[----:B------:R-:W-:Y:S02]  /*1990*/  FFMA.FTZ R76, R76, R170, R169 ;  /* 0x000000aa4c4c7223 */ /* 0x000fe400000100a9 */
[----:B------:R-:W-:Y:S02]  /*19a0*/  FMUL.FTZ R172, R72, R168 ;  /* 0x000000a848ac7220 */ /* 0x000fe40000410000 */
[----:B------:R-:W-:-:S02]  /*19b0*/  FADD.FTZ R183, R182, -R183 ;  /* 0x800000b7b6b77221 */ /* 0x000fc40000010000 */
[----:B------:R-:W-:Y:S02]  /*19c0*/  FMUL.FTZ R74, R156, R77 ;  /* 0x0000004d9c4a7220 */ /* 0x000fe40000410000 */
[----:B------:R-:W-:Y:S02]  /*19d0*/  @P0 FADD.FTZ R151, R48, R151 ;  /* 0x0000009730970221 */ /* 0x000fe40000010000 */
[----:B------:R-:W-:Y:S02]  /*19e0*/  FMUL.FTZ R173, R75, R168 ;  /* 0x000000a84bad7220 */ /* 0x000fe40000410000 */
[----:B------:R-:W-:Y:S02]  /*19f0*/  FADD.FTZ R179, R179, -R86 ;  /* 0x80000056b3b37221 */ /* 0x000fe40000010000 */
[----:B------:R-:W-:Y:S02]  /*1a00*/  FMUL.FTZ R196, R156, R177 ;  /* 0x000000b19cc47220 */ /* 0x000fe40000410000 */
[----:B------:R-:W-:-:S02]  /*1a10*/  @P0 FADD.FTZ R150, R49, R150 ;  /* 0x0000009631960221 */ /* 0x000fc40000010000 */
[----:B------:R-:W-:Y:S02]  /*1a20*/  FFMA.FTZ R181, R181, R170, R169 ;  /* 0x000000aab5b57223 */ /* 0x000fe400000100a9 */
[----:B------:R-:W-:Y:S02]  /*1a30*/  FADD.FTZ R185, R186, -R185 ;  /* 0x800000b9bab97221 */ /* 0x000fe40000010000 */
[----:B------:R-:W-:Y:S02]  /*1a40*/  FADD.FTZ R73, R79, -R76 ;  /* 0x8000004c4f497221 */ /* 0x000fe40000010000 */
[----:B------:R-:W-:Y:S02]  /*1a50*/  FMUL.FTZ R2, R21, R172 ;  /* 0x000000ac15027220 */ /* 0x000fe40000410000 */
[----:B------:R-:W-:Y:S02]  /*1a60*/  FMUL.FTZ R194, R156, R183 ;  /* 0x000000b79cc27220 */ /* 0x000fe40000410000 */
[----:B------:R-:W-:Y:S01]  /*1a70*/  FFMA.FTZ R78, R78, R170, R169 ;  /* 0x000000aa4e4e7223 */ /* 0x000fe200000100a9 */
[----:B------:R0:W-:Y:S01]  /*1a80*/  F2F.BF16.F32 R70, R2 ;  /* 0x0000000200467304 */ /* 0x0001e20000202000 */
[----:B------:R-:W-:-:S02]  /*1a90*/  @P0 FADD.FTZ R74, R47, R74 ;  /* 0x0000004a2f4a0221 */ /* 0x000fc40000010000 */
[-C--:B------:R-:W-:Y:S02]  /*1aa0*/  FMUL.FTZ R175, R151, R168.reuse ;  /* 0x000000a897af7220 */ /* 0x080fe40000410000 */
[----:B------:R-:W-:Y:S02]  /*1ab0*/  FMUL.FTZ R3, R22, R173 ;  /* 0x000000ad16037220 */ /* 0x000fe40000410000 */
[----:B------:R-:W-:Y:S02]  /*1ac0*/  FMUL.FTZ R195, R156, R179 ;  /* 0x000000b39cc37220 */ /* 0x000fe40000410000 */
[----:B------:R-:W-:Y:S01]  /*1ad0*/  @P0 FADD.FTZ R196, R51, R196 ;  /* 0x000000c433c40221 */ /* 0x000fe20000010000 */
[----:B------:R1:W-:Y:S01]  /*1ae0*/  F2F.BF16.F32 R82, R3 ;  /* 0x0000000300527304 */ /* 0x0003e20000202000 */
[----:B------:R-:W-:Y:S02]  /*1af0*/  FMUL.FTZ R176, R150, R168 ;  /* 0x000000a896b07220 */ /* 0x000fe40000410000 */
[----:B------:R-:W-:-:S02]  /*1b00*/  FADD.FTZ R181, R180, -R181 ;  /* 0x800000b5b4b57221 */ /* 0x000fc40000010000 */
[C---:B------:R-:W-:Y:S02]  /*1b10*/  FMUL.FTZ R186, R156.reuse, R185 ;  /* 0x000000b99cba7220 */ /* 0x040fe40000410000 */
[----:B------:R-:W-:Y:S02]  /*1b20*/  FMUL.FTZ R73, R156, R73 ;  /* 0x000000499c497220 */ /* 0x000fe40000410000 */
[----:B------:R-:W-:Y:S02]  /*1b30*/  @P0 FADD.FTZ R194, R53, R194 ;  /* 0x000000c235c20221 */ /* 0x000fe40000010000 */
[----:B------:R-:W-:Y:S02]  /*1b40*/  FADD.FTZ R81, R81, -R78 ;  /* 0x8000004e51517221 */ /* 0x000fe40000010000 */
[----:B------:R-:W-:Y:S02]  /*1b50*/  FMUL.FTZ R174, R74, R168 ;  /* 0x000000a84aae7220 */ /* 0x000fe40000410000 */
[----:B0-----:R-:W-:-:S02]  /*1b60*/  FMUL.FTZ R2, R16, R175 ;  /* 0x000000af10027220 */ /* 0x001fc40000410000 */
[----:B------:R-:W-:Y:S02]  /*1b70*/  @P0 FADD.FTZ R195, R50, R195 ;  /* 0x000000c332c30221 */ /* 0x000fe40000010000 */
[----:B------:R-:W-:Y:S01]  /*1b80*/  FMUL.FTZ R178, R196, R168 ;  /* 0x000000a8c4b27220 */ /* 0x000fe20000410000 */
[----:B------:R0:W-:Y:S01]  /*1b90*/  F2F.BF16.F32 R77, R2 ;  /* 0x00000002004d7304 */ /* 0x0001e20000202000 */
[----:B-1----:R-:W-:Y:S02]  /*1ba0*/  FMUL.FTZ R3, R17, R176 ;  /* 0x000000b011037220 */ /* 0x002fe40000410000 */
[----:B------:R-:W-:Y:S02]  /*1bb0*/  FMUL.FTZ R183, R156, R181 ;  /* 0x000000b59cb77220 */ /* 0x000fe40000410000 */
[----:B------:R-:W-:Y:S02]  /*1bc0*/  @P0 FADD.FTZ R186, R55, R186 ;  /* 0x000000ba37ba0221 */ /* 0x000fe40000010000 */
[----:B------:R-:W-:Y:S01]  /*1bd0*/  @P0 FADD.FTZ R73, R44, R73 ;  /* 0x000000492c490221 */ /* 0x000fe20000010000 */
[----:B------:R1:W-:Y:S01]  /*1be0*/  F2F.BF16.F32 R69, R3 ;  /* 0x0000000300457304 */ /* 0x0003e20000202000 */
[----:B------:R-:W-:-:S02]  /*1bf0*/  FMUL.FTZ R180, R194, R168 ;  /* 0x000000a8c2b47220 */ /* 0x000fc40000410000 */
[----:B------:R-:W-:Y:S02]  /*1c00*/  FMUL.FTZ R185, R156, R81 ;  /* 0x000000519cb97220 */ /* 0x000fe40000410000 */
[----:B------:R-:W-:Y:S02]  /*1c10*/  FMUL.FTZ R68, R23, R174 ;  /* 0x000000ae17447220 */ /* 0x000fe40000410000 */
[----:B------:R-:W-:Y:S02]  /*1c20*/  FMUL.FTZ R177, R195, R168 ;  /* 0x000000a8c3b17220 */ /* 0x000fe40000410000 */
[----:B0-----:R-:W-:Y:S01]  /*1c30*/  FMUL.FTZ R2, R19, R178 ;  /* 0x000000b213027220 */ /* 0x001fe20000410000 */
[----:B------:R0:W2:Y:S01]  /*1c40*/  F2F.BF16.F32 R83, R68 ;  /* 0x0000004400537304 */ /* 0x0000a20000202000 */
[----:B------:R-:W-:Y:S02]  /*1c50*/  @P0 FADD.FTZ R183, R54, R183 ;  /* 0x000000b736b70221 */ /* 0x000fe40000010000 */
[----:B------:R-:W-:-:S02]  /*1c60*/  FMUL.FTZ R182, R186, R168 ;  /* 0x000000a8bab67220 */ /* 0x000fc40000410000 */
[----:B------:R-:W-:Y:S02]  /*1c70*/  FMUL.FTZ R171, R73, R168 ;  /* 0x000000a849ab7220 */ /* 0x000fe40000410000 */
[----:B-1----:R-:W-:Y:S01]  /*1c80*/  FMUL.FTZ R3, R13, R180 ;  /* 0x000000b40d037220 */ /* 0x002fe20000410000 */
[----:B------:R1:W3:Y:S01]  /*1c90*/  F2F.BF16.F32 R84, R2 ;  /* 0x0000000200547304 */ /* 0x0002e20000202000 */
[----:B------:R-:W-:Y:S02]  /*1ca0*/  @P0 FADD.FTZ R185, R52, R185 ;  /* 0x000000b934b90221 */ /* 0x000fe40000010000 */
[----:B0-----:R-:W-:Y:S02]  /*1cb0*/  FMUL.FTZ R68, R18, R177 ;  /* 0x000000b112447220 */ /* 0x001fe40000410000 */
[----:B------:R-:W-:Y:S02]  /*1cc0*/  FMUL.FTZ R179, R183, R168 ;  /* 0x000000a8b7b37220 */ /* 0x000fe40000410000 */
[----:B------:R-:W-:Y:S01]  /*1cd0*/  FMUL.FTZ R79, R20, R171 ;  /* 0x000000ab144f7220 */ /* 0x000fe20000410000 */
[----:B------:R0:W-:Y:S01]  /*1ce0*/  F2F.BF16.F32 R80, R68 ;  /* 0x0000004400507304 */ /* 0x0001e20000202000 */
[----:B-1----:R-:W-:Y:S01]  /*1cf0*/  FMUL.FTZ R2, R15, R182 ;  /* 0x000000b60f027220 */ /* 0x002fe20000410000 */
[----:B--2---:R-:W-:Y:S01]  /*1d00*/  SHF.L.U32 R83, R83, 0x10, RZ ;  /* 0x0000001053537819 */ /* 0x004fe200000006ff */
[----:B------:R-:W-:-:S02]  /*1d10*/  FMUL.FTZ R181, R185, R168 ;  /* 0x000000a8b9b57220 */ /* 0x000fc40000410000 */
[----:B------:R-:W-:-:S03]  /*1d20*/  IMAD.WIDE.U32 R70, R70, 0x10000, RZ ;  /* 0x0001000046467825 */ /* 0x000fc600078e00ff */
[----:B------:R-:W1:Y:S01]  /*1d30*/  F2F.BF16.F32 R3, R3 ;  /* 0x0000000300037304 */ /* 0x000e620000202000 */
[----:B0-----:R-:W-:Y:S01]  /*1d40*/  FMUL.FTZ R68, R14, R179 ;  /* 0x000000b30e447220 */ /* 0x001fe20000410000 */
[----:B------:R-:W-:Y:S01]  /*1d50*/  LOP3.LUT R83, R71, R83, R82, 0xfe, !PT ;  /* 0x0000005347537212 */ /* 0x000fe200078efe52 */
[----:B------:R-:W-:Y:S01]  /*1d60*/  FMUL.FTZ R76, R12, R181 ;  /* 0x000000b50c4c7220 */ /* 0x000fe20000410000 */
[----:B---3--:R-:W-:Y:S01]  /*1d70*/  SHF.L.U32 R81, R84, 0x10, RZ ;  /* 0x0000001054517819 */ /* 0x008fe200000006ff */
[-CC-:B------:R-:W-:Y:S01]  /*1d80*/  FFMA.FTZ R184, R184, R170.reuse, R169.reuse ;  /* 0x000000aab8b87223 */ /* 0x180fe200000100a9 */
[----:B------:R-:W-:Y:S01]  /*1d90*/  SHF.L.U32 R84, R88, 0x3, RZ ;  /* 0x0000000358547819 */ /* 0x000fe200000006ff */
[-CC-:B------:R-:W-:Y:S01]  /*1da0*/  FFMA.FTZ R189, R189, R170.reuse, R169.reuse ;  /* 0x000000aabdbd7223 */ /* 0x180fe200000100a9 */
[----:B------:R1:W0:Y:S01]  /*1db0*/  F2F.BF16.F32 R86, R2 ;  /* 0x0000000200567304 */ /* 0x0002220000202000 */
[----:B------:R-:W-:Y:S02]  /*1dc0*/  FADD.FTZ R187, R187, -R184 ;  /* 0x800000b8bbbb7221 */ /* 0x000fe40000010000 */
[----:B------:R-:W-:-:S02]  /*1dd0*/  FFMA.FTZ R193, R193, R170, R169 ;  /* 0x000000aac1c17223 */ /* 0x000fc400000100a9 */
[----:B------:R-:W-:Y:S02]  /*1de0*/  FADD.FTZ R189, R188, -R189 ;  /* 0x800000bdbcbd7221 */ /* 0x000fe40000010000 */
[----:B------:R-:W-:Y:S01]  /*1df0*/  FFMA.FTZ R190, R190, R170, R169 ;  /* 0x000000aabebe7223 */ /* 0x000fe200000100a9 */
[----:B------:R-:W2:Y:S01]  /*1e00*/  F2F.BF16.F32 R79, R79 ;  /* 0x0000004f004f7304 */ /* 0x000ea20000202000 */
[----:B-1----:R-:W-:-:S07]  /*1e10*/  IMAD.WIDE.U32 R2, R3, 0x10000, RZ ;  /* 0x0001000003027825 */ /* 0x002fce00078e00ff */
[----:B------:R1:W3:Y:S01]  /*1e20*/  F2F.BF16.F32 R78, R68 ;  /* 0x00000044004e7304 */ /* 0x0002e20000202000 */
[----:B0-----:R-:W-:Y:S01]  /*1e30*/  SHF.L.U32 R71, R86, 0x10, RZ ;  /* 0x0000001056477819 */ /* 0x001fe200000006ff */
[----:B------:R-:W-:-:S06]  /*1e40*/  FADD.FTZ R193, R192, -R193 ;  /* 0x800000c1c0c17221 */ /* 0x000fcc0000010000 */
[----:B------:R0:W4:Y:S01]  /*1e50*/  F2F.BF16.F32 R85, R76 ;  /* 0x0000004c00557304 */ /* 0x0001220000202000 */
[----:B--2---:R-:W-:Y:S01]  /*1e60*/  LOP3.LUT R82, R70, R79, RZ, 0xfc, !PT ;  /* 0x0000004f46527212 */ /* 0x004fe200078efcff */
[----:B-1----:R-:W-:Y:S01]  /*1e70*/  IMAD.WIDE.U32 R68, R69, 0x10000, RZ ;  /* 0x0001000045447825 */ /* 0x002fe200078e00ff */
[----:B------:R-:W-:Y:S02]  /*1e80*/  SHF.R.U32.HI R184, RZ, 0x1d, R149 ;  /* 0x0000001dffb87819 */ /* 0x000fe40000011695 */
[----:B------:R-:W-:Y:S01]  /*1e90*/  SEL R70, R75, R66, P2 ;  /* 0x000000424b467207 */ /* 0x000fe20001000000 */
[----:B------:R-:W-:Y:S01]  /*1ea0*/  FADD.FTZ R191, R191, -R190 ;  /* 0x800000bebfbf7221 */ /* 0x000fe20000010000 */
[----:B------:R-:W-:Y:S02]  /*1eb0*/  LOP3.LUT R81, R69, R81, R80, 0xfe, !PT ;  /* 0x0000005145517212 */ /* 0x000fe400078efe50 */
[----:B---3--:R-:W-:Y:S02]  /*1ec0*/  LOP3.LUT R79, R3, R71, R78, 0xfe, !PT ;  /* 0x00000047034f7212 */ /* 0x008fe400078efe4e */
[----:B0-----:R-:W-:-:S02]  /*1ed0*/  @P1 LEA R76, P3, R88, c[0x0][0x258], 0x4 ;  /* 0x00009600584c1a11 */ /* 0x001fc400078620ff */
[----:B------:R-:W-:Y:S02]  /*1ee0*/  LOP3.LUT R80, R68, R77, RZ, 0xfc, !PT ;  /* 0x0000004d44507212 */ /* 0x000fe400078efcff */
[----:B------:R-:W-:Y:S02]  /*1ef0*/  @P1 LEA.HI.X R77, R88, c[0x0][0x25c], RZ, 0x4, P3 ;  /* 0x00009700584d1a11 */ /* 0x000fe400018f24ff */
[----:B----4-:R-:W-:Y:S02]  /*1f00*/  LOP3.LUT R78, R2, R85, RZ, 0xfc, !PT ;  /* 0x00000055024e7212 */ /* 0x010fe400078efcff */
[----:B------:R-:W-:Y:S02]  /*1f10*/  SHF.R.U32.HI R85, RZ, 0x1d, R88 ;  /* 0x0000001dff557819 */ /* 0x000fe40000011658 */
[C---:B------:R-:W-:Y:S02]  /*1f20*/  IADD3 R2, P4, R84.reuse, c[0x0][0x170], RZ ;  /* 0x00005c0054027a10 */ /* 0x040fe40007f9e0ff */
[----:B------:R-:W-:-:S02]  /*1f30*/  IADD3 R84, P5, R84, c[0x0][0x248], RZ ;  /* 0x0000920054547a10 */ /* 0x000fc40007fbe0ff */
[----:B------:R-:W-:Y:S02]  /*1f40*/  IADD3.X R3, R85, c[0x0][0x174], RZ, P4, !PT ;  /* 0x00005d0055037a10 */ /* 0x000fe400027fe4ff */
[----:B------:R-:W-:Y:S02]  /*1f50*/  IADD3 R88, P3, R148, c[0x0][0x170], RZ ;  /* 0x00005c0094587a10 */ /* 0x000fe40007f7e0ff */
[----:B------:R-:W-:Y:S02]  /*1f60*/  SEL R68, R73, R64, P2 ;  /* 0x0000004049447207 */ /* 0x000fe40001000000 */
[----:B------:R-:W2:Y:S01]  /*1f70*/  LDG.E.64 R2, [R2.64] ;  /* 0x0000000402027981 */ /* 0x000ea2000c1e1b00 */
[----:B------:R-:W-:Y:S02]  /*1f80*/  SEL R69, R72, R65, P2 ;  /* 0x0000004148457207 */ /* 0x000fe40001000000 */
[----:B------:R-:W-:Y:S02]  /*1f90*/  SEL R71, R74, R67, P2 ;  /* 0x000000434a477207 */ /* 0x000fe40001000000 */
[----:B------:R-:W-:-:S02]  /*1fa0*/  IADD3.X R85, R85, c[0x0][0x24c], RZ, P5, !PT ;  /* 0x0000930055557a10 */ /* 0x000fc40002ffe4ff */
[----:B------:R-:W-:Y:S01]  /*1fb0*/  IADD3.X R89, R184, c[0x0][0x174], RZ, P3, !PT ;  /* 0x00005d00b8597a10 */ /* 0x000fe20001ffe4ff */
[----:B------:R0:W-:Y:S01]  /*1fc0*/  @P1 STG.E.128 [R76.64], R68 ;  /* 0x000000444c001986 */ /* 0x0001e2000c101d04 */
[----:B------:R-:W-:-:S03]  /*1fd0*/  @P1 LEA R86, P4, R149, c[0x0][0x258], 0x4 ;  /* 0x0000960095561a11 */ /* 0x000fc600078820ff */
[----:B------:R1:W-:Y:S01]  /*1fe0*/  STG.E.64 [R84.64], R82 ;  /* 0x0000005254007986 */ /* 0x0003e2000c101b04 */
[----:B------:R-:W-:Y:S02]  /*1ff0*/  IADD3 R148, P5, R148, c[0x0][0x248], RZ ;  /* 0x0000920094947a10 */ /* 0x000fe40007fbe0ff */
[----:B------:R-:W-:Y:S02]  /*2000*/  @P1 LEA.HI.X R87, R149, c[0x0][0x25c], RZ, 0x4, P4 ;  /* 0x0000970095571a11 */ /* 0x000fe400020f24ff */
[----:B------:R-:W-:Y:S01]  /*2010*/  SEL R73, R150, R65, P2 ;  /* 0x0000004196497207 */ /* 0x000fe20001000000 */
[----:B------:R-:W-:Y:S01]  /*2020*/  FMUL.FTZ R188, R156, R189 ;  /* 0x000000bd9cbc7220 */ /* 0x000fe20000410000 */
[----:B0-----:R0:W3:Y:S01]  /*2030*/  LDG.E.64 R76, [R88.64] ;  /* 0x00000004584c7981 */ /* 0x0010e2000c1e1b00 */
[----:B-1----:R-:W-:Y:S02]  /*2040*/  SHF.L.U32 R82, R159, 0x3, RZ ;  /* 0x000000039f527819 */ /* 0x002fe400000006ff */
[----:B------:R-:W-:-:S02]  /*2050*/  SHF.R.U32.HI R68, RZ, 0x1d, R159 ;  /* 0x0000001dff447819 */ /* 0x000fc4000001169f */
[----:B------:R-:W-:Y:S01]  /*2060*/  IADD3 R150, P4, R82, c[0x0][0x170], RZ ;  /* 0x00005c0052967a10 */ /* 0x000fe20007f9e0ff */
[----:B------:R-:W-:Y:S01]  /*2070*/  FMUL.FTZ R190, R156, R193 ;  /* 0x000000c19cbe7220 */ /* 0x000fe20000410000 */
[----:B------:R-:W-:Y:S02]  /*2080*/  SEL R72, R151, R64, P2 ;  /* 0x0000004097487207 */ /* 0x000fe40001000000 */
[----:B------:R-:W-:Y:S02]  /*2090*/  SEL R74, R195, R66, P2 ;  /* 0x00000042c34a7207 */ /* 0x000fe40001000000 */
[----:B------:R-:W-:Y:S02]  /*20a0*/  SEL R75, R196, R67, P2 ;  /* 0x00000043c44b7207 */ /* 0x000fe40001000000 */
[----:B------:R-:W-:Y:S01]  /*20b0*/  IADD3.X R149, R184, c[0x0][0x24c], RZ, P5, !PT ;  /* 0x00009300b8957a10 */ /* 0x000fe20002ffe4ff */
[----:B------:R-:W-:Y:S01]  /*20c0*/  @P0 FADD.FTZ R188, R57, R188 ;  /* 0x000000bc39bc0221 */ /* 0x000fe20000010000 */
[----:B------:R-:W-:Y:S01]  /*20d0*/  IADD3.X R151, R68, c[0x0][0x174], RZ, P4, !PT ;  /* 0x00005d0044977a10 */ /* 0x000fe200027fe4ff */
[----:B------:R-:W-:Y:S01]  /*20e0*/  @P0 FADD.FTZ R190, R59, R190 ;  /* 0x000000be3bbe0221 */ /* 0x000fe20000010000 */
[----:B------:R1:W-:Y:S01]  /*20f0*/  @P1 STG.E.128 [R86.64], R72 ;  /* 0x0000004856001986 */ /* 0x0003e2000c101d04 */
[----:B------:R-:W-:-:S02]  /*2100*/  FMUL.FTZ R191, R156, R191 ;  /* 0x000000bf9cbf7220 */ /* 0x000fc40000410000 */
[----:B------:R-:W-:Y:S01]  /*2110*/  FMUL.FTZ R184, R188, R168 ;  /* 0x000000a8bcb87220 */ /* 0x000fe20000410000 */
[----:B------:R4:W-:Y:S01]  /*2120*/  STG.E.64 [R148.64], R80 ;  /* 0x0000005094007986 */ /* 0x0009e2000c101b04 */
[----:B------:R-:W-:Y:S01]  /*2130*/  SHF.L.U32 R189, R158, 0x3, RZ ;  /* 0x000000039ebd7819 */ /* 0x000fe200000006ff */
[----:B------:R-:W-:Y:S01]  /*2140*/  @P0 FADD.FTZ R191, R58, R191 ;  /* 0x000000bf3abf0221 */ /* 0x000fe20000010000 */
[----:B------:R-:W-:Y:S01]  /*2150*/  IADD3 R82, P5, R82, c[0x0][0x248], RZ ;  /* 0x0000920052527a10 */ /* 0x000fe20007fbe0ff */
[----:B------:R-:W-:Y:S02]  /*2160*/  FMUL.FTZ R70, R9, R184 ;  /* 0x000000b809467220 */ /* 0x000fe40000410000 */
[----:B------:R-:W-:Y:S01]  /*2170*/  FMUL.FTZ R187, R156, R187 ;  /* 0x000000bb9cbb7220 */ /* 0x000fe20000410000 */
[----:B------:R-:W-:Y:S01]  /*2180*/  SHF.R.U32.HI R192, RZ, 0x1d, R158 ;  /* 0x0000001dffc07819 */ /* 0x000fe2000001169e */
[----:B-1----:R1:W3:Y:S01]  /*2190*/  LDG.E.64 R72, [R150.64] ;  /* 0x0000000496487981 */ /* 0x0022e2000c1e1b00 */
[-C--:B----4-:R-:W-:Y:S01]  /*21a0*/  FMUL.FTZ R148, R190, R168.reuse ;  /* 0x000000a8be947220 */ /* 0x090fe20000410000 */
[----:B------:R-:W-:Y:S01]  /*21b0*/  @P1 LEA R80, P4, R159, c[0x0][0x258], 0x4 ;  /* 0x000096009f501a11 */ /* 0x000fe200078820ff */
[----:B------:R-:W-:Y:S01]  /*21c0*/  FMUL.FTZ R149, R191, R168 ;  /* 0x000000a8bf957220 */ /* 0x000fe20000410000 */
[----:B------:R-:W-:Y:S01]  /*21d0*/  IADD3 R74, P3, R189, c[0x0][0x170], RZ ;  /* 0x00005c00bd4a7a10 */ /* 0x000fe20007f7e0ff */
[----:B------:R-:W-:Y:S01]  /*21e0*/  FMUL.FTZ R75, R11, R148 ;  /* 0x000000940b4b7220 */ /* 0x000fe20000410000 */
[----:B------:R-:W-:Y:S01]  /*21f0*/  IADD3.X R83, R68, c[0x0][0x24c], RZ, P5, !PT ;  /* 0x0000930044537a10 */ /* 0x000fe20002ffe4ff */
[----:B------:R4:W0:Y:S01]  /*2200*/  F2F.BF16.F32 R84, R70 ;  /* 0x0000004600547304 */ /* 0x0008220000202000 */
[----:B------:R-:W-:Y:S01]  /*2210*/  @P0 FADD.FTZ R187, R56, R187 ;  /* 0x000000bb38bb0221 */ /* 0x000fe20000010000 */
[----:B------:R-:W-:Y:S01]  /*2220*/  @P1 LEA.HI.X R81, R159, c[0x0][0x25c], RZ, 0x4, P4 ;  /* 0x000097009f511a11 */ /* 0x000fe200020f24ff */
[----:B------:R-:W-:Y:S01]  /*2230*/  FMUL.FTZ R86, R10, R149 ;  /* 0x000000950a567220 */ /* 0x000fe20000410000 */
[----:B------:R-:W-:-:S02]  /*2240*/  SEL R68, R185, R64, P2 ;  /* 0x00000040b9447207 */ /* 0x000fc40001000000 */
[----:B------:R-:W-:Y:S02]  /*2250*/  SEL R69, R194, R65, P2 ;  /* 0x00000041c2457207 */ /* 0x000fe40001000000 */
[----:B------:R0:W1:Y:S01]  /*2260*/  F2F.BF16.F32 R87, R75 ;  /* 0x0000004b00577304 */ /* 0x0000620000202000 */
[----:B----4-:R-:W-:Y:S02]  /*2270*/  SEL R70, R183, R66, P2 ;  /* 0x00000042b7467207 */ /* 0x010fe40001000000 */
[----:B------:R-:W-:Y:S01]  /*2280*/  SEL R71, R186, R67, P2 ;  /* 0x00000043ba477207 */ /* 0x000fe20001000000 */
[----:B------:R-:W-:Y:S01]  /*2290*/  FMUL.FTZ R159, R187, R168 ;  /* 0x000000a8bb9f7220 */ /* 0x000fe20000410000 */
[----:B0-----:R-:W-:-:S03]  /*22a0*/  IADD3.X R75, R192, c[0x0][0x174], RZ, P3, !PT ;  /* 0x00005d00c04b7a10 */ /* 0x001fc60001ffe4ff */
[----:B------:R0:W-:Y:S01]  /*22b0*/  @P1 STG.E.128 [R80.64], R68 ;  /* 0x0000004450001986 */ /* 0x0001e2000c101d04 */
[----:B------:R-:W4:Y:S01]  /*22c0*/  F2F.BF16.F32 R86, R86 ;  /* 0x0000005600567304 */ /* 0x000f220000202000 */
[----:B------:R-:W-:Y:S02]  /*22d0*/  FMUL.FTZ R183, R8, R159 ;  /* 0x0000009f08b77220 */ /* 0x000fe40000410000 */
[----:B------:R0:W-:Y:S04]  /*22e0*/  STG.E.64 [R82.64], R78 ;  /* 0x0000004e52007986 */ /* 0x0001e8000c101b04 */
[----:B------:R-:W3:Y:S01]  /*22f0*/  LDG.E.64 R74, [R74.64] ;  /* 0x000000044a4a7981 */ /* 0x000ee2000c1e1b00 */
[----:B------:R-:W0:Y:S01]  /*2300*/  F2F.BF16.F32 R183, R183 ;  /* 0x000000b700b77304 */ /* 0x000e220000202000 */
[----:B------:R-:W-:Y:S01]  /*2310*/  IMAD.WIDE.U32 R84, R84, 0x10000, RZ ;  /* 0x0001000054547825 */ /* 0x000fe200078e00ff */
[----:B-1----:R-:W-:-:S02]  /*2320*/  SHF.L.U32 R87, R87, 0x10, RZ ;  /* 0x0000001057577819 */ /* 0x002fc400000006ff */
[----:B------:R-:W-:Y:S02]  /*2330*/  SHF.L.U32 R185, R154, 0x3, RZ ;  /* 0x000000039ab97819 */ /* 0x000fe400000006ff */
[----:B------:R-:W-:Y:S02]  /*2340*/  SHF.R.U32.HI R150, RZ, 0x1d, R154 ;  /* 0x0000001dff967819 */ /* 0x000fe4000001169a */
[----:B----4-:R-:W-:Y:S02]  /*2350*/  LOP3.LUT R85, R85, R87, R86, 0xfe, !PT ;  /* 0x0000005755557212 */ /* 0x010fe400078efe56 */
[----:B------:R-:W-:Y:S02]  /*2360*/  @P1 LEA R86, P3, R158, c[0x0][0x258], 0x4 ;  /* 0x000096009e561a11 */ /* 0x000fe400078620ff */
[----:B0-----:R-:W-:Y:S02]  /*2370*/  IADD3 R80, P4, R189, c[0x0][0x248], RZ ;  /* 0x00009200bd507a10 */ /* 0x001fe40007f9e0ff */
[----:B------:R-:W-:-:S02]  /*2380*/  IADD3 R88, P5, R185, c[0x0][0x170], RZ ;  /* 0x00005c00b9587a10 */ /* 0x000fc40007fbe0ff */
[----:B------:R-:W-:Y:S02]  /*2390*/  @P1 LEA.HI.X R87, R158, c[0x0][0x25c], RZ, 0x4, P3 ;  /* 0x000097009e571a11 */ /* 0x000fe400018f24ff */
[----:B------:R-:W-:Y:S02]  /*23a0*/  SEL R68, R187, R64, P2 ;  /* 0x00000040bb447207 */ /* 0x000fe40001000000 */
[----:B------:R-:W-:Y:S02]  /*23b0*/  SEL R69, R188, R65, P2 ;  /* 0x00000041bc457207 */ /* 0x000fe40001000000 */
[----:B------:R-:W-:Y:S02]  /*23c0*/  SEL R70, R191, R66, P2 ;  /* 0x00000042bf467207 */ /* 0x000fe40001000000 */
[----:B------:R-:W-:Y:S02]  /*23d0*/  SEL R71, R190, R67, P2 ;  /* 0x00000043be477207 */ /* 0x000fe40001000000 */
[----:B------:R-:W-:-:S02]  /*23e0*/  IADD3.X R81, R192, c[0x0][0x24c], RZ, P4, !PT ;  /* 0x00009300c0517a10 */ /* 0x000fc400027fe4ff */
[----:B------:R-:W-:Y:S02]  /*23f0*/  IADD3.X R89, R150, c[0x0][0x174], RZ, P5, !PT ;  /* 0x00005d0096597a10 */ /* 0x000fe40002ffe4ff */
[----:B------:R-:W-:Y:S01]  /*2400*/  LOP3.LUT R84, R84, R183, RZ, 0xfc, !PT ;  /* 0x000000b754547212 */ /* 0x000fe200078efcff */
[----:B------:R-:W-:Y:S04]  /*2410*/  @P1 STG.E.128 [R86.64], R68 ;  /* 0x0000004456001986 */ /* 0x000fe8000c101d04 */
[----:B------:R0:W-:Y:S04]  /*2420*/  STG.E.64 [R80.64], R84 ;  /* 0x0000005450007986 */ /* 0x0001e8000c101b04 */
[----:B------:R-:W4:Y:S01]  /*2430*/  LDG.E.64 R88, [R88.64] ;  /* 0x0000000458587981 */ /* 0x000f22000c1e1b00 */
        /* <DEDUP_REMOVED lines=13> */
[----:B------:R-:W-:Y:S02]  /*2510*/  FMUL.FTZ R84, R80, R168 ;  /* 0x000000a850547220 */ /* 0x000fe40000410000 */
        /* <DEDUP_REMOVED lines=15> */
[----:B------:R-:W-:Y:S01]  /*2610*/  FMUL.FTZ R70, R4, R79 ;  /* 0x0000004f04467220 */ /* 0x000fe20000410000 */
[----:B------:R-:W-:Y:S02]  /*2620*/  SEL R64, R161, R64, P2 ;  /* 0x00000040a1407207 */ /* 0x000fe40001000000 */
[----:B------:R-:W-:Y:S01]  /*2630*/  SEL R65, R78, R65, P2 ;  /* 0x000000414e417207 */ /* 0x000fe20001000000 */
[----:B------:R0:W1:Y:S01]  /*2640*/  F2F.BF16.F32 R87, R70 ;  /* 0x0000004600577304 */ /* 0x0000620000202000 */
[----:B------:R-:W-:Y:S02]  /*2650*/  SEL R66, R165, R66, P2 ;  /* 0x00000042a5427207 */ /* 0x000fe40001000000 */
[----:B------:R-:W-:Y:S02]  /*2660*/  SEL R67, R80, R67, P2 ;  /* 0x0000004350437207 */ /* 0x000fe40001000000 */
[----:B--2---:R-:W-:Y:S02]  /*2670*/  SHF.R.U64 R85, R2, 0x10, R3 ;  /* 0x0000001002557819 */ /* 0x004fe40000001203 */
[----:B------:R-:W-:-:S02]  /*2680*/  PRMT R2, RZ, 0x5410, R2 ;  /* 0x00005410ff027816 */ /* 0x000fc40000000002 */
        /* <DEDUP_REMOVED lines=8> */
[--C-:B---3--:R-:W-:Y:S02]  /*2710*/  SHF.R.U64 R2, R76, 0x10, R77.reuse ;  /* 0x000000104c027819 */ /* 0x108fe4000000124d */
        /* <DEDUP_REMOVED lines=9> */
[----:B------:R-:W-:-:S05]  /*27b0*/  PRMT R2, RZ, 0x5410, R3 ;  /* 0x00005410ff027816 */ /* 0x000fca0000000003 */
[----:B------:R-:W-:Y:S01]  /*27c0*/  FFMA.FTZ R99, R182, R2, R99 ;  /* 0x00000002b6637223 */ /* 0x000fe20000010063 */
[----:B------:R-:W-:-:S05]  /*27d0*/  PRMT R2, RZ, 0x5410, R74 ;  /* 0x00005410ff027816 */ /* 0x000fca000000004a */
[----:B------:R-:W-:Y:S01]  /*27e0*/  FFMA.FTZ R96, R159, R2, R96 ;  /* 0x000000029f607223 */ /* 0x000fe20000010060 */
[----:B------:R-:W-:Y:S02]  /*27f0*/  @P1 LEA R2, P0, R154, c[0x0][0x258], 0x4 ;  /* 0x000096009a021a11 */ /* 0x000fe400078020ff */
[--C-:B------:R-:W-:Y:S02]  /*2800*/  SHF.R.U64 R74, R74, 0x10, R75.reuse ;  /* 0x000000104a4a7819 */ /* 0x100fe4000000124b */
[----:B------:R-:W-:Y:S02]  /*2810*/  @P1 LEA.HI.X R3, R154, c[0x0][0x25c], RZ, 0x4, P0 ;  /* 0x000097009a031a11 */ /* 0x000fe400000f24ff */
[----:B------:R-:W-:-:S03]  /*2820*/  PRMT R71, RZ, 0x5410, R75 ;  /* 0x00005410ff477816 */ /* 0x000fc6000000004b */
[----:B------:R2:W-:Y:S01]  /*2830*/  @P1 STG.E.128 [R2.64], R64 ;  /* 0x0000004002001986 */ /* 0x0005e2000c101d04 */
[----:B------:R-:W-:Y:S02]  /*2840*/  SHF.R.U32.HI R75, RZ, 0x10, R75 ;  /* 0x00000010ff4b7819 */ /* 0x000fe4000001164b */
[----:B0-----:R-:W-:Y:S01]  /*2850*/  IADD3 R70, P3, R185, c[0x0][0x248], RZ ;  /* 0x00009200b9467a10 */ /* 0x001fe20007f7e0ff */
[----:B------:R-:W-:Y:S01]  /*2860*/  FFMA.FTZ R94, R149, R71, R94 ;  /* 0x00000047955e7223 */ /* 0x000fe2000001005e */
[----:B-1----:R-:W-:Y:S02]  /*2870*/  LOP3.LUT R68, R68, R87, RZ, 0xfc, !PT ;  /* 0x0000005744447212 */ /* 0x002fe400078efcff */
[----:B------:R-:W-:Y:S02]  /*2880*/  IADD3.X R71, R150, c[0x0][0x24c], RZ, P3, !PT ;  /* 0x0000930096477a10 */ /* 0x000fe40001ffe4ff */
[----:B--2---:R-:W-:-:S05]  /*2890*/  PRMT R2, RZ, 0x5410, R74 ;  /* 0x00005410ff027816 */ /* 0x004fca000000004a */
[----:B------:R-:W-:Y:S01]  /*28a0*/  FFMA.FTZ R97, R184, R2, R97 ;  /* 0x00000002b8617223 */ /* 0x000fe20000010061 */
[----:B------:R-:W-:Y:S01]  /*28b0*/  PRMT R2, RZ, 0x5410, R75 ;  /* 0x00005410ff027816 */ /* 0x000fe2000000004b */
[----:B------:R0:W-:Y:S04]  /*28c0*/  STG.E.64 [R70.64], R68 ;  /* 0x0000004446007986 */ /* 0x0001e8000c101b04 */
[----:B------:R-:W-:Y:S01]  /*28d0*/  FFMA.FTZ R95, R148, R2, R95 ;  /* 0x00000002945f7223 */ /* 0x000fe2000001005f */
[----:B----4-:R-:W-:Y:S02]  /*28e0*/  PRMT R2, RZ, 0x5410, R88 ;  /* 0x00005410ff027816 */ /* 0x010fe40000000058 */
[----:B------:R-:W-:-:S03]  /*28f0*/  IADD3 R153, R153, c[0x0][0x160], RZ ;  /* 0x0000580099997a10 */ /* 0x000fc60007ffe0ff */
[----:B------:R-:W-:Y:S01]  /*2900*/  FFMA.FTZ R92, R79, R2, R92 ;  /* 0x000000024f5c7223 */ /* 0x000fe2000001005c */
[--C-:B------:R-:W-:Y:S02]  /*2910*/  PRMT R2, RZ, 0x5410, R89.reuse ;  /* 0x00005410ff027816 */ /* 0x100fe40000000059 */
[--C-:B------:R-:W-:Y:S02]  /*2920*/  SHF.R.U64 R88, R88, 0x10, R89.reuse ;  /* 0x0000001058587819 */ /* 0x100fe40000001259 */
[----:B------:R-:W-:Y:S01]  /*2930*/  ISETP.GE.AND P0, PT, R153, c[0x0][0x164], PT ;  /* 0x0000590099007a0c */ /* 0x000fe20003f06270 */
[----:B------:R-:W-:Y:S01]  /*2940*/  FFMA.FTZ R90, R81, R2, R90 ;  /* 0x00000002515a7223 */ /* 0x000fe2000001005a */
[----:B------:R-:W-:Y:S02]  /*2950*/  PRMT R2, RZ, 0x5410, R88 ;  /* 0x00005410ff027816 */ /* 0x000fe40000000058 */
[----:B------:R-:W-:Y:S02]  /*2960*/  SHF.R.U32.HI R89, RZ, 0x10, R89 ;  /* 0x00000010ff597819 */ /* 0x000fe40000011659 */
[----:B------:R-:W-:Y:S01]  /*2970*/  PRMT R76, RZ, 0x5410, R76 ;  /* 0x00005410ff4c7816 */ /* 0x000fe2000000004c */
[----:B------:R-:W-:Y:S01]  /*2980*/  FFMA.FTZ R93, R82, R2, R93 ;  /* 0x00000002525d7223 */ /* 0x000fe2000001005d */
[----:B------:R-:W-:-:S02]  /*2990*/  PRMT R77, RZ, 0x5410, R77 ;  /* 0x00005410ff4d7816 */ /* 0x000fc4000000004d */
[----:B------:R-:W-:Y:S02]  /*29a0*/  PRMT R72, RZ, 0x5410, R72 ;  /* 0x00005410ff487816 */ /* 0x000fe40000000048 */
[----:B------:R-:W-:Y:S02]  /*29b0*/  PRMT R73, RZ, 0x5410, R73 ;  /* 0x00005410ff497816 */ /* 0x000fe40000000049 */
[----:B------:R-:W-:Y:S02]  /*29c0*/  PRMT R2, RZ, 0x5410, R89 ;  /* 0x00005410ff027816 */ /* 0x000fe40000000059 */
[----:B------:R-:W-:Y:S01]  /*29d0*/  LOP3.LUT P4, RZ, R157, 0xff, RZ, 0xc0, !PT ;  /* 0x000000ff9dff7812 */ /* 0x000fe2000788c0ff */
[----:B------:R-:W-:Y:S02]  /*29e0*/  FFMA.FTZ R104, R175, R76, R104 ;  /* 0x0000004caf687223 */ /* 0x000fe40000010068 */
[----:B------:R-:W-:Y:S01]  /*29f0*/  FFMA.FTZ R102, R177, R77, R102 ;  /* 0x0000004db1667223 */ /* 0x000fe20000010066 */
[----:B------:R-:W-:Y:S01]  /*2a00*/  SEL R157, RZ, 0x1, P4 ;  /* 0x00000001ff9d7807 */ /* 0x000fe20002000000 */
[----:B------:R-:W-:-:S02]  /*2a10*/  FFMA.FTZ R100, R181, R72, R100 ;  /* 0x00000048b5647223 */ /* 0x000fc40000010064 */
[----:B------:R-:W-:Y:S02]  /*2a20*/  FFMA.FTZ R98, R179, R73, R98 ;  /* 0x00000049b3627223 */ /* 0x000fe40000010062 */
[----:B------:R-:W-:Y:S01]  /*2a30*/  FFMA.FTZ R91, R84, R2, R91 ;  /* 0x00000002545b7223 */ /* 0x000fe2000001005b */
[----:B0-----:R-:W-:Y:S01]  /*2a40*/  @P0 CALL.REL.NOINC `(.L_x_4550) ;  /* 0x0000001000000944 */ /* 0x001fe20003c00000 */
[----:B------:R-:W-:Y:S05]  /*2a50*/  BRA `(.L_x_4551) ;  /* 0xffffdb0000007947 */ /* 0x000fea000383ffff */
.L_x_4550:
        /* <DEDUP_REMOVED lines=43> */
.L_x_4547:
        /* <DEDUP_REMOVED lines=25> */
.L_x_4548:
[----:B------:R-:W-:Y:S01]  /*2ea0*/  HFMA2.MMA R75, -RZ, RZ, 0, 9.5367431640625e-07 ;  /* 0x00000010ff4b7435 */ /* 0x000fe200000001ff */
[----:B------:R-:W-:-:S02]  /*2eb0*/  MOV R70, R72 ;  /* 0x0000004800467202 */ /* 0x000fc40000000f00 */
[----:B------:R-:W-:Y:S02]  /*2ec0*/  MOV R170, 0x1f ;  /* 0x0000001f00aa7802 */ /* 0x000fe40000000f00 */
[----:B------:R-:W-:Y:S02]  /*2ed0*/  MOV R89, 0xffffffff ;  /* 0xffffffff00597802 */ /* 0x000fe40000000f00 */
[----:B------:R-:W-:Y:S02]  /*2ee0*/  MOV R2, 0x2f00 ;  /* 0x00002f0000027802 */ /* 0x000fe40000000f00 */
[----:B-----5:R-:W-:Y:S05]  /*2ef0*/  CALL.REL.NOINC `($__internal_85_$__cuda_sm70_shflsync_down_p) ;  /* 0x0000045000007944 */ /* 0x020fea0003c00000 */
[----:B-1----:R-:W-:Y:S01]  /*2f00*/  MOV R69, R170 ;  /* 0x000000aa00457202 */ /* 0x002fe20000000f00 */
[----:B0-----:R-:W-:Y:S05]  /*2f10*/  BRA `(.L_x_4552) ;  /* 0xffffe63000007947 */ /* 0x001fea000383ffff */
.L_x_4549:
[----:B------:R-:W-:Y:S01]  /*2f20*/  HFMA2.MMA R75, -RZ, RZ, 0, 9.5367431640625e-07 ;  /* 0x00000010ff4b7435 */ /* 0x000fe200000001ff */
[----:B------:R-:W-:Y:S02]  /*2f30*/  MOV R70, R71 ;  /* 0x0000004700467202 */ /* 0x000fe40000000f00 */
[----:B------:R-:W-:Y:S02]  /*2f40*/  MOV R170, 0x1f ;  /* 0x0000001f00aa7802 */ /* 0x000fe40000000f00 */
[----:B------:R-:W-:-:S02]  /*2f50*/  MOV R89, 0xffffffff ;  /* 0xffffffff00597802 */ /* 0x000fc40000000f00 */
[----:B------:R-:W-:Y:S02]  /*2f60*/  MOV R2, 0x2f80 ;  /* 0x00002f8000027802 */ /* 0x000fe40000000f00 */
[----:B01---5:R-:W-:Y:S05]  /*2f70*/  CALL.REL.NOINC `($__internal_85_$__cuda_sm70_shflsync_down_p) ;  /* 0x000003d000007944 */ /* 0x023fea0003c00000 */
[----:B------:R-:W-:Y:S01]  /*2f80*/  FADD.FTZ R72, R72, R69 ;  /* 0x0000004548487221 */ /* 0x000fe20000010000 */
[----:B0-----:R-:W-:Y:S01]  /*2f90*/  HFMA2.MMA R75, -RZ, RZ, 0, 4.76837158203125e-07 ;  /* 0x00000008ff4b7435 */ /* 0x001fe200000001ff */
[----:B-1----:R-:W-:Y:S01]  /*2fa0*/  FADD.FTZ R71, R71, R170 ;  /* 0x000000aa47477221 */ /* 0x002fe20000010000 */
[----:B------:R-:W-:Y:S02]  /*2fb0*/  MOV R170, 0x1f ;  /* 0x0000001f00aa7802 */ /* 0x000fe40000000f00 */
[----:B------:R-:W-:Y:S02]  /*2fc0*/  MOV R89, 0xffffffff ;  /* 0xffffffff00597802 */ /* 0x000fe40000000f00 */
[----:B------:R-:W-:Y:S02]  /*2fd0*/  MOV R70, R72 ;  /* 0x0000004800467202 */ /* 0x000fe40000000f00 */
[----:B------:R-:W-:Y:S02]  /*2fe0*/  MOV R2, 0x3000 ;  /* 0x0000300000027802 */ /* 0x000fe40000000f00 */
[----:B------:R-:W-:Y:S05]  /*2ff0*/  CALL.REL.NOINC `($__internal_85_$__cuda_sm70_shflsync_down_p) ;  /* 0x0000035000007944 */ /* 0x000fea0003c00000 */
[----:B0-----:R-:W-:Y:S01]  /*3000*/  HFMA2.MMA R75, -RZ, RZ, 0, 4.76837158203125e-07 ;  /* 0x00000008ff4b7435 */ /* 0x001fe200000001ff */
[----:B-1----:R-:W-:-:S02]  /*3010*/  MOV R69, R170 ;  /* 0x000000aa00457202 */ /* 0x002fc40000000f00 */
[----:B------:R-:W-:Y:S02]  /*3020*/  MOV R70, R71 ;  /* 0x0000004700467202 */ /* 0x000fe40000000f00 */
[----:B------:R-:W-:Y:S02]  /*3030*/  MOV R170, 0x1f ;  /* 0x0000001f00aa7802 */ /* 0x000fe40000000f00 */
[----:B------:R-:W-:Y:S02]  /*3040*/  MOV R89, 0xffffffff ;  /* 0xffffffff00597802 */ /* 0x000fe40000000f00 */
[----:B------:R-:W-:Y:S02]  /*3050*/  MOV R2, 0x3070 ;  /* 0x0000307000027802 */ /* 0x000fe40000000f00 */
[----:B------:R-:W-:Y:S05]  /*3060*/  CALL.REL.NOINC `($__internal_85_$__cuda_sm70_shflsync_down_p) ;  /* 0x000002e000007944 */ /* 0x000fea0003c00000 */
[----:B------:R-:W-:Y:S01]  /*3070*/  FADD.FTZ R72, R69, R72 ;  /* 0x0000004845487221 */ /* 0x000fe20000010000 */
[----:B0-----:R-:W-:Y:S01]  /*3080*/  HFMA2.MMA R75, -RZ, RZ, 0, 2.384185791015625e-07 ;  /* 0x00000004ff4b7435 */ /* 0x001fe200000001ff */
[----:B-1----:R-:W-:Y:S01]  /*3090*/  FADD.FTZ R71, R71, R170 ;  /* 0x000000aa47477221 */ /* 0x002fe20000010000 */
[----:B------:R-:W-:Y:S02]  /*30a0*/  MOV R170, 0x1f ;  /* 0x0000001f00aa7802 */ /* 0x000fe40000000f00 */
[----:B------:R-:W-:-:S02]  /*30b0*/  MOV R89, 0xffffffff ;  /* 0xffffffff00597802 */ /* 0x000fc40000000f00 */
[----:B------:R-:W-:Y:S02]  /*30c0*/  MOV R70, R72 ;  /* 0x0000004800467202 */ /* 0x000fe40000000f00 */
[----:B------:R-:W-:Y:S02]  /*30d0*/  MOV R2, 0x30f0 ;  /* 0x000030f000027802 */ /* 0x000fe40000000f00 */
[----:B------:R-:W-:Y:S05]  /*30e0*/  CALL.REL.NOINC `($__internal_85_$__cuda_sm70_shflsync_down_p) ;  /* 0x0000026000007944 */ /* 0x000fea0003c00000 */
[----:B0-----:R-:W-:Y:S01]  /*30f0*/  HFMA2.MMA R75, -RZ, RZ, 0, 2.384185791015625e-07 ;  /* 0x00000004ff4b7435 */ /* 0x001fe200000001ff */
[----:B-1----:R-:W-:Y:S02]  /*3100*/  MOV R69, R170 ;  /* 0x000000aa00457202 */ /* 0x002fe40000000f00 */
[----:B------:R-:W-:Y:S02]  /*3110*/  MOV R70, R71 ;  /* 0x0000004700467202 */ /* 0x000fe40000000f00 */
[----:B------:R-:W-:Y:S02]  /*3120*/  MOV R170, 0x1f ;  /* 0x0000001f00aa7802 */ /* 0x000fe40000000f00 */
[----:B------:R-:W-:Y:S02]  /*3130*/  MOV R89, 0xffffffff ;  /* 0xffffffff00597802 */ /* 0x000fe40000000f00 */
[----:B------:R-:W-:-:S02]  /*3140*/  MOV R2, 0x3160 ;  /* 0x0000316000027802 */ /* 0x000fc40000000f00 */
[----:B------:R-:W-:Y:S05]  /*3150*/  CALL.REL.NOINC `($__internal_85_$__cuda_sm70_shflsync_down_p) ;  /* 0x000001f000007944 */ /* 0x000fea0003c00000 */
[----:B------:R-:W-:Y:S01]  /*3160*/  FADD.FTZ R72, R69, R72 ;  /* 0x0000004845487221 */ /* 0x000fe20000010000 */
[----:B0-----:R-:W-:Y:S01]  /*3170*/  HFMA2.MMA R75, -RZ, RZ, 0, 1.1920928955078125e-07 ;  /* 0x00000002ff4b7435 */ /* 0x001fe200000001ff */
[----:B-1----:R-:W-:Y:S01]  /*3180*/  FADD.FTZ R73, R71, R170 ;  /* 0x000000aa47497221 */ /* 0x002fe20000010000 */
[----:B------:R-:W-:-:S02]  /*3190*/  MOV R170, 0x1f ;  /* 0x0000001f00aa7802 */ /* 0x000fc40000000f00 */
[----:B------:R-:W-:Y:S02]  /*31a0*/  MOV R89, 0xffffffff ;  /* 0xffffffff00597802 */ /* 0x000fe40000000f00 */
[----:B------:R-:W-:Y:S02]  /*31b0*/  MOV R70, R72 ;  /* 0x0000004800467202 */ /* 0x000fe40000000f00 */
[----:B------:R-:W-:Y:S02]  /*31c0*/  MOV R2, 0x31e0 ;  /* 0x000031e000027802 */ /* 0x000fe40000000f00 */
[----:B------:R-:W-:Y:S05]  /*31d0*/  CALL.REL.NOINC `($__internal_85_$__cuda_sm70_shflsync_down_p) ;  /* 0x0000017000007944 */ /* 0x000fea0003c00000 */
[----:B0-----:R-:W-:Y:S01]  /*31e0*/  HFMA2.MMA R75, -RZ, RZ, 0, 1.1920928955078125e-07 ;  /* 0x00000002ff4b7435 */ /* 0x001fe200000001ff */
[----:B-1----:R-:W-:Y:S02]  /*31f0*/  MOV R69, R170 ;  /* 0x000000aa00457202 */ /* 0x002fe40000000f00 */
[----:B------:R-:W-:Y:S02]  /*3200*/  MOV R70, R73 ;  /* 0x0000004900467202 */ /* 0x000fe40000000f00 */
[----:B------:R-:W-:Y:S02]  /*3210*/  MOV R170, 0x1f ;  /* 0x0000001f00aa7802 */ /* 0x000fe40000000f00 */
[----:B------:R-:W-:-:S02]  /*3220*/  MOV R89, 0xffffffff ;  /* 0xffffffff00597802 */ /* 0x000fc40000000f00 */
[----:B------:R-:W-:Y:S02]  /*3230*/  MOV R2, 0x3250 ;  /* 0x0000325000027802 */ /* 0x000fe40000000f00 */
[----:B------:R-:W-:Y:S05]  /*3240*/  CALL.REL.NOINC `($__internal_85_$__cuda_sm70_shflsync_down_p) ;  /* 0x0000010000007944 */ /* 0x000fea0003c00000 */
[----:B------:R-:W-:Y:S01]  /*3250*/  FADD.FTZ R71, R69, R72 ;  /* 0x0000004845477221 */ /* 0x000fe20000010000 */
[----:B0-----:R-:W-:Y:S01]  /*3260*/  HFMA2.MMA R75, -RZ, RZ, 0, 5.9604644775390625e-08 ;  /* 0x00000001ff4b7435 */ /* 0x001fe200000001ff */
[----:B-1----:R-:W-:Y:S01]  /*3270*/  FADD.FTZ R73, R73, R170 ;  /* 0x000000aa49497221 */ /* 0x002fe20000010000 */
[----:B------:R-:W-:Y:S02]  /*3280*/  MOV R170, 0x1f ;  /* 0x0000001f00aa7802 */ /* 0x000fe40000000f00 */
[----:B------:R-:W-:Y:S02]  /*3290*/  MOV R89, 0xffffffff ;  /* 0xffffffff00597802 */ /* 0x000fe40000000f00 */
[----:B------:R-:W-:Y:S02]  /*32a0*/  MOV R70, R71 ;  /* 0x0000004700467202 */ /* 0x000fe40000000f00 */
[----:B------:R-:W-:Y:S02]  /*32b0*/  MOV R2, 0x32d0 ;  /* 0x000032d000027802 */ /* 0x000fe40000000f00 */
[----:B------:R-:W-:Y:S05]  /*32c0*/  CALL.REL.NOINC `($__internal_85_$__cuda_sm70_shflsync_down_p) ;  /* 0x0000008000007944 */ /* 0x000fea0003c00000 */
[----:B0-----:R-:W-:Y:S01]  /*32d0*/  HFMA2.MMA R75, -RZ, RZ, 0, 5.9604644775390625e-08 ;  /* 0x00000001ff4b7435 */ /* 0x001fe200000001ff */
[----:B-1----:R-:W-:-:S02]  /*32e0*/  MOV R74, R170 ;  /* 0x000000aa004a7202 */ /* 0x002fc40000000f00 */
[----:B------:R-:W-:Y:S02]  /*32f0*/  MOV R70, R73 ;  /* 0x0000004900467202 */ /* 0x000fe40000000f00 */
[----:B------:R-:W-:Y:S02]  /*3300*/  MOV R170, 0x1f ;  /* 0x0000001f00aa7802 */ /* 0x000fe40000000f00 */
[----:B------:R-:W-:Y:S02]  /*3310*/  MOV R89, 0xffffffff ;  /* 0xffffffff00597802 */ /* 0x000fe40000000f00 */
[----:B------:R-:W-:Y:S02]  /*3320*/  MOV R2, 0x3340 ;  /* 0x0000334000027802 */ /* 0x000fe40000000f00 */
[----:B------:R-:W-:Y:S05]  /*3330*/  CALL.REL.NOINC `($__internal_85_$__cuda_sm70_shflsync_down_p) ;  /* 0x0000001000007944 */ /* 0x000fea0003c00000 */
[----:B01----:R-:W-:Y:S05]  /*3340*/  BRA `(.L_x_4553) ;  /* 0xffffe32000007947 */ /* 0x003fea000383ffff */
        .weak           $__internal_85_$__cuda_sm70_shflsync_down_p
        .type           $__internal_85_$__cuda_sm70_shflsync_down_p,@function
        .size           $__internal_85_$__cuda_sm70_shflsync_down_p,(.L_x_9829 - $__internal_85_$__cuda_sm70_shflsync_down_p)
$__internal_85_$__cuda_sm70_shflsync_down_p:
[----:B------:R-:W-:Y:S01]  /*3350*/  HFMA2.MMA R3, -RZ, RZ, 0, 0 ;  /* 0x00000000ff037435 */ /* 0x000fe200000001ff */
[----:B------:R-:W-:Y:S04]  /*3360*/  WARPSYNC R89 ;  /* 0x0000005900007348 */ /* 0x000fe80003800000 */
[----:B------:R0:W1:Y:S01]  /*3370*/  SHFL.DOWN PT, R170, R70, R75, R170 ;  /* 0x0800004b46aa7389 */ /* 0x00006200000e00aa */
[----:B------:R-:W-:Y:S05]  /*3380*/  RET.REL.NODEC R2 `(_ZN10layer_norm13ln_bwd_kernelINS_13Kernel_traitsIf13__nv_bfloat16fS2_fjLj2560ELj1ELj1ELj4ELj8ENS_18Kernel_traits_baseILj2560EfS2_fS2_fjLj128EEEEELb0ELb1ELb0ELb1EEEvNS_9BwdParamsE) ;  /* 0xffffcc7002007950 */ /* 0x000fea0003c3ffff */
.L_x_4554:
        /* <DEDUP_REMOVED lines=15> */
.L_x_9829:


//--------------------- .text._ZN10layer_norm13ln_bwd_kernelINS_13Kernel_traitsIf13__nv_bfloat16fS2_fjLj2560ELj1ELj1ELj4ELj8ENS_18Kernel_traits_baseILj2560EfS2_fS2_fjLj128EEEEELb0ELb1ELb1ELb0EEEvNS_9BwdParamsE --------------------------
	.section	.text._ZN10layer_norm13ln_bwd_kernelINS_13Kernel_traitsIf13__nv_bfloat16fS2_fjLj2560ELj1ELj1ELj4ELj8ENS_18Kernel_traits_baseILj2560EfS2_fS2_fjLj128EEEEELb0ELb1ELb1ELb0EEEvNS_9BwdParamsE,"ax",@progbits
	.sectioninfo	@"SHI_REGISTERS=198"
	.align	128
        .global         _ZN10layer_norm13ln_bwd_kernelINS_13Kernel_traitsIf13__nv_bfloat16fS2_fjLj2560ELj1ELj1ELj4ELj8ENS_18Kernel_traits_baseILj2560EfS2_fS2_fjLj128EEEEELb0ELb1ELb1ELb0EEEvNS_9BwdParamsE
        .type           _ZN10layer_norm13ln_bwd_kernelINS_13Kernel_traitsIf13__nv_bfloat16fS2_fjLj2560ELj1ELj1ELj4ELj8ENS_18Kernel_traits_baseILj2560EfS2_fS2_fjLj128EEEEELb0ELb1ELb1ELb0EEEvNS_9BwdParamsE,@function
        .size           _ZN10layer_norm13ln_bwd_kernelINS_13Kernel_traitsIf13__nv_bfloat16fS2_fjLj2560ELj1ELj1ELj4ELj8ENS_18Kernel_traits_baseILj2560EfS2_fS2_fjLj128EEEEELb0ELb1ELb1ELb0EEEvNS_9BwdParamsE,(.L_x_9830 - _ZN10layer_norm13ln_bwd_kernelINS_13Kernel_traitsIf13__nv_bfloat16fS2_fjLj2560ELj1ELj1ELj4ELj8ENS_18Kernel_traits_baseILj2560EfS2_fS2_fjLj128EEEEELb0ELb1ELb1ELb0EEEvNS_9BwdParamsE)
        .other          _ZN10layer_norm13ln_bwd_kernelINS_13Kernel_traitsIf13__nv_bfloat16fS2_fjLj2560ELj1ELj1ELj4ELj8ENS_18Kernel_traits_baseILj2560EfS2_fS2_fjLj128EEEEELb0ELb1ELb1ELb0EEEvNS_9BwdParamsE,@"STO_CUDA_ENTRY STV_DEFAULT"
_ZN10layer_norm13ln_bwd_kernelINS_13Kernel_traitsIf13__nv_bfloat16fS2_fjLj2560ELj1ELj1ELj4ELj8ENS_18Kernel_traits_baseILj2560EfS2_fS2_fjLj128EEEEELb0ELb1ELb1ELb0EEEvNS_9BwdParamsE:
.text._ZN10layer_norm13ln_bwd_kernelINS_13Kernel_traitsIf13__nv_bfloat16fS2_fjLj2560ELj1ELj1ELj4ELj8ENS_18Kernel_traits_baseILj2560EfS2_fS2_fjLj128EEEEELb0ELb1ELb1ELb0EEEvNS_9BwdParamsE:
        /* <DEDUP_REMOVED lines=12> */
[----:B------:R-:W-:Y:S02]  /*00c0*/  P2R R2, PR, RZ, 0x10 ;  /* 0x00000010ff027803 */ /* 0x000fe40000000000 */
[C---:B------:R-:W-:Y:S01]  /*00d0*/  ISETP.GE.U32.AND P2, PT, R0.reuse, 0x200, PT ;  /* 0x000002000000780c */ /* 0x040fe20003f46070 */
[----:B------:R-:W0:Y:S01]  /*00e0*/  S2UR UR6, SR_CTAID.X ;  /* 0x00000000000679c3 */ /* 0x000e220000002500 */
[----:B------:R-:W-:-:S03]  /*00f0*/  ISETP.GE.U32.AND P3, PT, R0, 0x280, PT ;  /* 0x000002800000780c */ /* 0x000fc60003f66070 */
[----:B------:R-:W-:Y:S02]  /*0100*/  @P4 MOV R5, 0x10 ;  /* 0x0000001000054802 */ /* 0x000fe40000000f00 */
[----:B------:R-:W-:Y:S01]  /*0110*/  @P0 IMAD.MOV.U32 R13, RZ, RZ, 0x10 ;  /* 0x00000010ff0d0424 */ /* 0x000fe200078e00ff */
[----:B------:R-:W-:Y:S01]  /*0120*/  P2R R7, PR, RZ, 0x8 ;  /* 0x00000008ff077803 */ /* 0x000fe20000000000 */
[----:B------:R-:W-:Y:S02]  /*0130*/  @P1 IMAD.MOV.U32 R17, RZ, RZ, 0x10 ;  /* 0x00000010ff111424 */ /* 0x000fe400078e00ff */
[CC--:B------:R-:W-:Y:S02]  /*0140*/  @P4 IMAD.WIDE.U32 R2, R6.reuse, R5.reuse, c[0x0][0x1b0] ;  /* 0x00006c0006024625 */ /* 0x0c0fe400078e0005 */
[----:B------:R-:W-:Y:S02]  /*0150*/  @P2 MOV R21, 0x10 ;  /* 0x0000001000152802 */ /* 0x000fe40000000f00 */
[C---:B------:R-:W-:Y:S01]  /*0160*/  @P4 IMAD.WIDE.U32 R4, R6.reuse, R5, c[0x0][0x1c8] ;  /* 0x0000720006044625 */ /* 0x040fe200078e0005 */
[----:B------:R-:W-:Y:S01]  /*0170*/  @P4 LOP3.LUT R6, R6, 0x80, RZ, 0xfc, !PT ;  /* 0x0000008006064812 */ /* 0x000fe200078efcff */
        /* <DEDUP_REMOVED lines=14> */
[----:B------:R1:W5:Y:S04]  /*0260*/  @P2 LDG.E.128 R96, [R18.64] ;  /* 0x0000000412602981 */ /* 0x000368000c1e1d00 */
[----:B------:R1:W5:Y:S01]  /*0270*/  @P2 LDG.E.128 R92, [R20.64] ;  /* 0x00000004145c2981 */ /* 0x000362000c1e1d00 */
[----:B------:R-:W-:Y:S01]  /*0280*/  @P2 IADD3 R6, R6, 0x80, RZ ;  /* 0x0000008006062810 */ /* 0x000fe20007ffe0ff */
[----:B------:R-:W-:Y:S01]  /*0290*/  @P3 IMAD.MOV.U32 R7, RZ, RZ, 0x10 ;  /* 0x00000010ff073424 */ /* 0x000fe200078e00ff */
[----:B0-----:R-:W-:-:S03]  /*02a0*/  LEA.HI R137, R190, UR6, RZ, 0x19 ;  /* 0x00000006be897c11 */ /* 0x001fc6000f8fc8ff */
        /* <DEDUP_REMOVED lines=39> */
.L_x_4641:
        /* <DEDUP_REMOVED lines=8> */
[----:B------:R-:W-:Y:S04]  /*05a0*/  BSSY B0, `(.L_x_4556) ;  /* 0x000013a000007945 */ /* 0x000fe80003800000 */
[----:B------:R-:W-:-:S04]  /*05b0*/  SHF.R.S32.HI R133, RZ, 0x1f, R132 ;  /* 0x0000001fff857819 */ /* 0x000fc80000011484 */
[----:B------:R-:W-:Y:S01]  /*05c0*/  LEA.HI R162, R133, R132, RZ, 0x2 ;  /* 0x0000008485a27211 */ /* 0x000fe200078f10ff */
[----:B------:R-:W-:Y:S01]  /*05d0*/  IMAD.MOV.U32 R133, RZ, RZ, 0x10 ;  /* 0x00000010ff857424 */ /* 0x000fe200078e00ff */
[----:B------:R-:W-:-:S04]  /*05e0*/  LOP3.LUT R132, R190, 0x7f, RZ, 0xc0, !PT ;  /* 0x0000007fbe847812 */ /* 0x000fc800078ec0ff */
        /* <DEDUP_REMOVED lines=12> */
.L_x_4560:
[----:B------:R-:W-:Y:S02]  /*06b0*/  IADD3 R128, R162, 0x80, RZ ;  /* 0x00000080a2807810 */ /* 0x000fe40007ffe0ff */
.L_x_4559:
[----:B------:R-:W-:Y:S05]  /*06c0*/  BSYNC B1 ;  /* 0x0000000000017941 */ /* 0x000fea0003800000 */
.L_x_4558:
[----:B------:R-:W-:Y:S01]  /*06d0*/  BSSY B1, `(.L_x_4561) ;  /* 0x0000008000017945 */ /* 0x000fe20003800000 */
[----:B------:R-:W-:Y:S05]  /*06e0*/  @!P0 BRA `(.L_x_4562) ;  /* 0x0000006000008947 */ /* 0x000fea0003800000 */
[----:B------:R-:W-:-:S04]  /*06f0*/  ISETP.NE.U32.AND P4, PT, RZ, c[0x0][0x218], PT ;  /* 0x00008600ff007a0c */ /* 0x000fc80003f85070 */
[----:B------:R-:W-:-:S13]  /*0700*/  ISETP.NE.AND.EX P4, PT, RZ, c[0x0][0x21c], PT, P4 ;  /* 0x00008700ff007a0c */ /* 0x000fda0003f85340 */
[----:B------:R-:W-:Y:S05]  /*0710*/  @!P4 BRA `(.L_x_4563) ;  /* 0x000000200000c947 */ /* 0x000fea0003800000 */
[----:B------:R-:W-:-:S06]  /*0720*/  IMAD.WIDE.U32 R16, R128, R133, c[0x0][0x218] ;  /* 0x0000860080107625 */ /* 0x000fcc00078e0085 */
[----:B------:R-:W5:Y:S02]  /*0730*/  LDG.E.128 R16, [R16.64] ;  /* 0x0000000410107981 */ /* 0x000f64000c1e1d00 */
.L_x_4563:
[----:B------:R-:W-:Y:S02]  /*0740*/  IADD3 R128, R128, 0x80, RZ ;  /* 0x0000008080807810 */ /* 0x000fe40007ffe0ff */
.L_x_4562:
[----:B------:R-:W-:Y:S05]  /*0750*/  BSYNC B1 ;  /* 0x0000000000017941 */ /* 0x000fea0003800000 */
.L_x_4561:
[----:B------:R-:W-:Y:S01]  /*0760*/  BSSY B1, `(.L_x_4564) ;  /* 0x0000008000017945 */ /* 0x000fe20003800000 */
[----:B------:R-:W-:Y:S05]  /*0770*/  @!P1 BRA `(.L_x_4565) ;  /* 0x0000006000009947 */ /* 0x000fea0003800000 */
[----:B------:R-:W-:-:S04]  /*0780*/  ISETP.NE.U32.AND P4, PT, RZ, c[0x0][0x218], PT ;  /* 0x00008600ff007a0c */ /* 0x000fc80003f85070 */
[----:B------:R-:W-:-:S13]  /*0790*/  ISETP.NE.AND.EX P4, PT, RZ, c[0x0][0x21c], PT, P4 ;  /* 0x00008700ff007a0c */ /* 0x000fda0003f85340 */
[----:B------:R-:W-:Y:S05]  /*07a0*/  @!P4 BRA `(.L_x_4566) ;  /* 0x000000200000c947 */ /* 0x000fea0003800000 */
[----:B------:R-:W-:-:S06]  /*07b0*/  IMAD.WIDE.U32 R12, R128, R133, c[0x0][0x218] ;  /* 0x00008600800c7625 */ /* 0x000fcc00078e0085 */
[----:B------:R-:W5:Y:S02]  /*07c0*/  LDG.E.128 R12, [R12.64] ;  /* 0x000000040c0c7981 */ /* 0x000f64000c1e1d00 */
.L_x_4566:
[----:B------:R-:W-:Y:S02]  /*07d0*/  IADD3 R128, R128, 0x80, RZ ;  /* 0x0000008080807810 */ /* 0x000fe40007ffe0ff */
.L_x_4565:
[----:B------:R-:W-:Y:S05]  /*07e0*/  BSYNC B1 ;  /* 0x0000000000017941 */ /* 0x000fea0003800000 */
.L_x_4564:
[----:B------:R-:W-:Y:S01]  /*07f0*/  BSSY B1, `(.L_x_4567) ;  /* 0x0000008000017945 */ /* 0x000fe20003800000 */
[----:B------:R-:W-:Y:S05]  /*0800*/  @!P2 BRA `(.L_x_4568) ;  /* 0x000000600000a947 */ /* 0x000fea0003800000 */
[----:B------:R-:W-:-:S04]  /*0810*/  ISETP.NE.U32.AND P4, PT, RZ, c[0x0][0x218], PT ;  /* 0x00008600ff007a0c */ /* 0x000fc80003f85070 */
[----:B------:R-:W-:-:S13]  /*0820*/  ISETP.NE.AND.EX P4, PT, RZ, c[0x0][0x21c], PT, P4 ;  /* 0x00008700ff007a0c */ /* 0x000fda0003f85340 */
[----:B------:R-:W-:Y:S05]  /*0830*/  @!P4 BRA `(.L_x_4569) ;  /* 0x000000200000c947 */ /* 0x000fea0003800000 */
[----:B------:R-:W-:-:S06]  /*0840*/  IMAD.WIDE.U32 R8, R128, R133, c[0x0][0x218] ;  /* 0x0000860080087625 */ /* 0x000fcc00078e0085 */
[----:B------:R-:W5:Y:S02]  /*0850*/  LDG.E.128 R8, [R8.64] ;  /* 0x0000000408087981 */ /* 0x000f64000c1e1d00 */
.L_x_4569:
[----:B------:R-:W-:Y:S02]  /*0860*/  IADD3 R128, R128, 0x80, RZ ;  /* 0x0000008080807810 */ /* 0x000fe40007ffe0ff */
.L_x_4568:
[----:B------:R-:W-:Y:S05]  /*0870*/  BSYNC B1 ;  /* 0x0000000000017941 */ /* 0x000fea0003800000 */
.L_x_4567:
        /* <DEDUP_REMOVED lines=9> */
.L_x_4557:
        /* <DEDUP_REMOVED lines=25> */
[----:B---3--:R-:W-:Y:S01]  /*0aa0*/  IMAD.MOV.U32 R135, RZ, RZ, R164 ;  /* 0x000000ffff877224 */ /* 0x008fe200078e00a4 */
[----:B------:R-:W-:Y:S01]  /*0ab0*/  SHF.R.U64 R170, R164, 0x10, R165 ;  /* 0x00000010a4aa7819 */ /* 0x000fe200000012a5 */
[C---:B--2---:R-:W-:Y:S02]  /*0ac0*/  FADD.FTZ R168, -R132.reuse, R129 ;  /* 0x0000008184a87221 */ /* 0x044fe40000010100 */
[C---:B------:R-:W-:Y:S01]  /*0ad0*/  FADD.FTZ R166, -R132.reuse, R128 ;  /* 0x0000008084a67221 */ /* 0x040fe20000010100 */
[----:B------:R-:W-:Y:S01]  /*0ae0*/  PRMT R135, RZ, 0x5410, R135 ;  /* 0x00005410ff877816 */ /* 0x000fe20000000087 */
[----:B------:R-:W-:Y:S01]  /*0af0*/  IMAD.MOV.U32 R167, RZ, RZ, R165 ;  /* 0x000000ffffa77224 */ /* 0x000fe200078e00a5 */
[----:B0-----:R-:W-:Y:S01]  /*0b00*/  PRMT R2, RZ, 0x5410, R170 ;  /* 0x00005410ff027816 */ /* 0x001fe200000000aa */
[----:B------:R-:W-:-:S02]  /*0b10*/  FADD.FTZ R130, -R132, R130 ;  /* 0x0000008284827221 */ /* 0x000fc40000010100 */
[C---:B-----5:R-:W-:Y:S02]  /*0b20*/  FMUL.FTZ R164, R161.reuse, R168 ;  /* 0x000000a8a1a47220 */ /* 0x060fe40000410000 */
[C---:B------:R-:W-:Y:S02]  /*0b30*/  FMUL.FTZ R163, R161.reuse, R166 ;  /* 0x000000a6a1a37220 */ /* 0x040fe40000410000 */
[----:B------:R-:W-:Y:S01]  /*0b40*/  FMUL.FTZ R168, R120, R135 ;  /* 0x0000008778a87220 */ /* 0x000fe20000410000 */
[----:B------:R-:W-:Y:S01]  /*0b50*/  SHF.R.U32.HI R169, RZ, 0x10, R165 ;  /* 0x00000010ffa97819 */ /* 0x000fe200000116a5 */
[----:B------:R-:W-:Y:S01]  /*0b60*/  FADD.FTZ R128, -R132, R131 ;  /* 0x0000008384807221 */ /* 0x000fe20000010100 */
[----:B------:R-:W-:Y:S01]  /*0b70*/  PRMT R129, RZ, 0x5410, R167 ;  /* 0x00005410ff817816 */ /* 0x000fe200000000a7 */
[----:B------:R-:W-:Y:S02]  /*0b80*/  FMUL.FTZ R165, R161, R130 ;  /* 0x00000082a1a57220 */ /* 0x000fe40000410000 */
[----:B------:R-:W-:-:S02]  /*0b90*/  FADD.FTZ R61, R61, R2 ;  /* 0x000000023d3d7221 */ /* 0x000fc40000010000 */
[-C--:B------:R-:W-:Y:S02]  /*0ba0*/  FFMA.FTZ R81, R164, R2.reuse, R81 ;  /* 0x00000002a4517223 */ /* 0x080fe40000010051 */
[----:B------:R-:W-:Y:S02]  /*0bb0*/  FMUL.FTZ R167, R121, R2 ;  /* 0x0000000279a77220 */ /* 0x000fe40000410000 */
[----:B------:R-:W-:Y:S02]  /*0bc0*/  FADD.FTZ R2, RZ, R168 ;  /* 0x000000a8ff027221 */ /* 0x000fe40000010000 */
[----:B------:R-:W-:Y:S02]  /*0bd0*/  FFMA.FTZ R3, R163, R168, RZ ;  /* 0x000000a8a3037223 */ /* 0x000fe400000100ff */
[----:B------:R-:W-:Y:S01]  /*0be0*/  FMUL.FTZ R166, R161, R128 ;  /* 0x00000080a1a67220 */ /* 0x000fe20000410000 */
[----:B------:R-:W-:Y:S01]  /*0bf0*/  PRMT R128, RZ, 0x5410, R169 ;  /* 0x00005410ff807816 */ /* 0x000fe200000000a9 */
[----:B------:R-:W-:-:S02]  /*0c00*/  FADD.FTZ R62, R62, R129 ;  /* 0x000000813e3e7221 */ /* 0x000fc40000010000 */
[-C--:B------:R-:W-:Y:S02]  /*0c10*/  FFMA.FTZ R82, R165, R129.reuse, R82 ;  /* 0x00000081a5527223 */ /* 0x080fe40000010052 */
        /* <DEDUP_REMOVED lines=12> */
.L_x_4572:
[----:B------:R-:W-:Y:S05]  /*0ce0*/  BSYNC B1 ;  /* 0x0000000000017941 */ /* 0x000fea0003800000 */
.L_x_4571:
        /* <DEDUP_REMOVED lines=16> */
[----:B------:R-:W-:Y:S02]  /*0df0*/  IMAD.MOV.U32 R176, RZ, RZ, R173 ;  /* 0x000000ffffb07224 */ /* 0x000fe400078e00ad */
[C---:B------:R-:W-:Y:S01]  /*0e00*/  FADD.FTZ R172, -R132.reuse, R129 ;  /* 0x0000008184ac7221 */ /* 0x040fe20000010100 */
[----:B------:R-:W-:Y:S01]  /*0e10*/  PRMT R175, RZ, 0x5410, R175 ;  /* 0x00005410ffaf7816 */ /* 0x000fe200000000af */
[C---:B-----5:R-:W-:Y:S01]  /*0e20*/  FMUL.FTZ R171, R161.reuse, R174 ;  /* 0x000000aea1ab7220 */ /* 0x060fe20000410000 */
[----:B0-----:R-:W-:Y:S01]  /*0e30*/  PRMT R2, RZ, 0x5410, R178 ;  /* 0x00005410ff027816 */ /* 0x001fe200000000b2 */
[----:B------:R-:W-:Y:S01]  /*0e40*/  FADD.FTZ R130, -R132, R130 ;  /* 0x0000008284827221 */ /* 0x000fe20000010100 */
[----:B------:R-:W-:Y:S01]  /*0e50*/  PRMT R3, RZ, 0x5410, R176 ;  /* 0x00005410ff037816 */ /* 0x000fe200000000b0 */
[----:B------:R-:W-:-:S02]  /*0e60*/  FMUL.FTZ R172, R161, R172 ;  /* 0x000000aca1ac7220 */ /* 0x000fc40000410000 */
[-C--:B------:R-:W-:Y:S01]  /*0e70*/  FMUL.FTZ R176, R112, R175.reuse ;  /* 0x000000af70b07220 */ /* 0x080fe20000410000 */
[----:B------:R-:W-:Y:S01]  /*0e80*/  SHF.R.U32.HI R177, RZ, 0x10, R173 ;  /* 0x00000010ffb17819 */ /* 0x000fe200000116ad */
        /* <DEDUP_REMOVED lines=23> */
.L_x_4574:
[----:B------:R-:W-:Y:S05]  /*1000*/  BSYNC B1 ;  /* 0x0000000000017941 */ /* 0x000fea0003800000 */
.L_x_4573:
        /* <DEDUP_REMOVED lines=15> */
[----:B------:R-:W-:Y:S01]  /*1100*/  SHF.R.U64 R193, R2, 0x10, R3 ;  /* 0x0000001002c17819 */ /* 0x000fe20000001203 */
[----:B------:R-:W-:Y:S01]  /*1110*/  FADD.FTZ R2, -R132, R129 ;  /* 0x0000008184027221 */ /* 0x000fe20000010100 */
[--C-:B------:R-:W-:Y:S01]  /*1120*/  SHF.R.U32.HI R152, RZ, 0x10, R3.reuse ;  /* 0x00000010ff987819 */ /* 0x100fe20000011603 */
[----:B------:R-:W-:Y:S01]  /*1130*/  IMAD.MOV.U32 R151, RZ, RZ, R3 ;  /* 0x000000ffff977224 */ /* 0x000fe200078e0003 */
[----:B------:R-:W-:Y:S01]  /*1140*/  PRMT R3, RZ, 0x5410, R150 ;  /* 0x00005410ff037816 */ /* 0x000fe20000000096 */
[----:B-----5:R-:W-:-:S02]  /*1150*/  FMUL.FTZ R145, R161, R146 ;  /* 0x00000092a1917220 */ /* 0x020fc40000410000 */
[----:B------:R-:W-:Y:S01]  /*1160*/  FMUL.FTZ R146, R161, R2 ;  /* 0x00000002a1927220 */ /* 0x000fe20000410000 */
[----:B------:R-:W-:Y:S01]  /*1170*/  PRMT R2, RZ, 0x5410, R193 ;  /* 0x00005410ff027816 */ /* 0x000fe200000000c1 */
[----:B------:R-:W-:Y:S01]  /*1180*/  FMUL.FTZ R150, R104, R3 ;  /* 0x0000000368967220 */ /* 0x000fe20000410000 */
[----:B------:R-:W-:Y:S01]  /*1190*/  PRMT R151, RZ, 0x5410, R151 ;  /* 0x00005410ff977816 */ /* 0x000fe20000000097 */
[C---:B------:R-:W-:Y:S02]  /*11a0*/  FADD.FTZ R128, -R132.reuse, R131 ;  /* 0x0000008384807221 */ /* 0x040fe40000010100 */
[----:B------:R-:W-:Y:S02]  /*11b0*/  FADD.FTZ R130, -R132, R130 ;  /* 0x0000008284827221 */ /* 0x000fe40000010100 */
[----:B------:R-:W-:Y:S02]  /*11c0*/  FADD.FTZ R53, R53, R2 ;  /* 0x0000000235357221 */ /* 0x000fe40000010000 */
[----:B------:R-:W-:-:S02]  /*11d0*/  FFMA.FTZ R73, R146, R2, R73 ;  /* 0x0000000292497223 */ /* 0x000fc40000010049 */
[----:B0-----:R-:W-:Y:S02]  /*11e0*/  FMUL.FTZ R149, R105, R2 ;  /* 0x0000000269957220 */ /* 0x001fe40000410000 */
[----:B------:R-:W-:Y:S02]  /*11f0*/  FADD.FTZ R2, R135, R150 ;  /* 0x0000009687027221 */ /* 0x000fe40000010000 */
[----:B------:R-:W-:Y:S02]  /*1200*/  FFMA.FTZ R189, R145, R150, R189 ;  /* 0x0000009691bd7223 */ /* 0x000fe400000100bd */
[C---:B------:R-:W-:Y:S01]  /*1210*/  FMUL.FTZ R148, R161.reuse, R128 ;  /* 0x00000080a1947220 */ /* 0x040fe20000410000 */
[----:B------:R-:W-:Y:S01]  /*1220*/  PRMT R128, RZ, 0x5410, R152 ;  /* 0x00005410ff807816 */ /* 0x000fe20000000098 */
        /* <DEDUP_REMOVED lines=15> */
.L_x_4576:
[----:B------:R-:W-:Y:S05]  /*1320*/  BSYNC B1 ;  /* 0x0000000000017941 */ /* 0x000fea0003800000 */
.L_x_4575:
        /* <DEDUP_REMOVED lines=49> */
.L_x_4578:
[----:B------:R-:W-:Y:S05]  /*1640*/  BSYNC B1 ;  /* 0x0000000000017941 */ /* 0x000fea0003800000 */
.L_x_4577:
        /* <DEDUP_REMOVED lines=13> */
[----:B------:R-:W-:Y:S01]  /*1720*/  SHF.R.U64 R184, R2, 0x10, R3 ;  /* 0x0000001002b87819 */ /* 0x000fe20000001203 */
[C---:B------:R-:W-:Y:S02]  /*1730*/  FADD.FTZ R2, -R132.reuse, R129 ;  /* 0x0000008184027221 */ /* 0x040fe40000010100 */
[C---:B-----5:R-:W-:Y:S01]  /*1740*/  FMUL.FTZ R179, R161.reuse, R180 ;  /* 0x000000b4a1b37220 */ /* 0x060fe20000410000 */
[----:B------:R-:W-:Y:S01]  /*1750*/  PRMT R133, RZ, 0x5410, R133 ;  /* 0x00005410ff857816 */ /* 0x000fe20000000085 */
[--C-:B------:R-:W-:Y:S02]  /*1760*/  IMAD.MOV.U32 R134, RZ, RZ, R3.reuse ;  /* 0x000000ffff867224 */ /* 0x100fe400078e0003 */
[C---:B------:R-:W-:Y:S01]  /*1770*/  FMUL.FTZ R180, R161.reuse, R2 ;  /* 0x00000002a1b47220 */ /* 0x040fe20000410000 */
[----:B------:R-:W-:Y:S01]  /*1780*/  PRMT R2, RZ, 0x5410, R184 ;  /* 0x00005410ff027816 */ /* 0x000fe200000000b8 */
[----:B------:R-:W-:Y:S01]  /*1790*/  FADD.FTZ R130, -R132, R130 ;  /* 0x0000008284827221 */ /* 0x000fe20000010100 */
[----:B------:R-:W-:Y:S01]  /*17a0*/  SHF.R.U32.HI R185, RZ, 0x10, R3 ;  /* 0x00000010ffb97819 */ /* 0x000fe20000011603 */
[----:B------:R-:W-:Y:S01]  /*17b0*/  FMUL.FTZ R184, R84, R133 ;  /* 0x0000008554b87220 */ /* 0x000fe20000410000 */
[----:B------:R-:W-:Y:S01]  /*17c0*/  PRMT R3, RZ, 0x5410, R134 ;  /* 0x00005410ff037816 */ /* 0x000fe20000000086 */
[----:B------:R-:W-:-:S02]  /*17d0*/  FMUL.FTZ R181, R161, R130 ;  /* 0x00000082a1b57220 */ /* 0x000fc40000410000 */
[----:B------:R-:W-:Y:S02]  /*17e0*/  FADD.FTZ R45, R45, R2 ;  /* 0x000000022d2d7221 */ /* 0x000fe40000010000 */
[-C--:B------:R-:W-:Y:S02]  /*17f0*/  FFMA.FTZ R65, R180, R2.reuse, R65 ;  /* 0x00000002b4417223 */ /* 0x080fe40000010041 */
[----:B0-----:R-:W-:Y:S02]  /*1800*/  FMUL.FTZ R183, R85, R2 ;  /* 0x0000000255b77220 */ /* 0x001fe40000410000 */
[----:B------:R-:W-:Y:S02]  /*1810*/  FADD.FTZ R2, R135, R184 ;  /* 0x000000b887027221 */ /* 0x000fe40000010000 */
[----:B------:R-:W-:Y:S01]  /*1820*/  FFMA.FTZ R189, R179, R184, R189 ;  /* 0x000000b8b3bd7223 */ /* 0x000fe200000100bd */
[----:B------:R-:W-:Y:S01]  /*1830*/  PRMT R128, RZ, 0x5410, R185 ;  /* 0x00005410ff807816 */ /* 0x000fe200000000b9 */
        /* <DEDUP_REMOVED lines=16> */
.L_x_4570:
[----:B------:R-:W-:Y:S05]  /*1940*/  BSYNC B0 ;  /* 0x0000000000007941 */ /* 0x000fea0003800000 */
.L_x_4556:
[----:B------:R-:W-:Y:S02]  /*1950*/  LOP3.LUT P4, RZ, R138, 0xff, RZ, 0xc0, !PT ;  /* 0x000000ff8aff7812 */ /* 0x000fe4000788c0ff */
[----:B------:R-:W-:-:S04]  /*1960*/  SHF.R.U32.HI R128, RZ, 0x5, R190 ;  /* 0x00000005ff807819 */ /* 0x000fc800000116be */
[----:B------:R-:W-:-:S07]  /*1970*/  LOP3.LUT R188, R128, 0x7fffffc, RZ, 0xc0, !PT ;  /* 0x07fffffc80bc7812 */ /* 0x000fce00078ec0ff */
[----:B------:R-:W-:Y:S02]  /*1980*/  @!P4 IADD3 R188, R188, 0x4, RZ ;  /* 0x00000004bcbcc810 */ /* 0x000fe40007ffe0ff */
[----:B------:R-:W-:Y:S01]  /*1990*/  LOP3.LUT P4, RZ, R190, 0x1f, RZ, 0xc0, !PT ;  /* 0x0000001fbeff7812 */ /* 0x000fe2000788c0ff */
[----:B------:R-:W-:Y:S10]  /*19a0*/  BRA.DIV ~URZ, `(.L_x_4579) ;  /* 0x000029227f007947 */ /* 0x000ff4000b800000 */
[----:B------:R2:W3:Y:S02]  /*19b0*/  SHFL.DOWN PT, R130, R135, 0x10, 0x1f ;  /* 0x0a001f0087827f89 */ /* 0x0004e400000e0000 */
.L_x_4642:
        /* <DEDUP_REMOVED lines=15> */
[----:B------:R3:W4:Y:S01]  /*1ab0*/  SHFL.DOWN PT, R134, R131, 0x1, 0x1f ;  /* 0x08201f0083867f89 */ /* 0x00072200000e0000 */
[----:B-1----:R-:W-:-:S05]  /*1ac0*/  FADD.FTZ R133, R132, R133 ;  /* 0x0000008584857221 */ /* 0x002fca0000010000 */
[----:B------:R3:W1:Y:S02]  /*1ad0*/  SHFL.DOWN PT, R2, R133, 0x1, 0x1f ;  /* 0x08201f0085027f89 */ /* 0x00066400000e0000 */
.L_x_4643:
[----:B------:R-:W-:Y:S01]  /*1ae0*/  @!P4 LOP3.LUT R3, R128, 0x3, RZ, 0xc0, !PT ;  /* 0x000000038003c812 */ /* 0x000fe200078ec0ff */
[----:B----4-:R-:W-:Y:S01]  /*1af0*/  FADD.FTZ R194, R134, R131 ;  /* 0x0000008386c27221 */ /* 0x010fe20000010000 */
[----:B------:R-:W-:Y:S01]  /*1b00*/  WARPSYNC 0xffffffff ;  /* 0xffffffff00007948 */ /* 0x000fe20003800000 */
[----:B-1----:R-:W-:Y:S01]  /*1b10*/  FADD.FTZ R195, R2, R133 ;  /* 0x0000008502c37221 */ /* 0x002fe20000010000 */
[----:B------:R-:W-:Y:S01]  /*1b20*/  @!P4 IADD3 R3, R188, R3, RZ ;  /* 0x00000003bc03c210 */ /* 0x000fe20007ffe0ff */
[----:B------:R-:W-:Y:S01]  /*1b30*/  BSSY B0, `(.L_x_4581) ;  /* 0x000008d000007945 */ /* 0x000fe20003800000 */
[----:B------:R-:W-:-:S03]  /*1b40*/  LOP3.LUT P5, RZ, R0, 0xffffff80, RZ, 0xc0, !PT ;  /* 0xffffff8000ff7812 */ /* 0x000fc600078ac0ff */
[----:B------:R-:W-:Y:S04]  /*1b50*/  @!P4 STS.64 [R3.X8+0x2800], R194 ;  /* 0x002800c20300c388 */ /* 0x000fe80000008a00 */
[----:B------:R-:W-:Y:S01]  /*1b60*/  BAR.SYNC.DEFER_BLOCKING 0x0 ;  /* 0x0000000000007b1d */ /* 0x000fe20000010000 */
[----:B-----5:R-:W-:-:S13]  /*1b70*/  ISETP.GE.AND P4, PT, R187, 0x1, PT ;  /* 0x00000001bb00780c */ /* 0x020fda0003f86270 */
[----:B------:R-:W-:-:S05]  /*1b80*/  @P4 IADD3 R187, R187, -0x1, RZ ;  /* 0xffffffffbbbb4810 */ /* 0x000fca0007ffe0ff */
[----:B------:R-:W-:Y:S01]  /*1b90*/  @P4 IMAD R189, R187, c[0x0][0x168], RZ ;  /* 0x00005a00bbbd4a24 */ /* 0x000fe200078e02ff */
[----:B---3--:R-:W1:Y:S04]  /*1ba0*/  LDS.128 R128, [R188.X8+0x2800] ;  /* 0x00280000bc807984 */ /* 0x008e680000008c00 */
[----:B--2---:R-:W2:Y:S01]  /*1bb0*/  LDS.128 R132, [R188.X8+0x2810] ;  /* 0x00281000bc847984 */ /* 0x004ea20000008c00 */
[----:B-1----:R-:W-:Y:S01]  /*1bc0*/  FADD.FTZ R187, RZ, R128 ;  /* 0x00000080ffbb7221 */ /* 0x002fe20000010000 */
[----:B------:R-:W-:Y:S01]  /*1bd0*/  @P4 SHF.R.S32.HI R128, RZ, 0x1f, R189 ;  /* 0x0000001fff804819 */ /* 0x000fe200000114bd */
[----:B------:R-:W-:Y:S02]  /*1be0*/  FADD.FTZ R2, RZ, R129 ;  /* 0x00000081ff027221 */ /* 0x000fe40000010000 */
[----:B------:R-:W-:Y:S01]  /*1bf0*/  FADD.FTZ R187, R130, R187 ;  /* 0x000000bb82bb7221 */ /* 0x000fe20000010000 */
[----:B------:R-:W-:Y:S01]  /*1c00*/  @P4 LEA.HI R189, R128, R189, RZ, 0x2 ;  /* 0x000000bd80bd4211 */ /* 0x000fe200078f10ff */
[----:B------:R-:W-:Y:S01]  /*1c10*/  FADD.FTZ R2, R131, R2 ;  /* 0x0000000283027221 */ /* 0x000fe20000010000 */
[----:B------:R-:W-:Y:S01]  /*1c20*/  @P4 LOP3.LUT R130, R190, 0x7f, RZ, 0xc0, !PT ;  /* 0x0000007fbe824812 */ /* 0x000fe200078ec0ff */
[----:B--2---:R-:W-:-:S02]  /*1c30*/  FADD.FTZ R187, R187, R132 ;  /* 0x00000084bbbb7221 */ /* 0x004fc40000010000 */
        /* <DEDUP_REMOVED lines=31> */
.L_x_4584:
[----:B------:R-:W-:Y:S05]  /*1e30*/  BSYNC B1 ;  /* 0x0000000000017941 */ /* 0x000fea0003800000 */
.L_x_4583:
[----:B------:R-:W-:Y:S01]  /*1e40*/  BSSY B1, `(.L_x_4585) ;  /* 0x000000a000017945 */ /* 0x000fe20003800000 */
[----:B------:R-:W-:Y:S05]  /*1e50*/  @!P3 BRA `(.L_x_4586) ;  /* 0x000000800000b947 */ /* 0x000fea0003800000 */
[----:B0-----:R-:W-:-:S04]  /*1e60*/  ISETP.NE.AND P5, PT, R191, RZ, PT ;  /* 0x000000ffbf00720c */ /* 0x001fc80003fa5270 */
[----:B------:R-:W-:Y:S02]  /*1e70*/  FSEL R130, R128, RZ, !P5 ;  /* 0x000000ff80827208 */ /* 0x000fe40006800000 */
[----:B------:R-:W-:-:S03]  /*1e80*/  ISETP.NE.U32.AND P5, PT, RZ, c[0x0][0x218], PT ;  /* 0x00008600ff007a0c */ /* 0x000fc60003fa5070 */
[----:B------:R-:W-:Y:S01]  /*1e90*/  FFMA.FTZ R129, R163, R3, R130 ;  /* 0x00000003a3817223 */ /* 0x000fe20000010082 */
[----:B------:R-:W-:-:S03]  /*1ea0*/  ISETP.NE.AND.EX P5, PT, RZ, c[0x0][0x21c], PT, P5 ;  /* 0x00008700ff007a0c */ /* 0x000fc60003fa5350 */
[----:B------:R-:W-:-:S04]  /*1eb0*/  FADD.FTZ R130, R168, -R129 ;  /* 0x80000081a8827221 */ /* 0x000fc80000010000 */
[----:B------:R-:W-:-:S06]  /*1ec0*/  FMUL.FTZ R129, R161, R130 ;  /* 0x00000082a1817220 */ /* 0x000fcc0000410000 */
[----:B------:R-:W-:Y:S02]  /*1ed0*/  @P5 FADD.FTZ R129, R20, R129 ;  /* 0x0000008114815221 */ /* 0x000fe40000010000 */
.L_x_4586:
[----:B------:R-:W-:Y:S05]  /*1ee0*/  BSYNC B1 ;  /* 0x0000000000017941 */ /* 0x000fea0003800000 */
.L_x_4585:
[----:B------:R-:W-:Y:S01]  /*1ef0*/  ISETP.NE.U32.AND P5, PT, RZ, c[0x0][0x258], PT ;  /* 0x00009600ff007a0c */ /* 0x000fe20003fa5070 */
[----:B------:R-:W-:Y:S03]  /*1f00*/  BSSY B1, `(.L_x_4587) ;  /* 0x000000c000017945 */ /* 0x000fe60003800000 */
[----:B------:R-:W-:-:S04]  /*1f10*/  ISETP.NE.AND.EX P5, PT, RZ, c[0x0][0x25c], PT, P5 ;  /* 0x00009700ff007a0c */ /* 0x000fc80003fa5350 */
[----:B------:R-:W-:Y:S01]  /*1f20*/  SEL R124, R129, R124, P5 ;  /* 0x0000007c817c7207 */ /* 0x000fe20002800000 */
        /* <DEDUP_REMOVED lines=9> */
.L_x_4588:
[----:B------:R-:W-:Y:S05]  /*1fc0*/  BSYNC B1 ;  /* 0x0000000000017941 */ /* 0x000fea0003800000 */
.L_x_4587:
[----:B------:R-:W-:Y:S01]  /*1fd0*/  BSSY B1, `(.L_x_4589) ;  /* 0x000000b000017945 */ /* 0x000fe20003800000 */
        /* <DEDUP_REMOVED lines=10> */
.L_x_4590:
[----:B------:R-:W-:Y:S05]  /*2080*/  BSYNC B1 ;  /* 0x0000000000017941 */ /* 0x000fea0003800000 */
.L_x_4589:
        /* <DEDUP_REMOVED lines=11> */
.L_x_4592:
[----:B------:R-:W-:Y:S05]  /*2140*/  BSYNC B1 ;  /* 0x0000000000017941 */ /* 0x000fea0003800000 */
.L_x_4591:
        /* <DEDUP_REMOVED lines=19> */
[----:B------:R-:W-:Y:S01]  /*2280*/  @P4 FFMA.FTZ R41, R134, R143, R41 ;  /* 0x0000008f86294223 */ /* 0x000fe20000010029 */
[----:B------:R-:W-:Y:S01]  /*2290*/  @P5 MOV R131, 0x10 ;  /* 0x0000001000835802 */ /* 0x000fe20000000f00 */
[----:B------:R-:W-:Y:S01]  /*22a0*/  @P4 FFMA.FTZ R42, R135, R142, R42 ;  /* 0x0000008e872a4223 */ /* 0x000fe2000001002a */
[----:B------:R-:W-:Y:S01]  /*22b0*/  @P4 PRMT R140, R132, 0x7610, R140 ;  /* 0x00007610848c4816 */ /* 0x000fe2000000008c */
[----:B------:R-:W-:Y:S01]  /*22c0*/  @P4 FFMA.FTZ R43, R188, R144, R43 ;  /* 0x00000090bc2b4223 */ /* 0x000fe2000001002b */
[----:B------:R-:W-:Y:S01]  /*22d0*/  @P4 PRMT R192, R133, 0x7610, R192 ;  /* 0x0000761085c04816 */ /* 0x000fe200000000c0 */
[----:B------:R-:W-:Y:S01]  /*22e0*/  @P5 IMAD.WIDE.U32 R130, R162, R131, c[0x0][0x258] ;  /* 0x00009600a2825625 */ /* 0x000fe200078e0083 */
[----:B------:R-:W-:-:S04]  /*22f0*/  @P4 PRMT R136, R187, 0x7610, R136 ;  /* 0x00007610bb884816 */ /* 0x000fc80000000088 */
[----:B------:R1:W-:Y:S02]  /*2300*/  @P5 STG.E.128 [R130.64], R124 ;  /* 0x0000007c82005986 */ /* 0x0003e4000c101d04 */
[----:B-1----:R-:W-:-:S05]  /*2310*/  @P4 FMUL.FTZ R130, R119, R188 ;  /* 0x000000bc77824220 */ /* 0x002fca0000410000 */
        /* <DEDUP_REMOVED lines=11> */
.L_x_4594:
[----:B------:R-:W-:Y:S05]  /*23d0*/  BSYNC B1 ;  /* 0x0000000000017941 */ /* 0x000fea0003800000 */
.L_x_4593:
[----:B------:R-:W-:Y:S02]  /*23e0*/  IADD3 R162, R162, 0x80, RZ ;  /* 0x00000080a2a27810 */ /* 0x000fe40007ffe0ff */
[----:B------:R-:W-:Y:S02]  /*23f0*/  IADD3 R2, R2, 0x80, RZ ;  /* 0x0000008002027810 */ /* 0x000fe40007ffe0ff */
.L_x_4582:
[----:B------:R-:W-:Y:S05]  /*2400*/  BSYNC B0 ;  /* 0x0000000000007941 */ /* 0x000fea0003800000 */
.L_x_4581:
[----:B------:R-:W-:Y:S01]  /*2410*/  BSSY B0, `(.L_x_4595) ;  /* 0x000006d000007945 */ /* 0x000fe20003800000 */
[----:B------:R-:W-:Y:S05]  /*2420*/  @!P0 BRA `(.L_x_4596) ;  /* 0x000006b000008947 */ /* 0x000fea0003800000 */
[----:B0-----:R-:W-:Y:S01]  /*2430*/  ISETP.NE.AND P5, PT, R191, RZ, PT ;  /* 0x000000ffbf00720c */ /* 0x001fe20003fa5270 */
[----:B------:R-:W-:Y:S03]  /*2440*/  BSSY B1, `(.L_x_4597) ;  /* 0x0000015000017945 */ /* 0x000fe60003800000 */
[----:B-1----:R-:W-:Y:S02]  /*2450*/  FSEL R132, R128, RZ, !P5 ;  /* 0x000000ff80847208 */ /* 0x002fe40006800000 */
        /* <DEDUP_REMOVED lines=19> */
.L_x_4598:
[----:B------:R-:W-:Y:S05]  /*2590*/  BSYNC B1 ;  /* 0x0000000000017941 */ /* 0x000fea0003800000 */
.L_x_4597:
        /* <DEDUP_REMOVED lines=11> */
.L_x_4600:
[----:B------:R-:W-:Y:S05]  /*2650*/  BSYNC B1 ;  /* 0x0000000000017941 */ /* 0x000fea0003800000 */
.L_x_4599:
        /* <DEDUP_REMOVED lines=9> */
.L_x_4602:
[----:B------:R-:W-:Y:S05]  /*26f0*/  BSYNC B1 ;  /* 0x0000000000017941 */ /* 0x000fea0003800000 */
.L_x_4601:
        /* <DEDUP_REMOVED lines=8> */
.L_x_4604:
[----:B------:R-:W-:Y:S05]  /*2780*/  BSYNC B1 ;  /* 0x0000000000017941 */ /* 0x000fea0003800000 */
.L_x_4603:
        /* <DEDUP_REMOVED lines=17> */
[----:B------:R-:W-:Y:S02]  /*28a0*/  @P4 F2FP.BF16.PACK_AB R135, RZ, R135 ;  /* 0x00000087ff87423e */ /* 0x000fe400000010ff */
[----:B------:R-:W-:Y:S02]  /*28b0*/  @P5 MOV R133, 0x10 ;  /* 0x0000001000855802 */ /* 0x000fe40000000f00 */
        /* <DEDUP_REMOVED lines=31> */
.L_x_4606:
[----:B------:R-:W-:Y:S05]  /*2ab0*/  BSYNC B1 ;  /* 0x0000000000017941 */ /* 0x000fea0003800000 */
.L_x_4605:
[----:B------:R-:W-:Y:S02]  /*2ac0*/  IADD3 R162, R162, 0x80, RZ ;  /* 0x00000080a2a27810 */ /* 0x000fe40007ffe0ff */
[----:B------:R-:W-:Y:S02]  /*2ad0*/  IADD3 R2, R2, 0x80, RZ ;  /* 0x0000008002027810 */ /* 0x000fe40007ffe0ff */
.L_x_4596:
[----:B------:R-:W-:Y:S05]  /*2ae0*/  BSYNC B0 ;  /* 0x0000000000007941 */ /* 0x000fea0003800000 */
.L_x_4595:
        /* <DEDUP_REMOVED lines=24> */
.L_x_4610:
[----:B------:R-:W-:Y:S05]  /*2c70*/  BSYNC B1 ;  /* 0x0000000000017941 */ /* 0x000fea0003800000 */
.L_x_4609:
        /* <DEDUP_REMOVED lines=11> */
.L_x_4612:
[----:B------:R-:W-:Y:S05]  /*2d30*/  BSYNC B1 ;  /* 0x0000000000017941 */ /* 0x000fea0003800000 */
.L_x_4611:
        /* <DEDUP_REMOVED lines=9> */
.L_x_4614:
[----:B------:R-:W-:Y:S05]  /*2dd0*/  BSYNC B1 ;  /* 0x0000000000017941 */ /* 0x000fea0003800000 */
.L_x_4613:
        /* <DEDUP_REMOVED lines=8> */
.L_x_4616:
[----:B------:R-:W-:Y:S05]  /*2e60*/  BSYNC B1 ;  /* 0x0000000000017941 */ /* 0x000fea0003800000 */
.L_x_4615:
        /* <DEDUP_REMOVED lines=50> */
.L_x_4618:
[----:B------:R-:W-:Y:S05]  /*3190*/  BSYNC B1 ;  /* 0x0000000000017941 */ /* 0x000fea0003800000 */
.L_x_4617:
[----:B------:R-:W-:Y:S02]  /*31a0*/  IADD3 R162, R162, 0x80, RZ ;  /* 0x00000080a2a27810 */ /* 0x000fe40007ffe0ff */
[----:B------:R-:W-:Y:S02]  /*31b0*/  IADD3 R2, R2, 0x80, RZ ;  /* 0x0000008002027810 */ /* 0x000fe40007ffe0ff */
.L_x_4608:
[----:B------:R-:W-:Y:S05]  /*31c0*/  BSYNC B0 ;  /* 0x0000000000007941 */ /* 0x000fea0003800000 */
.L_x_4607:
        /* <DEDUP_REMOVED lines=24> */
.L_x_4622:
[----:B------:R-:W-:Y:S05]  /*3350*/  BSYNC B1 ;  /* 0x0000000000017941 */ /* 0x000fea0003800000 */
.L_x_4621:
        /* <DEDUP_REMOVED lines=11> */
.L_x_4624:
[----:B------:R-:W-:Y:S05]  /*3410*/  BSYNC B1 ;  /* 0x0000000000017941 */ /* 0x000fea0003800000 */
.L_x_4623:
        /* <DEDUP_REMOVED lines=9> */
.L_x_4626:
[----:B------:R-:W-:Y:S05]  /*34b0*/  BSYNC B1 ;  /* 0x0000000000017941 */ /* 0x000fea0003800000 */
.L_x_4625:
        /* <DEDUP_REMOVED lines=8> */
.L_x_4628:
[----:B------:R-:W-:Y:S05]  /*3540*/  BSYNC B1 ;  /* 0x0000000000017941 */ /* 0x000fea0003800000 */
.L_x_4627:
        /* <DEDUP_REMOVED lines=50> */
.L_x_4630:
[----:B------:R-:W-:Y:S05]  /*3870*/  BSYNC B1 ;  /* 0x0000000000017941 */ /* 0x000fea0003800000 */
.L_x_4629:
[----:B------:R-:W-:Y:S02]  /*3880*/  IADD3 R162, R162, 0x80, RZ ;  /* 0x00000080a2a27810 */ /* 0x000fe40007ffe0ff */
[----:B------:R-:W-:Y:S02]  /*3890*/  IADD3 R2, R2, 0x80, RZ ;  /* 0x0000008002027810 */ /* 0x000fe40007ffe0ff */
.L_x_4620:
[----:B------:R-:W-:Y:S05]  /*38a0*/  BSYNC B0 ;  /* 0x0000000000007941 */ /* 0x000fea0003800000 */
.L_x_4619:
[----:B------:R-:W-:Y:S01]  /*38b0*/  ISETP.GE.U32.AND P5, PT, R0, 0x280, PT ;  /* 0x000002800000780c */ /* 0x000fe20003fa6070 */
[----:B------:R-:W-:-:S12]  /*38c0*/  BSSY B0, `(.L_x_4631) ;  /* 0x0000069000007945 */ /* 0x000fd80003800000 */
[----:B------:R-:W-:Y:S05]  /*38d0*/  @!P5 BRA `(.L_x_4632) ;  /* 0x000006700000d947 */ /* 0x000fea0003800000 */
[----:B0-----:R-:W-:Y:S01]  /*38e0*/  ISETP.NE.AND P5, PT, R191, RZ, PT ;  /* 0x000000ffbf00720c */ /* 0x001fe20003fa5270 */
[----:B------:R-:W-:-:S03]  /*38f0*/  @P4 IMAD.MOV.U32 R129, RZ, RZ, 0x8 ;  /* 0x00000008ff814424 */ /* 0x000fc600078e00ff */
[----:B------:R-:W-:Y:S01]  /*3900*/  FSEL R134, R128, RZ, !P5 ;  /* 0x000000ff80867208 */ /* 0x000fe20006800000 */
[----:B------:R-:W-:Y:S01]  /*3910*/  @P4 IMAD.WIDE.U32 R128, R2, R129, c[0x0][0x170] ;  /* 0x00005c0002804625 */ /* 0x000fe200078e0081 */
[----:B------:R-:W-:-:S04]  /*3920*/  @!P3 ISETP.NE.U32.AND P5, PT, RZ, c[0x0][0x218], PT ;  /* 0x00008600ff00ba0c */ /* 0x000fc80003fa5070 */
[----:B------:R-:W-:Y:S01]  /*3930*/  @!P3 ISETP.NE.AND.EX P5, PT, RZ, c[0x0][0x21c], PT, P5 ;  /* 0x00008700ff00ba0c */ /* 0x000fe20003fa5350 */
[----:B------:R-:W5:Y:S03]  /*3940*/  @P4 LDG.E.64 R128, [R128.64] ;  /* 0x0000000480804981 */ /* 0x000f66000c1e1b00 */
[----:B-1----:R-:W-:Y:S02]  /*3950*/  @!P3 FSEL R131, R4, RZ, P5 ;  /* 0x000000ff0483b208 */ /* 0x002fe40002800000 */
        /* <DEDUP_REMOVED lines=17> */
.L_x_4634:
[----:B------:R-:W-:Y:S05]  /*3a70*/  BSYNC B1 ;  /* 0x0000000000017941 */ /* 0x000fea0003800000 */
.L_x_4633:
        /* <DEDUP_REMOVED lines=11> */
.L_x_4636:
[----:B------:R-:W-:Y:S05]  /*3b30*/  BSYNC B1 ;  /* 0x0000000000017941 */ /* 0x000fea0003800000 */
.L_x_4635:
        /* <DEDUP_REMOVED lines=8> */
.L_x_4638:
[----:B------:R-:W-:Y:S05]  /*3bc0*/  BSYNC B1 ;  /* 0x0000000000017941 */ /* 0x000fea0003800000 */
.L_x_4637:
        /* <DEDUP_REMOVED lines=8> */
.L_x_4640:
[----:B------:R-:W-:Y:S05]  /*3c50*/  BSYNC B1 ;  /* 0x0000000000017941 */ /* 0x000fea0003800000 */
.L_x_4639:
[----:B------:R-:W-:Y:S01]  /*3c60*/  ISETP.NE.U32.AND P3, PT, RZ, c[0x0][0x258], PT ;  /* 0x00009600ff007a0c */ /* 0x000fe20003f65070 */
[----:B------:R-:W-:Y:S01]  /*3c70*/  @P4 FMUL.FTZ R3, R131, c[0x0][0x1ec] ;  /* 0x00007b0083034a20 */ /* 0x000fe20000410000 */
[C---:B------:R-:W-:Y:S01]  /*3c80*/  SEL R125, R132.reuse, R125, P5 ;  /* 0x0000007d847d7207 */ /* 0x040fe20002800000 */
[----:B------:R-:W-:Y:S01]  /*3c90*/  @P4 FMUL.FTZ R132, R132, c[0x0][0x1ec] ;  /* 0x00007b0084844a20 */ /* 0x000fe20000410000 */
[----:B------:R-:W-:Y:S01]  /*3ca0*/  ISETP.NE.AND.EX P3, PT, RZ, c[0x0][0x25c], PT, P3 ;  /* 0x00009700ff007a0c */ /* 0x000fe20003f65330 */
[----:B------:R-:W-:Y:S01]  /*3cb0*/  @P4 FMUL.FTZ R130, R88, R3 ;  /* 0x0000000358824220 */ /* 0x000fe20000410000 */
[C---:B------:R-:W-:Y:S01]  /*3cc0*/  SEL R126, R133.reuse, R126, P5 ;  /* 0x0000007e857e7207 */ /* 0x040fe20002800000 */
[----:B------:R-:W-:Y:S01]  /*3cd0*/  @P4 FMUL.FTZ R133, R133, c[0x0][0x1ec] ;  /* 0x00007b0085854a20 */ /* 0x000fe20000410000 */
[----:B------:R-:W-:Y:S01]  /*3ce0*/  SEL R127, R188, R127, P5 ;  /* 0x0000007fbc7f7207 */ /* 0x000fe20002800000 */
[----:B------:R-:W-:Y:S01]  /*3cf0*/  @P4 FMUL.FTZ R131, R89, R132 ;  /* 0x0000008459834220 */ /* 0x000fe20000410000 */
[----:B------:R-:W-:Y:S01]  /*3d00*/  @P4 F2FP.BF16.PACK_AB R161, RZ, R130 ;  /* 0x00000082ffa1423e */ /* 0x000fe200000010ff */
[----:B------:R-:W-:Y:S01]  /*3d10*/  @P4 FMUL.FTZ R134, R90, R133 ;  /* 0x000000855a864220 */ /* 0x000fe20000410000 */
[----:B-----5:R-:W-:Y:S01]  /*3d20*/  @P4 PRMT R141, R141, 0x5410, R128 ;  /* 0x000054108d8d4816 */ /* 0x020fe20000000080 */
[----:B------:R-:W-:Y:S01]  /*3d30*/  @P4 FMUL.FTZ R188, R188, c[0x0][0x1ec] ;  /* 0x00007b00bcbc4a20 */ /* 0x000fe20000410000 */
[----:B------:R-:W-:-:S02]  /*3d40*/  @P4 F2FP.BF16.PACK_AB R187, RZ, R131 ;  /* 0x00000083ffbb423e */ /* 0x000fc400000010ff */
[----:B------:R-:W-:Y:S02]  /*3d50*/  @P4 PRMT R142, R142, 0x5410, R129 ;  /* 0x000054108e8e4816 */ /* 0x000fe40000000081 */
[----:B------:R-:W-:Y:S02]  /*3d60*/  @P3 MOV R135, 0x10 ;  /* 0x0000001000873802 */ /* 0x000fe40000000f00 */
[----:B------:R-:W-:Y:S02]  /*3d70*/  @P4 PRMT R141, RZ, 0x7610, R141 ;  /* 0x00007610ff8d4816 */ /* 0x000fe4000000008d */
[----:B------:R-:W-:Y:S01]  /*3d80*/  @P4 PRMT R142, RZ, 0x7610, R142 ;  /* 0x00007610ff8e4816 */ /* 0x000fe2000000008e */
[----:B------:R-:W-:Y:S01]  /*3d90*/  @P3 IMAD.WIDE.U32 R130, R162, R135, c[0x0][0x258] ;  /* 0x00009600a2823625 */ /* 0x000fe200078e0087 */
[----:B------:R-:W-:Y:S02]  /*3da0*/  @P4 F2FP.BF16.PACK_AB R135, RZ, R134 ;  /* 0x00000086ff87423e */ /* 0x000fe400000010ff */
[----:B------:R-:W-:Y:S01]  /*3db0*/  @P4 PRMT R140, R161, 0x7610, R140 ;  /* 0x00007610a18c4816 */ /* 0x000fe2000000008c */
[----:B------:R-:W-:Y:S01]  /*3dc0*/  @P4 FMUL.FTZ R134, R91, R188 ;  /* 0x000000bc5b864220 */ /* 0x000fe20000410000 */
[----:B------:R0:W-:Y:S01]  /*3dd0*/  @P3 STG.E.128 [R130.64], R124 ;  /* 0x0000007c82003986 */ /* 0x0001e2000c101d04 */
[----:B------:R-:W-:Y:S01]  /*3de0*/  @P4 PRMT R192, R187, 0x7610, R192 ;  /* 0x00007610bbc04816 */ /* 0x000fe200000000c0 */
[----:B------:R-:W-:Y:S01]  /*3df0*/  @P4 FFMA.FTZ R24, R141, R3, R24 ;  /* 0x000000038d184223 */ /* 0x000fe20000010018 */
[----:B------:R-:W-:Y:S01]  /*3e00*/  @P4 PRMT R136, R135, 0x7610, R136 ;  /* 0x0000761087884816 */ /* 0x000fe20000000088 */
[----:B------:R-:W-:Y:S01]  /*3e10*/  @P4 FFMA.FTZ R26, R142, R133, R26 ;  /* 0x000000858e1a4223 */ /* 0x000fe2000001001a */
[----:B0-----:R-:W-:-:S02]  /*3e20*/  @P4 F2FP.BF16.PACK_AB R131, RZ, R134 ;  /* 0x00000086ff83423e */ /* 0x001fc400000010ff */
[--C-:B------:R-:W-:Y:S02]  /*3e30*/  @P4 SHF.R.U64 R134, R128, 0x10, R129.reuse ;  /* 0x0000001080864819 */ /* 0x100fe40000001281 */
[----:B------:R-:W-:Y:S02]  /*3e40*/  @P4 SHF.R.U32.HI R128, RZ, 0x10, R129 ;  /* 0x00000010ff804819 */ /* 0x000fe40000011681 */
[----:B------:R-:W-:Y:S02]  /*3e50*/  @P4 PRMT R143, R143, 0x5410, R134 ;  /* 0x000054108f8f4816 */ /* 0x000fe40000000086 */
[----:B------:R-:W-:Y:S02]  /*3e60*/  @P4 PRMT R144, R144, 0x5410, R128 ;  /* 0x0000541090904816 */ /* 0x000fe40000000080 */
[----:B------:R-:W-:Y:S02]  /*3e70*/  @P4 PRMT R143, RZ, 0x7610, R143 ;  /* 0x00007610ff8f4816 */ /* 0x000fe4000000008f */
[----:B------:R-:W-:-:S02]  /*3e80*/  @P4 PRMT R144, RZ, 0x7610, R144 ;  /* 0x00007610ff904816 */ /* 0x000fc40000000090 */
[----:B------:R-:W-:Y:S01]  /*3e90*/  @P4 PRMT R139, R131, 0x7610, R139 ;  /* 0x00007610838b4816 */ /* 0x000fe2000000008b */
[----:B------:R-:W-:Y:S02]  /*3ea0*/  @P4 FFMA.FTZ R25, R143, R132, R25 ;  /* 0x000000848f194223 */ /* 0x000fe40000010019 */
        /* <DEDUP_REMOVED lines=10> */
.L_x_4632:
[----:B------:R-:W-:Y:S05]  /*3f50*/  BSYNC B0 ;  /* 0x0000000000007941 */ /* 0x000fea0003800000 */
.L_x_4631:
[----:B------:R-:W-:Y:S02]  /*3f60*/  IADD3 R137, R137, c[0x0][0x160], RZ ;  /* 0x0000580089897a10 */ /* 0x000fe40007ffe0ff */
[----:B------:R-:W-:Y:S02]  /*3f70*/  LOP3.LUT P4, RZ, R138, 0xff, RZ, 0xc0, !PT ;  /* 0x000000ff8aff7812 */ /* 0x000fe4000788c0ff */
[----:B------:R-:W-:Y:S02]  /*3f80*/  ISETP.GE.AND P3, PT, R137, c[0x0][0x164], PT ;  /* 0x0000590089007a0c */ /* 0x000fe40003f66270 */
[----:B------:R-:W-:-:S11]  /*3f90*/  SEL R138, RZ, 0x1, P4 ;  /* 0x00000001ff8a7807 */ /* 0x000fd60002000000 */
[----:B01----:R-:W-:Y:S01]  /*3fa0*/  @P3 CALL.REL.NOINC `(.L_x_4555) ;  /* 0x0000001000003944 */ /* 0x003fe20003c00000 */
[----:B------:R-:W-:Y:S05]  /*3fb0*/  BRA `(.L_x_4641) ;  /* 0xffffc56000007947 */ /* 0x000fea000383ffff */
.L_x_4555:
[----:B-1----:R-:W0:Y:S01]  /*3fc0*/  S2UR UR6, SR_CTAID.X ;  /* 0x00000000000679c3 */ /* 0x002e220000002500 */
[----:B------:R-:W0:Y:S01]  /*3fd0*/  S2R R3, SR_TID.X ;  /* 0x0000000000037919 */ /* 0x000e220000002100 */
[----:B------:R-:W-:Y:S01]  /*3fe0*/  LOP3.LUT P3, RZ, R0, 0xffffff80, RZ, 0xc0, !PT ;  /* 0xffffff8000ff7812 */ /* 0x000fe2000786c0ff */
[----:B------:R-:W-:Y:S01]  /*3ff0*/  @P1 IMAD.MOV.U32 R19, RZ, RZ, 0x10 ;  /* 0x00000010ff131424 */ /* 0x000fe200078e00ff */
        /* <DEDUP_REMOVED lines=45> */
.L_x_4579:
[----:B------:R-:W-:Y:S01]  /*42d0*/  IMAD.MOV.U32 R132, RZ, RZ, R135 ;  /* 0x000000ffff847224 */ /* 0x000fe200078e0087 */
[----:B------:R-:W-:Y:S01]  /*42e0*/  MOV R194, 0x1f ;  /* 0x0000001f00c27802 */ /* 0x000fe20000000f00 */
[----:B------:R-:W-:Y:S01]  /*42f0*/  IMAD.MOV.U32 R193, RZ, RZ, 0x10 ;  /* 0x00000010ffc17424 */ /* 0x000fe200078e00ff */
[----:B-1----:R-:W-:Y:S01]  /*4300*/  MOV R2, 0x4330 ;  /* 0x0000433000027802 */ /* 0x002fe20000000f00 */
[----:B------:R-:W-:-:S02]  /*4310*/  IMAD.MOV.U32 R195, RZ, RZ, -0x1 ;  /* 0xffffffffffc37424 */ /* 0x000fc400078e00ff */
[----:B0----5:R-:W-:Y:S05]  /*4320*/  CALL.REL.NOINC `($__internal_86_$__cuda_sm70_shflsync_down_p) ;  /* 0x0000046000007944 */ /* 0x021fea0003c00000 */
[----:B-1----:R-:W-:Y:S01]  /*4330*/  IMAD.MOV.U32 R130, RZ, RZ, R132 ;  /* 0x000000ffff827224 */ /* 0x002fe200078e0084 */
[----:B0-----:R-:W-:Y:S05]  /*4340*/  BRA `(.L_x_4642) ;  /* 0xffffd67000007947 */ /* 0x001fea000383ffff */
.L_x_4580:
[----:B------:R-:W-:Y:S01]  /*4350*/  MOV R132, R189 ;  /* 0x000000bd00847202 */ /* 0x000fe20000000f00 */
[----:B------:R-:W-:Y:S01]  /*4360*/  IMAD.MOV.U32 R193, RZ, RZ, 0x10 ;  /* 0x00000010ffc17424 */ /* 0x000fe200078e00ff */
[----:B------:R-:W-:Y:S01]  /*4370*/  MOV R195, 0xffffffff ;  /* 0xffffffff00c37802 */ /* 0x000fe20000000f00 */
[----:B------:R-:W-:Y:S01]  /*4380*/  IMAD.MOV.U32 R194, RZ, RZ, 0x1f ;  /* 0x0000001fffc27424 */ /* 0x000fe200078e00ff */
[----:B-1----:R-:W-:-:S02]  /*4390*/  MOV R2, 0x43b0 ;  /* 0x000043b000027802 */ /* 0x002fc40000000f00 */
[----:B0-23-5:R-:W-:Y:S05]  /*43a0*/  CALL.REL.NOINC `($__internal_86_$__cuda_sm70_shflsync_down_p) ;  /* 0x000003e000007944 */ /* 0x02dfea0003c00000 */
[----:B------:R-:W-:Y:S01]  /*43b0*/  FADD.FTZ R130, R130, R135 ;  /* 0x0000008782827221 */ /* 0x000fe20000010000 */
[----:B0-----:R-:W-:Y:S01]  /*43c0*/  MOV R195, 0xffffffff ;  /* 0xffffffff00c37802 */ /* 0x001fe20000000f00 */
[----:B-1----:R-:W-:Y:S01]  /*43d0*/  FADD.FTZ R189, R189, R132 ;  /* 0x00000084bdbd7221 */ /* 0x002fe20000010000 */
[----:B------:R-:W-:Y:S01]  /*43e0*/  MOV R2, 0x4430 ;  /* 0x0000443000027802 */ /* 0x000fe20000000f00 */
[----:B------:R-:W-:-:S02]  /*43f0*/  IMAD.MOV.U32 R193, RZ, RZ, 0x8 ;  /* 0x00000008ffc17424 */ /* 0x000fc400078e00ff */
[----:B------:R-:W-:Y:S02]  /*4400*/  IMAD.MOV.U32 R194, RZ, RZ, 0x1f ;  /* 0x0000001fffc27424 */ /* 0x000fe400078e00ff */
[----:B------:R-:W-:Y:S02]  /*4410*/  IMAD.MOV.U32 R132, RZ, RZ, R130 ;  /* 0x000000ffff847224 */ /* 0x000fe400078e0082 */
[----:B------:R-:W-:Y:S05]  /*4420*/  CALL.REL.NOINC `($__internal_86_$__cuda_sm70_shflsync_down_p) ;  /* 0x0000036000007944 */ /* 0x000fea0003c00000 */
[----:B0-----:R-:W-:Y:S01]  /*4430*/  HFMA2.MMA R194, -RZ, RZ, 0, 1.847743988037109375e-06 ;  /* 0x0000001fffc27435 */ /* 0x001fe200000001ff */
[----:B-1----:R-:W-:Y:S01]  /*4440*/  IMAD.MOV.U32 R129, RZ, RZ, R132 ;  /* 0x000000ffff817224 */ /* 0x002fe200078e0084 */
[----:B------:R-:W-:Y:S01]  /*4450*/  MOV R132, R189 ;  /* 0x000000bd00847202 */ /* 0x000fe20000000f00 */
[----:B------:R-:W-:Y:S01]  /*4460*/  IMAD.MOV.U32 R193, RZ, RZ, 0x8 ;  /* 0x00000008ffc17424 */ /* 0x000fe200078e00ff */
[----:B------:R-:W-:Y:S01]  /*4470*/  MOV R2, 0x44a0 ;  /* 0x000044a000027802 */ /* 0x000fe20000000f00 */
[----:B------:R-:W-:Y:S02]  /*4480*/  IMAD.MOV.U32 R195, RZ, RZ, -0x1 ;  /* 0xffffffffffc37424 */ /* 0x000fe400078e00ff */
[----:B------:R-:W-:Y:S05]  /*4490*/  CALL.REL.NOINC `($__internal_86_$__cuda_sm70_shflsync_down_p) ;  /* 0x000002f000007944 */ /* 0x000fea0003c00000 */
[----:B------:R-:W-:Y:S01]  /*44a0*/  FADD.FTZ R130, R129, R130 ;  /* 0x0000008281827221 */ /* 0x000fe20000010000 */
[----:B0-----:R-:W-:Y:S01]  /*44b0*/  MOV R193, 0x4 ;  /* 0x0000000400c17802 */ /* 0x001fe20000000f00 */
[----:B-1----:R-:W-:Y:S01]  /*44c0*/  FADD.FTZ R189, R189, R132 ;  /* 0x00000084bdbd7221 */ /* 0x002fe20000010000 */
[----:B------:R-:W-:Y:S01]  /*44d0*/  MOV R195, 0xffffffff ;  /* 0xffffffff00c37802 */ /* 0x000fe20000000f00 */
[----:B------:R-:W-:Y:S01]  /*44e0*/  IMAD.MOV.U32 R194, RZ, RZ, 0x1f ;  /* 0x0000001fffc27424 */ /* 0x000fe200078e00ff */
[----:B------:R-:W-:Y:S01]  /*44f0*/  MOV R2, 0x4520 ;  /* 0x0000452000027802 */ /* 0x000fe20000000f00 */
[----:B------:R-:W-:-:S02]  /*4500*/  IMAD.MOV.U32 R132, RZ, RZ, R130 ;  /* 0x000000ffff847224 */ /* 0x000fc400078e0082 */
[----:B------:R-:W-:Y:S05]  /*4510*/  CALL.REL.NOINC `($__internal_86_$__cuda_sm70_shflsync_down_p) ;  /* 0x0000027000007944 */ /* 0x000fea0003c00000 */
[----:B0-----:R-:W-:Y:S01]  /*4520*/  HFMA2.MMA R193, -RZ, RZ, 0, 2.384185791015625e-07 ;  /* 0x00000004ffc17435 */ /* 0x001fe200000001ff */
[----:B-1----:R-:W-:Y:S01]  /*4530*/  MOV R129, R132 ;  /* 0x0000008400817202 */ /* 0x002fe20000000f00 */
[----:B------:R-:W-:Y:S01]  /*4540*/  IMAD.MOV.U32 R132, RZ, RZ, R189 ;  /* 0x000000ffff847224 */ /* 0x000fe200078e00bd */
[----:B------:R-:W-:Y:S01]  /*4550*/  MOV R195, 0xffffffff ;  /* 0xffffffff00c37802 */ /* 0x000fe20000000f00 */
[----:B------:R-:W-:Y:S01]  /*4560*/  IMAD.MOV.U32 R194, RZ, RZ, 0x1f ;  /* 0x0000001fffc27424 */ /* 0x000fe200078e00ff */
[----:B------:R-:W-:-:S02]  /*4570*/  MOV R2, 0x4590 ;  /* 0x0000459000027802 */ /* 0x000fc40000000f00 */
[----:B------:R-:W-:Y:S05]  /*4580*/  CALL.REL.NOINC `($__internal_86_$__cuda_sm70_shflsync_down_p) ;  /* 0x0000020000007944 */ /* 0x000fea0003c00000 */
[----:B------:R-:W-:Y:S01]  /*4590*/  FADD.FTZ R130, R129, R130 ;  /* 0x0000008281827221 */ /* 0x000fe20000010000 */
[----:B0-----:R-:W-:Y:S01]  /*45a0*/  HFMA2.MMA R194, -RZ, RZ, 0, 1.847743988037109375e-06 ;  /* 0x0000001fffc27435 */ /* 0x001fe200000001ff */
[----:B-1----:R-:W-:Y:S01]  /*45b0*/  FADD.FTZ R133, R189, R132 ;  /* 0x00000084bd857221 */ /* 0x002fe20000010000 */
[----:B------:R-:W-:Y:S01]  /*45c0*/  MOV R2, 0x4610 ;  /* 0x0000461000027802 */ /* 0x000fe20000000f00 */
[----:B------:R-:W-:Y:S01]  /*45d0*/  IMAD.MOV.U32 R193, RZ, RZ, 0x2 ;  /* 0x00000002ffc17424 */ /* 0x000fe200078e00ff */
[----:B------:R-:W-:Y:S01]  /*45e0*/  MOV R132, R130 ;  /* 0x0000008200847202 */ /* 0x000fe20000000f00 */
[----:B------:R-:W-:-:S02]  /*45f0*/  IMAD.MOV.U32 R195, RZ, RZ, -0x1 ;  /* 0xffffffffffc37424 */ /* 0x000fc400078e00ff */
[----:B------:R-:W-:Y:S05]  /*4600*/  CALL.REL.NOINC `($__internal_86_$__cuda_sm70_shflsync_down_p) ;  /* 0x0000018000007944 */ /* 0x000fea0003c00000 */
[----:B0-----:R-:W-:Y:S01]  /*4610*/  HFMA2.MMA R194, -RZ, RZ, 0, 1.847743988037109375e-06 ;  /* 0x0000001fffc27435 */ /* 0x001fe200000001ff */
[----:B-1----:R-:W-:Y:S01]  /*4620*/  IMAD.MOV.U32 R129, RZ, RZ, R132 ;  /* 0x000000ffff817224 */ /* 0x002fe200078e0084 */
[----:B------:R-:W-:Y:S01]  /*4630*/  MOV R132, R133 ;  /* 0x0000008500847202 */ /* 0x000fe20000000f00 */
[----:B------:R-:W-:Y:S01]  /*4640*/  IMAD.MOV.U32 R193, RZ, RZ, 0x2 ;  /* 0x00000002ffc17424 */ /* 0x000fe200078e00ff */
[----:B------:R-:W-:Y:S01]  /*4650*/  MOV R2, 0x4680 ;  /* 0x0000468000027802 */ /* 0x000fe20000000f00 */
[----:B------:R-:W-:-:S02]  /*4660*/  IMAD.MOV.U32 R195, RZ, RZ, -0x1 ;  /* 0xffffffffffc37424 */ /* 0x000fc400078e00ff */
        /* <DEDUP_REMOVED lines=9> */
[----:B0-----:R-:W-:Y:S01]  /*4700*/  HFMA2.MMA R193, -RZ, RZ, 0, 5.9604644775390625e-08 ;  /* 0x00000001ffc17435 */ /* 0x001fe200000001ff */
[----:B-1----:R-:W-:Y:S01]  /*4710*/  MOV R134, R132 ;  /* 0x0000008400867202 */ /* 0x002fe20000000f00 */
[----:B------:R-:W-:Y:S01]  /*4720*/  IMAD.MOV.U32 R132, RZ, RZ, R133 ;  /* 0x000000ffff847224 */ /* 0x000fe200078e0085 */
[----:B------:R-:W-:Y:S01]  /*4730*/  MOV R195, 0xffffffff ;  /* 0xffffffff00c37802 */ /* 0x000fe20000000f00 */
[----:B------:R-:W-:Y:S01]  /*4740*/  IMAD.MOV.U32 R194, RZ, RZ, 0x1f ;  /* 0x0000001fffc27424 */ /* 0x000fe200078e00ff */
[----:B------:R-:W-:-:S02]  /*4750*/  MOV R2, 0x4770 ;  /* 0x0000477000027802 */ /* 0x000fc40000000f00 */
[----:B------:R-:W-:Y:S05]  /*4760*/  CALL.REL.NOINC `($__internal_86_$__cuda_sm70_shflsync_down_p) ;  /* 0x0000002000007944 */ /* 0x000fea0003c00000 */
[----:B-1----:R-:W-:Y:S01]  /*4770*/  IMAD.MOV.U32 R2, RZ, RZ, R132 ;  /* 0x000000ffff027224 */ /* 0x002fe200078e0084 */
[----:B0-----:R-:W-:Y:S05]  /*4780*/  BRA `(.L_x_4643) ;  /* 0xffffd35000007947 */ /* 0x001fea000383ffff */
        .weak           $__internal_86_$__cuda_sm70_shflsync_down_p
        .type           $__internal_86_$__cuda_sm70_shflsync_down_p,@function
        .size           $__internal_86_$__cuda_sm70_shflsync_down_p,(.L_x_9830 - $__internal_86_$__cuda_sm70_shflsync_down_p)
$__internal_86_$__cuda_sm70_shflsync_down_p:
[----:B------:R-:W-:Y:S01]  /*4790*/  HFMA2.MMA R3, -RZ, RZ, 0, 0 ;  /* 0x00000000ff037435 */ /* 0x000fe200000001ff */
[----:B------:R-:W-:Y:S04]  /*47a0*/  WARPSYNC R195 ;  /* 0x000000c300007348 */ /* 0x000fe80003800000 */
[----:B------:R0:W1:Y:S01]  /*47b0*/  SHFL.DOWN PT, R132, R132, R193, R194 ;  /* 0x080000c184847389 */ /* 0x00006200000e00c2 */
[----:B------:R-:W-:Y:S05]  /*47c0*/  RET.REL.NODEC R2 `(_ZN10layer_norm13ln_bwd_kernelINS_13Kernel_traitsIf13__nv_bfloat16fS2_fjLj2560ELj1ELj1ELj4ELj8ENS_18Kernel_traits_baseILj2560EfS2_fS2_fjLj128EEEEELb0ELb1ELb1ELb0EEEvNS_9BwdParamsE) ;  /* 0xffffb83002007950 */ /* 0x000fea0003c3ffff */
.L_x_4644:
        /* <DEDUP_REMOVED lines=11> */
.L_x_9830:


//--------------------- .text._ZN10layer_norm13ln_bwd_kernelINS_13Kernel_traitsIf13__nv_bfloat16fS2_fjLj2560ELj1ELj1ELj4ELj8ENS_18Kernel_traits_baseILj2560EfS2_fS2_fjLj128EEEEELb0ELb1ELb1ELb1EEEvNS_9BwdParamsE --------------------------
	.section	.text._ZN10layer_norm13ln_bwd_kernelINS_13Kernel_traitsIf13__nv_bfloat16fS2_fjLj2560ELj1ELj1ELj4ELj8ENS_18Kernel_traits_baseILj2560EfS2_fS2_fjLj128EEEEELb0ELb1ELb1ELb1EEEvNS_9BwdParamsE,"ax",@progbits
	.sectioninfo	@"SHI_REGISTERS=226"
	.align	128
        .global         _ZN10layer_norm13ln_bwd_kernelINS_13Kernel_traitsIf13__nv_bfloat16fS2_fjLj2560ELj1ELj1ELj4ELj8ENS_18Kernel_traits_baseILj2560EfS2_fS2_fjLj128EEEEELb0ELb1ELb1ELb1EEEvNS_9BwdParamsE
        .type           _ZN10layer_norm13ln_bwd_kernelINS_13Kernel_traitsIf13__nv_bfloat16fS2_fjLj2560ELj1ELj1ELj4ELj8ENS_18Kernel_traits_baseILj2560EfS2_fS2_fjLj128EEEEELb0ELb1ELb1ELb1EEEvNS_9BwdParamsE,@function
        .size           _ZN10layer_norm13ln_bwd_kernelINS_13Kernel_traitsIf13__nv_bfloat16fS2_fjLj2560ELj1ELj1ELj4ELj8ENS_18Kernel_traits_baseILj2560EfS2_fS2_fjLj128EEEEELb0ELb1ELb1ELb1EEEvNS_9BwdParamsE,(.L_x_9831 - _ZN10layer_norm13ln_bwd_kernelINS_13Kernel_traitsIf13__nv_bfloat16fS2_fjLj2560ELj1ELj1ELj4ELj8ENS_18Kernel_traits_baseILj2560EfS2_fS2_fjLj128EEEEELb0ELb1ELb1ELb1EEEvNS_9BwdParamsE)
        .other          _ZN10layer_norm13ln_bwd_kernelINS_13Kernel_traitsIf13__nv_bfloat16fS2_fjLj2560ELj1ELj1ELj4ELj8ENS_18Kernel_traits_baseILj2560EfS2_fS2_fjLj128EEEEELb0ELb1ELb1ELb1EEEvNS_9BwdParamsE,@"STO_CUDA_ENTRY STV_DEFAULT"
_ZN10layer_norm13ln_bwd_kernelINS_13Kernel_traitsIf13__nv_bfloat16fS2_fjLj2560ELj1ELj1ELj4ELj8ENS_18Kernel_traits_baseILj2560EfS2_fS2_fjLj128EEEEELb0ELb1ELb1ELb1EEEvNS_9BwdParamsE:
.text._ZN10layer_norm13ln_bwd_kernelINS_13Kernel_traitsIf13__nv_bfloat16fS2_fjLj2560ELj1ELj1ELj4ELj8ENS_18Kernel_traits_baseILj2560EfS2_fS2_fjLj128EEEEELb0ELb1ELb1ELb1EEEvNS_9BwdParamsE:
        /* <DEDUP_REMOVED lines=38> */
.L_x_4645:
[----:B------:R-:W-:-:S05]  /*0260*/  IMAD.SHL.U32 R2, R0, 0x10, RZ ;  /* 0x0000001000027824 */ /* 0x000fca00078e00ff */
[----:B------:R-:W-:-:S04]  /*0270*/  LOP3.LUT R4, R2, 0x7f0, RZ, 0xc0, !PT ;  /* 0x000007f002047812 */ /* 0x000fc800078ec0ff */
[C---:B------:R-:W-:Y:S02]  /*0280*/  IADD3 R2, P0, R4.reuse, c[0x0][0x1b0], RZ ;  /* 0x00006c0004027a10 */ /* 0x040fe40007f1e0ff */
[----:B------:R-:W-:Y:S02]  /*0290*/  IADD3 R4, P1, R4, c[0x0][0x1c8], RZ ;  /* 0x0000720004047a10 */ /* 0x000fe40007f3e0ff */
[----:B------:R-:W-:-:S03]  /*02a0*/  IADD3.X R3, RZ, c[0x0][0x1b4], RZ, P0, !PT ;  /* 0x00006d00ff037a10 */ /* 0x000fc600007fe4ff */
[----:B------:R-:W-:Y:S02]  /*02b0*/  IMAD.X R5, RZ, RZ, c[0x0][0x1cc], P1 ;  /* 0x00007300ff057624 */ /* 0x000fe400008e06ff */
        /* <DEDUP_REMOVED lines=10> */
[----:B------:R-:W1:Y:S01]  /*0360*/  LDC.U8 R137, c[0x0][0x1f0] ;  /* 0x00007c00ff897b82 */ /* 0x000e620000000000 */
        /* <DEDUP_REMOVED lines=30> */
[----:B01----:R-:W-:-:S02]  /*0550*/  CS2R R64, SRZ ;  /* 0x0000000000407805 */ /* 0x003fc4000001ff00 */
.L_x_4710:
[----:B------:R-:W-:-:S04]  /*0560*/  IMAD.MOV.U32 R135, RZ, RZ, 0x4 ;  /* 0x00000004ff877424 */ /* 0x000fc800078e00ff */
        /* <DEDUP_REMOVED lines=8> */
[----:B-----5:R1:W5:Y:S01]  /*05f0*/  LDG.E R139, [R2.64] ;  /* 0x00000004028b7981 */ /* 0x020362000c1e1900 */
[----:B------:R-:W-:Y:S02]  /*0600*/  LEA.HI R133, R133, R132, RZ, 0x2 ;  /* 0x0000008485857211 */ /* 0x000fe400078f10ff */
[----:B------:R-:W-:Y:S01]  /*0610*/  LOP3.LUT R132, R0, 0x7f, RZ, 0xc0, !PT ;  /* 0x0000007f00847812 */ /* 0x000fe200078ec0ff */
[----:B------:R3:W5:Y:S03]  /*0620*/  LDG.E R181, [R130.64] ;  /* 0x0000000482b57981 */ /* 0x000766000c1e1900 */
[----:B------:R-:W-:-:S04]  /*0630*/  LEA.HI.SX32 R140, R133, R132, 0x1e ;  /* 0x00000084858c7211 */ /* 0x000fc800078ff2ff */
[C---:B------:R-:W-:Y:S01]  /*0640*/  IADD3 R197, R140.reuse, 0x80, RZ ;  /* 0x000000808cc57810 */ /* 0x040fe20007ffe0ff */
[C---:B-1----:R-:W-:Y:S01]  /*0650*/  IMAD.WIDE.U32 R2, R140.reuse, R187, c[0x0][0x218] ;  /* 0x000086008c027625 */ /* 0x042fe200078e00bb */
[----:B------:R-:W-:-:S03]  /*0660*/  IADD3 R196, R140, 0x100, RZ ;  /* 0x000001008cc47810 */ /* 0x000fc60007ffe0ff */
[----:B0-----:R-:W-:-:S04]  /*0670*/  IMAD.WIDE.U32 R128, R197, R187, c[0x0][0x218] ;  /* 0x00008600c5807625 */ /* 0x001fc800078e00bb */
        /* <DEDUP_REMOVED lines=18> */
.L_x_4648:
[----:B------:R-:W-:Y:S01]  /*07a0*/  IADD3 R133, R134, -0x1, RZ ;  /* 0xffffffff86857810 */ /* 0x000fe20007ffe0ff */
[----:B------:R-:W-:-:S04]  /*07b0*/  IMAD.WIDE R142, R136, R135, c[0x0][0x1a0] ;  /* 0x00006800888e7625 */ /* 0x000fc800078e0287 */
[----:B------:R-:W-:Y:S01]  /*07c0*/  IMAD R133, R133, c[0x0][0x168], RZ ;  /* 0x00005a0085857a24 */ /* 0x000fe200078e02ff */
[----:B------:R0:W2:Y:S01]  /*07d0*/  LDG.E R141, [R142.64] ;  /* 0x000000048e8d7981 */ /* 0x0000a2000c1e1900 */
[----:B------:R-:W-:-:S03]  /*07e0*/  IMAD.MOV.U32 R153, RZ, RZ, 0x8 ;  /* 0x00000008ff997424 */ /* 0x000fc600078e00ff */
[----:B------:R-:W-:-:S04]  /*07f0*/  SHF.R.S32.HI R134, RZ, 0x1f, R133 ;  /* 0x0000001fff867819 */ /* 0x000fc80000011485 */
[----:B------:R-:W-:-:S04]  /*0800*/  LEA.HI R133, R134, R133, RZ, 0x2 ;  /* 0x0000008586857211 */ /* 0x000fc800078f10ff */
[----:B------:R-:W-:-:S04]  /*0810*/  LEA.HI.SX32 R152, R133, R132, 0x1e ;  /* 0x0000008485987211 */ /* 0x000fc800078ff2ff */
[C---:B------:R-:W-:Y:S01]  /*0820*/  IADD3 R162, R152.reuse, 0x100, RZ ;  /* 0x0000010098a27810 */ /* 0x040fe20007ffe0ff */
[C---:B------:R-:W-:Y:S01]  /*0830*/  IMAD.WIDE.U32 R148, R152.reuse, R153, c[0x0][0x208] ;  /* 0x0000820098947625 */ /* 0x040fe200078e0099 */
[C---:B0-----:R-:W-:Y:S02]  /*0840*/  IADD3 R142, R152.reuse, 0x200, RZ ;  /* 0x00000200988e7810 */ /* 0x041fe40007ffe0ff */
[----:B------:R-:W-:Y:S01]  /*0850*/  IADD3 R164, R152, 0x80, RZ ;  /* 0x0000008098a47810 */ /* 0x000fe20007ffe0ff */
[----:B------:R-:W-:Y:S01]  /*0860*/  IMAD.WIDE.U32 R132, R140, R187, c[0x0][0x188] ;  /* 0x000062008c847625 */ /* 0x000fe200078e00bb */
[----:B------:R-:W-:Y:S01]  /*0870*/  IADD3 R160, R152, 0x180, RZ ;  /* 0x0000018098a07810 */ /* 0x000fe20007ffe0ff */
[----:B------:R0:W3:Y:S01]  /*0880*/  LDG.E.64 R170, [R148.64] ;  /* 0x0000000494aa7981 */ /* 0x0000e2000c1e1b00 */
[----:B------:R-:W-:Y:S01]  /*0890*/  IADD3 R166, R140, 0x180, RZ ;  /* 0x000001808ca67810 */ /* 0x000fe20007ffe0ff */
[----:B------:R-:W-:Y:S01]  /*08a0*/  IMAD.WIDE.U32 R162, R162, R153, c[0x0][0x208] ;  /* 0x00008200a2a27625 */ /* 0x000fe200078e0099 */
[----:B------:R-:W-:Y:S01]  /*08b0*/  IADD3 R168, R140, 0x200, RZ ;  /* 0x000002008ca87810 */ /* 0x000fe20007ffe0ff */
[----:B------:R-:W4:Y:S02]  /*08c0*/  LDG.E.128 R132, [R132.64] ;  /* 0x0000000484847981 */ /* 0x000f24000c1e1d00 */
[----:B------:R-:W-:-:S02]  /*08d0*/  IMAD.WIDE.U32 R150, R196, R187, c[0x0][0x188] ;  /* 0x00006200c4967625 */ /* 0x000fc400078e00bb */
[----:B------:R-:W4:Y:S02]  /*08e0*/  LDG.E.64 R162, [R162.64] ;  /* 0x00000004a2a27981 */ /* 0x000f24000c1e1b00 */
[-C--:B------:R-:W-:Y:S02]  /*08f0*/  IMAD.WIDE.U32 R142, R142, R153.reuse, c[0x0][0x208] ;  /* 0x000082008e8e7625 */ /* 0x080fe400078e0099 */
[----:B0-----:R-:W4:Y:S02]  /*0900*/  LDG.E.128 R148, [R150.64] ;  /* 0x0000000496947981 */ /* 0x001f24000c1e1d00 */
[----:B------:R-:W-:Y:S02]  /*0910*/  IMAD.WIDE.U32 R164, R164, R153, c[0x0][0x208] ;  /* 0x00008200a4a47625 */ /* 0x000fe400078e0099 */
[----:B------:R-:W4:Y:S02]  /*0920*/  LDG.E.64 R142, [R142.64] ;  /* 0x000000048e8e7981 */ /* 0x000f24000c1e1b00 */
[----:B------:R-:W-:-:S02]  /*0930*/  IMAD.WIDE.U32 R144, R197, R187, c[0x0][0x188] ;  /* 0x00006200c5907625 */ /* 0x000fc400078e00bb */
[----:B------:R-:W4:Y:S02]  /*0940*/  LDG.E.64 R164, [R164.64] ;  /* 0x00000004a4a47981 */ /* 0x000f24000c1e1b00 */
[----:B------:R-:W-:Y:S02]  /*0950*/  IMAD.WIDE.U32 R160, R160, R153, c[0x0][0x208] ;  /* 0x00008200a0a07625 */ /* 0x000fe400078e0099 */
[----:B------:R-:W4:Y:S02]  /*0960*/  LDG.E.128 R144, [R144.64] ;  /* 0x0000000490907981 */ /* 0x000f24000c1e1d00 */
[-C--:B------:R-:W-:Y:S02]  /*0970*/  IMAD.WIDE.U32 R152, R166, R187.reuse, c[0x0][0x188] ;  /* 0x00006200a6987625 */ /* 0x080fe400078e00bb */
[----:B------:R-:W4:Y:S02]  /*0980*/  LDG.E.64 R160, [R160.64] ;  /* 0x00000004a0a07981 */ /* 0x000f24000c1e1b00 */
        /* <DEDUP_REMOVED lines=15> */
[----:B------:R-:W-:Y:S01]  /*0a80*/  SHF.R.U64 R203, R170, 0x10, R171 ;  /* 0x00000010aacb7819 */ /* 0x000fe200000012ab */
[C---:B----4-:R-:W-:Y:S01]  /*0a90*/  FADD.FTZ R128, -R141.reuse, R133 ;  /* 0x000000858d807221 */ /* 0x050fe20000010100 */
[----:B0-----:R-:W-:Y:S02]  /*0aa0*/  PRMT R3, RZ, 0x5410, R172 ;  /* 0x00005410ff037816 */ /* 0x001fe400000000ac */
[----:B------:R-:W-:Y:S02]  /*0ab0*/  MOV R133, R162 ;  /* 0x000000a200857202 */ /* 0x000fe40000000f00 */
[----:B------:R-:W-:Y:S01]  /*0ac0*/  SHF.R.U64 R195, R162, 0x10, R163 ;  /* 0x00000010a2c37819 */ /* 0x000fe200000012a3 */
[----:B------:R-:W-:-:S02]  /*0ad0*/  FADD.FTZ R162, -R141, R148 ;  /* 0x000000948da27221 */ /* 0x000fc40000010100 */
[----:B------:R-:W-:Y:S02]  /*0ae0*/  FADD.FTZ R132, -R141, R132 ;  /* 0x000000848d847221 */ /* 0x000fe40000010100 */
[----:B------:R-:W-:Y:S01]  /*0af0*/  IMAD.MOV.U32 R169, RZ, RZ, R142 ;  /* 0x000000ffffa97224 */ /* 0x000fe200078e008e */
[----:B------:R-:W-:Y:S01]  /*0b00*/  SHF.R.U64 R179, R142, 0x10, R143 ;  /* 0x000000108eb37819 */ /* 0x000fe2000000128f */
[----:B-----5:R-:W-:Y:S01]  /*0b10*/  FMUL.FTZ R142, R139, R128 ;  /* 0x000000808b8e7220 */ /* 0x020fe20000410000 */
[----:B------:R-:W-:Y:S01]  /*0b20*/  PRMT R128, RZ, 0x5410, R203 ;  /* 0x00005410ff807816 */ /* 0x000fe200000000cb */
[----:B------:R-:W-:Y:S01]  /*0b30*/  IMAD.MOV.U32 R129, RZ, RZ, R164 ;  /* 0x000000ffff817224 */ /* 0x000fe200078e00a4 */
[----:B------:R-:W-:Y:S01]  /*0b40*/  SHF.R.U64 R201, R164, 0x10, R165 ;  /* 0x00000010a4c97819 */ /* 0x000fe200000012a5 */
[C---:B------:R-:W-:Y:S01]  /*0b50*/  FADD.FTZ R174, -R141.reuse, R149 ;  /* 0x000000958dae7221 */ /* 0x040fe20000010100 */
[----:B-1----:R-:W-:Y:S01]  /*0b60*/  MOV R131, R165 ;  /* 0x000000a500837202 */ /* 0x002fe20000000f00 */
[----:B------:R-:W-:Y:S01]  /*0b70*/  FADD.FTZ R164, -R141, R144 ;  /* 0x000000908da47221 */ /* 0x000fe20000010100 */
[----:B------:R-:W-:Y:S01]  /*0b80*/  SHF.R.U32.HI R199, RZ, 0x10, R165 ;  /* 0x00000010ffc77819 */ /* 0x000fe200000116a5 */
[----:B------:R-:W-:Y:S01]  /*0b90*/  FMUL.FTZ R149, R139, R162 ;  /* 0x000000a28b957220 */ /* 0x000fe20000410000 */
[----:B------:R-:W-:Y:S01]  /*0ba0*/  MOV R173, R171 ;  /* 0x000000ab00ad7202 */ /* 0x000fe20000000f00 */
[C---:B------:R-:W-:Y:S01]  /*0bb0*/  FADD.FTZ R134, -R141.reuse, R134 ;  /* 0x000000868d867221 */ /* 0x040fe20000010100 */
[----:B------:R-:W-:Y:S01]  /*0bc0*/  MOV R165, R160 ;  /* 0x000000a000a57202 */ /* 0x000fe20000000f00 */
[C---:B------:R-:W-:Y:S01]  /*0bd0*/  FADD.FTZ R130, -R141.reuse, R135 ;  /* 0x000000878d827221 */ /* 0x040fe20000010100 */
[----:B------:R-:W-:Y:S01]  /*0be0*/  SHF.R.U64 R175, R160, 0x10, R161 ;  /* 0x00000010a0af7819 */ /* 0x000fe200000012a1 */
        /* <DEDUP_REMOVED lines=13> */
[----:B------:R-:W-:Y:S01]  /*0cc0*/  FMUL.FTZ R162, R60, R3 ;  /* 0x000000033ca27220 */ /* 0x000fe20000410000 */
[----:B------:R-:W-:Y:S01]  /*0cd0*/  MOV R167, R161 ;  /* 0x000000a100a77202 */ /* 0x000fe20000000f00 */
[C---:B------:R-:W-:Y:S01]  /*0ce0*/  FMUL.FTZ R141, R139.reuse, R132 ;  /* 0x000000848b8d7220 */ /* 0x040fe20000410000 */
[----:B------:R-:W-:Y:S01]  /*0cf0*/  SHF.R.U32.HI R177, RZ, 0x10, R161 ;  /* 0x00000010ffb17819 */ /* 0x000fe200000116a1 */
[----:B------:R-:W-:Y:S01]  /*0d00*/  FMUL.FTZ R145, R139, R164 ;  /* 0x000000a48b917220 */ /* 0x000fe20000410000 */
[----:B------:R-:W-:Y:S01]  /*0d10*/  PRMT R129, RZ, 0x5410, R129 ;  /* 0x00005410ff817816 */ /* 0x000fe20000000081 */
[----:B------:R-:W-:Y:S01]  /*0d20*/  FADD.FTZ R85, R85, R128 ;  /* 0x0000008055557221 */ /* 0x000fe20000010000 */
[----:B------:R-:W-:Y:S01]  /*0d30*/  SHF.R.U32.HI R202, RZ, 0x10, R171 ;  /* 0x00000010ffca7819 */ /* 0x000fe200000116ab */
[-C--:B------:R-:W-:Y:S01]  /*0d40*/  FFMA.FTZ R65, R142, R128.reuse, R65 ;  /* 0x000000808e417223 */ /* 0x080fe20000010041 */
[----:B------:R-:W-:Y:S01]  /*0d50*/  PRMT R173, RZ, 0x5410, R173 ;  /* 0x00005410ffad7816 */ /* 0x000fe200000000ad */
[----:B------:R-:W-:-:S02]  /*0d60*/  FMUL.FTZ R161, R61, R128 ;  /* 0x000000803da17220 */ /* 0x000fc40000410000 */
[----:B------:R-:W-:Y:S02]  /*0d70*/  FADD.FTZ R128, RZ, R162 ;  /* 0x000000a2ff807221 */ /* 0x000fe40000010000 */
[----:B------:R-:W-:Y:S02]  /*0d80*/  FADD.FTZ R84, R84, R3 ;  /* 0x0000000354547221 */ /* 0x000fe40000010000 */
[----:B------:R-:W-:Y:S02]  /*0d90*/  FFMA.FTZ R64, R141, R3, R64 ;  /* 0x000000038d407223 */ /* 0x000fe40000010040 */
[C---:B------:R-:W-:Y:S01]  /*0da0*/  FMUL.FTZ R144, R139.reuse, R130 ;  /* 0x000000828b907220 */ /* 0x040fe20000410000 */
[----:B------:R-:W-:Y:S01]  /*0db0*/  PRMT R130, RZ, 0x5410, R202 ;  /* 0x00005410ff827816 */ /* 0x000fe200000000ca */
[----:B------:R-:W-:Y:S02]  /*0dc0*/  FMUL.FTZ R146, R139, R166 ;  /* 0x000000a68b927220 */ /* 0x000fe40000410000 */
[----:B------:R-:W-:-:S02]  /*0dd0*/  FFMA.FTZ R3, R141, R162, RZ ;  /* 0x000000a28d037223 */ /* 0x000fc400000100ff */
[----:B------:R-:W-:Y:S02]  /*0de0*/  FADD.FTZ R88, R88, R129 ;  /* 0x0000008158587221 */ /* 0x000fe40000010000 */
[-C--:B------:R-:W-:Y:S02]  /*0df0*/  FFMA.FTZ R68, R145, R129.reuse, R68 ;  /* 0x0000008191447223 */ /* 0x080fe40000010044 */
[----:B------:R-:W-:Y:S01]  /*0e00*/  FMUL.FTZ R166, R56, R129 ;  /* 0x0000008138a67220 */ /* 0x000fe20000410000 */
[----:B------:R-:W-:Y:S01]  /*0e10*/  MOV R171, R143 ;  /* 0x0000008f00ab7202 */ /* 0x000fe20000000f00 */
[----:B------:R-:W-:Y:S01]  /*0e20*/  FMUL.FTZ R164, R62, R173 ;  /* 0x000000ad3ea47220 */ /* 0x000fe20000410000 */
[----:B------:R-:W-:Y:S01]  /*0e30*/  SHF.R.U32.HI R2, RZ, 0x10, R143 ;  /* 0x00000010ff027819 */ /* 0x000fe2000001168f */
[----:B------:R-:W-:Y:S01]  /*0e40*/  FADD.FTZ R129, R128, R161 ;  /* 0x000000a180817221 */ /* 0x000fe20000010000 */
[----:B------:R-:W-:Y:S01]  /*0e50*/  SHF.R.U32.HI R187, RZ, 0x10, R163 ;  /* 0x00000010ffbb7819 */ /* 0x000fe200000116a3 */
[----:B------:R-:W-:-:S02]  /*0e60*/  FMUL.FTZ R143, R139, R134 ;  /* 0x000000868b8f7220 */ /* 0x000fc40000410000 */
[----:B------:R-:W-:Y:S02]  /*0e70*/  FFMA.FTZ R3, R142, R161, R3 ;  /* 0x000000a18e037223 */ /* 0x000fe40000010003 */
[----:B------:R-:W-:Y:S02]  /*0e80*/  IMAD.MOV.U32 R135, RZ, RZ, R163 ;  /* 0x000000ffff877224 */ /* 0x000fe400078e00a3 */
[-C--:B------:R-:W-:Y:S02]  /*0e90*/  FMUL.FTZ R163, R63, R130.reuse ;  /* 0x000000823fa37220 */ /* 0x080fe40000410000 */
[----:B------:R-:W-:Y:S02]  /*0ea0*/  FADD.FTZ R128, R129, R164 ;  /* 0x000000a481807221 */ /* 0x000fe40000010000 */
[----:B------:R-:W-:Y:S02]  /*0eb0*/  FADD.FTZ R87, R87, R130 ;  /* 0x0000008257577221 */ /* 0x000fe40000010000 */
[----:B------:R-:W-:Y:S01]  /*0ec0*/  FFMA.FTZ R67, R144, R130, R67 ;  /* 0x0000008290437223 */ /* 0x000fe20000010043 */
[----:B------:R-:W-:Y:S01]  /*0ed0*/  PRMT R130, RZ, 0x5410, R201 ;  /* 0x00005410ff827816 */ /* 0x000fe200000000c9 */
[----:B------:R-:W-:-:S02]  /*0ee0*/  FFMA.FTZ R3, R143, R164, R3 ;  /* 0x000000a48f037223 */ /* 0x000fc40000010003 */
[----:B------:R-:W-:Y:S01]  /*0ef0*/  FADD.FTZ R129, R128, R163 ;  /* 0x000000a380817221 */ /* 0x000fe20000010000 */
[----:B------:R-:W-:Y:S01]  /*0f00*/  PRMT R131, RZ, 0x5410, R131 ;  /* 0x00005410ff837816 */ /* 0x000fe20000000083 */
[----:B------:R-:W-:Y:S02]  /*0f10*/  FADD.FTZ R86, R86, R173 ;  /* 0x000000ad56567221 */ /* 0x000fe40000010000 */
[----:B------:R-:W-:Y:S01]  /*0f20*/  FFMA.FTZ R66, R143, R173, R66 ;  /* 0x000000ad8f427223 */ /* 0x000fe20000010042 */
[----:B------:R-:W-:Y:S01]  /*0f30*/  PRMT R173, RZ, 0x5410, R165 ;  /* 0x00005410ffad7816 */ /* 0x000fe200000000a5 */
[----:B------:R-:W-:Y:S02]  /*0f40*/  FFMA.FTZ R3, R144, R163, R3 ;  /* 0x000000a390037223 */ /* 0x000fe40000010003 */
[----:B------:R-:W-:Y:S02]  /*0f50*/  FMUL.FTZ R165, R57, R130 ;  /* 0x0000008239a57220 */ /* 0x000fe40000410000 */
[----:B------:R-:W-:Y:S01]  /*0f60*/  FADD.FTZ R128, R129, R166 ;  /* 0x000000a681807221 */ /* 0x000fe20000010000 */
[----:B------:R-:W-:Y:S01]  /*0f70*/  PRMT R132, RZ, 0x5410, R199 ;  /* 0x00005410ff847816 */ /* 0x000fe200000000c7 */
[----:B------:R-:W-:-:S02]  /*0f80*/  FFMA.FTZ R3, R145, R166, R3 ;  /* 0x000000a691037223 */ /* 0x000fc40000010003 */
[C---:B------:R-:W-:Y:S02]  /*0f90*/  FMUL.FTZ R147, R139.reuse, R168 ;  /* 0x000000a88b937220 */ /* 0x040fe40000410000 */
        /* <DEDUP_REMOVED lines=21> */
[----:B------:R-:W-:Y:S01]  /*10f0*/  FMUL.FTZ R150, R139, R174 ;  /* 0x000000ae8b967220 */ /* 0x000fe20000410000 */
[----:B------:R-:W-:Y:S01]  /*1100*/  PRMT R174, RZ, 0x5410, R187 ;  /* 0x00005410ffae7816 */ /* 0x000fe200000000bb */
[----:B------:R-:W-:Y:S02]  /*1110*/  FFMA.FTZ R3, R149, R170, R3 ;  /* 0x000000aa95037223 */ /* 0x000fe40000010003 */
        /* <DEDUP_REMOVED lines=44> */
[----:B------:R-:W-:Y:S01]  /*13e0*/  FADD.FTZ R129, R128, R177 ;  /* 0x000000b180817221 */ /* 0x000fe20000010000 */
[----:B------:R-:W-:Y:S01]  /*13f0*/  PRMT R128, RZ, 0x5410, R2 ;  /* 0x00005410ff807816 */ /* 0x000fe20000000002 */
[----:B------:R-:W-:Y:S02]  /*1400*/  FMUL.FTZ R159, R139, R198 ;  /* 0x000000c68b9f7220 */ /* 0x000fe40000410000 */
[----:B------:R-:W-:Y:S02]  /*1410*/  FADD.FTZ R101, R101, R180 ;  /* 0x000000b465657221 */ /* 0x000fe40000010000 */
[----:B------:R-:W-:Y:S02]  /*1420*/  FFMA.FTZ R81, R158, R180, R81 ;  /* 0x000000b49e517223 */ /* 0x000fe40000010051 */
[----:B------:R-:W-:-:S02]  /*1430*/  FMUL.FTZ R180, R46, R179 ;  /* 0x000000b32eb47220 */ /* 0x000fc40000410000 */
        /* <DEDUP_REMOVED lines=23> */
.L_x_4649:
[----:B0-----:R-:W-:Y:S05]  /*15b0*/  BSYNC B0 ;  /* 0x0000000000007941 */ /* 0x001fea0003800000 */
.L_x_4647:
[----:B------:R-:W-:Y:S02]  /*15c0*/  LOP3.LUT P1, RZ, R138, 0xff, RZ, 0xc0, !PT ;  /* 0x000000ff8aff7812 */ /* 0x000fe4000782c0ff */
[----:B------:R-:W-:-:S02]  /*15d0*/  SHF.R.U32.HI R128, RZ, 0x5, R0 ;  /* 0x00000005ff807819 */ /* 0x000fc40000011600 */
[----:B------:R-:W-:Y:S02]  /*15e0*/  LOP3.LUT P0, RZ, R0, 0x1f, RZ, 0xc0, !PT ;  /* 0x0000001f00ff7812 */ /* 0x000fe4000780c0ff */
[----:B------:R-:W-:-:S07]  /*15f0*/  LOP3.LUT R184, R128, 0x7fffffc, RZ, 0xc0, !PT ;  /* 0x07fffffc80b87812 */ /* 0x000fce00078ec0ff */
[----:B------:R-:W-:Y:S01]  /*1600*/  @!P1 IADD3 R184, R184, 0x4, RZ ;  /* 0x00000004b8b89810 */ /* 0x000fe20007ffe0ff */
[----:B------:R-:W-:Y:S05]  /*1610*/  BRA.DIV ~URZ, `(.L_x_4650) ;  /* 0x000025427f007947 */ /* 0x000fea000b800000 */
[----:B------:R0:W1:Y:S02]  /*1620*/  SHFL.DOWN PT, R129, R132, 0x10, 0x1f ;  /* 0x0a001f0084817f89 */ /* 0x00006400000e0000 */
.L_x_4711:
        /* <DEDUP_REMOVED lines=18> */
.L_x_4712:
[----:B-----5:R-:W-:Y:S01]  /*1750*/  ISETP.GE.AND P6, PT, R181, 0x1, PT ;  /* 0x00000001b500780c */ /* 0x020fe20003fc6270 */
[----:B------:R-:W-:Y:S01]  /*1760*/  WARPSYNC 0xffffffff ;  /* 0xffffffff00007948 */ /* 0x000fe20003800000 */
[----:B------:R-:W-:-:S04]  /*1770*/  @!P0 LOP3.LUT R129, R128, 0x3, RZ, 0xc0, !PT ;  /* 0x0000000380818812 */ /* 0x000fc800078ec0ff */
[----:B------:R-:W-:-:S07]  /*1780*/  @!P0 IADD3 R188, R184, R129, RZ ;  /* 0x00000081b8bc8210 */ /* 0x000fce0007ffe0ff */
[----:B------:R-:W-:Y:S01]  /*1790*/  @P6 IADD3 R181, R181, -0x1, RZ ;  /* 0xffffffffb5b56810 */ /* 0x000fe20007ffe0ff */
[----:B------:R-:W-:Y:S01]  /*17a0*/  @P6 IMAD.MOV.U32 R128, RZ, RZ, 0x8 ;  /* 0x00000008ff806424 */ /* 0x000fe200078e00ff */
[----:B------:R-:W-:-:S03]  /*17b0*/  @P6 LOP3.LUT R130, R0, 0x7f, RZ, 0xc0, !PT ;  /* 0x0000007f00826812 */ /* 0x000fc600078ec0ff */
[----:B------:R-:W-:Y:S01]  /*17c0*/  @P6 IMAD R2, R181, c[0x0][0x168], RZ ;  /* 0x00005a00b5026a24 */ /* 0x000fe200078e02ff */
[----:B------:R-:W-:-:S04]  /*17d0*/  HFMA2.MMA R181, -RZ, RZ, 0, 0 ;  /* 0x00000000ffb57435 */ /* 0x000fc800000001ff */
[----:B------:R-:W-:-:S04]  /*17e0*/  @P6 SHF.R.S32.HI R3, RZ, 0x1f, R2 ;  /* 0x0000001fff036819 */ /* 0x000fc80000011402 */
[----:B------:R-:W-:Y:S01]  /*17f0*/  @P6 LEA.HI R3, R3, R2, RZ, 0x2 ;  /* 0x0000000203036211 */ /* 0x000fe200078f10ff */
[----:B--2---:R-:W-:-:S03]  /*1800*/  FADD.FTZ R2, R134, R131 ;  /* 0x0000008386027221 */ /* 0x004fc60000010000 */
[----:B------:R-:W-:Y:S01]  /*1810*/  @P6 LEA.HI.SX32 R181, R3, R130, 0x1e ;  /* 0x0000008203b56211 */ /* 0x000fe200078ff2ff */
[----:B0-----:R-:W-:-:S04]  /*1820*/  FADD.FTZ R3, R186, R133 ;  /* 0x00000085ba037221 */ /* 0x001fc80000010000 */
[----:B------:R-:W-:Y:S01]  /*1830*/  @P6 IMAD.WIDE.U32 R186, R181, R128, c[0x0][0x170] ;  /* 0x00005c00b5ba6625 */ /* 0x000fe200078e0080 */
[----:B------:R-:W-:Y:S04]  /*1840*/  @!P0 STS.64 [R188.X8+0x2800], R2 ;  /* 0x00280002bc008388 */ /* 0x000fe80000008a00 */
[----:B------:R-:W-:Y:S06]  /*1850*/  BAR.SYNC.DEFER_BLOCKING 0x0 ;  /* 0x0000000000007b1d */ /* 0x000fec0000010000 */
[----:B------:R-:W2:Y:S01]  /*1860*/  @P6 LDG.E.64 R186, [R186.64] ;  /* 0x00000004baba6981 */ /* 0x000ea2000c1e1b00 */
[----:B------:R-:W-:Y:S01]  /*1870*/  @!P5 ISETP.NE.U32.AND P0, PT, RZ, c[0x0][0x218], PT ;  /* 0x00008600ff00da0c */ /* 0x000fe20003f05070 */
[----:B------:R-:W-:Y:S01]  /*1880*/  BSSY B0, `(.L_x_4652) ;  /* 0x0000021000007945 */ /* 0x000fe20003800000 */
[----:B------:R-:W-:Y:S01]  /*1890*/  @!P5 ISETP.NE.U32.AND P1, PT, RZ, c[0x0][0x218], PT ;  /* 0x00008600ff00da0c */ /* 0x000fe20003f25070 */
[----:B-1----:R-:W0:Y:S01]  /*18a0*/  LDS.128 R128, [R184.X8+0x2800] ;  /* 0x00280000b8807984 */ /* 0x002e220000008c00 */
        /* <DEDUP_REMOVED lines=30> */
.L_x_4653:
[----:B------:R-:W-:Y:S05]  /*1a90*/  BSYNC B0 ;  /* 0x0000000000007941 */ /* 0x000fea0003800000 */
.L_x_4652:
        /* <DEDUP_REMOVED lines=10> */
.L_x_4655:
[----:B------:R-:W-:Y:S05]  /*1b40*/  BSYNC B0 ;  /* 0x0000000000007941 */ /* 0x000fea0003800000 */
.L_x_4654:
        /* <DEDUP_REMOVED lines=8> */
[----:B------:R-:W-:Y:S02]  /*1bd0*/  ISETP.NE.U32.AND P3, PT, RZ, c[0x0][0x258], PT ;  /* 0x00009600ff007a0c */ /* 0x000fe40003f65070 */
[----:B------:R-:W-:-:S02]  /*1be0*/  @P6 F2FP.BF16.PACK_AB R128, RZ, R2 ;  /* 0x00000002ff80623e */ /* 0x000fc400000010ff */
        /* <DEDUP_REMOVED lines=11> */
.L_x_4657:
[----:B------:R-:W-:Y:S05]  /*1ca0*/  BSYNC B0 ;  /* 0x0000000000007941 */ /* 0x000fea0003800000 */
.L_x_4656:
        /* <DEDUP_REMOVED lines=10> */
.L_x_4659:
[----:B------:R-:W-:Y:S05]  /*1d50*/  BSYNC B0 ;  /* 0x0000000000007941 */ /* 0x000fea0003800000 */
.L_x_4658:
        /* <DEDUP_REMOVED lines=10> */
[----:B------:R-:W-:Y:S02]  /*1e00*/  SEL R128, R129, R124, P2 ;  /* 0x0000007c81807207 */ /* 0x000fe40001000000 */
[----:B------:R-:W-:Y:S02]  /*1e10*/  @P3 MOV R3, 0x10 ;  /* 0x0000001000033802 */ /* 0x000fe40000000f00 */
[----:B------:R-:W-:Y:S02]  /*1e20*/  SEL R129, R130, R125, P2 ;  /* 0x0000007d82817207 */ /* 0x000fe40001000000 */
[----:B------:R-:W-:Y:S01]  /*1e30*/  @P6 F2FP.BF16.PACK_AB R195, RZ, R2 ;  /* 0x00000002ffc3623e */ /* 0x000fe200000010ff */
[----:B------:R-:W-:Y:S01]  /*1e40*/  @P3 IMAD.WIDE.U32 R2, R140, R3, c[0x0][0x258] ;  /* 0x000096008c023625 */ /* 0x000fe200078e0003 */
[----:B------:R-:W-:Y:S02]  /*1e50*/  SEL R130, R131, R126, P2 ;  /* 0x0000007e83827207 */ /* 0x000fe40001000000 */
[----:B------:R-:W-:-:S02]  /*1e60*/  SEL R131, R198, R127, P2 ;  /* 0x0000007fc6837207 */ /* 0x000fc40001000000 */
[----:B------:R-:W-:Y:S02]  /*1e70*/  @!P5 ISETP.NE.U32.AND P4, PT, RZ, c[0x0][0x218], PT ;  /* 0x00008600ff00da0c */ /* 0x000fe40003f85070 */
[----:B------:R-:W-:Y:S01]  /*1e80*/  @!P5 ISETP.NE.U32.AND P1, PT, RZ, c[0x0][0x218], PT ;  /* 0x00008600ff00da0c */ /* 0x000fe20003f25070 */
[----:B------:R0:W-:Y:S01]  /*1e90*/  @P3 STG.E.128 [R2.64], R128 ;  /* 0x0000008002003986 */ /* 0x0001e2000c101d04 */
[----:B------:R-:W-:Y:S02]  /*1ea0*/  @!P5 ISETP.NE.AND.EX P4, PT, RZ, c[0x0][0x21c], PT, P4 ;  /* 0x00008700ff00da0c */ /* 0x000fe40003f85340 */
[----:B------:R-:W-:Y:S02]  /*1eb0*/  @!P5 ISETP.NE.U32.AND P0, PT, RZ, c[0x0][0x218], PT ;  /* 0x00008600ff00da0c */ /* 0x000fe40003f05070 */
[----:B------:R-:W-:Y:S02]  /*1ec0*/  @!P5 FSEL R205, R16, RZ, P4 ;  /* 0x000000ff10cdd208 */ /* 0x000fe40002000000 */
[----:B------:R-:W-:-:S02]  /*1ed0*/  @!P5 ISETP.NE.U32.AND P4, PT, RZ, c[0x0][0x218], PT ;  /* 0x00008600ff00da0c */ /* 0x000fc40003f85070 */
[----:B------:R-:W-:Y:S02]  /*1ee0*/  @!P5 ISETP.NE.AND.EX P1, PT, RZ, c[0x0][0x21c], PT, P1 ;  /* 0x00008700ff00da0c */ /* 0x000fe40003f25310 */
[----:B------:R-:W-:Y:S02]  /*1ef0*/  @!P5 ISETP.NE.AND.EX P0, PT, RZ, c[0x0][0x21c], PT, P0 ;  /* 0x00008700ff00da0c */ /* 0x000fe40003f05300 */
[----:B------:R-:W-:Y:S02]  /*1f00*/  @!P5 ISETP.NE.AND.EX P4, PT, RZ, c[0x0][0x21c], PT, P4 ;  /* 0x00008700ff00da0c */ /* 0x000fe40003f85340 */
[----:B------:R-:W-:Y:S02]  /*1f10*/  @!P5 FSEL R206, R17, RZ, P1 ;  /* 0x000000ff11ced208 */ /* 0x000fe40000800000 */
[----:B------:R-:W-:Y:S02]  /*1f20*/  @!P5 FSEL R207, R18, RZ, P0 ;  /* 0x000000ff12cfd208 */ /* 0x000fe40000000000 */
[----:B------:R-:W-:-:S02]  /*1f30*/  @P6 PRMT R182, R195, 0x7610, R182 ;  /* 0x00007610c3b66816 */ /* 0x000fc400000000b6 */
[----:B------:R-:W-:Y:S02]  /*1f40*/  @!P5 ISETP.NE.U32.AND P1, PT, RZ, c[0x0][0x218], PT ;  /* 0x00008600ff00da0c */ /* 0x000fe40003f25070 */
[----:B------:R-:W-:Y:S02]  /*1f50*/  @!P5 ISETP.NE.U32.AND P0, PT, RZ, c[0x0][0x218], PT ;  /* 0x00008600ff00da0c */ /* 0x000fe40003f05070 */
        /* <DEDUP_REMOVED lines=13> */
.L_x_4661:
[----:B0-----:R-:W-:Y:S05]  /*2030*/  BSYNC B0 ;  /* 0x0000000000007941 */ /* 0x001fea0003800000 */
.L_x_4660:
        /* <DEDUP_REMOVED lines=11> */
.L_x_4663:
[----:B------:R-:W-:Y:S05]  /*20f0*/  BSYNC B0 ;  /* 0x0000000000007941 */ /* 0x000fea0003800000 */
.L_x_4662:
        /* <DEDUP_REMOVED lines=8> */
.L_x_4665:
[----:B------:R-:W-:Y:S05]  /*2180*/  BSYNC B0 ;  /* 0x0000000000007941 */ /* 0x000fea0003800000 */
.L_x_4664:
        /* <DEDUP_REMOVED lines=9> */
.L_x_4667:
[----:B------:R-:W-:Y:S05]  /*2220*/  BSYNC B0 ;  /* 0x0000000000007941 */ /* 0x000fea0003800000 */
.L_x_4666:
        /* <DEDUP_REMOVED lines=9> */
.L_x_4669:
[----:B------:R-:W-:Y:S05]  /*22c0*/  BSYNC B0 ;  /* 0x0000000000007941 */ /* 0x000fea0003800000 */
.L_x_4668:
        /* <DEDUP_REMOVED lines=11> */
[----:B------:R-:W-:-:S02]  /*2380*/  @P6 F2FP.BF16.PACK_AB R213, RZ, R128 ;  /* 0x00000080ffd5623e */ /* 0x000fc400000010ff */
[----:B------:R-:W-:Y:S02]  /*2390*/  @!P5 ISETP.NE.U32.AND P1, PT, RZ, c[0x0][0x218], PT ;  /* 0x00008600ff00da0c */ /* 0x000fe40003f25070 */
[----:B------:R-:W-:Y:S02]  /*23a0*/  @P6 F2FP.BF16.PACK_AB R210, RZ, R2 ;  /* 0x00000002ffd2623e */ /* 0x000fe400000010ff */
[----:B------:R-:W-:Y:S02]  /*23b0*/  @P6 F2FP.BF16.PACK_AB R212, RZ, R3 ;  /* 0x00000003ffd4623e */ /* 0x000fe400000010ff */
[----:B------:R-:W-:Y:S02]  /*23c0*/  @P3 MOV R128, 0x10 ;  /* 0x0000001000803802 */ /* 0x000fe40000000f00 */
        /* <DEDUP_REMOVED lines=9> */
.L_x_4671:
[----:B------:R-:W-:Y:S05]  /*2460*/  BSYNC B0 ;  /* 0x0000000000007941 */ /* 0x000fea0003800000 */
.L_x_4670:
        /* <DEDUP_REMOVED lines=26> */
.L_x_4673:
[----:B------:R-:W-:Y:S05]  /*2610*/  BSYNC B0 ;  /* 0x0000000000007941 */ /* 0x000fea0003800000 */
.L_x_4672:
[----:B------:R-:W-:Y:S01]  /*2620*/  BSSY B0, `(.L_x_4674) ;  /* 0x000000d000007945 */ /* 0x000fe20003800000 */
[----:B0-----:R-:W-:Y:S02]  /*2630*/  @!P5 FSEL R131, R14, RZ, P4 ;  /* 0x000000ff0e83d208 */ /* 0x001fe40002000000 */
[----:B------:R-:W-:Y:S01]  /*2640*/  IADD3 R213, R181, 0x100, RZ ;  /* 0x00000100b5d57810 */ /* 0x000fe20007ffe0ff */
        /* <DEDUP_REMOVED lines=10> */
.L_x_4675:
[----:B------:R-:W-:Y:S05]  /*26f0*/  BSYNC B0 ;  /* 0x0000000000007941 */ /* 0x000fea0003800000 */
.L_x_4674:
        /* <DEDUP_REMOVED lines=8> */
.L_x_4677:
[----:B------:R-:W-:Y:S05]  /*2780*/  BSYNC B0 ;  /* 0x0000000000007941 */ /* 0x000fea0003800000 */
.L_x_4676:
        /* <DEDUP_REMOVED lines=10> */
.L_x_4679:
[----:B------:R-:W-:Y:S05]  /*2830*/  BSYNC B0 ;  /* 0x0000000000007941 */ /* 0x000fea0003800000 */
.L_x_4678:
        /* <DEDUP_REMOVED lines=10> */
.L_x_4681:
[----:B------:R-:W-:Y:S05]  /*28e0*/  BSYNC B0 ;  /* 0x0000000000007941 */ /* 0x000fea0003800000 */
.L_x_4680:
        /* <DEDUP_REMOVED lines=19> */
.L_x_4683:
[----:B------:R-:W-:Y:S05]  /*2a20*/  BSYNC B0 ;  /* 0x0000000000007941 */ /* 0x000fea0003800000 */
.L_x_4682:
        /* <DEDUP_REMOVED lines=14> */
[----:B------:R-:W-:Y:S02]  /*2b10*/  @P6 PRMT R185, R196, 0x7610, R185 ;  /* 0x00007610c4b96816 */ /* 0x000fe400000000b9 */
[----:B------:R-:W-:Y:S02]  /*2b20*/  @!P5 ISETP.NE.AND.EX P1, PT, RZ, c[0x0][0x21c], PT, P1 ;  /* 0x00008700ff00da0c */ /* 0x000fe40003f25310 */
        /* <DEDUP_REMOVED lines=13> */
.L_x_4685:
[----:B------:R-:W-:Y:S05]  /*2c00*/  BSYNC B0 ;  /* 0x0000000000007941 */ /* 0x000fea0003800000 */
.L_x_4684:
[----:B------:R-:W-:Y:S01]  /*2c10*/  BSSY B0, `(.L_x_4686) ;  /* 0x000000e000007945 */ /* 0x000fe20003800000 */
[----:B0-----:R-:W-:Y:S02]  /*2c20*/  @!P5 FSEL R129, R8, RZ, P0 ;  /* 0x000000ff0881d208 */ /* 0x001fe40000000000 */
[----:B------:R-:W-:Y:S02]  /*2c30*/  @!P5 FSEL R130, R9, RZ, P4 ;  /* 0x000000ff0982d208 */ /* 0x000fe40002000000 */
        /* <DEDUP_REMOVED lines=11> */
.L_x_4687:
[----:B------:R-:W-:Y:S05]  /*2cf0*/  BSYNC B0 ;  /* 0x0000000000007941 */ /* 0x000fea0003800000 */
.L_x_4686:
        /* <DEDUP_REMOVED lines=8> */
.L_x_4689:
[----:B------:R-:W-:Y:S05]  /*2d80*/  BSYNC B0 ;  /* 0x0000000000007941 */ /* 0x000fea0003800000 */
.L_x_4688:
        /* <DEDUP_REMOVED lines=10> */
.L_x_4691:
[----:B------:R-:W-:Y:S05]  /*2e30*/  BSYNC B0 ;  /* 0x0000000000007941 */ /* 0x000fea0003800000 */
.L_x_4690:
        /* <DEDUP_REMOVED lines=13> */
.L_x_4693:
[----:B------:R-:W-:Y:S05]  /*2f10*/  BSYNC B0 ;  /* 0x0000000000007941 */ /* 0x000fea0003800000 */
.L_x_4692:
        /* <DEDUP_REMOVED lines=8> */
[----:B------:R-:W-:-:S02]  /*2fa0*/  @P6 PRMT R194, R3, 0x7610, R194 ;  /* 0x0000761003c26816 */ /* 0x000fc400000000c2 */
[----:B------:R-:W-:Y:S02]  /*2fb0*/  @!P5 ISETP.NE.U32.AND P0, PT, RZ, c[0x0][0x218], PT ;  /* 0x00008600ff00da0c */ /* 0x000fe40003f05070 */
        /* <DEDUP_REMOVED lines=12> */
.L_x_4695:
[----:B------:R-:W-:Y:S05]  /*3080*/  BSYNC B0 ;  /* 0x0000000000007941 */ /* 0x000fea0003800000 */
.L_x_4694:
[----:B------:R-:W-:Y:S01]  /*3090*/  @P6 FMUL.FTZ R218, R220, c[0x0][0x1ec] ;  /* 0x00007b00dcda6a20 */ /* 0x000fe20000410000 */
[----:B------:R-:W-:Y:S01]  /*30a0*/  @!P5 ISETP.NE.U32.AND P1, PT, RZ, c[0x0][0x218], PT ;  /* 0x00008600ff00da0c */ /* 0x000fe20003f25070 */
[----:B------:R-:W-:Y:S01]  /*30b0*/  @P3 IMAD.WIDE.U32 R2, R3, R128, c[0x0][0x258] ;  /* 0x0000960003023625 */ /* 0x000fe200078e0080 */
[----:B------:R-:W-:Y:S01]  /*30c0*/  SEL R128, R129, R124, P2 ;  /* 0x0000007c81807207 */ /* 0x000fe20001000000 */
[----:B------:R-:W-:Y:S01]  /*30d0*/  BSSY B0, `(.L_x_4696) ;  /* 0x0000016000007945 */ /* 0x000fe20003800000 */
[----:B------:R-:W-:Y:S01]  /*30e0*/  SEL R129, R130, R125, P2 ;  /* 0x0000007d82817207 */ /* 0x000fe20001000000 */
[----:B------:R-:W-:Y:S01]  /*30f0*/  @P6 FMUL.FTZ R221, R31, R218 ;  /* 0x000000da1fdd6220 */ /* 0x000fe20000410000 */
[----:B------:R-:W-:Y:S02]  /*3100*/  SEL R130, R131, R126, P2 ;  /* 0x0000007e83827207 */ /* 0x000fe40001000000 */
[----:B------:R-:W-:Y:S02]  /*3110*/  SEL R131, R220, R127, P2 ;  /* 0x0000007fdc837207 */ /* 0x000fe40001000000 */
[----:B------:R-:W-:-:S02]  /*3120*/  @P6 F2FP.BF16.PACK_AB R221, RZ, R221 ;  /* 0x000000ddffdd623e */ /* 0x000fc400000010ff */
[----:B------:R-:W-:Y:S01]  /*3130*/  @!P5 ISETP.NE.AND.EX P0, PT, RZ, c[0x0][0x21c], PT, P0 ;  /* 0x00008700ff00da0c */ /* 0x000fe20003f05300 */
[----:B------:R0:W-:Y:S01]  /*3140*/  @P3 STG.E.128 [R2.64], R128 ;  /* 0x0000008002003986 */ /* 0x0001e2000c101d04 */
[----:B------:R-:W-:Y:S02]  /*3150*/  @P6 PRMT R185, R221, 0x7610, R185 ;  /* 0x00007610ddb96816 */ /* 0x000fe400000000b9 */
[----:B------:R-:W-:Y:S02]  /*3160*/  @!P5 ISETP.NE.AND.EX P1, PT, RZ, c[0x0][0x21c], PT, P1 ;  /* 0x00008700ff00da0c */ /* 0x000fe40003f25310 */
        /* <DEDUP_REMOVED lines=12> */
.L_x_4697:
[----:B------:R-:W-:Y:S05]  /*3230*/  BSYNC B0 ;  /* 0x0000000000007941 */ /* 0x000fea0003800000 */
.L_x_4696:
[----:B------:R-:W-:Y:S01]  /*3240*/  BSSY B0, `(.L_x_4698) ;  /* 0x000000c000007945 */ /* 0x000fe20003800000 */
[----:B------:R-:W-:Y:S01]  /*3250*/  IADD3 R181, R181, 0x200, RZ ;  /* 0x00000200b5b57810 */ /* 0x000fe20007ffe0ff */
        /* <DEDUP_REMOVED lines=10> */
.L_x_4699:
[----:B------:R-:W-:Y:S05]  /*3300*/  BSYNC B0 ;  /* 0x0000000000007941 */ /* 0x000fea0003800000 */
.L_x_4698:
        /* <DEDUP_REMOVED lines=8> */
.L_x_4701:
[----:B------:R-:W-:Y:S05]  /*3390*/  BSYNC B0 ;  /* 0x0000000000007941 */ /* 0x000fea0003800000 */
.L_x_4700:
        /* <DEDUP_REMOVED lines=10> */
.L_x_4703:
[----:B------:R-:W-:Y:S05]  /*3440*/  BSYNC B0 ;  /* 0x0000000000007941 */ /* 0x000fea0003800000 */
.L_x_4702:
        /* <DEDUP_REMOVED lines=19> */
.L_x_4705:
[----:B------:R-:W-:Y:S05]  /*3580*/  BSYNC B0 ;  /* 0x0000000000007941 */ /* 0x000fea0003800000 */
.L_x_4704:
        /* <DEDUP_REMOVED lines=8> */
.L_x_4707:
[----:B------:R-:W-:Y:S05]  /*3610*/  BSYNC B0 ;  /* 0x0000000000007941 */ /* 0x000fea0003800000 */
.L_x_4706:
[----:B------:R-:W-:Y:S01]  /*3620*/  @P3 IADD3 R2, R140, 0x200, RZ ;  /* 0x000002008c023810 */ /* 0x000fe20007ffe0ff */
[C---:B------:R-:W-:Y:S01]  /*3630*/  @P6 FMUL.FTZ R131, R3.reuse, c[0x0][0x1ec] ;  /* 0x00007b0003836a20 */ /* 0x040fe20000410000 */
        /* <DEDUP_REMOVED lines=9> */
[----:B------:R-:W-:Y:S01]  /*36d0*/  @P6 PRMT R189, RZ, 0x7610, R189 ;  /* 0x00007610ffbd6816 */ /* 0x000fe200000000bd */
[----:B------:R-:W-:Y:S01]  /*36e0*/  @P6 FMUL.FTZ R133, R27, R132 ;  /* 0x000000841b856220 */ /* 0x000fe20000410000 */
        /* <DEDUP_REMOVED lines=39> */
.L_x_4709:
[----:B0-----:R-:W-:Y:S05]  /*3960*/  BSYNC B0 ;  /* 0x0000000000007941 */ /* 0x001fea0003800000 */
.L_x_4708:
[----:B------:R-:W-:Y:S02]  /*3970*/  IADD3 R136, R136, c[0x0][0x160], RZ ;  /* 0x0000580088887a10 */ /* 0x000fe40007ffe0ff */
[----:B------:R-:W-:Y:S02]  /*3980*/  LOP3.LUT P1, RZ, R138, 0xff, RZ, 0xc0, !PT ;  /* 0x000000ff8aff7812 */ /* 0x000fe4000782c0ff */
[----:B------:R-:W-:Y:S02]  /*3990*/  ISETP.GE.AND P0, PT, R136, c[0x0][0x164], PT ;  /* 0x0000590088007a0c */ /* 0x000fe40003f06270 */
[----:B------:R-:W-:-:S11]  /*39a0*/  SEL R138, RZ, 0x1, P1 ;  /* 0x00000001ff8a7807 */ /* 0x000fd60000800000 */
[----:B------:R-:W-:Y:S01]  /*39b0*/  @P0 CALL.REL.NOINC `(.L_x_4646) ;  /* 0x0000001000000944 */ /* 0x000fe20003c00000 */
[----:B------:R-:W-:Y:S05]  /*39c0*/  BRA `(.L_x_4710) ;  /* 0xffffcb9000007947 */ /* 0x000fea000383ffff */
.L_x_4646:
        /* <DEDUP_REMOVED lines=25> */
.L_x_4650:
[----:B------:R-:W-:Y:S01]  /*3b60*/  HFMA2.MMA R186, -RZ, RZ, 0, 1.847743988037109375e-06 ;  /* 0x0000001fffba7435 */ /* 0x000fe200000001ff */
[----:B------:R-:W-:Y:S01]  /*3b70*/  MOV R130, R132 ;  /* 0x0000008400827202 */ /* 0x000fe20000000f00 */
[----:B------:R-:W-:Y:S01]  /*3b80*/  IMAD.MOV.U32 R135, RZ, RZ, 0x10 ;  /* 0x00000010ff877424 */ /* 0x000fe200078e00ff */
[----:B------:R-:W-:-:S02]  /*3b90*/  MOV R187, 0xffffffff ;  /* 0xffffffff00bb7802 */ /* 0x000fc40000000f00 */
[----:B------:R-:W-:Y:S02]  /*3ba0*/  MOV R2, 0x3bc0 ;  /* 0x00003bc000027802 */ /* 0x000fe40000000f00 */
[----:B-----5:R-:W-:Y:S05]  /*3bb0*/  CALL.REL.NOINC `($__internal_87_$__cuda_sm70_shflsync_down_p) ;  /* 0x0000045000007944 */ /* 0x020fea0003c00000 */
[----:B-1----:R-:W-:Y:S01]  /*3bc0*/  IMAD.MOV.U32 R129, RZ, RZ, R186 ;  /* 0x000000ffff817224 */ /* 0x002fe200078e00ba */
[----:B0-----:R-:W-:Y:S05]  /*3bd0*/  BRA `(.L_x_4711) ;  /* 0xffffda5000007947 */ /* 0x001fea000383ffff */
.L_x_4651:
[----:B------:R-:W-:Y:S01]  /*3be0*/  HFMA2.MMA R135, -RZ, RZ, 0, 9.5367431640625e-07 ;  /* 0x00000010ff877435 */ /* 0x000fe200000001ff */
[----:B------:R-:W-:Y:S01]  /*3bf0*/  MOV R130, R133 ;  /* 0x0000008500827202 */ /* 0x000fe20000000f00 */
[----:B------:R-:W-:Y:S01]  /*3c00*/  IMAD.MOV.U32 R186, RZ, RZ, 0x1f ;  /* 0x0000001fffba7424 */ /* 0x000fe200078e00ff */
[----:B------:R-:W-:Y:S02]  /*3c10*/  MOV R187, 0xffffffff ;  /* 0xffffffff00bb7802 */ /* 0x000fe40000000f00 */
[----:B------:R-:W-:Y:S02]  /*3c20*/  MOV R2, 0x3c40 ;  /* 0x00003c4000027802 */ /* 0x000fe40000000f00 */
[----:B01---5:R-:W-:Y:S05]  /*3c30*/  CALL.REL.NOINC `($__internal_87_$__cuda_sm70_shflsync_down_p) ;  /* 0x000003d000007944 */ /* 0x023fea0003c00000 */
[----:B------:R-:W-:Y:S01]  /*3c40*/  FADD.FTZ R132, R129, R132 ;  /* 0x0000008481847221 */ /* 0x000fe20000010000 */
[----:B0-----:R-:W-:Y:S01]  /*3c50*/  HFMA2.MMA R135, -RZ, RZ, 0, 4.76837158203125e-07 ;  /* 0x00000008ff877435 */ /* 0x001fe200000001ff */
[----:B-1----:R-:W-:Y:S01]  /*3c60*/  FADD.FTZ R133, R133, R186 ;  /* 0x000000ba85857221 */ /* 0x002fe20000010000 */
[----:B------:R-:W-:Y:S01]  /*3c70*/  MOV R187, 0xffffffff ;  /* 0xffffffff00bb7802 */ /* 0x000fe20000000f00 */
[----:B------:R-:W-:Y:S01]  /*3c80*/  IMAD.MOV.U32 R186, RZ, RZ, 0x1f ;  /* 0x0000001fffba7424 */ /* 0x000fe200078e00ff */
[----:B------:R-:W-:-:S02]  /*3c90*/  MOV R130, R132 ;  /* 0x0000008400827202 */ /* 0x000fc40000000f00 */
[----:B------:R-:W-:Y:S02]  /*3ca0*/  MOV R2, 0x3cc0 ;  /* 0x00003cc000027802 */ /* 0x000fe40000000f00 */
[----:B------:R-:W-:Y:S05]  /*3cb0*/  CALL.REL.NOINC `($__internal_87_$__cuda_sm70_shflsync_down_p) ;  /* 0x0000035000007944 */ /* 0x000fea0003c00000 */
[----:B0-----:R-:W-:Y:S01]  /*3cc0*/  HFMA2.MMA R135, -RZ, RZ, 0, 4.76837158203125e-07 ;  /* 0x00000008ff877435 */ /* 0x001fe200000001ff */
[----:B-1----:R-:W-:Y:S01]  /*3cd0*/  IMAD.MOV.U32 R129, RZ, RZ, R186 ;  /* 0x000000ffff817224 */ /* 0x002fe200078e00ba */
[----:B------:R-:W-:Y:S01]  /*3ce0*/  MOV R130, R133 ;  /* 0x0000008500827202 */ /* 0x000fe20000000f00 */
[----:B------:R-:W-:Y:S01]  /*3cf0*/  IMAD.MOV.U32 R186, RZ, RZ, 0x1f ;  /* 0x0000001fffba7424 */ /* 0x000fe200078e00ff */
[----:B------:R-:W-:Y:S02]  /*3d00*/  MOV R187, 0xffffffff ;  /* 0xffffffff00bb7802 */ /* 0x000fe40000000f00 */
[----:B------:R-:W-:Y:S02]  /*3d10*/  MOV R2, 0x3d30 ;  /* 0x00003d3000027802 */ /* 0x000fe40000000f00 */
[----:B------:R-:W-:Y:S05]  /*3d20*/  CALL.REL.NOINC `($__internal_87_$__cuda_sm70_shflsync_down_p) ;  /* 0x000002e000007944 */ /* 0x000fea0003c00000 */
[----:B------:R-:W-:Y:S01]  /*3d30*/  FADD.FTZ R132, R129, R132 ;  /* 0x0000008481847221 */ /* 0x000fe20000010000 */
[----:B0-----:R-:W-:Y:S01]  /*3d40*/  HFMA2.MMA R135, -RZ, RZ, 0, 2.384185791015625e-07 ;  /* 0x00000004ff877435 */ /* 0x001fe200000001ff */
[----:B-1----:R-:W-:Y:S01]  /*3d50*/  FADD.FTZ R133, R133, R186 ;  /* 0x000000ba85857221 */ /* 0x002fe20000010000 */
[----:B------:R-:W-:Y:S01]  /*3d60*/  MOV R187, 0xffffffff ;  /* 0xffffffff00bb7802 */ /* 0x000fe20000000f00 */
[----:B------:R-:W-:Y:S01]  /*3d70*/  IMAD.MOV.U32 R186, RZ, RZ, 0x1f ;  /* 0x0000001fffba7424 */ /* 0x000fe200078e00ff */
[----:B------:R-:W-:-:S02]  /*3d80*/  MOV R130, R132 ;  /* 0x0000008400827202 */ /* 0x000fc40000000f00 */
[----:B------:R-:W-:Y:S02]  /*3d90*/  MOV R2, 0x3db0 ;  /* 0x00003db000027802 */ /* 0x000fe40000000f00 */
[----:B------:R-:W-:Y:S05]  /*3da0*/  CALL.REL.NOINC `($__internal_87_$__cuda_sm70_shflsync_down_p) ;  /* 0x0000026000007944 */ /* 0x000fea0003c00000 */
[----:B0-----:R-:W-:Y:S01]  /*3db0*/  HFMA2.MMA R135, -RZ, RZ, 0, 2.384185791015625e-07 ;  /* 0x00000004ff877435 */ /* 0x001fe200000001ff */
[----:B-1----:R-:W-:Y:S01]  /*3dc0*/  IMAD.MOV.U32 R129, RZ, RZ, R186 ;  /* 0x000000ffff817224 */ /* 0x002fe200078e00ba */
[----:B------:R-:W-:Y:S01]  /*3dd0*/  MOV R130, R133 ;  /* 0x0000008500827202 */ /* 0x000fe20000000f00 */
[----:B------:R-:W-:Y:S01]  /*3de0*/  IMAD.MOV.U32 R186, RZ, RZ, 0x1f ;  /* 0x0000001fffba7424 */ /* 0x000fe200078e00ff */
[----:B------:R-:W-:Y:S02]  /*3df0*/  MOV R187, 0xffffffff ;  /* 0xffffffff00bb7802 */ /* 0x000fe40000000f00 */
[----:B------:R-:W-:Y:S02]  /*3e00*/  MOV R2, 0x3e20 ;  /* 0x00003e2000027802 */ /* 0x000fe40000000f00 */
[----:B------:R-:W-:Y:S05]  /*3e10*/  CALL.REL.NOINC `($__internal_87_$__cuda_sm70_shflsync_down_p) ;  /* 0x000001f000007944 */ /* 0x000fea0003c00000 */
[----:B------:R-:W-:Y:S01]  /*3e20*/  FADD.FTZ R132, R129, R132 ;  /* 0x0000008481847221 */ /* 0x000fe20000010000 */
[----:B0-----:R-:W-:Y:S01]  /*3e30*/  HFMA2.MMA R135, -RZ, RZ, 0, 1.1920928955078125e-07 ;  /* 0x00000002ff877435 */ /* 0x001fe200000001ff */
[----:B-1----:R-:W-:Y:S01]  /*3e40*/  FADD.FTZ R133, R133, R186 ;  /* 0x000000ba85857221 */ /* 0x002fe20000010000 */
[----:B------:R-:W-:Y:S01]  /*3e50*/  MOV R187, 0xffffffff ;  /* 0xffffffff00bb7802 */ /* 0x000fe20000000f00 */
[----:B------:R-:W-:Y:S01]  /*3e60*/  IMAD.MOV.U32 R186, RZ, RZ, 0x1f ;  /* 0x0000001fffba7424 */ /* 0x000fe200078e00ff */
[----:B------:R-:W-:-:S02]  /*3e70*/  MOV R130, R132 ;  /* 0x0000008400827202 */ /* 0x000fc40000000f00 */
[----:B------:R-:W-:Y:S02]  /*3e80*/  MOV R2, 0x3ea0 ;  /* 0x00003ea000027802 */ /* 0x000fe40000000f00 */
[----:B------:R-:W-:Y:S05]  /*3e90*/  CALL.REL.NOINC `($__internal_87_$__cuda_sm70_shflsync_down_p) ;  /* 0x0000017000007944 */ /* 0x000fea0003c00000 */
[----:B0-----:R-:W-:Y:S01]  /*3ea0*/  HFMA2.MMA R135, -RZ, RZ, 0, 1.1920928955078125e-07 ;  /* 0x00000002ff877435 */ /* 0x001fe200000001ff */
[----:B-1----:R-:W-:Y:S01]  /*3eb0*/  IMAD.MOV.U32 R129, RZ, RZ, R186 ;  /* 0x000000ffff817224 */ /* 0x002fe200078e00ba */
[----:B------:R-:W-:Y:S01]  /*3ec0*/  MOV R130, R133 ;  /* 0x0000008500827202 */ /* 0x000fe20000000f00 */
[----:B------:R-:W-:Y:S01]  /*3ed0*/  IMAD.MOV.U32 R186, RZ, RZ, 0x1f ;  /* 0x0000001fffba7424 */ /* 0x000fe200078e00ff */
[----:B------:R-:W-:Y:S02]  /*3ee0*/  MOV R187, 0xffffffff ;  /* 0xffffffff00bb7802 */ /* 0x000fe40000000f00 */
[----:B------:R-:W-:Y:S02]  /*3ef0*/  MOV R2, 0x3f10 ;  /* 0x00003f1000027802 */ /* 0x000fe40000000f00 */
[----:B------:R-:W-:Y:S05]  /*3f00*/  CALL.REL.NOINC `($__internal_87_$__cuda_sm70_shflsync_down_p) ;  /* 0x0000010000007944 */ /* 0x000fea0003c00000 */
[----:B------:R-:W-:Y:S01]  /*3f10*/  FADD.FTZ R131, R129, R132 ;  /* 0x0000008481837221 */ /* 0x000fe20000010000 */
[----:B0-----:R-:W-:Y:S01]  /*3f20*/  HFMA2.MMA R135, -RZ, RZ, 0, 5.9604644775390625e-08 ;  /* 0x00000001ff877435 */ /* 0x001fe200000001ff */
[----:B-1----:R-:W-:Y:S01]  /*3f30*/  FADD.FTZ R133, R133, R186 ;  /* 0x000000ba85857221 */ /* 0x002fe20000010000 */
[----:B------:R-:W-:Y:S01]  /*3f40*/  MOV R187, 0xffffffff ;  /* 0xffffffff00bb7802 */ /* 0x000fe20000000f00 */
[----:B------:R-:W-:Y:S01]  /*3f50*/  IMAD.MOV.U32 R186, RZ, RZ, 0x1f ;  /* 0x0000001fffba7424 */ /* 0x000fe200078e00ff */
[----:B------:R-:W-:-:S02]  /*3f60*/  MOV R130, R131 ;  /* 0x0000008300827202 */ /* 0x000fc40000000f00 */
[----:B------:R-:W-:Y:S02]  /*3f70*/  MOV R2, 0x3f90 ;  /* 0x00003f9000027802 */ /* 0x000fe40000000f00 */
[----:B------:R-:W-:Y:S05]  /*3f80*/  CALL.REL.NOINC `($__internal_87_$__cuda_sm70_shflsync_down_p) ;  /* 0x0000008000007944 */ /* 0x000fea0003c00000 */
[----:B0-----:R-:W-:Y:S01]  /*3f90*/  HFMA2.MMA R135, -RZ, RZ, 0, 5.9604644775390625e-08 ;  /* 0x00000001ff877435 */ /* 0x001fe200000001ff */
[----:B-1----:R-:W-:Y:S01]  /*3fa0*/  IMAD.MOV.U32 R134, RZ, RZ, R186 ;  /* 0x000000ffff867224 */ /* 0x002fe200078e00ba */
[----:B------:R-:W-:Y:S01]  /*3fb0*/  MOV R130, R133 ;  /* 0x0000008500827202 */ /* 0x000fe20000000f00 */
[----:B------:R-:W-:Y:S01]  /*3fc0*/  IMAD.MOV.U32 R186, RZ, RZ, 0x1f ;  /* 0x0000001fffba7424 */ /* 0x000fe200078e00ff */
[----:B------:R-:W-:Y:S02]  /*3fd0*/  MOV R187, 0xffffffff ;  /* 0xffffffff00bb7802 */ /* 0x000fe40000000f00 */
[----:B------:R-:W-:Y:S02]  /*3fe0*/  MOV R2, 0x4000 ;  /* 0x0000400000027802 */ /* 0x000fe40000000f00 */
[----:B------:R-:W-:Y:S05]  /*3ff0*/  CALL.REL.NOINC `($__internal_87_$__cuda_sm70_shflsync_down_p) ;  /* 0x0000001000007944 */ /* 0x000fea0003c00000 */
[----:B01----:R-:W-:Y:S05]  /*4000*/  BRA `(.L_x_4712) ;  /* 0xffffd74000007947 */ /* 0x003fea000383ffff */
        .weak           $__internal_87_$__cuda_sm70_shflsync_down_p
        .type           $__internal_87_$__cuda_sm70_shflsync_down_p,@function
        .size           $__internal_87_$__cuda_sm70_shflsync_down_p,(.L_x_9831 - $__internal_87_$__cuda_sm70_shflsync_down_p)
$__internal_87_$__cuda_sm70_shflsync_down_p:
[----:B------:R-:W-:Y:S01]  /*4010*/  HFMA2.MMA R3, -RZ, RZ, 0, 0 ;  /* 0x00000000ff037435 */ /* 0x000fe200000001ff */
[----:B------:R-:W-:Y:S04]  /*4020*/  WARPSYNC R187 ;  /* 0x000000bb00007348 */ /* 0x000fe80003800000 */
[----:B------:R0:W1:Y:S01]  /*4030*/  SHFL.DOWN PT, R186, R130, R135, R186 ;  /* 0x0800008782ba7389 */ /* 0x00006200000e00ba */
[----:B------:R-:W-:Y:S05]  /*4040*/  RET.REL.NODEC R2 `(_ZN10layer_norm13ln_bwd_kernelINS_13Kernel_traitsIf13__nv_bfloat16fS2_fjLj2560ELj1ELj1ELj4ELj8ENS_18Kernel_traits_baseILj2560EfS2_fS2_fjLj128EEEEELb0ELb1ELb1ELb1EEEvNS_9BwdParamsE) ;  /* 0xffffbfb002007950 */ /* 0x000fea0003c3ffff */
.L_x_4713:
        /* <DEDUP_REMOVED lines=11> */
.L_x_9831:


//--------------------- .text._ZN10layer_norm13ln_bwd_kernelINS_13Kernel_traitsIf13__nv_bfloat16fS2_fjLj2560ELj1ELj1ELj4ELj8ENS_18Kernel_traits_baseILj2560EfS2_fS2_fjLj128EEEEELb1ELb0ELb0ELb0EEEvNS_9BwdParamsE --------------------------
	.section	.text._ZN10layer_norm13ln_bwd_kernelINS_13Kernel_traitsIf13__nv_bfloat16fS2_fjLj2560ELj1ELj1ELj4ELj8ENS_18Kernel_traits_baseILj2560EfS2_fS2_fjLj128EEEEELb1ELb0ELb0ELb0EEEvNS_9BwdParamsE,"ax",@progbits
	.sectioninfo	@"SHI_REGISTERS=154"
	.align	128
        .global         _ZN10layer_norm13ln_bwd_kernelINS_13Kernel_traitsIf13__nv_bfloat16fS2_fjLj2560ELj1ELj1ELj4ELj8ENS_18Kernel_traits_baseILj2560EfS2_fS2_fjLj128EEEEELb1ELb0ELb0ELb0EEEvNS_9BwdParamsE
        .type           _ZN10layer_norm13ln_bwd_kernelINS_13Kernel_traitsIf13__nv_bfloat16fS2_fjLj2560ELj1ELj1ELj4ELj8ENS_18Kernel_traits_baseILj2560EfS2_fS2_fjLj128EEEEELb1ELb0ELb0ELb0EEEvNS_9BwdParamsE,@function
        .size           _ZN10layer_norm13ln_bwd_kernelINS_13Kernel_traitsIf13__nv_bfloat16fS2_fjLj2560ELj1ELj1ELj4ELj8ENS_18Kernel_traits_baseILj2560EfS2_fS2_fjLj128EEEEELb1ELb0ELb0ELb0EEEvNS_9BwdParamsE,(.L_x_9832 - _ZN10layer_norm13ln_bwd_kernelINS_13Kernel_traitsIf13__nv_bfloat16fS2_fjLj2560ELj1ELj1ELj4ELj8ENS_18Kernel_traits_baseILj2560EfS2_fS2_fjLj128EEEEELb1ELb0ELb0ELb0EEEvNS_9BwdParamsE)
        .other          _ZN10layer_norm13ln_bwd_kernelINS_13Kernel_traitsIf13__nv_bfloat16fS2_fjLj2560ELj1ELj1ELj4ELj8ENS_18Kernel_traits_baseILj2560EfS2_fS2_fjLj128EEEEELb1ELb0ELb0ELb0EEEvNS_9BwdParamsE,@"STO_CUDA_ENTRY STV_DEFAULT"
_ZN10layer_norm13ln_bwd_kernelINS_13Kernel_traitsIf13__nv_bfloat16fS2_fjLj2560ELj1ELj1ELj4ELj8ENS_18Kernel_traits_baseILj2560EfS2_fS2_fjLj128EEEEELb1ELb0ELb0ELb0EEEvNS_9BwdParamsE:
.text._ZN10layer_norm13ln_bwd_kernelINS_13Kernel_traitsIf13__nv_bfloat16fS2_fjLj2560ELj1ELj1ELj4ELj8ENS_18Kernel_traits_baseILj2560EfS2_fS2_fjLj128EEEEELb1ELb0ELb0ELb0EEEvNS_9BwdParamsE:
        /* <DEDUP_REMOVED lines=31> */
[----:B------:R-:W1:Y:S01]  /*01f0*/  S2UR UR6, SR_CTAID.X ;  /* 0x00000000000679c3 */ /* 0x000e620000002500 */
[----:B------:R1:W5:Y:S04]  /*0200*/  @P4 LDG.E.128 R68, [R10.64] ;  /* 0x000000040a444981 */ /* 0x000368000c1e1d00 */
        /* <DEDUP_REMOVED lines=27> */
.L_x_4737:
[----:B------:R-:W-:Y:S02]  /*03c0*/  ISETP.NE.U32.AND P0, PT, RZ, c[0x0][0x1c0], PT ;  /* 0x00007000ff007a0c */ /* 0x000fe40003f05070 */
[----:B------:R-:W-:-:S02]  /*03d0*/  SHF.R.S32.HI R7, RZ, 0x1f, R10 ;  /* 0x0000001fff077819 */ /* 0x000fc4000001140a */
[----:B------:R-:W-:Y:S02]  /*03e0*/  ISETP.NE.AND.EX P0, PT, RZ, c[0x0][0x1c4], PT, P0 ;  /* 0x00007100ff007a0c */ /* 0x000fe40003f05300 */
[----:B------:R-:W-:-:S11]  /*03f0*/  MOV R105, 0x4 ;  /* 0x0000000400697802 */ /* 0x000fd60000000f00 */
[C---:B------:R-:W-:Y:S01]  /*0400*/  @P0 LEA R108, P6, R10.reuse, c[0x0][0x1c0], 0x1 ;  /* 0x000070000a6c0a11 */ /* 0x040fe200078c08ff */
[----:B------:R-:W-:-:S03]  /*0410*/  IMAD.WIDE R106, R10, R105, c[0x0][0x1a0] ;  /* 0x000068000a6a7625 */ /* 0x000fc600078e0269 */
[C---:B------:R-:W-:Y:S01]  /*0420*/  @P0 LEA.HI.X R109, R10.reuse, c[0x0][0x1c4], R7, 0x1, P6 ;  /* 0x000071000a6d0a11 */ /* 0x040fe200030f0c07 */
[C---:B------:R-:W-:Y:S01]  /*0430*/  IMAD.WIDE R104, R10.reuse, R105, c[0x0][0x1a8] ;  /* 0x00006a000a687625 */ /* 0x040fe200078e0269 */
[----:B-----5:R1:W5:Y:S04]  /*0440*/  LDG.E R148, [R106.64] ;  /* 0x000000046a947981 */ /* 0x020368000c1e1900 */
[----:B------:R-:W2:Y:S04]  /*0450*/  @P0 LDG.E.U16 R108, [R108.64] ;  /* 0x000000046c6c0981 */ /* 0x000ea8000c1e1500 */
[----:B------:R1:W5:Y:S01]  /*0460*/  LDG.E R8, [R104.64] ;  /* 0x0000000468087981 */ /* 0x000362000c1e1900 */
[----:B------:R-:W-:Y:S01]  /*0470*/  IMAD R6, R10, c[0x0][0x168], RZ ;  /* 0x00005a000a067a24 */ /* 0x000fe200078e02ff */
[----:B------:R-:W-:-:S04]  /*0480*/  LOP3.LUT R111, R12, 0x7f, RZ, 0xc0, !PT ;  /* 0x0000007f0c6f7812 */ /* 0x000fc800078ec0ff */
[----:B------:R-:W-:-:S04]  /*0490*/  SHF.R.S32.HI R7, RZ, 0x1f, R6 ;  /* 0x0000001fff077819 */ /* 0x000fc80000011406 */
[----:B------:R-:W-:Y:S01]  /*04a0*/  LEA.HI R6, R7, R6, RZ, 0x2 ;  /* 0x0000000607067211 */ /* 0x000fe200078f10ff */
[----:B------:R-:W-:Y:S03]  /*04b0*/  BSSY B0, `(.L_x_4715) ;  /* 0x000003d000007945 */ /* 0x000fe60003800000 */
[----:B------:R-:W-:Y:S02]  /*04c0*/  LEA.HI.SX32 R6, R6, R111, 0x1e ;  /* 0x0000006f06067211 */ /* 0x000fe400078ff2ff */
[----:B------:R-:W-:Y:S02]  /*04d0*/  MOV R7, 0x3f800000 ;  /* 0x3f80000000077802 */ /* 0x000fe40000000f00 */
[----:B------:R-:W-:Y:S02]  /*04e0*/  MOV R147, RZ ;  /* 0x000000ff00937202 */ /* 0x000fe40000000f00 */
[----:B------:R-:W-:-:S02]  /*04f0*/  MOV R149, RZ ;  /* 0x000000ff00957202 */ /* 0x000fc40000000f00 */
[----:B------:R-:W-:Y:S02]  /*0500*/  MOV R135, R6 ;  /* 0x0000000600877202 */ /* 0x000fe40000000f00 */
[----:B--2---:R-:W-:Y:S01]  /*0510*/  @P0 PRMT R7, RZ, 0x5410, R108 ;  /* 0x00005410ff070816 */ /* 0x004fe2000000006c */
        /* <DEDUP_REMOVED lines=12> */
[----:B0-----:R-:W-:-:S04]  /*05e0*/  ISETP.NE.AND P0, PT, R11, RZ, PT ;  /* 0x000000ff0b00720c */ /* 0x001fc80003f05270 */
[----:B-----5:R-:W-:Y:S02]  /*05f0*/  FSEL R109, R148, RZ, !P0 ;  /* 0x000000ff946d7208 */ /* 0x020fe40004000000 */
[----:B------:R-:W-:-:S04]  /*0600*/  LEA R106, P6, R6, c[0x0][0x190], 0x2 ;  /* 0x00006400066a7a11 */ /* 0x000fc800078c10ff */
[----:B------:R-:W-:-:S05]  /*0610*/  LEA.HI.X R107, R6, c[0x0][0x194], RZ, 0x2, P6 ;  /* 0x00006500066b7a11 */ /* 0x000fca00030f14ff */
[----:B------:R0:W5:Y:S01]  /*0620*/  LDG.E R5, [R106.64] ;  /* 0x000000046a057981 */ /* 0x000162000c1e1900 */
[C---:B--2---:R-:W-:Y:S01]  /*0630*/  FADD.FTZ R111, -R109.reuse, R17 ;  /* 0x000000116d6f7221 */ /* 0x044fe20000010100 */
[----:B---3--:R-:W-:Y:S02]  /*0640*/  MOV R13, R14 ;  /* 0x0000000e000d7202 */ /* 0x008fe40000000f00 */
[--C-:B------:R-:W-:Y:S02]  /*0650*/  SHF.R.U64 R110, R14, 0x10, R15.reuse ;  /* 0x000000100e6e7819 */ /* 0x100fe4000000120f */
[----:B------:R-:W-:Y:S02]  /*0660*/  MOV R108, R15 ;  /* 0x0000000f006c7202 */ /* 0x000fe40000000f00 */
[----:B------:R-:W-:Y:S01]  /*0670*/  SHF.R.U32.HI R14, RZ, 0x10, R15 ;  /* 0x00000010ff0e7819 */ /* 0x000fe2000001160f */
[C---:B------:R-:W-:Y:S01]  /*0680*/  FADD.FTZ R15, -R109.reuse, R16 ;  /* 0x000000106d0f7221 */ /* 0x040fe20000010100 */
[----:B------:R-:W-:Y:S01]  /*0690*/  PRMT R17, RZ, 0x5410, R13 ;  /* 0x00005410ff117816 */ /* 0x000fe2000000000d */
[----:B------:R-:W-:Y:S01]  /*06a0*/  FADD.FTZ R135, -R109, R18 ;  /* 0x000000126d877221 */ /* 0x000fe20000010100 */
[----:B------:R-:W-:Y:S01]  /*06b0*/  PRMT R18, RZ, 0x5410, R110 ;  /* 0x00005410ff127816 */ /* 0x000fe2000000006e */
[----:B------:R-:W-:-:S02]  /*06c0*/  FMUL.FTZ R13, R8, R15 ;  /* 0x0000000f080d7220 */ /* 0x000fc40000410000 */
[----:B------:R-:W-:Y:S01]  /*06d0*/  FMUL.FTZ R16, R80, R17 ;  /* 0x0000001150107220 */ /* 0x000fe20000410000 */
[----:B0-----:R-:W-:Y:S01]  /*06e0*/  PRMT R106, RZ, 0x5410, R14 ;  /* 0x00005410ff6a7816 */ /* 0x001fe2000000000e */
[----:B------:R-:W-:Y:S01]  /*06f0*/  FADD.FTZ R109, -R109, R19 ;  /* 0x000000136d6d7221 */ /* 0x000fe20000010100 */
[----:B------:R-:W-:Y:S01]  /*0700*/  PRMT R19, RZ, 0x5410, R108 ;  /* 0x00005410ff137816 */ /* 0x000fe2000000006c */
[----:B------:R-:W-:Y:S02]  /*0710*/  FMUL.FTZ R14, R8, R111 ;  /* 0x0000006f080e7220 */ /* 0x000fe40000410000 */
[----:B------:R-:W-:Y:S02]  /*0720*/  FMUL.FTZ R15, R81, R18 ;  /* 0x00000012510f7220 */ /* 0x000fe40000410000 */
[----:B-1----:R-:W-:Y:S02]  /*0730*/  FADD.FTZ R104, RZ, R16 ;  /* 0x00000010ff687221 */ /* 0x002fe40000010000 */
[----:B------:R-:W-:-:S02]  /*0740*/  FFMA.FTZ R105, R13, R16, RZ ;  /* 0x000000100d697223 */ /* 0x000fc400000100ff */
        /* <DEDUP_REMOVED lines=19> */
.L_x_4716:
[----:B-1----:R-:W-:Y:S05]  /*0880*/  BSYNC B0 ;  /* 0x0000000000007941 */ /* 0x002fea0003800000 */
.L_x_4715:
        /* <DEDUP_REMOVED lines=13> */
[----:B0-----:R-:W-:Y:S02]  /*0960*/  ISETP.NE.AND P0, PT, R11, RZ, PT ;  /* 0x000000ff0b00720c */ /* 0x001fe40003f05270 */
        /* <DEDUP_REMOVED lines=16> */
[----:B0-----:R-:W-:-:S02]  /*0a70*/  FMUL.FTZ R114, R8, R117 ;  /* 0x0000007508727220 */ /* 0x001fc40000410000 */
[----:B------:R-:W-:Y:S02]  /*0a80*/  FMUL.FTZ R113, R8, R109 ;  /* 0x0000006d08717220 */ /* 0x000fe40000410000 */
[----:B------:R-:W-:Y:S02]  /*0a90*/  FMUL.FTZ R116, R76, R105 ;  /* 0x000000694c747220 */ /* 0x000fe40000410000 */
[----:B------:R-:W-:Y:S02]  /*0aa0*/  FADD.FTZ R37, R37, R104 ;  /* 0x0000006825257221 */ /* 0x000fe40000010000 */
[-C--:B------:R-:W-:Y:S02]  /*0ab0*/  FFMA.FTZ R57, R114, R104.reuse, R57 ;  /* 0x0000006872397223 */ /* 0x080fe40000010039 */
[----:B------:R-:W-:Y:S02]  /*0ac0*/  FMUL.FTZ R115, R77, R104 ;  /* 0x000000684d737220 */ /* 0x000fe40000410000 */
[----:B------:R-:W-:-:S02]  /*0ad0*/  FADD.FTZ R104, R147, R116 ;  /* 0x0000007493687221 */ /* 0x000fc40000010000 */
[C---:B------:R-:W-:Y:S01]  /*0ae0*/  FFMA.FTZ R149, R113.reuse, R116, R149 ;  /* 0x0000007471957223 */ /* 0x040fe20000010095 */
        /* <DEDUP_REMOVED lines=17> */
.L_x_4718:
[----:B-1----:R-:W-:Y:S05]  /*0c00*/  BSYNC B0 ;  /* 0x0000000000007941 */ /* 0x002fea0003800000 */
.L_x_4717:
        /* <DEDUP_REMOVED lines=55> */
.L_x_4720:
[----:B-1----:R-:W-:Y:S05]  /*0f80*/  BSYNC B0 ;  /* 0x0000000000007941 */ /* 0x002fea0003800000 */
.L_x_4719:
        /* <DEDUP_REMOVED lines=55> */
.L_x_4722:
[----:B-1----:R-:W-:Y:S05]  /*1300*/  BSYNC B0 ;  /* 0x0000000000007941 */ /* 0x002fea0003800000 */
.L_x_4721:
        /* <DEDUP_REMOVED lines=14> */
[----:B0-----:R-:W-:Y:S02]  /*13f0*/  ISETP.NE.AND P0, PT, R11, RZ, PT ;  /* 0x000000ff0b00720c */ /* 0x001fe40003f05270 */
[----:B------:R-:W-:Y:S02]  /*1400*/  LEA.HI.X R135, R135, c[0x0][0x194], RZ, 0x2, P6 ;  /* 0x0000650087877a11 */ /* 0x000fe400030f14ff */
[----:B-----5:R-:W-:-:S03]  /*1410*/  FSEL R148, R148, RZ, !P0 ;  /* 0x000000ff94947208 */ /* 0x020fc60004000000 */
[----:B------:R0:W5:Y:S02]  /*1420*/  LDG.E R0, [R134.64] ;  /* 0x0000000486007981 */ /* 0x000164000c1e1900 */
[----:B--2---:R-:W-:Y:S01]  /*1430*/  FADD.FTZ R141, -R148, R105 ;  /* 0x00000069948d7221 */ /* 0x004fe20000010100 */
[----:B---3--:R-:W-:Y:S02]  /*1440*/  MOV R139, R108 ;  /* 0x0000006c008b7202 */ /* 0x008fe40000000f00 */
[--C-:B------:R-:W-:Y:S02]  /*1450*/  SHF.R.U64 R142, R108, 0x10, R109.reuse ;  /* 0x000000106c8e7819 */ /* 0x100fe4000000126d */
[----:B------:R-:W-:Y:S02]  /*1460*/  MOV R140, R109 ;  /* 0x0000006d008c7202 */ /* 0x000fe40000000f00 */
[----:B------:R-:W-:Y:S01]  /*1470*/  SHF.R.U32.HI R108, RZ, 0x10, R109 ;  /* 0x00000010ff6c7819 */ /* 0x000fe2000001166d */
[C---:B------:R-:W-:Y:S01]  /*1480*/  FADD.FTZ R109, -R148.reuse, R104 ;  /* 0x00000068946d7221 */ /* 0x040fe20000010100 */
[----:B------:R-:W-:Y:S01]  /*1490*/  PRMT R105, RZ, 0x5410, R139 ;  /* 0x00005410ff697816 */ /* 0x000fe2000000008b */
[----:B0-----:R-:W-:Y:S01]  /*14a0*/  FADD.FTZ R135, -R148, R107 ;  /* 0x0000006b94877221 */ /* 0x001fe20000010100 */
        /* <DEDUP_REMOVED lines=28> */
.L_x_4724:
[----:B-1----:R-:W-:Y:S05]  /*1670*/  BSYNC B0 ;  /* 0x0000000000007941 */ /* 0x002fea0003800000 */
.L_x_4723:
[----:B------:R-:W-:Y:S02]  /*1680*/  LOP3.LUT P6, RZ, R9, 0xff, RZ, 0xc0, !PT ;  /* 0x000000ff09ff7812 */ /* 0x000fe400078cc0ff */
[----:B------:R-:W-:Y:S02]  /*1690*/  SHF.R.U32.HI R106, RZ, 0x5, R12 ;  /* 0x00000005ff6a7819 */ /* 0x000fe4000001160c */
[----:B------:R-:W-:Y:S02]  /*16a0*/  LOP3.LUT P0, RZ, R12, 0x1f, RZ, 0xc0, !PT ;  /* 0x0000001f0cff7812 */ /* 0x000fe4000780c0ff */
[----:B-----5:R-:W-:-:S07]  /*16b0*/  LOP3.LUT R148, R106, 0x7fffffc, RZ, 0xc0, !PT ;  /* 0x07fffffc6a947812 */ /* 0x020fce00078ec0ff */
[----:B------:R-:W-:Y:S01]  /*16c0*/  @!P6 IADD3 R148, R148, 0x4, RZ ;  /* 0x000000049494e810 */ /* 0x000fe20007ffe0ff */
[----:B------:R-:W-:Y:S05]  /*16d0*/  BRA.DIV ~URZ, `(.L_x_4725) ;  /* 0x000017427f007947 */ /* 0x000fea000b800000 */
[----:B------:R1:W2:Y:S02]  /*16e0*/  SHFL.DOWN PT, R108, R147, 0x10, 0x1f ;  /* 0x0a001f00936c7f89 */ /* 0x0002a400000e0000 */
.L_x_4738:
        /* <DEDUP_REMOVED lines=18> */
.L_x_4739:
[----:B------:R-:W-:Y:S01]  /*1810*/  @!P0 LOP3.LUT R105, R106, 0x3, RZ, 0xc0, !PT ;  /* 0x000000036a698812 */ /* 0x000fe200078ec0ff */
[----:B----4-:R-:W-:Y:S01]  /*1820*/  FADD.FTZ R134, R134, R109 ;  /* 0x0000006d86867221 */ /* 0x010fe20000010000 */
[----:B------:R-:W-:Y:S01]  /*1830*/  WARPSYNC 0xffffffff ;  /* 0xffffffff00007948 */ /* 0x000fe20003800000 */
[----:B---3--:R-:W-:Y:S01]  /*1840*/  FADD.FTZ R135, R104, R111 ;  /* 0x0000006f68877221 */ /* 0x008fe20000010000 */
[----:B-1----:R-:W-:Y:S01]  /*1850*/  @!P0 IADD3 R147, R148, R105, RZ ;  /* 0x0000006994938210 */ /* 0x002fe20007ffe0ff */
        /* <DEDUP_REMOVED lines=59> */
[----:B------:R-:W-:Y:S01]  /*1c10*/  HFMA2.MMA R107, -RZ, RZ, 0, 4.76837158203125e-07 ;  /* 0x00000008ff6b7435 */ /* 0x000fe200000001ff */
[----:B------:R-:W-:Y:S01]  /*1c20*/  SEL R103, R108, R103, P0 ;  /* 0x000000676c677207 */ /* 0x000fe20000000000 */
[----:B------:R-:W2:Y:S01]  /*1c30*/  F2F.BF16.F32 R149, R134 ;  /* 0x0000008600957304 */ /* 0x000ea20000202000 */
[----:B-1----:R-:W-:Y:S02]  /*1c40*/  SHF.L.U32 R109, R148, 0x10, RZ ;  /* 0x00000010946d7819 */ /* 0x002fe400000006ff */
[----:B------:R-:W-:Y:S02]  /*1c50*/  SEL R101, R106, R101, P0 ;  /* 0x000000656a657207 */ /* 0x000fe40000000000 */
[----:B------:R-:W-:Y:S02]  /*1c60*/  SEL R102, R135, R102, P0 ;  /* 0x0000006687667207 */ /* 0x000fe40000000000 */
[----:B0-----:R-:W-:Y:S01]  /*1c70*/  LOP3.LUT R105, R105, R109, R147, 0xfe, !PT ;  /* 0x0000006d69697212 */ /* 0x001fe200078efe93 */
[----:B------:R-:W-:Y:S01]  /*1c80*/  IMAD.WIDE.U32 R106, R6, R107, c[0x0][0x248] ;  /* 0x00009200066a7625 */ /* 0x000fe200078e006b */
[----:B------:R-:W-:-:S05]  /*1c90*/  @P0 MOV R109, 0x10 ;  /* 0x00000010006d0802 */ /* 0x000fca0000000f00 */
[----:B------:R-:W-:Y:S01]  /*1ca0*/  @P0 IMAD.WIDE.U32 R108, R6, R109, c[0x0][0x258] ;  /* 0x00009600066c0625 */ /* 0x000fe200078e006d */
[----:B--2---:R-:W-:Y:S02]  /*1cb0*/  LOP3.LUT R104, R104, R149, RZ, 0xfc, !PT ;  /* 0x0000009568687212 */ /* 0x004fe400078efcff */
[----:B------:R-:W-:Y:S02]  /*1cc0*/  IADD3 R6, R6, 0x80, RZ ;  /* 0x0000008006067810 */ /* 0x000fe40007ffe0ff */
[----:B------:R0:W-:Y:S04]  /*1cd0*/  @P0 STG.E.128 [R108.64], R100 ;  /* 0x000000646c000986 */ /* 0x0001e8000c101d04 */
[----:B------:R0:W-:Y:S02]  /*1ce0*/  STG.E.64 [R106.64], R104 ;  /* 0x000000686a007986 */ /* 0x0001e4000c101b04 */
.L_x_4728:
[----:B------:R-:W-:Y:S05]  /*1cf0*/  BSYNC B0 ;  /* 0x0000000000007941 */ /* 0x000fea0003800000 */
.L_x_4727:
        /* <DEDUP_REMOVED lines=57> */
.L_x_4730:
[----:B------:R-:W-:Y:S05]  /*2090*/  BSYNC B0 ;  /* 0x0000000000007941 */ /* 0x000fea0003800000 */
.L_x_4729:
        /* <DEDUP_REMOVED lines=57> */
.L_x_4732:
[----:B------:R-:W-:Y:S05]  /*2430*/  BSYNC B0 ;  /* 0x0000000000007941 */ /* 0x000fea0003800000 */
.L_x_4731:
        /* <DEDUP_REMOVED lines=57> */
.L_x_4734:
[----:B------:R-:W-:Y:S05]  /*27d0*/  BSYNC B0 ;  /* 0x0000000000007941 */ /* 0x000fea0003800000 */
.L_x_4733:
        /* <DEDUP_REMOVED lines=15> */
[----:B------:R-:W-:Y:S02]  /*28d0*/  FADD.FTZ R105, R142, -R105 ;  /* 0x800000698e697221 */ /* 0x000fe40000010000 */
[----:B------:R-:W-:Y:S02]  /*28e0*/  FMUL.FTZ R104, R106, R7 ;  /* 0x000000076a687220 */ /* 0x000fe40000410000 */
[----:B------:R-:W-:Y:S02]  /*28f0*/  @P0 FADD.FTZ R108, R99, R108 ;  /* 0x0000006c636c0221 */ /* 0x000fe40000010000 */
[C---:B------:R-:W-:Y:S02]  /*2900*/  FMUL.FTZ R111, R8.reuse, R111 ;  /* 0x0000006f086f7220 */ /* 0x040fe40000410000 */
[----:B------:R-:W-:Y:S02]  /*2910*/  FMUL.FTZ R107, R8, R105 ;  /* 0x00000069086b7220 */ /* 0x000fe40000410000 */
[----:B------:R-:W-:-:S02]  /*2920*/  FMUL.FTZ R104, R104, c[0x0][0x1e8] ;  /* 0x00007a0068687a20 */ /* 0x000fc40000410000 */
[-C--:B------:R-:W-:Y:S02]  /*2930*/  FMUL.FTZ R8, R108, R7.reuse ;  /* 0x000000076c087220 */ /* 0x080fe40000410000 */
[----:B------:R-:W-:Y:S01]  /*2940*/  @P0 FADD.FTZ R111, R98, R111 ;  /* 0x0000006f626f0221 */ /* 0x000fe20000010000 */
[----:B------:R-:W-:Y:S01]  /*2950*/  FSEL R104, R104, RZ, P6 ;  /* 0x000000ff68687208 */ /* 0x000fe20003000000 */
[----:B------:R-:W-:Y:S01]  /*2960*/  FMUL.FTZ R105, R8, c[0x0][0x1e8] ;  /* 0x00007a0008697a20 */ /* 0x000fe20000410000 */
[----:B------:R-:W-:Y:S01]  /*2970*/  LOP3.LUT P6, RZ, R0, 0xff000000, RZ, 0xc0, !PT ;  /* 0xff00000000ff7812 */ /* 0x000fe200078cc0ff */
[-C--:B------:R-:W-:Y:S02]  /*2980*/  FMUL.FTZ R8, R111, R7.reuse ;  /* 0x000000076f087220 */ /* 0x080fe40000410000 */
[----:B------:R-:W-:Y:S01]  /*2990*/  @P0 FADD.FTZ R107, R96, R107 ;  /* 0x0000006b606b0221 */ /* 0x000fe20000010000 */
[----:B------:R-:W-:Y:S01]  /*29a0*/  FSEL R109, R105, RZ, P6 ;  /* 0x000000ff696d7208 */ /* 0x000fe20003000000 */
[----:B------:R-:W-:Y:S01]  /*29b0*/  FMUL.FTZ R8, R8, c[0x0][0x1e8] ;  /* 0x00007a0008087a20 */ /* 0x000fe20000410000 */
[C---:B------:R-:W-:Y:S01]  /*29c0*/  LOP3.LUT P0, RZ, R0.reuse, 0xff0000, RZ, 0xc0, !PT ;  /* 0x00ff000000ff7812 */ /* 0x040fe2000780c0ff */
[----:B------:R-:W0:Y:S01]  /*29d0*/  F2F.BF16.F32 R104, R104 ;  /* 0x0000006800687304 */ /* 0x000e220000202000 */
[----:B------:R-:W-:Y:S01]  /*29e0*/  FMUL.FTZ R7, R107, R7 ;  /* 0x000000076b077220 */ /* 0x000fe20000410000 */
[----:B------:R-:W-:-:S02]  /*29f0*/  LOP3.LUT P6, RZ, R0, 0xff, RZ, 0xc0, !PT ;  /* 0x000000ff00ff7812 */ /* 0x000fc400078cc0ff */
[----:B------:R-:W-:Y:S01]  /*2a00*/  FSEL R8, R8, RZ, P0 ;  /* 0x000000ff08087208 */ /* 0x000fe20000000000 */
[----:B------:R-:W-:Y:S01]  /*2a10*/  FMUL.FTZ R7, R7, c[0x0][0x1e8] ;  /* 0x00007a0007077a20 */ /* 0x000fe20000410000 */
[----:B------:R-:W-:Y:S02]  /*2a20*/  ISETP.NE.U32.AND P0, PT, RZ, c[0x0][0x258], PT ;  /* 0x00009600ff007a0c */ /* 0x000fe40003f05070 */
[----:B------:R-:W1:Y:S02]  /*2a30*/  F2F.BF16.F32 R109, R109 ;  /* 0x0000006d006d7304 */ /* 0x000e640000202000 */
[----:B------:R-:W-:Y:S02]  /*2a40*/  FSEL R7, R7, RZ, P6 ;  /* 0x000000ff07077208 */ /* 0x000fe40003000000 */
[----:B------:R-:W-:-:S04]  /*2a50*/  ISETP.NE.AND.EX P0, PT, RZ, c[0x0][0x25c], PT, P0 ;  /* 0x00009700ff007a0c */ /* 0x000fc80003f05300 */
[----:B------:R-:W2:Y:S01]  /*2a60*/  F2F.BF16.F32 R8, R8 ;  /* 0x0000000800087304 */ /* 0x000ea20000202000 */
[----:B0-----:R-:W-:Y:S01]  /*2a70*/  IMAD.WIDE.U32 R104, R104, 0x10000, RZ ;  /* 0x0001000068687825 */ /* 0x001fe200078e00ff */
[----:B------:R-:W-:Y:S02]  /*2a80*/  SEL R100, R107, R100, P0 ;  /* 0x000000646b647207 */ /* 0x000fe40000000000 */
[----:B------:R-:W-:Y:S02]  /*2a90*/  SEL R101, R106, R101, P0 ;  /* 0x000000656a657207 */ /* 0x000fe40000000000 */
[----:B------:R-:W-:Y:S02]  /*2aa0*/  SEL R102, R111, R102, P0 ;  /* 0x000000666f667207 */ /* 0x000fe40000000000 */
[----:B------:R-:W0:Y:S01]  /*2ab0*/  F2F.BF16.F32 R7, R7 ;  /* 0x0000000700077304 */ /* 0x000e220000202000 */
[----:B-1----:R-:W-:Y:S02]  /*2ac0*/  SHF.L.U32 R109, R109, 0x10, RZ ;  /* 0x000000106d6d7819 */ /* 0x002fe400000006ff */
[----:B------:R-:W-:-:S02]  /*2ad0*/  @P0 MOV R107, 0x10 ;  /* 0x00000010006b0802 */ /* 0x000fc40000000f00 */
[----:B------:R-:W-:Y:S02]  /*2ae0*/  SEL R103, R108, R103, P0 ;  /* 0x000000676c677207 */ /* 0x000fe40000000000 */
[----:B--2---:R-:W-:Y:S01]  /*2af0*/  LOP3.LUT R105, R105, R109, R8, 0xfe, !PT ;  /* 0x0000006d69697212 */ /* 0x004fe200078efe08 */
[----:B------:R-:W-:Y:S01]  /*2b00*/  HFMA2.MMA R109, -RZ, RZ, 0, 4.76837158203125e-07 ;  /* 0x00000008ff6d7435 */ /* 0x000fe200000001ff */
[----:B------:R-:W-:-:S05]  /*2b10*/  @P0 IMAD.WIDE.U32 R106, R6, R107, c[0x0][0x258] ;  /* 0x00009600066a0625 */ /* 0x000fca00078e006b */
[----:B------:R1:W-:Y:S01]  /*2b20*/  @P0 STG.E.128 [R106.64], R100 ;  /* 0x000000646a000986 */ /* 0x0003e2000c101d04 */
[----:B0-----:R-:W-:-:S03]  /*2b30*/  LOP3.LUT R104, R104, R7, RZ, 0xfc, !PT ;  /* 0x0000000768687212 */ /* 0x001fc600078efcff */
[----:B------:R-:W-:-:S05]  /*2b40*/  IMAD.WIDE.U32 R6, R6, R109, c[0x0][0x248] ;  /* 0x0000920006067625 */ /* 0x000fca00078e006d */
[----:B------:R1:W-:Y:S02]  /*2b50*/  STG.E.64 [R6.64], R104 ;  /* 0x0000006806007986 */ /* 0x0003e4000c101b04 */
.L_x_4736:
[----:B------:R-:W-:Y:S05]  /*2b60*/  BSYNC B0 ;  /* 0x0000000000007941 */ /* 0x000fea0003800000 */
.L_x_4735:
[----:B------:R-:W-:Y:S02]  /*2b70*/  IADD3 R10, R10, c[0x0][0x160], RZ ;  /* 0x000058000a0a7a10 */ /* 0x000fe40007ffe0ff */
[----:B------:R-:W-:Y:S02]  /*2b80*/  LOP3.LUT P6, RZ, R9, 0xff, RZ, 0xc0, !PT ;  /* 0x000000ff09ff7812 */ /* 0x000fe400078cc0ff */
[----:B------:R-:W-:Y:S02]  /*2b90*/  ISETP.GE.AND P0, PT, R10, c[0x0][0x164], PT ;  /* 0x000059000a007a0c */ /* 0x000fe40003f06270 */
[----:B------:R-:W-:-:S11]  /*2ba0*/  SEL R9, RZ, 0x1, P6 ;  /* 0x00000001ff097807 */ /* 0x000fd60003000000 */
[----:B01----:R-:W-:Y:S01]  /*2bb0*/  @P0 CALL.REL.NOINC `(.L_x_4714) ;  /* 0x0000001000000944 */ /* 0x003fe20003c00000 */
[----:B------:R-:W-:Y:S05]  /*2bc0*/  BRA `(.L_x_4737) ;  /* 0xffffd7f000007947 */ /* 0x000fea000383ffff */
.L_x_4714:
        /* <DEDUP_REMOVED lines=37> */
.L_x_4725:
[----:B------:R-:W-:Y:S01]  /*2e20*/  HFMA2.MMA R135, -RZ, RZ, 0, 9.5367431640625e-07 ;  /* 0x00000010ff877435 */ /* 0x000fe200000001ff */
[----:B------:R-:W-:Y:S02]  /*2e30*/  MOV R110, R147 ;  /* 0x00000093006e7202 */ /* 0x000fe40000000f00 */
[----:B------:R-:W-:Y:S02]  /*2e40*/  MOV R150, 0x1f ;  /* 0x0000001f00967802 */ /* 0x000fe40000000f00 */
[----:B------:R-:W-:-:S02]  /*2e50*/  MOV R151, 0xffffffff ;  /* 0xffffffff00977802 */ /* 0x000fc40000000f00 */
[----:B------:R-:W-:Y:S02]  /*2e60*/  MOV R104, 0x2e80 ;  /* 0x00002e8000687802 */ /* 0x000fe40000000f00 */
[----:B0-----:R-:W-:Y:S05]  /*2e70*/  CALL.REL.NOINC `($__internal_88_$__cuda_sm70_shflsync_down_p) ;  /* 0x0000046000007944 */ /* 0x001fea0003c00000 */
[----:B-1----:R-:W-:Y:S01]  /*2e80*/  MOV R108, R110 ;  /* 0x0000006e006c7202 */ /* 0x002fe20000000f00 */
[----:B0-----:R-:W-:Y:S05]  /*2e90*/  BRA `(.L_x_4738) ;  /* 0xffffe85000007947 */ /* 0x001fea000383ffff */
.L_x_4726:
[----:B------:R-:W-:Y:S01]  /*2ea0*/  HFMA2.MMA R135, -RZ, RZ, 0, 9.5367431640625e-07 ;  /* 0x00000010ff877435 */ /* 0x000fe200000001ff */
[----:B------:R-:W-:Y:S02]  /*2eb0*/  MOV R110, R149 ;  /* 0x00000095006e7202 */ /* 0x000fe40000000f00 */
[----:B------:R-:W-:Y:S02]  /*2ec0*/  MOV R150, 0x1f ;  /* 0x0000001f00967802 */ /* 0x000fe40000000f00 */
[----:B------:R-:W-:Y:S02]  /*2ed0*/  MOV R151, 0xffffffff ;  /* 0xffffffff00977802 */ /* 0x000fe40000000f00 */
[----:B------:R-:W-:Y:S02]  /*2ee0*/  MOV R104, 0x2f00 ;  /* 0x00002f0000687802 */ /* 0x000fe40000000f00 */
[----:B012---:R-:W-:Y:S05]  /*2ef0*/  CALL.REL.NOINC `($__internal_88_$__cuda_sm70_shflsync_down_p) ;  /* 0x000003e000007944 */ /* 0x007fea0003c00000 */
[----:B------:R-:W-:Y:S01]  /*2f00*/  FADD.FTZ R108, R108, R147 ;  /* 0x000000936c6c7221 */ /* 0x000fe20000010000 */
[----:B0-----:R-:W-:Y:S01]  /*2f10*/  HFMA2.MMA R135, -RZ, RZ, 0, 4.76837158203125e-07 ;  /* 0x00000008ff877435 */ /* 0x001fe200000001ff */
[----:B-1----:R-:W-:Y:S01]  /*2f20*/  FADD.FTZ R149, R149, R110 ;  /* 0x0000006e95957221 */ /* 0x002fe20000010000 */
[----:B------:R-:W-:-:S02]  /*2f30*/  MOV R150, 0x1f ;  /* 0x0000001f00967802 */ /* 0x000fc40000000f00 */
[----:B------:R-:W-:Y:S02]  /*2f40*/  MOV R151, 0xffffffff ;  /* 0xffffffff00977802 */ /* 0x000fe40000000f00 */
[----:B------:R-:W-:Y:S02]  /*2f50*/  MOV R110, R108 ;  /* 0x0000006c006e7202 */ /* 0x000fe40000000f00 */
[----:B------:R-:W-:Y:S02]  /*2f60*/  MOV R104, 0x2f80 ;  /* 0x00002f8000687802 */ /* 0x000fe40000000f00 */
[----:B------:R-:W-:Y:S05]  /*2f70*/  CALL.REL.NOINC `($__internal_88_$__cuda_sm70_shflsync_down_p) ;  /* 0x0000036000007944 */ /* 0x000fea0003c00000 */
[----:B0-----:R-:W-:Y:S01]  /*2f80*/  HFMA2.MMA R135, -RZ, RZ, 0, 4.76837158203125e-07 ;  /* 0x00000008ff877435 */ /* 0x001fe200000001ff */
[----:B-1----:R-:W-:Y:S02]  /*2f90*/  MOV R107, R110 ;  /* 0x0000006e006b7202 */ /* 0x002fe40000000f00 */
[----:B------:R-:W-:Y:S02]  /*2fa0*/  MOV R110, R149 ;  /* 0x00000095006e7202 */ /* 0x000fe40000000f00 */
[----:B------:R-:W-:Y:S02]  /*2fb0*/  MOV R150, 0x1f ;  /* 0x0000001f00967802 */ /* 0x000fe40000000f00 */
[----:B------:R-:W-:-:S02]  /*2fc0*/  MOV R151, 0xffffffff ;  /* 0xffffffff00977802 */ /* 0x000fc40000000f00 */
[----:B------:R-:W-:Y:S02]  /*2fd0*/  MOV R104, 0x2ff0 ;  /* 0x00002ff000687802 */ /* 0x000fe40000000f00 */
[----:B------:R-:W-:Y:S05]  /*2fe0*/  CALL.REL.NOINC `($__internal_88_$__cuda_sm70_shflsync_down_p) ;  /* 0x000002f000007944 */ /* 0x000fea0003c00000 */
[----:B------:R-:W-:Y:S01]  /*2ff0*/  FADD.FTZ R108, R107, R108 ;  /* 0x0000006c6b6c7221 */ /* 0x000fe20000010000 */
[----:B0-----:R-:W-:Y:S01]  /*3000*/  HFMA2.MMA R135, -RZ, RZ, 0, 2.384185791015625e-07 ;  /* 0x00000004ff877435 */ /* 0x001fe200000001ff */
[----:B-1----:R-:W-:Y:S01]  /*3010*/  FADD.FTZ R149, R149, R110 ;  /* 0x0000006e95957221 */ /* 0x002fe20000010000 */
[----:B------:R-:W-:Y:S02]  /*3020*/  MOV R150, 0x1f ;  /* 0x0000001f00967802 */ /* 0x000fe40000000f00 */
[----:B------:R-:W-:Y:S02]  /*3030*/  MOV R151, 0xffffffff ;  /* 0xffffffff00977802 */ /* 0x000fe40000000f00 */
[----:B------:R-:W-:Y:S02]  /*3040*/  MOV R110, R108 ;  /* 0x0000006c006e7202 */ /* 0x000fe40000000f00 */
[----:B------:R-:W-:Y:S02]  /*3050*/  MOV R104, 0x3070 ;  /* 0x0000307000687802 */ /* 0x000fe40000000f00 */
[----:B------:R-:W-:Y:S05]  /*3060*/  CALL.REL.NOINC `($__internal_88_$__cuda_sm70_shflsync_down_p) ;  /* 0x0000027000007944 */ /* 0x000fea0003c00000 */
[----:B0-----:R-:W-:Y:S01]  /*3070*/  HFMA2.MMA R135, -RZ, RZ, 0, 2.384185791015625e-07 ;  /* 0x00000004ff877435 */ /* 0x001fe200000001ff */
[----:B-1----:R-:W-:-:S02]  /*3080*/  MOV R107, R110 ;  /* 0x0000006e006b7202 */ /* 0x002fc40000000f00 */
[----:B------:R-:W-:Y:S02]  /*3090*/  MOV R110, R149 ;  /* 0x00000095006e7202 */ /* 0x000fe40000000f00 */
[----:B------:R-:W-:Y:S02]  /*30a0*/  MOV R150, 0x1f ;  /* 0x0000001f00967802 */ /* 0x000fe40000000f00 */
[----:B------:R-:W-:Y:S02]  /*30b0*/  MOV R151, 0xffffffff ;  /* 0xffffffff00977802 */ /* 0x000fe40000000f00 */
[----:B------:R-:W-:Y:S02]  /*30c0*/  MOV R104, 0x30e0 ;  /* 0x000030e000687802 */ /* 0x000fe40000000f00 */
[----:B------:R-:W-:Y:S05]  /*30d0*/  CALL.REL.NOINC `($__internal_88_$__cuda_sm70_shflsync_down_p) ;  /* 0x0000020000007944 */ /* 0x000fea0003c00000 */
[----:B------:R-:W-:Y:S01]  /*30e0*/  FADD.FTZ R108, R107, R108 ;  /* 0x0000006c6b6c7221 */ /* 0x000fe20000010000 */
[----:B0-----:R-:W-:Y:S01]  /*30f0*/  HFMA2.MMA R135, -RZ, RZ, 0, 1.1920928955078125e-07 ;  /* 0x00000002ff877435 */ /* 0x001fe200000001ff */
[----:B-1----:R-:W-:Y:S01]  /*3100*/  FADD.FTZ R111, R149, R110 ;  /* 0x0000006e956f7221 */ /* 0x002fe20000010000 */
[----:B------:R-:W-:Y:S02]  /*3110*/  MOV R150, 0x1f ;  /* 0x0000001f00967802 */ /* 0x000fe40000000f00 */
[----:B------:R-:W-:-:S02]  /*3120*/  MOV R151, 0xffffffff ;  /* 0xffffffff00977802 */ /* 0x000fc40000000f00 */
[----:B------:R-:W-:Y:S02]  /*3130*/  MOV R110, R108 ;  /* 0x0000006c006e7202 */ /* 0x000fe40000000f00 */
[----:B------:R-:W-:Y:S02]  /*3140*/  MOV R104, 0x3160 ;  /* 0x0000316000687802 */ /* 0x000fe40000000f00 */
[----:B------:R-:W-:Y:S05]  /*3150*/  CALL.REL.NOINC `($__internal_88_$__cuda_sm70_shflsync_down_p) ;  /* 0x0000018000007944 */ /* 0x000fea0003c00000 */
[----:B0-----:R-:W-:Y:S01]  /*3160*/  HFMA2.MMA R135, -RZ, RZ, 0, 1.1920928955078125e-07 ;  /* 0x00000002ff877435 */ /* 0x001fe200000001ff */
[----:B-1----:R-:W-:Y:S02]  /*3170*/  MOV R107, R110 ;  /* 0x0000006e006b7202 */ /* 0x002fe40000000f00 */
[----:B------:R-:W-:Y:S02]  /*3180*/  MOV R110, R111 ;  /* 0x0000006f006e7202 */ /* 0x000fe40000000f00 */
[----:B------:R-:W-:Y:S02]  /*3190*/  MOV R150, 0x1f ;  /* 0x0000001f00967802 */ /* 0x000fe40000000f00 */
[----:B------:R-:W-:Y:S02]  /*31a0*/  MOV R151, 0xffffffff ;  /* 0xffffffff00977802 */ /* 0x000fe40000000f00 */
[----:B------:R-:W-:-:S02]  /*31b0*/  MOV R104, 0x31d0 ;  /* 0x000031d000687802 */ /* 0x000fc40000000f00 */
[----:B------:R-:W-:Y:S05]  /*31c0*/  CALL.REL.NOINC `($__internal_88_$__cuda_sm70_shflsync_down_p) ;  /* 0x0000011000007944 */ /* 0x000fea0003c00000 */
[----:B------:R-:W-:Y:S01]  /*31d0*/  FADD.FTZ R109, R107, R108 ;  /* 0x0000006c6b6d7221 */ /* 0x000fe20000010000 */
[----:B0-----:R-:W-:Y:S01]  /*31e0*/  HFMA2.MMA R135, -RZ, RZ, 0, 5.9604644775390625e-08 ;  /* 0x00000001ff877435 */ /* 0x001fe200000001ff */
[----:B-1----:R-:W-:Y:S01]  /*31f0*/  FADD.FTZ R111, R111, R110 ;  /* 0x0000006e6f6f7221 */ /* 0x002fe20000010000 */
[----:B------:R-:W-:-:S02]  /*3200*/  MOV R150, 0x1f ;  /* 0x0000001f00967802 */ /* 0x000fc40000000f00 */
[----:B------:R-:W-:Y:S02]  /*3210*/  MOV R151, 0xffffffff ;  /* 0xffffffff00977802 */ /* 0x000fe40000000f00 */
[----:B------:R-:W-:Y:S02]  /*3220*/  MOV R110, R109 ;  /* 0x0000006d006e7202 */ /* 0x000fe40000000f00 */
[----:B------:R-:W-:Y:S02]  /*3230*/  MOV R104, 0x3250 ;  /* 0x0000325000687802 */ /* 0x000fe40000000f00 */
[----:B------:R-:W-:Y:S05]  /*3240*/  CALL.REL.NOINC `($__internal_88_$__cuda_sm70_shflsync_down_p) ;  /* 0x0000009000007944 */ /* 0x000fea0003c00000 */
[----:B0-----:R-:W-:Y:S01]  /*3250*/  HFMA2.MMA R135, -RZ, RZ, 0, 5.9604644775390625e-08 ;  /* 0x00000001ff877435 */ /* 0x001fe200000001ff */
[----:B-1----:R-:W-:Y:S02]  /*3260*/  MOV R134, R110 ;  /* 0x0000006e00867202 */ /* 0x002fe40000000f00 */
[----:B------:R-:W-:Y:S02]  /*3270*/  MOV R110, R111 ;  /* 0x0000006f006e7202 */ /* 0x000fe40000000f00 */
[----:B------:R-:W-:Y:S02]  /*3280*/  MOV R150, 0x1f ;  /* 0x0000001f00967802 */ /* 0x000fe40000000f00 */
[----:B------:R-:W-:-:S02]  /*3290*/  MOV R151, 0xffffffff ;  /* 0xffffffff00977802 */ /* 0x000fc40000000f00 */
[----:B------:R-:W-:Y:S02]  /*32a0*/  MOV R104, 0x32c0 ;  /* 0x000032c000687802 */ /* 0x000fe40000000f00 */
[----:B------:R-:W-:Y:S05]  /*32b0*/  CALL.REL.NOINC `($__internal_88_$__cuda_sm70_shflsync_down_p) ;  /* 0x0000002000007944 */ /* 0x000fea0003c00000 */
[----:B-1----:R-:W-:Y:S01]  /*32c0*/  MOV R104, R110 ;  /* 0x0000006e00687202 */ /* 0x002fe20000000f00 */
[----:B0-----:R-:W-:Y:S05]  /*32d0*/  BRA `(.L_x_4739) ;  /* 0xffffe53000007947 */ /* 0x001fea000383ffff */
        .weak           $__internal_88_$__cuda_sm70_shflsync_down_p
        .type           $__internal_88_$__cuda_sm70_shflsync_down_p,@function
        .size           $__internal_88_$__cuda_sm70_shflsync_down_p,(.L_x_9832 - $__internal_88_$__cuda_sm70_shflsync_down_p)
$__internal_88_$__cuda_sm70_shflsync_down_p:
[----:B------:R-:W-:Y:S01]  /*32e0*/  HFMA2.MMA R105, -RZ, RZ, 0, 0 ;  /* 0x00000000ff697435 */ /* 0x000fe200000001ff */
[----:B------:R-:W-:Y:S04]  /*32f0*/  WARPSYNC R151 ;  /* 0x0000009700007348 */ /* 0x000fe80003800000 */
[----:B------:R0:W1:Y:S01]  /*3300*/  SHFL.DOWN PT, R110, R110, R135, R150 ;  /* 0x080000876e6e7389 */ /* 0x00006200000e0096 */
[----:B------:R-:W-:Y:S05]  /*3310*/  RET.REL.NODEC R104 `(_ZN10layer_norm13ln_bwd_kernelINS_13Kernel_traitsIf13__nv_bfloat16fS2_fjLj2560ELj1ELj1ELj4ELj8ENS_18Kernel_traits_baseILj2560EfS2_fS2_fjLj128EEEEELb1ELb0ELb0ELb0EEEvNS_9BwdParamsE) ;  /* 0xffffcce068007950 */ /* 0x000fea0003c3ffff */
.L_x_4740:
        /* <DEDUP_REMOVED lines=14> */
.L_x_9832:


//--------------------- .text._ZN10layer_norm13ln_bwd_kernelINS_13Kernel_traitsIf13__nv_bfloat16fS2_fjLj2560ELj1ELj1ELj4ELj8ENS_18Kernel_traits_baseILj2560EfS2_fS2_fjLj128EEEEELb1ELb0ELb0ELb1EEEvNS_9BwdParamsE --------------------------
	.section	.text._ZN10layer_norm13ln_bwd_kernelINS_13Kernel_traitsIf13__nv_bfloat16fS2_fjLj2560ELj1ELj1ELj4ELj8ENS_18Kernel_traits_baseILj2560EfS2_fS2_fjLj128EEEEELb1ELb0ELb0ELb1EEEvNS_9BwdParamsE,"ax",@progbits
	.sectioninfo	@"SHI_REGISTERS=160"
	.align	128
        .global         _ZN10layer_norm13ln_bwd_kernelINS_13Kernel_traitsIf13__nv_bfloat16fS2_fjLj2560ELj1ELj1ELj4ELj8ENS_18Kernel_traits_baseILj2560EfS2_fS2_fjLj128EEEEELb1ELb0ELb0ELb1EEEvNS_9BwdParamsE
        .type           _ZN10layer_norm13ln_bwd_kernelINS_13Kernel_traitsIf13__nv_bfloat16fS2_fjLj2560ELj1ELj1ELj4ELj8ENS_18Kernel_traits_baseILj2560EfS2_fS2_fjLj128EEEEELb1ELb0ELb0ELb1EEEvNS_9BwdParamsE,@function
        .size           _ZN10layer_norm13ln_bwd_kernelINS_13Kernel_traitsIf13__nv_bfloat16fS2_fjLj2560ELj1ELj1ELj4ELj8ENS_18Kernel_traits_baseILj2560EfS2_fS2_fjLj128EEEEELb1ELb0ELb0ELb1EEEvNS_9BwdParamsE,(.L_x_9833 - _ZN10layer_norm13ln_bwd_kernelINS_13Kernel_traitsIf13__nv_bfloat16fS2_fjLj2560ELj1ELj1ELj4ELj8ENS_18Kernel_traits_baseILj2560EfS2_fS2_fjLj128EEEEELb1ELb0ELb0ELb1EEEvNS_9BwdParamsE)
        .other          _ZN10layer_norm13ln_bwd_kernelINS_13Kernel_traitsIf13__nv_bfloat16fS2_fjLj2560ELj1ELj1ELj4ELj8ENS_18Kernel_traits_baseILj2560EfS2_fS2_fjLj128EEEEELb1ELb0ELb0ELb1EEEvNS_9BwdParamsE,@"STO_CUDA_ENTRY STV_DEFAULT"
_ZN10layer_norm13ln_bwd_kernelINS_13Kernel_traitsIf13__nv_bfloat16fS2_fjLj2560ELj1ELj1ELj4ELj8ENS_18Kernel_traits_baseILj2560EfS2_fS2_fjLj128EEEEELb1ELb0ELb0ELb1EEEvNS_9BwdParamsE:
.text._ZN10layer_norm13ln_bwd_kernelINS_13Kernel_traitsIf13__nv_bfloat16fS2_fjLj2560ELj1ELj1ELj4ELj8ENS_18Kernel_traits_baseILj2560EfS2_fS2_fjLj128EEEEELb1ELb0ELb0ELb1EEEvNS_9BwdParamsE:
[----:B------:R-:W-:Y:S02]  /*0000*/  MOV R1, c[0x0][0x28] ;  /* 0x00000a0000017a02 */ /* 0x000fe40000000f00 */
[----:B------:R-:W0:Y:S01]  /*0010*/  S2R R105, SR_TID.X ;  /* 0x0000000000697919 */ /* 0x000e220000002100 */
[----:B------:R-:W1:Y:S01]  /*0020*/  S2UR UR4, SR_CTAID.X ;  /* 0x00000000000479c3 */ /* 0x000e620000002500 */
[----:B0-----:R-:W-:Y:S02]  /*0030*/  SHF.R.U32.HI R133, RZ, 0x7, R105 ;  /* 0x00000007ff857819 */ /* 0x001fe40000011669 */
[----:B------:R-:W-:Y:S02]  /*0040*/  LOP3.LUT R0, R105, 0x7f, RZ, 0xc0, !PT ;  /* 0x0000007f69007812 */ /* 0x000fe400078ec0ff */
[C---:B-1----:R-:W-:Y:S01]  /*0050*/  IADD3 R132, R133.reuse, UR4, RZ ;  /* 0x0000000485847c10 */ /* 0x042fe2000fffe0ff */
[----:B------:R-:W-:Y:S01]  /*0060*/  ULDC.64 UR4, c[0x0][0x118] ;  /* 0x0000460000047ab9 */ /* 0x000fe20000000a00 */
[----:B------:R-:W-:Y:S02]  /*0070*/  SHF.L.U32 R133, R133, 0x2, RZ ;  /* 0x0000000285857819 */ /* 0x000fe400000006ff */
        /* <DEDUP_REMOVED lines=23> */
.L_x_4741:
[----:B------:R-:W-:Y:S01]  /*01f0*/  HFMA2.MMA R11, -RZ, RZ, 0, 9.5367431640625e-07 ;  /* 0x00000010ff0b7435 */ /* 0x000fe200000001ff */
[----:B------:R-:W-:Y:S01]  /*0200*/  SHF.R.U32.HI R135, RZ, 0x5, R105 ;  /* 0x00000005ff877819 */ /* 0x000fe20000011669 */
[----:B------:R-:W-:Y:S01]  /*0210*/  HFMA2.MMA R104, -RZ, RZ, 0, 0 ;  /* 0x00000000ff687435 */ /* 0x000fe200000001ff */
[----:B------:R-:W-:Y:S01]  /*0220*/  MOV R136, 0x1 ;  /* 0x0000000100887802 */ /* 0x000fe20000000f00 */
[----:B------:R-:W-:-:S06]  /*0230*/  CS2R R2, SRZ ;  /* 0x0000000000027805 */ /* 0x000fcc000001ff00 */
[----:B------:R-:W-:Y:S01]  /*0240*/  IMAD.WIDE.U32 R10, R0, R11, c[0x0][0x1b0] ;  /* 0x00006c00000a7625 */ /* 0x000fe200078e000b */
[----:B------:R-:W-:Y:S01]  /*0250*/  IADD3 R134, R133, 0x4, RZ ;  /* 0x0000000485867810 */ /* 0x000fe20007ffe0ff */
        /* <DEDUP_REMOVED lines=22> */
[----:B------:R-:W-:-:S02]  /*03c0*/  MOV R139, RZ ;  /* 0x000000ff008b7202 */ /* 0x000fc40000000f00 */
[----:B------:R-:W-:Y:S01]  /*03d0*/  LOP3.LUT R135, R135, 0x3, RZ, 0xc0, !PT ;  /* 0x0000000387877812 */ /* 0x000fe200078ec0ff */
[----:B0-----:R-:W-:Y:S02]  /*03e0*/  CS2R R10, SRZ ;  /* 0x00000000000a7805 */ /* 0x001fe4000001ff00 */
.L_x_4746:
[C---:B------:R-:W-:Y:S01]  /*03f0*/  IMAD R72, R132.reuse, c[0x0][0x168], RZ ;  /* 0x00005a0084487a24 */ /* 0x040fe200078e02ff */
[----:B------:R-:W-:Y:S02]  /*0400*/  MOV R117, 0x4 ;  /* 0x0000000400757802 */ /* 0x000fe40000000f00 */
[----:B------:R-:W-:Y:S02]  /*0410*/  MOV R107, 0x8 ;  /* 0x00000008006b7802 */ /* 0x000fe40000000f00 */
[----:B------:R-:W-:Y:S01]  /*0420*/  SHF.R.S32.HI R73, RZ, 0x1f, R72 ;  /* 0x0000001fff497819 */ /* 0x000fe20000011448 */
[----:B------:R-:W-:-:S03]  /*0430*/  IMAD.WIDE R82, R132, R117, c[0x0][0x1a0] ;  /* 0x0000680084527625 */ /* 0x000fc600078e0275 */
[----:B------:R-:W-:Y:S02]  /*0440*/  LEA.HI R73, R73, R72, RZ, 0x2 ;  /* 0x0000004849497211 */ /* 0x000fe400078f10ff */
[----:B------:R0:W2:Y:S02]  /*0450*/  LDG.E R143, [R82.64] ;  /* 0x00000004528f7981 */ /* 0x0000a4000c1e1900 */
[----:B------:R-:W-:-:S04]  /*0460*/  LEA.HI.SX32 R141, R73, R0, 0x1e ;  /* 0x00000000498d7211 */ /* 0x000fc800078ff2ff */
[C---:B------:R-:W-:Y:S01]  /*0470*/  LEA R72, P0, R141.reuse, c[0x0][0x188], 0x4 ;  /* 0x000062008d487a11 */ /* 0x040fe200078020ff */
[C---:B------:R-:W-:Y:S01]  /*0480*/  IMAD.WIDE.U32 R114, R141.reuse, R107, c[0x0][0x208] ;  /* 0x000082008d727625 */ /* 0x040fe200078e006b */
[C---:B------:R-:W-:Y:S02]  /*0490*/  IADD3 R142, R141.reuse, 0x80, RZ ;  /* 0x000000808d8e7810 */ /* 0x040fe40007ffe0ff */
[C---:B------:R-:W-:Y:S02]  /*04a0*/  LEA.HI.X R73, R141.reuse, c[0x0][0x18c], RZ, 0x4, P0 ;  /* 0x000063008d497a11 */ /* 0x040fe400000f24ff */
[C---:B------:R-:W-:Y:S01]  /*04b0*/  LEA R76, P0, R142.reuse, c[0x0][0x188], 0x4 ;  /* 0x000062008e4c7a11 */ /* 0x040fe200078020ff */
[----:B------:R-:W3:Y:S01]  /*04c0*/  LDG.E.64 R114, [R114.64] ;  /* 0x0000000472727981 */ /* 0x000ee2000c1e1b00 */
[----:B------:R-:W-:Y:S02]  /*04d0*/  IADD3 R140, R141, 0x100, RZ ;  /* 0x000001008d8c7810 */ /* 0x000fe40007ffe0ff */
[----:B------:R-:W-:-:S02]  /*04e0*/  LEA.HI.X R77, R142, c[0x0][0x18c], RZ, 0x4, P0 ;  /* 0x000063008e4d7a11 */ /* 0x000fc400000f24ff */
[C---:B------:R-:W-:Y:S01]  /*04f0*/  IADD3 R137, R141.reuse, 0x180, RZ ;  /* 0x000001808d897810 */ /* 0x040fe20007ffe0ff */
[-C--:B------:R-:W-:Y:S01]  /*0500*/  IMAD.WIDE.U32 R112, R142, R107.reuse, c[0x0][0x208] ;  /* 0x000082008e707625 */ /* 0x080fe200078e006b */
[C---:B------:R-:W-:Y:S01]  /*0510*/  LEA R80, P0, R140.reuse, c[0x0][0x188], 0x4 ;  /* 0x000062008c507a11 */ /* 0x040fe200078020ff */
[----:B------:R-:W4:Y:S01]  /*0520*/  LDG.E.128 R72, [R72.64] ;  /* 0x0000000448487981 */ /* 0x000f22000c1e1d00 */
[----:B------:R-:W-:Y:S02]  /*0530*/  IADD3 R138, R141, 0x200, RZ ;  /* 0x000002008d8a7810 */ /* 0x000fe40007ffe0ff */
[C---:B------:R-:W-:Y:S01]  /*0540*/  LEA.HI.X R81, R140.reuse, c[0x0][0x18c], RZ, 0x4, P0 ;  /* 0x000063008c517a11 */ /* 0x040fe200000f24ff */
[-C--:B------:R-:W-:Y:S01]  /*0550*/  IMAD.WIDE.U32 R110, R140, R107.reuse, c[0x0][0x208] ;  /* 0x000082008c6e7625 */ /* 0x080fe200078e006b */
[C---:B------:R-:W-:Y:S01]  /*0560*/  LEA R84, P0, R137.reuse, c[0x0][0x188], 0x4 ;  /* 0x0000620089547a11 */ /* 0x040fe200078020ff */
[----:B------:R-:W4:Y:S02]  /*0570*/  LDG.E.64 R112, [R112.64] ;  /* 0x0000000470707981 */ /* 0x000f24000c1e1b00 */
[C---:B------:R-:W-:Y:S01]  /*0580*/  IMAD.WIDE.U32 R108, R137.reuse, R107, c[0x0][0x208] ;  /* 0x00008200896c7625 */ /* 0x040fe200078e006b */
[----:B------:R-:W-:Y:S01]  /*0590*/  LEA.HI.X R85, R137, c[0x0][0x18c], RZ, 0x4, P0 ;  /* 0x0000630089557a11 */ /* 0x000fe200000f24ff */
[----:B------:R-:W4:Y:S01]  /*05a0*/  LDG.E.64 R110, [R110.64] ;  /* 0x000000046e6e7981 */ /* 0x000f22000c1e1b00 */
[----:B------:R-:W-:Y:S01]  /*05b0*/  LEA R88, P0, R138, c[0x0][0x188], 0x4 ;  /* 0x000062008a587a11 */ /* 0x000fe200078020ff */
[----:B------:R-:W-:-:S02]  /*05c0*/  IMAD.WIDE R116, R132, R117, c[0x0][0x1a8] ;  /* 0x00006a0084747625 */ /* 0x000fc400078e0275 */
[----:B------:R-:W4:Y:S01]  /*05d0*/  LDG.E.128 R76, [R76.64] ;  /* 0x000000044c4c7981 */ /* 0x000f22000c1e1d00 */
[----:B------:R-:W-:-:S03]  /*05e0*/  LEA.HI.X R89, R138, c[0x0][0x18c], RZ, 0x4, P0 ;  /* 0x000063008a597a11 */ /* 0x000fc600000f24ff */
[----:B0-----:R-:W4:Y:S04]  /*05f0*/  LDG.E.128 R80, [R80.64] ;  /* 0x0000000450507981 */ /* 0x001f28000c1e1d00 */
[----:B------:R-:W4:Y:S04]  /*0600*/  LDG.E.64 R108, [R108.64] ;  /* 0x000000046c6c7981 */ /* 0x000f28000c1e1b00 */
[----:B------:R0:W4:Y:S04]  /*0610*/  LDG.E R144, [R116.64] ;  /* 0x0000000474907981 */ /* 0x000128000c1e1900 */
        /* <DEDUP_REMOVED lines=16> */
[----:B-----5:R1:W5:Y:S01]  /*0720*/  LDG.E R145, [R124.64] ;  /* 0x000000047c917981 */ /* 0x020362000c1e1900 */
        /* <DEDUP_REMOVED lines=26> */
[----:B------:R-:W-:-:S04]  /*08d0*/  ISETP.NE.AND P1, PT, RZ, UR6, PT ;  /* 0x00000006ff007c0c */ /* 0x000fc8000bf25270 */
[----:B--2---:R-:W-:Y:S02]  /*08e0*/  FSEL R123, R143, RZ, !P1 ;  /* 0x000000ff8f7b7208 */ /* 0x004fe40004800000 */
[----:B---3--:R-:W-:Y:S02]  /*08f0*/  MOV R121, R114 ;  /* 0x0000007200797202 */ /* 0x008fe40000000f00 */
[--C-:B0-----:R-:W-:Y:S02]  /*0900*/  SHF.R.U64 R116, R114, 0x10, R115.reuse ;  /* 0x0000001072747819 */ /* 0x101fe40000001273 */
[----:B------:R-:W-:Y:S01]  /*0910*/  MOV R119, R115 ;  /* 0x0000007300777202 */ /* 0x000fe20000000f00 */
[C---:B----4-:R-:W-:Y:S02]  /*0920*/  FADD.FTZ R157, -R123.reuse, R72 ;  /* 0x000000487b9d7221 */ /* 0x050fe40000010100 */
[C---:B------:R-:W-:Y:S01]  /*0930*/  FADD.FTZ R153, -R123.reuse, R74 ;  /* 0x0000004a7b997221 */ /* 0x040fe20000010100 */
[----:B-1----:R-:W-:Y:S01]  /*0940*/  SHF.R.U32.HI R128, RZ, 0x10, R115 ;  /* 0x00000010ff807819 */ /* 0x002fe20000011673 */
[----:B------:R-:W-:Y:S01]  /*0950*/  FADD.FTZ R127, -R123, R75 ;  /* 0x0000004b7b7f7221 */ /* 0x000fe20000010100 */
[----:B------:R-:W-:-:S02]  /*0960*/  MOV R114, R112 ;  /* 0x0000007000727202 */ /* 0x000fc40000000f00 */
[--C-:B------:R-:W-:Y:S02]  /*0970*/  SHF.R.U64 R72, R112, 0x10, R113.reuse ;  /* 0x0000001070487819 */ /* 0x100fe40000001271 */
[----:B------:R-:W-:Y:S02]  /*0980*/  MOV R74, R113 ;  /* 0x00000071004a7202 */ /* 0x000fe40000000f00 */
[----:B------:R-:W-:Y:S02]  /*0990*/  SHF.R.U32.HI R112, RZ, 0x10, R113 ;  /* 0x00000010ff707819 */ /* 0x000fe40000011671 */
[----:B------:R-:W-:Y:S01]  /*09a0*/  MOV R124, R110 ;  /* 0x0000006e007c7202 */ /* 0x000fe20000000f00 */
[C---:B------:R-:W-:Y:S01]  /*09b0*/  FADD.FTZ R129, -R123.reuse, R76 ;  /* 0x0000004c7b817221 */ /* 0x040fe20000010100 */
[----:B------:R-:W-:Y:S01]  /*09c0*/  SHF.R.U64 R76, R110, 0x10, R111 ;  /* 0x000000106e4c7819 */ /* 0x000fe2000000126f */
[C---:B------:R-:W-:Y:S01]  /*09d0*/  FADD.FTZ R113, -R123.reuse, R79 ;  /* 0x0000004f7b717221 */ /* 0x040fe20000010100 */
[----:B------:R-:W-:Y:S01]  /*09e0*/  SHF.R.U32.HI R148, RZ, 0x10, R111 ;  /* 0x00000010ff947819 */ /* 0x000fe2000001166f */
[C---:B------:R-:W-:Y:S01]  /*09f0*/  FADD.FTZ R117, -R123.reuse, R78 ;  /* 0x0000004e7b757221 */ /* 0x040fe20000010100 */
[----:B------:R-:W-:Y:S01]  /*0a00*/  MOV R78, R111 ;  /* 0x0000006f004e7202 */ /* 0x000fe20000000f00 */
[C---:B------:R-:W-:Y:S01]  /*0a10*/  FADD.FTZ R115, -R123.reuse, R80 ;  /* 0x000000507b737221 */ /* 0x040fe20000010100 */
[----:B------:R-:W-:Y:S01]  /*0a20*/  MOV R150, R108 ;  /* 0x0000006c00967202 */ /* 0x000fe20000000f00 */
[C---:B------:R-:W-:Y:S01]  /*0a30*/  FADD.FTZ R149, -R123.reuse, R82 ;  /* 0x000000527b957221 */ /* 0x040fe20000010100 */
[----:B------:R-:W-:Y:S01]  /*0a40*/  SHF.R.U64 R108, R108, 0x10, R109 ;  /* 0x000000106c6c7819 */ /* 0x000fe2000000126d */
[----:B------:R-:W-:Y:S01]  /*0a50*/  FADD.FTZ R151, -R123, R81 ;  /* 0x000000517b977221 */ /* 0x000fe20000010100 */
[----:B------:R-:W-:-:S02]  /*0a60*/  MOV R80, R109 ;  /* 0x0000006d00507202 */ /* 0x000fc40000000f00 */
[----:B------:R-:W-:Y:S02]  /*0a70*/  SHF.R.U32.HI R82, RZ, 0x10, R109 ;  /* 0x00000010ff527819 */ /* 0x000fe4000001166d */
[----:B------:R-:W-:Y:S02]  /*0a80*/  PRMT R121, RZ, 0x5410, R121 ;  /* 0x00005410ff797816 */ /* 0x000fe40000000079 */
[----:B------:R-:W-:Y:S01]  /*0a90*/  PRMT R111, RZ, 0x5410, R119 ;  /* 0x00005410ff6f7816 */ /* 0x000fe20000000077 */
[C---:B------:R-:W-:Y:S01]  /*0aa0*/  FMUL.FTZ R119, R144.reuse, R127 ;  /* 0x0000007f90777220 */ /* 0x040fe20000410000 */
[----:B------:R-:W-:Y:S02]  /*0ab0*/  PRMT R112, RZ, 0x5410, R112 ;  /* 0x00005410ff707816 */ /* 0x000fe40000000070 */
[----:B------:R-:W-:Y:S01]  /*0ac0*/  PRMT R109, RZ, 0x5410, R124 ;  /* 0x00005410ff6d7816 */ /* 0x000fe2000000007c */
[C---:B------:R-:W-:Y:S01]  /*0ad0*/  FMUL.FTZ R124, R144.reuse, R113 ;  /* 0x00000071907c7220 */ /* 0x040fe20000410000 */
[----:B------:R-:W-:Y:S01]  /*0ae0*/  PRMT R127, RZ, 0x5410, R114 ;  /* 0x00005410ff7f7816 */ /* 0x000fe20000000072 */
[C---:B------:R-:W-:Y:S01]  /*0af0*/  FADD.FTZ R155, -R123.reuse, R73 ;  /* 0x000000497b9b7221 */ /* 0x040fe20000010100 */
[----:B------:R-:W-:Y:S01]  /*0b00*/  PRMT R76, RZ, 0x5410, R76 ;  /* 0x00005410ff4c7816 */ /* 0x000fe2000000004c */
[----:B------:R-:W-:Y:S01]  /*0b10*/  FADD.FTZ R125, -R123, R77 ;  /* 0x0000004d7b7d7221 */ /* 0x000fe20000010100 */
[----:B------:R-:W-:Y:S01]  /*0b20*/  PRMT R116, RZ, 0x5410, R116 ;  /* 0x00005410ff747816 */ /* 0x000fe20000000074 */
[----:B------:R-:W-:-:S02]  /*0b30*/  FMUL.FTZ R115, R144, R115 ;  /* 0x0000007390737220 */ /* 0x000fc40000410000 */
        /* <DEDUP_REMOVED lines=8> */
[----:B------:R-:W-:Y:S02]  /*0bc0*/  FADD.FTZ R75, -R123, R91 ;  /* 0x0000005b7b4b7221 */ /* 0x000fe40000010100 */
[C---:B------:R-:W-:Y:S02]  /*0bd0*/  FMUL.FTZ R130, R144.reuse, R157 ;  /* 0x0000009d90827220 */ /* 0x040fe40000410000 */
[----:B------:R-:W-:Y:S02]  /*0be0*/  FMUL.FTZ R114, R144, R151 ;  /* 0x0000009790727220 */ /* 0x000fe40000410000 */
[----:B------:R-:W-:-:S02]  /*0bf0*/  FMUL.FTZ R123, R44, R121 ;  /* 0x000000792c7b7220 */ /* 0x000fc40000410000 */
[----:B------:R-:W-:Y:S02]  /*0c00*/  FADD.FTZ R15, R112, R15 ;  /* 0x0000000f700f7221 */ /* 0x000fe40000010000 */
[-C--:B------:R-:W-:Y:S02]  /*0c10*/  FFMA.FTZ R95, R124, R112.reuse, R95 ;  /* 0x000000707c5f7223 */ /* 0x080fe4000001005f */
[----:B------:R-:W-:Y:S01]  /*0c20*/  FMUL.FTZ R113, R43, R112 ;  /* 0x000000702b717220 */ /* 0x000fe20000410000 */
[----:B------:R-:W-:Y:S01]  /*0c30*/  PRMT R110, RZ, 0x5410, R128 ;  /* 0x00005410ff6e7816 */ /* 0x000fe20000000080 */
[----:B------:R-:W-:Y:S01]  /*0c40*/  FADD.FTZ R12, R109, R12 ;  /* 0x0000000c6d0c7221 */ /* 0x000fe20000010000 */
[----:B------:R-:W-:Y:S01]  /*0c50*/  PRMT R91, RZ, 0x5410, R78 ;  /* 0x00005410ff5b7816 */ /* 0x000fe2000000004e */
[-C--:B------:R-:W-:Y:S02]  /*0c60*/  FFMA.FTZ R92, R115, R109.reuse, R92 ;  /* 0x0000006d735c7223 */ /* 0x080fe4000001005c */
[----:B------:R-:W-:-:S02]  /*0c70*/  FMUL.FTZ R112, R36, R109 ;  /* 0x0000006d24707220 */ /* 0x000fc40000410000 */
[----:B------:R-:W-:Y:S02]  /*0c80*/  FADD.FTZ R104, R121, R104 ;  /* 0x0000006879687221 */ /* 0x000fe40000010000 */
[----:B------:R-:W-:Y:S02]  /*0c90*/  FFMA.FTZ R139, R130, R121, R139 ;  /* 0x00000079828b7223 */ /* 0x000fe4000001008b */
[----:B------:R-:W-:Y:S02]  /*0ca0*/  FMUL.FTZ R126, R144, R153 ;  /* 0x00000099907e7220 */ /* 0x000fe40000410000 */
[----:B------:R-:W-:Y:S02]  /*0cb0*/  FADD.FTZ R13, R76, R13 ;  /* 0x0000000d4c0d7221 */ /* 0x000fe40000010000 */
[-C--:B------:R-:W-:Y:S02]  /*0cc0*/  FFMA.FTZ R93, R114, R76.reuse, R93 ;  /* 0x0000004c725d7223 */ /* 0x080fe4000001005d */
[----:B------:R-:W-:-:S02]  /*0cd0*/  FMUL.FTZ R109, R37, R76 ;  /* 0x0000004c256d7220 */ /* 0x000fc40000410000 */
[----:B------:R-:W-:Y:S02]  /*0ce0*/  FMUL.FTZ R128, R144, R155 ;  /* 0x0000009b90807220 */ /* 0x000fe40000410000 */
[----:B------:R-:W-:Y:S02]  /*0cf0*/  FMUL.FTZ R121, R45, R116 ;  /* 0x000000742d797220 */ /* 0x000fe40000410000 */
[----:B------:R-:W-:Y:S02]  /*0d00*/  FADD.FTZ R78, RZ, R123 ;  /* 0x0000007bff4e7221 */ /* 0x000fe40000010000 */
[----:B------:R-:W-:Y:S02]  /*0d10*/  FFMA.FTZ R76, R130, R123, RZ ;  /* 0x0000007b824c7223 */ /* 0x000fe400000100ff */
[----:B------:R-:W-:Y:S02]  /*0d20*/  FADD.FTZ R100, R111, R100 ;  /* 0x000000646f647221 */ /* 0x000fe40000010000 */
[-C--:B------:R-:W-:Y:S01]  /*0d30*/  FFMA.FTZ R101, R126, R111.reuse, R101 ;  /* 0x0000006f7e657223 */ /* 0x080fe20000010065 */
[----:B------:R-:W-:Y:S01]  /*0d40*/  PRMT R89, RZ, 0x5410, R74 ;  /* 0x00005410ff597816 */ /* 0x000fe2000000004a */
[----:B------:R-:W-:-:S02]  /*0d50*/  FMUL.FTZ R111, R46, R111 ;  /* 0x0000006f2e6f7220 */ /* 0x000fc40000410000 */
[----:B------:R-:W-:Y:S02]  /*0d60*/  FADD.FTZ R78, R78, R121 ;  /* 0x000000794e4e7221 */ /* 0x000fe40000010000 */
[----:B------:R-:W-:Y:S01]  /*0d70*/  FFMA.FTZ R76, R128, R121, R76 ;  /* 0x00000079804c7223 */ /* 0x000fe2000001004c */
[----:B------:R-:W-:Y:S01]  /*0d80*/  PRMT R74, RZ, 0x5410, R148 ;  /* 0x00005410ff4a7816 */ /* 0x000fe20000000094 */
[----:B------:R-:W-:Y:S02]  /*0d90*/  FMUL.FTZ R117, R144, R117 ;  /* 0x0000007590757220 */ /* 0x000fe40000410000 */
        /* <DEDUP_REMOVED lines=26> */
[----:B------:R-:W-:Y:S01]  /*0f40*/  FFMA.FTZ R76, R148, R125, R76 ;  /* 0x0000007d944c7223 */ /* 0x000fe2000001004c */
[----:B------:R-:W-:Y:S01]  /*0f50*/  MOV R84, R107 ;  /* 0x0000006b00547202 */ /* 0x000fe20000000f00 */
[----:B------:R-:W-:Y:S02]  /*0f60*/  FADD.FTZ R74, R83, R116 ;  /* 0x00000074534a7221 */ /* 0x000fe40000010000 */
[----:B------:R-:W-:Y:S01]  /*0f70*/  FFMA.FTZ R76, R117, R116, R76 ;  /* 0x00000074754c7223 */ /* 0x000fe2000001004c */
[----:B------:R-:W-:Y:S01]  /*0f80*/  PRMT R153, RZ, 0x5410, R84 ;  /* 0x00005410ff997816 */ /* 0x000fe20000000054 */
[----:B------:R-:W-:-:S02]  /*0f90*/  FMUL.FTZ R84, R144, R81 ;  /* 0x0000005190547220 */ /* 0x000fc40000410000 */
[----:B------:R-:W-:Y:S02]  /*0fa0*/  FADD.FTZ R81, R74, R113 ;  /* 0x000000714a517221 */ /* 0x000fe40000010000 */
[----:B------:R-:W-:Y:S01]  /*0fb0*/  FFMA.FTZ R76, R124, R113, R76 ;  /* 0x000000717c4c7223 */ /* 0x000fe2000001004c */
[----:B------:R-:W-:Y:S02]  /*0fc0*/  MOV R87, R106 ;  /* 0x0000006a00577202 */ /* 0x000fe40000000f00 */
[----:B------:R-:W-:Y:S01]  /*0fd0*/  SHF.R.U64 R86, R106, 0x10, R107 ;  /* 0x000000106a567819 */ /* 0x000fe2000000126b */
[----:B------:R-:W-:Y:S02]  /*0fe0*/  FMUL.FTZ R106, R144, R149 ;  /* 0x00000095906a7220 */ /* 0x000fe40000410000 */
[----:B------:R-:W-:Y:S02]  /*0ff0*/  FADD.FTZ R74, R81, R112 ;  /* 0x00000070514a7221 */ /* 0x000fe40000010000 */
[----:B------:R-:W-:-:S02]  /*1000*/  FFMA.FTZ R76, R115, R112, R76 ;  /* 0x00000070734c7223 */ /* 0x000fc4000001004c */
[----:B------:R-:W-:Y:S02]  /*1010*/  FADD.FTZ R10, R91, R10 ;  /* 0x0000000a5b0a7221 */ /* 0x000fe40000010000 */
[-C--:B------:R-:W-:Y:S02]  /*1020*/  FFMA.FTZ R26, R106, R91.reuse, R26 ;  /* 0x0000005b6a1a7223 */ /* 0x080fe4000001001a */
[----:B------:R-:W-:Y:S02]  /*1030*/  FMUL.FTZ R91, R38, R91 ;  /* 0x0000005b265b7220 */ /* 0x000fe40000410000 */
[----:B------:R-:W-:Y:S02]  /*1040*/  FADD.FTZ R74, R74, R109 ;  /* 0x0000006d4a4a7221 */ /* 0x000fe40000010000 */
[----:B------:R-:W-:Y:S01]  /*1050*/  FFMA.FTZ R76, R114, R109, R76 ;  /* 0x0000006d724c7223 */ /* 0x000fe2000001004c */
[----:B------:R-:W-:Y:S01]  /*1060*/  PRMT R157, RZ, 0x5410, R150 ;  /* 0x00005410ff9d7816 */ /* 0x000fe20000000096 */
[----:B------:R-:W-:-:S02]  /*1070*/  FADD.FTZ R74, R74, R91 ;  /* 0x0000005b4a4a7221 */ /* 0x000fc40000010000 */
[----:B------:R-:W-:Y:S01]  /*1080*/  FFMA.FTZ R76, R106, R91, R76 ;  /* 0x0000005b6a4c7223 */ /* 0x000fe2000001004c */
[----:B------:R-:W-:Y:S01]  /*1090*/  PRMT R108, RZ, 0x5410, R108 ;  /* 0x00005410ff6c7816 */ /* 0x000fe2000000006c */
[----:B------:R-:W-:Y:S01]  /*10a0*/  FADD.FTZ R17, R88, R17 ;  /* 0x0000001158117221 */ /* 0x000fe20000010000 */
[----:B------:R-:W-:Y:S01]  /*10b0*/  PRMT R155, RZ, 0x5410, R87 ;  /* 0x00005410ff9b7816 */ /* 0x000fe20000000057 */
[----:B------:R-:W-:Y:S02]  /*10c0*/  FFMA.FTZ R97, R148, R88, R97 ;  /* 0x0000005894617223 */ /* 0x000fe40000010061 */
[----:B------:R-:W-:Y:S02]  /*10d0*/  FMUL.FTZ R88, R144, R131 ;  /* 0x0000008390587220 */ /* 0x000fe40000410000 */
[----:B------:R-:W-:Y:S02]  /*10e0*/  FMUL.FTZ R87, R32, R157 ;  /* 0x0000009d20577220 */ /* 0x000fe40000410000 */
[----:B------:R-:W-:-:S02]  /*10f0*/  FADD.FTZ R74, R74, R89 ;  /* 0x000000594a4a7221 */ /* 0x000fc40000010000 */
[----:B------:R-:W-:Y:S01]  /*1100*/  FFMA.FTZ R76, R90, R89, R76 ;  /* 0x000000595a4c7223 */ /* 0x000fe2000001004c */
[----:B------:R-:W-:Y:S02]  /*1110*/  SHF.R.U32.HI R152, RZ, 0x10, R107 ;  /* 0x00000010ff987819 */ /* 0x000fe4000001166b */
[----:B------:R-:W-:Y:S01]  /*1120*/  PRMT R72, RZ, 0x5410, R86 ;  /* 0x00005410ff487816 */ /* 0x000fe20000000056 */
[----:B------:R-:W-:Y:S01]  /*1130*/  FMUL.FTZ R86, R144, R85 ;  /* 0x0000005590567220 */ /* 0x000fe20000410000 */
[----:B------:R-:W-:Y:S01]  /*1140*/  PRMT R107, RZ, 0x5410, R80 ;  /* 0x00005410ff6b7816 */ /* 0x000fe20000000050 */
[----:B------:R-:W-:Y:S02]  /*1150*/  FMUL.FTZ R85, R33, R108 ;  /* 0x0000006c21557220 */ /* 0x000fe40000410000 */
        /* <DEDUP_REMOVED lines=16> */
[-C--:B------:R-:W-:Y:S02]  /*1260*/  FFMA.FTZ R21, R150, R72.reuse, R21 ;  /* 0x0000004896157223 */ /* 0x080fe40000010015 */
[----:B------:R-:W-:Y:S02]  /*1270*/  FMUL.FTZ R149, R29, R72 ;  /* 0x000000481d957220 */ /* 0x000fe40000410000 */
        /* <DEDUP_REMOVED lines=9> */
[-C--:B------:R-:W-:Y:S02]  /*1310*/  FFMA.FTZ R18, R154, R153.reuse, R18 ;  /* 0x000000999a127223 */ /* 0x080fe40000010012 */
[----:B------:R-:W-:-:S02]  /*1320*/  FMUL.FTZ R151, R30, R153 ;  /* 0x000000991e977220 */ /* 0x000fc40000410000 */
[----:B------:R-:W-:Y:S02]  /*1330*/  FMUL.FTZ R153, R144, R75 ;  /* 0x0000004b90997220 */ /* 0x000fe40000410000 */
[----:B------:R-:W-:Y:S02]  /*1340*/  FADD.FTZ R72, R72, R149 ;  /* 0x0000009548487221 */ /* 0x000fe40000010000 */
[----:B------:R-:W-:Y:S01]  /*1350*/  FFMA.FTZ R73, R150, R149, R73 ;  /* 0x0000009596497223 */ /* 0x000fe20000010049 */
[----:B------:R-:W-:Y:S01]  /*1360*/  LOP3.LUT P1, RZ, R136, 0xff, RZ, 0xc0, !PT ;  /* 0x000000ff88ff7812 */ /* 0x000fe2000782c0ff */
[----:B------:R-:W-:Y:S02]  /*1370*/  FADD.FTZ R3, R152, R3 ;  /* 0x0000000398037221 */ /* 0x000fe40000010000 */
[-C--:B------:R-:W-:Y:S02]  /*1380*/  FFMA.FTZ R19, R153, R152.reuse, R19 ;  /* 0x0000009899137223 */ /* 0x080fe40000010013 */
[----:B------:R-:W-:-:S02]  /*1390*/  FMUL.FTZ R152, R31, R152 ;  /* 0x000000981f987220 */ /* 0x000fc40000410000 */
[----:B------:R-:W-:Y:S02]  /*13a0*/  FADD.FTZ R75, R72, R151 ;  /* 0x00000097484b7221 */ /* 0x000fe40000010000 */
[----:B------:R-:W-:Y:S02]  /*13b0*/  FFMA.FTZ R73, R154, R151, R73 ;  /* 0x000000979a497223 */ /* 0x000fe40000010049 */
[----:B------:R-:W-:Y:S02]  /*13c0*/  FADD.FTZ R7, R82, R7 ;  /* 0x0000000752077221 */ /* 0x000fe40000010000 */
[----:B------:R-:W-:Y:S01]  /*13d0*/  FFMA.FTZ R23, R108, R82, R23 ;  /* 0x000000526c177223 */ /* 0x000fe20000010017 */
[----:B------:R-:W-:Y:S01]  /*13e0*/  MOV R82, 0x3f800000 ;  /* 0x3f80000000527802 */ /* 0x000fe20000000f00 */
[----:B------:R-:W-:Y:S01]  /*13f0*/  FADD.FTZ R8, R157, R8 ;  /* 0x000000089d087221 */ /* 0x000fe20000010000 */
[----:B------:R-:W-:Y:S01]  /*1400*/  SEL R156, R134, R133, !P1 ;  /* 0x00000085869c7207 */ /* 0x000fe20004800000 */
[----:B------:R-:W-:Y:S01]  /*1410*/  FFMA.FTZ R24, R88, R157, R24 ;  /* 0x0000009d58187223 */ /* 0x000fe20000010018 */
[----:B------:R-:W-:Y:S01]  /*1420*/  @P0 PRMT R82, RZ, 0x5410, R147 ;  /* 0x00005410ff520816 */ /* 0x000fe20000000093 */
[----:B------:R-:W-:-:S02]  /*1430*/  FADD.FTZ R4, R155, R4 ;  /* 0x000000049b047221 */ /* 0x000fc40000010000 */
[----:B------:R-:W-:Y:S02]  /*1440*/  FFMA.FTZ R20, R143, R155, R20 ;  /* 0x0000009b8f147223 */ /* 0x000fe40000010014 */
[----:B------:R-:W-:Y:S02]  /*1450*/  FADD.FTZ R77, R75, R152 ;  /* 0x000000984b4d7221 */ /* 0x000fe40000010000 */
[----:B------:R-:W-:Y:S01]  /*1460*/  FFMA.FTZ R79, R153, R152, R73 ;  /* 0x00000098994f7223 */ /* 0x000fe20000010049 */
[----:B------:R-:W-:Y:S05]  /*1470*/  BRA.DIV ~URZ, `(.L_x_4743) ;  /* 0x000015e27f007947 */ /* 0x000fea000b800000 */
[----:B------:R0:W1:Y:S02]  /*1480*/  SHFL.DOWN PT, R74, R77, 0x10, 0x1f ;  /* 0x0a001f004d4a7f89 */ /* 0x00006400000e0000 */
.L_x_4747:
        /* <DEDUP_REMOVED lines=18> */
.L_x_4748:
[----:B------:R-:W-:Y:S01]  /*15b0*/  LOP3.LUT P0, RZ, R105, 0x1f, RZ, 0xc0, !PT ;  /* 0x0000001f69ff7812 */ /* 0x000fe2000780c0ff */
[----:B--2---:R-:W-:Y:S01]  /*15c0*/  FADD.FTZ R80, R80, R77 ;  /* 0x0000004d50507221 */ /* 0x004fe20000010000 */
[----:B------:R-:W-:Y:S01]  /*15d0*/  ULDC.U8 UR6, c[0x0][0x1f0] ;  /* 0x00007c0000067ab9 */ /* 0x000fe20000000000 */
[----:B-1----:R-:W-:Y:S01]  /*15e0*/  FADD.FTZ R81, R72, R79 ;  /* 0x0000004f48517221 */ /* 0x002fe20000010000 */
[----:B------:R-:W-:Y:S01]  /*15f0*/  ISETP.NE.AND P1, PT, RZ, UR6, PT ;  /* 0x00000006ff007c0c */ /* 0x000fe2000bf25270 */
[----:B------:R-:W-:Y:S01]  /*1600*/  WARPSYNC 0xffffffff ;  /* 0xffffffff00007948 */ /* 0x000fe20003800000 */
[C---:B-----5:R-:W-:Y:S02]  /*1610*/  LOP3.LUT P2, RZ, R145.reuse, 0xff0000, RZ, 0xc0, !PT ;  /* 0x00ff000091ff7812 */ /* 0x060fe4000784c0ff */
[C---:B------:R-:W-:Y:S02]  /*1620*/  LOP3.LUT P4, RZ, R145.reuse, 0xff, RZ, 0xc0, !PT ;  /* 0x000000ff91ff7812 */ /* 0x040fe4000788c0ff */
[----:B------:R-:W-:-:S02]  /*1630*/  LOP3.LUT P5, RZ, R145, 0xff00, RZ, 0xc0, !PT ;  /* 0x0000ff0091ff7812 */ /* 0x000fc400078ac0ff */
[----:B------:R-:W-:Y:S02]  /*1640*/  LOP3.LUT P3, RZ, R145, 0xff000000, RZ, 0xc0, !PT ;  /* 0xff00000091ff7812 */ /* 0x000fe4000786c0ff */
[----:B------:R-:W-:Y:S02]  /*1650*/  @!P0 IADD3 R147, R135, R156, RZ ;  /* 0x0000009c87938210 */ /* 0x000fe40007ffe0ff */
[----:B------:R-:W-:Y:S02]  /*1660*/  LOP3.LUT P6, RZ, R146, 0xff00, RZ, 0xc0, !PT ;  /* 0x0000ff0092ff7812 */ /* 0x000fe400078cc0ff */
[----:B------:R-:W-:Y:S01]  /*1670*/  IADD3 R132, R132, c[0x0][0x160], RZ ;  /* 0x0000580084847a10 */ /* 0x000fe20007ffe0ff */
[----:B------:R-:W-:Y:S04]  /*1680*/  @!P0 STS.64 [R147.X8+0x2800], R80 ;  /* 0x0028005093008388 */ /* 0x000fe80000008a00 */
[----:B------:R-:W-:Y:S01]  /*1690*/  BAR.SYNC.DEFER_BLOCKING 0x0 ;  /* 0x0000000000007b1d */ /* 0x000fe20000010000 */
[----:B------:R-:W-:-:S05]  /*16a0*/  LOP3.LUT P0, RZ, R146, 0xff, RZ, 0xc0, !PT ;  /* 0x000000ff92ff7812 */ /* 0x000fca000780c0ff */
        /* <DEDUP_REMOVED lines=17> */
[----:B------:R-:W-:Y:S02]  /*17c0*/  FADD.FTZ R73, R123, -R130 ;  /* 0x800000827b497221 */ /* 0x000fe40000010000 */
[----:B------:R-:W-:Y:S02]  /*17d0*/  FADD.FTZ R111, R111, -R126 ;  /* 0x8000007e6f6f7221 */ /* 0x000fe40000010000 */
[----:B------:R-:W-:Y:S02]  /*17e0*/  FMUL.FTZ R73, R144, R73 ;  /* 0x0000004990497220 */ /* 0x000fe40000410000 */
[----:B------:R-:W-:-:S02]  /*17f0*/  FFMA.FTZ R128, R128, R72, R77 ;  /* 0x0000004880807223 */ /* 0x000fc4000001004d */
[-C--:B------:R-:W-:Y:S02]  /*1800*/  FFMA.FTZ R119, R119, R72.reuse, R77 ;  /* 0x0000004877777223 */ /* 0x080fe4000001004d */
[----:B------:R-:W-:Y:S02]  /*1810*/  @P1 FADD.FTZ R73, R48, R73 ;  /* 0x0000004930491221 */ /* 0x000fe40000010000 */
[--C-:B------:R-:W-:Y:S02]  /*1820*/  FFMA.FTZ R74, R129, R72, R77.reuse ;  /* 0x00000048814a7223 */ /* 0x100fe4000001004d */
[----:B------:R-:W-:Y:S02]  /*1830*/  FMUL.FTZ R75, R73, R82 ;  /* 0x00000052494b7220 */ /* 0x000fe40000410000 */
[----:B------:R-:W-:Y:S02]  /*1840*/  FFMA.FTZ R148, R148, R72, R77 ;  /* 0x0000004894947223 */ /* 0x000fe4000001004d */
[----:B------:R-:W-:-:S02]  /*1850*/  FMUL.FTZ R76, R75, c[0x0][0x1e8] ;  /* 0x00007a004b4c7a20 */ /* 0x000fc40000410000 */
[----:B------:R-:W-:Y:S02]  /*1860*/  FMUL.FTZ R75, R144, R111 ;  /* 0x0000006f904b7220 */ /* 0x000fe40000410000 */
[----:B------:R-:W-:Y:S01]  /*1870*/  FADD.FTZ R121, R121, -R128 ;  /* 0x8000008079797221 */ /* 0x000fe20000010000 */
[----:B------:R-:W-:Y:S01]  /*1880*/  FSEL R76, R76, RZ, P4 ;  /* 0x000000ff4c4c7208 */ /* 0x000fe20002000000 */
[----:B------:R-:W-:Y:S01]  /*1890*/  @P1 FADD.FTZ R75, R50, R75 ;  /* 0x0000004b324b1221 */ /* 0x000fe20000010000 */
[----:B------:R-:W-:Y:S01]  /*18a0*/  LOP3.LUT P4, RZ, R146, 0xff0000, RZ, 0xc0, !PT ;  /* 0x00ff000092ff7812 */ /* 0x000fe2000788c0ff */
[----:B------:R-:W-:Y:S02]  /*18b0*/  FADD.FTZ R119, R110, -R119 ;  /* 0x800000776e777221 */ /* 0x000fe40000010000 */
[----:B------:R-:W-:Y:S02]  /*18c0*/  FADD.FTZ R127, R127, -R74 ;  /* 0x8000004a7f7f7221 */ /* 0x000fe40000010000 */
[----:B------:R-:W-:-:S02]  /*18d0*/  FADD.FTZ R125, R125, -R148 ;  /* 0x800000947d7d7221 */ /* 0x000fc40000010000 */
[-CC-:B------:R-:W-:Y:S02]  /*18e0*/  FFMA.FTZ R124, R124, R72.reuse, R77.reuse ;  /* 0x000000487c7c7223 */ /* 0x180fe4000001004d */
[--C-:B------:R-:W-:Y:S02]  /*18f0*/  FFMA.FTZ R115, R115, R72, R77.reuse ;  /* 0x0000004873737223 */ /* 0x100fe4000001004d */
[----:B------:R-:W-:Y:S02]  /*1900*/  FMUL.FTZ R74, R144, R121 ;  /* 0x00000079904a7220 */ /* 0x000fe40000410000 */
[----:B------:R-:W-:Y:S02]  /*1910*/  FMUL.FTZ R80, R75, R82 ;  /* 0x000000524b507220 */ /* 0x000fe40000410000 */
[----:B------:R-:W-:Y:S02]  /*1920*/  FFMA.FTZ R114, R114, R72, R77 ;  /* 0x0000004872727223 */ /* 0x000fe4000001004d */
[----:B------:R-:W-:-:S02]  /*1930*/  FMUL.FTZ R78, R144, R119 ;  /* 0x00000077904e7220 */ /* 0x000fc40000410000 */
[C---:B------:R-:W-:Y:S02]  /*1940*/  FMUL.FTZ R111, R144.reuse, R127 ;  /* 0x0000007f906f7220 */ /* 0x040fe40000410000 */
[----:B------:R-:W-:Y:S01]  /*1950*/  FMUL.FTZ R110, R144, R125 ;  /* 0x0000007d906e7220 */ /* 0x000fe20000410000 */
[----:B------:R0:W-:Y:S01]  /*1960*/  F2F.BF16.F32 R127, R76 ;  /* 0x0000004c007f7304 */ /* 0x0001e20000202000 */
[----:B------:R-:W-:Y:S02]  /*1970*/  FADD.FTZ R113, R113, -R124 ;  /* 0x8000007c71717221 */ /* 0x000fe40000010000 */
[----:B------:R-:W-:Y:S02]  /*1980*/  FADD.FTZ R121, R112, -R115 ;  /* 0x8000007370797221 */ /* 0x000fe40000010000 */
[----:B------:R-:W-:Y:S02]  /*1990*/  @P1 FADD.FTZ R74, R49, R74 ;  /* 0x0000004a314a1221 */ /* 0x000fe40000010000 */
[----:B------:R-:W-:-:S02]  /*19a0*/  FMUL.FTZ R80, R80, c[0x0][0x1e8] ;  /* 0x00007a0050507a20 */ /* 0x000fc40000410000 */
[----:B------:R-:W-:Y:S02]  /*19b0*/  FFMA.FTZ R117, R117, R72, R77 ;  /* 0x0000004875757223 */ /* 0x000fe4000001004d */
[----:B------:R-:W-:Y:S01]  /*19c0*/  FADD.FTZ R109, R109, -R114 ;  /* 0x800000726d6d7221 */ /* 0x000fe20000010000 */
[----:B------:R-:W-:Y:S01]  /*19d0*/  FSEL R129, R80, RZ, P2 ;  /* 0x000000ff50817208 */ /* 0x000fe20001000000 */
[----:B------:R-:W-:Y:S01]  /*19e0*/  @P1 FADD.FTZ R78, R51, R78 ;  /* 0x0000004e334e1221 */ /* 0x000fe20000010000 */
[----:B------:R-:W-:Y:S01]  /*19f0*/  LOP3.LUT P2, RZ, R118, 0xff, RZ, 0xc0, !PT ;  /* 0x000000ff76ff7812 */ /* 0x000fe2000784c0ff */
[----:B------:R-:W-:Y:S02]  /*1a00*/  @P1 FADD.FTZ R111, R52, R111 ;  /* 0x0000006f346f1221 */ /* 0x000fe40000010000 */
[----:B------:R-:W-:Y:S01]  /*1a10*/  @P1 FADD.FTZ R110, R53, R110 ;  /* 0x0000006e356e1221 */ /* 0x000fe20000010000 */
[----:B------:R-:W-:Y:S01]  /*1a20*/  F2F.BF16.F32 R129, R129 ;  /* 0x0000008100817304 */ /* 0x000fe20000202000 */
[----:B------:R-:W-:-:S02]  /*1a30*/  FMUL.FTZ R114, R144, R113 ;  /* 0x0000007190727220 */ /* 0x000fc40000410000 */
[----:B------:R-:W-:Y:S02]  /*1a40*/  FMUL.FTZ R113, R144, R121 ;  /* 0x0000007990717220 */ /* 0x000fe40000410000 */
[-C--:B------:R-:W-:Y:S02]  /*1a50*/  FMUL.FTZ R79, R74, R82.reuse ;  /* 0x000000524a4f7220 */ /* 0x080fe40000410000 */
[----:B------:R-:W-:Y:S02]  /*1a60*/  FADD.FTZ R117, R116, -R117 ;  /* 0x8000007574757221 */ /* 0x000fe40000010000 */
[-C--:B------:R-:W-:Y:S02]  /*1a70*/  FMUL.FTZ R81, R78, R82.reuse ;  /* 0x000000524e517220 */ /* 0x080fe40000410000 */
[-C--:B------:R-:W-:Y:S02]  /*1a80*/  FMUL.FTZ R119, R111, R82.reuse ;  /* 0x000000526f777220 */ /* 0x080fe40000410000 */
[----:B------:R-:W-:-:S02]  /*1a90*/  FMUL.FTZ R80, R110, R82 ;  /* 0x000000526e507220 */ /* 0x000fc40000410000 */
[----:B------:R-:W-:Y:S02]  /*1aa0*/  @P1 FADD.FTZ R113, R56, R113 ;  /* 0x0000007138711221 */ /* 0x000fe40000010000 */
[----:B------:R-:W-:Y:S02]  /*1ab0*/  FMUL.FTZ R79, R79, c[0x0][0x1e8] ;  /* 0x00007a004f4f7a20 */ /* 0x000fe40000410000 */
[C---:B------:R-:W-:Y:S02]  /*1ac0*/  FMUL.FTZ R115, R144.reuse, R117 ;  /* 0x0000007590737220 */ /* 0x040fe40000410000 */
[----:B------:R-:W-:Y:S01]  /*1ad0*/  FMUL.FTZ R112, R144, R109 ;  /* 0x0000006d90707220 */ /* 0x000fe20000410000 */
[----:B------:R-:W-:Y:S01]  /*1ae0*/  FSEL R79, R79, RZ, P5 ;  /* 0x000000ff4f4f7208 */ /* 0x000fe20002800000 */
[----:B------:R-:W-:Y:S01]  /*1af0*/  FMUL.FTZ R81, R81, c[0x0][0x1e8] ;  /* 0x00007a0051517a20 */ /* 0x000fe20000410000 */
[----:B------:R-:W-:Y:S01]  /*1b00*/  LOP3.LUT P5, RZ, R146, 0xff000000, RZ, 0xc0, !PT ;  /* 0xff00000092ff7812 */ /* 0x000fe200078ac0ff */
[----:B------:R-:W-:-:S02]  /*1b10*/  FMUL.FTZ R119, R119, c[0x0][0x1e8] ;  /* 0x00007a0077777a20 */ /* 0x000fc40000410000 */
[----:B------:R-:W-:Y:S01]  /*1b20*/  FMUL.FTZ R126, R80, c[0x0][0x1e8] ;  /* 0x00007a00507e7a20 */ /* 0x000fe20000410000 */
[----:B------:R-:W-:Y:S01]  /*1b30*/  FSEL R81, R81, RZ, P3 ;  /* 0x000000ff51517208 */ /* 0x000fe20001800000 */
[----:B------:R-:W-:Y:S01]  /*1b40*/  FMUL.FTZ R117, R113, R82 ;  /* 0x0000005271757220 */ /* 0x000fe20000410000 */
[----:B------:R-:W-:Y:S01]  /*1b50*/  FSEL R119, R119, RZ, P0 ;  /* 0x000000ff77777208 */ /* 0x000fe20000000000 */
[----:B------:R-:W-:Y:S01]  /*1b60*/  @P1 FADD.FTZ R115, R54, R115 ;  /* 0x0000007336731221 */ /* 0x000fe20000010000 */
[----:B------:R-:W-:Y:S01]  /*1b70*/  FSEL R126, R126, RZ, P6 ;  /* 0x000000ff7e7e7208 */ /* 0x000fe20003000000 */
[----:B------:R-:W-:Y:S01]  /*1b80*/  @P1 FADD.FTZ R114, R55, R114 ;  /* 0x0000007237721221 */ /* 0x000fe20000010000 */
[C---:B------:R-:W-:Y:S01]  /*1b90*/  LOP3.LUT P3, RZ, R118.reuse, 0xff00, RZ, 0xc0, !PT ;  /* 0x0000ff0076ff7812 */ /* 0x040fe2000786c0ff */
[----:B------:R-:W-:Y:S01]  /*1ba0*/  @P1 FADD.FTZ R112, R57, R112 ;  /* 0x0000007039701221 */ /* 0x000fe20000010000 */
[----:B------:R-:W-:Y:S01]  /*1bb0*/  LOP3.LUT P0, RZ, R118, 0xff0000, RZ, 0xc0, !PT ;  /* 0x00ff000076ff7812 */ /* 0x000fe2000780c0ff */
[----:B------:R-:W-:Y:S01]  /*1bc0*/  FFMA.FTZ R106, R106, R72, R77 ;  /* 0x000000486a6a7223 */ /* 0x000fe2000001004d */
[----:B------:R-:W-:Y:S01]  /*1bd0*/  LOP3.LUT P6, RZ, R118, 0xff000000, RZ, 0xc0, !PT ;  /* 0xff00000076ff7812 */ /* 0x000fe200078cc0ff */
[----:B------:R-:W-:Y:S01]  /*1be0*/  FMUL.FTZ R117, R117, c[0x0][0x1e8] ;  /* 0x00007a0075757a20 */ /* 0x000fe20000410000 */
[----:B------:R-:W-:Y:S01]  /*1bf0*/  F2F.BF16.F32 R80, R79 ;  /* 0x0000004f00507304 */ /* 0x000fe20000202000 */
[----:B0-----:R-:W-:-:S02]  /*1c00*/  FMUL.FTZ R76, R115, R82 ;  /* 0x00000052734c7220 */ /* 0x001fc40000410000 */
[-C--:B------:R-:W-:Y:S02]  /*1c10*/  FMUL.FTZ R116, R114, R82.reuse ;  /* 0x0000005272747220 */ /* 0x080fe40000410000 */
[----:B------:R-:W-:Y:S02]  /*1c20*/  FMUL.FTZ R118, R112, R82 ;  /* 0x0000005270767220 */ /* 0x000fe40000410000 */
[----:B------:R-:W-:Y:S01]  /*1c30*/  FADD.FTZ R91, R91, -R106 ;  /* 0x8000006a5b5b7221 */ /* 0x000fe20000010000 */
[----:B------:R0:W1:Y:S01]  /*1c40*/  F2F.BF16.F32 R79, R81 ;  /* 0x00000051004f7304 */ /* 0x0000620000202000 */
[----:B------:R-:W-:Y:S02]  /*1c50*/  FFMA.FTZ R88, R88, R72, R77 ;  /* 0x0000004858587223 */ /* 0x000fe4000001004d */
[----:B------:R-:W-:Y:S02]  /*1c60*/  FMUL.FTZ R76, R76, c[0x0][0x1e8] ;  /* 0x00007a004c4c7a20 */ /* 0x000fe40000410000 */
[----:B------:R-:W-:-:S02]  /*1c70*/  FMUL.FTZ R116, R116, c[0x0][0x1e8] ;  /* 0x00007a0074747a20 */ /* 0x000fc40000410000 */
[----:B------:R-:W-:Y:S01]  /*1c80*/  FMUL.FTZ R118, R118, c[0x0][0x1e8] ;  /* 0x00007a0076767a20 */ /* 0x000fe20000410000 */
[----:B------:R-:W-:Y:S01]  /*1c90*/  FSEL R76, R76, RZ, P4 ;  /* 0x000000ff4c4c7208 */ /* 0x000fe20002000000 */
[-C--:B------:R-:W-:Y:S01]  /*1ca0*/  FFMA.FTZ R90, R90, R72.reuse, R77 ;  /* 0x000000485a5a7223 */ /* 0x080fe2000001004d */
[----:B0-----:R-:W-:Y:S01]  /*1cb0*/  FSEL R81, R117, RZ, P2 ;  /* 0x000000ff75517208 */ /* 0x001fe20001000000 */
[----:B------:R-:W-:Y:S01]  /*1cc0*/  FMUL.FTZ R117, R144, R91 ;  /* 0x0000005b90757220 */ /* 0x000fe20000410000 */
[----:B------:R-:W-:Y:S01]  /*1cd0*/  FSEL R116, R116, RZ, P5 ;  /* 0x000000ff74747208 */ /* 0x000fe20002800000 */
[----:B------:R-:W-:Y:S01]  /*1ce0*/  FADD.FTZ R123, R87, -R88 ;  /* 0x80000058577b7221 */ /* 0x000fe20000010000 */
[----:B------:R-:W-:Y:S01]  /*1cf0*/  FSEL R118, R118, RZ, P3 ;  /* 0x000000ff76767208 */ /* 0x000fe20001800000 */
[----:B------:R-:W-:Y:S01]  /*1d00*/  @P1 FADD.FTZ R117, R58, R117 ;  /* 0x000000753a751221 */ /* 0x000fe20000010000 */
[----:B------:R-:W-:Y:S01]  /*1d10*/  LOP3.LUT P4, RZ, R120, 0xff, RZ, 0xc0, !PT ;  /* 0x000000ff78ff7812 */ /* 0x000fe2000788c0ff */
[-CC-:B------:R-:W-:Y:S01]  /*1d20*/  FFMA.FTZ R86, R86, R72.reuse, R77.reuse ;  /* 0x0000004856567223 */ /* 0x180fe2000001004d */
[C---:B------:R-:W-:Y:S01]  /*1d30*/  LOP3.LUT P5, RZ, R120.reuse, 0xff00, RZ, 0xc0, !PT ;  /* 0x0000ff0078ff7812 */ /* 0x040fe200078ac0ff */
[----:B------:R-:W-:Y:S01]  /*1d40*/  FADD.FTZ R89, R89, -R90 ;  /* 0x8000005a59597221 */ /* 0x000fe20000010000 */
[----:B------:R-:W-:Y:S01]  /*1d50*/  LOP3.LUT P2, RZ, R120, 0xff0000, RZ, 0xc0, !PT ;  /* 0x00ff000078ff7812 */ /* 0x000fe2000784c0ff */
[----:B------:R-:W-:Y:S01]  /*1d60*/  FMUL.FTZ R123, R144, R123 ;  /* 0x0000007b907b7220 */ /* 0x000fe20000410000 */
[----:B------:R-:W-:Y:S01]  /*1d70*/  LOP3.LUT P3, RZ, R120, 0xff000000, RZ, 0xc0, !PT ;  /* 0xff00000078ff7812 */ /* 0x000fe2000786c0ff */
[-CC-:B------:R-:W-:Y:S01]  /*1d80*/  FFMA.FTZ R106, R84, R72.reuse, R77.reuse ;  /* 0x00000048546a7223 */ /* 0x180fe2000001004d */
[----:B------:R0:W-:Y:S01]  /*1d90*/  F2F.BF16.F32 R109, R119 ;  /* 0x00000077006d7304 */ /* 0x0001e20000202000 */
[----:B------:R-:W-:-:S02]  /*1da0*/  FFMA.FTZ R108, R108, R72, R77 ;  /* 0x000000486c6c7223 */ /* 0x000fc4000001004d */
[-CC-:B------:R-:W-:Y:S02]  /*1db0*/  FFMA.FTZ R120, R143, R72.reuse, R77.reuse ;  /* 0x000000488f787223 */ /* 0x180fe4000001004d */
[-CC-:B------:R-:W-:Y:S02]  /*1dc0*/  FFMA.FTZ R150, R150, R72.reuse, R77.reuse ;  /* 0x0000004896967223 */ /* 0x180fe4000001004d */
[-CC-:B------:R-:W-:Y:S01]  /*1dd0*/  FFMA.FTZ R154, R154, R72.reuse, R77.reuse ;  /* 0x000000489a9a7223 */ /* 0x180fe2000001004d */
[----:B------:R2:W-:Y:S01]  /*1de0*/  F2F.BF16.F32 R145, R76 ;  /* 0x0000004c00917304 */ /* 0x0005e20000202000 */
[----:B------:R-:W-:Y:S02]  /*1df0*/  FFMA.FTZ R153, R153, R72, R77 ;  /* 0x0000004899997223 */ /* 0x000fe4000001004d */
[----:B------:R-:W-:Y:S02]  /*1e00*/  FMUL.FTZ R72, R117, R82 ;  /* 0x0000005275487220 */ /* 0x000fe40000410000 */
[----:B------:R-:W-:-:S02]  /*1e10*/  FADD.FTZ R77, R85, -R86 ;  /* 0x80000056554d7221 */ /* 0x000fc40000010000 */
[----:B------:R-:W-:Y:S01]  /*1e20*/  FMUL.FTZ R124, R144, R89 ;  /* 0x00000059907c7220 */ /* 0x000fe20000410000 */
[----:B------:R-:W-:Y:S01]  /*1e30*/  F2F.BF16.F32 R84, R116 ;  /* 0x0000007400547304 */ /* 0x000fe20000202000 */
[----:B------:R-:W-:Y:S02]  /*1e40*/  @P1 FADD.FTZ R123, R60, R123 ;  /* 0x0000007b3c7b1221 */ /* 0x000fe40000010000 */
[----:B------:R-:W-:Y:S02]  /*1e50*/  FMUL.FTZ R72, R72, c[0x0][0x1e8] ;  /* 0x00007a0048487a20 */ /* 0x000fe40000410000 */
[----:B0-----:R-:W-:Y:S02]  /*1e60*/  FADD.FTZ R119, R131, -R120 ;  /* 0x8000007883777221 */ /* 0x001fe40000010000 */
[----:B------:R-:W-:Y:S01]  /*1e70*/  @P1 FADD.FTZ R124, R59, R124 ;  /* 0x0000007c3b7c1221 */ /* 0x000fe20000010000 */
[----:B------:R-:W-:Y:S01]  /*1e80*/  FSEL R72, R72, RZ, P0 ;  /* 0x000000ff48487208 */ /* 0x000fe20000000000 */
[----:B------:R-:W-:Y:S01]  /*1e90*/  FMUL.FTZ R120, R144, R77 ;  /* 0x0000004d90787220 */ /* 0x000fe20000410000 */
[----:B------:R-:W-:Y:S01]  /*1ea0*/  ISETP.NE.U32.AND P0, PT, RZ, c[0x0][0x258], PT ;  /* 0x00009600ff007a0c */ /* 0x000fe20003f05070 */
[-C--:B------:R-:W-:Y:S01]  /*1eb0*/  FMUL.FTZ R77, R123, R82.reuse ;  /* 0x000000527b4d7220 */ /* 0x080fe20000410000 */
[----:B------:R0:W-:Y:S01]  /*1ec0*/  F2F.BF16.F32 R85, R72 ;  /* 0x0000004800557304 */ /* 0x0001e20000202000 */
[----:B------:R-:W-:Y:S01]  /*1ed0*/  FADD.FTZ R107, R107, -R108 ;  /* 0x8000006c6b6b7221 */ /* 0x000fe20000010000 */
[----:B------:R-:W-:Y:S01]  /*1ee0*/  ISETP.NE.AND.EX P0, PT, RZ, c[0x0][0x25c], PT, P0 ;  /* 0x00009700ff007a0c */ /* 0x000fe20003f05300 */
[----:B--2---:R-:W-:-:S02]  /*1ef0*/  FMUL.FTZ R76, R124, R82 ;  /* 0x000000527c4c7220 */ /* 0x004fc40000410000 */
[----:B------:R-:W-:Y:S01]  /*1f00*/  FADD.FTZ R125, R83, -R106 ;  /* 0x8000006a537d7221 */ /* 0x000fe20000010000 */
[----:B-1----:R-:W-:Y:S01]  /*1f10*/  SHF.L.U32 R106, R79, 0x10, RZ ;  /* 0x000000104f6a7819 */ /* 0x002fe200000006ff */
[----:B------:R-:W-:Y:S01]  /*1f20*/  @P1 FADD.FTZ R120, R61, R120 ;  /* 0x000000783d781221 */ /* 0x000fe20000010000 */
[----:B------:R1:W-:Y:S01]  /*1f30*/  F2F.BF16.F32 R83, R118 ;  /* 0x0000007600537304 */ /* 0x0003e20000202000 */
[----:B------:R-:W-:Y:S02]  /*1f40*/  FMUL.FTZ R77, R77, c[0x0][0x1e8] ;  /* 0x00007a004d4d7a20 */ /* 0x000fe40000410000 */
[----:B------:R-:W-:Y:S02]  /*1f50*/  FMUL.FTZ R76, R76, c[0x0][0x1e8] ;  /* 0x00007a004c4c7a20 */ /* 0x000fe40000410000 */
[----:B0-----:R-:W-:Y:S01]  /*1f60*/  FMUL.FTZ R72, R120, R82 ;  /* 0x0000005278487220 */ /* 0x001fe20000410000 */
[----:B------:R-:W-:Y:S01]  /*1f70*/  FSEL R77, R77, RZ, P4 ;  /* 0x000000ff4d4d7208 */ /* 0x000fe20002000000 */
[----:B------:R-:W-:Y:S01]  /*1f80*/  FMUL.FTZ R125, R144, R125 ;  /* 0x0000007d907d7220 */ /* 0x000fe20000410000 */
[----:B------:R-:W-:Y:S01]  /*1f90*/  FSEL R76, R76, RZ, P6 ;  /* 0x000000ff4c4c7208 */ /* 0x000fe20003000000 */
[----:B-1----:R-:W-:Y:S01]  /*1fa0*/  FMUL.FTZ R118, R144, R107 ;  /* 0x0000006b90767220 */ /* 0x002fe20000410000 */
[----:B------:R0:W-:Y:S01]  /*1fb0*/  F2F.BF16.F32 R91, R77 ;  /* 0x0000004d005b7304 */ /* 0x0001e20000202000 */
[----:B------:R-:W-:Y:S01]  /*1fc0*/  FADD.FTZ R149, R149, -R150 ;  /* 0x8000009695957221 */ /* 0x000fe20000010000 */
[C---:B------:R-:W-:Y:S01]  /*1fd0*/  LOP3.LUT P6, RZ, R122.reuse, 0xff00, RZ, 0xc0, !PT ;  /* 0x0000ff007aff7812 */ /* 0x040fe200078cc0ff */
[----:B------:R-:W-:Y:S01]  /*1fe0*/  FADD.FTZ R121, R151, -R154 ;  /* 0x8000009a97797221 */ /* 0x000fe20000010000 */
[----:B------:R-:W-:Y:S01]  /*1ff0*/  LOP3.LUT P4, RZ, R122, 0xff0000, RZ, 0xc0, !PT ;  /* 0x00ff00007aff7812 */ /* 0x000fe2000788c0ff */
[----:B------:R-:W-:-:S02]  /*2000*/  @P1 FADD.FTZ R118, R63, R118 ;  /* 0x000000763f761221 */ /* 0x000fc40000010000 */
[----:B------:R-:W-:Y:S01]  /*2010*/  FADD.FTZ R153, R152, -R153 ;  /* 0x8000009998997221 */ /* 0x000fe20000010000 */
[----:B------:R1:W2:Y:S01]  /*2020*/  F2F.BF16.F32 R86, R76 ;  /* 0x0000004c00567304 */ /* 0x0002a20000202000 */
[----:B------:R-:W-:Y:S02]  /*2030*/  FMUL.FTZ R72, R72, c[0x0][0x1e8] ;  /* 0x00007a0048487a20 */ /* 0x000fe40000410000 */
[----:B------:R-:W-:Y:S02]  /*2040*/  @P1 FADD.FTZ R125, R62, R125 ;  /* 0x0000007d3e7d1221 */ /* 0x000fe40000010000 */
[----:B------:R-:W-:Y:S01]  /*2050*/  FMUL.FTZ R119, R144, R119 ;  /* 0x0000007790777220 */ /* 0x000fe20000410000 */
[----:B------:R-:W-:Y:S01]  /*2060*/  FSEL R72, R72, RZ, P5 ;  /* 0x000000ff48487208 */ /* 0x000fe20002800000 */
[C---:B------:R-:W-:Y:S01]  /*2070*/  FMUL.FTZ R116, R144.reuse, R149 ;  /* 0x0000009590747220 */ /* 0x040fe20000410000 */
[----:B------:R-:W-:Y:S01]  /*2080*/  F2F.BF16.F32 R87, R81 ;  /* 0x0000005100577304 */ /* 0x000fe20000202000 */
[----:B------:R-:W-:-:S02]  /*2090*/  FMUL.FTZ R121, R144, R121 ;  /* 0x0000007990797220 */ /* 0x000fc40000410000 */
[-C--:B0-----:R-:W-:Y:S02]  /*20a0*/  FMUL.FTZ R77, R118, R82.reuse ;  /* 0x00000052764d7220 */ /* 0x081fe40000410000 */
[----:B------:R-:W-:Y:S02]  /*20b0*/  FMUL.FTZ R144, R144, R153 ;  /* 0x0000009990907220 */ /* 0x000fe40000410000 */
[----:B-1----:R-:W-:Y:S01]  /*20c0*/  FMUL.FTZ R76, R125, R82 ;  /* 0x000000527d4c7220 */ /* 0x002fe20000410000 */
[----:B------:R0:W-:Y:S01]  /*20d0*/  F2F.BF16.F32 R88, R72 ;  /* 0x0000004800587304 */ /* 0x0001e20000202000 */
[----:B------:R-:W-:Y:S01]  /*20e0*/  @P1 FADD.FTZ R116, R65, R116 ;  /* 0x0000007441741221 */ /* 0x000fe20000010000 */
[----:B--2---:R-:W-:Y:S01]  /*20f0*/  SHF.L.U32 R86, R86, 0x10, RZ ;  /* 0x0000001056567819 */ /* 0x004fe200000006ff */
[----:B------:R-:W-:Y:S02]  /*2100*/  FMUL.FTZ R77, R77, c[0x0][0x1e8] ;  /* 0x00007a004d4d7a20 */ /* 0x000fe40000410000 */
[----:B------:R-:W-:-:S02]  /*2110*/  @P1 FADD.FTZ R144, R67, R144 ;  /* 0x0000009043901221 */ /* 0x000fc40000010000 */
[----:B------:R-:W-:Y:S01]  /*2120*/  FMUL.FTZ R76, R76, c[0x0][0x1e8] ;  /* 0x00007a004c4c7a20 */ /* 0x000fe20000410000 */
[----:B------:R-:W-:Y:S01]  /*2130*/  FSEL R90, R77, RZ, P3 ;  /* 0x000000ff4d5a7208 */ /* 0x000fe20001800000 */
[-C--:B0-----:R-:W-:Y:S01]  /*2140*/  FMUL.FTZ R72, R116, R82.reuse ;  /* 0x0000005274487220 */ /* 0x081fe20000410000 */
[----:B------:R-:W-:Y:S01]  /*2150*/  LOP3.LUT P3, RZ, R122, 0xff000000, RZ, 0xc0, !PT ;  /* 0xff0000007aff7812 */ /* 0x000fe2000786c0ff */
[----:B------:R-:W-:Y:S01]  /*2160*/  @P1 FADD.FTZ R121, R66, R121 ;  /* 0x0000007942791221 */ /* 0x000fe20000010000 */
[----:B------:R-:W-:Y:S01]  /*2170*/  FSEL R131, R76, RZ, P2 ;  /* 0x000000ff4c837208 */ /* 0x000fe20001000000 */
[-C--:B------:R-:W-:Y:S01]  /*2180*/  FMUL.FTZ R89, R144, R82.reuse ;  /* 0x0000005290597220 */ /* 0x080fe20000410000 */
[----:B------:R-:W-:Y:S01]  /*2190*/  ISETP.NE.U32.AND P2, PT, RZ, c[0x0][0x258], PT ;  /* 0x00009600ff007a0c */ /* 0x000fe20003f45070 */
[----:B------:R-:W-:Y:S01]  /*21a0*/  FMUL.FTZ R72, R72, c[0x0][0x1e8] ;  /* 0x00007a0048487a20 */ /* 0x000fe20000410000 */
[----:B------:R-:W0:Y:S01]  /*21b0*/  F2F.BF16.F32 R90, R90 ;  /* 0x0000005a005a7304 */ /* 0x000e220000202000 */
[-C--:B------:R-:W-:Y:S01]  /*21c0*/  FMUL.FTZ R81, R121, R82.reuse ;  /* 0x0000005279517220 */ /* 0x080fe20000410000 */
[----:B------:R-:W-:Y:S01]  /*21d0*/  ISETP.NE.AND.EX P2, PT, RZ, c[0x0][0x25c], PT, P2 ;  /* 0x00009700ff007a0c */ /* 0x000fe20003f45320 */
[----:B------:R-:W-:Y:S01]  /*21e0*/  FMUL.FTZ R89, R89, c[0x0][0x1e8] ;  /* 0x00007a0059597a20 */ /* 0x000fe20000410000 */
[----:B------:R-:W-:Y:S01]  /*21f0*/  FSEL R108, R72, RZ, P6 ;  /* 0x000000ff486c7208 */ /* 0x000fe20003000000 */
[----:B------:R-:W-:Y:S01]  /*2200*/  @P1 FADD.FTZ R119, R64, R119 ;  /* 0x0000007740771221 */ /* 0x000fe20000010000 */
[----:B------:R-:W-:Y:S01]  /*2210*/  LOP3.LUT P1, RZ, R122, 0xff, RZ, 0xc0, !PT ;  /* 0x000000ff7aff7812 */ /* 0x000fe2000782c0ff */
[----:B------:R-:W-:Y:S01]  /*2220*/  FMUL.FTZ R81, R81, c[0x0][0x1e8] ;  /* 0x00007a0051517a20 */ /* 0x000fe20000410000 */
[----:B------:R-:W-:Y:S01]  /*2230*/  FSEL R122, R89, RZ, P3 ;  /* 0x000000ff597a7208 */ /* 0x000fe20001800000 */
[----:B------:R-:W-:Y:S01]  /*2240*/  F2F.BF16.F32 R131, R131 ;  /* 0x0000008300837304 */ /* 0x000fe20000202000 */
[----:B------:R-:W-:Y:S01]  /*2250*/  FMUL.FTZ R82, R119, R82 ;  /* 0x0000005277527220 */ /* 0x000fe20000410000 */
[----:B------:R-:W-:-:S02]  /*2260*/  @P0 LEA R76, P5, R141, c[0x0][0x258], 0x4 ;  /* 0x000096008d4c0a11 */ /* 0x000fc400078a20ff */
[----:B------:R-:W-:Y:S01]  /*2270*/  SEL R72, R73, R68, P2 ;  /* 0x0000004449487207 */ /* 0x000fe20001000000 */
[----:B------:R-:W-:Y:S01]  /*2280*/  FMUL.FTZ R82, R82, c[0x0][0x1e8] ;  /* 0x00007a0052527a20 */ /* 0x000fe20000410000 */
[----:B------:R-:W-:Y:S01]  /*2290*/  FSEL R143, R81, RZ, P4 ;  /* 0x000000ff518f7208 */ /* 0x000fe20002000000 */
[----:B------:R-:W-:Y:S01]  /*22a0*/  IMAD.WIDE.U32 R80, R80, 0x10000, RZ ;  /* 0x0001000050507825 */ /* 0x000fe200078e00ff */
[----:B------:R-:W-:Y:S01]  /*22b0*/  SEL R73, R74, R69, P2 ;  /* 0x000000454a497207 */ /* 0x000fe20001000000 */
[----:B------:R-:W1:Y:S01]  /*22c0*/  F2F.BF16.F32 R126, R126 ;  /* 0x0000007e007e7304 */ /* 0x000e620000202000 */
[----:B------:R-:W-:Y:S02]  /*22d0*/  SEL R74, R75, R70, P2 ;  /* 0x000000464b4a7207 */ /* 0x000fe40001000000 */
[----:B------:R-:W-:Y:S02]  /*22e0*/  @P0 LEA.HI.X R77, R141, c[0x0][0x25c], RZ, 0x4, P5 ;  /* 0x000097008d4d0a11 */ /* 0x000fe400028f24ff */
[----:B------:R-:W-:-:S02]  /*22f0*/  SEL R75, R78, R71, P2 ;  /* 0x000000474e4b7207 */ /* 0x000fc40001000000 */
[----:B------:R-:W-:Y:S01]  /*2300*/  SHF.L.U32 R89, R84, 0x10, RZ ;  /* 0x0000001054597819 */ /* 0x000fe200000006ff */
[----:B------:R-:W2:Y:S01]  /*2310*/  F2F.BF16.F32 R108, R108 ;  /* 0x0000006c006c7304 */ /* 0x000ea20000202000 */
[----:B------:R-:W-:Y:S01]  /*2320*/  FSEL R84, R82, RZ, P1 ;  /* 0x000000ff52547208 */ /* 0x000fe20000800000 */
[----:B------:R3:W-:Y:S01]  /*2330*/  @P0 STG.E.128 [R76.64], R72 ;  /* 0x000000484c000986 */ /* 0x0007e2000c101d04 */
[----:B0-----:R-:W-:Y:S02]  /*2340*/  SHF.L.U32 R90, R90, 0x10, RZ ;  /* 0x000000105a5a7819 */ /* 0x001fe400000006ff */
[----:B------:R-:W-:Y:S02]  /*2350*/  LOP3.LUT R107, R81, R106, R129, 0xfe, !PT ;  /* 0x0000006a516b7212 */ /* 0x000fe400078efe81 */
[----:B------:R-:W-:Y:S01]  /*2360*/  LOP3.LUT R106, R80, R127, RZ, 0xfc, !PT ;  /* 0x0000007f506a7212 */ /* 0x000fe200078efcff */
[----:B------:R-:W0:Y:S01]  /*2370*/  F2F.BF16.F32 R122, R122 ;  /* 0x0000007a007a7304 */ /* 0x000e220000202000 */
[----:B-1----:R-:W-:-:S05]  /*2380*/  IMAD.WIDE.U32 R78, R126, 0x10000, RZ ;  /* 0x000100007e4e7825 */ /* 0x002fca00078e00ff */
[----:B------:R-:W-:Y:S02]  /*2390*/  LOP3.LUT R89, R79, R89, R145, 0xfe, !PT ;  /* 0x000000594f597212 */ /* 0x000fe400078efe91 */
[----:B------:R-:W1:Y:S01]  /*23a0*/  F2F.BF16.F32 R143, R143 ;  /* 0x0000008f008f7304 */ /* 0x000e620000202000 */
[----:B------:R-:W-:Y:S01]  /*23b0*/  SEL R79, R124, R71, P2 ;  /* 0x000000477c4f7207 */ /* 0x000fe20001000000 */
[----:B---3--:R-:W-:Y:S01]  /*23c0*/  IMAD.WIDE.U32 R74, R88, 0x10000, RZ ;  /* 0x00010000584a7825 */ /* 0x008fe200078e00ff */
[----:B------:R-:W-:Y:S02]  /*23d0*/  LOP3.LUT R88, R78, R109, RZ, 0xfc, !PT ;  /* 0x0000006d4e587212 */ /* 0x000fe400078efcff */
[----:B------:R-:W-:-:S03]  /*23e0*/  SEL R76, R113, R68, P2 ;  /* 0x00000044714c7207 */ /* 0x000fc60001000000 */
[----:B------:R0:W3:Y:S01]  /*23f0*/  F2F.BF16.F32 R77, R84 ;  /* 0x00000054004d7304 */ /* 0x0000e20000202000 */
[----:B------:R-:W-:Y:S01]  /*2400*/  IMAD.WIDE.U32 R72, R83, 0x10000, RZ ;  /* 0x0001000053487825 */ /* 0x000fe200078e00ff */
[----:B------:R-:W-:Y:S02]  /*2410*/  LOP3.LUT R81, R75, R90, R131, 0xfe, !PT ;  /* 0x0000005a4b517212 */ /* 0x000fe400078efe83 */
[----:B------:R-:W-:Y:S02]  /*2420*/  LEA R90, P1, R141, c[0x0][0x248], 0x3 ;  /* 0x000092008d5a7a11 */ /* 0x000fe400078218ff */
[----:B------:R-:W-:Y:S02]  /*2430*/  LOP3.LUT R83, R73, R86, R85, 0xfe, !PT ;  /* 0x0000005649537212 */ /* 0x000fe400078efe55 */
[----:B------:R-:W-:Y:S01]  /*2440*/  LOP3.LUT R82, R72, R87, RZ, 0xfc, !PT ;  /* 0x0000005748527212 */ /* 0x000fe200078efcff */
[----:B--2---:R-:W-:Y:S01]  /*2450*/  IMAD.WIDE.U32 R72, R108, 0x10000, RZ ;  /* 0x000100006c487825 */ /* 0x004fe200078e00ff */
[----:B------:R-:W-:-:S02]  /*2460*/  LOP3.LUT R80, R74, R91, RZ, 0xfc, !PT ;  /* 0x0000005b4a507212 */ /* 0x000fc400078efcff */
[----:B0-----:R-:W-:Y:S02]  /*2470*/  SHF.L.U32 R84, R122, 0x10, RZ ;  /* 0x000000107a547819 */ /* 0x001fe400000006ff */
[----:B------:R-:W-:Y:S02]  /*2480*/  LEA.HI.X R91, R141, c[0x0][0x24c], RZ, 0x3, P1 ;  /* 0x000093008d5b7a11 */ /* 0x000fe400008f1cff */
[C---:B------:R-:W-:Y:S02]  /*2490*/  @P0 LEA R108, P1, R142.reuse, c[0x0][0x258], 0x4 ;  /* 0x000096008e6c0a11 */ /* 0x040fe400078220ff */
[----:B-1----:R-:W-:Y:S01]  /*24a0*/  LOP3.LUT R85, R73, R84, R143, 0xfe, !PT ;  /* 0x0000005449557212 */ /* 0x002fe200078efe8f */
[----:B------:R-:W-:Y:S01]  /*24b0*/  STG.E.64 [R90.64], R106 ;  /* 0x0000006a5a007986 */ /* 0x000fe2000c101b04 */
[----:B------:R-:W-:Y:S02]  /*24c0*/  @P0 LEA.HI.X R109, R142, c[0x0][0x25c], RZ, 0x4, P1 ;  /* 0x000097008e6d0a11 */ /* 0x000fe400008f24ff */
[----:B------:R-:W-:-:S02]  /*24d0*/  SEL R73, R110, R69, P2 ;  /* 0x000000456e497207 */ /* 0x000fc40001000000 */
[----:B------:R-:W-:Y:S02]  /*24e0*/  LEA R86, P3, R142, c[0x0][0x248], 0x3 ;  /* 0x000092008e567a11 */ /* 0x000fe400078618ff */
[----:B------:R-:W-:Y:S02]  /*24f0*/  @P0 LEA R110, P1, R140, c[0x0][0x258], 0x4 ;  /* 0x000096008c6e0a11 */ /* 0x000fe400078220ff */
[----:B---3--:R-:W-:Y:S02]  /*2500*/  LOP3.LUT R84, R72, R77, RZ, 0xfc, !PT ;  /* 0x0000004d48547212 */ /* 0x008fe400078efcff */
[----:B------:R-:W-:Y:S02]  /*2510*/  SEL R72, R111, R68, P2 ;  /* 0x000000446f487207 */ /* 0x000fe40001000000 */
[----:B------:R-:W-:Y:S02]  /*2520*/  SEL R74, R115, R70, P2 ;  /* 0x00000046734a7207 */ /* 0x000fe40001000000 */
[----:B------:R-:W-:-:S02]  /*2530*/  SEL R75, R114, R71, P2 ;  /* 0x00000047724b7207 */ /* 0x000fc40001000000 */
[----:B------:R-:W-:Y:S02]  /*2540*/  LEA.HI.X R87, R142, c[0x0][0x24c], RZ, 0x3, P3 ;  /* 0x000093008e577a11 */ /* 0x000fe400018f1cff */
[----:B------:R-:W-:Y:S01]  /*2550*/  @P0 LEA.HI.X R111, R140, c[0x0][0x25c], RZ, 0x4, P1 ;  /* 0x000097008c6f0a11 */ /* 0x000fe200008f24ff */
[----:B------:R-:W-:Y:S01]  /*2560*/  @P0 STG.E.128 [R108.64], R72 ;  /* 0x000000486c000986 */ /* 0x000fe2000c101d04 */
[----:B------:R-:W-:Y:S02]  /*2570*/  SEL R77, R112, R69, P2 ;  /* 0x00000045704d7207 */ /* 0x000fe40001000000 */
[C---:B------:R-:W-:Y:S01]  /*2580*/  LEA R112, P1, R140.reuse, c[0x0][0x248], 0x3 ;  /* 0x000092008c707a11 */ /* 0x040fe200078218ff */
[----:B------:R0:W-:Y:S01]  /*2590*/  STG.E.64 [R86.64], R88 ;  /* 0x0000005856007986 */ /* 0x0001e2000c101b04 */
[----:B------:R-:W-:Y:S02]  /*25a0*/  SEL R78, R117, R70, P2 ;  /* 0x00000046754e7207 */ /* 0x000fe40001000000 */
[----:B------:R-:W-:-:S02]  /*25b0*/  LEA.HI.X R113, R140, c[0x0][0x24c], RZ, 0x3, P1 ;  /* 0x000093008c717a11 */ /* 0x000fc400008f1cff */
[C---:B------:R-:W-:Y:S01]  /*25c0*/  @P0 LEA R114, P3, R137.reuse, c[0x0][0x258], 0x4 ;  /* 0x0000960089720a11 */ /* 0x040fe200078620ff */
[----:B------:R1:W-:Y:S03]  /*25d0*/  @P0 STG.E.128 [R110.64], R76 ;  /* 0x0000004c6e000986 */ /* 0x0003e6000c101d04 */
[C---:B------:R-:W-:Y:S01]  /*25e0*/  @P0 LEA.HI.X R115, R137.reuse, c[0x0][0x25c], RZ, 0x4, P3 ;  /* 0x0000970089730a11 */ /* 0x040fe200018f24ff */
[----:B------:R2:W-:Y:S01]  /*25f0*/  STG.E.64 [R112.64], R82 ;  /* 0x0000005270007986 */ /* 0x0005e2000c101b04 */
[----:B0-----:R-:W-:Y:S02]  /*2600*/  LEA R86, P1, R137, c[0x0][0x248], 0x3 ;  /* 0x0000920089567a11 */ /* 0x001fe400078218ff */
[----:B------:R-:W-:Y:S02]  /*2610*/  SEL R72, R123, R68, P2 ;  /* 0x000000447b487207 */ /* 0x000fe40001000000 */
[----:B------:R-:W-:-:S02]  /*2620*/  LEA.HI.X R87, R137, c[0x0][0x24c], RZ, 0x3, P1 ;  /* 0x0000930089577a11 */ /* 0x000fc400008f1cff */
[----:B------:R-:W-:Y:S02]  /*2630*/  SEL R73, R120, R69, P2 ;  /* 0x0000004578497207 */ /* 0x000fe40001000000 */
[----:B------:R-:W-:Y:S02]  /*2640*/  SEL R74, R125, R70, P2 ;  /* 0x000000467d4a7207 */ /* 0x000fe40001000000 */
[C---:B-1----:R-:W-:Y:S02]  /*2650*/  @P0 LEA R76, P1, R138.reuse, c[0x0][0x258], 0x4 ;  /* 0x000096008a4c0a11 */ /* 0x042fe400078220ff */
[----:B------:R-:W-:Y:S02]  /*2660*/  LEA R78, P3, R138, c[0x0][0x248], 0x3 ;  /* 0x000092008a4e7a11 */ /* 0x000fe400078618ff */
[----:B------:R-:W-:Y:S02]  /*2670*/  SEL R75, R118, R71, P2 ;  /* 0x00000047764b7207 */ /* 0x000fe40001000000 */
[----:B------:R-:W-:-:S02]  /*2680*/  SEL R68, R119, R68, P2 ;  /* 0x0000004477447207 */ /* 0x000fc40001000000 */
[----:B------:R-:W-:Y:S01]  /*2690*/  SEL R69, R116, R69, P2 ;  /* 0x0000004574457207 */ /* 0x000fe20001000000 */
[----:B------:R2:W-:Y:S01]  /*26a0*/  @P0 STG.E.128 [R114.64], R72 ;  /* 0x0000004872000986 */ /* 0x0005e2000c101d04 */
[----:B------:R-:W-:Y:S02]  /*26b0*/  SEL R70, R121, R70, P2 ;  /* 0x0000004679467207 */ /* 0x000fe40001000000 */
[----:B------:R-:W-:Y:S01]  /*26c0*/  SEL R71, R144, R71, P2 ;  /* 0x0000004790477207 */ /* 0x000fe20001000000 */
[----:B------:R2:W-:Y:S01]  /*26d0*/  STG.E.64 [R86.64], R80 ;  /* 0x0000005056007986 */ /* 0x0005e2000c101b04 */
[C---:B------:R-:W-:Y:S02]  /*26e0*/  @P0 LEA.HI.X R77, R138.reuse, c[0x0][0x25c], RZ, 0x4, P1 ;  /* 0x000097008a4d0a11 */ /* 0x040fe400008f24ff */
[----:B------:R-:W-:Y:S02]  /*26f0*/  LEA.HI.X R79, R138, c[0x0][0x24c], RZ, 0x3, P3 ;  /* 0x000093008a4f7a11 */ /* 0x000fe400018f1cff */
[----:B------:R-:W-:Y:S01]  /*2700*/  LOP3.LUT P1, RZ, R136, 0xff, RZ, 0xc0, !PT ;  /* 0x000000ff88ff7812 */ /* 0x000fe2000782c0ff */
[----:B------:R2:W-:Y:S01]  /*2710*/  @P0 STG.E.128 [R76.64], R68 ;  /* 0x000000444c000986 */ /* 0x0005e2000c101d04 */
[----:B------:R-:W-:-:S02]  /*2720*/  ISETP.GE.AND P0, PT, R132, c[0x0][0x164], PT ;  /* 0x0000590084007a0c */ /* 0x000fc40003f06270 */
[----:B------:R-:W-:Y:S01]  /*2730*/  SEL R136, RZ, 0x1, P1 ;  /* 0x00000001ff887807 */ /* 0x000fe20000800000 */
[----:B------:R2:W-:Y:S10]  /*2740*/  STG.E.64 [R78.64], R84 ;  /* 0x000000544e007986 */ /* 0x0005f4000c101b04 */
[----:B--2---:R-:W-:Y:S01]  /*2750*/  @P0 CALL.REL.NOINC `(.L_x_4745) ;  /* 0x0000001000000944 */ /* 0x004fe20003c00000 */
[----:B------:R-:W-:Y:S05]  /*2760*/  BRA `(.L_x_4746) ;  /* 0xffffdc8000007947 */ /* 0x000fea000383ffff */
.L_x_4745:
        /* <DEDUP_REMOVED lines=28> */
.L_x_4742:
[----:B------:R-:W0:Y:S01]  /*2930*/  S2UR UR6, SR_CTAID.X ;  /* 0x00000000000679c3 */ /* 0x000e220000002500 */
[----:B------:R-:W0:Y:S01]  /*2940*/  S2R R2, SR_TID.X ;  /* 0x0000000000027919 */ /* 0x000e220000002100 */
[----:B------:R-:W-:Y:S01]  /*2950*/  HFMA2.MMA R5, -RZ, RZ, 0, 9.5367431640625e-07 ;  /* 0x00000010ff057435 */ /* 0x000fe200000001ff */
        /* <DEDUP_REMOVED lines=16> */
.L_x_4743:
[----:B------:R-:W-:Y:S01]  /*2a60*/  HFMA2.MMA R76, -RZ, RZ, 0, 9.5367431640625e-07 ;  /* 0x00000010ff4c7435 */ /* 0x000fe200000001ff */
[----:B------:R-:W-:-:S02]  /*2a70*/  MOV R75, R77 ;  /* 0x0000004d004b7202 */ /* 0x000fc40000000f00 */
[----:B------:R-:W-:Y:S02]  /*2a80*/  MOV R78, 0x1f ;  /* 0x0000001f004e7802 */ /* 0x000fe40000000f00 */
[----:B------:R-:W-:Y:S02]  /*2a90*/  MOV R81, 0xffffffff ;  /* 0xffffffff00517802 */ /* 0x000fe40000000f00 */
[----:B------:R-:W-:Y:S02]  /*2aa0*/  MOV R72, 0x2ac0 ;  /* 0x00002ac000487802 */ /* 0x000fe40000000f00 */
[----:B-----5:R-:W-:Y:S05]  /*2ab0*/  CALL.REL.NOINC `($__internal_89_$__cuda_sm70_shflsync_down_p) ;  /* 0x0000046000007944 */ /* 0x020fea0003c00000 */
[----:B-1----:R-:W-:Y:S01]  /*2ac0*/  MOV R74, R75 ;  /* 0x0000004b004a7202 */ /* 0x002fe20000000f00 */
[----:B0-----:R-:W-:Y:S05]  /*2ad0*/  BRA `(.L_x_4747) ;  /* 0xffffe9b000007947 */ /* 0x001fea000383ffff */
.L_x_4744:
[----:B------:R-:W-:Y:S01]  /*2ae0*/  HFMA2.MMA R76, -RZ, RZ, 0, 9.5367431640625e-07 ;  /* 0x00000010ff4c7435 */ /* 0x000fe200000001ff */
[----:B------:R-:W-:Y:S02]  /*2af0*/  MOV R75, R79 ;  /* 0x0000004f004b7202 */ /* 0x000fe40000000f00 */
[----:B------:R-:W-:Y:S02]  /*2b00*/  MOV R78, 0x1f ;  /* 0x0000001f004e7802 */ /* 0x000fe40000000f00 */
[----:B------:R-:W-:-:S02]  /*2b10*/  MOV R81, 0xffffffff ;  /* 0xffffffff00517802 */ /* 0x000fc40000000f00 */
[----:B------:R-:W-:Y:S02]  /*2b20*/  MOV R72, 0x2b40 ;  /* 0x00002b4000487802 */ /* 0x000fe40000000f00 */
[----:B01---5:R-:W-:Y:S05]  /*2b30*/  CALL.REL.NOINC `($__internal_89_$__cuda_sm70_shflsync_down_p) ;  /* 0x000003e000007944 */ /* 0x023fea0003c00000 */
[----:B------:R-:W-:Y:S01]  /*2b40*/  FADD.FTZ R77, R77, R74 ;  /* 0x0000004a4d4d7221 */ /* 0x000fe20000010000 */
[----:B0-----:R-:W-:Y:S01]  /*2b50*/  HFMA2.MMA R76, -RZ, RZ, 0, 4.76837158203125e-07 ;  /* 0x00000008ff4c7435 */ /* 0x001fe200000001ff */
[----:B-1----:R-:W-:Y:S01]  /*2b60*/  FADD.FTZ R80, R79, R75 ;  /* 0x0000004b4f507221 */ /* 0x002fe20000010000 */
[----:B------:R-:W-:Y:S02]  /*2b70*/  MOV R78, 0x1f ;  /* 0x0000001f004e7802 */ /* 0x000fe40000000f00 */
[----:B------:R-:W-:Y:S02]  /*2b80*/  MOV R81, 0xffffffff ;  /* 0xffffffff00517802 */ /* 0x000fe40000000f00 */
[----:B------:R-:W-:Y:S02]  /*2b90*/  MOV R75, R77 ;  /* 0x0000004d004b7202 */ /* 0x000fe40000000f00 */
[----:B------:R-:W-:Y:S02]  /*2ba0*/  MOV R72, 0x2bc0 ;  /* 0x00002bc000487802 */ /* 0x000fe40000000f00 */
[----:B------:R-:W-:Y:S05]  /*2bb0*/  CALL.REL.NOINC `($__internal_89_$__cuda_sm70_shflsync_down_p) ;  /* 0x0000036000007944 */ /* 0x000fea0003c00000 */
[----:B0-----:R-:W-:Y:S01]  /*2bc0*/  HFMA2.MMA R76, -RZ, RZ, 0, 4.76837158203125e-07 ;  /* 0x00000008ff4c7435 */ /* 0x001fe200000001ff */
[----:B-1----:R-:W-:-:S02]  /*2bd0*/  MOV R74, R75 ;  /* 0x0000004b004a7202 */ /* 0x002fc40000000f00 */
[----:B------:R-:W-:Y:S02]  /*2be0*/  MOV R75, R80 ;  /* 0x00000050004b7202 */ /* 0x000fe40000000f00 */
[----:B------:R-:W-:Y:S02]  /*2bf0*/  MOV R78, 0x1f ;  /* 0x0000001f004e7802 */ /* 0x000fe40000000f00 */
[----:B------:R-:W-:Y:S02]  /*2c00*/  MOV R81, 0xffffffff ;  /* 0xffffffff00517802 */ /* 0x000fe40000000f00 */
[----:B------:R-:W-:Y:S02]  /*2c10*/  MOV R72, 0x2c30 ;  /* 0x00002c3000487802 */ /* 0x000fe40000000f00 */
[----:B------:R-:W-:Y:S05]  /*2c20*/  CALL.REL.NOINC `($__internal_89_$__cuda_sm70_shflsync_down_p) ;  /* 0x000002f000007944 */ /* 0x000fea0003c00000 */
[----:B------:R-:W-:Y:S01]  /*2c30*/  FADD.FTZ R77, R74, R77 ;  /* 0x0000004d4a4d7221 */ /* 0x000fe20000010000 */
[----:B0-----:R-:W-:Y:S01]  /*2c40*/  HFMA2.MMA R76, -RZ, RZ, 0, 2.384185791015625e-07 ;  /* 0x00000004ff4c7435 */ /* 0x001fe200000001ff */
[----:B-1----:R-:W-:Y:S01]  /*2c50*/  FADD.FTZ R80, R80, R75 ;  /* 0x0000004b50507221 */ /* 0x002fe20000010000 */
[----:B------:R-:W-:Y:S02]  /*2c60*/  MOV R78, 0x1f ;  /* 0x0000001f004e7802 */ /* 0x000fe40000000f00 */
[----:B------:R-:W-:-:S02]  /*2c70*/  MOV R81, 0xffffffff ;  /* 0xffffffff00517802 */ /* 0x000fc40000000f00 */
[----:B------:R-:W-:Y:S02]  /*2c80*/  MOV R75, R77 ;  /* 0x0000004d004b7202 */ /* 0x000fe40000000f00 */
[----:B------:R-:W-:Y:S02]  /*2c90*/  MOV R72, 0x2cb0 ;  /* 0x00002cb000487802 */ /* 0x000fe40000000f00 */
[----:B------:R-:W-:Y:S05]  /*2ca0*/  CALL.REL.NOINC `($__internal_89_$__cuda_sm70_shflsync_down_p) ;  /* 0x0000027000007944 */ /* 0x000fea0003c00000 */
[----:B0-----:R-:W-:Y:S01]  /*2cb0*/  HFMA2.MMA R76, -RZ, RZ, 0, 2.384185791015625e-07 ;  /* 0x00000004ff4c7435 */ /* 0x001fe200000001ff */
[----:B-1----:R-:W-:Y:S02]  /*2cc0*/  MOV R74, R75 ;  /* 0x0000004b004a7202 */ /* 0x002fe40000000f00 */
[----:B------:R-:W-:Y:S02]  /*2cd0*/  MOV R75, R80 ;  /* 0x00000050004b7202 */ /* 0x000fe40000000f00 */
[----:B------:R-:W-:Y:S02]  /*2ce0*/  MOV R78, 0x1f ;  /* 0x0000001f004e7802 */ /* 0x000fe40000000f00 */
[----:B------:R-:W-:Y:S02]  /*2cf0*/  MOV R81, 0xffffffff ;  /* 0xffffffff00517802 */ /* 0x000fe40000000f00 */
[----:B------:R-:W-:-:S02]  /*2d00*/  MOV R72, 0x2d20 ;  /* 0x00002d2000487802 */ /* 0x000fc40000000f00 */
[----:B------:R-:W-:Y:S05]  /*2d10*/  CALL.REL.NOINC `($__internal_89_$__cuda_sm70_shflsync_down_p) ;  /* 0x0000020000007944 */ /* 0x000fea0003c00000 */
[----:B------:R-:W-:Y:S01]  /*2d20*/  FADD.FTZ R77, R74, R77 ;  /* 0x0000004d4a4d7221 */ /* 0x000fe20000010000 */
[----:B0-----:R-:W-:Y:S01]  /*2d30*/  HFMA2.MMA R76, -RZ, RZ, 0, 1.1920928955078125e-07 ;  /* 0x00000002ff4c7435 */ /* 0x001fe200000001ff */
[----:B-1----:R-:W-:Y:S01]  /*2d40*/  FADD.FTZ R80, R80, R75 ;  /* 0x0000004b50507221 */ /* 0x002fe20000010000 */
[----:B------:R-:W-:-:S02]  /*2d50*/  MOV R78, 0x1f ;  /* 0x0000001f004e7802 */ /* 0x000fc40000000f00 */
[----:B------:R-:W-:Y:S02]  /*2d60*/  MOV R81, 0xffffffff ;  /* 0xffffffff00517802 */ /* 0x000fe40000000f00 */
[----:B------:R-:W-:Y:S02]  /*2d70*/  MOV R75, R77 ;  /* 0x0000004d004b7202 */ /* 0x000fe40000000f00 */
[----:B------:R-:W-:Y:S02]  /*2d80*/  MOV R72, 0x2da0 ;  /* 0x00002da000487802 */ /* 0x000fe40000000f00 */
[----:B------:R-:W-:Y:S05]  /*2d90*/  CALL.REL.NOINC `($__internal_89_$__cuda_sm70_shflsync_down_p) ;  /* 0x0000018000007944 */ /* 0x000fea0003c00000 */
[----:B0-----:R-:W-:Y:S01]  /*2da0*/  HFMA2.MMA R76, -RZ, RZ, 0, 1.1920928955078125e-07 ;  /* 0x00000002ff4c7435 */ /* 0x001fe200000001ff */
[----:B-1----:R-:W-:Y:S02]  /*2db0*/  MOV R74, R75 ;  /* 0x0000004b004a7202 */ /* 0x002fe40000000f00 */
[----:B------:R-:W-:Y:S02]  /*2dc0*/  MOV R75, R80 ;  /* 0x00000050004b7202 */ /* 0x000fe40000000f00 */
[----:B------:R-:W-:Y:S02]  /*2dd0*/  MOV R78, 0x1f ;  /* 0x0000001f004e7802 */ /* 0x000fe40000000f00 */
[----:B------:R-:W-:-:S02]  /*2de0*/  MOV R81, 0xffffffff ;  /* 0xffffffff00517802 */ /* 0x000fc40000000f00 */
[----:B------:R-:W-:Y:S02]  /*2df0*/  MOV R72, 0x2e10 ;  /* 0x00002e1000487802 */ /* 0x000fe40000000f00 */
[----:B------:R-:W-:Y:S05]  /*2e00*/  CALL.REL.NOINC `($__internal_89_$__cuda_sm70_shflsync_down_p) ;  /* 0x0000011000007944 */ /* 0x000fea0003c00000 */
[----:B------:R-:W-:Y:S01]  /*2e10*/  FADD.FTZ R77, R74, R77 ;  /* 0x0000004d4a4d7221 */ /* 0x000fe20000010000 */
[----:B0-----:R-:W-:Y:S01]  /*2e20*/  HFMA2.MMA R76, -RZ, RZ, 0, 5.9604644775390625e-08 ;  /* 0x00000001ff4c7435 */ /* 0x001fe200000001ff */
[----:B-1----:R-:W-:Y:S01]  /*2e30*/  FADD.FTZ R79, R80, R75 ;  /* 0x0000004b504f7221 */ /* 0x002fe20000010000 */
[----:B------:R-:W-:Y:S02]  /*2e40*/  MOV R78, 0x1f ;  /* 0x0000001f004e7802 */ /* 0x000fe40000000f00 */
[----:B------:R-:W-:Y:S02]  /*2e50*/  MOV R81, 0xffffffff ;  /* 0xffffffff00517802 */ /* 0x000fe40000000f00 */
[----:B------:R-:W-:Y:S02]  /*2e60*/  MOV R75, R77 ;  /* 0x0000004d004b7202 */ /* 0x000fe40000000f00 */
[----:B------:R-:W-:Y:S02]  /*2e70*/  MOV R72, 0x2e90 ;  /* 0x00002e9000487802 */ /* 0x000fe40000000f00 */
[----:B------:R-:W-:Y:S05]  /*2e80*/  CALL.REL.NOINC `($__internal_89_$__cuda_sm70_shflsync_down_p) ;  /* 0x0000009000007944 */ /* 0x000fea0003c00000 */
[----:B0-----:R-:W-:Y:S01]  /*2e90*/  HFMA2.MMA R76, -RZ, RZ, 0, 5.9604644775390625e-08 ;  /* 0x00000001ff4c7435 */ /* 0x001fe200000001ff */
[----:B-1----:R-:W-:-:S02]  /*2ea0*/  MOV R80, R75 ;  /* 0x0000004b00507202 */ /* 0x002fc40000000f00 */
[----:B------:R-:W-:Y:S02]  /*2eb0*/  MOV R75, R79 ;  /* 0x0000004f004b7202 */ /* 0x000fe40000000f00 */
[----:B------:R-:W-:Y:S02]  /*2ec0*/  MOV R78, 0x1f ;  /* 0x0000001f004e7802 */ /* 0x000fe40000000f00 */
[----:B------:R-:W-:Y:S02]  /*2ed0*/  MOV R81, 0xffffffff ;  /* 0xffffffff00517802 */ /* 0x000fe40000000f00 */
[----:B------:R-:W-:Y:S02]  /*2ee0*/  MOV R72, 0x2f00 ;  /* 0x00002f0000487802 */ /* 0x000fe40000000f00 */
[----:B------:R-:W-:Y:S05]  /*2ef0*/  CALL.REL.NOINC `($__internal_89_$__cuda_sm70_shflsync_down_p) ;  /* 0x0000002000007944 */ /* 0x000fea0003c00000 */
[----:B-1----:R-:W-:Y:S01]  /*2f00*/  MOV R72, R75 ;  /* 0x0000004b00487202 */ /* 0x002fe20000000f00 */
[----:B0-----:R-:W-:Y:S05]  /*2f10*/  BRA `(.L_x_4748) ;  /* 0xffffe69000007947 */ /* 0x001fea000383ffff */
        .weak           $__internal_89_$__cuda_sm70_shflsync_down_p
        .type           $__internal_89_$__cuda_sm70_shflsync_down_p,@function
        .size           $__internal_89_$__cuda_sm70_shflsync_down_p,(.L_x_9833 - $__internal_89_$__cuda_sm70_shflsync_down_p)
$__internal_89_$__cuda_sm70_shflsync_down_p:
[----:B------:R-:W-:Y:S01]  /*2f20*/  HFMA2.MMA R73, -RZ, RZ, 0, 0 ;  /* 0x00000000ff497435 */ /* 0x000fe200000001ff */
[----:B------:R-:W-:Y:S04]  /*2f30*/  WARPSYNC R81 ;  /* 0x0000005100007348 */ /* 0x000fe80003800000 */
[----:B------:R0:W1:Y:S01]  /*2f40*/  SHFL.DOWN PT, R75, R75, R76, R78 ;  /* 0x0800004c4b4b7389 */ /* 0x00006200000e004e */
[----:B------:R-:W-:Y:S05]  /*2f50*/  RET.REL.NODEC R72 `(_ZN10layer_norm13ln_bwd_kernelINS_13Kernel_traitsIf13__nv_bfloat16fS2_fjLj2560ELj1ELj1ELj4ELj8ENS_18Kernel_traits_baseILj2560EfS2_fS2_fjLj128EEEEELb1ELb0ELb0ELb1EEEvNS_9BwdParamsE) ;  /* 0xffffd0a048007950 */ /* 0x000fea0003c3ffff */
.L_x_4749:
        /* <DEDUP_REMOVED lines=10> */
.L_x_9833:


//--------------------- .text._ZN10layer_norm22ln_bwd_finalize_kernelINS_22Kernel_traits_finalizeILj2560Ef13__nv_bfloat16fS2_fjLb0ELj1024ELj4ENS_18Kernel_traits_baseILj2560EfS2_fS2_fjLj1024EEEEELb0ELb0EEEvNS_9BwdParamsE --------------------------
	.section	.text._ZN10layer_norm22ln_bwd_finalize_kernelINS_22Kernel_traits_finalizeILj2560Ef13__nv_bfloat16fS2_fjLb0ELj1024ELj4ENS_18Kernel_traits_baseILj2560EfS2_fS2_fjLj1024EEEEELb0ELb0EEEvNS_9BwdParamsE,"ax",@progbits
	.sectioninfo	@"SHI_REGISTERS=30"
	.align	128
        .global         _ZN10layer_norm22ln_bwd_finalize_kernelINS_22Kernel_traits_finalizeILj2560Ef13__nv_bfloat16fS2_fjLb0ELj1024ELj4ENS_18Kernel_traits_baseILj2560EfS2_fS2_fjLj1024EEEEELb0ELb0EEEvNS_9BwdParamsE
        .type           _ZN10layer_norm22ln_bwd_finalize_kernelINS_22Kernel_traits_finalizeILj2560Ef13__nv_bfloat16fS2_fjLb0ELj1024ELj4ENS_18Kernel_traits_baseILj2560EfS2_fS2_fjLj1024EEEEELb0ELb0EEEvNS_9BwdParamsE,@function
        .size           _ZN10layer_norm22ln_bwd_finalize_kernelINS_22Kernel_traits_finalizeILj2560Ef13__nv_bfloat16fS2_fjLb0ELj1024ELj4ENS_18Kernel_traits_baseILj2560EfS2_fS2_fjLj1024EEEEELb0ELb0EEEvNS_9BwdParamsE,(.L_x_9834 - _ZN10layer_norm22ln_bwd_finalize_kernelINS_22Kernel_traits_finalizeILj2560Ef13__nv_bfloat16fS2_fjLb0ELj1024ELj4ENS_18Kernel_traits_baseILj2560EfS2_fS2_fjLj1024EEEEELb0ELb0EEEvNS_9BwdParamsE)
        .other          _ZN10layer_norm22ln_bwd_finalize_kernelINS_22Kernel_traits_finalizeILj2560Ef13__nv_bfloat16fS2_fjLb0ELj1024ELj4ENS_18Kernel_traits_baseILj2560EfS2_fS2_fjLj1024EEEEELb0ELb0EEEvNS_9BwdParamsE,@"STO_CUDA_ENTRY STV_DEFAULT"
_ZN10layer_norm22ln_bwd_finalize_kernelINS_22Kernel_traits_finalizeILj2560Ef13__nv_bfloat16fS2_fjLb0ELj1024ELj4ENS_18Kernel_traits_baseILj2560EfS2_fS2_fjLj1024EEEEELb0ELb0EEEvNS_9BwdParamsE:
.text._ZN10layer_norm22ln_bwd_finalize_kernelINS_22Kernel_traits_finalizeILj2560Ef13__nv_bfloat16fS2_fjLb0ELj1024ELj4ENS_18Kernel_traits_baseILj2560EfS2_fS2_fjLj1024EEEEELb0ELb0EEEvNS_9BwdParamsE:
        /* <DEDUP_REMOVED lines=19> */
.L_x_4763:
        /* <DEDUP_REMOVED lines=28> */
.L_x_4754:
        /* <DEDUP_REMOVED lines=35> */
.L_x_4753:
[----:B------:R-:W-:Y:S05]  /*0520*/  BSYNC B1 ;  /* 0x0000000000017941 */ /* 0x000fea0003800000 */
.L_x_4752:
        /* <DEDUP_REMOVED lines=23> */
.L_x_4756:
[----:B------:R-:W-:Y:S05]  /*06a0*/  BSYNC B1 ;  /* 0x0000000000017941 */ /* 0x000fea0003800000 */
.L_x_4755:
        /* <DEDUP_REMOVED lines=11> */
.L_x_4757:
[----:B------:R-:W-:Y:S05]  /*0760*/  BSYNC B1 ;  /* 0x0000000000017941 */ /* 0x000fea0003800000 */
.L_x_4751:
[----:B------:R-:W-:Y:S05]  /*0770*/  BSYNC B0 ;  /* 0x0000000000007941 */ /* 0x000fea0003800000 */
.L_x_4750:
        /* <DEDUP_REMOVED lines=11> */
.L_x_4764:
        /* <DEDUP_REMOVED lines=18> */
.L_x_4765:
[----:B---3--:R-:W-:Y:S02]  /*0950*/  FADD.FTZ R4, R4, R9 ;  /* 0x0000000904047221 */ /* 0x008fe40000010000 */
[----:B-12---:R-:W-:-:S03]  /*0960*/  FADD.FTZ R6, R5, R6 ;  /* 0x0000000605067221 */ /* 0x006fc60000010000 */
[----:B------:R1:W-:Y:S04]  /*0970*/  @!P1 STS [R17.X4+0x2000], R4 ;  /* 0x0020000411009388 */ /* 0x0003e80000004800 */
[----:B------:R1:W-:Y:S02]  /*0980*/  @!P1 STS [R17.X4+0x2080], R6 ;  /* 0x0020800611009388 */ /* 0x0003e40000004800 */
.L_x_4758:
        /* <DEDUP_REMOVED lines=15> */
.L_x_4762:
[----:B------:R-:W-:Y:S05]  /*0a80*/  BSYNC B0 ;  /* 0x0000000000007941 */ /* 0x000fea0003800000 */
.L_x_4761:
[C---:B------:R-:W-:Y:S02]  /*0a90*/  ISETP.GT.U32.AND P1, PT, R18.reuse, -0xa01, PT ;  /* 0xfffff5ff1200780c */ /* 0x040fe40003f24070 */
[----:B------:R-:W-:Y:S02]  /*0aa0*/  IADD3 R18, R18, 0xa00, RZ ;  /* 0x00000a0012127810 */ /* 0x000fe40007ffe0ff */
[----:B------:R-:W-:-:S09]  /*0ab0*/  IADD3 R19, R19, 0x500, RZ ;  /* 0x0000050013137810 */ /* 0x000fd20007ffe0ff */
[----:B01----:R-:W-:Y:S05]  /*0ac0*/  @P1 BRA `(.L_x_4763) ;  /* 0xfffff66000001947 */ /* 0x003fea000383ffff */
[----:B------:R-:W-:Y:S05]  /*0ad0*/  EXIT ;  /* 0x000000000000794d */ /* 0x000fea0003800000 */
.L_x_4759:
[----:B--2---:R-:W-:Y:S01]  /*0ae0*/  IMAD.MOV.U32 R9, RZ, RZ, R5 ;  /* 0x000000ffff097224 */ /* 0x004fe200078e0005 */
[----:B------:R-:W-:Y:S01]  /*0af0*/  MOV R8, 0x1 ;  /* 0x0000000100087802 */ /* 0x000fe20000000f00 */
[----:B------:R-:W-:Y:S01]  /*0b00*/  IMAD.MOV.U32 R7, RZ, RZ, 0x1f ;  /* 0x0000001fff077424 */ /* 0x000fe200078e00ff */
[----:B------:R-:W-:Y:S02]  /*0b10*/  MOV R10, 0xffffffff ;  /* 0xffffffff000a7802 */ /* 0x000fe40000000f00 */
[----:B------:R-:W-:Y:S02]  /*0b20*/  MOV R2, 0xb40 ;  /* 0x00000b4000027802 */ /* 0x000fe40000000f00 */
[----:B01----:R-:W-:Y:S05]  /*0b30*/  CALL.REL.NOINC `($__internal_90_$__cuda_sm70_shflsync_bfly_p) ;  /* 0x000003b000007944 */ /* 0x003fea0003c00000 */
[----:B-1----:R-:W-:Y:S01]  /*0b40*/  IMAD.MOV.U32 R2, RZ, RZ, R7 ;  /* 0x000000ffff027224 */ /* 0x002fe200078e0007 */
[----:B0-----:R-:W-:Y:S05]  /*0b50*/  BRA `(.L_x_4764) ;  /* 0xfffffcd000007947 */ /* 0x001fea000383ffff */
.L_x_4760:
[----:B------:R-:W-:Y:S01]  /*0b60*/  HFMA2.MMA R8, -RZ, RZ, 0, 1.1920928955078125e-07 ;  /* 0x00000002ff087435 */ /* 0x000fe200000001ff */
[----:B------:R-:W-:Y:S01]  /*0b70*/  MOV R7, 0x1f ;  /* 0x0000001f00077802 */ /* 0x000fe20000000f00 */
[----:B------:R-:W-:Y:S01]  /*0b80*/  IMAD.MOV.U32 R10, RZ, RZ, -0x1 ;  /* 0xffffffffff0a7424 */ /* 0x000fe200078e00ff */
[----:B------:R-:W-:-:S03]  /*0b90*/  MOV R2, 0xbb0 ;  /* 0x00000bb000027802 */ /* 0x000fc60000000f00 */
[----:B012---:R-:W-:Y:S05]  /*0ba0*/  CALL.REL.NOINC `($__internal_90_$__cuda_sm70_shflsync_bfly_p) ;  /* 0x0000034000007944 */ /* 0x007fea0003c00000 */
[----:B0-----:R-:W-:Y:S01]  /*0bb0*/  HFMA2.MMA R8, -RZ, RZ, 0, 2.384185791015625e-07 ;  /* 0x00000004ff087435 */ /* 0x001fe200000001ff */
[----:B-1----:R-:W-:Y:S01]  /*0bc0*/  FADD.FTZ R9, R9, R7 ;  /* 0x0000000709097221 */ /* 0x002fe20000010000 */
[----:B------:R-:W-:Y:S01]  /*0bd0*/  MOV R7, 0x1f ;  /* 0x0000001f00077802 */ /* 0x000fe20000000f00 */
[----:B------:R-:W-:Y:S01]  /*0be0*/  IMAD.MOV.U32 R10, RZ, RZ, -0x1 ;  /* 0xffffffffff0a7424 */ /* 0x000fe200078e00ff */
[----:B------:R-:W-:-:S02]  /*0bf0*/  MOV R2, 0xc10 ;  /* 0x00000c1000027802 */ /* 0x000fc40000000f00 */
[----:B------:R-:W-:Y:S05]  /*0c00*/  CALL.REL.NOINC `($__internal_90_$__cuda_sm70_shflsync_bfly_p) ;  /* 0x000002e000007944 */ /* 0x000fea0003c00000 */
[----:B0-----:R-:W-:Y:S01]  /*0c10*/  HFMA2.MMA R8, -RZ, RZ, 0, 4.76837158203125e-07 ;  /* 0x00000008ff087435 */ /* 0x001fe200000001ff */
[----:B-1----:R-:W-:Y:S01]  /*0c20*/  FADD.FTZ R9, R9, R7 ;  /* 0x0000000709097221 */ /* 0x002fe20000010000 */
[----:B------:R-:W-:Y:S01]  /*0c30*/  MOV R7, 0x1f ;  /* 0x0000001f00077802 */ /* 0x000fe20000000f00 */
[----:B------:R-:W-:Y:S01]  /*0c40*/  IMAD.MOV.U32 R10, RZ, RZ, -0x1 ;  /* 0xffffffffff0a7424 */ /* 0x000fe200078e00ff */
[----:B------:R-:W-:-:S02]  /*0c50*/  MOV R2, 0xc70 ;  /* 0x00000c7000027802 */ /* 0x000fc40000000f00 */
[----:B------:R-:W-:Y:S05]  /*0c60*/  CALL.REL.NOINC `($__internal_90_$__cuda_sm70_shflsync_bfly_p) ;  /* 0x0000028000007944 */ /* 0x000fea0003c00000 */
[----:B-1----:R-:W-:Y:S01]  /*0c70*/  FADD.FTZ R6, R9, R7 ;  /* 0x0000000709067221 */ /* 0x002fe20000010000 */
[----:B0-----:R-:W-:Y:S01]  /*0c80*/  HFMA2.MMA R8, -RZ, RZ, 0, 9.5367431640625e-07 ;  /* 0x00000010ff087435 */ /* 0x001fe200000001ff */
[----:B------:R-:W-:Y:S01]  /*0c90*/  MOV R7, 0x1f ;  /* 0x0000001f00077802 */ /* 0x000fe20000000f00 */
[----:B------:R-:W-:Y:S01]  /*0ca0*/  IMAD.MOV.U32 R10, RZ, RZ, -0x1 ;  /* 0xffffffffff0a7424 */ /* 0x000fe200078e00ff */
[----:B------:R-:W-:-:S02]  /*0cb0*/  MOV R2, 0xce0 ;  /* 0x00000ce000027802 */ /* 0x000fc40000000f00 */
[----:B------:R-:W-:Y:S02]  /*0cc0*/  MOV R9, R6 ;  /* 0x0000000600097202 */ /* 0x000fe40000000f00 */
[----:B------:R-:W-:Y:S05]  /*0cd0*/  CALL.REL.NOINC `($__internal_90_$__cuda_sm70_shflsync_bfly_p) ;  /* 0x0000021000007944 */ /* 0x000fea0003c00000 */
[----:B0-----:R-:W-:Y:S01]  /*0ce0*/  HFMA2.MMA R8, -RZ, RZ, 0, 5.9604644775390625e-08 ;  /* 0x00000001ff087435 */ /* 0x001fe200000001ff */
[----:B-1----:R-:W-:Y:S01]  /*0cf0*/  MOV R5, R7 ;  /* 0x0000000700057202 */ /* 0x002fe20000000f00 */
[----:B------:R-:W-:Y:S01]  /*0d00*/  IMAD.MOV.U32 R9, RZ, RZ, R4 ;  /* 0x000000ffff097224 */ /* 0x000fe200078e0004 */
[----:B------:R-:W-:Y:S01]  /*0d10*/  MOV R7, 0x1f ;  /* 0x0000001f00077802 */ /* 0x000fe20000000f00 */
[----:B------:R-:W-:Y:S01]  /*0d20*/  IMAD.MOV.U32 R10, RZ, RZ, -0x1 ;  /* 0xffffffffff0a7424 */ /* 0x000fe200078e00ff */
[----:B------:R-:W-:Y:S02]  /*0d30*/  MOV R2, 0xd50 ;  /* 0x00000d5000027802 */ /* 0x000fe40000000f00 */
[----:B------:R-:W-:Y:S05]  /*0d40*/  CALL.REL.NOINC `($__internal_90_$__cuda_sm70_shflsync_bfly_p) ;  /* 0x000001a000007944 */ /* 0x000fea0003c00000 */
[----:B0-----:R-:W-:Y:S01]  /*0d50*/  HFMA2.MMA R8, -RZ, RZ, 0, 1.1920928955078125e-07 ;  /* 0x00000002ff087435 */ /* 0x001fe200000001ff */
[----:B-1----:R-:W-:Y:S01]  /*0d60*/  FADD.FTZ R9, R4, R7 ;  /* 0x0000000704097221 */ /* 0x002fe20000010000 */
[----:B------:R-:W-:Y:S01]  /*0d70*/  MOV R7, 0x1f ;  /* 0x0000001f00077802 */ /* 0x000fe20000000f00 */
[----:B------:R-:W-:Y:S01]  /*0d80*/  IMAD.MOV.U32 R10, RZ, RZ, -0x1 ;  /* 0xffffffffff0a7424 */ /* 0x000fe200078e00ff */
[----:B------:R-:W-:Y:S02]  /*0d90*/  MOV R2, 0xdb0 ;  /* 0x00000db000027802 */ /* 0x000fe40000000f00 */
[----:B------:R-:W-:Y:S05]  /*0da0*/  CALL.REL.NOINC `($__internal_90_$__cuda_sm70_shflsync_bfly_p) ;  /* 0x0000014000007944 */ /* 0x000fea0003c00000 */
        /* <DEDUP_REMOVED lines=12> */
[----:B0-----:R-:W-:Y:S01]  /*0e70*/  HFMA2.MMA R8, -RZ, RZ, 0, 9.5367431640625e-07 ;  /* 0x00000010ff087435 */ /* 0x001fe200000001ff */
[----:B-1----:R-:W-:Y:S01]  /*0e80*/  FADD.FTZ R9, R9, R7 ;  /* 0x0000000709097221 */ /* 0x002fe20000010000 */
[----:B------:R-:W-:Y:S01]  /*0e90*/  MOV R7, 0x1f ;  /* 0x0000001f00077802 */ /* 0x000fe20000000f00 */
[----:B------:R-:W-:Y:S01]  /*0ea0*/  IMAD.MOV.U32 R10, RZ, RZ, -0x1 ;  /* 0xffffffffff0a7424 */ /* 0x000fe200078e00ff */
[----:B------:R-:W-:-:S02]  /*0eb0*/  MOV R2, 0xed0 ;  /* 0x00000ed000027802 */ /* 0x000fc40000000f00 */
[----:B------:R-:W-:Y:S05]  /*0ec0*/  CALL.REL.NOINC `($__internal_90_$__cuda_sm70_shflsync_bfly_p) ;  /* 0x0000002000007944 */ /* 0x000fea0003c00000 */
[----:B-1----:R-:W-:Y:S01]  /*0ed0*/  MOV R4, R7 ;  /* 0x0000000700047202 */ /* 0x002fe20000000f00 */
[----:B0-----:R-:W-:Y:S05]  /*0ee0*/  BRA `(.L_x_4765) ;  /* 0xfffffa6000007947 */ /* 0x001fea000383ffff */
        .weak           $__internal_90_$__cuda_sm70_shflsync_bfly_p
        .type           $__internal_90_$__cuda_sm70_shflsync_bfly_p,@function
        .size           $__internal_90_$__cuda_sm70_shflsync_bfly_p,(.L_x_9834 - $__internal_90_$__cuda_sm70_shflsync_bfly_p)
$__internal_90_$__cuda_sm70_shflsync_bfly_p:
[----:B------:R-:W-:Y:S01]  /*0ef0*/  HFMA2.MMA R3, -RZ, RZ, 0, 0 ;  /* 0x00000000ff037435 */ /* 0x000fe200000001ff */
[----:B------:R-:W-:Y:S04]  /*0f00*/  WARPSYNC R10 ;  /* 0x0000000a00007348 */ /* 0x000fe80003800000 */
[----:B------:R0:W1:Y:S01]  /*0f10*/  SHFL.BFLY PT, R7, R9, R8, R7 ;  /* 0x0c00000809077389 */ /* 0x00006200000e0007 */
[----:B------:R-:W-:Y:S05]  /*0f20*/  RET.REL.NODEC R2 `(_ZN10layer_norm22ln_bwd_finalize_kernelINS_22Kernel_traits_finalizeILj2560Ef13__nv_bfloat16fS2_fjLb0ELj1024ELj4ENS_18Kernel_traits_baseILj2560EfS2_fS2_fjLj1024EEEEELb0ELb0EEEvNS_9BwdParamsE) ;  /* 0xfffff0d002007950 */ /* 0x000fea0003c3ffff */
.L_x_4766:
        /* <DEDUP_REMOVED lines=13> */
.L_x_9834:


//--------------------- .text._ZN10layer_norm13ln_bwd_kernelINS_13Kernel_traitsIf13__nv_bfloat16fS2_fjLj2560ELj1ELj1ELj4ELj8ENS_18Kernel_traits_baseILj2560EfS2_fS2_fjLj128EEEEELb1ELb0ELb1ELb0EEEvNS_9BwdParamsE --------------------------
	.section	.text._ZN10layer_norm13ln_bwd_kernelINS_13Kernel_traitsIf13__nv_bfloat16fS2_fjLj2560ELj1ELj1ELj4ELj8ENS_18Kernel_traits_baseILj2560EfS2_fS2_fjLj128EEEEELb1ELb0ELb1ELb0EEEvNS_9BwdParamsE,"ax",@progbits
	.sectioninfo	@"SHI_REGISTERS=162"
	.align	128
        .global         _ZN10layer_norm13ln_bwd_kernelINS_13Kernel_traitsIf13__nv_bfloat16fS2_fjLj2560ELj1ELj1ELj4ELj8ENS_18Kernel_traits_baseILj2560EfS2_fS2_fjLj128EEEEELb1ELb0ELb1ELb0EEEvNS_9BwdParamsE
        .type           _ZN10layer_norm13ln_bwd_kernelINS_13Kernel_traitsIf13__nv_bfloat16fS2_fjLj2560ELj1ELj1ELj4ELj8ENS_18Kernel_traits_baseILj2560EfS2_fS2_fjLj128EEEEELb1ELb0ELb1ELb0EEEvNS_9BwdParamsE,@function
        .size           _ZN10layer_norm13ln_bwd_kernelINS_13Kernel_traitsIf13__nv_bfloat16fS2_fjLj2560ELj1ELj1ELj4ELj8ENS_18Kernel_traits_baseILj2560EfS2_fS2_fjLj128EEEEELb1ELb0ELb1ELb0EEEvNS_9BwdParamsE,(.L_x_9835 - _ZN10layer_norm13ln_bwd_kernelINS_13Kernel_traitsIf13__nv_bfloat16fS2_fjLj2560ELj1ELj1ELj4ELj8ENS_18Kernel_traits_baseILj2560EfS2_fS2_fjLj128EEEEELb1ELb0ELb1ELb0EEEvNS_9BwdParamsE)
        .other          _ZN10layer_norm13ln_bwd_kernelINS_13Kernel_traitsIf13__nv_bfloat16fS2_fjLj2560ELj1ELj1ELj4ELj8ENS_18Kernel_traits_baseILj2560EfS2_fS2_fjLj128EEEEELb1ELb0ELb1ELb0EEEvNS_9BwdParamsE,@"STO_CUDA_ENTRY STV_DEFAULT"
_ZN10layer_norm13ln_bwd_kernelINS_13Kernel_traitsIf13__nv_bfloat16fS2_fjLj2560ELj1ELj1ELj4ELj8ENS_18Kernel_traits_baseILj2560EfS2_fS2_fjLj128EEEEELb1ELb0ELb1ELb0EEEvNS_9BwdParamsE:
.text._ZN10layer_norm13ln_bwd_kernelINS_13Kernel_traitsIf13__nv_bfloat16fS2_fjLj2560ELj1ELj1ELj4ELj8ENS_18Kernel_traits_baseILj2560EfS2_fS2_fjLj128EEEEELb1ELb0ELb1ELb0EEEvNS_9BwdParamsE:
        /* <DEDUP_REMOVED lines=62> */
.L_x_4847:
[----:B------:R-:W-:-:S04]  /*03e0*/  IMAD.MOV.U32 R111, RZ, RZ, 0x4 ;  /* 0x00000004ff6f7424 */ /* 0x000fc800078e00ff */
[----:B------:R-:W-:-:S06]  /*03f0*/  IMAD.WIDE R152, R10, R111, c[0x0][0x1d8] ;  /* 0x000076000a987625 */ /* 0x000fcc00078e026f */
[----:B------:R-:W2:Y:S01]  /*0400*/  LDG.E R152, [R152.64] ;  /* 0x0000000498987981 */ /* 0x000ea2000c1e1900 */
[----:B------:R-:W-:-:S04]  /*0410*/  IMAD.WIDE R132, R10, R111, c[0x0][0x1a0] ;  /* 0x000068000a847625 */ /* 0x000fc800078e026f */
[CC--:B------:R-:W-:Y:S01]  /*0420*/  IMAD.WIDE R106, R10.reuse, R111.reuse, c[0x0][0x1a8] ;  /* 0x00006a000a6a7625 */ /* 0x0c0fe200078e026f */
[----:B-----5:R1:W5:Y:S03]  /*0430*/  LDG.E R109, [R132.64] ;  /* 0x00000004846d7981 */ /* 0x020366000c1e1900 */
        /* <DEDUP_REMOVED lines=13> */
[----:B-1---5:R-:W-:Y:S01]  /*0510*/  ISETP.GE.AND P0, PT, R7, 0x1, PT ;  /* 0x000000010700780c */ /* 0x022fe20003f06270 */
        /* <DEDUP_REMOVED lines=17> */
.L_x_4771:
[----:B------:R-:W-:Y:S05]  /*0630*/  BSYNC B1 ;  /* 0x0000000000017941 */ /* 0x000fea0003800000 */
.L_x_4770:
[----:B------:R-:W-:Y:S01]  /*0640*/  BSSY B1, `(.L_x_4772) ;  /* 0x000000a000017945 */ /* 0x000fe20003800000 */
[----:B------:R-:W-:Y:S05]  /*0650*/  @!P4 BRA `(.L_x_4773) ;  /* 0x000000800000c947 */ /* 0x000fea0003800000 */
[----:B------:R-:W-:Y:S01]  /*0660*/  ISETP.NE.U32.AND P0, PT, RZ, c[0x0][0x218], PT ;  /* 0x00008600ff007a0c */ /* 0x000fe20003f05070 */
[----:B------:R-:W-:-:S03]  /*0670*/  IMAD.WIDE.U32 R106, R110, R111, c[0x0][0x190] ;  /* 0x000064006e6a7625 */ /* 0x000fc600078e006f */
[----:B------:R-:W-:Y:S02]  /*0680*/  ISETP.NE.AND.EX P0, PT, RZ, c[0x0][0x21c], PT, P0 ;  /* 0x00008700ff007a0c */ /* 0x000fe40003f05300 */
[----:B------:R2:W5:Y:S11]  /*0690*/  LDG.E R4, [R106.64] ;  /* 0x000000046a047981 */ /* 0x000576000c1e1900 */
[----:B-1----:R-:W-:-:S05]  /*06a0*/  @P0 IMAD.WIDE.U32 R104, R109, R108, c[0x0][0x218] ;  /* 0x000086006d680625 */ /* 0x002fca00078e006c */
[----:B------:R2:W5:Y:S01]  /*06b0*/  @P0 LDG.E.128 R32, [R104.64] ;  /* 0x0000000468200981 */ /* 0x000562000c1e1d00 */
[----:B------:R-:W-:Y:S02]  /*06c0*/  IADD3 R110, R110, 0x80, RZ ;  /* 0x000000806e6e7810 */ /* 0x000fe40007ffe0ff */
[----:B------:R-:W-:Y:S02]  /*06d0*/  IADD3 R109, R109, 0x80, RZ ;  /* 0x000000806d6d7810 */ /* 0x000fe40007ffe0ff */
.L_x_4773:
[----:B------:R-:W-:Y:S05]  /*06e0*/  BSYNC B1 ;  /* 0x0000000000017941 */ /* 0x000fea0003800000 */
.L_x_4772:
[----:B------:R-:W-:Y:S01]  /*06f0*/  BSSY B1, `(.L_x_4774) ;  /* 0x000000a000017945 */ /* 0x000fe20003800000 */
[----:B------:R-:W-:Y:S05]  /*0700*/  @!P3 BRA `(.L_x_4775) ;  /* 0x000000800000b947 */ /* 0x000fea0003800000 */
[----:B------:R-:W-:Y:S01]  /*0710*/  ISETP.NE.U32.AND P0, PT, RZ, c[0x0][0x218], PT ;  /* 0x00008600ff007a0c */ /* 0x000fe20003f05070 */
[----:B--2---:R-:W-:-:S03]  /*0720*/  IMAD.WIDE.U32 R106, R110, R111, c[0x0][0x190] ;  /* 0x000064006e6a7625 */ /* 0x004fc600078e006f */
[----:B------:R-:W-:Y:S02]  /*0730*/  ISETP.NE.AND.EX P0, PT, RZ, c[0x0][0x21c], PT, P0 ;  /* 0x00008700ff007a0c */ /* 0x000fe40003f05300 */
[----:B------:R2:W5:Y:S11]  /*0740*/  LDG.E R3, [R106.64] ;  /* 0x000000046a037981 */ /* 0x000576000c1e1900 */
[----:B-1----:R-:W-:-:S05]  /*0750*/  @P0 IMAD.WIDE.U32 R104, R109, R108, c[0x0][0x218] ;  /* 0x000086006d680625 */ /* 0x002fca00078e006c */
[----:B------:R2:W5:Y:S01]  /*0760*/  @P0 LDG.E.128 R28, [R104.64] ;  /* 0x00000004681c0981 */ /* 0x000562000c1e1d00 */
[----:B------:R-:W-:Y:S02]  /*0770*/  IADD3 R110, R110, 0x80, RZ ;  /* 0x000000806e6e7810 */ /* 0x000fe40007ffe0ff */
[----:B------:R-:W-:Y:S02]  /*0780*/  IADD3 R109, R109, 0x80, RZ ;  /* 0x000000806d6d7810 */ /* 0x000fe40007ffe0ff */
.L_x_4775:
[----:B------:R-:W-:Y:S05]  /*0790*/  BSYNC B1 ;  /* 0x0000000000017941 */ /* 0x000fea0003800000 */
.L_x_4774:
        /* <DEDUP_REMOVED lines=10> */
.L_x_4777:
[----:B------:R-:W-:Y:S05]  /*0840*/  BSYNC B1 ;  /* 0x0000000000017941 */ /* 0x000fea0003800000 */
.L_x_4776:
[----:B------:R-:W-:Y:S01]  /*0850*/  ISETP.GE.U32.AND P0, PT, R6, 0x280, PT ;  /* 0x000002800600780c */ /* 0x000fe20003f06070 */
[----:B------:R-:W-:-:S12]  /*0860*/  CS2R R132, SRZ ;  /* 0x0000000000847805 */ /* 0x000fd8000001ff00 */
[----:B------:R-:W-:Y:S05]  /*0870*/  @!P0 BRA `(.L_x_4778) ;  /* 0x0000125000008947 */ /* 0x000fea0003800000 */
[----:B------:R-:W-:Y:S01]  /*0880*/  ISETP.NE.U32.AND P0, PT, RZ, c[0x0][0x218], PT ;  /* 0x00008600ff007a0c */ /* 0x000fe20003f05070 */
[----:B-12---:R-:W-:-:S03]  /*0890*/  IMAD.WIDE.U32 R104, R110, R111, c[0x0][0x190] ;  /* 0x000064006e687625 */ /* 0x006fc600078e006f */
[----:B------:R-:W-:Y:S02]  /*08a0*/  ISETP.NE.AND.EX P0, PT, RZ, c[0x0][0x21c], PT, P0 ;  /* 0x00008700ff007a0c */ /* 0x000fe40003f05300 */
[----:B------:R1:W5:Y:S11]  /*08b0*/  LDG.E R0, [R104.64] ;  /* 0x0000000468007981 */ /* 0x000376000c1e1900 */
[----:B------:R-:W-:-:S05]  /*08c0*/  @P0 IMAD.WIDE.U32 R108, R109, R108, c[0x0][0x218] ;  /* 0x000086006d6c0625 */ /* 0x000fca00078e006c */
[----:B------:R1:W5:Y:S01]  /*08d0*/  @P0 LDG.E.128 R20, [R108.64] ;  /* 0x000000046c140981 */ /* 0x000362000c1e1d00 */
[----:B------:R-:W-:Y:S01]  /*08e0*/  IMAD.MOV.U32 R132, RZ, RZ, RZ ;  /* 0x000000ffff847224 */ /* 0x000fe200078e00ff */
[----:B------:R-:W-:Y:S05]  /*08f0*/  BRA `(.L_x_4778) ;  /* 0x000011d000007947 */ /* 0x000fea0003800000 */
.L_x_4769:
[----:B-1---5:R-:W-:Y:S01]  /*0900*/  ISETP.GE.AND P0, PT, R7, 0x1, PT ;  /* 0x000000010700780c */ /* 0x022fe20003f06270 */
[----:B------:R-:W-:Y:S01]  /*0910*/  BSSY B1, `(.L_x_4779) ;  /* 0x0000043000017945 */ /* 0x000fe20003800000 */
[----:B------:R-:W-:Y:S01]  /*0920*/  IADD3 R104, R152, -0x1, RZ ;  /* 0xffffffff98687810 */ /* 0x000fe20007ffe0ff */
[----:B------:R-:W-:Y:S01]  /*0930*/  IMAD.MOV.U32 R110, RZ, RZ, RZ ;  /* 0x000000ffff6e7224 */ /* 0x000fe200078e00ff */
        /* <DEDUP_REMOVED lines=13> */
[----:B------:R-:W-:Y:S01]  /*0a10*/  HFMA2.MMA R19, -RZ, RZ, 0, 4.76837158203125e-07 ;  /* 0x00000008ff137435 */ /* 0x000fe200000001ff */
[----:B------:R-:W-:-:S06]  /*0a20*/  IMAD.WIDE.U32 R104, R17, R108, c[0x0][0x188] ;  /* 0x0000620011687625 */ /* 0x000fcc00078e006c */
[----:B------:R-:W2:Y:S03]  /*0a30*/  LDG.E.128 R104, [R104.64] ;  /* 0x0000000468687981 */ /* 0x000ea6000c1e1d00 */
[----:B------:R-:W-:-:S06]  /*0a40*/  IMAD.WIDE.U32 R18, R152, R19, c[0x0][0x208] ;  /* 0x0000820098127625 */ /* 0x000fcc00078e0013 */
[----:B------:R-:W3:Y:S01]  /*0a50*/  LDG.E.64 R18, [R18.64] ;  /* 0x0000000412127981 */ /* 0x000ee2000c1e1b00 */
[----:B------:R-:W-:-:S04]  /*0a60*/  ISETP.NE.U32.AND P0, PT, RZ, c[0x0][0x218], PT ;  /* 0x00008600ff007a0c */ /* 0x000fc80003f05070 */
[----:B------:R-:W-:Y:S01]  /*0a70*/  ISETP.NE.AND.EX P0, PT, RZ, c[0x0][0x21c], PT, P0 ;  /* 0x00008700ff007a0c */ /* 0x000fe20003f05300 */
[----:B------:R-:W-:-:S05]  /*0a80*/  IMAD.WIDE.U32 R112, R110, R111, c[0x0][0x190] ;  /* 0x000064006e707625 */ /* 0x000fca00078e006f */
[----:B------:R1:W5:Y:S07]  /*0a90*/  LDG.E R5, [R112.64] ;  /* 0x0000000470057981 */ /* 0x00036e000c1e1900 */
[----:B------:R4:W5:Y:S01]  /*0aa0*/  @P0 LDG.E.128 R36, [R154.64] ;  /* 0x000000049a240981 */ /* 0x000962000c1e1d00 */
[----:B0-----:R-:W-:-:S04]  /*0ab0*/  ISETP.NE.AND P0, PT, R11, RZ, PT ;  /* 0x000000ff0b00720c */ /* 0x001fc80003f05270 */
[----:B------:R-:W-:Y:S02]  /*0ac0*/  FSEL R133, R109, RZ, !P0 ;  /* 0x000000ff6d857208 */ /* 0x000fe40004000000 */
[----:B------:R-:W-:Y:S02]  /*0ad0*/  IADD3 R153, R17, 0x80, RZ ;  /* 0x0000008011997810 */ /* 0x000fe40007ffe0ff */
[----:B------:R-:W-:Y:S02]  /*0ae0*/  IADD3 R110, R110, 0x80, RZ ;  /* 0x000000806e6e7810 */ /* 0x000fe40007ffe0ff */
[----:B------:R-:W-:Y:S01]  /*0af0*/  IADD3 R152, R152, 0x80, RZ ;  /* 0x0000008098987810 */ /* 0x000fe20007ffe0ff */
[C---:B--2---:R-:W-:Y:S02]  /*0b00*/  FADD.FTZ R105, -R133.reuse, R105 ;  /* 0x0000006985697221 */ /* 0x044fe40000010100 */
[----:B------:R-:W-:Y:S02]  /*0b10*/  FADD.FTZ R151, -R133, R104 ;  /* 0x0000006885977221 */ /* 0x000fe40000010100 */
[----:B------:R-:W-:-:S02]  /*0b20*/  FMUL.FTZ R149, R8, R105 ;  /* 0x0000006908957220 */ /* 0x000fc40000410000 */
[----:B---3--:R-:W-:Y:S01]  /*0b30*/  IMAD.MOV.U32 R114, RZ, RZ, R18 ;  /* 0x000000ffff727224 */ /* 0x008fe200078e0012 */
[--C-:B------:R-:W-:Y:S02]  /*0b40*/  SHF.R.U64 R156, R18, 0x10, R19.reuse ;  /* 0x00000010129c7819 */ /* 0x100fe40000001213 */
[--C-:B------:R-:W-:Y:S02]  /*0b50*/  SHF.R.U32.HI R150, RZ, 0x10, R19.reuse ;  /* 0x00000010ff967819 */ /* 0x100fe40000011613 */
[----:B------:R-:W-:Y:S01]  /*0b60*/  PRMT R105, RZ, 0x5410, R114 ;  /* 0x00005410ff697816 */ /* 0x000fe20000000072 */
[----:B------:R-:W-:Y:S01]  /*0b70*/  IMAD.MOV.U32 R132, RZ, RZ, R19 ;  /* 0x000000ffff847224 */ /* 0x000fe200078e0013 */
[----:B-1----:R-:W-:Y:S01]  /*0b80*/  PRMT R112, RZ, 0x5410, R156 ;  /* 0x00005410ff707816 */ /* 0x002fe2000000009c */
[C---:B------:R-:W-:Y:S01]  /*0b90*/  FADD.FTZ R19, -R133.reuse, R106 ;  /* 0x0000006a85137221 */ /* 0x040fe20000010100 */
[----:B------:R-:W-:Y:S01]  /*0ba0*/  PRMT R106, RZ, 0x5410, R150 ;  /* 0x00005410ff6a7816 */ /* 0x000fe20000000096 */
[----:B------:R-:W-:-:S02]  /*0bb0*/  FADD.FTZ R107, -R133, R107 ;  /* 0x0000006b856b7221 */ /* 0x000fc40000010100 */
[----:B------:R-:W-:Y:S02]  /*0bc0*/  FMUL.FTZ R151, R8, R151 ;  /* 0x0000009708977220 */ /* 0x000fe40000410000 */
[----:B------:R-:W-:Y:S02]  /*0bd0*/  FMUL.FTZ R150, R96, R105 ;  /* 0x0000006960967220 */ /* 0x000fe40000410000 */
[----:B------:R-:W-:Y:S01]  /*0be0*/  FMUL.FTZ R18, R8, R107 ;  /* 0x0000006b08127220 */ /* 0x000fe20000410000 */
[----:B------:R-:W-:Y:S01]  /*0bf0*/  PRMT R107, RZ, 0x5410, R132 ;  /* 0x00005410ff6b7816 */ /* 0x000fe20000000084 */
[----:B------:R-:W-:Y:S02]  /*0c00*/  FADD.FTZ R56, R56, R105 ;  /* 0x0000006938387221 */ /* 0x000fe40000010000 */
[----:B------:R-:W-:Y:S02]  /*0c10*/  FFMA.FTZ R76, R151, R105, R76 ;  /* 0x00000069974c7223 */ /* 0x000fe4000001004c */
[----:B------:R-:W-:-:S02]  /*0c20*/  FADD.FTZ R57, R57, R112 ;  /* 0x0000007039397221 */ /* 0x000fc40000010000 */
[-C--:B------:R-:W-:Y:S02]  /*0c30*/  FFMA.FTZ R77, R149, R112.reuse, R77 ;  /* 0x00000070954d7223 */ /* 0x080fe4000001004d */
[----:B------:R-:W-:Y:S02]  /*0c40*/  FMUL.FTZ R112, R97, R112 ;  /* 0x0000007061707220 */ /* 0x000fe40000410000 */
[----:B------:R-:W-:Y:S02]  /*0c50*/  FADD.FTZ R105, RZ, R150 ;  /* 0x00000096ff697221 */ /* 0x000fe40000010000 */
[----:B------:R-:W-:Y:S02]  /*0c60*/  FFMA.FTZ R104, R151, R150, RZ ;  /* 0x0000009697687223 */ /* 0x000fe400000100ff */
        /* <DEDUP_REMOVED lines=8> */
[C---:B------:R-:W-:Y:S02]  /*0cf0*/  FFMA.FTZ R104, R19.reuse, R114, R104 ;  /* 0x0000007213687223 */ /* 0x040fe40000010068 */
[----:B------:R-:W-:Y:S02]  /*0d00*/  FADD.FTZ R58, R58, R107 ;  /* 0x0000006b3a3a7221 */ /* 0x000fe40000010000 */
[----:B------:R-:W-:Y:S02]  /*0d10*/  FFMA.FTZ R78, R19, R107, R78 ;  /* 0x0000006b134e7223 */ /* 0x000fe4000001004e */
[----:B------:R-:W-:Y:S02]  /*0d20*/  FADD.FTZ R133, R106, R113 ;  /* 0x000000716a857221 */ /* 0x000fe40000010000 */
[----:B------:R-:W-:Y:S02]  /*0d30*/  FFMA.FTZ R132, R18, R113, R104 ;  /* 0x0000007112847223 */ /* 0x000fe40000010068 */
.L_x_4780:
[----:B----4-:R-:W-:Y:S05]  /*0d40*/  BSYNC B1 ;  /* 0x0000000000017941 */ /* 0x010fea0003800000 */
.L_x_4779:
        /* <DEDUP_REMOVED lines=11> */
[----:B0-----:R-:W-:-:S04]  /*0e00*/  ISETP.NE.AND P0, PT, R11, RZ, PT ;  /* 0x000000ff0b00720c */ /* 0x001fc80003f05270 */
[----:B------:R-:W-:Y:S01]  /*0e10*/  FSEL R157, R109, RZ, !P0 ;  /* 0x000000ff6d9d7208 */ /* 0x000fe20004000000 */
[----:B------:R-:W-:-:S05]  /*0e20*/  IMAD.WIDE.U32 R120, R110, R111, c[0x0][0x190] ;  /* 0x000064006e787625 */ /* 0x000fca00078e006f */
[----:B------:R0:W5:Y:S01]  /*0e30*/  LDG.E R4, [R120.64] ;  /* 0x0000000478047981 */ /* 0x000162000c1e1900 */
[----:B------:R-:W-:Y:S02]  /*0e40*/  IADD3 R110, R110, 0x80, RZ ;  /* 0x000000806e6e7810 */ /* 0x000fe40007ffe0ff */
[----:B------:R-:W-:Y:S02]  /*0e50*/  IADD3 R152, R152, 0x80, RZ ;  /* 0x0000008098987810 */ /* 0x000fe40007ffe0ff */
[----:B------:R-:W-:Y:S01]  /*0e60*/  IADD3 R153, R153, 0x80, RZ ;  /* 0x0000008099997810 */ /* 0x000fe20007ffe0ff */
[C---:B--2---:R-:W-:Y:S01]  /*0e70*/  FADD.FTZ R105, -R157.reuse, R105 ;  /* 0x000000699d697221 */ /* 0x044fe20000010100 */
[----:B---3--:R-:W-:Y:S02]  /*0e80*/  MOV R122, R116 ;  /* 0x00000074007a7202 */ /* 0x008fe40000000f00 */
[--C-:B------:R-:W-:Y:S01]  /*0e90*/  SHF.R.U64 R156, R116, 0x10, R117.reuse ;  /* 0x00000010749c7819 */ /* 0x100fe20000001275 */
[----:B------:R-:W-:Y:S01]  /*0ea0*/  FMUL.FTZ R116, R8, R105 ;  /* 0x0000006908747220 */ /* 0x000fe20000410000 */
[----:B------:R-:W-:Y:S01]  /*0eb0*/  PRMT R105, RZ, 0x5410, R122 ;  /* 0x00005410ff697816 */ /* 0x000fe2000000007a */
[----:B------:R-:W-:Y:S01]  /*0ec0*/  FADD.FTZ R115, -R157, R104 ;  /* 0x000000689d737221 */ /* 0x000fe20000010100 */
[----:B------:R-:W-:Y:S01]  /*0ed0*/  PRMT R104, RZ, 0x5410, R156 ;  /* 0x00005410ff687816 */ /* 0x000fe2000000009c */
[----:B------:R-:W-:-:S02]  /*0ee0*/  IMAD.MOV.U32 R154, RZ, RZ, R117 ;  /* 0x000000ffff9a7224 */ /* 0x000fc400078e0075 */
[----:B------:R-:W-:Y:S02]  /*0ef0*/  FADD.FTZ R107, -R157, R107 ;  /* 0x0000006b9d6b7221 */ /* 0x000fe40000010100 */
[----:B------:R-:W-:Y:S02]  /*0f00*/  FMUL.FTZ R115, R8, R115 ;  /* 0x0000007308737220 */ /* 0x000fe40000410000 */
[----:B0-----:R-:W-:Y:S01]  /*0f10*/  FMUL.FTZ R120, R92, R105 ;  /* 0x000000695c787220 */ /* 0x001fe20000410000 */
[----:B------:R-:W-:Y:S01]  /*0f20*/  SHF.R.U32.HI R155, RZ, 0x10, R117 ;  /* 0x00000010ff9b7819 */ /* 0x000fe20000011675 */
[----:B-1----:R-:W-:Y:S01]  /*0f30*/  FMUL.FTZ R118, R8, R107 ;  /* 0x0000006b08767220 */ /* 0x002fe20000410000 */
[----:B------:R-:W-:Y:S01]  /*0f40*/  PRMT R107, RZ, 0x5410, R154 ;  /* 0x00005410ff6b7816 */ /* 0x000fe2000000009a */
[----:B------:R-:W-:Y:S02]  /*0f50*/  FADD.FTZ R53, R53, R104 ;  /* 0x0000006835357221 */ /* 0x000fe40000010000 */
[----:B------:R-:W-:-:S02]  /*0f60*/  FFMA.FTZ R73, R116, R104, R73 ;  /* 0x0000006874497223 */ /* 0x000fc40000010049 */
[----:B------:R-:W-:Y:S02]  /*0f70*/  FMUL.FTZ R119, R93, R104 ;  /* 0x000000685d777220 */ /* 0x000fe40000410000 */
[----:B------:R-:W-:Y:S02]  /*0f80*/  FADD.FTZ R117, -R157, R106 ;  /* 0x0000006a9d757221 */ /* 0x000fe40000010100 */
[----:B------:R-:W-:Y:S02]  /*0f90*/  FADD.FTZ R104, R133, R120 ;  /* 0x0000007885687221 */ /* 0x000fe40000010000 */
[C---:B------:R-:W-:Y:S01]  /*0fa0*/  FFMA.FTZ R132, R115.reuse, R120, R132 ;  /* 0x0000007873847223 */ /* 0x040fe20000010084 */
[----:B------:R-:W-:Y:S01]  /*0fb0*/  PRMT R106, RZ, 0x5410, R155 ;  /* 0x00005410ff6a7816 */ /* 0x000fe2000000009b */
        /* <DEDUP_REMOVED lines=15> */
.L_x_4782:
[----:B------:R-:W-:Y:S05]  /*10b0*/  BSYNC B1 ;  /* 0x0000000000017941 */ /* 0x000fea0003800000 */
.L_x_4781:
        /* <DEDUP_REMOVED lines=18> */
[C---:B--2---:R-:W-:Y:S02]  /*11e0*/  FADD.FTZ R105, -R123.reuse, R105 ;  /* 0x000000697b697221 */ /* 0x044fe40000010100 */
[----:B---3--:R-:W-:Y:S01]  /*11f0*/  IMAD.MOV.U32 R130, RZ, RZ, R126 ;  /* 0x000000ffff827224 */ /* 0x008fe200078e007e */
[----:B------:R-:W-:Y:S01]  /*1200*/  SHF.R.U64 R155, R126, 0x10, R127 ;  /* 0x000000107e9b7819 */ /* 0x000fe2000000127f */
[C---:B-1----:R-:W-:Y:S01]  /*1210*/  FMUL.FTZ R124, R8.reuse, R105 ;  /* 0x00000069087c7220 */ /* 0x042fe20000410000 */
[----:B------:R-:W-:Y:S01]  /*1220*/  MOV R154, R127 ;  /* 0x0000007f009a7202 */ /* 0x000fe20000000f00 */
[C---:B------:R-:W-:Y:S01]  /*1230*/  FADD.FTZ R157, -R123.reuse, R104 ;  /* 0x000000687b9d7221 */ /* 0x040fe20000010100 */
[----:B------:R-:W-:Y:S01]  /*1240*/  PRMT R105, RZ, 0x5410, R130 ;  /* 0x00005410ff697816 */ /* 0x000fe20000000082 */
[C---:B------:R-:W-:Y:S01]  /*1250*/  FADD.FTZ R107, -R123.reuse, R107 ;  /* 0x0000006b7b6b7221 */ /* 0x040fe20000010100 */
[----:B------:R-:W-:Y:S01]  /*1260*/  SHF.R.U32.HI R127, RZ, 0x10, R127 ;  /* 0x00000010ff7f7819 */ /* 0x000fe2000001167f */
[----:B------:R-:W-:Y:S01]  /*1270*/  FADD.FTZ R159, -R123, R106 ;  /* 0x0000006a7b9f7221 */ /* 0x000fe20000010100 */
[----:B------:R-:W-:Y:S01]  /*1280*/  PRMT R104, RZ, 0x5410, R155 ;  /* 0x00005410ff687816 */ /* 0x000fe2000000009b */
[----:B------:R-:W-:-:S02]  /*1290*/  FMUL.FTZ R123, R8, R157 ;  /* 0x0000009d087b7220 */ /* 0x000fc40000410000 */
[----:B0-----:R-:W-:Y:S01]  /*12a0*/  FMUL.FTZ R128, R88, R105 ;  /* 0x0000006958807220 */ /* 0x001fe20000410000 */
[----:B------:R-:W-:Y:S01]  /*12b0*/  PRMT R106, RZ, 0x5410, R127 ;  /* 0x00005410ff6a7816 */ /* 0x000fe2000000007f */
[----:B------:R-:W-:Y:S01]  /*12c0*/  FMUL.FTZ R126, R8, R107 ;  /* 0x0000006b087e7220 */ /* 0x000fe20000410000 */
        /* <DEDUP_REMOVED lines=21> */
.L_x_4784:
[----:B------:R-:W-:Y:S05]  /*1420*/  BSYNC B1 ;  /* 0x0000000000017941 */ /* 0x000fea0003800000 */
.L_x_4783:
        /* <DEDUP_REMOVED lines=21> */
[----:B-1----:R-:W-:-:S02]  /*1580*/  FMUL.FTZ R134, R8, R105 ;  /* 0x0000006908867220 */ /* 0x002fc40000410000 */
[C---:B------:R-:W-:Y:S01]  /*1590*/  FADD.FTZ R157, -R131.reuse, R104 ;  /* 0x00000068839d7221 */ /* 0x040fe20000010100 */
[----:B------:R-:W-:Y:S01]  /*15a0*/  PRMT R105, RZ, 0x5410, R140 ;  /* 0x00005410ff697816 */ /* 0x000fe2000000008c */
[--C-:B------:R-:W-:Y:S01]  /*15b0*/  IMAD.MOV.U32 R154, RZ, RZ, R137.reuse ;  /* 0x000000ffff9a7224 */ /* 0x100fe200078e0089 */
[----:B------:R-:W-:Y:S01]  /*15c0*/  SHF.R.U32.HI R137, RZ, 0x10, R137 ;  /* 0x00000010ff897819 */ /* 0x000fe20000011689 */
[C---:B------:R-:W-:Y:S01]  /*15d0*/  FADD.FTZ R107, -R131.reuse, R107 ;  /* 0x0000006b836b7221 */ /* 0x040fe20000010100 */
[----:B------:R-:W-:Y:S01]  /*15e0*/  PRMT R104, RZ, 0x5410, R155 ;  /* 0x00005410ff687816 */ /* 0x000fe2000000009b */
[----:B------:R-:W-:Y:S02]  /*15f0*/  FADD.FTZ R159, -R131, R106 ;  /* 0x0000006a839f7221 */ /* 0x000fe40000010100 */
[----:B------:R-:W-:Y:S02]  /*1600*/  FMUL.FTZ R131, R8, R157 ;  /* 0x0000009d08837220 */ /* 0x000fe40000410000 */
[----:B0-----:R-:W-:Y:S01]  /*1610*/  FMUL.FTZ R138, R84, R105 ;  /* 0x00000069548a7220 */ /* 0x001fe20000410000 */
[----:B------:R-:W-:Y:S01]  /*1620*/  PRMT R106, RZ, 0x5410, R137 ;  /* 0x00005410ff6a7816 */ /* 0x000fe20000000089 */
[----:B------:R-:W-:Y:S01]  /*1630*/  FMUL.FTZ R136, R8, R107 ;  /* 0x0000006b08887220 */ /* 0x000fe20000410000 */
        /* <DEDUP_REMOVED lines=21> */
.L_x_4786:
[----:B------:R-:W-:Y:S05]  /*1790*/  BSYNC B1 ;  /* 0x0000000000017941 */ /* 0x000fea0003800000 */
.L_x_4785:
[----:B------:R-:W-:-:S13]  /*17a0*/  ISETP.GE.U32.AND P0, PT, R6, 0x280, PT ;  /* 0x000002800600780c */ /* 0x000fda0003f06070 */
[----:B------:R-:W-:Y:S05]  /*17b0*/  @!P0 BRA `(.L_x_4778) ;  /* 0x0000031000008947 */ /* 0x000fea0003800000 */
[----:B------:R-:W-:Y:S01]  /*17c0*/  HFMA2.MMA R143, -RZ, RZ, 0, 4.76837158203125e-07 ;  /* 0x00000008ff8f7435 */ /* 0x000fe200000001ff */
[----:B------:R-:W-:Y:S01]  /*17d0*/  IMAD.WIDE.U32 R104, R153, R108, c[0x0][0x188] ;  /* 0x0000620099687625 */ /* 0x000fe200078e006c */
[----:B0-----:R-:W-:-:S05]  /*17e0*/  ISETP.NE.AND P0, PT, R11, RZ, PT ;  /* 0x000000ff0b00720c */ /* 0x001fca0003f05270 */
[----:B------:R-:W2:Y:S03]  /*17f0*/  LDG.E.128 R104, [R104.64] ;  /* 0x0000000468687981 */ /* 0x000ea6000c1e1d00 */
[----:B------:R-:W-:-:S06]  /*1800*/  IMAD.WIDE.U32 R142, R152, R143, c[0x0][0x208] ;  /* 0x00008200988e7625 */ /* 0x000fcc00078e008f */
        /* <DEDUP_REMOVED lines=8> */
[C---:B--2---:R-:W-:Y:S02]  /*1890*/  FADD.FTZ R141, -R144.reuse, R104 ;  /* 0x00000068908d7221 */ /* 0x044fe40000010100 */
[----:B------:R-:W-:Y:S02]  /*18a0*/  FADD.FTZ R105, -R144, R105 ;  /* 0x0000006990697221 */ /* 0x000fe40000010100 */
[----:B---3--:R-:W-:Y:S01]  /*18b0*/  IMAD.MOV.U32 R145, RZ, RZ, R142 ;  /* 0x000000ffff917224 */ /* 0x008fe200078e008e */
[--C-:B------:R-:W-:Y:S01]  /*18c0*/  SHF.R.U64 R148, R142, 0x10, R143.reuse ;  /* 0x000000108e947819 */ /* 0x100fe2000000128f */
[----:B------:R-:W-:-:S03]  /*18d0*/  IMAD.MOV.U32 R146, RZ, RZ, R143 ;  /* 0x000000ffff927224 */ /* 0x000fc600078e008f */
[----:B------:R-:W-:Y:S01]  /*18e0*/  PRMT R145, RZ, 0x5410, R145 ;  /* 0x00005410ff917816 */ /* 0x000fe20000000091 */
[C---:B------:R-:W-:Y:S01]  /*18f0*/  FMUL.FTZ R141, R8.reuse, R141 ;  /* 0x0000008d088d7220 */ /* 0x040fe20000410000 */
[----:B------:R-:W-:Y:S01]  /*1900*/  SHF.R.U32.HI R147, RZ, 0x10, R143 ;  /* 0x00000010ff937819 */ /* 0x000fe2000001168f */
[----:B------:R-:W-:Y:S01]  /*1910*/  FMUL.FTZ R142, R8, R105 ;  /* 0x00000069088e7220 */ /* 0x000fe20000410000 */
[----:B------:R-:W-:Y:S01]  /*1920*/  PRMT R104, RZ, 0x5410, R148 ;  /* 0x00005410ff687816 */ /* 0x000fe20000000094 */
[----:B------:R-:W-:Y:S01]  /*1930*/  FADD.FTZ R143, -R144, R106 ;  /* 0x0000006a908f7221 */ /* 0x000fe20000010100 */
[----:B------:R-:W-:Y:S01]  /*1940*/  PRMT R105, RZ, 0x5410, R146 ;  /* 0x00005410ff697816 */ /* 0x000fe20000000092 */
        /* <DEDUP_REMOVED lines=24> */
.L_x_4778:
[----:B0-----:R-:W-:Y:S05]  /*1ad0*/  BSYNC B0 ;  /* 0x0000000000007941 */ /* 0x001fea0003800000 */
.L_x_4768:
[----:B------:R-:W-:Y:S02]  /*1ae0*/  LOP3.LUT P0, RZ, R9, 0xff, RZ, 0xc0, !PT ;  /* 0x000000ff09ff7812 */ /* 0x000fe4000780c0ff */
[----:B--2---:R-:W-:-:S04]  /*1af0*/  SHF.R.U32.HI R106, RZ, 0x5, R12 ;  /* 0x00000005ff6a7819 */ /* 0x004fc8000001160c */
[----:B------:R-:W-:-:S07]  /*1b00*/  LOP3.LUT R152, R106, 0x7fffffc, RZ, 0xc0, !PT ;  /* 0x07fffffc6a987812 */ /* 0x000fce00078ec0ff */
[----:B------:R-:W-:Y:S02]  /*1b10*/  @!P0 IADD3 R152, R152, 0x4, RZ ;  /* 0x0000000498988810 */ /* 0x000fe40007ffe0ff */
[----:B------:R-:W-:Y:S01]  /*1b20*/  LOP3.LUT P0, RZ, R12, 0x1f, RZ, 0xc0, !PT ;  /* 0x0000001f0cff7812 */ /* 0x000fe2000780c0ff */
[----:B------:R-:W-:Y:S10]  /*1b30*/  BRA.DIV ~URZ, `(.L_x_4787) ;  /* 0x000024a27f007947 */ /* 0x000ff4000b800000 */
[----:B-1----:R0:W1:Y:S02]  /*1b40*/  SHFL.DOWN PT, R108, R133, 0x10, 0x1f ;  /* 0x0a001f00856c7f89 */ /* 0x00206400000e0000 */
.L_x_4848:
        /* <DEDUP_REMOVED lines=18> */
.L_x_4849:
        /* <DEDUP_REMOVED lines=28> */
[----:B------:R-:W-:Y:S02]  /*1e30*/  @P0 LEA.HI R106, R106, R7, RZ, 0x2 ;  /* 0x000000076a6a0211 */ /* 0x000fe400078f10ff */
[----:B------:R-:W-:Y:S02]  /*1e40*/  MOV R7, RZ ;  /* 0x000000ff00077202 */ /* 0x000fe40000000f00 */
        /* <DEDUP_REMOVED lines=13> */
.L_x_4792:
[----:B------:R-:W-:Y:S05]  /*1f20*/  BSYNC B1 ;  /* 0x0000000000017941 */ /* 0x000fea0003800000 */
.L_x_4791:
        /* <DEDUP_REMOVED lines=15> */
.L_x_4794:
[----:B------:R-:W-:Y:S05]  /*2020*/  BSYNC B1 ;  /* 0x0000000000017941 */ /* 0x000fea0003800000 */
.L_x_4793:
        /* <DEDUP_REMOVED lines=15> */
.L_x_4796:
[----:B------:R-:W-:Y:S05]  /*2120*/  BSYNC B1 ;  /* 0x0000000000017941 */ /* 0x000fea0003800000 */
.L_x_4795:
        /* <DEDUP_REMOVED lines=20> */
.L_x_4798:
[----:B------:R-:W-:Y:S05]  /*2270*/  BSYNC B1 ;  /* 0x0000000000017941 */ /* 0x000fea0003800000 */
.L_x_4797:
        /* <DEDUP_REMOVED lines=28> */
.L_x_4800:
[----:B------:R-:W-:Y:S05]  /*2440*/  BSYNC B1 ;  /* 0x0000000000017941 */ /* 0x000fea0003800000 */
.L_x_4799:
[----:B------:R-:W-:Y:S02]  /*2450*/  IADD3 R17, R17, 0x80, RZ ;  /* 0x0000008011117810 */ /* 0x000fe40007ffe0ff */
[----:B------:R-:W-:Y:S02]  /*2460*/  IADD3 R7, R7, 0x80, RZ ;  /* 0x0000008007077810 */ /* 0x000fe40007ffe0ff */
.L_x_4790:
[----:B------:R-:W-:Y:S05]  /*2470*/  BSYNC B0 ;  /* 0x0000000000007941 */ /* 0x000fea0003800000 */
.L_x_4789:
        /* <DEDUP_REMOVED lines=16> */
.L_x_4804:
[----:B------:R-:W-:Y:S05]  /*2580*/  BSYNC B1 ;  /* 0x0000000000017941 */ /* 0x000fea0003800000 */
.L_x_4803:
        /* <DEDUP_REMOVED lines=15> */
.L_x_4806:
[----:B------:R-:W-:Y:S05]  /*2680*/  BSYNC B1 ;  /* 0x0000000000017941 */ /* 0x000fea0003800000 */
.L_x_4805:
        /* <DEDUP_REMOVED lines=15> */
.L_x_4808:
[----:B------:R-:W-:Y:S05]  /*2780*/  BSYNC B1 ;  /* 0x0000000000017941 */ /* 0x000fea0003800000 */
.L_x_4807:
        /* <DEDUP_REMOVED lines=17> */
.L_x_4810:
[----:B------:R-:W-:Y:S05]  /*28a0*/  BSYNC B1 ;  /* 0x0000000000017941 */ /* 0x000fea0003800000 */
.L_x_4809:
        /* <DEDUP_REMOVED lines=28> */
.L_x_4812:
[----:B------:R-:W-:Y:S05]  /*2a70*/  BSYNC B1 ;  /* 0x0000000000017941 */ /* 0x000fea0003800000 */
.L_x_4811:
[----:B------:R-:W-:Y:S02]  /*2a80*/  IADD3 R17, R17, 0x80, RZ ;  /* 0x0000008011117810 */ /* 0x000fe40007ffe0ff */
[----:B------:R-:W-:Y:S02]  /*2a90*/  IADD3 R7, R7, 0x80, RZ ;  /* 0x0000008007077810 */ /* 0x000fe40007ffe0ff */
.L_x_4802:
[----:B------:R-:W-:Y:S05]  /*2aa0*/  BSYNC B0 ;  /* 0x0000000000007941 */ /* 0x000fea0003800000 */
.L_x_4801:
        /* <DEDUP_REMOVED lines=16> */
.L_x_4816:
[----:B------:R-:W-:Y:S05]  /*2bb0*/  BSYNC B1 ;  /* 0x0000000000017941 */ /* 0x000fea0003800000 */
.L_x_4815:
        /* <DEDUP_REMOVED lines=15> */
.L_x_4818:
[----:B------:R-:W-:Y:S05]  /*2cb0*/  BSYNC B1 ;  /* 0x0000000000017941 */ /* 0x000fea0003800000 */
.L_x_4817:
        /* <DEDUP_REMOVED lines=15> */
.L_x_4820:
[----:B------:R-:W-:Y:S05]  /*2db0*/  BSYNC B1 ;  /* 0x0000000000017941 */ /* 0x000fea0003800000 */
.L_x_4819:
        /* <DEDUP_REMOVED lines=17> */
.L_x_4822:
[----:B------:R-:W-:Y:S05]  /*2ed0*/  BSYNC B1 ;  /* 0x0000000000017941 */ /* 0x000fea0003800000 */
.L_x_4821:
        /* <DEDUP_REMOVED lines=28> */
.L_x_4824:
[----:B------:R-:W-:Y:S05]  /*30a0*/  BSYNC B1 ;  /* 0x0000000000017941 */ /* 0x000fea0003800000 */
.L_x_4823:
[----:B------:R-:W-:Y:S02]  /*30b0*/  IADD3 R17, R17, 0x80, RZ ;  /* 0x0000008011117810 */ /* 0x000fe40007ffe0ff */
[----:B------:R-:W-:Y:S02]  /*30c0*/  IADD3 R7, R7, 0x80, RZ ;  /* 0x0000008007077810 */ /* 0x000fe40007ffe0ff */
.L_x_4814:
[----:B------:R-:W-:Y:S05]  /*30d0*/  BSYNC B0 ;  /* 0x0000000000007941 */ /* 0x000fea0003800000 */
.L_x_4813:
        /* <DEDUP_REMOVED lines=16> */
.L_x_4828:
[----:B------:R-:W-:Y:S05]  /*31e0*/  BSYNC B1 ;  /* 0x0000000000017941 */ /* 0x000fea0003800000 */
.L_x_4827:
        /* <DEDUP_REMOVED lines=15> */
.L_x_4830:
[----:B------:R-:W-:Y:S05]  /*32e0*/  BSYNC B1 ;  /* 0x0000000000017941 */ /* 0x000fea0003800000 */
.L_x_4829:
        /* <DEDUP_REMOVED lines=15> */
.L_x_4832:
[----:B------:R-:W-:Y:S05]  /*33e0*/  BSYNC B1 ;  /* 0x0000000000017941 */ /* 0x000fea0003800000 */
.L_x_4831:
        /* <DEDUP_REMOVED lines=17> */
.L_x_4834:
[----:B------:R-:W-:Y:S05]  /*3500*/  BSYNC B1 ;  /* 0x0000000000017941 */ /* 0x000fea0003800000 */
.L_x_4833:
        /* <DEDUP_REMOVED lines=28> */
.L_x_4836:
[----:B------:R-:W-:Y:S05]  /*36d0*/  BSYNC B1 ;  /* 0x0000000000017941 */ /* 0x000fea0003800000 */
.L_x_4835:
[----:B------:R-:W-:Y:S02]  /*36e0*/  IADD3 R17, R17, 0x80, RZ ;  /* 0x0000008011117810 */ /* 0x000fe40007ffe0ff */
[----:B------:R-:W-:Y:S02]  /*36f0*/  IADD3 R7, R7, 0x80, RZ ;  /* 0x0000008007077810 */ /* 0x000fe40007ffe0ff */
.L_x_4826:
[----:B------:R-:W-:Y:S05]  /*3700*/  BSYNC B0 ;  /* 0x0000000000007941 */ /* 0x000fea0003800000 */
.L_x_4825:
        /* <DEDUP_REMOVED lines=17> */
.L_x_4840:
[----:B------:R-:W-:Y:S05]  /*3820*/  BSYNC B1 ;  /* 0x0000000000017941 */ /* 0x000fea0003800000 */
.L_x_4839:
        /* <DEDUP_REMOVED lines=15> */
.L_x_4842:
[----:B------:R-:W-:Y:S05]  /*3920*/  BSYNC B1 ;  /* 0x0000000000017941 */ /* 0x000fea0003800000 */
.L_x_4841:
        /* <DEDUP_REMOVED lines=15> */
.L_x_4844:
[----:B------:R-:W-:Y:S05]  /*3a20*/  BSYNC B1 ;  /* 0x0000000000017941 */ /* 0x000fea0003800000 */
.L_x_4843:
        /* <DEDUP_REMOVED lines=14> */
.L_x_4846:
[----:B------:R-:W-:Y:S05]  /*3b10*/  BSYNC B1 ;  /* 0x0000000000017941 */ /* 0x000fea0003800000 */
.L_x_4845:
        /* <DEDUP_REMOVED lines=30> */
.L_x_4838:
[----:B------:R-:W-:Y:S05]  /*3d00*/  BSYNC B0 ;  /* 0x0000000000007941 */ /* 0x000fea0003800000 */
.L_x_4837:
[----:B------:R-:W-:Y:S02]  /*3d10*/  IADD3 R10, R10, c[0x0][0x160], RZ ;  /* 0x000058000a0a7a10 */ /* 0x000fe40007ffe0ff */
[----:B------:R-:W-:Y:S02]  /*3d20*/  LOP3.LUT P1, RZ, R9, 0xff, RZ, 0xc0, !PT ;  /* 0x000000ff09ff7812 */ /* 0x000fe4000782c0ff */
[----:B------:R-:W-:Y:S02]  /*3d30*/  ISETP.GE.AND P0, PT, R10, c[0x0][0x164], PT ;  /* 0x000059000a007a0c */ /* 0x000fe40003f06270 */
[----:B------:R-:W-:-:S11]  /*3d40*/  SEL R9, RZ, 0x1, P1 ;  /* 0x00000001ff097807 */ /* 0x000fd60000800000 */
[----:B0----5:R-:W-:Y:S01]  /*3d50*/  @P0 CALL.REL.NOINC `(.L_x_4767) ;  /* 0x0000001000000944 */ /* 0x021fe20003c00000 */
[----:B------:R-:W-:Y:S05]  /*3d60*/  BRA `(.L_x_4847) ;  /* 0xffffc67000007947 */ /* 0x000fea000383ffff */
.L_x_4767:
        /* <DEDUP_REMOVED lines=39> */
.L_x_4787:
[----:B-1----:R-:W-:Y:S01]  /*3fe0*/  MOV R109, R133 ;  /* 0x00000085006d7202 */ /* 0x002fe20000000f00 */
[----:B------:R-:W-:Y:S01]  /*3ff0*/  IMAD.MOV.U32 R154, RZ, RZ, 0x10 ;  /* 0x00000010ff9a7424 */ /* 0x000fe200078e00ff */
[----:B------:R-:W-:Y:S01]  /*4000*/  MOV R104, 0x4040 ;  /* 0x0000404000687802 */ /* 0x000fe20000000f00 */
[----:B------:R-:W-:Y:S02]  /*4010*/  IMAD.MOV.U32 R153, RZ, RZ, 0x1f ;  /* 0x0000001fff997424 */ /* 0x000fe400078e00ff */
[----:B------:R-:W-:-:S02]  /*4020*/  IMAD.MOV.U32 R156, RZ, RZ, -0x1 ;  /* 0xffffffffff9c7424 */ /* 0x000fc400078e00ff */
[----:B-----5:R-:W-:Y:S05]  /*4030*/  CALL.REL.NOINC `($__internal_91_$__cuda_sm70_shflsync_down_p) ;  /* 0x0000045000007944 */ /* 0x020fea0003c00000 */
[----:B-1----:R-:W-:Y:S01]  /*4040*/  MOV R108, R154 ;  /* 0x0000009a006c7202 */ /* 0x002fe20000000f00 */
[----:B0-----:R-:W-:Y:S05]  /*4050*/  BRA `(.L_x_4848) ;  /* 0xffffdaf000007947 */ /* 0x001fea000383ffff */
.L_x_4788:
[----:B------:R-:W-:Y:S01]  /*4060*/  IMAD.MOV.U32 R109, RZ, RZ, R132 ;  /* 0x000000ffff6d7224 */ /* 0x000fe200078e0084 */
[----:B------:R-:W-:Y:S01]  /*4070*/  MOV R156, 0xffffffff ;  /* 0xffffffff009c7802 */ /* 0x000fe20000000f00 */
[----:B------:R-:W-:Y:S01]  /*4080*/  IMAD.MOV.U32 R154, RZ, RZ, 0x10 ;  /* 0x00000010ff9a7424 */ /* 0x000fe200078e00ff */
[----:B------:R-:W-:Y:S01]  /*4090*/  MOV R104, 0x40c0 ;  /* 0x000040c000687802 */ /* 0x000fe20000000f00 */
[----:B------:R-:W-:-:S02]  /*40a0*/  IMAD.MOV.U32 R153, RZ, RZ, 0x1f ;  /* 0x0000001fff997424 */ /* 0x000fc400078e00ff */
[----:B01---5:R-:W-:Y:S05]  /*40b0*/  CALL.REL.NOINC `($__internal_91_$__cuda_sm70_shflsync_down_p) ;  /* 0x000003d000007944 */ /* 0x023fea0003c00000 */
[----:B------:R-:W-:Y:S01]  /*40c0*/  FADD.FTZ R108, R108, R133 ;  /* 0x000000856c6c7221 */ /* 0x000fe20000010000 */
[----:B------:R-:W-:Y:S01]  /*40d0*/  MOV R104, 0x4140 ;  /* 0x0000414000687802 */ /* 0x000fe20000000f00 */
[----:B-1----:R-:W-:-:S02]  /*40e0*/  FADD.FTZ R111, R132, R154 ;  /* 0x0000009a846f7221 */ /* 0x002fc40000010000 */
[----:B------:R-:W-:Y:S01]  /*40f0*/  IMAD.MOV.U32 R154, RZ, RZ, 0x8 ;  /* 0x00000008ff9a7424 */ /* 0x000fe200078e00ff */
[----:B0-----:R-:W-:Y:S01]  /*4100*/  MOV R109, R108 ;  /* 0x0000006c006d7202 */ /* 0x001fe20000000f00 */
[----:B------:R-:W-:Y:S02]  /*4110*/  IMAD.MOV.U32 R153, RZ, RZ, 0x1f ;  /* 0x0000001fff997424 */ /* 0x000fe400078e00ff */
[----:B------:R-:W-:Y:S02]  /*4120*/  IMAD.MOV.U32 R156, RZ, RZ, -0x1 ;  /* 0xffffffffff9c7424 */ /* 0x000fe400078e00ff */
[----:B------:R-:W-:Y:S05]  /*4130*/  CALL.REL.NOINC `($__internal_91_$__cuda_sm70_shflsync_down_p) ;  /* 0x0000035000007944 */ /* 0x000fea0003c00000 */
[----:B0-----:R-:W-:Y:S01]  /*4140*/  HFMA2.MMA R153, -RZ, RZ, 0, 1.847743988037109375e-06 ;  /* 0x0000001fff997435 */ /* 0x001fe200000001ff */
[----:B-1----:R-:W-:Y:S01]  /*4150*/  IMAD.MOV.U32 R107, RZ, RZ, R154 ;  /* 0x000000ffff6b7224 */ /* 0x002fe200078e009a */
[----:B------:R-:W-:Y:S01]  /*4160*/  MOV R104, 0x41b0 ;  /* 0x000041b000687802 */ /* 0x000fe20000000f00 */
[----:B------:R-:W-:Y:S02]  /*4170*/  IMAD.MOV.U32 R109, RZ, RZ, R111 ;  /* 0x000000ffff6d7224 */ /* 0x000fe400078e006f */
[----:B------:R-:W-:Y:S02]  /*4180*/  IMAD.MOV.U32 R154, RZ, RZ, 0x8 ;  /* 0x00000008ff9a7424 */ /* 0x000fe400078e00ff */
[----:B------:R-:W-:-:S02]  /*4190*/  IMAD.MOV.U32 R156, RZ, RZ, -0x1 ;  /* 0xffffffffff9c7424 */ /* 0x000fc400078e00ff */
[----:B------:R-:W-:Y:S05]  /*41a0*/  CALL.REL.NOINC `($__internal_91_$__cuda_sm70_shflsync_down_p) ;  /* 0x000002e000007944 */ /* 0x000fea0003c00000 */
[----:B------:R-:W-:Y:S01]  /*41b0*/  FADD.FTZ R108, R107, R108 ;  /* 0x0000006c6b6c7221 */ /* 0x000fe20000010000 */
[----:B0-----:R-:W-:Y:S01]  /*41c0*/  MOV R156, 0xffffffff ;  /* 0xffffffff009c7802 */ /* 0x001fe20000000f00 */
[----:B-1----:R-:W-:Y:S01]  /*41d0*/  FADD.FTZ R111, R111, R154 ;  /* 0x0000009a6f6f7221 */ /* 0x002fe20000010000 */
[----:B------:R-:W-:Y:S01]  /*41e0*/  MOV R104, 0x4230 ;  /* 0x0000423000687802 */ /* 0x000fe20000000f00 */
[----:B------:R-:W-:-:S02]  /*41f0*/  IMAD.MOV.U32 R154, RZ, RZ, 0x4 ;  /* 0x00000004ff9a7424 */ /* 0x000fc400078e00ff */
[----:B------:R-:W-:Y:S02]  /*4200*/  IMAD.MOV.U32 R153, RZ, RZ, 0x1f ;  /* 0x0000001fff997424 */ /* 0x000fe400078e00ff */
[----:B------:R-:W-:Y:S02]  /*4210*/  IMAD.MOV.U32 R109, RZ, RZ, R108 ;  /* 0x000000ffff6d7224 */ /* 0x000fe400078e006c */
[----:B------:R-:W-:Y:S05]  /*4220*/  CALL.REL.NOINC `($__internal_91_$__cuda_sm70_shflsync_down_p) ;  /* 0x0000026000007944 */ /* 0x000fea0003c00000 */
[----:B-1----:R-:W-:Y:S01]  /*4230*/  IMAD.MOV.U32 R107, RZ, RZ, R154 ;  /* 0x000000ffff6b7224 */ /* 0x002fe200078e009a */
[----:B------:R-:W-:Y:S01]  /*4240*/  HFMA2.MMA R154, -RZ, RZ, 0, 2.384185791015625e-07 ;  /* 0x00000004ff9a7435 */ /* 0x000fe200000001ff */
[----:B0-----:R-:W-:Y:S01]  /*4250*/  IMAD.MOV.U32 R109, RZ, RZ, R111 ;  /* 0x000000ffff6d7224 */ /* 0x001fe200078e006f */
[----:B------:R-:W-:Y:S01]  /*4260*/  MOV R104, 0x42a0 ;  /* 0x000042a000687802 */ /* 0x000fe20000000f00 */
[----:B------:R-:W-:Y:S02]  /*4270*/  IMAD.MOV.U32 R153, RZ, RZ, 0x1f ;  /* 0x0000001fff997424 */ /* 0x000fe400078e00ff */
[----:B------:R-:W-:Y:S02]  /*4280*/  IMAD.MOV.U32 R156, RZ, RZ, -0x1 ;  /* 0xffffffffff9c7424 */ /* 0x000fe400078e00ff */
[----:B------:R-:W-:Y:S05]  /*4290*/  CALL.REL.NOINC `($__internal_91_$__cuda_sm70_shflsync_down_p) ;  /* 0x000001f000007944 */ /* 0x000fea0003c00000 */
[----:B------:R-:W-:Y:S01]  /*42a0*/  FADD.FTZ R108, R107, R108 ;  /* 0x0000006c6b6c7221 */ /* 0x000fe20000010000 */
[----:B0-----:R-:W-:Y:S01]  /*42b0*/  MOV R153, 0x1f ;  /* 0x0000001f00997802 */ /* 0x001fe20000000f00 */
[----:B-1----:R-:W-:Y:S01]  /*42c0*/  FADD.FTZ R111, R111, R154 ;  /* 0x0000009a6f6f7221 */ /* 0x002fe20000010000 */
[----:B------:R-:W-:Y:S01]  /*42d0*/  MOV R104, 0x4320 ;  /* 0x0000432000687802 */ /* 0x000fe20000000f00 */
[----:B------:R-:W-:-:S02]  /*42e0*/  IMAD.MOV.U32 R154, RZ, RZ, 0x2 ;  /* 0x00000002ff9a7424 */ /* 0x000fc400078e00ff */
[----:B------:R-:W-:Y:S02]  /*42f0*/  IMAD.MOV.U32 R156, RZ, RZ, -0x1 ;  /* 0xffffffffff9c7424 */ /* 0x000fe400078e00ff */
[----:B------:R-:W-:Y:S02]  /*4300*/  IMAD.MOV.U32 R109, RZ, RZ, R108 ;  /* 0x000000ffff6d7224 */ /* 0x000fe400078e006c */
[----:B------:R-:W-:Y:S05]  /*4310*/  CALL.REL.NOINC `($__internal_91_$__cuda_sm70_shflsync_down_p) ;  /* 0x0000017000007944 */ /* 0x000fea0003c00000 */
[----:B-1----:R-:W-:Y:S01]  /*4320*/  IMAD.MOV.U32 R107, RZ, RZ, R154 ;  /* 0x000000ffff6b7224 */ /* 0x002fe200078e009a */
[----:B0-----:R-:W-:Y:S01]  /*4330*/  MOV R109, R111 ;  /* 0x0000006f006d7202 */ /* 0x001fe20000000f00 */
[----:B------:R-:W-:Y:S01]  /*4340*/  IMAD.MOV.U32 R154, RZ, RZ, 0x2 ;  /* 0x00000002ff9a7424 */ /* 0x000fe200078e00ff */
[----:B------:R-:W-:Y:S01]  /*4350*/  MOV R104, 0x4390 ;  /* 0x0000439000687802 */ /* 0x000fe20000000f00 */
[----:B------:R-:W-:Y:S02]  /*4360*/  IMAD.MOV.U32 R153, RZ, RZ, 0x1f ;  /* 0x0000001fff997424 */ /* 0x000fe400078e00ff */
[----:B------:R-:W-:Y:S02]  /*4370*/  IMAD.MOV.U32 R156, RZ, RZ, -0x1 ;  /* 0xffffffffff9c7424 */ /* 0x000fe400078e00ff */
[----:B------:R-:W-:Y:S05]  /*4380*/  CALL.REL.NOINC `($__internal_91_$__cuda_sm70_shflsync_down_p) ;  /* 0x0000010000007944 */ /* 0x000fea0003c00000 */
[----:B------:R-:W-:Y:S01]  /*4390*/  FADD.FTZ R110, R107, R108 ;  /* 0x0000006c6b6e7221 */ /* 0x000fe20000010000 */
[----:B------:R-:W-:Y:S01]  /*43a0*/  MOV R104, 0x4410 ;  /* 0x0000441000687802 */ /* 0x000fe20000000f00 */
[----:B-1----:R-:W-:Y:S01]  /*43b0*/  FADD.FTZ R133, R111, R154 ;  /* 0x0000009a6f857221 */ /* 0x002fe20000010000 */
[----:B------:R-:W-:Y:S01]  /*43c0*/  HFMA2.MMA R154, -RZ, RZ, 0, 5.9604644775390625e-08 ;  /* 0x00000001ff9a7435 */ /* 0x000fe200000001ff */
[----:B0-----:R-:W-:-:S02]  /*43d0*/  IMAD.MOV.U32 R153, RZ, RZ, 0x1f ;  /* 0x0000001fff997424 */ /* 0x001fc400078e00ff */
[----:B------:R-:W-:Y:S02]  /*43e0*/  IMAD.MOV.U32 R156, RZ, RZ, -0x1 ;  /* 0xffffffffff9c7424 */ /* 0x000fe400078e00ff */
[----:B------:R-:W-:Y:S02]  /*43f0*/  IMAD.MOV.U32 R109, RZ, RZ, R110 ;  /* 0x000000ffff6d7224 */ /* 0x000fe400078e006e */
[----:B------:R-:W-:Y:S05]  /*4400*/  CALL.REL.NOINC `($__internal_91_$__cuda_sm70_shflsync_down_p) ;  /* 0x0000008000007944 */ /* 0x000fea0003c00000 */
[----:B-1----:R-:W-:Y:S01]  /*4410*/  MOV R111, R154 ;  /* 0x0000009a006f7202 */ /* 0x002fe20000000f00 */
[----:B0-----:R-:W-:Y:S01]  /*4420*/  IMAD.MOV.U32 R109, RZ, RZ, R133 ;  /* 0x000000ffff6d7224 */ /* 0x001fe200078e0085 */
[----:B------:R-:W-:Y:S01]  /*4430*/  MOV R156, 0xffffffff ;  /* 0xffffffff009c7802 */ /* 0x000fe20000000f00 */
[----:B------:R-:W-:Y:S01]  /*4440*/  IMAD.MOV.U32 R154, RZ, RZ, 0x1 ;  /* 0x00000001ff9a7424 */ /* 0x000fe200078e00ff */
[----:B------:R-:W-:Y:S01]  /*4450*/  MOV R104, 0x4480 ;  /* 0x0000448000687802 */ /* 0x000fe20000000f00 */
[----:B------:R-:W-:Y:S02]  /*4460*/  IMAD.MOV.U32 R153, RZ, RZ, 0x1f ;  /* 0x0000001fff997424 */ /* 0x000fe400078e00ff */
[----:B------:R-:W-:Y:S05]  /*4470*/  CALL.REL.NOINC `($__internal_91_$__cuda_sm70_shflsync_down_p) ;  /* 0x0000001000007944 */ /* 0x000fea0003c00000 */
[----:B01----:R-:W-:Y:S05]  /*4480*/  BRA `(.L_x_4849) ;  /* 0xffffd7e000007947 */ /* 0x003fea000383ffff */
        .weak           $__internal_91_$__cuda_sm70_shflsync_down_p
        .type           $__internal_91_$__cuda_sm70_shflsync_down_p,@function
        .size           $__internal_91_$__cuda_sm70_shflsync_down_p,(.L_x_9835 - $__internal_91_$__cuda_sm70_shflsync_down_p)
$__internal_91_$__cuda_sm70_shflsync_down_p:
[----:B------:R-:W-:Y:S01]  /*4490*/  IMAD.MOV.U32 R105, RZ, RZ, 0x0 ;  /* 0x00000000ff697424 */ /* 0x000fe200078e00ff */
[----:B------:R-:W-:Y:S04]  /*44a0*/  WARPSYNC R156 ;  /* 0x0000009c00007348 */ /* 0x000fe80003800000 */
[----:B------:R0:W1:Y:S01]  /*44b0*/  SHFL.DOWN PT, R154, R109, R154, R153 ;  /* 0x0800009a6d9a7389 */ /* 0x00006200000e0099 */
[----:B------:R-:W-:Y:S05]  /*44c0*/  RET.REL.NODEC R104 `(_ZN10layer_norm13ln_bwd_kernelINS_13Kernel_traitsIf13__nv_bfloat16fS2_fjLj2560ELj1ELj1ELj4ELj8ENS_18Kernel_traits_baseILj2560EfS2_fS2_fjLj128EEEEELb1ELb0ELb1ELb0EEEvNS_9BwdParamsE) ;  /* 0xffffbb3068007950 */ /* 0x000fea0003c3ffff */
.L_x_4850:
        /* <DEDUP_REMOVED lines=11> */
.L_x_9835:


//--------------------- .text._ZN10layer_norm22ln_bwd_finalize_kernelINS_22Kernel_traits_finalizeILj2560Ef13__nv_bfloat16fS2_fjLb0ELj1024ELj4ENS_18Kernel_traits_baseILj2560EfS2_fS2_fjLj1024EEEEELb0ELb1EEEvNS_9BwdParamsE --------------------------
	.section	.text._ZN10layer_norm22ln_bwd_finalize_kernelINS_22Kernel_traits_finalizeILj2560Ef13__nv_bfloat16fS2_fjLb0ELj1024ELj4ENS_18Kernel_traits_baseILj2560EfS2_fS2_fjLj1024EEEEELb0ELb1EEEvNS_9BwdParamsE,"ax",@progbits
	.sectioninfo	@"SHI_REGISTERS=32"
	.align	128
        .global         _ZN10layer_norm22ln_bwd_finalize_kernelINS_22Kernel_traits_finalizeILj2560Ef13__nv_bfloat16fS2_fjLb0ELj1024ELj4ENS_18Kernel_traits_baseILj2560EfS2_fS2_fjLj1024EEEEELb0ELb1EEEvNS_9BwdParamsE
        .type           _ZN10layer_norm22ln_bwd_finalize_kernelINS_22Kernel_traits_finalizeILj2560Ef13__nv_bfloat16fS2_fjLb0ELj1024ELj4ENS_18Kernel_traits_baseILj2560EfS2_fS2_fjLj1024EEEEELb0ELb1EEEvNS_9BwdParamsE,@function
        .size           _ZN10layer_norm22ln_bwd_finalize_kernelINS_22Kernel_traits_finalizeILj2560Ef13__nv_bfloat16fS2_fjLb0ELj1024ELj4ENS_18Kernel_traits_baseILj2560EfS2_fS2_fjLj1024EEEEELb0ELb1EEEvNS_9BwdParamsE,(.L_x_9836 - _ZN10layer_norm22ln_bwd_finalize_kernelINS_22Kernel_traits_finalizeILj2560Ef13__nv_bfloat16fS2_fjLb0ELj1024ELj4ENS_18Kernel_traits_baseILj2560EfS2_fS2_fjLj1024EEEEELb0ELb1EEEvNS_9BwdParamsE)
        .other          _ZN10layer_norm22ln_bwd_finalize_kernelINS_22Kernel_traits_finalizeILj2560Ef13__nv_bfloat16fS2_fjLb0ELj1024ELj4ENS_18Kernel_traits_baseILj2560EfS2_fS2_fjLj1024EEEEELb0ELb1EEEvNS_9BwdParamsE,@"STO_CUDA_ENTRY STV_DEFAULT"
_ZN10layer_norm22ln_bwd_finalize_kernelINS_22Kernel_traits_finalizeILj2560Ef13__nv_bfloat16fS2_fjLb0ELj1024ELj4ENS_18Kernel_traits_baseILj2560EfS2_fS2_fjLj1024EEEEELb0ELb1EEEvNS_9BwdParamsE:
.text._ZN10layer_norm22ln_bwd_finalize_kernelINS_22Kernel_traits_finalizeILj2560Ef13__nv_bfloat16fS2_fjLb0ELj1024ELj4ENS_18Kernel_traits_baseILj2560EfS2_fS2_fjLj1024EEEEELb0ELb1EEEvNS_9BwdParamsE:
        /* <DEDUP_REMOVED lines=19> */
.L_x_4861:
        /* <DEDUP_REMOVED lines=27> */
.L_x_4855:
        /* <DEDUP_REMOVED lines=35> */
.L_x_4854:
[----:B------:R-:W-:Y:S05]  /*0510*/  BSYNC B1 ;  /* 0x0000000000017941 */ /* 0x000fea0003800000 */
.L_x_4853:
        /* <DEDUP_REMOVED lines=23> */
.L_x_4857:
[----:B------:R-:W-:Y:S05]  /*0690*/  BSYNC B1 ;  /* 0x0000000000017941 */ /* 0x000fea0003800000 */
.L_x_4856:
        /* <DEDUP_REMOVED lines=10> */
.L_x_4852:
[----:B------:R-:W-:Y:S05]  /*0740*/  BSYNC B0 ;  /* 0x0000000000007941 */ /* 0x000fea0003800000 */
.L_x_4851:
        /* <DEDUP_REMOVED lines=11> */
.L_x_4862:
        /* <DEDUP_REMOVED lines=18> */
.L_x_4863:
[----:B------:R-:W-:Y:S01]  /*0920*/  @!P1 SHF.R.U32.HI R2, RZ, 0x3, R0 ;  /* 0x00000003ff029819 */ /* 0x000fe20000011600 */
[----:B---3--:R-:W-:Y:S02]  /*0930*/  FADD.FTZ R5, R5, R10 ;  /* 0x0000000a05057221 */ /* 0x008fe40000010000 */
[----:B--2---:R-:W-:Y:S01]  /*0940*/  FADD.FTZ R7, R7, R4 ;  /* 0x0000000407077221 */ /* 0x004fe20000010000 */
[----:B------:R-:W-:-:S05]  /*0950*/  @!P1 LOP3.LUT R2, R2, 0x1ffffffc, RZ, 0xc0, !PT ;  /* 0x1ffffffc02029812 */ /* 0x000fca00078ec0ff */
[----:B------:R2:W-:Y:S04]  /*0960*/  @!P1 STS [R2+0x2000], R5 ;  /* 0x0020000502009388 */ /* 0x0005e80000000800 */
[----:B------:R2:W-:Y:S02]  /*0970*/  @!P1 STS [R2+0x2080], R7 ;  /* 0x0020800702009388 */ /* 0x0005e40000000800 */
.L_x_4858:
        /* <DEDUP_REMOVED lines=14> */
.L_x_4859:
[----:B------:R-:W-:Y:S01]  /*0a60*/  HFMA2.MMA R9, -RZ, RZ, 0, 5.9604644775390625e-08 ;  /* 0x00000001ff097435 */ /* 0x000fe200000001ff */
[----:B--2---:R-:W-:Y:S01]  /*0a70*/  IMAD.MOV.U32 R10, RZ, RZ, R4 ;  /* 0x000000ffff0a7224 */ /* 0x004fe200078e0004 */
[----:B------:R-:W-:Y:S01]  /*0a80*/  MOV R11, 0xffffffff ;  /* 0xffffffff000b7802 */ /* 0x000fe20000000f00 */
[----:B------:R-:W-:Y:S01]  /*0a90*/  IMAD.MOV.U32 R6, RZ, RZ, 0x1f ;  /* 0x0000001fff067424 */ /* 0x000fe200078e00ff */
[----:B------:R-:W-:-:S02]  /*0aa0*/  MOV R2, 0xac0 ;  /* 0x00000ac000027802 */ /* 0x000fc40000000f00 */
[----:B01----:R-:W-:Y:S05]  /*0ab0*/  CALL.REL.NOINC `($__internal_92_$__cuda_sm70_shflsync_bfly_p) ;  /* 0x000003c000007944 */ /* 0x003fea0003c00000 */
[----:B-1----:R-:W-:Y:S01]  /*0ac0*/  MOV R3, R6 ;  /* 0x0000000600037202 */ /* 0x002fe20000000f00 */
[----:B0-----:R-:W-:Y:S05]  /*0ad0*/  BRA `(.L_x_4862) ;  /* 0xfffffd2000007947 */ /* 0x001fea000383ffff */
.L_x_4860:
[----:B------:R-:W-:Y:S01]  /*0ae0*/  HFMA2.MMA R9, -RZ, RZ, 0, 1.1920928955078125e-07 ;  /* 0x00000002ff097435 */ /* 0x000fe200000001ff */
[----:B------:R-:W-:Y:S01]  /*0af0*/  IMAD.MOV.U32 R10, RZ, RZ, R13 ;  /* 0x000000ffff0a7224 */ /* 0x000fe200078e000d */
[----:B------:R-:W-:Y:S01]  /*0b00*/  MOV R6, 0x1f ;  /* 0x0000001f00067802 */ /* 0x000fe20000000f00 */
[----:B------:R-:W-:Y:S01]  /*0b10*/  IMAD.MOV.U32 R11, RZ, RZ, -0x1 ;  /* 0xffffffffff0b7424 */ /* 0x000fe200078e00ff */
[----:B------:R-:W-:-:S02]  /*0b20*/  MOV R2, 0xb40 ;  /* 0x00000b4000027802 */ /* 0x000fc40000000f00 */
[----:B012---:R-:W-:Y:S05]  /*0b30*/  CALL.REL.NOINC `($__internal_92_$__cuda_sm70_shflsync_bfly_p) ;  /* 0x0000034000007944 */ /* 0x007fea0003c00000 */
[----:B0-----:R-:W-:Y:S01]  /*0b40*/  HFMA2.MMA R9, -RZ, RZ, 0, 2.384185791015625e-07 ;  /* 0x00000004ff097435 */ /* 0x001fe200000001ff */
[----:B-1----:R-:W-:Y:S01]  /*0b50*/  FADD.FTZ R10, R13, R6 ;  /* 0x000000060d0a7221 */ /* 0x002fe20000010000 */
[----:B------:R-:W-:Y:S01]  /*0b60*/  MOV R6, 0x1f ;  /* 0x0000001f00067802 */ /* 0x000fe20000000f00 */
[----:B------:R-:W-:Y:S01]  /*0b70*/  IMAD.MOV.U32 R11, RZ, RZ, -0x1 ;  /* 0xffffffffff0b7424 */ /* 0x000fe200078e00ff */
[----:B------:R-:W-:-:S02]  /*0b80*/  MOV R2, 0xba0 ;  /* 0x00000ba000027802 */ /* 0x000fc40000000f00 */
[----:B------:R-:W-:Y:S05]  /*0b90*/  CALL.REL.NOINC `($__internal_92_$__cuda_sm70_shflsync_bfly_p) ;  /* 0x000002e000007944 */ /* 0x000fea0003c00000 */
[----:B0-----:R-:W-:Y:S01]  /*0ba0*/  HFMA2.MMA R9, -RZ, RZ, 0, 4.76837158203125e-07 ;  /* 0x00000008ff097435 */ /* 0x001fe200000001ff */
[----:B-1----:R-:W-:Y:S01]  /*0bb0*/  FADD.FTZ R10, R10, R6 ;  /* 0x000000060a0a7221 */ /* 0x002fe20000010000 */
[----:B------:R-:W-:Y:S01]  /*0bc0*/  MOV R6, 0x1f ;  /* 0x0000001f00067802 */ /* 0x000fe20000000f00 */
[----:B------:R-:W-:Y:S01]  /*0bd0*/  IMAD.MOV.U32 R11, RZ, RZ, -0x1 ;  /* 0xffffffffff0b7424 */ /* 0x000fe200078e00ff */
[----:B------:R-:W-:-:S02]  /*0be0*/  MOV R2, 0xc00 ;  /* 0x00000c0000027802 */ /* 0x000fc40000000f00 */
[----:B------:R-:W-:Y:S05]  /*0bf0*/  CALL.REL.NOINC `($__internal_92_$__cuda_sm70_shflsync_bfly_p) ;  /* 0x0000028000007944 */ /* 0x000fea0003c00000 */
[----:B-1----:R-:W-:Y:S01]  /*0c00*/  FADD.FTZ R4, R10, R6 ;  /* 0x000000060a047221 */ /* 0x002fe20000010000 */
[----:B0-----:R-:W-:Y:S01]  /*0c10*/  HFMA2.MMA R9, -RZ, RZ, 0, 9.5367431640625e-07 ;  /* 0x00000010ff097435 */ /* 0x001fe200000001ff */
[----:B------:R-:W-:Y:S01]  /*0c20*/  MOV R6, 0x1f ;  /* 0x0000001f00067802 */ /* 0x000fe20000000f00 */
[----:B------:R-:W-:Y:S01]  /*0c30*/  IMAD.MOV.U32 R11, RZ, RZ, -0x1 ;  /* 0xffffffffff0b7424 */ /* 0x000fe200078e00ff */
[----:B------:R-:W-:-:S02]  /*0c40*/  MOV R2, 0xc70 ;  /* 0x00000c7000027802 */ /* 0x000fc40000000f00 */
[----:B------:R-:W-:Y:S02]  /*0c50*/  MOV R10, R4 ;  /* 0x00000004000a7202 */ /* 0x000fe40000000f00 */
[----:B------:R-:W-:Y:S05]  /*0c60*/  CALL.REL.NOINC `($__internal_92_$__cuda_sm70_shflsync_bfly_p) ;  /* 0x0000021000007944 */ /* 0x000fea0003c00000 */
[----:B0-----:R-:W-:Y:S01]  /*0c70*/  HFMA2.MMA R9, -RZ, RZ, 0, 5.9604644775390625e-08 ;  /* 0x00000001ff097435 */ /* 0x001fe200000001ff */
[----:B-1----:R-:W-:Y:S01]  /*0c80*/  MOV R7, R6 ;  /* 0x0000000600077202 */ /* 0x002fe20000000f00 */
[----:B------:R-:W-:Y:S01]  /*0c90*/  IMAD.MOV.U32 R10, RZ, RZ, R5 ;  /* 0x000000ffff0a7224 */ /* 0x000fe200078e0005 */
[----:B------:R-:W-:Y:S01]  /*0ca0*/  MOV R6, 0x1f ;  /* 0x0000001f00067802 */ /* 0x000fe20000000f00 */
[----:B------:R-:W-:Y:S01]  /*0cb0*/  IMAD.MOV.U32 R11, RZ, RZ, -0x1 ;  /* 0xffffffffff0b7424 */ /* 0x000fe200078e00ff */
[----:B------:R-:W-:Y:S02]  /*0cc0*/  MOV R2, 0xce0 ;  /* 0x00000ce000027802 */ /* 0x000fe40000000f00 */
[----:B------:R-:W-:Y:S05]  /*0cd0*/  CALL.REL.NOINC `($__internal_92_$__cuda_sm70_shflsync_bfly_p) ;  /* 0x000001a000007944 */ /* 0x000fea0003c00000 */
[----:B0-----:R-:W-:Y:S01]  /*0ce0*/  HFMA2.MMA R9, -RZ, RZ, 0, 1.1920928955078125e-07 ;  /* 0x00000002ff097435 */ /* 0x001fe200000001ff */
[----:B-1----:R-:W-:Y:S01]  /*0cf0*/  FADD.FTZ R10, R5, R6 ;  /* 0x00000006050a7221 */ /* 0x002fe20000010000 */
[----:B------:R-:W-:Y:S01]  /*0d00*/  MOV R6, 0x1f ;  /* 0x0000001f00067802 */ /* 0x000fe20000000f00 */
[----:B------:R-:W-:Y:S01]  /*0d10*/  IMAD.MOV.U32 R11, RZ, RZ, -0x1 ;  /* 0xffffffffff0b7424 */ /* 0x000fe200078e00ff */
[----:B------:R-:W-:Y:S02]  /*0d20*/  MOV R2, 0xd40 ;  /* 0x00000d4000027802 */ /* 0x000fe40000000f00 */
[----:B------:R-:W-:Y:S05]  /*0d30*/  CALL.REL.NOINC `($__internal_92_$__cuda_sm70_shflsync_bfly_p) ;  /* 0x0000014000007944 */ /* 0x000fea0003c00000 */
        /* <DEDUP_REMOVED lines=12> */
[----:B0-----:R-:W-:Y:S01]  /*0e00*/  HFMA2.MMA R9, -RZ, RZ, 0, 9.5367431640625e-07 ;  /* 0x00000010ff097435 */ /* 0x001fe200000001ff */
[----:B-1----:R-:W-:Y:S01]  /*0e10*/  FADD.FTZ R10, R10, R6 ;  /* 0x000000060a0a7221 */ /* 0x002fe20000010000 */
[----:B------:R-:W-:Y:S01]  /*0e20*/  MOV R6, 0x1f ;  /* 0x0000001f00067802 */ /* 0x000fe20000000f00 */
[----:B------:R-:W-:Y:S01]  /*0e30*/  IMAD.MOV.U32 R11, RZ, RZ, -0x1 ;  /* 0xffffffffff0b7424 */ /* 0x000fe200078e00ff */
[----:B------:R-:W-:-:S02]  /*0e40*/  MOV R2, 0xe60 ;  /* 0x00000e6000027802 */ /* 0x000fc40000000f00 */
[----:B------:R-:W-:Y:S05]  /*0e50*/  CALL.REL.NOINC `($__internal_92_$__cuda_sm70_shflsync_bfly_p) ;  /* 0x0000002000007944 */ /* 0x000fea0003c00000 */
[----:B-1----:R-:W-:Y:S01]  /*0e60*/  MOV R5, R6 ;  /* 0x0000000600057202 */ /* 0x002fe20000000f00 */
[----:B0-----:R-:W-:Y:S05]  /*0e70*/  BRA `(.L_x_4863) ;  /* 0xfffffaa000007947 */ /* 0x001fea000383ffff */
        .weak           $__internal_92_$__cuda_sm70_shflsync_bfly_p
        .type           $__internal_92_$__cuda_sm70_shflsync_bfly_p,@function
        .size           $__internal_92_$__cuda_sm70_shflsync_bfly_p,(.L_x_9836 - $__internal_92_$__cuda_sm70_shflsync_bfly_p)
$__internal_92_$__cuda_sm70_shflsync_bfly_p:
[----:B------:R-:W-:Y:S01]  /*0e80*/  HFMA2.MMA R3, -RZ, RZ, 0, 0 ;  /* 0x00000000ff037435 */ /* 0x000fe200000001ff */
[----:B------:R-:W-:Y:S04]  /*0e90*/  WARPSYNC R11 ;  /* 0x0000000b00007348 */ /* 0x000fe80003800000 */
[----:B------:R0:W1:Y:S01]  /*0ea0*/  SHFL.BFLY PT, R6, R10, R9, R6 ;  /* 0x0c0000090a067389 */ /* 0x00006200000e0006 */
[----:B------:R-:W-:Y:S05]  /*0eb0*/  RET.REL.NODEC R2 `(_ZN10layer_norm22ln_bwd_finalize_kernelINS_22Kernel_traits_finalizeILj2560Ef13__nv_bfloat16fS2_fjLb0ELj1024ELj4ENS_18Kernel_traits_baseILj2560EfS2_fS2_fjLj1024EEEEELb0ELb1EEEvNS_9BwdParamsE) ;  /* 0xfffff14002007950 */ /* 0x000fea0003c3ffff */
.L_x_4864:
        /* <DEDUP_REMOVED lines=12> */
.L_x_9836:


//--------------------- .text._ZN10layer_norm13ln_bwd_kernelINS_13Kernel_traitsIf13__nv_bfloat16fS2_fjLj2560ELj1ELj1ELj4ELj8ENS_18Kernel_traits_baseILj2560EfS2_fS2_fjLj128EEEEELb1ELb0ELb1ELb1EEEvNS_9BwdParamsE --------------------------
	.section	.text._ZN10layer_norm13ln_bwd_kernelINS_13Kernel_traitsIf13__nv_bfloat16fS2_fjLj2560ELj1ELj1ELj4ELj8ENS_18Kernel_traits_baseILj2560EfS2_fS2_fjLj128EEEEELb1ELb0ELb1ELb1EEEvNS_9BwdParamsE,"ax",@progbits
	.sectioninfo	@"SHI_REGISTERS=167"
	.align	128
        .global         _ZN10layer_norm13ln_bwd_kernelINS_13Kernel_traitsIf13__nv_bfloat16fS2_fjLj2560ELj1ELj1ELj4ELj8ENS_18Kernel_traits_baseILj2560EfS2_fS2_fjLj128EEEEELb1ELb0ELb1ELb1EEEvNS_9BwdParamsE
        .type           _ZN10layer_norm13ln_bwd_kernelINS_13Kernel_traitsIf13__nv_bfloat16fS2_fjLj2560ELj1ELj1ELj4ELj8ENS_18Kernel_traits_baseILj2560EfS2_fS2_fjLj128EEEEELb1ELb0ELb1ELb1EEEvNS_9BwdParamsE,@function
        .size           _ZN10layer_norm13ln_bwd_kernelINS_13Kernel_traitsIf13__nv_bfloat16fS2_fjLj2560ELj1ELj1ELj4ELj8ENS_18Kernel_traits_baseILj2560EfS2_fS2_fjLj128EEEEELb1ELb0ELb1ELb1EEEvNS_9BwdParamsE,(.L_x_9837 - _ZN10layer_norm13ln_bwd_kernelINS_13Kernel_traitsIf13__nv_bfloat16fS2_fjLj2560ELj1ELj1ELj4ELj8ENS_18Kernel_traits_baseILj2560EfS2_fS2_fjLj128EEEEELb1ELb0ELb1ELb1EEEvNS_9BwdParamsE)
        .other          _ZN10layer_norm13ln_bwd_kernelINS_13Kernel_traitsIf13__nv_bfloat16fS2_fjLj2560ELj1ELj1ELj4ELj8ENS_18Kernel_traits_baseILj2560EfS2_fS2_fjLj128EEEEELb1ELb0ELb1ELb1EEEvNS_9BwdParamsE,@"STO_CUDA_ENTRY STV_DEFAULT"
_ZN10layer_norm13ln_bwd_kernelINS_13Kernel_traitsIf13__nv_bfloat16fS2_fjLj2560ELj1ELj1ELj4ELj8ENS_18Kernel_traits_baseILj2560EfS2_fS2_fjLj128EEEEELb1ELb0ELb1ELb1EEEvNS_9BwdParamsE:
.text._ZN10layer_norm13ln_bwd_kernelINS_13Kernel_traitsIf13__nv_bfloat16fS2_fjLj2560ELj1ELj1ELj4ELj8ENS_18Kernel_traits_baseILj2560EfS2_fS2_fjLj128EEEEELb1ELb0ELb1ELb1EEEvNS_9BwdParamsE:
        /* <DEDUP_REMOVED lines=28> */
.L_x_4865:
[----:B------:R-:W-:-:S05]  /*01c0*/  IMAD.SHL.U32 R0, R7, 0x10, RZ ;  /* 0x0000001007007824 */ /* 0x000fca00078e00ff */
        /* <DEDUP_REMOVED lines=8> */
[----:B------:R-:W1:Y:S01]  /*0250*/  LDC.U8 R5, c[0x0][0x1f0] ;  /* 0x00007c00ff057b82 */ /* 0x000e620000000000 */
        /* <DEDUP_REMOVED lines=21> */
.L_x_4922:
[----:B------:R-:W-:-:S10]  /*03b0*/  HFMA2.MMA R133, -RZ, RZ, 0, 2.384185791015625e-07 ;  /* 0x00000004ff857435 */ /* 0x000fd400000001ff */
[----:B------:R-:W-:-:S06]  /*03c0*/  IMAD.WIDE R14, R6, R133, c[0x0][0x1d8] ;  /* 0x00007600060e7625 */ /* 0x000fcc00078e0285 */
[----:B------:R0:W2:Y:S01]  /*03d0*/  LDG.E R14, [R14.64] ;  /* 0x000000040e0e7981 */ /* 0x0000a2000c1e1900 */
[----:B------:R-:W-:-:S04]  /*03e0*/  IMAD.WIDE R100, R6, R133, c[0x0][0x1d0] ;  /* 0x0000740006647625 */ /* 0x000fc800078e0285 */
[C---:B------:R-:W-:Y:S01]  /*03f0*/  IMAD R0, R6.reuse, c[0x0][0x168], RZ ;  /* 0x00005a0006007a24 */ /* 0x040fe200078e02ff */
[----:B-----5:R3:W5:Y:S01]  /*0400*/  LDG.E R123, [R100.64] ;  /* 0x00000004647b7981 */ /* 0x020762000c1e1900 */
[----:B------:R-:W-:-:S03]  /*0410*/  IMAD.WIDE R12, R6, R133, c[0x0][0x1a8] ;  /* 0x00006a00060c7625 */ /* 0x000fc600078e0285 */
[----:B------:R-:W-:Y:S02]  /*0420*/  SHF.R.S32.HI R103, RZ, 0x1f, R0 ;  /* 0x0000001fff677819 */ /* 0x000fe40000011400 */
[----:B------:R4:W5:Y:S02]  /*0430*/  LDG.E R3, [R12.64] ;  /* 0x000000040c037981 */ /* 0x000964000c1e1900 */
[----:B------:R-:W-:Y:S02]  /*0440*/  LEA.HI R103, R103, R0, RZ, 0x2 ;  /* 0x0000000067677211 */ /* 0x000fe400078f10ff */
[----:B------:R-:W-:-:S04]  /*0450*/  LOP3.LUT R0, R7, 0x7f, RZ, 0xc0, !PT ;  /* 0x0000007f07007812 */ /* 0x000fc800078ec0ff */
[----:B------:R-:W-:Y:S01]  /*0460*/  LEA.HI.SX32 R2, R103, R0, 0x1e ;  /* 0x0000000067027211 */ /* 0x000fe200078ff2ff */
[----:B------:R-:W-:Y:S01]  /*0470*/  IMAD.MOV.U32 R132, RZ, RZ, 0x10 ;  /* 0x00000010ff847424 */ /* 0x000fe200078e00ff */
[----:B------:R-:W-:Y:S02]  /*0480*/  BSSY B0, `(.L_x_4867) ;  /* 0x000011f000007945 */ /* 0x000fe40003800000 */
[C---:B------:R-:W-:Y:S02]  /*0490*/  IADD3 R122, R2.reuse, 0x80, RZ ;  /* 0x00000080027a7810 */ /* 0x040fe40007ffe0ff */
[C---:B0-----:R-:W-:Y:S02]  /*04a0*/  IADD3 R15, R2.reuse, 0x100, RZ ;  /* 0x00000100020f7810 */ /* 0x041fe40007ffe0ff */
[C---:B----4-:R-:W-:Y:S01]  /*04b0*/  IADD3 R13, R2.reuse, 0x180, RZ ;  /* 0x00000180020d7810 */ /* 0x050fe20007ffe0ff */
[----:B------:R-:W-:-:S04]  /*04c0*/  IMAD.WIDE.U32 R160, R2, R132, c[0x0][0x218] ;  /* 0x0000860002a07625 */ /* 0x000fc800078e0084 */
[----:B------:R-:W-:-:S04]  /*04d0*/  IMAD.WIDE.U32 R158, R122, R132, c[0x0][0x218] ;  /* 0x000086007a9e7625 */ /* 0x000fc800078e0084 */
[----:B------:R-:W-:-:S04]  /*04e0*/  IMAD.WIDE.U32 R156, R15, R132, c[0x0][0x218] ;  /* 0x000086000f9c7625 */ /* 0x000fc800078e0084 */
[----:B------:R-:W-:Y:S01]  /*04f0*/  IMAD.WIDE.U32 R154, R13, R132, c[0x0][0x218] ;  /* 0x000086000d9a7625 */ /* 0x000fe200078e0084 */
[----:B--2---:R-:W-:-:S13]  /*0500*/  ISETP.GT.AND P5, PT, R14, RZ, PT ;  /* 0x000000ff0e00720c */ /* 0x004fda0003fa4270 */
[----:B------:R-:W-:Y:S05]  /*0510*/  @P5 BRA `(.L_x_4868) ;  /* 0x0000021000005947 */ /* 0x000fea0003800000 */
[----:B---3-5:R-:W-:Y:S02]  /*0520*/  ISETP.GE.AND P1, PT, R123, 0x1, PT ;  /* 0x000000017b00780c */ /* 0x028fe40003f26270 */
        /* <DEDUP_REMOVED lines=8> */
[----:B------:R2:W5:Y:S01]  /*05b0*/  @P0 LDG.E.128 R84, [R156.64] ;  /* 0x000000049c540981 */ /* 0x000562000c1e1d00 */
[----:B------:R-:W-:-:S02]  /*05c0*/  MOV R12, RZ ;  /* 0x000000ff000c7202 */ /* 0x000fc40000000f00 */
[----:B------:R-:W-:Y:S01]  /*05d0*/  @P1 LEA.HI.SX32 R12, R101, R0, 0x1e ;  /* 0x00000000650c1211 */ /* 0x000fe200078ff2ff */
[----:B------:R2:W5:Y:S01]  /*05e0*/  @P0 LDG.E.128 R88, [R154.64] ;  /* 0x000000049a580981 */ /* 0x000562000c1e1d00 */
[----:B0-----:R-:W-:Y:S02]  /*05f0*/  @P0 IADD3 R159, R2, 0x200, RZ ;  /* 0x00000200029f0810 */ /* 0x001fe40007ffe0ff */
[C---:B------:R-:W-:Y:S02]  /*0600*/  IADD3 R106, R12.reuse, 0x80, RZ ;  /* 0x000000800c6a7810 */ /* 0x040fe40007ffe0ff */
[C---:B------:R-:W-:Y:S02]  /*0610*/  IADD3 R104, R12.reuse, 0x100, RZ ;  /* 0x000001000c687810 */ /* 0x040fe40007ffe0ff */
[C---:B------:R-:W-:Y:S02]  /*0620*/  IADD3 R102, R12.reuse, 0x180, RZ ;  /* 0x000001800c667810 */ /* 0x040fe40007ffe0ff */
[C---:B------:R-:W-:Y:S01]  /*0630*/  IADD3 R100, R12.reuse, 0x200, RZ ;  /* 0x000002000c647810 */ /* 0x040fe20007ffe0ff */
[----:B------:R-:W-:-:S04]  /*0640*/  IMAD.WIDE.U32 R162, R12, R133, c[0x0][0x190] ;  /* 0x000064000ca27625 */ /* 0x000fc800078e0085 */
        /* <DEDUP_REMOVED lines=11> */
[----:B---3--:R-:W-:Y:S01]  /*0700*/  IMAD.MOV.U32 R104, RZ, RZ, RZ ;  /* 0x000000ffff687224 */ /* 0x008fe200078e00ff */
[----:B0-----:R-:W-:Y:S01]  /*0710*/  MOV R106, RZ ;  /* 0x000000ff006a7202 */ /* 0x001fe20000000f00 */
[----:B------:R-:W-:Y:S05]  /*0720*/  BRA `(.L_x_4869) ;  /* 0x00000f4000007947 */ /* 0x000fea0003800000 */
.L_x_4868:
[----:B---3--:R-:W-:Y:S01]  /*0730*/  IADD3 R12, R14, -0x1, RZ ;  /* 0xffffffff0e0c7810 */ /* 0x008fe20007ffe0ff */
[----:B------:R-:W-:-:S04]  /*0740*/  IMAD.WIDE R146, R6, R133, c[0x0][0x1a0] ;  /* 0x0000680006927625 */ /* 0x000fc800078e0285 */
[----:B------:R-:W-:Y:S02]  /*0750*/  IMAD R12, R12, c[0x0][0x168], RZ ;  /* 0x00005a000c0c7a24 */ /* 0x000fe400078e02ff */
[----:B------:R-:W-:Y:S01]  /*0760*/  IMAD.MOV.U32 R131, RZ, RZ, 0x8 ;  /* 0x00000008ff837424 */ /* 0x000fe200078e00ff */
[----:B------:R0:W2:Y:S02]  /*0770*/  LDG.E R146, [R146.64] ;  /* 0x0000000492927981 */ /* 0x0000a4000c1e1900 */
[----:B------:R-:W-:-:S04]  /*0780*/  SHF.R.S32.HI R101, RZ, 0x1f, R12 ;  /* 0x0000001fff657819 */ /* 0x000fc8000001140c */
[----:B------:R-:W-:-:S04]  /*0790*/  LEA.HI R101, R101, R12, RZ, 0x2 ;  /* 0x0000000c65657211 */ /* 0x000fc800078f10ff */
[----:B------:R-:W-:Y:S02]  /*07a0*/  LEA.HI.SX32 R130, R101, R0, 0x1e ;  /* 0x0000000065827211 */ /* 0x000fe400078ff2ff */
[----:B0-----:R-:W-:Y:S02]  /*07b0*/  IADD3 R147, R2, 0x200, RZ ;  /* 0x0000020002937810 */ /* 0x001fe40007ffe0ff */
[C---:B------:R-:W-:Y:S01]  /*07c0*/  IADD3 R124, R130.reuse, 0x80, RZ ;  /* 0x00000080827c7810 */ /* 0x040fe20007ffe0ff */
[CC--:B------:R-:W-:Y:S01]  /*07d0*/  IMAD.WIDE.U32 R134, R130.reuse, R131.reuse, c[0x0][0x208] ;  /* 0x0000820082867625 */ /* 0x0c0fe200078e0083 */
        /* <DEDUP_REMOVED lines=13> */
[-C--:B------:R-:W-:Y:S02]  /*08b0*/  IMAD.WIDE.U32 R108, R15, R132.reuse, c[0x0][0x188] ;  /* 0x000062000f6c7625 */ /* 0x080fe400078e0084 */
[----:B------:R-:W4:Y:S02]  /*08c0*/  LDG.E.64 R128, [R128.64] ;  /* 0x0000000480807981 */ /* 0x000f24000c1e1b00 */
[----:B------:R-:W-:Y:S02]  /*08d0*/  IMAD.WIDE.U32 R130, R130, R131, c[0x0][0x208] ;  /* 0x0000820082827625 */ /* 0x000fe400078e0083 */
[----:B------:R-:W4:Y:S02]  /*08e0*/  LDG.E.128 R108, [R108.64] ;  /* 0x000000046c6c7981 */ /* 0x000f24000c1e1d00 */
[----:B------:R-:W-:-:S02]  /*08f0*/  IMAD.WIDE.U32 R116, R147, R132, c[0x0][0x188] ;  /* 0x0000620093747625 */ /* 0x000fc400078e0084 */
[----:B------:R-:W4:Y:S04]  /*0900*/  LDG.E.64 R130, [R130.64] ;  /* 0x0000000482827981 */ /* 0x000f28000c1e1b00 */
[----:B------:R-:W4:Y:S01]  /*0910*/  LDG.E.128 R116, [R116.64] ;  /* 0x0000000474747981 */ /* 0x000f22000c1e1d00 */
        /* <DEDUP_REMOVED lines=17> */
[C---:B------:R-:W-:Y:S01]  /*0a30*/  IADD3 R140, R144.reuse, 0x100, RZ ;  /* 0x00000100908c7810 */ /* 0x040fe20007ffe0ff */
[----:B------:R0:W5:Y:S01]  /*0a40*/  @P0 LDG.E.128 R92, [R162.64] ;  /* 0x00000004a25c0981 */ /* 0x000162000c1e1d00 */
[C---:B------:R-:W-:Y:S02]  /*0a50*/  IADD3 R136, R144.reuse, 0x180, RZ ;  /* 0x0000018090887810 */ /* 0x040fe40007ffe0ff */
[C---:B------:R-:W-:Y:S01]  /*0a60*/  IADD3 R138, R144.reuse, 0x200, RZ ;  /* 0x00000200908a7810 */ /* 0x040fe20007ffe0ff */
[----:B------:R-:W-:Y:S01]  /*0a70*/  IMAD.WIDE.U32 R144, R144, R133, c[0x0][0x190] ;  /* 0x0000640090907625 */ /* 0x000fe200078e0085 */
[----:B-1----:R-:W-:-:S03]  /*0a80*/  ISETP.NE.AND P0, PT, R5, RZ, PT ;  /* 0x000000ff0500720c */ /* 0x002fc60003f05270 */
[-C--:B------:R-:W-:Y:S01]  /*0a90*/  IMAD.WIDE.U32 R136, R136, R133.reuse, c[0x0][0x190] ;  /* 0x0000640088887625 */ /* 0x080fe200078e0085 */
[----:B------:R2:W5:Y:S03]  /*0aa0*/  LDG.E R121, [R144.64] ;  /* 0x0000000490797981 */ /* 0x000566000c1e1900 */
[-C--:B------:R-:W-:Y:S01]  /*0ab0*/  IMAD.WIDE.U32 R140, R140, R133.reuse, c[0x0][0x190] ;  /* 0x000064008c8c7625 */ /* 0x080fe200078e0085 */
[----:B------:R1:W5:Y:S04]  /*0ac0*/  LDG.E R12, [R136.64] ;  /* 0x00000004880c7981 */ /* 0x000368000c1e1900 */
[----:B------:R3:W5:Y:S01]  /*0ad0*/  LDG.E R14, [R140.64] ;  /* 0x000000048c0e7981 */ /* 0x000762000c1e1900 */
[----:B------:R-:W-:-:S04]  /*0ae0*/  IMAD.WIDE.U32 R138, R138, R133, c[0x0][0x190] ;  /* 0x000064008a8a7625 */ /* 0x000fc800078e0085 */
[----:B------:R-:W-:Y:S01]  /*0af0*/  IMAD.WIDE.U32 R142, R142, R133, c[0x0][0x190] ;  /* 0x000064008e8e7625 */ /* 0x000fe200078e0085 */
[----:B------:R0:W5:Y:S04]  /*0b00*/  LDG.E R0, [R138.64] ;  /* 0x000000048a007981 */ /* 0x000168000c1e1900 */
[----:B------:R0:W5:Y:S01]  /*0b10*/  LDG.E R120, [R142.64] ;  /* 0x000000048e787981 */ /* 0x000162000c1e1900 */
[----:B--2---:R-:W-:Y:S01]  /*0b20*/  FSEL R144, R146, RZ, !P0 ;  /* 0x000000ff92907208 */ /* 0x004fe20004000000 */
[----:B---3--:R-:W-:-:S04]  /*0b30*/  IMAD.MOV.U32 R140, RZ, RZ, R134 ;  /* 0x000000ffff8c7224 */ /* 0x008fc800078e0086 */
[----:B----4-:R-:W-:Y:S01]  /*0b40*/  FADD.FTZ R150, -R144, R103 ;  /* 0x0000006790967221 */ /* 0x010fe20000010100 */
[----:B------:R-:W-:Y:S01]  /*0b50*/  SHF.R.U64 R132, R134, 0x10, R135 ;  /* 0x0000001086847819 */ /* 0x000fe20000001287 */
[C---:B------:R-:W-:Y:S02]  /*0b60*/  FADD.FTZ R158, -R144.reuse, R107 ;  /* 0x0000006b909e7221 */ /* 0x040fe40000010100 */
[C---:B------:R-:W-:Y:S02]  /*0b70*/  FADD.FTZ R152, -R144.reuse, R100 ;  /* 0x0000006490987221 */ /* 0x040fe40000010100 */
[C---:B------:R-:W-:Y:S02]  /*0b80*/  FADD.FTZ R146, -R144.reuse, R101 ;  /* 0x0000006590927221 */ /* 0x040fe40000010100 */
[----:B------:R-:W-:Y:S01]  /*0b90*/  FADD.FTZ R110, -R144, R110 ;  /* 0x0000006e906e7221 */ /* 0x000fe20000010100 */
[----:B-1----:R-:W-:Y:S02]  /*0ba0*/  SHF.R.U64 R137, R130, 0x10, R131 ;  /* 0x0000001082897819 */ /* 0x002fe40000001283 */
[----:B------:R-:W-:-:S02]  /*0bb0*/  MOV R107, R131 ;  /* 0x00000083006b7202 */ /* 0x000fc40000000f00 */
[----:B------:R-:W-:Y:S01]  /*0bc0*/  SHF.R.U32.HI R103, RZ, 0x10, R131 ;  /* 0x00000010ff677819 */ /* 0x000fe20000011683 */
[----:B------:R-:W-:Y:S02]  /*0bd0*/  FADD.FTZ R131, -R144, R117 ;  /* 0x0000007590837221 */ /* 0x000fe40000010100 */
[C---:B------:R-:W-:Y:S02]  /*0be0*/  FMUL.FTZ R117, R3.reuse, R110 ;  /* 0x0000006e03757220 */ /* 0x040fe40000410000 */
[C---:B------:R-:W-:Y:S01]  /*0bf0*/  FMUL.FTZ R110, R3.reuse, R131 ;  /* 0x00000083036e7220 */ /* 0x040fe20000410000 */
[----:B------:R-:W-:Y:S01]  /*0c00*/  PRMT R131, RZ, 0x5410, R140 ;  /* 0x00005410ff837816 */ /* 0x000fe2000000008c */
[----:B0-----:R-:W-:Y:S01]  /*0c10*/  IMAD.MOV.U32 R139, RZ, RZ, R130 ;  /* 0x000000ffff8b7224 */ /* 0x001fe200078e0082 */
[----:B------:R-:W-:Y:S01]  /*0c20*/  MOV R101, R125 ;  /* 0x0000007d00657202 */ /* 0x000fe20000000f00 */
[C---:B------:R-:W-:Y:S01]  /*0c30*/  FMUL.FTZ R153, R3.reuse, R152 ;  /* 0x0000009803997220 */ /* 0x040fe20000410000 */
[----:B------:R-:W-:Y:S01]  /*0c40*/  MOV R133, R135 ;  /* 0x0000008700857202 */ /* 0x000fe20000000f00 */
[----:B------:R-:W-:Y:S01]  /*0c50*/  FMUL.FTZ R151, R3, R146 ;  /* 0x0000009203977220 */ /* 0x000fe20000410000 */
[----:B------:R-:W-:Y:S01]  /*0c60*/  PRMT R132, RZ, 0x5410, R132 ;  /* 0x00005410ff847816 */ /* 0x000fe20000000084 */
[----:B------:R-:W-:Y:S01]  /*0c70*/  FMUL.FTZ R152, R32, R131 ;  /* 0x0000008320987220 */ /* 0x000fe20000410000 */
[----:B------:R-:W-:Y:S01]  /*0c80*/  SHF.R.U64 R100, R124, 0x10, R125 ;  /* 0x000000107c647819 */ /* 0x000fe2000000127d */
[----:B------:R-:W-:Y:S01]  /*0c90*/  FADD.FTZ R148, -R144, R102 ;  /* 0x0000006690947221 */ /* 0x000fe20000010100 */
[----:B------:R-:W-:Y:S01]  /*0ca0*/  SHF.R.U64 R141, R128, 0x10, R129 ;  /* 0x00000010808d7819 */ /* 0x000fe20000001281 */
[----:B------:R-:W-:Y:S01]  /*0cb0*/  IMAD.MOV.U32 R143, RZ, RZ, R128 ;  /* 0x000000ffff8f7224 */ /* 0x000fe200078e0080 */
[----:B------:R-:W-:Y:S01]  /*0cc0*/  PRMT R147, RZ, 0x5410, R101 ;  /* 0x00005410ff937816 */ /* 0x000fe20000000065 */
[----:B------:R-:W-:Y:S01]  /*0cd0*/  IMAD.MOV.U32 R102, RZ, RZ, R124 ;  /* 0x000000ffff667224 */ /* 0x000fe200078e007c */
[----:B------:R-:W-:Y:S01]  /*0ce0*/  SHF.R.U32.HI R134, RZ, 0x10, R135 ;  /* 0x00000010ff867819 */ /* 0x000fe20000011687 */
[C---:B------:R-:W-:Y:S01]  /*0cf0*/  FADD.FTZ R154, -R144.reuse, R105 ;  /* 0x00000069909a7221 */ /* 0x040fe20000010100 */
[----:B------:R-:W-:Y:S01]  /*0d00*/  PRMT R133, RZ, 0x5410, R133 ;  /* 0x00005410ff857816 */ /* 0x000fe20000000085 */
[C---:B------:R-:W-:Y:S01]  /*0d10*/  FADD.FTZ R160, -R144.reuse, R109 ;  /* 0x0000006d90a07221 */ /* 0x040fe20000010100 */
[----:B------:R-:W-:Y:S01]  /*0d20*/  PRMT R101, RZ, 0x5410, R139 ;  /* 0x00005410ff657816 */ /* 0x000fe2000000008b */
        /* <DEDUP_REMOVED lines=11> */
[----:B------:R-:W-:Y:S02]  /*0de0*/  FADD.FTZ R73, R73, R132 ;  /* 0x0000008449497221 */ /* 0x000fe40000010000 */
[----:B------:R-:W-:-:S02]  /*0df0*/  FFMA.FTZ R37, R151, R132, R37 ;  /* 0x0000008497257223 */ /* 0x000fc40000010025 */
[----:B------:R-:W-:Y:S02]  /*0e00*/  FMUL.FTZ R150, R33, R132 ;  /* 0x0000008421967220 */ /* 0x000fe40000410000 */
[----:B------:R-:W-:Y:S01]  /*0e10*/  FADD.FTZ R139, RZ, R152 ;  /* 0x00000098ff8b7221 */ /* 0x000fe20000010000 */
[----:B------:R-:W-:Y:S01]  /*0e20*/  SHF.R.U32.HI R135, RZ, 0x10, R125 ;  /* 0x00000010ff877819 */ /* 0x000fe2000001167d */
[----:B------:R-:W-:Y:S01]  /*0e30*/  FADD.FTZ R144, -R144, R119 ;  /* 0x0000007790907221 */ /* 0x000fe20000010100 */
[----:B------:R-:W-:Y:S01]  /*0e40*/  SHF.R.U64 R105, R126, 0x10, R127 ;  /* 0x000000107e697819 */ /* 0x000fe2000000127f */
[----:B------:R-:W-:Y:S01]  /*0e50*/  FFMA.FTZ R132, R153, R152, RZ ;  /* 0x0000009899847223 */ /* 0x000fe200000100ff */
[----:B------:R-:W-:Y:S01]  /*0e60*/  PRMT R140, RZ, 0x5410, R100 ;  /* 0x00005410ff8c7816 */ /* 0x000fe20000000064 */
[----:B------:R-:W-:Y:S01]  /*0e70*/  IMAD.MOV.U32 R104, RZ, RZ, R126 ;  /* 0x000000ffff687224 */ /* 0x000fe200078e007e */
[----:B------:R-:W-:Y:S01]  /*0e80*/  PRMT R134, RZ, 0x5410, R134 ;  /* 0x00005410ff867816 */ /* 0x000fe20000000086 */
[C---:B------:R-:W-:Y:S01]  /*0e90*/  FMUL.FTZ R126, R3.reuse, R154 ;  /* 0x0000009a037e7220 */ /* 0x040fe20000410000 */
[----:B------:R-:W-:Y:S01]  /*0ea0*/  MOV R138, R129 ;  /* 0x00000081008a7202 */ /* 0x000fe20000000f00 */
[C---:B------:R-:W-:Y:S01]  /*0eb0*/  FMUL.FTZ R114, R3.reuse, R130 ;  /* 0x0000008203727220 */ /* 0x040fe20000410000 */
[----:B------:R-:W-:Y:S01]  /*0ec0*/  SHF.R.U32.HI R142, RZ, 0x10, R129 ;  /* 0x00000010ff8e7819 */ /* 0x000fe20000011681 */
[----:B------:R-:W-:-:S02]  /*0ed0*/  FMUL.FTZ R119, R3, R108 ;  /* 0x0000006c03777220 */ /* 0x000fc40000410000 */
[----:B------:R-:W-:Y:S02]  /*0ee0*/  FMUL.FTZ R115, R3, R112 ;  /* 0x0000007003737220 */ /* 0x000fe40000410000 */
[----:B------:R-:W-:Y:S02]  /*0ef0*/  FMUL.FTZ R130, R34, R133 ;  /* 0x0000008522827220 */ /* 0x000fe40000410000 */
[----:B------:R-:W-:Y:S02]  /*0f00*/  FADD.FTZ R139, R139, R150 ;  /* 0x000000968b8b7221 */ /* 0x000fe40000010000 */
[C---:B------:R-:W-:Y:S02]  /*0f10*/  FMUL.FTZ R129, R3.reuse, R148 ;  /* 0x0000009403817220 */ /* 0x040fe40000410000 */
[C---:B------:R-:W-:Y:S02]  /*0f20*/  FMUL.FTZ R112, R3.reuse, R109 ;  /* 0x0000006d03707220 */ /* 0x040fe40000410000 */
[----:B------:R-:W-:Y:S01]  /*0f30*/  FMUL.FTZ R108, R3, R144 ;  /* 0x00000090036c7220 */ /* 0x000fe20000410000 */
[----:B------:R-:W-:Y:S01]  /*0f40*/  PRMT R144, RZ, 0x5410, R135 ;  /* 0x00005410ff907816 */ /* 0x000fe20000000087 */
[----:B------:R-:W-:-:S02]  /*0f50*/  FFMA.FTZ R132, R151, R150, R132 ;  /* 0x0000009697847223 */ /* 0x000fc40000010084 */
[----:B------:R-:W-:Y:S01]  /*0f60*/  FMUL.FTZ R109, R3, R145 ;  /* 0x00000091036d7220 */ /* 0x000fe20000410000 */
[----:B------:R-:W-:Y:S01]  /*0f70*/  PRMT R145, RZ, 0x5410, R102 ;  /* 0x00005410ff917816 */ /* 0x000fe20000000066 */
[----:B------:R-:W-:Y:S02]  /*0f80*/  FADD.FTZ R72, R72, R131 ;  /* 0x0000008348487221 */ /* 0x000fe40000010000 */
[----:B------:R-:W-:Y:S02]  /*0f90*/  FFMA.FTZ R36, R153, R131, R36 ;  /* 0x0000008399247223 */ /* 0x000fe40000010024 */
[----:B------:R-:W-:Y:S02]  /*0fa0*/  FADD.FTZ R69, R69, R140 ;  /* 0x0000008c45457221 */ /* 0x000fe40000010000 */
[-C--:B------:R-:W-:Y:S02]  /*0fb0*/  FFMA.FTZ R41, R126, R140.reuse, R41 ;  /* 0x0000008c7e297223 */ /* 0x080fe40000010029 */
[----:B------:R-:W-:-:S02]  /*0fc0*/  FMUL.FTZ R135, R29, R140 ;  /* 0x0000008c1d877220 */ /* 0x000fc40000410000 */
[----:B------:R-:W-:Y:S02]  /*0fd0*/  FMUL.FTZ R131, R35, R134 ;  /* 0x0000008623837220 */ /* 0x000fe40000410000 */
[----:B------:R-:W-:Y:S01]  /*0fe0*/  FADD.FTZ R140, R139, R130 ;  /* 0x000000828b8c7221 */ /* 0x000fe20000010000 */
[----:B------:R-:W-:Y:S01]  /*0ff0*/  MOV R106, R127 ;  /* 0x0000007f006a7202 */ /* 0x000fe20000000f00 */
[----:B------:R-:W-:Y:S01]  /*1000*/  FFMA.FTZ R132, R129, R130, R132 ;  /* 0x0000008281847223 */ /* 0x000fe20000010084 */
[----:B------:R-:W-:Y:S01]  /*1010*/  PRMT R100, RZ, 0x5410, R141 ;  /* 0x00005410ff647816 */ /* 0x000fe2000000008d */
[----:B------:R-:W-:Y:S01]  /*1020*/  FADD.FTZ R75, R75, R134 ;  /* 0x000000864b4b7221 */ /* 0x000fe20000010000 */
[----:B------:R-:W-:Y:S01]  /*1030*/  SHF.R.U32.HI R136, RZ, 0x10, R127 ;  /* 0x00000010ff887819 */ /* 0x000fe2000001167f */
[----:B------:R-:W-:Y:S02]  /*1040*/  FFMA.FTZ R39, R128, R134, R39 ;  /* 0x0000008680277223 */ /* 0x000fe40000010027 */
[----:B------:R-:W-:-:S02]  /*1050*/  FMUL.FTZ R134, R28, R145 ;  /* 0x000000911c867220 */ /* 0x000fc40000410000 */
[----:B------:R-:W-:Y:S02]  /*1060*/  FADD.FTZ R141, R140, R131 ;  /* 0x000000838c8d7221 */ /* 0x000fe40000010000 */
[----:B------:R-:W-:Y:S02]  /*1070*/  FMUL.FTZ R127, R3, R124 ;  /* 0x0000007c037f7220 */ /* 0x000fe40000410000 */
[----:B------:R-:W-:Y:S02]  /*1080*/  FADD.FTZ R74, R74, R133 ;  /* 0x000000854a4a7221 */ /* 0x000fe40000010000 */
[----:B------:R-:W-:Y:S01]  /*1090*/  FFMA.FTZ R38, R129, R133, R38 ;  /* 0x0000008581267223 */ /* 0x000fe20000010026 */
[----:B------:R-:W-:Y:S01]  /*10a0*/  PRMT R133, RZ, 0x5410, R106 ;  /* 0x00005410ff857816 */ /* 0x000fe2000000006a */
[----:B------:R-:W-:Y:S02]  /*10b0*/  FFMA.FTZ R140, R128, R131, R132 ;  /* 0x00000083808c7223 */ /* 0x000fe40000010084 */
[----:B------:R-:W-:-:S02]  /*10c0*/  FADD.FTZ R132, R141, R134 ;  /* 0x000000868d847221 */ /* 0x000fc40000010000 */
[----:B------:R-:W-:Y:S01]  /*10d0*/  FFMA.FTZ R141, R127, R134, R140 ;  /* 0x000000867f8d7223 */ /* 0x000fe2000001008c */
[----:B------:R-:W-:Y:S01]  /*10e0*/  PRMT R106, RZ, 0x5410, R136 ;  /* 0x00005410ff6a7816 */ /* 0x000fe20000000088 */
[----:B------:R-:W-:Y:S02]  /*10f0*/  FADD.FTZ R66, R66, R133 ;  /* 0x0000008542427221 */ /* 0x000fe40000010000 */
[-C--:B------:R-:W-:Y:S02]  /*1100*/  FFMA.FTZ R46, R117, R133.reuse, R46 ;  /* 0x00000085752e7223 */ /* 0x080fe4000001002e */
[----:B------:R-:W-:Y:S02]  /*1110*/  FMUL.FTZ R140, R26, R133 ;  /* 0x000000851a8c7220 */ /* 0x000fe40000410000 */
[----:B------:R-:W-:Y:S02]  /*1120*/  FMUL.FTZ R136, R30, R147 ;  /* 0x000000931e887220 */ /* 0x000fe40000410000 */
[----:B------:R-:W-:Y:S01]  /*1130*/  FADD.FTZ R133, R132, R135 ;  /* 0x0000008784857221 */ /* 0x000fe20000010000 */
[----:B------:R-:W-:Y:S01]  /*1140*/  PRMT R149, RZ, 0x5410, R104 ;  /* 0x00005410ff957816 */ /* 0x000fe20000000068 */
[----:B------:R-:W-:-:S02]  /*1150*/  FMUL.FTZ R125, R3, R156 ;  /* 0x0000009c037d7220 */ /* 0x000fc40000410000 */
[----:B------:R-:W-:Y:S01]  /*1160*/  FFMA.FTZ R141, R126, R135, R141 ;  /* 0x000000877e8d7223 */ /* 0x000fe2000001008d */
[----:B------:R-:W-:Y:S01]  /*1170*/  PRMT R104, RZ, 0x5410, R137 ;  /* 0x00005410ff687816 */ /* 0x000fe20000000089 */
[----:B------:R-:W-:Y:S02]  /*1180*/  FMUL.FTZ R137, R31, R144 ;  /* 0x000000901f897220 */ /* 0x000fe40000410000 */
[----:B------:R-:W-:Y:S01]  /*1190*/  FADD.FTZ R132, R133, R136 ;  /* 0x0000008885847221 */ /* 0x000fe20000010000 */
[----:B------:R-:W-:Y:S01]  /*11a0*/  PRMT R146, RZ, 0x5410, R105 ;  /* 0x00005410ff927816 */ /* 0x000fe20000000069 */
[----:B------:R-:W-:Y:S02]  /*11b0*/  FMUL.FTZ R124, R3, R158 ;  /* 0x0000009e037c7220 */ /* 0x000fe40000410000 */
        /* <DEDUP_REMOVED lines=8> */
[----:B------:R-:W-:-:S02]  /*1240*/  FADD.FTZ R67, R67, R106 ;  /* 0x0000006a43437221 */ /* 0x000fc40000010000 */
[-C--:B------:R-:W-:Y:S02]  /*1250*/  FFMA.FTZ R47, R116, R106.reuse, R47 ;  /* 0x0000006a742f7223 */ /* 0x080fe4000001002f */
[----:B------:R-:W-:Y:S01]  /*1260*/  FMUL.FTZ R141, R27, R106 ;  /* 0x0000006a1b8d7220 */ /* 0x000fe20000410000 */
[----:B------:R-:W-:Y:S01]  /*1270*/  PRMT R143, RZ, 0x5410, R143 ;  /* 0x00005410ff8f7816 */ /* 0x000fe2000000008f */
[----:B------:R-:W-:Y:S02]  /*1280*/  FMUL.FTZ R139, R25, R146 ;  /* 0x00000092198b7220 */ /* 0x000fe40000410000 */
[----:B------:R-:W-:Y:S02]  /*1290*/  FADD.FTZ R106, R145, R138 ;  /* 0x0000008a916a7221 */ /* 0x000fe40000010000 */
[----:B------:R-:W-:Y:S02]  /*12a0*/  FMUL.FTZ R118, R3, R160 ;  /* 0x000000a003767220 */ /* 0x000fe40000410000 */
[----:B------:R-:W-:Y:S01]  /*12b0*/  FFMA.FTZ R132, R119, R138, R132 ;  /* 0x0000008a77847223 */ /* 0x000fe20000010084 */
[----:B------:R-:W-:Y:S01]  /*12c0*/  PRMT R102, RZ, 0x5410, R142 ;  /* 0x00005410ff667816 */ /* 0x000fe2000000008e */
[----:B------:R-:W-:-:S02]  /*12d0*/  FADD.FTZ R133, R106, R139 ;  /* 0x0000008b6a857221 */ /* 0x000fc40000010000 */
[----:B------:R-:W-:Y:S02]  /*12e0*/  FFMA.FTZ R132, R118, R139, R132 ;  /* 0x0000008b76847223 */ /* 0x000fe40000010084 */
[----:B------:R-:W-:Y:S02]  /*12f0*/  FADD.FTZ R60, R60, R143 ;  /* 0x0000008f3c3c7221 */ /* 0x000fe40000010000 */
[-C--:B------:R-:W-:Y:S02]  /*1300*/  FFMA.FTZ R48, R115, R143.reuse, R48 ;  /* 0x0000008f73307223 */ /* 0x080fe40000010030 */
[----:B------:R-:W-:Y:S02]  /*1310*/  FMUL.FTZ R142, R20, R143 ;  /* 0x0000008f148e7220 */ /* 0x000fe40000410000 */
        /* <DEDUP_REMOVED lines=32> */
[----:B------:R-:W-:-:S02]  /*1520*/  FMUL.FTZ R147, R17, R104 ;  /* 0x0000006811937220 */ /* 0x000fc40000410000 */
[----:B------:R-:W-:Y:S02]  /*1530*/  FFMA.FTZ R101, R111, R146, R105 ;  /* 0x000000926f657223 */ /* 0x000fe40000010069 */
[----:B------:R-:W-:Y:S02]  /*1540*/  FADD.FTZ R63, R63, R102 ;  /* 0x000000663f3f7221 */ /* 0x000fe40000010000 */
[----:B------:R-:W-:Y:S01]  /*1550*/  FFMA.FTZ R51, R112, R102, R51 ;  /* 0x0000006670337223 */ /* 0x000fe20000010033 */
[----:B------:R-:W-:Y:S01]  /*1560*/  PRMT R102, RZ, 0x5410, R103 ;  /* 0x00005410ff667816 */ /* 0x000fe20000000067 */
        /* <DEDUP_REMOVED lines=16> */
.L_x_4869:
[----:B------:R-:W-:Y:S05]  /*1670*/  BSYNC B0 ;  /* 0x0000000000007941 */ /* 0x000fea0003800000 */
.L_x_4867:
[----:B------:R-:W-:Y:S02]  /*1680*/  LOP3.LUT P1, RZ, R4, 0xff, RZ, 0xc0, !PT ;  /* 0x000000ff04ff7812 */ /* 0x000fe4000782c0ff */
[----:B--2---:R-:W-:Y:S02]  /*1690*/  SHF.R.U32.HI R102, RZ, 0x5, R7 ;  /* 0x00000005ff667819 */ /* 0x004fe40000011607 */
[----:B------:R-:W-:Y:S02]  /*16a0*/  LOP3.LUT P0, RZ, R7, 0x1f, RZ, 0xc0, !PT ;  /* 0x0000001f07ff7812 */ /* 0x000fe4000780c0ff */
[----:B------:R-:W-:-:S07]  /*16b0*/  LOP3.LUT R154, R102, 0x7fffffc, RZ, 0xc0, !PT ;  /* 0x07fffffc669a7812 */ /* 0x000fce00078ec0ff */
[----:B------:R-:W-:Y:S01]  /*16c0*/  @!P1 IADD3 R154, R154, 0x4, RZ ;  /* 0x000000049a9a9810 */ /* 0x000fe20007ffe0ff */
[----:B------:R-:W-:Y:S05]  /*16d0*/  BRA.DIV ~URZ, `(.L_x_4870) ;  /* 0x000021427f007947 */ /* 0x000fea000b800000 */
[----:B------:R0:W2:Y:S02]  /*16e0*/  SHFL.DOWN PT, R105, R104, 0x10, 0x1f ;  /* 0x0a001f0068697f89 */ /* 0x0000a400000e0000 */
.L_x_4923:
[----:B------:R-:W-:Y:S05]  /*16f0*/  BRA.DIV ~URZ, `(.L_x_4871) ;  /* 0x000021a27f007947 */ /* 0x000fea000b800000 */
[----:B------:R-:W3:Y:S01]  /*1700*/  SHFL.DOWN PT, R101, R106, 0x10, 0x1f ;  /* 0x0a001f006a657f89 */ /* 0x000ee200000e0000 */
[----:B--2---:R-:W-:-:S05]  /*1710*/  FADD.FTZ R107, R105, R104 ;  /* 0x00000068696b7221 */ /* 0x004fca0000010000 */
[----:B------:R-:W2:Y:S01]  /*1720*/  SHFL.DOWN PT, R100, R107, 0x8, 0x1f ;  /* 0x09001f006b647f89 */ /* 0x000ea200000e0000 */
[----:B---3--:R-:W-:-:S05]  /*1730*/  FADD.FTZ R101, R101, R106 ;  /* 0x0000006a65657221 */ /* 0x008fca0000010000 */
[----:B0-----:R-:W0:Y:S01]  /*1740*/  SHFL.DOWN PT, R104, R101, 0x8, 0x1f ;  /* 0x09001f0065687f89 */ /* 0x001e2200000e0000 */
        /* <DEDUP_REMOVED lines=12> */
.L_x_4924:
[----:B------:R-:W-:Y:S01]  /*1810*/  @!P0 LOP3.LUT R101, R102, 0x3, RZ, 0xc0, !PT ;  /* 0x0000000366658812 */ /* 0x000fe200078ec0ff */
[----:B---3--:R-:W-:Y:S01]  /*1820*/  FADD.FTZ R132, R107, R106 ;  /* 0x0000006a6b847221 */ /* 0x008fe20000010000 */
[----:B------:R-:W-:Y:S01]  /*1830*/  WARPSYNC 0xffffffff ;  /* 0xffffffff00007948 */ /* 0x000fe20003800000 */
[----:B0-2---:R-:W-:Y:S01]  /*1840*/  FADD.FTZ R133, R156, R133 ;  /* 0x000000859c857221 */ /* 0x005fe20000010000 */
        /* <DEDUP_REMOVED lines=20> */
[----:B------:R2:W3:Y:S02]  /*1990*/  LDS.128 R104, [R154.X8+0x2810] ;  /* 0x002810009a687984 */ /* 0x0004e40000008c00 */
[----:B--2---:R-:W-:-:S02]  /*19a0*/  @!P5 FSEL R154, R77, RZ, P4 ;  /* 0x000000ff4d9ad208 */ /* 0x004fc40002000000 */
[----:B-1----:R-:W-:Y:S01]  /*19b0*/  ISETP.NE.AND P4, PT, R5, RZ, PT ;  /* 0x000000ff0500720c */ /* 0x002fe20003f85270 */
[----:B0-----:R-:W-:Y:S02]  /*19c0*/  FADD.FTZ R157, RZ, R100 ;  /* 0x00000064ff9d7221 */ /* 0x001fe40000010000 */
[----:B------:R-:W-:Y:S02]  /*19d0*/  FADD.FTZ R100, RZ, R101 ;  /* 0x00000065ff647221 */ /* 0x000fe40000010000 */
[----:B------:R-:W-:Y:S02]  /*19e0*/  FADD.FTZ R157, R102, R157 ;  /* 0x0000009d669d7221 */ /* 0x000fe40000010000 */
[----:B------:R-:W-:Y:S02]  /*19f0*/  FADD.FTZ R100, R103, R100 ;  /* 0x0000006467647221 */ /* 0x000fe40000010000 */
[----:B---3--:R-:W-:Y:S02]  /*1a00*/  FADD.FTZ R157, R157, R104 ;  /* 0x000000689d9d7221 */ /* 0x008fe40000010000 */
[----:B------:R-:W-:Y:S01]  /*1a10*/  FADD.FTZ R100, R100, R105 ;  /* 0x0000006964647221 */ /* 0x000fe20000010000 */
[----:B------:R-:W-:Y:S01]  /*1a20*/  @P0 MOV R105, 0x10 ;  /* 0x0000001000690802 */ /* 0x000fe20000000f00 */
[----:B------:R-:W-:-:S02]  /*1a30*/  FADD.FTZ R106, R106, R157 ;  /* 0x0000009d6a6a7221 */ /* 0x000fc40000010000 */
        /* <DEDUP_REMOVED lines=11> */
.L_x_4873:
[----:B------:R-:W-:Y:S05]  /*1af0*/  BSYNC B0 ;  /* 0x0000000000007941 */ /* 0x000fea0003800000 */
.L_x_4872:
        /* <DEDUP_REMOVED lines=8> */
.L_x_4875:
[----:B------:R-:W-:Y:S05]  /*1b80*/  BSYNC B0 ;  /* 0x0000000000007941 */ /* 0x000fea0003800000 */
.L_x_4874:
        /* <DEDUP_REMOVED lines=8> */
.L_x_4877:
[----:B------:R-:W-:Y:S05]  /*1c10*/  BSYNC B0 ;  /* 0x0000000000007941 */ /* 0x000fea0003800000 */
.L_x_4876:
        /* <DEDUP_REMOVED lines=9> */
.L_x_4879:
[----:B------:R-:W-:Y:S05]  /*1cb0*/  BSYNC B0 ;  /* 0x0000000000007941 */ /* 0x000fea0003800000 */
.L_x_4878:
        /* <DEDUP_REMOVED lines=27> */
[----:B------:R-:W-:Y:S01]  /*1e70*/  @P6 LEA.HI R158, R132, R123, RZ, 0x2 ;  /* 0x0000007b849e6211 */ /* 0x000fe200078f10ff */
[----:B------:R-:W-:Y:S01]  /*1e80*/  IMAD.MOV.U32 R132, RZ, RZ, RZ ;  /* 0x000000ffff847224 */ /* 0x000fe200078e00ff */
[----:B------:R-:W-:Y:S02]  /*1e90*/  @P6 LOP3.LUT R123, R7, 0x7f, RZ, 0xc0, !PT ;  /* 0x0000007f077b6812 */ /* 0x000fe400078ec0ff */
[----:B------:R-:W-:-:S02]  /*1ea0*/  @P6 F2FP.BF16.PACK_AB R155, RZ, R155 ;  /* 0x0000009bff9b623e */ /* 0x000fc400000010ff */
[----:B------:R-:W-:Y:S02]  /*1eb0*/  @P6 F2FP.BF16.PACK_AB R154, RZ, R154 ;  /* 0x0000009aff9a623e */ /* 0x000fe400000010ff */
[----:B------:R-:W-:Y:S02]  /*1ec0*/  @P6 F2FP.BF16.PACK_AB R133, RZ, R133 ;  /* 0x00000085ff85623e */ /* 0x000fe400000010ff */
[----:B------:R-:W-:Y:S02]  /*1ed0*/  @!P5 ISETP.NE.AND.EX P4, PT, RZ, c[0x0][0x21c], PT, P4 ;  /* 0x00008700ff00da0c */ /* 0x000fe40003f85340 */
[----:B------:R-:W-:Y:S02]  /*1ee0*/  @P6 F2FP.BF16.PACK_AB R156, RZ, R156 ;  /* 0x0000009cff9c623e */ /* 0x000fe400000010ff */
[----:B------:R-:W-:Y:S02]  /*1ef0*/  @P6 LEA.HI.SX32 R132, R158, R123, 0x1e ;  /* 0x0000007b9e846211 */ /* 0x000fe400078ff2ff */
[----:B------:R-:W-:-:S02]  /*1f00*/  @P6 PRMT R8, R155, 0x7610, R8 ;  /* 0x000076109b086816 */ /* 0x000fc40000000008 */
[----:B------:R-:W-:Y:S02]  /*1f10*/  @!P5 ISETP.NE.U32.AND P3, PT, RZ, c[0x0][0x218], PT ;  /* 0x00008600ff00da0c */ /* 0x000fe40003f65070 */
[----:B------:R-:W-:Y:S02]  /*1f20*/  @!P5 ISETP.NE.U32.AND P2, PT, RZ, c[0x0][0x218], PT ;  /* 0x00008600ff00da0c */ /* 0x000fe40003f45070 */
[----:B------:R-:W-:Y:S02]  /*1f30*/  @P6 PRMT R9, R154, 0x7610, R9 ;  /* 0x000076109a096816 */ /* 0x000fe40000000009 */
[----:B------:R-:W-:Y:S02]  /*1f40*/  @P6 PRMT R10, R133, 0x7610, R10 ;  /* 0x00007610850a6816 */ /* 0x000fe4000000000a */
[----:B0-----:R-:W-:Y:S02]  /*1f50*/  @!P5 FSEL R105, R80, RZ, P4 ;  /* 0x000000ff5069d208 */ /* 0x001fe40002000000 */
        /* <DEDUP_REMOVED lines=10> */
.L_x_4881:
[----:B------:R-:W-:Y:S05]  /*2000*/  BSYNC B0 ;  /* 0x0000000000007941 */ /* 0x000fea0003800000 */
.L_x_4880:
        /* <DEDUP_REMOVED lines=8> */
.L_x_4883:
[----:B------:R-:W-:Y:S05]  /*2090*/  BSYNC B0 ;  /* 0x0000000000007941 */ /* 0x000fea0003800000 */
.L_x_4882:
        /* <DEDUP_REMOVED lines=13> */
.L_x_4885:
[----:B------:R-:W-:Y:S05]  /*2170*/  BSYNC B0 ;  /* 0x0000000000007941 */ /* 0x000fea0003800000 */
.L_x_4884:
        /* <DEDUP_REMOVED lines=15> */
.L_x_4887:
[----:B------:R-:W-:Y:S05]  /*2270*/  BSYNC B0 ;  /* 0x0000000000007941 */ /* 0x000fea0003800000 */
.L_x_4886:
        /* <DEDUP_REMOVED lines=16> */
.L_x_4889:
[----:B------:R-:W-:Y:S05]  /*2380*/  BSYNC B0 ;  /* 0x0000000000007941 */ /* 0x000fea0003800000 */
.L_x_4888:
        /* <DEDUP_REMOVED lines=20> */
[----:B------:R-:W-:Y:S02]  /*24d0*/  @!P5 ISETP.NE.AND.EX P2, PT, RZ, c[0x0][0x21c], PT, P2 ;  /* 0x00008700ff00da0c */ /* 0x000fe40003f45320 */
[----:B------:R-:W-:Y:S02]  /*24e0*/  @P6 PRMT R10, R120, 0x7610, R10 ;  /* 0x00007610780a6816 */ /* 0x000fe4000000000a */
[----:B------:R-:W-:Y:S02]  /*24f0*/  @!P5 FSEL R105, R84, RZ, P3 ;  /* 0x000000ff5469d208 */ /* 0x000fe40001800000 */
[----:B------:R-:W-:Y:S01]  /*2500*/  @P6 PRMT R11, R121, 0x7610, R11 ;  /* 0x00007610790b6816 */ /* 0x000fe2000000000b */
[----:B------:R-:W-:Y:S05]  /*2510*/  @!P6 BRA `(.L_x_4891) ;  /* 0x000000900000e947 */ /* 0x000fea0003800000 */
[----:B0-----:R-:W-:Y:S02]  /*2520*/  LOP3.LUT R100, R9, 0xffff, RZ, 0xc0, !PT ;  /* 0x0000ffff09647812 */ /* 0x001fe400078ec0ff */
[----:B------:R-:W-:-:S02]  /*2530*/  PRMT R103, R10, 0x5410, R11 ;  /* 0x000054100a677816 */ /* 0x000fc4000000000b */
[----:B------:R-:W-:Y:S01]  /*2540*/  IADD3 R102, R132, 0x80, RZ ;  /* 0x0000008084667810 */ /* 0x000fe20007ffe0ff */
[----:B------:R-:W-:Y:S01]  /*2550*/  IMAD.WIDE.U32 R100, R100, 0x10000, RZ ;  /* 0x0001000064647825 */ /* 0x000fe200078e00ff */
[----:B------:R-:W-:-:S04]  /*2560*/  MOV R121, 0x8 ;  /* 0x0000000800797802 */ /* 0x000fc80000000f00 */
[----:B------:R-:W-:Y:S01]  /*2570*/  LOP3.LUT R101, R103, R101, RZ, 0xfc, !PT ;  /* 0x0000006567657212 */ /* 0x000fe200078efcff */
[----:B------:R-:W-:Y:S01]  /*2580*/  IMAD.WIDE.U32 R102, R102, R121, c[0x0][0x248] ;  /* 0x0000920066667625 */ /* 0x000fe200078e0079 */
[----:B------:R-:W-:-:S05]  /*2590*/  LOP3.LUT R100, R100, 0xffff, R8, 0xf8, !PT ;  /* 0x0000ffff64647812 */ /* 0x000fca00078ef808 */
[----:B------:R0:W-:Y:S02]  /*25a0*/  STG.E.64 [R102.64], R100 ;  /* 0x0000006466007986 */ /* 0x0001e4000c101b04 */
.L_x_4891:
[----:B------:R-:W-:Y:S05]  /*25b0*/  BSYNC B0 ;  /* 0x0000000000007941 */ /* 0x000fea0003800000 */
.L_x_4890:
        /* <DEDUP_REMOVED lines=8> */
.L_x_4893:
[----:B------:R-:W-:Y:S05]  /*2640*/  BSYNC B0 ;  /* 0x0000000000007941 */ /* 0x000fea0003800000 */
.L_x_4892:
        /* <DEDUP_REMOVED lines=10> */
.L_x_4895:
[----:B------:R-:W-:Y:S05]  /*26f0*/  BSYNC B0 ;  /* 0x0000000000007941 */ /* 0x000fea0003800000 */
.L_x_4894:
        /* <DEDUP_REMOVED lines=21> */
.L_x_4897:
[----:B------:R-:W-:Y:S05]  /*2850*/  BSYNC B0 ;  /* 0x0000000000007941 */ /* 0x000fea0003800000 */
.L_x_4896:
        /* <DEDUP_REMOVED lines=17> */
.L_x_4899:
[----:B------:R-:W-:Y:S05]  /*2970*/  BSYNC B0 ;  /* 0x0000000000007941 */ /* 0x000fea0003800000 */
.L_x_4898:
[----:B------:R-:W-:Y:S01]  /*2980*/  @P6 FMUL.FTZ R100, R120, c[0x0][0x1ec] ;  /* 0x00007b0078646a20 */ /* 0x000fe20000410000 */
[----:B------:R-:W-:Y:S01]  /*2990*/  SEL R101, R102, R97, P1 ;  /* 0x0000006166657207 */ /* 0x000fe20000800000 */
[----:B------:R-:W-:Y:S01]  /*29a0*/  BSSY B0, `(.L_x_4900) ;  /* 0x000001c000007945 */ /* 0x000fe20003800000 */
[----:B------:R-:W-:Y:S01]  /*29b0*/  @P6 FSEL R104, R14, RZ, P4 ;  /* 0x000000ff0e686208 */ /* 0x000fe20002000000 */
[----:B------:R-:W-:Y:S01]  /*29c0*/  @P6 FMUL.FTZ R121, R100, c[0x0][0x1e8] ;  /* 0x00007a0064796a20 */ /* 0x000fe20000410000 */
[----:B------:R-:W-:Y:S01]  /*29d0*/  SEL R102, R103, R98, P1 ;  /* 0x0000006267667207 */ /* 0x000fe20000800000 */
[----:B------:R-:W-:Y:S01]  /*29e0*/  @P0 IMAD.WIDE.U32 R14, R15, R122, c[0x0][0x258] ;  /* 0x000096000f0e0625 */ /* 0x000fe200078e007a */
[----:B------:R-:W-:Y:S02]  /*29f0*/  SEL R100, R105, R96, P1 ;  /* 0x0000006069647207 */ /* 0x000fe40000800000 */
[----:B------:R-:W-:Y:S02]  /*2a00*/  SEL R103, R120, R99, P1 ;  /* 0x0000006378677207 */ /* 0x000fe40000800000 */
[----:B------:R-:W-:-:S02]  /*2a10*/  @!P5 ISETP.NE.U32.AND P2, PT, RZ, c[0x0][0x218], PT ;  /* 0x00008600ff00da0c */ /* 0x000fc40003f45070 */
[----:B------:R-:W-:Y:S01]  /*2a20*/  @P6 FSEL R121, R121, RZ, P3 ;  /* 0x000000ff79796208 */ /* 0x000fe20001800000 */
[----:B------:R0:W-:Y:S01]  /*2a30*/  @P0 STG.E.128 [R14.64], R100 ;  /* 0x000000640e000986 */ /* 0x0001e2000c101d04 */
[----:B------:R-:W-:Y:S02]  /*2a40*/  @!P5 ISETP.NE.U32.AND P4, PT, RZ, c[0x0][0x218], PT ;  /* 0x00008600ff00da0c */ /* 0x000fe40003f85070 */
        /* <DEDUP_REMOVED lines=17> */
.L_x_4901:
[----:B------:R-:W-:Y:S05]  /*2b60*/  BSYNC B0 ;  /* 0x0000000000007941 */ /* 0x000fea0003800000 */
.L_x_4900:
        /* <DEDUP_REMOVED lines=8> */
.L_x_4903:
[----:B------:R-:W-:Y:S05]  /*2bf0*/  BSYNC B0 ;  /* 0x0000000000007941 */ /* 0x000fea0003800000 */
.L_x_4902:
        /* <DEDUP_REMOVED lines=10> */
.L_x_4905:
[----:B------:R-:W-:Y:S05]  /*2ca0*/  BSYNC B0 ;  /* 0x0000000000007941 */ /* 0x000fea0003800000 */
.L_x_4904:
[----:B------:R-:W-:Y:S01]  /*2cb0*/  @P6 FMUL.FTZ R15, R102, c[0x0][0x1ec] ;  /* 0x00007b00660f6a20 */ /* 0x000fe20000410000 */
[----:B------:R-:W-:Y:S01]  /*2cc0*/  @P6 LOP3.LUT P4, RZ, R12, 0xff, RZ, 0xc0, !PT ;  /* 0x000000ff0cff6812 */ /* 0x000fe2000788c0ff */
[----:B------:R-:W-:Y:S01]  /*2cd0*/  @P6 FMUL.FTZ R14, R14, c[0x0][0x1e8] ;  /* 0x00007a000e0e6a20 */ /* 0x000fe20000410000 */
[----:B------:R-:W-:Y:S01]  /*2ce0*/  @!P5 ISETP.NE.U32.AND P3, PT, RZ, c[0x0][0x218], PT ;  /* 0x00008600ff00da0c */ /* 0x000fe20003f65070 */
[----:B------:R-:W-:Y:S01]  /*2cf0*/  @P6 FMUL.FTZ R15, R15, c[0x0][0x1e8] ;  /* 0x00007a000f0f6a20 */ /* 0x000fe20000410000 */
[----:B------:R-:W-:Y:S01]  /*2d00*/  @P6 LOP3.LUT P2, RZ, R12, 0xff00, RZ, 0xc0, !PT ;  /* 0x0000ff000cff6812 */ /* 0x000fe2000784c0ff */
[----:B------:R-:W-:Y:S01]  /*2d10*/  BSSY B0, `(.L_x_4906) ;  /* 0x0000010000007945 */ /* 0x000fe20003800000 */
[----:B------:R-:W-:Y:S01]  /*2d20*/  @P6 FSEL R14, R14, RZ, P4 ;  /* 0x000000ff0e0e6208 */ /* 0x000fe20002000000 */
[----:B------:R-:W-:Y:S01]  /*2d30*/  @P0 IMAD.MOV.U32 R100, RZ, RZ, 0x10 ;  /* 0x00000010ff640424 */ /* 0x000fe200078e00ff */
[----:B------:R-:W-:Y:S02]  /*2d40*/  @!P5 ISETP.NE.AND.EX P3, PT, RZ, c[0x0][0x21c], PT, P3 ;  /* 0x00008700ff00da0c */ /* 0x000fe40003f65330 */
[----:B------:R-:W-:-:S02]  /*2d50*/  @P6 FSEL R15, R15, RZ, P2 ;  /* 0x000000ff0f0f6208 */ /* 0x000fc40001000000 */
[----:B------:R-:W-:Y:S02]  /*2d60*/  @!P5 ISETP.NE.U32.AND P4, PT, RZ, c[0x0][0x218], PT ;  /* 0x00008600ff00da0c */ /* 0x000fe40003f85070 */
        /* <DEDUP_REMOVED lines=10> */
.L_x_4907:
[----:B------:R-:W-:Y:S05]  /*2e10*/  BSYNC B0 ;  /* 0x0000000000007941 */ /* 0x000fea0003800000 */
.L_x_4906:
[----:B------:R-:W-:Y:S01]  /*2e20*/  @!P5 ISETP.NE.AND.EX P4, PT, RZ, c[0x0][0x21c], PT, P4 ;  /* 0x00008700ff00da0c */ /* 0x000fe20003f85340 */
[----:B------:R-:W-:Y:S01]  /*2e30*/  BSSY B0, `(.L_x_4908) ;  /* 0x0000011000007945 */ /* 0x000fe20003800000 */
[----:B------:R-:W-:Y:S01]  /*2e40*/  @P0 IMAD.WIDE.U32 R100, R13, R100, c[0x0][0x258] ;  /* 0x000096000d640625 */ /* 0x000fe200078e0064 */
[----:B------:R-:W-:Y:S02]  /*2e50*/  @P6 LOP3.LUT P3, RZ, R12, 0xff000000, RZ, 0xc0, !PT ;  /* 0xff0000000cff6812 */ /* 0x000fe4000786c0ff */
[----:B------:R-:W-:Y:S02]  /*2e60*/  @P6 PRMT R8, R104, 0x7610, R8 ;  /* 0x0000761068086816 */ /* 0x000fe40000000008 */
[----:B------:R-:W-:Y:S01]  /*2e70*/  SEL R13, R102, R97, P1 ;  /* 0x00000061660d7207 */ /* 0x000fe20000800000 */
[----:B------:R-:W-:Y:S01]  /*2e80*/  @P6 FMUL.FTZ R102, R103, c[0x0][0x1ec] ;  /* 0x00007b0067666a20 */ /* 0x000fe20000410000 */
[----:B------:R-:W-:Y:S02]  /*2e90*/  @P6 F2FP.BF16.PACK_AB R120, RZ, R15 ;  /* 0x0000000fff78623e */ /* 0x000fe400000010ff */
[----:B------:R-:W-:-:S02]  /*2ea0*/  SEL R12, R105, R96, P1 ;  /* 0x00000060690c7207 */ /* 0x000fc40000800000 */
        /* <DEDUP_REMOVED lines=9> */
.L_x_4909:
[----:B------:R-:W-:Y:S05]  /*2f40*/  BSYNC B0 ;  /* 0x0000000000007941 */ /* 0x000fea0003800000 */
.L_x_4908:
[----:B------:R-:W-:Y:S01]  /*2f50*/  @P6 FMUL.FTZ R103, R104, c[0x0][0x1ec] ;  /* 0x00007b0068676a20 */ /* 0x000fe20000410000 */
        /* <DEDUP_REMOVED lines=16> */
[----:B------:R-:W-:Y:S02]  /*3060*/  @P6 F2FP.BF16.PACK_AB R104, RZ, R104 ;  /* 0x00000068ff68623e */ /* 0x000fe400000010ff */
[----:B0-----:R-:W-:Y:S02]  /*3070*/  @P0 IADD3 R14, R2, 0x200, RZ ;  /* 0x00000200020e0810 */ /* 0x001fe40007ffe0ff */
[----:B------:R-:W-:Y:S02]  /*3080*/  @P0 MOV R15, 0x10 ;  /* 0x00000010000f0802 */ /* 0x000fe40000000f00 */
[----:B------:R-:W-:Y:S02]  /*3090*/  @P6 PRMT R10, R102, 0x7610, R10 ;  /* 0x00007610660a6816 */ /* 0x000fe4000000000a */
[----:B------:R-:W-:Y:S01]  /*30a0*/  @P6 PRMT R9, R120, 0x7610, R9 ;  /* 0x0000761078096816 */ /* 0x000fe20000000009 */
[----:B------:R-:W-:Y:S01]  /*30b0*/  @P0 IMAD.WIDE.U32 R14, R14, R15, c[0x0][0x258] ;  /* 0x000096000e0e0625 */ /* 0x000fe200078e000f */
[----:B------:R-:W-:-:S02]  /*30c0*/  @!P5 ISETP.NE.AND.EX P2, PT, RZ, c[0x0][0x21c], PT, P2 ;  /* 0x00008700ff00da0c */ /* 0x000fc40003f45320 */
[----:B------:R-:W-:Y:S02]  /*30d0*/  @!P5 FSEL R105, R94, RZ, P3 ;  /* 0x000000ff5e69d208 */ /* 0x000fe40001800000 */
        /* <DEDUP_REMOVED lines=12> */
.L_x_4911:
[----:B------:R-:W-:Y:S05]  /*31a0*/  BSYNC B0 ;  /* 0x0000000000007941 */ /* 0x000fea0003800000 */
.L_x_4910:
        /* <DEDUP_REMOVED lines=8> */
.L_x_4913:
[----:B------:R-:W-:Y:S05]  /*3230*/  BSYNC B0 ;  /* 0x0000000000007941 */ /* 0x000fea0003800000 */
.L_x_4912:
        /* <DEDUP_REMOVED lines=10> */
.L_x_4915:
[----:B------:R-:W-:Y:S05]  /*32e0*/  BSYNC B0 ;  /* 0x0000000000007941 */ /* 0x000fea0003800000 */
.L_x_4914:
        /* <DEDUP_REMOVED lines=8> */
.L_x_4917:
[----:B------:R-:W-:Y:S05]  /*3370*/  BSYNC B0 ;  /* 0x0000000000007941 */ /* 0x000fea0003800000 */
.L_x_4916:
        /* <DEDUP_REMOVED lines=8> */
.L_x_4919:
[----:B------:R-:W-:Y:S05]  /*3400*/  BSYNC B0 ;  /* 0x0000000000007941 */ /* 0x000fea0003800000 */
.L_x_4918:
        /* <DEDUP_REMOVED lines=39> */
.L_x_4921:
[----:B-1----:R-:W-:Y:S05]  /*3680*/  BSYNC B0 ;  /* 0x0000000000007941 */ /* 0x002fea0003800000 */
.L_x_4920:
[----:B------:R-:W-:Y:S02]  /*3690*/  IADD3 R6, R6, c[0x0][0x160], RZ ;  /* 0x0000580006067a10 */ /* 0x000fe40007ffe0ff */
[----:B------:R-:W-:Y:S02]  /*36a0*/  LOP3.LUT P1, RZ, R4, 0xff, RZ, 0xc0, !PT ;  /* 0x000000ff04ff7812 */ /* 0x000fe4000782c0ff */
[----:B------:R-:W-:Y:S02]  /*36b0*/  ISETP.GE.AND P0, PT, R6, c[0x0][0x164], PT ;  /* 0x0000590006007a0c */ /* 0x000fe40003f06270 */
[----:B------:R-:W-:-:S11]  /*36c0*/  SEL R4, RZ, 0x1, P1 ;  /* 0x00000001ff047807 */ /* 0x000fd60000800000 */
[----:B0-----:R-:W-:Y:S01]  /*36d0*/  @P0 CALL.REL.NOINC `(.L_x_4866) ;  /* 0x0000001000000944 */ /* 0x001fe20003c00000 */
[----:B------:R-:W-:Y:S05]  /*36e0*/  BRA `(.L_x_4922) ;  /* 0xffffccc000007947 */ /* 0x000fea000383ffff */
.L_x_4866:
        /* <DEDUP_REMOVED lines=19> */
.L_x_4870:
[----:B------:R-:W-:Y:S01]  /*3820*/  HFMA2.MMA R155, -RZ, RZ, 0, 1.847743988037109375e-06 ;  /* 0x0000001fff9b7435 */ /* 0x000fe200000001ff */
[----:B------:R-:W-:Y:S01]  /*3830*/  MOV R103, R104 ;  /* 0x0000006800677202 */ /* 0x000fe20000000f00 */
[----:B------:R-:W-:Y:S01]  /*3840*/  IMAD.MOV.U32 R132, RZ, RZ, 0x10 ;  /* 0x00000010ff847424 */ /* 0x000fe200078e00ff */
[----:B------:R-:W-:Y:S01]  /*3850*/  MOV R100, 0x3880 ;  /* 0x0000388000647802 */ /* 0x000fe20000000f00 */
[----:B------:R-:W-:-:S02]  /*3860*/  IMAD.MOV.U32 R156, RZ, RZ, -0x1 ;  /* 0xffffffffff9c7424 */ /* 0x000fc400078e00ff */
[----:B-1---5:R-:W-:Y:S05]  /*3870*/  CALL.REL.NOINC `($__internal_93_$__cuda_sm70_shflsync_down_p) ;  /* 0x0000046000007944 */ /* 0x022fea0003c00000 */
[----:B-1----:R-:W-:Y:S01]  /*3880*/  MOV R105, R103 ;  /* 0x0000006700697202 */ /* 0x002fe20000000f00 */
[----:B0-----:R-:W-:Y:S05]  /*3890*/  BRA `(.L_x_4923) ;  /* 0xffffde5000007947 */ /* 0x001fea000383ffff */
.L_x_4871:
[----:B------:R-:W-:Y:S01]  /*38a0*/  HFMA2.MMA R132, -RZ, RZ, 0, 9.5367431640625e-07 ;  /* 0x00000010ff847435 */ /* 0x000fe200000001ff */
[----:B------:R-:W-:Y:S01]  /*38b0*/  IMAD.MOV.U32 R103, RZ, RZ, R106 ;  /* 0x000000ffff677224 */ /* 0x000fe200078e006a */
[----:B------:R-:W-:Y:S01]  /*38c0*/  MOV R156, 0xffffffff ;  /* 0xffffffff009c7802 */ /* 0x000fe20000000f00 */
[----:B------:R-:W-:Y:S01]  /*38d0*/  IMAD.MOV.U32 R155, RZ, RZ, 0x1f ;  /* 0x0000001fff9b7424 */ /* 0x000fe200078e00ff */
[----:B------:R-:W-:-:S02]  /*38e0*/  MOV R100, 0x3900 ;  /* 0x0000390000647802 */ /* 0x000fc40000000f00 */
[----:B012--5:R-:W-:Y:S05]  /*38f0*/  CALL.REL.NOINC `($__internal_93_$__cuda_sm70_shflsync_down_p) ;  /* 0x000003e000007944 */ /* 0x027fea0003c00000 */
[----:B------:R-:W-:Y:S01]  /*3900*/  FADD.FTZ R105, R105, R104 ;  /* 0x0000006869697221 */ /* 0x000fe20000010000 */
[----:B0-----:R-:W-:Y:S01]  /*3910*/  HFMA2.MMA R155, -RZ, RZ, 0, 1.847743988037109375e-06 ;  /* 0x0000001fff9b7435 */ /* 0x001fe200000001ff */
[----:B-1----:R-:W-:Y:S01]  /*3920*/  FADD.FTZ R106, R106, R103 ;  /* 0x000000676a6a7221 */ /* 0x002fe20000010000 */
[----:B------:R-:W-:Y:S01]  /*3930*/  MOV R100, 0x3980 ;  /* 0x0000398000647802 */ /* 0x000fe20000000f00 */
[----:B------:R-:W-:Y:S01]  /*3940*/  IMAD.MOV.U32 R132, RZ, RZ, 0x8 ;  /* 0x00000008ff847424 */ /* 0x000fe200078e00ff */
[----:B------:R-:W-:Y:S01]  /*3950*/  MOV R103, R105 ;  /* 0x0000006900677202 */ /* 0x000fe20000000f00 */
[----:B------:R-:W-:-:S02]  /*3960*/  IMAD.MOV.U32 R156, RZ, RZ, -0x1 ;  /* 0xffffffffff9c7424 */ /* 0x000fc400078e00ff */
[----:B------:R-:W-:Y:S05]  /*3970*/  CALL.REL.NOINC `($__internal_93_$__cuda_sm70_shflsync_down_p) ;  /* 0x0000036000007944 */ /* 0x000fea0003c00000 */
[----:B0-----:R-:W-:Y:S01]  /*3980*/  HFMA2.MMA R155, -RZ, RZ, 0, 1.847743988037109375e-06 ;  /* 0x0000001fff9b7435 */ /* 0x001fe200000001ff */
[----:B-1----:R-:W-:Y:S01]  /*3990*/  IMAD.MOV.U32 R104, RZ, RZ, R103 ;  /* 0x000000ffff687224 */ /* 0x002fe200078e0067 */
[----:B------:R-:W-:Y:S01]  /*39a0*/  MOV R103, R106 ;  /* 0x0000006a00677202 */ /* 0x000fe20000000f00 */
[----:B------:R-:W-:Y:S01]  /*39b0*/  IMAD.MOV.U32 R132, RZ, RZ, 0x8 ;  /* 0x00000008ff847424 */ /* 0x000fe200078e00ff */
[----:B------:R-:W-:Y:S01]  /*39c0*/  MOV R100, 0x39f0 ;  /* 0x000039f000647802 */ /* 0x000fe20000000f00 */
[----:B------:R-:W-:-:S02]  /*39d0*/  IMAD.MOV.U32 R156, RZ, RZ, -0x1 ;  /* 0xffffffffff9c7424 */ /* 0x000fc400078e00ff */
[----:B------:R-:W-:Y:S05]  /*39e0*/  CALL.REL.NOINC `($__internal_93_$__cuda_sm70_shflsync_down_p) ;  /* 0x000002f000007944 */ /* 0x000fea0003c00000 */
[----:B------:R-:W-:Y:S01]  /*39f0*/  FADD.FTZ R105, R104, R105 ;  /* 0x0000006968697221 */ /* 0x000fe20000010000 */
[----:B0-----:R-:W-:Y:S01]  /*3a00*/  MOV R132, 0x4 ;  /* 0x0000000400847802 */ /* 0x001fe20000000f00 */
[----:B-1----:R-:W-:Y:S01]  /*3a10*/  FADD.FTZ R106, R106, R103 ;  /* 0x000000676a6a7221 */ /* 0x002fe20000010000 */
[----:B------:R-:W-:Y:S01]  /*3a20*/  MOV R156, 0xffffffff ;  /* 0xffffffff009c7802 */ /* 0x000fe20000000f00 */
[----:B------:R-:W-:Y:S01]  /*3a30*/  IMAD.MOV.U32 R155, RZ, RZ, 0x1f ;  /* 0x0000001fff9b7424 */ /* 0x000fe200078e00ff */
[----:B------:R-:W-:Y:S01]  /*3a40*/  MOV R100, 0x3a70 ;  /* 0x00003a7000647802 */ /* 0x000fe20000000f00 */
[----:B------:R-:W-:-:S02]  /*3a50*/  IMAD.MOV.U32 R103, RZ, RZ, R105 ;  /* 0x000000ffff677224 */ /* 0x000fc400078e0069 */
[----:B------:R-:W-:Y:S05]  /*3a60*/  CALL.REL.NOINC `($__internal_93_$__cuda_sm70_shflsync_down_p) ;  /* 0x0000027000007944 */ /* 0x000fea0003c00000 */
[----:B0-----:R-:W-:Y:S01]  /*3a70*/  HFMA2.MMA R132, -RZ, RZ, 0, 2.384185791015625e-07 ;  /* 0x00000004ff847435 */ /* 0x001fe200000001ff */
[----:B-1----:R-:W-:Y:S01]  /*3a80*/  MOV R104, R103 ;  /* 0x0000006700687202 */ /* 0x002fe20000000f00 */
[----:B------:R-:W-:Y:S01]  /*3a90*/  IMAD.MOV.U32 R103, RZ, RZ, R106 ;  /* 0x000000ffff677224 */ /* 0x000fe200078e006a */
[----:B------:R-:W-:Y:S01]  /*3aa0*/  MOV R156, 0xffffffff ;  /* 0xffffffff009c7802 */ /* 0x000fe20000000f00 */
[----:B------:R-:W-:Y:S01]  /*3ab0*/  IMAD.MOV.U32 R155, RZ, RZ, 0x1f ;  /* 0x0000001fff9b7424 */ /* 0x000fe200078e00ff */
[----:B------:R-:W-:-:S02]  /*3ac0*/  MOV R100, 0x3ae0 ;  /* 0x00003ae000647802 */ /* 0x000fc40000000f00 */
[----:B------:R-:W-:Y:S05]  /*3ad0*/  CALL.REL.NOINC `($__internal_93_$__cuda_sm70_shflsync_down_p) ;  /* 0x0000020000007944 */ /* 0x000fea0003c00000 */
        /* <DEDUP_REMOVED lines=16> */
[----:B0-----:R-:W-:Y:S01]  /*3be0*/  HFMA2.MMA R155, -RZ, RZ, 0, 1.847743988037109375e-06 ;  /* 0x0000001fff9b7435 */ /* 0x001fe200000001ff */
[----:B-1----:R-:W-:Y:S01]  /*3bf0*/  FADD.FTZ R133, R158, R103 ;  /* 0x000000679e857221 */ /* 0x002fe20000010000 */
[----:B------:R-:W-:Y:S01]  /*3c00*/  MOV R132, 0x1 ;  /* 0x0000000100847802 */ /* 0x000fe20000000f00 */
[----:B------:R-:W-:Y:S01]  /*3c10*/  IMAD.MOV.U32 R156, RZ, RZ, -0x1 ;  /* 0xffffffffff9c7424 */ /* 0x000fe200078e00ff */
[----:B------:R-:W-:-:S02]  /*3c20*/  MOV R103, R106 ;  /* 0x0000006a00677202 */ /* 0x000fc40000000f00 */
[----:B------:R-:W-:Y:S02]  /*3c30*/  MOV R100, 0x3c50 ;  /* 0x00003c5000647802 */ /* 0x000fe40000000f00 */
[----:B------:R-:W-:Y:S05]  /*3c40*/  CALL.REL.NOINC `($__internal_93_$__cuda_sm70_shflsync_down_p) ;  /* 0x0000009000007944 */ /* 0x000fea0003c00000 */
[----:B0-----:R-:W-:Y:S01]  /*3c50*/  HFMA2.MMA R132, -RZ, RZ, 0, 5.9604644775390625e-08 ;  /* 0x00000001ff847435 */ /* 0x001fe200000001ff */
[----:B-1----:R-:W-:Y:S01]  /*3c60*/  MOV R107, R103 ;  /* 0x00000067006b7202 */ /* 0x002fe20000000f00 */
[----:B------:R-:W-:Y:S01]  /*3c70*/  IMAD.MOV.U32 R103, RZ, RZ, R133 ;  /* 0x000000ffff677224 */ /* 0x000fe200078e0085 */
[----:B------:R-:W-:Y:S01]  /*3c80*/  MOV R155, 0x1f ;  /* 0x0000001f009b7802 */ /* 0x000fe20000000f00 */
[----:B------:R-:W-:Y:S01]  /*3c90*/  IMAD.MOV.U32 R156, RZ, RZ, -0x1 ;  /* 0xffffffffff9c7424 */ /* 0x000fe200078e00ff */
[----:B------:R-:W-:Y:S02]  /*3ca0*/  MOV R100, 0x3cc0 ;  /* 0x00003cc000647802 */ /* 0x000fe40000000f00 */
[----:B------:R-:W-:Y:S05]  /*3cb0*/  CALL.REL.NOINC `($__internal_93_$__cuda_sm70_shflsync_down_p) ;  /* 0x0000002000007944 */ /* 0x000fea0003c00000 */
[----:B01----:R-:W-:Y:S01]  /*3cc0*/  MOV R156, R103 ;  /* 0x00000067009c7202 */ /* 0x003fe20000000f00 */
[----:B------:R-:W-:Y:S05]  /*3cd0*/  BRA `(.L_x_4924) ;  /* 0xffffdb3000007947 */ /* 0x000fea000383ffff */
        .weak           $__internal_93_$__cuda_sm70_shflsync_down_p
        .type           $__internal_93_$__cuda_sm70_shflsync_down_p,@function
        .size           $__internal_93_$__cuda_sm70_shflsync_down_p,(.L_x_9837 - $__internal_93_$__cuda_sm70_shflsync_down_p)
$__internal_93_$__cuda_sm70_shflsync_down_p:
[----:B------:R-:W-:Y:S01]  /*3ce0*/  HFMA2.MMA R101, -RZ, RZ, 0, 0 ;  /* 0x00000000ff657435 */ /* 0x000fe200000001ff */
[----:B------:R-:W-:Y:S04]  /*3cf0*/  WARPSYNC R156 ;  /* 0x0000009c00007348 */ /* 0x000fe80003800000 */
[----:B------:R0:W1:Y:S01]  /*3d00*/  SHFL.DOWN PT, R103, R103, R132, R155 ;  /* 0x0800008467677389 */ /* 0x00006200000e009b */
[----:B------:R-:W-:Y:S05]  /*3d10*/  RET.REL.NODEC R100 `(_ZN10layer_norm13ln_bwd_kernelINS_13Kernel_traitsIf13__nv_bfloat16fS2_fjLj2560ELj1ELj1ELj4ELj8ENS_18Kernel_traits_baseILj2560EfS2_fS2_fjLj128EEEEELb1ELb0ELb1ELb1EEEvNS_9BwdParamsE) ;  /* 0xffffc2e064007950 */ /* 0x000fea0003c3ffff */
.L_x_4925:
        /* <DEDUP_REMOVED lines=14> */
.L_x_9837:


//--------------------- .text._ZN10layer_norm13ln_bwd_kernelINS_13Kernel_traitsIf13__nv_bfloat16fS2_fjLj2560ELj1ELj1ELj4ELj8ENS_18Kernel_traits_baseILj2560EfS2_fS2_fjLj128EEEEELb1ELb1ELb0ELb0EEEvNS_9BwdParamsE --------------------------
	.section	.text._ZN10layer_norm13ln_bwd_kernelINS_13Kernel_traitsIf13__nv_bfloat16fS2_fjLj2560ELj1ELj1ELj4ELj8ENS_18Kernel_traits_baseILj2560EfS2_fS2_fjLj128EEEEELb1ELb1ELb0ELb0EEEvNS_9BwdParamsE,"ax",@progbits
	.sectioninfo	@"SHI_REGISTERS=196"
	.align	128
        .global         _ZN10layer_norm13ln_bwd_kernelINS_13Kernel_traitsIf13__nv_bfloat16fS2_fjLj2560ELj1ELj1ELj4ELj8ENS_18Kernel_traits_baseILj2560EfS2_fS2_fjLj128EEEEELb1ELb1ELb0ELb0EEEvNS_9BwdParamsE
        .type           _ZN10layer_norm13ln_bwd_kernelINS_13Kernel_traitsIf13__nv_bfloat16fS2_fjLj2560ELj1ELj1ELj4ELj8ENS_18Kernel_traits_baseILj2560EfS2_fS2_fjLj128EEEEELb1ELb1ELb0ELb0EEEvNS_9BwdParamsE,@function
        .size           _ZN10layer_norm13ln_bwd_kernelINS_13Kernel_traitsIf13__nv_bfloat16fS2_fjLj2560ELj1ELj1ELj4ELj8ENS_18Kernel_traits_baseILj2560EfS2_fS2_fjLj128EEEEELb1ELb1ELb0ELb0EEEvNS_9BwdParamsE,(.L_x_9838 - _ZN10layer_norm13ln_bwd_kernelINS_13Kernel_traitsIf13__nv_bfloat16fS2_fjLj2560ELj1ELj1ELj4ELj8ENS_18Kernel_traits_baseILj2560EfS2_fS2_fjLj128EEEEELb1ELb1ELb0ELb0EEEvNS_9BwdParamsE)
        .other          _ZN10layer_norm13ln_bwd_kernelINS_13Kernel_traitsIf13__nv_bfloat16fS2_fjLj2560ELj1ELj1ELj4ELj8ENS_18Kernel_traits_baseILj2560EfS2_fS2_fjLj128EEEEELb1ELb1ELb0ELb0EEEvNS_9BwdParamsE,@"STO_CUDA_ENTRY STV_DEFAULT"
_ZN10layer_norm13ln_bwd_kernelINS_13Kernel_traitsIf13__nv_bfloat16fS2_fjLj2560ELj1ELj1ELj4ELj8ENS_18Kernel_traits_baseILj2560EfS2_fS2_fjLj128EEEEELb1ELb1ELb0ELb0EEEvNS_9BwdParamsE:
.text._ZN10layer_norm13ln_bwd_kernelINS_13Kernel_traitsIf13__nv_bfloat16fS2_fjLj2560ELj1ELj1ELj4ELj8ENS_18Kernel_traits_baseILj2560EfS2_fS2_fjLj128EEEEELb1ELb1ELb0ELb0EEEvNS_9BwdParamsE:
        /* <DEDUP_REMOVED lines=21> */
[----:B------:R1:W5:Y:S01]  /*0150*/  @P2 LDG.E.128 R100, [R2.64] ;  /* 0x0000000402642981 */ /* 0x000362000c1e1d00 */
[----:B------:R-:W-:Y:S02]  /*0160*/  @P2 LOP3.LUT R6, R6, 0x80, RZ, 0xfc, !PT ;  /* 0x0000008006062812 */ /* 0x000fe400078efcff */
[----:B0-----:R-:W-:Y:S01]  /*0170*/  LEA.HI R0, R183, UR6, RZ, 0x19 ;  /* 0x00000006b7007c11 */ /* 0x001fe2000f8fc8ff */
[----:B------:R0:W5:Y:S02]  /*0180*/  @P2 LDG.E.128 R96, [R4.64] ;  /* 0x0000000404602981 */ /* 0x000164000c1e1d00 */
        /* <DEDUP_REMOVED lines=52> */
[----:B-1----:R-:W0:Y:S01]  /*04d0*/  LDC.U8 R186, c[0x0][0x1f0] ;  /* 0x00007c00ffba7b82 */ /* 0x002e220000000000 */
[----:B------:R-:W-:Y:S01]  /*04e0*/  HFMA2.MMA R2, -RZ, RZ, 0, 5.9604644775390625e-08 ;  /* 0x00000001ff027435 */ /* 0x000fe200000001ff */
[----:B------:R-:W-:-:S06]  /*04f0*/  MOV R61, RZ ;  /* 0x000000ff003d7202 */ /* 0x000fcc0000000f00 */
.L_x_4949:
[----:B------:R-:W-:Y:S02]  /*0500*/  ISETP.NE.U32.AND P0, PT, RZ, c[0x0][0x1c0], PT ;  /* 0x00007000ff007a0c */ /* 0x000fe40003f05070 */
[----:B------:R-:W-:-:S02]  /*0510*/  SHF.R.S32.HI R129, RZ, 0x1f, R0 ;  /* 0x0000001fff817819 */ /* 0x000fc40000011400 */
[----:B------:R-:W-:-:S13]  /*0520*/  ISETP.NE.AND.EX P0, PT, RZ, c[0x0][0x1c4], PT, P0 ;  /* 0x00007100ff007a0c */ /* 0x000fda0003f05300 */
[----:B------:R-:W-:-:S04]  /*0530*/  @P0 LEA R130, P1, R0, c[0x0][0x1c0], 0x1 ;  /* 0x0000700000820a11 */ /* 0x000fc800078208ff */
[----:B------:R-:W-:Y:S01]  /*0540*/  @P0 LEA.HI.X R131, R0, c[0x0][0x1c4], R129, 0x1, P1 ;  /* 0x0000710000830a11 */ /* 0x000fe200008f0c81 */
[----:B------:R-:W-:-:S04]  /*0550*/  IMAD.MOV.U32 R129, RZ, RZ, 0x4 ;  /* 0x00000004ff817424 */ /* 0x000fc800078e00ff */
[CC--:B------:R-:W-:Y:S01]  /*0560*/  IMAD.WIDE R132, R0.reuse, R129.reuse, c[0x0][0x1a0] ;  /* 0x0000680000847625 */ /* 0x0c0fe200078e0281 */
[----:B------:R-:W2:Y:S03]  /*0570*/  @P0 LDG.E.U16 R130, [R130.64] ;  /* 0x0000000482820981 */ /* 0x000ea6000c1e1500 */
        /* <DEDUP_REMOVED lines=9> */
[----:B------:R-:W-:Y:S01]  /*0610*/  MOV R157, 0x3f800000 ;  /* 0x3f800000009d7802 */ /* 0x000fe20000000f00 */
[----:B------:R-:W-:Y:S01]  /*0620*/  CS2R R134, SRZ ;  /* 0x0000000000867805 */ /* 0x000fe2000001ff00 */
[----:B---3--:R-:W-:Y:S02]  /*0630*/  MOV R133, R140 ;  /* 0x0000008c00857202 */ /* 0x008fe40000000f00 */
        /* <DEDUP_REMOVED lines=14> */
[----:B------:R-:W-:Y:S02]  /*0720*/  LEA R160, P1, R140, c[0x0][0x190], 0x2 ;  /* 0x000064008ca07a11 */ /* 0x000fe400078210ff */
[----:B-----5:R-:W-:Y:S02]  /*0730*/  FSEL R163, R132, RZ, !P0 ;  /* 0x000000ff84a37208 */ /* 0x020fe40004000000 */
        /* <DEDUP_REMOVED lines=11> */
[----:B-1----:R-:W-:-:S02]  /*07f0*/  FMUL.FTZ R158, R182, R129 ;  /* 0x00000081b69e7220 */ /* 0x002fc40000410000 */
[----:B------:R-:W-:Y:S02]  /*0800*/  FMUL.FTZ R159, R182, R135 ;  /* 0x00000087b69f7220 */ /* 0x000fe40000410000 */
[----:B0-----:R-:W-:Y:S02]  /*0810*/  FMUL.FTZ R160, R100, R133 ;  /* 0x0000008564a07220 */ /* 0x001fe40000410000 */
[----:B------:R-:W-:Y:S01]  /*0820*/  FADD.FTZ R185, -R163, R131 ;  /* 0x00000083a3b97221 */ /* 0x000fe20000010100 */
[----:B------:R-:W-:Y:S01]  /*0830*/  PRMT R131, RZ, 0x5410, R162 ;  /* 0x00005410ff837816 */ /* 0x000fe200000000a2 */
[----:B------:R-:W-:Y:S02]  /*0840*/  FADD.FTZ R41, R41, R128 ;  /* 0x0000008029297221 */ /* 0x000fe40000010000 */
[-C--:B------:R-:W-:Y:S02]  /*0850*/  FFMA.FTZ R61, R158, R128.reuse, R61 ;  /* 0x000000809e3d7223 */ /* 0x080fe4000001003d */
[----:B------:R-:W-:-:S02]  /*0860*/  FMUL.FTZ R161, R101, R128 ;  /* 0x0000008065a17220 */ /* 0x000fc40000410000 */
[----:B------:R-:W-:Y:S02]  /*0870*/  FMUL.FTZ R163, R182, R165 ;  /* 0x000000a5b6a37220 */ /* 0x000fe40000410000 */
[----:B------:R-:W-:Y:S02]  /*0880*/  FADD.FTZ R128, RZ, R160 ;  /* 0x000000a0ff807221 */ /* 0x000fe40000010000 */
[----:B------:R-:W-:Y:S01]  /*0890*/  FFMA.FTZ R129, R159, R160, RZ ;  /* 0x000000a09f817223 */ /* 0x000fe200000100ff */
[----:B------:R-:W-:Y:S01]  /*08a0*/  PRMT R130, RZ, 0x5410, R134 ;  /* 0x00005410ff827816 */ /* 0x000fe20000000086 */
        /* <DEDUP_REMOVED lines=10> */
[----:B------:R-:W-:Y:S01]  /*0950*/  FFMA.FTZ R60, R159, R133, R60 ;  /* 0x000000859f3c7223 */ /* 0x000fe2000001003c */
[----:B------:R-:W-:Y:S01]  /*0960*/  IADD3 R133, R140, 0x80, RZ ;  /* 0x000000808c857810 */ /* 0x000fe20007ffe0ff */
[----:B------:R-:W-:Y:S02]  /*0970*/  FADD.FTZ R43, R43, R130 ;  /* 0x000000822b2b7221 */ /* 0x000fe40000010000 */
[----:B------:R-:W-:Y:S02]  /*0980*/  FFMA.FTZ R63, R165, R130, R63 ;  /* 0x00000082a53f7223 */ /* 0x000fe4000001003f */
[----:B------:R-:W-:Y:S02]  /*0990*/  FADD.FTZ R135, R131, R164 ;  /* 0x000000a483877221 */ /* 0x000fe40000010000 */
[----:B------:R-:W-:-:S02]  /*09a0*/  FFMA.FTZ R134, R165, R164, R129 ;  /* 0x000000a4a5867223 */ /* 0x000fc40000010081 */
.L_x_4928:
[----:B-1----:R-:W-:Y:S05]  /*09b0*/  BSYNC B0 ;  /* 0x0000000000007941 */ /* 0x002fea0003800000 */
.L_x_4927:
        /* <DEDUP_REMOVED lines=18> */
[----:B------:R-:W-:Y:S01]  /*0ae0*/  IADD3 R133, R133, 0x80, RZ ;  /* 0x0000008085857810 */ /* 0x000fe20007ffe0ff */
[----:B--2---:R-:W-:Y:S01]  /*0af0*/  FADD.FTZ R185, -R188, R129 ;  /* 0x00000081bcb97221 */ /* 0x004fe20000010100 */
[----:B---3--:R-:W-:Y:S02]  /*0b00*/  MOV R172, R166 ;  /* 0x000000a600ac7202 */ /* 0x008fe40000000f00 */
[--C-:B------:R-:W-:Y:S02]  /*0b10*/  SHF.R.U64 R184, R166, 0x10, R167.reuse ;  /* 0x00000010a6b87819 */ /* 0x100fe400000012a7 */
[----:B------:R-:W-:Y:S02]  /*0b20*/  SHF.R.U32.HI R166, RZ, 0x10, R167 ;  /* 0x00000010ffa67819 */ /* 0x000fe400000116a7 */
[----:B------:R-:W-:Y:S01]  /*0b30*/  MOV R173, R167 ;  /* 0x000000a700ad7202 */ /* 0x000fe20000000f00 */
[C---:B------:R-:W-:Y:S01]  /*0b40*/  FADD.FTZ R167, -R188.reuse, R128 ;  /* 0x00000080bca77221 */ /* 0x040fe20000010100 */
[----:B------:R-:W-:Y:S01]  /*0b50*/  PRMT R129, RZ, 0x5410, R172 ;  /* 0x00005410ff817816 */ /* 0x000fe200000000ac */
[----:B------:R-:W-:Y:S01]  /*0b60*/  FADD.FTZ R187, -R188, R130 ;  /* 0x00000082bcbb7221 */ /* 0x000fe20000010100 */
[----:B------:R-:W-:-:S02]  /*0b70*/  PRMT R128, RZ, 0x5410, R184 ;  /* 0x00005410ff807816 */ /* 0x000fc400000000b8 */
[----:B------:R-:W-:Y:S01]  /*0b80*/  PRMT R130, RZ, 0x5410, R166 ;  /* 0x00005410ff827816 */ /* 0x000fe200000000a6 */
[C---:B------:R-:W-:Y:S02]  /*0b90*/  FMUL.FTZ R166, R182.reuse, R185 ;  /* 0x000000b9b6a67220 */ /* 0x040fe40000410000 */
[----:B------:R-:W-:Y:S02]  /*0ba0*/  FMUL.FTZ R167, R182, R167 ;  /* 0x000000a7b6a77220 */ /* 0x000fe40000410000 */
[----:B-1----:R-:W-:Y:S01]  /*0bb0*/  FMUL.FTZ R168, R92, R129 ;  /* 0x000000815ca87220 */ /* 0x002fe20000410000 */
        /* <DEDUP_REMOVED lines=8> */
[----:B0-----:R-:W-:Y:S02]  /*0c40*/  FMUL.FTZ R171, R182, R187 ;  /* 0x000000bbb6ab7220 */ /* 0x001fe40000410000 */
        /* <DEDUP_REMOVED lines=14> */
.L_x_4930:
[----:B------:R-:W-:Y:S05]  /*0d30*/  BSYNC B0 ;  /* 0x0000000000007941 */ /* 0x000fea0003800000 */
.L_x_4929:
        /* <DEDUP_REMOVED lines=17> */
[----:B------:R0:W5:Y:S01]  /*0e50*/  LDG.E R136, [R144.64] ;  /* 0x0000000490887981 */ /* 0x000162000c1e1900 */
[----:B------:R-:W-:Y:S02]  /*0e60*/  IADD3 R133, R133, 0x80, RZ ;  /* 0x0000008085857810 */ /* 0x000fe40007ffe0ff */
[----:B--2---:R-:W-:Y:S02]  /*0e70*/  MOV R141, R146 ;  /* 0x00000092008d7202 */ /* 0x004fe40000000f00 */
[----:B------:R-:W-:Y:S01]  /*0e80*/  SHF.R.U64 R184, R146, 0x10, R147 ;  /* 0x0000001092b87819 */ /* 0x000fe20000001293 */
[C---:B---3--:R-:W-:Y:S01]  /*0e90*/  FADD.FTZ R185, -R189.reuse, R129 ;  /* 0x00000081bdb97221 */ /* 0x048fe20000010100 */
[----:B------:R-:W-:Y:S02]  /*0ea0*/  MOV R148, R147 ;  /* 0x0000009300947202 */ /* 0x000fe40000000f00 */
[----:B------:R-:W-:Y:S01]  /*0eb0*/  SHF.R.U32.HI R146, RZ, 0x10, R147 ;  /* 0x00000010ff927819 */ /* 0x000fe20000011693 */
[----:B------:R-:W-:Y:S01]  /*0ec0*/  FADD.FTZ R147, -R189, R128 ;  /* 0x00000080bd937221 */ /* 0x000fe20000010100 */
[----:B------:R-:W-:Y:S01]  /*0ed0*/  PRMT R129, RZ, 0x5410, R141 ;  /* 0x00005410ff817816 */ /* 0x000fe2000000008d */
[C---:B-1----:R-:W-:Y:S01]  /*0ee0*/  FMUL.FTZ R142, R182.reuse, R185 ;  /* 0x000000b9b68e7220 */ /* 0x042fe20000410000 */
[----:B------:R-:W-:Y:S01]  /*0ef0*/  PRMT R128, RZ, 0x5410, R184 ;  /* 0x00005410ff807816 */ /* 0x000fe200000000b8 */
[----:B------:R-:W-:-:S02]  /*0f00*/  FMUL.FTZ R141, R182, R147 ;  /* 0x00000093b68d7220 */ /* 0x000fc40000410000 */
[----:B0-----:R-:W-:Y:S02]  /*0f10*/  FMUL.FTZ R144, R84, R129 ;  /* 0x0000008154907220 */ /* 0x001fe40000410000 */
[C---:B------:R-:W-:Y:S02]  /*0f20*/  FADD.FTZ R187, -R189.reuse, R130 ;  /* 0x00000082bdbb7221 */ /* 0x040fe40000010100 */
[----:B------:R-:W-:Y:S01]  /*0f30*/  FADD.FTZ R189, -R189, R131 ;  /* 0x00000083bdbd7221 */ /* 0x000fe20000010100 */
[----:B------:R-:W-:Y:S01]  /*0f40*/  PRMT R131, RZ, 0x5410, R148 ;  /* 0x00005410ff837816 */ /* 0x000fe20000000094 */
[----:B------:R-:W-:Y:S02]  /*0f50*/  FADD.FTZ R33, R33, R128 ;  /* 0x0000008021217221 */ /* 0x000fe40000010000 */
[-C--:B------:R-:W-:Y:S02]  /*0f60*/  FFMA.FTZ R53, R142, R128.reuse, R53 ;  /* 0x000000808e357223 */ /* 0x080fe40000010035 */
[----:B------:R-:W-:-:S02]  /*0f70*/  FMUL.FTZ R143, R85, R128 ;  /* 0x00000080558f7220 */ /* 0x000fc40000410000 */
        /* <DEDUP_REMOVED lines=19> */
.L_x_4932:
[----:B------:R-:W-:Y:S05]  /*10b0*/  BSYNC B0 ;  /* 0x0000000000007941 */ /* 0x000fea0003800000 */
.L_x_4931:
        /* <DEDUP_REMOVED lines=55> */
.L_x_4934:
[----:B------:R-:W-:Y:S05]  /*1430*/  BSYNC B0 ;  /* 0x0000000000007941 */ /* 0x000fea0003800000 */
.L_x_4933:
        /* <DEDUP_REMOVED lines=39> */
[----:B------:R-:W-:Y:S02]  /*16b0*/  FADD.FTZ R131, -R184, R131 ;  /* 0x00000083b8837221 */ /* 0x000fe40000010100 */
[----:B0-----:R-:W-:-:S02]  /*16c0*/  FMUL.FTZ R179, R182, R185 ;  /* 0x000000b9b6b37220 */ /* 0x001fc40000410000 */
        /* <DEDUP_REMOVED lines=13> */
.L_x_4936:
[----:B------:R-:W-:Y:S05]  /*17a0*/  BSYNC B0 ;  /* 0x0000000000007941 */ /* 0x000fea0003800000 */
.L_x_4935:
[----:B------:R-:W-:Y:S02]  /*17b0*/  LOP3.LUT P1, RZ, R2, 0xff, RZ, 0xc0, !PT ;  /* 0x000000ff02ff7812 */ /* 0x000fe4000782c0ff */
[----:B------:R-:W-:Y:S02]  /*17c0*/  SHF.R.U32.HI R130, RZ, 0x5, R183 ;  /* 0x00000005ff827819 */ /* 0x000fe400000116b7 */
[----:B------:R-:W-:Y:S02]  /*17d0*/  LOP3.LUT P0, RZ, R183, 0x1f, RZ, 0xc0, !PT ;  /* 0x0000001fb7ff7812 */ /* 0x000fe4000780c0ff */
[----:B------:R-:W-:-:S07]  /*17e0*/  LOP3.LUT R184, R130, 0x7fffffc, RZ, 0xc0, !PT ;  /* 0x07fffffc82b87812 */ /* 0x000fce00078ec0ff */
[----:B------:R-:W-:Y:S01]  /*17f0*/  @!P1 IADD3 R184, R184, 0x4, RZ ;  /* 0x00000004b8b89810 */ /* 0x000fe20007ffe0ff */
[----:B------:R-:W-:Y:S05]  /*1800*/  BRA.DIV ~URZ, `(.L_x_4937) ;  /* 0x000021627f007947 */ /* 0x000fea000b800000 */
[----:B-----5:R1:W2:Y:S02]  /*1810*/  SHFL.DOWN PT, R132, R135, 0x10, 0x1f ;  /* 0x0a001f0087847f89 */ /* 0x0202a400000e0000 */
.L_x_4950:
        /* <DEDUP_REMOVED lines=18> */
.L_x_4951:
        /* <DEDUP_REMOVED lines=8> */
[----:B------:R-:W2:Y:S04]  /*19c0*/  LDS.128 R128, [R184.X8+0x2800] ;  /* 0x00280000b8807984 */ /* 0x000ea80000008c00 */
[----:B-1----:R-:W1:Y:S01]  /*19d0*/  LDS.128 R132, [R184.X8+0x2810] ;  /* 0x00281000b8847984 */ /* 0x002e620000008c00 */
[----:B--2---:R-:W-:-:S02]  /*19e0*/  FADD.FTZ R187, RZ, R128 ;  /* 0x00000080ffbb7221 */ /* 0x004fc40000010000 */
        /* <DEDUP_REMOVED lines=13> */
[----:B0-----:R-:W-:Y:S02]  /*1ac0*/  ISETP.NE.AND P0, PT, R186, RZ, PT ;  /* 0x000000ffba00720c */ /* 0x001fe40003f05270 */
        /* <DEDUP_REMOVED lines=8> */
[----:B------:R-:W-:-:S04]  /*1b50*/  FMUL.FTZ R131, R182, R131 ;  /* 0x00000083b6837220 */ /* 0x000fc80000410000 */
[----:B------:R-:W-:-:S04]  /*1b60*/  @P1 FADD.FTZ R131, R104, R131 ;  /* 0x0000008368831221 */ /* 0x000fc80000010000 */
[----:B------:R-:W-:-:S04]  /*1b70*/  FMUL.FTZ R133, R131, R157 ;  /* 0x0000009d83857220 */ /* 0x000fc80000410000 */
[----:B------:R-:W-:Y:S01]  /*1b80*/  FMUL.FTZ R187, R133, c[0x0][0x1e8] ;  /* 0x00007a0085bb7a20 */ /* 0x000fe20000410000 */
[----:B------:R-:W-:-:S03]  /*1b90*/  HFMA2.MMA R133, -RZ, RZ, 0, 0 ;  /* 0x00000000ff857435 */ /* 0x000fc600000001ff */
[----:B------:R-:W-:Y:S01]  /*1ba0*/  FMUL.FTZ R135, R96, R187 ;  /* 0x000000bb60877220 */ /* 0x000fe20000410000 */
[----:B--2---:R-:W-:-:S04]  /*1bb0*/  @P0 MOV R134, R128 ;  /* 0x0000008000860202 */ /* 0x004fc80000000f00 */
[----:B------:R-:W-:-:S05]  /*1bc0*/  @P0 PRMT R134, RZ, 0x5410, R134 ;  /* 0x00005410ff860816 */ /* 0x000fca0000000086 */
[----:B------:R-:W-:Y:S01]  /*1bd0*/  @P0 FMUL.FTZ R133, R187, R134 ;  /* 0x00000086bb850220 */ /* 0x000fe20000410000 */
[----:B------:R-:W-:Y:S01]  /*1be0*/  FSEL R187, R135, RZ, P0 ;  /* 0x000000ff87bb7208 */ /* 0x000fe20000000000 */
[----:B------:R-:W-:Y:S01]  /*1bf0*/  FMUL.FTZ R134, R182, R185 ;  /* 0x000000b9b6867220 */ /* 0x000fe20000410000 */
[----:B------:R-:W-:Y:S01]  /*1c00*/  LOP3.LUT P0, RZ, R139, 0xff00, RZ, 0xc0, !PT ;  /* 0x0000ff008bff7812 */ /* 0x000fe2000780c0ff */
[-CC-:B------:R-:W-:Y:S02]  /*1c10*/  FFMA.FTZ R185, R163, R132.reuse, R189.reuse ;  /* 0x00000084a3b97223 */ /* 0x180fe400000100bd */
[----:B------:R-:W-:Y:S01]  /*1c20*/  @P1 FADD.FTZ R134, R105, R134 ;  /* 0x0000008669861221 */ /* 0x000fe20000010000 */
[----:B------:R-:W-:Y:S01]  /*1c30*/  F2F.BF16.F32 R187, R187 ;  /* 0x000000bb00bb7304 */ /* 0x000fe20000202000 */
[----:B------:R-:W-:Y:S02]  /*1c40*/  FFMA.FTZ R189, R165, R132, R189 ;  /* 0x00000084a5bd7223 */ /* 0x000fe400000100bd */
[----:B------:R-:W-:-:S02]  /*1c50*/  FMUL.FTZ R135, R134, R157 ;  /* 0x0000009d86877220 */ /* 0x000fc40000410000 */
[----:B------:R-:W-:Y:S02]  /*1c60*/  FADD.FTZ R185, R162, -R185 ;  /* 0x800000b9a2b97221 */ /* 0x000fe40000010000 */
[----:B------:R-:W-:Y:S02]  /*1c70*/  FMUL.FTZ R190, R135, c[0x0][0x1e8] ;  /* 0x00007a0087be7a20 */ /* 0x000fe40000410000 */
[----:B------:R-:W-:Y:S01]  /*1c80*/  @P0 SHF.R.U64 R188, R128, 0x10, R129 ;  /* 0x0000001080bc0819 */ /* 0x000fe20000001281 */
[----:B------:R-:W-:Y:S01]  /*1c90*/  FADD.FTZ R189, R164, -R189 ;  /* 0x800000bda4bd7221 */ /* 0x000fe20000010000 */
[----:B------:R-:W-:Y:S01]  /*1ca0*/  MOV R128, RZ ;  /* 0x000000ff00807202 */ /* 0x000fe20000000f00 */
[----:B------:R-:W-:Y:S01]  /*1cb0*/  FMUL.FTZ R184, R97, R190 ;  /* 0x000000be61b87220 */ /* 0x000fe20000410000 */
[----:B------:R-:W-:Y:S01]  /*1cc0*/  @P0 PRMT R135, RZ, 0x5410, R188 ;  /* 0x00005410ff870816 */ /* 0x000fe200000000bc */
[----:B------:R-:W-:Y:S02]  /*1cd0*/  FMUL.FTZ R185, R182, R185 ;  /* 0x000000b9b6b97220 */ /* 0x000fe40000410000 */
[----:B------:R-:W-:Y:S01]  /*1ce0*/  FADD.FTZ R20, R20, R133 ;  /* 0x0000008514147221 */ /* 0x000fe20000010000 */
[----:B------:R-:W-:Y:S01]  /*1cf0*/  FSEL R188, R184, RZ, P0 ;  /* 0x000000ffb8bc7208 */ /* 0x000fe20000000000 */
[----:B------:R-:W-:Y:S01]  /*1d00*/  @P0 FMUL.FTZ R128, R190, R135 ;  /* 0x00000087be800220 */ /* 0x000fe20000410000 */
[----:B------:R-:W-:Y:S01]  /*1d10*/  ISETP.NE.U32.AND P0, PT, RZ, c[0x0][0x258], PT ;  /* 0x00009600ff007a0c */ /* 0x000fe20003f05070 */
[----:B------:R-:W-:-:S02]  /*1d20*/  FMUL.FTZ R184, R182, R189 ;  /* 0x000000bdb6b87220 */ /* 0x000fc40000410000 */
[----:B------:R-:W-:Y:S01]  /*1d30*/  @P1 FADD.FTZ R185, R106, R185 ;  /* 0x000000b96ab91221 */ /* 0x000fe20000010000 */
[----:B------:R-:W-:Y:S01]  /*1d40*/  ISETP.NE.AND.EX P0, PT, RZ, c[0x0][0x25c], PT, P0 ;  /* 0x00009700ff007a0c */ /* 0x000fe20003f05300 */
[----:B------:R-:W-:Y:S01]  /*1d50*/  @P1 FADD.FTZ R184, R107, R184 ;  /* 0x000000b86bb81221 */ /* 0x000fe20000010000 */
[----:B------:R-:W-:Y:S01]  /*1d60*/  ISETP.NE.U32.AND P1, PT, RZ, c[0x0][0x258], PT ;  /* 0x00009600ff007a0c */ /* 0x000fe20003f25070 */
[----:B------:R-:W-:-:S03]  /*1d70*/  FADD.FTZ R21, R21, R128 ;  /* 0x0000008015157221 */ /* 0x000fc60000010000 */
[----:B------:R-:W-:-:S04]  /*1d80*/  ISETP.NE.AND.EX P1, PT, RZ, c[0x0][0x25c], PT, P1 ;  /* 0x00009700ff007a0c */ /* 0x000fc80003f25310 */
[----:B------:R-:W-:Y:S01]  /*1d90*/  SEL R124, R131, R124, P1 ;  /* 0x0000007c837c7207 */ /* 0x000fe20000800000 */
[CC--:B------:R-:W-:Y:S01]  /*1da0*/  FMUL.FTZ R131, R185.reuse, R157.reuse ;  /* 0x0000009db9837220 */ /* 0x0c0fe20000410000 */
[----:B------:R-:W-:Y:S01]  /*1db0*/  SEL R126, R185, R126, P1 ;  /* 0x0000007eb97e7207 */ /* 0x000fe20000800000 */
[----:B------:R-:W-:Y:S01]  /*1dc0*/  FMUL.FTZ R185, R184, R157 ;  /* 0x0000009db8b97220 */ /* 0x000fe20000410000 */
[----:B------:R-:W-:Y:S01]  /*1dd0*/  @P0 MOV R135, 0x10 ;  /* 0x0000001000870802 */ /* 0x000fe20000000f00 */
[----:B------:R-:W-:Y:S01]  /*1de0*/  FMUL.FTZ R191, R131, c[0x0][0x1e8] ;  /* 0x00007a0083bf7a20 */ /* 0x000fe20000410000 */
[----:B------:R-:W-:Y:S01]  /*1df0*/  SEL R125, R134, R125, P1 ;  /* 0x0000007d867d7207 */ /* 0x000fe20000800000 */
[----:B------:R-:W-:Y:S01]  /*1e00*/  FMUL.FTZ R192, R185, c[0x0][0x1e8] ;  /* 0x00007a00b9c07a20 */ /* 0x000fe20000410000 */
[----:B------:R-:W-:Y:S01]  /*1e10*/  SEL R127, R184, R127, P1 ;  /* 0x0000007fb87f7207 */ /* 0x000fe20000800000 */
[----:B------:R-:W-:Y:S01]  /*1e20*/  @P0 IMAD.WIDE.U32 R134, R140, R135, c[0x0][0x258] ;  /* 0x000096008c860625 */ /* 0x000fe200078e0087 */
[----:B------:R-:W-:Y:S01]  /*1e30*/  LOP3.LUT P1, RZ, R139, 0xff0000, RZ, 0xc0, !PT ;  /* 0x00ff00008bff7812 */ /* 0x000fe2000782c0ff */
[----:B------:R0:W1:Y:S02]  /*1e40*/  F2F.BF16.F32 R185, R188 ;  /* 0x000000bc00b97304 */ /* 0x0000640000202000 */
[----:B------:R-:W-:Y:S01]  /*1e50*/  FMUL.FTZ R184, R99, R192 ;  /* 0x000000c063b87220 */ /* 0x000fe20000410000 */
[----:B------:R2:W-:Y:S01]  /*1e60*/  @P0 STG.E.128 [R134.64], R124 ;  /* 0x0000007c86000986 */ /* 0x0005e2000c101d04 */
[----:B------:R-:W-:Y:S01]  /*1e70*/  LOP3.LUT P0, RZ, R139, 0xff000000, RZ, 0xc0, !PT ;  /* 0xff0000008bff7812 */ /* 0x000fe2000780c0ff */
[----:B------:R-:W-:-:S03]  /*1e80*/  FMUL.FTZ R131, R98, R191 ;  /* 0x000000bf62837220 */ /* 0x000fc60000410000 */
[----:B------:R-:W-:Y:S01]  /*1e90*/  FSEL R190, R184, RZ, P0 ;  /* 0x000000ffb8be7208 */ /* 0x000fe20000000000 */
[----:B0-----:R-:W-:Y:S01]  /*1ea0*/  IMAD.MOV.U32 R188, RZ, RZ, RZ ;  /* 0x000000ffffbc7224 */ /* 0x001fe200078e00ff */
[----:B------:R-:W-:Y:S02]  /*1eb0*/  FSEL R131, R131, RZ, P1 ;  /* 0x000000ff83837208 */ /* 0x000fe40000800000 */
[----:B------:R-:W0:Y:S01]  /*1ec0*/  F2F.BF16.F32 R189, R190 ;  /* 0x000000be00bd7304 */ /* 0x000e220000202000 */
[----:B-1----:R-:W-:-:S07]  /*1ed0*/  IMAD.WIDE.U32 R184, R185, 0x10000, RZ ;  /* 0x00010000b9b87825 */ /* 0x002fce00078e00ff */
[----:B------:R-:W1:Y:S01]  /*1ee0*/  F2F.BF16.F32 R131, R131 ;  /* 0x0000008300837304 */ /* 0x000e620000202000 */
[----:B------:R-:W-:Y:S01]  /*1ef0*/  LOP3.LUT R184, R184, R187, RZ, 0xfc, !PT ;  /* 0x000000bbb8b87212 */ /* 0x000fe200078efcff */
[C---:B--2---:R-:W-:Y:S01]  /*1f00*/  IMAD.WIDE.U32 R134, R140.reuse, R193, c[0x0][0x248] ;  /* 0x000092008c867625 */ /* 0x044fe200078e00c1 */
[----:B------:R-:W-:Y:S02]  /*1f10*/  IADD3 R140, R140, 0x80, RZ ;  /* 0x000000808c8c7810 */ /* 0x000fe40007ffe0ff */
[----:B0-----:R-:W-:-:S04]  /*1f20*/  SHF.L.U32 R189, R189, 0x10, RZ ;  /* 0x00000010bdbd7819 */ /* 0x001fc800000006ff */
[----:B-1----:R-:W-:Y:S01]  /*1f30*/  LOP3.LUT R185, R185, R189, R131, 0xfe, !PT ;  /* 0x000000bdb9b97212 */ /* 0x002fe200078efe83 */
[----:B------:R-:W-:Y:S01]  /*1f40*/  HFMA2.MMA R131, -RZ, RZ, 0, 0 ;  /* 0x00000000ff837435 */ /* 0x000fe200000001ff */
[----:B------:R-:W-:Y:S02]  /*1f50*/  @P1 MOV R189, R129 ;  /* 0x0000008100bd1202 */ /* 0x000fe40000000f00 */
[----:B------:R-:W-:Y:S01]  /*1f60*/  @P0 SHF.R.U32.HI R129, RZ, 0x10, R129 ;  /* 0x00000010ff810819 */ /* 0x000fe20000011681 */
[----:B------:R0:W-:Y:S01]  /*1f70*/  STG.E.64 [R134.64], R184 ;  /* 0x000000b886007986 */ /* 0x0001e2000c101b04 */
[----:B------:R-:W-:Y:S02]  /*1f80*/  @P1 PRMT R189, RZ, 0x5410, R189 ;  /* 0x00005410ffbd1816 */ /* 0x000fe400000000bd */
[----:B------:R-:W-:-:S03]  /*1f90*/  @P0 PRMT R129, RZ, 0x5410, R129 ;  /* 0x00005410ff810816 */ /* 0x000fc60000000081 */
[----:B------:R-:W-:Y:S02]  /*1fa0*/  @P1 FMUL.FTZ R131, R191, R189 ;  /* 0x000000bdbf831220 */ /* 0x000fe40000410000 */
[----:B------:R-:W-:Y:S02]  /*1fb0*/  @P0 FMUL.FTZ R188, R192, R129 ;  /* 0x00000081c0bc0220 */ /* 0x000fe40000410000 */
[----:B------:R-:W-:Y:S02]  /*1fc0*/  FADD.FTZ R22, R22, R131 ;  /* 0x0000008316167221 */ /* 0x000fe40000010000 */
[----:B------:R-:W-:Y:S02]  /*1fd0*/  FADD.FTZ R23, R23, R188 ;  /* 0x000000bc17177221 */ /* 0x000fe40000010000 */
.L_x_4940:
[----:B------:R-:W-:Y:S05]  /*1fe0*/  BSYNC B0 ;  /* 0x0000000000007941 */ /* 0x000fea0003800000 */
.L_x_4939:
[----:B------:R-:W-:Y:S01]  /*1ff0*/  BSSY B0, `(.L_x_4941) ;  /* 0x0000058000007945 */ /* 0x000fe20003800000 */
[----:B------:R-:W-:Y:S05]  /*2000*/  @!P3 BRA `(.L_x_4942) ;  /* 0x000005600000b947 */ /* 0x000fea0003800000 */
[----:B------:R-:W-:-:S05]  /*2010*/  MOV R129, 0x8 ;  /* 0x0000000800817802 */ /* 0x000fca0000000f00 */
[----:B------:R-:W-:-:S06]  /*2020*/  IMAD.WIDE.U32 R128, R140, R129, c[0x0][0x170] ;  /* 0x00005c008c807625 */ /* 0x000fcc00078e0081 */
[----:B------:R-:W2:Y:S01]  /*2030*/  LDG.E.64 R128, [R128.64] ;  /* 0x0000000480807981 */ /* 0x000ea2000c1e1b00 */
[----:B0-----:R-:W-:Y:S01]  /*2040*/  ISETP.NE.AND P0, PT, R186, RZ, PT ;  /* 0x000000ffba00720c */ /* 0x001fe20003f05270 */
[----:B------:R-:W-:Y:S01]  /*2050*/  HFMA2.MMA R187, -RZ, RZ, 0, 0 ;  /* 0x00000000ffbb7435 */ /* 0x000fe200000001ff */
[----:B------:R-:W-:Y:S01]  /*2060*/  ISETP.NE.U32.AND P1, PT, RZ, c[0x0][0x218], PT ;  /* 0x00008600ff007a0c */ /* 0x000fe20003f25070 */
[----:B------:R-:W-:Y:S01]  /*2070*/  HFMA2.MMA R188, -RZ, RZ, 0, 0 ;  /* 0x00000000ffbc7435 */ /* 0x000fe200000001ff */
[----:B------:R-:W-:Y:S02]  /*2080*/  FSEL R189, R130, RZ, !P0 ;  /* 0x000000ff82bd7208 */ /* 0x000fe40004000000 */
[----:B------:R-:W-:Y:S02]  /*2090*/  ISETP.NE.AND.EX P1, PT, RZ, c[0x0][0x21c], PT, P1 ;  /* 0x00008700ff007a0c */ /* 0x000fe40003f25310 */
[----:B------:R-:W-:Y:S01]  /*20a0*/  LOP3.LUT P0, RZ, R3, 0xff, RZ, 0xc0, !PT ;  /* 0x000000ff03ff7812 */ /* 0x000fe2000780c0ff */
[----:B------:R-:W-:-:S02]  /*20b0*/  FFMA.FTZ R131, R167, R132, R189 ;  /* 0x00000084a7837223 */ /* 0x000fc400000100bd */
[-C--:B------:R-:W-:Y:S02]  /*20c0*/  FFMA.FTZ R184, R166, R132.reuse, R189 ;  /* 0x00000084a6b87223 */ /* 0x080fe400000100bd */
[----:B------:R-:W-:Y:S02]  /*20d0*/  FADD.FTZ R131, R168, -R131 ;  /* 0x80000083a8837221 */ /* 0x000fe40000010000 */
[-CC-:B------:R-:W-:Y:S02]  /*20e0*/  FFMA.FTZ R185, R171, R132.reuse, R189.reuse ;  /* 0x00000084abb97223 */ /* 0x180fe400000100bd */
[----:B------:R-:W-:Y:S02]  /*20f0*/  FMUL.FTZ R131, R182, R131 ;  /* 0x00000083b6837220 */ /* 0x000fe40000410000 */
[----:B------:R-:W-:Y:S02]  /*2100*/  FFMA.FTZ R189, R173, R132, R189 ;  /* 0x00000084adbd7223 */ /* 0x000fe400000100bd */
[----:B------:R-:W-:-:S02]  /*2110*/  @P1 FADD.FTZ R131, R108, R131 ;  /* 0x000000836c831221 */ /* 0x000fc40000010000 */
[----:B------:R-:W-:Y:S02]  /*2120*/  FADD.FTZ R185, R170, -R185 ;  /* 0x800000b9aab97221 */ /* 0x000fe40000010000 */
[----:B------:R-:W-:Y:S02]  /*2130*/  FMUL.FTZ R133, R131, R157 ;  /* 0x0000009d83857220 */ /* 0x000fe40000410000 */
[----:B------:R-:W-:Y:S02]  /*2140*/  FADD.FTZ R189, R172, -R189 ;  /* 0x800000bdacbd7221 */ /* 0x000fe40000010000 */
[----:B------:R-:W-:Y:S02]  /*2150*/  FMUL.FTZ R135, R133, c[0x0][0x1e8] ;  /* 0x00007a0085877a20 */ /* 0x000fe40000410000 */
[----:B------:R-:W-:-:S04]  /*2160*/  FMUL.FTZ R190, R182, R189 ;  /* 0x000000bdb6be7220 */ /* 0x000fc80000410000 */
[----:B------:R-:W-:Y:S01]  /*2170*/  @P1 FADD.FTZ R190, R111, R190 ;  /* 0x000000be6fbe1221 */ /* 0x000fe20000010000 */
[----:B--2---:R-:W-:-:S04]  /*2180*/  @P0 MOV R134, R128 ;  /* 0x0000008000860202 */ /* 0x004fc80000000f00 */
[----:B------:R-:W-:Y:S01]  /*2190*/  @P0 PRMT R133, RZ, 0x5410, R134 ;  /* 0x00005410ff850816 */ /* 0x000fe20000000086 */
[----:B------:R-:W-:-:S04]  /*21a0*/  FMUL.FTZ R134, R88, R135 ;  /* 0x0000008758867220 */ /* 0x000fc80000410000 */
[----:B------:R-:W-:Y:S01]  /*21b0*/  @P0 FMUL.FTZ R187, R135, R133 ;  /* 0x0000008587bb0220 */ /* 0x000fe20000410000 */
[----:B------:R-:W-:Y:S01]  /*21c0*/  FSEL R133, R134, RZ, P0 ;  /* 0x000000ff86857208 */ /* 0x000fe20000000000 */
[----:B------:R-:W-:Y:S01]  /*21d0*/  FADD.FTZ R135, R169, -R184 ;  /* 0x800000b8a9877221 */ /* 0x000fe20000010000 */
[----:B------:R-:W-:Y:S01]  /*21e0*/  ISETP.NE.U32.AND P0, PT, RZ, c[0x0][0x258], PT ;  /* 0x00009600ff007a0c */ /* 0x000fe20003f05070 */
[----:B------:R-:W-:Y:S02]  /*21f0*/  FADD.FTZ R16, R16, R187 ;  /* 0x000000bb10107221 */ /* 0x000fe40000010000 */
[C---:B------:R-:W-:Y:S01]  /*2200*/  FMUL.FTZ R134, R182.reuse, R135 ;  /* 0x00000087b6867220 */ /* 0x040fe20000410000 */
[----:B------:R-:W-:Y:S01]  /*2210*/  ISETP.NE.AND.EX P0, PT, RZ, c[0x0][0x25c], PT, P0 ;  /* 0x00009700ff007a0c */ /* 0x000fe20003f05300 */
[----:B------:R-:W-:Y:S01]  /*2220*/  FMUL.FTZ R135, R182, R185 ;  /* 0x000000b9b6877220 */ /* 0x000fe20000410000 */
[----:B------:R-:W-:Y:S01]  /*2230*/  F2F.BF16.F32 R133, R133 ;  /* 0x0000008500857304 */ /* 0x000fe20000202000 */
[----:B------:R-:W-:-:S02]  /*2240*/  @P1 FADD.FTZ R134, R109, R134 ;  /* 0x000000866d861221 */ /* 0x000fc40000010000 */
        /* <DEDUP_REMOVED lines=12> */
[----:B------:R-:W-:Y:S01]  /*2310*/  FMUL.FTZ R131, R89, R134 ;  /* 0x0000008659837220 */ /* 0x000fe20000410000 */
[----:B------:R-:W-:Y:S01]  /*2320*/  @P0 LEA.HI.X R185, R140, c[0x0][0x25c], RZ, 0x4, P1 ;  /* 0x000097008cb90a11 */ /* 0x000fe200008f24ff */
[----:B------:R-:W-:Y:S01]  /*2330*/  FMUL.FTZ R192, R190, c[0x0][0x1e8] ;  /* 0x00007a00bec07a20 */ /* 0x000fe20000410000 */
[----:B------:R-:W-:Y:S01]  /*2340*/  LOP3.LUT P1, RZ, R3, 0xff00, RZ, 0xc0, !PT ;  /* 0x0000ff0003ff7812 */ /* 0x000fe2000782c0ff */
[----:B------:R-:W-:-:S02]  /*2350*/  FMUL.FTZ R191, R135, c[0x0][0x1e8] ;  /* 0x00007a0087bf7a20 */ /* 0x000fc40000410000 */
[----:B------:R0:W-:Y:S01]  /*2360*/  @P0 STG.E.128 [R184.64], R124 ;  /* 0x0000007cb8000986 */ /* 0x0001e2000c101d04 */
[----:B------:R-:W-:Y:S02]  /*2370*/  FSEL R131, R131, RZ, P1 ;  /* 0x000000ff83837208 */ /* 0x000fe40000800000 */
[----:B------:R-:W-:-:S04]  /*2380*/  LOP3.LUT P0, RZ, R3, 0xff0000, RZ, 0xc0, !PT ;  /* 0x00ff000003ff7812 */ /* 0x000fc8000780c0ff */
[----:B------:R-:W1:Y:S03]  /*2390*/  F2F.BF16.F32 R131, R131 ;  /* 0x0000008300837304 */ /* 0x000e660000202000 */
[----:B------:R-:W-:-:S04]  /*23a0*/  @P1 SHF.R.U64 R128, R128, 0x10, R129 ;  /* 0x0000001080801819 */ /* 0x000fc80000001281 */
[----:B------:R-:W-:Y:S01]  /*23b0*/  @P1 PRMT R128, RZ, 0x5410, R128 ;  /* 0x00005410ff801816 */ /* 0x000fe20000000080 */
[----:B0-----:R-:W-:-:S04]  /*23c0*/  FMUL.FTZ R184, R91, R192 ;  /* 0x000000c05bb87220 */ /* 0x001fc80000410000 */
[----:B------:R-:W-:Y:S01]  /*23d0*/  @P1 FMUL.FTZ R188, R134, R128 ;  /* 0x0000008086bc1220 */ /* 0x000fe20000410000 */
[----:B------:R-:W-:Y:S01]  /*23e0*/  LEA R134, P1, R140, c[0x0][0x248], 0x3 ;  /* 0x000092008c867a11 */ /* 0x000fe200078218ff */
[----:B------:R-:W-:Y:S02]  /*23f0*/  FMUL.FTZ R128, R90, R191 ;  /* 0x000000bf5a807220 */ /* 0x000fe40000410000 */
[----:B------:R-:W-:Y:S01]  /*2400*/  FADD.FTZ R17, R17, R188 ;  /* 0x000000bc11117221 */ /* 0x000fe20000010000 */
[----:B------:R-:W-:Y:S02]  /*2410*/  LEA.HI.X R135, R140, c[0x0][0x24c], RZ, 0x3, P1 ;  /* 0x000093008c877a11 */ /* 0x000fe400008f1cff */
[----:B------:R-:W-:Y:S02]  /*2420*/  LOP3.LUT P1, RZ, R3, 0xff000000, RZ, 0xc0, !PT ;  /* 0xff00000003ff7812 */ /* 0x000fe4000782c0ff */
[----:B------:R-:W-:Y:S02]  /*2430*/  FSEL R128, R128, RZ, P0 ;  /* 0x000000ff80807208 */ /* 0x000fe40000000000 */
[----:B------:R-:W-:Y:S01]  /*2440*/  FSEL R190, R184, RZ, P1 ;  /* 0x000000ffb8be7208 */ /* 0x000fe20000800000 */
[----:B-1----:R-:W-:Y:S01]  /*2450*/  IMAD.WIDE.U32 R184, R131, 0x10000, RZ ;  /* 0x0001000083b87825 */ /* 0x002fe200078e00ff */
[----:B------:R-:W-:Y:S01]  /*2460*/  HFMA2.MMA R131, -RZ, RZ, 0, 0 ;  /* 0x00000000ff837435 */ /* 0x000fe200000001ff */
[----:B------:R-:W-:Y:S01]  /*2470*/  IADD3 R140, R140, 0x80, RZ ;  /* 0x000000808c8c7810 */ /* 0x000fe20007ffe0ff */
[----:B------:R-:W0:Y:S02]  /*2480*/  F2F.BF16.F32 R189, R190 ;  /* 0x000000be00bd7304 */ /* 0x000e240000202000 */
[----:B------:R-:W-:-:S06]  /*2490*/  LOP3.LUT R184, R184, R133, RZ, 0xfc, !PT ;  /* 0x00000085b8b87212 */ /* 0x000fcc00078efcff */
[----:B------:R-:W1:Y:S01]  /*24a0*/  F2F.BF16.F32 R128, R128 ;  /* 0x0000008000807304 */ /* 0x000e620000202000 */
[----:B0-----:R-:W-:-:S04]  /*24b0*/  SHF.L.U32 R189, R189, 0x10, RZ ;  /* 0x00000010bdbd7819 */ /* 0x001fc800000006ff */
[----:B-1----:R-:W-:Y:S02]  /*24c0*/  LOP3.LUT R185, R185, R189, R128, 0xfe, !PT ;  /* 0x000000bdb9b97212 */ /* 0x002fe400078efe80 */
[----:B------:R-:W-:Y:S02]  /*24d0*/  @P0 MOV R189, R129 ;  /* 0x0000008100bd0202 */ /* 0x000fe40000000f00 */
[----:B------:R-:W-:Y:S01]  /*24e0*/  @P1 SHF.R.U32.HI R129, RZ, 0x10, R129 ;  /* 0x00000010ff811819 */ /* 0x000fe20000011681 */
[----:B------:R0:W-:Y:S01]  /*24f0*/  STG.E.64 [R134.64], R184 ;  /* 0x000000b886007986 */ /* 0x0001e2000c101b04 */
[----:B------:R-:W-:Y:S02]  /*2500*/  @P0 PRMT R189, RZ, 0x5410, R189 ;  /* 0x00005410ffbd0816 */ /* 0x000fe400000000bd */
[----:B------:R-:W-:Y:S02]  /*2510*/  @P1 PRMT R129, RZ, 0x5410, R129 ;  /* 0x00005410ff811816 */ /* 0x000fe40000000081 */
[----:B------:R-:W-:Y:S01]  /*2520*/  MOV R128, RZ ;  /* 0x000000ff00807202 */ /* 0x000fe20000000f00 */
[----:B------:R-:W-:-:S02]  /*2530*/  @P0 FMUL.FTZ R131, R191, R189 ;  /* 0x000000bdbf830220 */ /* 0x000fc40000410000 */
[----:B------:R-:W-:Y:S02]  /*2540*/  @P1 FMUL.FTZ R128, R192, R129 ;  /* 0x00000081c0801220 */ /* 0x000fe40000410000 */
[----:B------:R-:W-:Y:S02]  /*2550*/  FADD.FTZ R18, R18, R131 ;  /* 0x0000008312127221 */ /* 0x000fe40000010000 */
[----:B------:R-:W-:Y:S02]  /*2560*/  FADD.FTZ R19, R19, R128 ;  /* 0x0000008013137221 */ /* 0x000fe40000010000 */
.L_x_4942:
[----:B------:R-:W-:Y:S05]  /*2570*/  BSYNC B0 ;  /* 0x0000000000007941 */ /* 0x000fea0003800000 */
.L_x_4941:
[----:B------:R-:W-:Y:S01]  /*2580*/  BSSY B0, `(.L_x_4943) ;  /* 0x0000058000007945 */ /* 0x000fe20003800000 */
[----:B------:R-:W-:Y:S05]  /*2590*/  @!P4 BRA `(.L_x_4944) ;  /* 0x000005600000c947 */ /* 0x000fea0003800000 */
[----:B------:R-:W-:-:S04]  /*25a0*/  IMAD.MOV.U32 R129, RZ, RZ, 0x8 ;  /* 0x00000008ff817424 */ /* 0x000fc800078e00ff */
[----:B------:R-:W-:-:S06]  /*25b0*/  IMAD.WIDE.U32 R128, R140, R129, c[0x0][0x170] ;  /* 0x00005c008c807625 */ /* 0x000fcc00078e0081 */
[----:B------:R-:W2:Y:S01]  /*25c0*/  LDG.E.64 R128, [R128.64] ;  /* 0x0000000480807981 */ /* 0x000ea2000c1e1b00 */
[----:B0-----:R-:W-:Y:S01]  /*25d0*/  ISETP.NE.AND P0, PT, R186, RZ, PT ;  /* 0x000000ffba00720c */ /* 0x001fe20003f05270 */
[----:B------:R-:W-:Y:S01]  /*25e0*/  HFMA2.MMA R187, -RZ, RZ, 0, 0 ;  /* 0x00000000ffbb7435 */ /* 0x000fe200000001ff */
[----:B------:R-:W-:Y:S02]  /*25f0*/  ISETP.NE.U32.AND P1, PT, RZ, c[0x0][0x218], PT ;  /* 0x00008600ff007a0c */ /* 0x000fe40003f25070 */
        /* <DEDUP_REMOVED lines=12> */
[----:B------:R-:W-:Y:S01]  /*26c0*/  FADD.FTZ R189, R147, -R188 ;  /* 0x800000bc93bd7221 */ /* 0x000fe20000010000 */
[----:B------:R-:W-:Y:S01]  /*26d0*/  HFMA2.MMA R188, -RZ, RZ, 0, 0 ;  /* 0x00000000ffbc7435 */ /* 0x000fe200000001ff */
        /* <DEDUP_REMOVED lines=66> */
.L_x_4944:
[----:B------:R-:W-:Y:S05]  /*2b00*/  BSYNC B0 ;  /* 0x0000000000007941 */ /* 0x000fea0003800000 */
.L_x_4943:
[----:B------:R-:W-:Y:S01]  /*2b10*/  BSSY B0, `(.L_x_4945) ;  /* 0x0000058000007945 */ /* 0x000fe20003800000 */
[----:B------:R-:W-:Y:S05]  /*2b20*/  @!P5 BRA `(.L_x_4946) ;  /* 0x000005600000d947 */ /* 0x000fea0003800000 */
[----:B------:R-:W-:-:S10]  /*2b30*/  HFMA2.MMA R129, -RZ, RZ, 0, 4.76837158203125e-07 ;  /* 0x00000008ff817435 */ /* 0x000fd400000001ff */
[----:B------:R-:W-:-:S06]  /*2b40*/  IMAD.WIDE.U32 R128, R140, R129, c[0x0][0x170] ;  /* 0x00005c008c807625 */ /* 0x000fcc00078e0081 */
[----:B------:R-:W2:Y:S01]  /*2b50*/  LDG.E.64 R128, [R128.64] ;  /* 0x0000000480807981 */ /* 0x000ea2000c1e1b00 */
[----:B0-----:R-:W-:Y:S01]  /*2b60*/  ISETP.NE.AND P0, PT, R186, RZ, PT ;  /* 0x000000ffba00720c */ /* 0x001fe20003f05270 */
[----:B------:R-:W-:Y:S01]  /*2b70*/  IMAD.MOV.U32 R187, RZ, RZ, RZ ;  /* 0x000000ffffbb7224 */ /* 0x000fe200078e00ff */
        /* <DEDUP_REMOVED lines=81> */
.L_x_4946:
[----:B------:R-:W-:Y:S05]  /*3090*/  BSYNC B0 ;  /* 0x0000000000007941 */ /* 0x000fea0003800000 */
.L_x_4945:
[----:B------:R-:W-:Y:S01]  /*30a0*/  BSSY B0, `(.L_x_4947) ;  /* 0x0000057000007945 */ /* 0x000fe20003800000 */
        /* <DEDUP_REMOVED lines=9> */
[-CC-:B------:R-:W-:Y:S01]  /*3140*/  FFMA.FTZ R131, R175, R132.reuse, R187.reuse ;  /* 0x00000084af837223 */ /* 0x180fe200000100bb */
[----:B------:R-:W-:Y:S01]  /*3150*/  MOV R135, RZ ;  /* 0x000000ff00877202 */ /* 0x000fe20000000f00 */
[----:B------:R-:W-:-:S02]  /*3160*/  FFMA.FTZ R134, R174, R132, R187 ;  /* 0x00000084ae867223 */ /* 0x000fc400000100bb */
[----:B------:R-:W-:Y:S02]  /*3170*/  FADD.FTZ R131, R176, -R131 ;  /* 0x80000083b0837221 */ /* 0x000fe40000010000 */
[-CC-:B------:R-:W-:Y:S02]  /*3180*/  FFMA.FTZ R185, R179, R132.reuse, R187.reuse ;  /* 0x00000084b3b97223 */ /* 0x180fe400000100bb */
        /* <DEDUP_REMOVED lines=8> */
[----:B------:R-:W-:Y:S02]  /*3210*/  FMUL.FTZ R132, R68, R189 ;  /* 0x000000bd44847220 */ /* 0x000fe40000410000 */
[----:B------:R-:W-:-:S02]  /*3220*/  @P1 FADD.FTZ R185, R122, R185 ;  /* 0x000000b97ab91221 */ /* 0x000fc40000010000 */
[----:B--2---:R-:W-:-:S05]  /*3230*/  @P0 IMAD.MOV.U32 R133, RZ, RZ, R128 ;  /* 0x000000ffff850224 */ /* 0x004fca00078e0080 */
[----:B------:R-:W-:Y:S01]  /*3240*/  @P0 PRMT R130, RZ, 0x5410, R133 ;  /* 0x00005410ff820816 */ /* 0x000fe20000000085 */
[----:B------:R-:W-:Y:S01]  /*3250*/  FADD.FTZ R133, R177, -R134 ;  /* 0x80000086b1857221 */ /* 0x000fe20000010000 */
[----:B------:R-:W-:-:S03]  /*3260*/  FSEL R134, R132, RZ, P0 ;  /* 0x000000ff84867208 */ /* 0x000fc60000000000 */
[----:B------:R-:W-:Y:S01]  /*3270*/  @P0 FMUL.FTZ R135, R189, R130 ;  /* 0x00000082bd870220 */ /* 0x000fe20000410000 */
[----:B------:R-:W-:Y:S01]  /*3280*/  ISETP.NE.U32.AND P0, PT, RZ, c[0x0][0x258], PT ;  /* 0x00009600ff007a0c */ /* 0x000fe20003f05070 */
[C---:B------:R-:W-:Y:S02]  /*3290*/  FMUL.FTZ R130, R182.reuse, R133 ;  /* 0x00000085b6827220 */ /* 0x040fe40000410000 */
[----:B------:R-:W-:Y:S01]  /*32a0*/  FMUL.FTZ R182, R182, R187 ;  /* 0x000000bbb6b67220 */ /* 0x000fe20000410000 */
[----:B------:R-:W-:Y:S01]  /*32b0*/  ISETP.NE.AND.EX P0, PT, RZ, c[0x0][0x25c], PT, P0 ;  /* 0x00009700ff007a0c */ /* 0x000fe20003f05300 */
[----:B------:R-:W-:Y:S01]  /*32c0*/  @P1 FADD.FTZ R130, R121, R130 ;  /* 0x0000008279821221 */ /* 0x000fe20000010000 */
[----:B------:R-:W-:Y:S01]  /*32d0*/  F2F.BF16.F32 R187, R134 ;  /* 0x0000008600bb7304 */ /* 0x000fe20000202000 */
        /* <DEDUP_REMOVED lines=9> */
[C---:B------:R-:W-:Y:S01]  /*3370*/  SEL R127, R182.reuse, R127, P1 ;  /* 0x0000007fb67f7207 */ /* 0x040fe20000800000 */
[----:B------:R-:W-:Y:S01]  /*3380*/  FMUL.FTZ R182, R182, R157 ;  /* 0x0000009db6b67220 */ /* 0x000fe20000410000 */
[----:B------:R-:W-:Y:S01]  /*3390*/  @P0 LEA R132, P1, R140, c[0x0][0x258], 0x4 ;  /* 0x000096008c840a11 */ /* 0x000fe200078220ff */
[----:B------:R-:W-:Y:S02]  /*33a0*/  FMUL.FTZ R157, R130, c[0x0][0x1e8] ;  /* 0x00007a00829d7a20 */ /* 0x000fe40000410000 */
[----:B------:R-:W-:Y:S01]  /*33b0*/  FMUL.FTZ R188, R182, c[0x0][0x1e8] ;  /* 0x00007a00b6bc7a20 */ /* 0x000fe20000410000 */
[----:B------:R-:W-:Y:S01]  /*33c0*/  @P0 LEA.HI.X R133, R140, c[0x0][0x25c], RZ, 0x4, P1 ;  /* 0x000097008c850a11 */ /* 0x000fe200008f24ff */
[----:B------:R-:W-:Y:S01]  /*33d0*/  FMUL.FTZ R131, R69, R157 ;  /* 0x0000009d45837220 */ /* 0x000fe20000410000 */
[----:B------:R-:W-:Y:S01]  /*33e0*/  LOP3.LUT P1, RZ, R138, 0xff00, RZ, 0xc0, !PT ;  /* 0x0000ff008aff7812 */ /* 0x000fe2000782c0ff */
[----:B------:R-:W-:-:S02]  /*33f0*/  FMUL.FTZ R189, R185, c[0x0][0x1e8] ;  /* 0x00007a00b9bd7a20 */ /* 0x000fc40000410000 */
[----:B------:R0:W-:Y:S01]  /*3400*/  @P0 STG.E.128 [R132.64], R124 ;  /* 0x0000007c84000986 */ /* 0x0001e2000c101d04 */
[----:B------:R-:W-:Y:S01]  /*3410*/  LOP3.LUT P0, RZ, R138, 0xff0000, RZ, 0xc0, !PT ;  /* 0x00ff00008aff7812 */ /* 0x000fe2000780c0ff */
[----:B------:R-:W-:-:S08]  /*3420*/  FMUL.FTZ R182, R70, R189 ;  /* 0x000000bd46b67220 */ /* 0x000fd00000410000 */
[----:B------:R-:W-:Y:S01]  /*3430*/  @P1 SHF.R.U64 R130, R128, 0x10, R129 ;  /* 0x0000001080821819 */ /* 0x000fe20000001281 */
[----:B------:R-:W-:-:S03]  /*3440*/  HFMA2.MMA R128, -RZ, RZ, 0, 0 ;  /* 0x00000000ff807435 */ /* 0x000fc600000001ff */
[----:B------:R-:W-:Y:S01]  /*3450*/  @P1 PRMT R130, RZ, 0x5410, R130 ;  /* 0x00005410ff821816 */ /* 0x000fe20000000082 */
[----:B0-----:R-:W-:-:S04]  /*3460*/  FMUL.FTZ R132, R71, R188 ;  /* 0x000000bc47847220 */ /* 0x001fc80000410000 */
[----:B------:R-:W-:Y:S01]  /*3470*/  @P1 FMUL.FTZ R128, R157, R130 ;  /* 0x000000829d801220 */ /* 0x000fe20000410000 */
[----:B------:R-:W-:Y:S02]  /*3480*/  FSEL R157, R131, RZ, P1 ;  /* 0x000000ff839d7208 */ /* 0x000fe40000800000 */
[----:B------:R-:W-:Y:S01]  /*3490*/  LEA R130, P1, R140, c[0x0][0x248], 0x3 ;  /* 0x000092008c827a11 */ /* 0x000fe200078218ff */
[----:B------:R-:W-:-:S03]  /*34a0*/  FADD.FTZ R5, R5, R128 ;  /* 0x0000008005057221 */ /* 0x000fc60000010000 */
[----:B------:R-:W-:Y:S01]  /*34b0*/  LEA.HI.X R131, R140, c[0x0][0x24c], RZ, 0x3, P1 ;  /* 0x000093008c837a11 */ /* 0x000fe200008f1cff */
[----:B------:R-:W0:Y:S01]  /*34c0*/  F2F.BF16.F32 R157, R157 ;  /* 0x0000009d009d7304 */ /* 0x000e220000202000 */
[----:B------:R-:W-:Y:S02]  /*34d0*/  LOP3.LUT P1, RZ, R138, 0xff000000, RZ, 0xc0, !PT ;  /* 0xff0000008aff7812 */ /* 0x000fe4000782c0ff */
[----:B------:R-:W-:Y:S02]  /*34e0*/  FSEL R140, R182, RZ, P0 ;  /* 0x000000ffb68c7208 */ /* 0x000fe40000000000 */
[----:B------:R-:W-:Y:S02]  /*34f0*/  FSEL R184, R132, RZ, P1 ;  /* 0x000000ff84b87208 */ /* 0x000fe40000800000 */
[----:B------:R-:W-:Y:S02]  /*3500*/  @P0 MOV R182, R129 ;  /* 0x0000008100b60202 */ /* 0x000fe40000000f00 */
[----:B------:R-:W-:Y:S02]  /*3510*/  F2F.BF16.F32 R140, R140 ;  /* 0x0000008c008c7304 */ /* 0x000fe40000202000 */
[----:B------:R-:W-:-:S03]  /*3520*/  @P0 PRMT R182, RZ, 0x5410, R182 ;  /* 0x00005410ffb60816 */ /* 0x000fc600000000b6 */
[----:B------:R-:W-:Y:S01]  /*3530*/  @P1 SHF.R.U32.HI R129, RZ, 0x10, R129 ;  /* 0x00000010ff811819 */ /* 0x000fe20000011681 */
[----:B0-----:R-:W-:Y:S02]  /*3540*/  IMAD.WIDE.U32 R132, R157, 0x10000, RZ ;  /* 0x000100009d847825 */ /* 0x001fe400078e00ff */
[----:B------:R-:W0:Y:S01]  /*3550*/  F2F.BF16.F32 R184, R184 ;  /* 0x000000b800b87304 */ /* 0x000e220000202000 */
[----:B------:R-:W-:Y:S01]  /*3560*/  HFMA2.MMA R157, -RZ, RZ, 0, 0 ;  /* 0x00000000ff9d7435 */ /* 0x000fe200000001ff */
[----:B------:R-:W-:Y:S02]  /*3570*/  @P1 PRMT R129, RZ, 0x5410, R129 ;  /* 0x00005410ff811816 */ /* 0x000fe40000000081 */
[----:B------:R-:W-:-:S03]  /*3580*/  LOP3.LUT R132, R132, R187, RZ, 0xfc, !PT ;  /* 0x000000bb84847212 */ /* 0x000fc600078efcff */
[----:B------:R-:W-:-:S04]  /*3590*/  @P0 FMUL.FTZ R157, R189, R182 ;  /* 0x000000b6bd9d0220 */ /* 0x000fc80000410000 */
[----:B------:R-:W-:Y:S01]  /*35a0*/  FADD.FTZ R6, R6, R157 ;  /* 0x0000009d06067221 */ /* 0x000fe20000010000 */
[----:B0-----:R-:W-:-:S04]  /*35b0*/  SHF.L.U32 R185, R184, 0x10, RZ ;  /* 0x00000010b8b97819 */ /* 0x001fc800000006ff */
[----:B------:R-:W-:Y:S02]  /*35c0*/  LOP3.LUT R133, R133, R185, R140, 0xfe, !PT ;  /* 0x000000b985857212 */ /* 0x000fe400078efe8c */
[----:B------:R-:W-:Y:S01]  /*35d0*/  MOV R140, RZ ;  /* 0x000000ff008c7202 */ /* 0x000fe20000000f00 */
[----:B------:R-:W-:Y:S02]  /*35e0*/  @P1 FMUL.FTZ R140, R188, R129 ;  /* 0x00000081bc8c1220 */ /* 0x000fe40000410000 */
[----:B------:R0:W-:Y:S02]  /*35f0*/  STG.E.64 [R130.64], R132 ;  /* 0x0000008482007986 */ /* 0x0001e4000c101b04 */
[----:B------:R-:W-:Y:S02]  /*3600*/  FADD.FTZ R7, R7, R140 ;  /* 0x0000008c07077221 */ /* 0x000fe40000010000 */
.L_x_4948:
[----:B------:R-:W-:Y:S05]  /*3610*/  BSYNC B0 ;  /* 0x0000000000007941 */ /* 0x000fea0003800000 */
.L_x_4947:
[----:B------:R-:W-:Y:S02]  /*3620*/  IADD3 R0, R0, c[0x0][0x160], RZ ;  /* 0x0000580000007a10 */ /* 0x000fe40007ffe0ff */
[----:B------:R-:W-:Y:S02]  /*3630*/  LOP3.LUT P1, RZ, R2, 0xff, RZ, 0xc0, !PT ;  /* 0x000000ff02ff7812 */ /* 0x000fe4000782c0ff */
[----:B------:R-:W-:-:S02]  /*3640*/  ISETP.GE.AND P0, PT, R0, c[0x0][0x164], PT ;  /* 0x0000590000007a0c */ /* 0x000fc40003f06270 */
[----:B------:R-:W-:-:S11]  /*3650*/  SEL R2, RZ, 0x1, P1 ;  /* 0x00000001ff027807 */ /* 0x000fd60000800000 */
[----:B0-----:R-:W-:Y:S01]  /*3660*/  @P0 CALL.REL.NOINC `(.L_x_4926) ;  /* 0x0000001000000944 */ /* 0x001fe20003c00000 */
[----:B------:R-:W-:Y:S05]  /*3670*/  BRA `(.L_x_4949) ;  /* 0xffffce8000007947 */ /* 0x000fea000383ffff */
.L_x_4926:
        /* <DEDUP_REMOVED lines=47> */
.L_x_4937:
[----:B------:R-:W-:Y:S01]  /*3970*/  HFMA2.MMA R190, -RZ, RZ, 0, 9.5367431640625e-07 ;  /* 0x00000010ffbe7435 */ /* 0x000fe200000001ff */
[----:B------:R-:W-:-:S02]  /*3980*/  MOV R133, R135 ;  /* 0x0000008700857202 */ /* 0x000fc40000000f00 */
[----:B------:R-:W-:Y:S02]  /*3990*/  MOV R185, 0x1f ;  /* 0x0000001f00b97802 */ /* 0x000fe40000000f00 */
[----:B------:R-:W-:Y:S02]  /*39a0*/  MOV R192, 0xffffffff ;  /* 0xffffffff00c07802 */ /* 0x000fe40000000f00 */
[----:B------:R-:W-:Y:S02]  /*39b0*/  MOV R128, 0x39d0 ;  /* 0x000039d000807802 */ /* 0x000fe40000000f00 */
[----:B0----5:R-:W-:Y:S05]  /*39c0*/  CALL.REL.NOINC `($__internal_94_$__cuda_sm70_shflsync_down_p) ;  /* 0x0000046000007944 */ /* 0x021fea0003c00000 */
[----:B-1----:R-:W-:Y:S01]  /*39d0*/  MOV R132, R133 ;  /* 0x0000008500847202 */ /* 0x002fe20000000f00 */
[----:B0-----:R-:W-:Y:S05]  /*39e0*/  BRA `(.L_x_4950) ;  /* 0xffffde3000007947 */ /* 0x001fea000383ffff */
.L_x_4938:
[----:B------:R-:W-:Y:S01]  /*39f0*/  HFMA2.MMA R190, -RZ, RZ, 0, 9.5367431640625e-07 ;  /* 0x00000010ffbe7435 */ /* 0x000fe200000001ff */
[----:B------:R-:W-:Y:S01]  /*3a00*/  MOV R133, R134 ;  /* 0x0000008600857202 */ /* 0x000fe20000000f00 */
[----:B------:R-:W-:Y:S01]  /*3a10*/  IMAD.MOV.U32 R185, RZ, RZ, 0x1f ;  /* 0x0000001fffb97424 */ /* 0x000fe200078e00ff */
[----:B------:R-:W-:Y:S02]  /*3a20*/  MOV R192, 0xffffffff ;  /* 0xffffffff00c07802 */ /* 0x000fe40000000f00 */
[----:B------:R-:W-:-:S02]  /*3a30*/  MOV R128, 0x3a50 ;  /* 0x00003a5000807802 */ /* 0x000fc40000000f00 */
[----:B012---:R-:W-:Y:S05]  /*3a40*/  CALL.REL.NOINC `($__internal_94_$__cuda_sm70_shflsync_down_p) ;  /* 0x000003e000007944 */ /* 0x007fea0003c00000 */
[----:B------:R-:W-:Y:S01]  /*3a50*/  FADD.FTZ R132, R132, R135 ;  /* 0x0000008784847221 */ /* 0x000fe20000010000 */
[----:B0-----:R-:W-:Y:S01]  /*3a60*/  HFMA2.MMA R190, -RZ, RZ, 0, 4.76837158203125e-07 ;  /* 0x00000008ffbe7435 */ /* 0x001fe200000001ff */
[----:B-1----:R-:W-:Y:S01]  /*3a70*/  FADD.FTZ R134, R134, R133 ;  /* 0x0000008586867221 */ /* 0x002fe20000010000 */
[----:B------:R-:W-:-:S02]  /*3a80*/  MOV R185, 0x1f ;  /* 0x0000001f00b97802 */ /* 0x000fc40000000f00 */
[----:B------:R-:W-:Y:S02]  /*3a90*/  MOV R192, 0xffffffff ;  /* 0xffffffff00c07802 */ /* 0x000fe40000000f00 */
[----:B------:R-:W-:Y:S02]  /*3aa0*/  MOV R133, R132 ;  /* 0x0000008400857202 */ /* 0x000fe40000000f00 */
[----:B------:R-:W-:Y:S02]  /*3ab0*/  MOV R128, 0x3ad0 ;  /* 0x00003ad000807802 */ /* 0x000fe40000000f00 */
[----:B------:R-:W-:Y:S05]  /*3ac0*/  CALL.REL.NOINC `($__internal_94_$__cuda_sm70_shflsync_down_p) ;  /* 0x0000036000007944 */ /* 0x000fea0003c00000 */
[----:B0-----:R-:W-:Y:S01]  /*3ad0*/  HFMA2.MMA R190, -RZ, RZ, 0, 4.76837158203125e-07 ;  /* 0x00000008ffbe7435 */ /* 0x001fe200000001ff */
[----:B-1----:R-:W-:Y:S01]  /*3ae0*/  MOV R131, R133 ;  /* 0x0000008500837202 */ /* 0x002fe20000000f00 */
[----:B------:R-:W-:Y:S01]  /*3af0*/  IMAD.MOV.U32 R192, RZ, RZ, -0x1 ;  /* 0xffffffffffc07424 */ /* 0x000fe200078e00ff */
[----:B------:R-:W-:Y:S02]  /*3b00*/  MOV R133, R134 ;  /* 0x0000008600857202 */ /* 0x000fe40000000f00 */
[----:B------:R-:W-:Y:S02]  /*3b10*/  MOV R185, 0x1f ;  /* 0x0000001f00b97802 */ /* 0x000fe40000000f00 */
[----:B------:R-:W-:-:S02]  /*3b20*/  MOV R128, 0x3b40 ;  /* 0x00003b4000807802 */ /* 0x000fc40000000f00 */
[----:B------:R-:W-:Y:S05]  /*3b30*/  CALL.REL.NOINC `($__internal_94_$__cuda_sm70_shflsync_down_p) ;  /* 0x000002f000007944 */ /* 0x000fea0003c00000 */
[----:B------:R-:W-:Y:S01]  /*3b40*/  FADD.FTZ R132, R131, R132 ;  /* 0x0000008483847221 */ /* 0x000fe20000010000 */
[----:B0-----:R-:W-:Y:S01]  /*3b50*/  HFMA2.MMA R190, -RZ, RZ, 0, 2.384185791015625e-07 ;  /* 0x00000004ffbe7435 */ /* 0x001fe200000001ff */
[----:B-1----:R-:W-:Y:S01]  /*3b60*/  FADD.FTZ R134, R134, R133 ;  /* 0x0000008586867221 */ /* 0x002fe20000010000 */
[----:B------:R-:W-:-:S02]  /*3b70*/  MOV R185, 0x1f ;  /* 0x0000001f00b97802 */ /* 0x000fc40000000f00 */
[----:B------:R-:W-:Y:S02]  /*3b80*/  MOV R192, 0xffffffff ;  /* 0xffffffff00c07802 */ /* 0x000fe40000000f00 */
[----:B------:R-:W-:Y:S02]  /*3b90*/  MOV R133, R132 ;  /* 0x0000008400857202 */ /* 0x000fe40000000f00 */
[----:B------:R-:W-:Y:S02]  /*3ba0*/  MOV R128, 0x3bc0 ;  /* 0x00003bc000807802 */ /* 0x000fe40000000f00 */
[----:B------:R-:W-:Y:S05]  /*3bb0*/  CALL.REL.NOINC `($__internal_94_$__cuda_sm70_shflsync_down_p) ;  /* 0x0000027000007944 */ /* 0x000fea0003c00000 */
[----:B0-----:R-:W-:Y:S01]  /*3bc0*/  HFMA2.MMA R190, -RZ, RZ, 0, 2.384185791015625e-07 ;  /* 0x00000004ffbe7435 */ /* 0x001fe200000001ff */
[----:B-1----:R-:W-:Y:S02]  /*3bd0*/  MOV R131, R133 ;  /* 0x0000008500837202 */ /* 0x002fe40000000f00 */
[----:B------:R-:W-:Y:S02]  /*3be0*/  MOV R133, R134 ;  /* 0x0000008600857202 */ /* 0x000fe40000000f00 */
[----:B------:R-:W-:Y:S02]  /*3bf0*/  MOV R185, 0x1f ;  /* 0x0000001f00b97802 */ /* 0x000fe40000000f00 */
[----:B------:R-:W-:-:S02]  /*3c00*/  MOV R192, 0xffffffff ;  /* 0xffffffff00c07802 */ /* 0x000fc40000000f00 */
[----:B------:R-:W-:Y:S02]  /*3c10*/  MOV R128, 0x3c30 ;  /* 0x00003c3000807802 */ /* 0x000fe40000000f00 */
[----:B------:R-:W-:Y:S05]  /*3c20*/  CALL.REL.NOINC `($__internal_94_$__cuda_sm70_shflsync_down_p) ;  /* 0x0000020000007944 */ /* 0x000fea0003c00000 */
[----:B------:R-:W-:Y:S01]  /*3c30*/  FADD.FTZ R132, R131, R132 ;  /* 0x0000008483847221 */ /* 0x000fe20000010000 */
[----:B0-----:R-:W-:Y:S01]  /*3c40*/  HFMA2.MMA R185, -RZ, RZ, 0, 1.847743988037109375e-06 ;  /* 0x0000001fffb97435 */ /* 0x001fe200000001ff */
[----:B-1----:R-:W-:Y:S01]  /*3c50*/  FADD.FTZ R188, R134, R133 ;  /* 0x0000008586bc7221 */ /* 0x002fe20000010000 */
[----:B------:R-:W-:Y:S01]  /*3c60*/  MOV R192, 0xffffffff ;  /* 0xffffffff00c07802 */ /* 0x000fe20000000f00 */
[----:B------:R-:W-:Y:S01]  /*3c70*/  IMAD.MOV.U32 R190, RZ, RZ, 0x2 ;  /* 0x00000002ffbe7424 */ /* 0x000fe200078e00ff */
[----:B------:R-:W-:Y:S02]  /*3c80*/  MOV R133, R132 ;  /* 0x0000008400857202 */ /* 0x000fe40000000f00 */
[----:B------:R-:W-:Y:S02]  /*3c90*/  MOV R128, 0x3cb0 ;  /* 0x00003cb000807802 */ /* 0x000fe40000000f00 */
[----:B------:R-:W-:Y:S05]  /*3ca0*/  CALL.REL.NOINC `($__internal_94_$__cuda_sm70_shflsync_down_p) ;  /* 0x0000018000007944 */ /* 0x000fea0003c00000 */
[----:B0-----:R-:W-:Y:S01]  /*3cb0*/  HFMA2.MMA R190, -RZ, RZ, 0, 1.1920928955078125e-07 ;  /* 0x00000002ffbe7435 */ /* 0x001fe200000001ff */
[----:B-1----:R-:W-:Y:S02]  /*3cc0*/  MOV R131, R133 ;  /* 0x0000008500837202 */ /* 0x002fe40000000f00 */
[----:B------:R-:W-:-:S02]  /*3cd0*/  MOV R133, R188 ;  /* 0x000000bc00857202 */ /* 0x000fc40000000f00 */
[----:B------:R-:W-:Y:S02]  /*3ce0*/  MOV R185, 0x1f ;  /* 0x0000001f00b97802 */ /* 0x000fe40000000f00 */
[----:B------:R-:W-:Y:S02]  /*3cf0*/  MOV R192, 0xffffffff ;  /* 0xffffffff00c07802 */ /* 0x000fe40000000f00 */
[----:B------:R-:W-:Y:S02]  /*3d00*/  MOV R128, 0x3d20 ;  /* 0x00003d2000807802 */ /* 0x000fe40000000f00 */
[----:B------:R-:W-:Y:S05]  /*3d10*/  CALL.REL.NOINC `($__internal_94_$__cuda_sm70_shflsync_down_p) ;  /* 0x0000011000007944 */ /* 0x000fea0003c00000 */
[----:B------:R-:W-:Y:S01]  /*3d20*/  FADD.FTZ R134, R131, R132 ;  /* 0x0000008483867221 */ /* 0x000fe20000010000 */
[----:B0-----:R-:W-:Y:S01]  /*3d30*/  HFMA2.MMA R190, -RZ, RZ, 0, 5.9604644775390625e-08 ;  /* 0x00000001ffbe7435 */ /* 0x001fe200000001ff */
[----:B-1----:R-:W-:Y:S01]  /*3d40*/  FADD.FTZ R188, R188, R133 ;  /* 0x00000085bcbc7221 */ /* 0x002fe20000010000 */
[----:B------:R-:W-:Y:S01]  /*3d50*/  MOV R192, 0xffffffff ;  /* 0xffffffff00c07802 */ /* 0x000fe20000000f00 */
[----:B------:R-:W-:Y:S01]  /*3d60*/  IMAD.MOV.U32 R185, RZ, RZ, 0x1f ;  /* 0x0000001fffb97424 */ /* 0x000fe200078e00ff */
[----:B------:R-:W-:Y:S02]  /*3d70*/  MOV R133, R134 ;  /* 0x0000008600857202 */ /* 0x000fe40000000f00 */
[----:B------:R-:W-:-:S02]  /*3d80*/  MOV R128, 0x3da0 ;  /* 0x00003da000807802 */ /* 0x000fc40000000f00 */
[----:B------:R-:W-:Y:S05]  /*3d90*/  CALL.REL.NOINC `($__internal_94_$__cuda_sm70_shflsync_down_p) ;  /* 0x0000009000007944 */ /* 0x000fea0003c00000 */
[----:B0-----:R-:W-:Y:S01]  /*3da0*/  HFMA2.MMA R190, -RZ, RZ, 0, 5.9604644775390625e-08 ;  /* 0x00000001ffbe7435 */ /* 0x001fe200000001ff */
[----:B-1----:R-:W-:-:S02]  /*3db0*/  MOV R135, R133 ;  /* 0x0000008500877202 */ /* 0x002fc40000000f00 */
[----:B------:R-:W-:Y:S02]  /*3dc0*/  MOV R133, R188 ;  /* 0x000000bc00857202 */ /* 0x000fe40000000f00 */
[----:B------:R-:W-:Y:S02]  /*3dd0*/  MOV R185, 0x1f ;  /* 0x0000001f00b97802 */ /* 0x000fe40000000f00 */
[----:B------:R-:W-:Y:S02]  /*3de0*/  MOV R192, 0xffffffff ;  /* 0xffffffff00c07802 */ /* 0x000fe40000000f00 */
[----:B------:R-:W-:Y:S02]  /*3df0*/  MOV R128, 0x3e10 ;  /* 0x00003e1000807802 */ /* 0x000fe40000000f00 */
[----:B------:R-:W-:Y:S05]  /*3e00*/  CALL.REL.NOINC `($__internal_94_$__cuda_sm70_shflsync_down_p) ;  /* 0x0000002000007944 */ /* 0x000fea0003c00000 */
[----:B-1----:R-:W-:Y:S01]  /*3e10*/  MOV R129, R133 ;  /* 0x0000008500817202 */ /* 0x002fe20000000f00 */
[----:B0-----:R-:W-:Y:S05]  /*3e20*/  BRA `(.L_x_4951) ;  /* 0xffffdb1000007947 */ /* 0x001fea000383ffff */
        .weak           $__internal_94_$__cuda_sm70_shflsync_down_p
        .type           $__internal_94_$__cuda_sm70_shflsync_down_p,@function
        .size           $__internal_94_$__cuda_sm70_shflsync_down_p,(.L_x_9838 - $__internal_94_$__cuda_sm70_shflsync_down_p)
$__internal_94_$__cuda_sm70_shflsync_down_p:
[----:B------:R-:W-:Y:S01]  /*3e30*/  HFMA2.MMA R129, -RZ, RZ, 0, 0 ;  /* 0x00000000ff817435 */ /* 0x000fe200000001ff */
[----:B------:R-:W-:Y:S04]  /*3e40*/  WARPSYNC R192 ;  /* 0x000000c000007348 */ /* 0x000fe80003800000 */
[----:B------:R0:W1:Y:S01]  /*3e50*/  SHFL.DOWN PT, R133, R133, R190, R185 ;  /* 0x080000be85857389 */ /* 0x00006200000e00b9 */
[----:B------:R-:W-:Y:S05]  /*3e60*/  RET.REL.NODEC R128 `(_ZN10layer_norm13ln_bwd_kernelINS_13Kernel_traitsIf13__nv_bfloat16fS2_fjLj2560ELj1ELj1ELj4ELj8ENS_18Kernel_traits_baseILj2560EfS2_fS2_fjLj128EEEEELb1ELb1ELb0ELb0EEEvNS_9BwdParamsE) ;  /* 0xffffc19080007950 */ /* 0x000fea0003c3ffff */
.L_x_4952:
        /* <DEDUP_REMOVED lines=9> */
.L_x_9838:


//--------------------- .text._ZN10layer_norm13ln_bwd_kernelINS_13Kernel_traitsIf13__nv_bfloat16fS2_fjLj2560ELj1ELj1ELj4ELj8ENS_18Kernel_traits_baseILj2560EfS2_fS2_fjLj128EEEEELb1ELb1ELb0ELb1EEEvNS_9BwdParamsE --------------------------
	.section	.text._ZN10layer_norm13ln_bwd_kernelINS_13Kernel_traitsIf13__nv_bfloat16fS2_fjLj2560ELj1ELj1ELj4ELj8ENS_18Kernel_traits_baseILj2560EfS2_fS2_fjLj128EEEEELb1ELb1ELb0ELb1EEEvNS_9BwdParamsE,"ax",@progbits
	.sectioninfo	@"SHI_REGISTERS=204"
	.align	128
        .global         _ZN10layer_norm13ln_bwd_kernelINS_13Kernel_traitsIf13__nv_bfloat16fS2_fjLj2560ELj1ELj1ELj4ELj8ENS_18Kernel_traits_baseILj2560EfS2_fS2_fjLj128EEEEELb1ELb1ELb0ELb1EEEvNS_9BwdParamsE
        .type           _ZN10layer_norm13ln_bwd_kernelINS_13Kernel_traitsIf13__nv_bfloat16fS2_fjLj2560ELj1ELj1ELj4ELj8ENS_18Kernel_traits_baseILj2560EfS2_fS2_fjLj128EEEEELb1ELb1ELb0ELb1EEEvNS_9BwdParamsE,@function
        .size           _ZN10layer_norm13ln_bwd_kernelINS_13Kernel_traitsIf13__nv_bfloat16fS2_fjLj2560ELj1ELj1ELj4ELj8ENS_18Kernel_traits_baseILj2560EfS2_fS2_fjLj128EEEEELb1ELb1ELb0ELb1EEEvNS_9BwdParamsE,(.L_x_9839 - _ZN10layer_norm13ln_bwd_kernelINS_13Kernel_traitsIf13__nv_bfloat16fS2_fjLj2560ELj1ELj1ELj4ELj8ENS_18Kernel_traits_baseILj2560EfS2_fS2_fjLj128EEEEELb1ELb1ELb0ELb1EEEvNS_9BwdParamsE)
        .other          _ZN10layer_norm13ln_bwd_kernelINS_13Kernel_traitsIf13__nv_bfloat16fS2_fjLj2560ELj1ELj1ELj4ELj8ENS_18Kernel_traits_baseILj2560EfS2_fS2_fjLj128EEEEELb1ELb1ELb0ELb1EEEvNS_9BwdParamsE,@"STO_CUDA_ENTRY STV_DEFAULT"
_ZN10layer_norm13ln_bwd_kernelINS_13Kernel_traitsIf13__nv_bfloat16fS2_fjLj2560ELj1ELj1ELj4ELj8ENS_18Kernel_traits_baseILj2560EfS2_fS2_fjLj128EEEEELb1ELb1ELb0ELb1EEEvNS_9BwdParamsE:
.text._ZN10layer_norm13ln_bwd_kernelINS_13Kernel_traitsIf13__nv_bfloat16fS2_fjLj2560ELj1ELj1ELj4ELj8ENS_18Kernel_traits_baseILj2560EfS2_fS2_fjLj128EEEEELb1ELb1ELb0ELb1EEEvNS_9BwdParamsE:
        /* <DEDUP_REMOVED lines=38> */
.L_x_4953:
        /* <DEDUP_REMOVED lines=48> */
.L_x_4958:
        /* <DEDUP_REMOVED lines=15> */
[C---:B------:R-:W-:Y:S01]  /*0650*/  IADD3 R154, R3.reuse, 0x200, RZ ;  /* 0x00000200039a7810 */ /* 0x040fe20007ffe0ff */
[----:B------:R-:W3:Y:S01]  /*0660*/  LDG.E.64 R162, [R162.64] ;  /* 0x00000004a2a27981 */ /* 0x000ee2000c1e1b00 */
[----:B------:R-:W-:Y:S01]  /*0670*/  IADD3 R2, R3, 0x200, RZ ;  /* 0x0000020003027810 */ /* 0x000fe20007ffe0ff */
[-C--:B------:R-:W-:Y:S02]  /*0680*/  IMAD.WIDE.U32 R160, R177, R0.reuse, c[0x0][0x208] ;  /* 0x00008200b1a07625 */ /* 0x080fe400078e0000 */
[----:B------:R-:W4:Y:S02]  /*0690*/  LDG.E.128 R68, [R68.64] ;  /* 0x0000000444447981 */ /* 0x000f24000c1e1d00 */
[-C--:B------:R-:W-:Y:S02]  /*06a0*/  IMAD.WIDE.U32 R158, R174, R0.reuse, c[0x0][0x208] ;  /* 0x00008200ae9e7625 */ /* 0x080fe400078e0000 */
[----:B------:R-:W4:Y:S02]  /*06b0*/  LDG.E.64 R160, [R160.64] ;  /* 0x00000004a0a07981 */ /* 0x000f24000c1e1b00 */
[----:B------:R-:W-:-:S02]  /*06c0*/  IMAD.WIDE.U32 R156, R153, R0, c[0x0][0x208] ;  /* 0x00008200999c7625 */ /* 0x000fc400078e0000 */
[----:B------:R-:W4:Y:S02]  /*06d0*/  LDG.E.64 R158, [R158.64] ;  /* 0x000000049e9e7981 */ /* 0x000f24000c1e1b00 */
[----:B------:R-:W-:Y:S02]  /*06e0*/  IMAD.WIDE.U32 R80, R153, R172, c[0x0][0x188] ;  /* 0x0000620099507625 */ /* 0x000fe400078e00ac */
[----:B------:R-:W4:Y:S02]  /*06f0*/  LDG.E.64 R156, [R156.64] ;  /* 0x000000049c9c7981 */ /* 0x000f24000c1e1b00 */
[----:B------:R-:W-:Y:S02]  /*0700*/  IMAD.WIDE.U32 R154, R154, R0, c[0x0][0x208] ;  /* 0x000082009a9a7625 */ /* 0x000fe400078e0000 */
[----:B------:R-:W4:Y:S02]  /*0710*/  LDG.E.128 R80, [R80.64] ;  /* 0x0000000450507981 */ /* 0x000f24000c1e1d00 */
[----:B------:R-:W-:-:S02]  /*0720*/  IMAD.WIDE.U32 R72, R172, R177, c[0x0][0x188] ;  /* 0x00006200ac487625 */ /* 0x000fc400078e00b1 */
[----:B------:R-:W4:Y:S02]  /*0730*/  LDG.E.64 R154, [R154.64] ;  /* 0x000000049a9a7981 */ /* 0x000f24000c1e1b00 */
[-C--:B0-----:R-:W-:Y:S02]  /*0740*/  IMAD.WIDE.U32 R76, R174, R172.reuse, c[0x0][0x188] ;  /* 0x00006200ae4c7625 */ /* 0x081fe400078e00ac */
[----:B------:R-:W4:Y:S02]  /*0750*/  LDG.E.128 R72, [R72.64] ;  /* 0x0000000448487981 */ /* 0x000f24000c1e1d00 */
[----:B------:R-:W-:Y:S02]  /*0760*/  IMAD.WIDE.U32 R84, R2, R172, c[0x0][0x188] ;  /* 0x0000620002547625 */ /* 0x000fe400078e00ac */
[----:B------:R-:W4:Y:S02]  /*0770*/  LDG.E.128 R76, [R76.64] ;  /* 0x000000044c4c7981 */ /* 0x000f24000c1e1d00 */
        /* <DEDUP_REMOVED lines=14> */
[----:B-----5:R1:W5:Y:S03]  /*0860*/  LDG.E R180, [R188.64] ;  /* 0x00000004bcb47981 */ /* 0x020366000c1e1900 */
[----:B------:R-:W-:Y:S01]  /*0870*/  IMAD.WIDE.U32 R184, R174, R178, c[0x0][0x190] ;  /* 0x00006400aeb87625 */ /* 0x000fe200078e00b2 */
[----:B------:R2:W5:Y:S03]  /*0880*/  LDG.E R176, [R186.64] ;  /* 0x00000004bab07981 */ /* 0x000566000c1e1900 */
[----:B0-----:R-:W-:Y:S01]  /*0890*/  @P1 IMAD.WIDE.U32 R164, R3, R172, c[0x0][0x218] ;  /* 0x0000860003a41625 */ /* 0x001fe200078e00ac */
[----:B------:R0:W5:Y:S03]  /*08a0*/  LDG.E R175, [R184.64] ;  /* 0x00000004b8af7981 */ /* 0x000166000c1e1900 */
[C---:B-1----:R-:W-:Y:S01]  /*08b0*/  @P1 IMAD.WIDE.U32 R166, R172.reuse, R177, c[0x0][0x218] ;  /* 0x00008600aca61625 */ /* 0x042fe200078e00b1 */
[----:B------:R1:W5:Y:S03]  /*08c0*/  @P1 LDG.E.128 R44, [R164.64] ;  /* 0x00000004a42c1981 */ /* 0x000366000c1e1d00 */
[C---:B------:R-:W-:Y:S01]  /*08d0*/  @P1 IMAD.WIDE.U32 R168, R172.reuse, R174, c[0x0][0x218] ;  /* 0x00008600aca81625 */ /* 0x040fe200078e00ae */
[----:B------:R4:W5:Y:S03]  /*08e0*/  @P1 LDG.E.128 R48, [R166.64] ;  /* 0x00000004a6301981 */ /* 0x000966000c1e1d00 */
[----:B------:R-:W-:Y:S01]  /*08f0*/  @P1 IMAD.WIDE.U32 R170, R172, R153, c[0x0][0x218] ;  /* 0x00008600acaa1625 */ /* 0x000fe200078e0099 */
[----:B------:R0:W5:Y:S03]  /*0900*/  @P1 LDG.E.128 R52, [R168.64] ;  /* 0x00000004a8341981 */ /* 0x000166000c1e1d00 */
[----:B------:R-:W-:Y:S01]  /*0910*/  @P1 IMAD.WIDE.U32 R172, R2, R172, c[0x0][0x218] ;  /* 0x0000860002ac1625 */ /* 0x000fe200078e00ac */
[----:B------:R0:W5:Y:S03]  /*0920*/  @P1 LDG.E.128 R56, [R170.64] ;  /* 0x00000004aa381981 */ /* 0x000166000c1e1d00 */
[----:B------:R-:W-:Y:S01]  /*0930*/  IMAD.WIDE.U32 R182, R153, R178, c[0x0][0x190] ;  /* 0x0000640099b67625 */ /* 0x000fe200078e00b2 */
[----:B------:R0:W5:Y:S01]  /*0940*/  @P1 LDG.E.128 R60, [R172.64] ;  /* 0x00000004ac3c1981 */ /* 0x000162000c1e1d00 */
[----:B------:R-:W-:-:S02]  /*0950*/  ISETP.NE.AND P1, PT, RZ, UR6, PT ;  /* 0x00000006ff007c0c */ /* 0x000fc4000bf25270 */
[----:B------:R-:W-:Y:S01]  /*0960*/  IMAD.WIDE.U32 R178, R2, R178, c[0x0][0x190] ;  /* 0x0000640002b27625 */ /* 0x000fe200078e00b2 */
[----:B------:R0:W5:Y:S04]  /*0970*/  LDG.E R152, [R182.64] ;  /* 0x00000004b6987981 */ /* 0x000168000c1e1900 */
[----:B------:R3:W5:Y:S01]  /*0980*/  LDG.E R151, [R178.64] ;  /* 0x00000004b2977981 */ /* 0x000762000c1e1900 */
[----:B------:R-:W-:Y:S02]  /*0990*/  LOP3.LUT P2, RZ, R88, 0xff, RZ, 0xc0, !PT ;  /* 0x000000ff58ff7812 */ /* 0x000fe4000784c0ff */
[----:B--2---:R-:W-:Y:S02]  /*09a0*/  FSEL R190, R190, RZ, !P1 ;  /* 0x000000ffbebe7208 */ /* 0x004fe40004800000 */
[----:B---3--:R-:W-:-:S02]  /*09b0*/  MOV R178, R162 ;  /* 0x000000a200b27202 */ /* 0x008fc40000000f00 */
[----:B------:R-:W-:Y:S02]  /*09c0*/  SHF.R.U64 R188, R162, 0x10, R163 ;  /* 0x00000010a2bc7819 */ /* 0x000fe400000012a3 */
[----:B------:R-:W-:Y:S01]  /*09d0*/  MOV R179, R163 ;  /* 0x000000a300b37202 */ /* 0x000fe20000000f00 */
[C---:B----4-:R-:W-:Y:S01]  /*09e0*/  FADD.FTZ R167, -R190.reuse, R69 ;  /* 0x00000045bea77221 */ /* 0x050fe20000010100 */
[----:B------:R-:W-:Y:S01]  /*09f0*/  SHF.R.U32.HI R187, RZ, 0x10, R163 ;  /* 0x00000010ffbb7819 */ /* 0x000fe200000116a3 */
[----:B------:R-:W-:Y:S01]  /*0a00*/  FADD.FTZ R163, -R190, R68 ;  /* 0x00000044bea37221 */ /* 0x000fe20000010100 */
[----:B------:R-:W-:Y:S02]  /*0a10*/  MOV R162, R160 ;  /* 0x000000a000a27202 */ /* 0x000fe40000000f00 */
[----:B0-----:R-:W-:Y:S02]  /*0a20*/  SHF.R.U64 R184, R160, 0x10, R161 ;  /* 0x00000010a0b87819 */ /* 0x001fe400000012a1 */
[----:B------:R-:W-:Y:S01]  /*0a30*/  PRMT R69, RZ, 0x5410, R178 ;  /* 0x00005410ff457816 */ /* 0x000fe200000000b2 */
[----:B------:R-:W-:Y:S01]  /*0a40*/  FADD.FTZ R71, -R190, R71 ;  /* 0x00000047be477221 */ /* 0x000fe20000010100 */
[----:B------:R-:W-:-:S02]  /*0a50*/  MOV R160, R158 ;  /* 0x0000009e00a07202 */ /* 0x000fc40000000f00 */
[----:B------:R-:W-:Y:S02]  /*0a60*/  SHF.R.U64 R172, R158, 0x10, R159 ;  /* 0x000000109eac7819 */ /* 0x000fe4000000129f */
[----:B------:R-:W-:Y:S02]  /*0a70*/  MOV R158, R156 ;  /* 0x0000009c009e7202 */ /* 0x000fe40000000f00 */
[----:B------:R-:W-:Y:S01]  /*0a80*/  SHF.R.U64 R196, R156, 0x10, R157 ;  /* 0x000000109cc47819 */ /* 0x000fe2000000129d */
[C---:B------:R-:W-:Y:S01]  /*0a90*/  FADD.FTZ R191, -R190.reuse, R81 ;  /* 0x00000051bebf7221 */ /* 0x040fe20000010100 */
[----:B------:R-:W-:Y:S02]  /*0aa0*/  MOV R168, R157 ;  /* 0x0000009d00a87202 */ /* 0x000fe40000000f00 */
[----:B------:R-:W-:Y:S01]  /*0ab0*/  SHF.R.U32.HI R195, RZ, 0x10, R157 ;  /* 0x00000010ffc37819 */ /* 0x000fe2000001169d */
[C---:B------:R-:W-:Y:S01]  /*0ac0*/  FADD.FTZ R157, -R190.reuse, R80 ;  /* 0x00000050be9d7221 */ /* 0x040fe20000010100 */
[----:B-1----:R-:W-:Y:S01]  /*0ad0*/  MOV R164, R161 ;  /* 0x000000a100a47202 */ /* 0x002fe20000000f00 */
[C---:B------:R-:W-:Y:S01]  /*0ae0*/  FADD.FTZ R183, -R190.reuse, R70 ;  /* 0x00000046beb77221 */ /* 0x040fe20000010100 */
[----:B------:R-:W-:Y:S01]  /*0af0*/  SHF.R.U32.HI R182, RZ, 0x10, R161 ;  /* 0x00000010ffb67819 */ /* 0x000fe200000116a1 */
[C---:B------:R-:W-:Y:S01]  /*0b00*/  FADD.FTZ R173, -R190.reuse, R72 ;  /* 0x00000048bead7221 */ /* 0x040fe20000010100 */
[----:B------:R-:W-:Y:S01]  /*0b10*/  MOV R166, R159 ;  /* 0x0000009f00a67202 */ /* 0x000fe20000000f00 */
[C---:B------:R-:W-:Y:S01]  /*0b20*/  FADD.FTZ R73, -R190.reuse, R73 ;  /* 0x00000049be497221 */ /* 0x040fe20000010100 */
        /* <DEDUP_REMOVED lines=16> */
[----:B------:R-:W-:Y:S02]  /*0c30*/  FADD.FTZ R201, -R190, R87 ;  /* 0x00000057bec97221 */ /* 0x000fe40000010100 */
[C---:B------:R-:W-:Y:S02]  /*0c40*/  FMUL.FTZ R81, R0.reuse, R163 ;  /* 0x000000a300517220 */ /* 0x040fe40000410000 */
[----:B------:R-:W-:Y:S02]  /*0c50*/  FMUL.FTZ R80, R0, R167 ;  /* 0x000000a700507220 */ /* 0x000fe40000410000 */
[----:B------:R-:W-:Y:S01]  /*0c60*/  FMUL.FTZ R190, R40, R69 ;  /* 0x0000004528be7220 */ /* 0x000fe20000410000 */
[----:B------:R-:W-:Y:S01]  /*0c70*/  PRMT R72, RZ, 0x5410, R187 ;  /* 0x00005410ff487816 */ /* 0x000fe200000000bb */
[----:B------:R-:W-:Y:S01]  /*0c80*/  FMUL.FTZ R188, R0, R71 ;  /* 0x0000004700bc7220 */ /* 0x000fe20000410000 */
        /* <DEDUP_REMOVED lines=8> */
[C---:B------:R-:W-:Y:S02]  /*0d10*/  FMUL.FTZ R173, R0.reuse, R173 ;  /* 0x000000ad00ad7220 */ /* 0x040fe40000410000 */
[----:B------:R-:W-:Y:S01]  /*0d20*/  FMUL.FTZ R170, R0, R77 ;  /* 0x0000004d00aa7220 */ /* 0x000fe20000410000 */
[----:B------:R-:W-:Y:S01]  /*0d30*/  PRMT R77, RZ, 0x5410, R158 ;  /* 0x00005410ff4d7816 */ /* 0x000fe2000000009e */
[----:B------:R-:W-:Y:S02]  /*0d40*/  FADD.FTZ R68, RZ, R190 ;  /* 0x000000beff447221 */ /* 0x000fe40000010000 */
[----:B------:R-:W-:Y:S01]  /*0d50*/  FFMA.FTZ R69, R81, R190, RZ ;  /* 0x000000be51457223 */ /* 0x000fe200000100ff */
        /* <DEDUP_REMOVED lines=17> */
[C---:B------:R-:W-:Y:S01]  /*0e70*/  FMUL.FTZ R162, R0.reuse, R191 ;  /* 0x000000bf00a27220 */ /* 0x040fe20000410000 */
        /* <DEDUP_REMOVED lines=12> */
[C---:B------:R-:W-:Y:S01]  /*0f40*/  FMUL.FTZ R167, R0.reuse, R159 ;  /* 0x0000009f00a77220 */ /* 0x040fe20000410000 */
[----:B------:R-:W-:Y:S01]  /*0f50*/  PRMT R73, RZ, 0x5410, R160 ;  /* 0x00005410ff497816 */ /* 0x000fe200000000a0 */
[----:B------:R-:W-:-:S02]  /*0f60*/  FMUL.FTZ R159, R0, R157 ;  /* 0x0000009d009f7220 */ /* 0x000fc40000410000 */
[C---:B------:R-:W-:Y:S02]  /*0f70*/  FMUL.FTZ R157, R0.reuse, R193 ;  /* 0x000000c1009d7220 */ /* 0x040fe40000410000 */
[----:B------:R-:W-:Y:S02]  /*0f80*/  FMUL.FTZ R184, R0, R169 ;  /* 0x000000a900b87220 */ /* 0x000fe40000410000 */
[----:B------:R-:W-:Y:S02]  /*0f90*/  FMUL.FTZ R193, R39, R74 ;  /* 0x0000004a27c17220 */ /* 0x000fe40000410000 */
[----:B------:R-:W-:Y:S02]  /*0fa0*/  FADD.FTZ R68, R71, R196 ;  /* 0x000000c447447221 */ /* 0x000fe40000010000 */
[----:B------:R-:W-:Y:S01]  /*0fb0*/  FFMA.FTZ R69, R179, R196, R69 ;  /* 0x000000c4b3457223 */ /* 0x000fe20000010045 */
[----:B------:R-:W-:Y:S01]  /*0fc0*/  PRMT R76, RZ, 0x5410, R172 ;  /* 0x00005410ff4c7816 */ /* 0x000fe200000000ac */
[----:B------:R-:W-:-:S02]  /*0fd0*/  FMUL.FTZ R178, R32, R73 ;  /* 0x0000004920b27220 */ /* 0x000fc40000410000 */
[----:B------:R-:W-:Y:S02]  /*0fe0*/  FADD.FTZ R71, R68, R193 ;  /* 0x000000c144477221 */ /* 0x000fe40000010000 */
[----:B------:R-:W-:Y:S01]  /*0ff0*/  FFMA.FTZ R69, R184, R193, R69 ;  /* 0x000000c1b8457223 */ /* 0x000fe20000010045 */
[----:B------:R-:W-:Y:S01]  /*1000*/  PRMT R79, RZ, 0x5410, R166 ;  /* 0x00005410ff4f7816 */ /* 0x000fe200000000a6 */
        /* <DEDUP_REMOVED lines=8> */
[----:B------:R-:W-:Y:S02]  /*1090*/  FFMA.FTZ R69, R170, R171, R69 ;  /* 0x000000abaa457223 */ /* 0x000fe40000010045 */
[----:B------:R-:W-:Y:S02]  /*10a0*/  FMUL.FTZ R172, R0, R185 ;  /* 0x000000b900ac7220 */ /* 0x000fe40000410000 */
[----:B------:R-:W-:Y:S02]  /*10b0*/  FMUL.FTZ R185, R35, R78 ;  /* 0x0000004e23b97220 */ /* 0x000fe40000410000 */
[----:B------:R-:W-:Y:S02]  /*10c0*/  FADD.FTZ R68, R71, R186 ;  /* 0x000000ba47447221 */ /* 0x000fe40000010000 */
[----:B------:R-:W-:Y:S02]  /*10d0*/  FFMA.FTZ R69, R169, R186, R69 ;  /* 0x000000baa9457223 */ /* 0x000fe40000010045 */
[----:B------:R-:W-:-:S02]  /*10e0*/  FMUL.FTZ R166, R28, R77 ;  /* 0x0000004d1ca67220 */ /* 0x000fc40000410000 */
[----:B------:R-:W-:Y:S02]  /*10f0*/  FADD.FTZ R71, R68, R185 ;  /* 0x000000b944477221 */ /* 0x000fe40000010000 */
[----:B------:R-:W-:Y:S01]  /*1100*/  FFMA.FTZ R69, R172, R185, R69 ;  /* 0x000000b9ac457223 */ /* 0x000fe20000010045 */
[----:B------:R-:W-:Y:S01]  /*1110*/  PRMT R87, RZ, 0x5410, R168 ;  /* 0x00005410ff577816 */ /* 0x000fe200000000a8 */
[----:B------:R-:W-:Y:S02]  /*1120*/  FMUL.FTZ R163, R29, R86 ;  /* 0x000000561da37220 */ /* 0x000fe40000410000 */
[----:B------:R-:W-:Y:S02]  /*1130*/  FADD.FTZ R68, R71, R166 ;  /* 0x000000a647447221 */ /* 0x000fe40000010000 */
[----:B------:R-:W-:Y:S01]  /*1140*/  FFMA.FTZ R69, R159, R166, R69 ;  /* 0x000000a69f457223 */ /* 0x000fe20000010045 */
[----:B------:R-:W-:Y:S01]  /*1150*/  MOV R82, R154 ;  /* 0x0000009a00527202 */ /* 0x000fe20000000f00 */
[----:B------:R-:W-:Y:S01]  /*1160*/  FMUL.FTZ R164, R30, R87 ;  /* 0x000000571ea47220 */ /* 0x000fe20000410000 */
[----:B------:R-:W-:Y:S01]  /*1170*/  PRMT R154, RZ, 0x5410, R195 ;  /* 0x00005410ff9a7816 */ /* 0x000fe200000000c3 */
        /* <DEDUP_REMOVED lines=19> */
[----:B------:R-:W-:Y:S01]  /*12b0*/  SHF.R.U32.HI R70, RZ, 0x5, R150 ;  /* 0x00000005ff467819 */ /* 0x000fe20000011696 */
[----:B------:R-:W-:-:S02]  /*12c0*/  FADD.FTZ R123, R154, R123 ;  /* 0x0000007b9a7b7221 */ /* 0x000fc40000010000 */
[----:B------:R-:W-:Y:S02]  /*12d0*/  FFMA.FTZ R103, R160, R154, R103 ;  /* 0x0000009aa0677223 */ /* 0x000fe40000010067 */
[----:B------:R-:W-:Y:S02]  /*12e0*/  FMUL.FTZ R85, R0, R197 ;  /* 0x000000c500557220 */ /* 0x000fe40000410000 */
[----:B------:R-:W-:Y:S02]  /*12f0*/  FMUL.FTZ R154, R26, R199 ;  /* 0x000000c71a9a7220 */ /* 0x000fe40000410000 */
[----:B------:R-:W-:Y:S02]  /*1300*/  FADD.FTZ R71, R68, R87 ;  /* 0x0000005744477221 */ /* 0x000fe40000010000 */
[----:B------:R-:W-:Y:S02]  /*1310*/  FFMA.FTZ R69, R82, R87, R69 ;  /* 0x0000005752457223 */ /* 0x000fe40000010045 */
[----:B------:R-:W-:Y:S01]  /*1320*/  FMUL.FTZ R84, R0, R201 ;  /* 0x000000c900547220 */ /* 0x000fe20000410000 */
[----:B------:R-:W-:Y:S01]  /*1330*/  LOP3.LUT R165, R70, 0x7fffffc, RZ, 0xc0, !PT ;  /* 0x07fffffc46a57812 */ /* 0x000fe200078ec0ff */
[----:B------:R-:W-:-:S02]  /*1340*/  FMUL.FTZ R155, R27, R156 ;  /* 0x0000009c1b9b7220 */ /* 0x000fc40000410000 */
        /* <DEDUP_REMOVED lines=34> */
.L_x_4959:
        /* <DEDUP_REMOVED lines=18> */
.L_x_4960:
        /* <DEDUP_REMOVED lines=8> */
[----:B------:R-:W-:Y:S04]  /*1710*/  @!P1 STS.64 [R168.X8+0x2800], R78 ;  /* 0x0028004ea8009388 */ /* 0x000fe80000008a00 */
[----:B------:R-:W-:Y:S01]  /*1720*/  BAR.SYNC.DEFER_BLOCKING 0x0 ;  /* 0x0000000000007b1d */ /* 0x000fe20000010000 */
[----:B------:R-:W-:-:S06]  /*1730*/  IMAD.WIDE.U32 R76, R3, R158, c[0x0][0x170] ;  /* 0x00005c00034c7625 */ /* 0x000fcc00078e009e */
[----:B------:R-:W2:Y:S01]  /*1740*/  LDG.E.64 R76, [R76.64] ;  /* 0x000000044c4c7981 */ /* 0x000ea2000c1e1b00 */
[----:B------:R-:W-:Y:S02]  /*1750*/  ISETP.NE.U32.AND P0, PT, RZ, c[0x0][0x218], PT ;  /* 0x00008600ff007a0c */ /* 0x000fe40003f05070 */
[C---:B-----5:R-:W-:Y:S01]  /*1760*/  LOP3.LUT P6, RZ, R180.reuse, 0xff00, RZ, 0xc0, !PT ;  /* 0x0000ff00b4ff7812 */ /* 0x060fe200078cc0ff */
[----:B------:R-:W1:Y:S01]  /*1770*/  LDS.128 R68, [R165.X8+0x2800] ;  /* 0x00280000a5447984 */ /* 0x000e620000008c00 */
[----:B------:R-:W-:Y:S02]  /*1780*/  ISETP.NE.AND.EX P0, PT, RZ, c[0x0][0x21c], PT, P0 ;  /* 0x00008700ff007a0c */ /* 0x000fe40003f05300 */
[C---:B------:R-:W-:Y:S01]  /*1790*/  LOP3.LUT P4, RZ, R180.reuse, 0xff000000, RZ, 0xc0, !PT ;  /* 0xff000000b4ff7812 */ /* 0x040fe2000788c0ff */
[----:B0-----:R-:W0:Y:S01]  /*17a0*/  LDS.128 R72, [R165.X8+0x2810] ;  /* 0x00281000a5487984 */ /* 0x001e220000008c00 */
[----:B------:R-:W-:Y:S02]  /*17b0*/  LOP3.LUT P5, RZ, R180, 0xff0000, RZ, 0xc0, !PT ;  /* 0x00ff0000b4ff7812 */ /* 0x000fe400078ac0ff */
[----:B------:R-:W-:-:S02]  /*17c0*/  ISETP.NE.U32.AND P1, PT, RZ, c[0x0][0x258], PT ;  /* 0x00009600ff007a0c */ /* 0x000fc40003f25070 */
[----:B------:R-:W-:Y:S02]  /*17d0*/  LOP3.LUT P3, RZ, R180, 0xff, RZ, 0xc0, !PT ;  /* 0x000000ffb4ff7812 */ /* 0x000fe4000786c0ff */
[----:B------:R-:W-:Y:S01]  /*17e0*/  ISETP.NE.AND.EX P1, PT, RZ, c[0x0][0x25c], PT, P1 ;  /* 0x00009700ff007a0c */ /* 0x000fe20003f25310 */
[----:B-1----:R-:W-:Y:S02]  /*17f0*/  FADD.FTZ R181, RZ, R68 ;  /* 0x00000044ffb57221 */ /* 0x002fe40000010000 */
[----:B------:R-:W-:Y:S02]  /*1800*/  FADD.FTZ R68, RZ, R69 ;  /* 0x00000045ff447221 */ /* 0x000fe40000010000 */
[----:B------:R-:W-:Y:S02]  /*1810*/  FADD.FTZ R181, R70, R181 ;  /* 0x000000b546b57221 */ /* 0x000fe40000010000 */
[----:B------:R-:W-:Y:S02]  /*1820*/  FADD.FTZ R68, R71, R68 ;  /* 0x0000004447447221 */ /* 0x000fe40000010000 */
[----:B0-----:R-:W-:-:S02]  /*1830*/  FADD.FTZ R181, R181, R72 ;  /* 0x00000048b5b57221 */ /* 0x001fc40000010000 */
[----:B------:R-:W-:Y:S02]  /*1840*/  FADD.FTZ R68, R68, R73 ;  /* 0x0000004944447221 */ /* 0x000fe40000010000 */
[----:B------:R-:W-:Y:S02]  /*1850*/  FADD.FTZ R74, R74, R181 ;  /* 0x000000b54a4a7221 */ /* 0x000fe40000010000 */
[----:B------:R-:W-:Y:S02]  /*1860*/  FADD.FTZ R68, R75, R68 ;  /* 0x000000444b447221 */ /* 0x000fe40000010000 */
[----:B------:R-:W-:Y:S02]  /*1870*/  FMUL.FTZ R74, R74, c[0x0][0x1e0] ;  /* 0x000078004a4a7a20 */ /* 0x000fe40000410000 */
[----:B------:R-:W-:-:S03]  /*1880*/  FMUL.FTZ R168, R68, c[0x0][0x1e0] ;  /* 0x0000780044a87a20 */ /* 0x000fc60000410000 */
[----:B------:R-:W-:Y:S02]  /*1890*/  FSEL R165, R74, RZ, !P2 ;  /* 0x000000ff4aa57208 */ /* 0x000fe40005000000 */
[----:B------:R-:W-:Y:S02]  /*18a0*/  ISETP.NE.U32.AND P2, PT, RZ, c[0x0][0x258], PT ;  /* 0x00009600ff007a0c */ /* 0x000fe40003f45070 */
[----:B------:R-:W-:Y:S01]  /*18b0*/  @P1 MOV R74, 0x10 ;  /* 0x00000010004a1802 */ /* 0x000fe20000000f00 */
[-CC-:B------:R-:W-:Y:S01]  /*18c0*/  FFMA.FTZ R80, R80, R168.reuse, R165.reuse ;  /* 0x000000a850507223 */ /* 0x180fe200000100a5 */
[----:B------:R-:W-:Y:S01]  /*18d0*/  ISETP.NE.AND.EX P2, PT, RZ, c[0x0][0x25c], PT, P2 ;  /* 0x00009700ff007a0c */ /* 0x000fe20003f45320 */
[----:B------:R-:W-:Y:S02]  /*18e0*/  FFMA.FTZ R188, R188, R168, R165 ;  /* 0x000000a8bcbc7223 */ /* 0x000fe400000100a5 */
[----:B------:R-:W-:Y:S02]  /*18f0*/  FADD.FTZ R187, R187, -R80 ;  /* 0x80000050bbbb7221 */ /* 0x000fe40000010000 */
[----:B------:R-:W-:-:S02]  /*1900*/  FADD.FTZ R189, R189, -R188 ;  /* 0x800000bcbdbd7221 */ /* 0x000fc40000010000 */
[C---:B------:R-:W-:Y:S02]  /*1910*/  FMUL.FTZ R70, R0.reuse, R187 ;  /* 0x000000bb00467220 */ /* 0x040fe40000410000 */
[----:B------:R-:W-:Y:S02]  /*1920*/  FFMA.FTZ R183, R183, R168, R165 ;  /* 0x000000a8b7b77223 */ /* 0x000fe400000100a5 */
[----:B------:R-:W-:Y:S02]  /*1930*/  @P0 FADD.FTZ R70, R45, R70 ;  /* 0x000000462d460221 */ /* 0x000fe40000010000 */
[----:B------:R-:W-:Y:S02]  /*1940*/  FMUL.FTZ R78, R0, R189 ;  /* 0x000000bd004e7220 */ /* 0x000fe40000410000 */
[----:B------:R-:W-:Y:S02]  /*1950*/  FMUL.FTZ R68, R70, R156 ;  /* 0x0000009c46447220 */ /* 0x000fe40000410000 */
[----:B------:R-:W-:-:S02]  /*1960*/  FADD.FTZ R183, R192, -R183 ;  /* 0x800000b7c0b77221 */ /* 0x000fc40000010000 */
[----:B------:R-:W-:Y:S02]  /*1970*/  @P0 FADD.FTZ R78, R47, R78 ;  /* 0x0000004e2f4e0221 */ /* 0x000fe40000010000 */
[----:B------:R-:W-:Y:S02]  /*1980*/  FMUL.FTZ R188, R68, c[0x0][0x1e8] ;  /* 0x00007a0044bc7a20 */ /* 0x000fe40000410000 */
[----:B------:R-:W-:Y:S02]  /*1990*/  FMUL.FTZ R183, R0, R183 ;  /* 0x000000b700b77220 */ /* 0x000fe40000410000 */
[----:B------:R-:W-:Y:S02]  /*19a0*/  FFMA.FTZ R81, R81, R168, R165 ;  /* 0x000000a851517223 */ /* 0x000fe400000100a5 */
[----:B------:R-:W-:Y:S02]  /*19b0*/  FMUL.FTZ R69, R78, R156 ;  /* 0x0000009c4e457220 */ /* 0x000fe40000410000 */
[----:B------:R-:W-:-:S02]  /*19c0*/  FMUL.FTZ R68, R21, R188 ;  /* 0x000000bc15447220 */ /* 0x000fc40000410000 */
[----:B------:R-:W-:Y:S02]  /*19d0*/  @P0 FADD.FTZ R183, R46, R183 ;  /* 0x000000b72eb70221 */ /* 0x000fe40000010000 */
[----:B------:R-:W-:Y:S02]  /*19e0*/  FADD.FTZ R81, R190, -R81 ;  /* 0x80000051be517221 */ /* 0x000fe40000010000 */
[----:B------:R-:W-:Y:S01]  /*19f0*/  FMUL.FTZ R190, R69, c[0x0][0x1e8] ;  /* 0x00007a0045be7a20 */ /* 0x000fe20000410000 */
[----:B------:R-:W-:Y:S01]  /*1a00*/  FSEL R69, R68, RZ, P6 ;  /* 0x000000ff44457208 */ /* 0x000fe20003000000 */
[----:B------:R-:W-:Y:S02]  /*1a10*/  FMUL.FTZ R68, R183, R156 ;  /* 0x0000009cb7447220 */ /* 0x000fe40000410000 */
[----:B------:R-:W-:Y:S01]  /*1a20*/  FMUL.FTZ R81, R0, R81 ;  /* 0x0000005100517220 */ /* 0x000fe20000410000 */
[----:B------:R0:W1:Y:S01]  /*1a30*/  F2F.BF16.F32 R73, R69 ;  /* 0x0000004500497304 */ /* 0x0000620000202000 */
[----:B------:R-:W-:-:S02]  /*1a40*/  FMUL.FTZ R71, R23, R190 ;  /* 0x000000be17477220 */ /* 0x000fc40000410000 */
[----:B------:R-:W-:Y:S02]  /*1a50*/  FMUL.FTZ R189, R68, c[0x0][0x1e8] ;  /* 0x00007a0044bd7a20 */ /* 0x000fe40000410000 */
[----:B------:R-:W-:Y:S01]  /*1a60*/  @P0 FADD.FTZ R81, R44, R81 ;  /* 0x000000512c510221 */ /* 0x000fe20000010000 */
[----:B------:R-:W-:Y:S01]  /*1a70*/  FSEL R72, R71, RZ, P4 ;  /* 0x000000ff47487208 */ /* 0x000fe20002000000 */
[----:B------:R-:W-:Y:S02]  /*1a80*/  FMUL.FTZ R71, R22, R189 ;  /* 0x000000bd16477220 */ /* 0x000fe40000410000 */
[----:B------:R-:W-:Y:S01]  /*1a90*/  FMUL.FTZ R68, R81, R156 ;  /* 0x0000009c51447220 */ /* 0x000fe20000410000 */
[----:B------:R1:W3:Y:S01]  /*1aa0*/  F2F.BF16.F32 R79, R72 ;  /* 0x00000048004f7304 */ /* 0x0002e20000202000 */
[----:B------:R-:W-:Y:S01]  /*1ab0*/  @P1 IMAD.WIDE.U32 R74, R3, R74, c[0x0][0x258] ;  /* 0x00009600034a1625 */ /* 0x000fe200078e004a */
[----:B0-----:R-:W-:-:S03]  /*1ac0*/  FSEL R69, R71, RZ, P5 ;  /* 0x000000ff47457208 */ /* 0x001fc60002800000 */
[----:B------:R-:W-:-:S03]  /*1ad0*/  FMUL.FTZ R187, R68, c[0x0][0x1e8] ;  /* 0x00007a0044bb7a20 */ /* 0x000fc60000410000 */
[----:B------:R-:W0:Y:S01]  /*1ae0*/  F2F.BF16.F32 R69, R69 ;  /* 0x0000004500457304 */ /* 0x000e220000202000 */
[----:B------:R-:W-:Y:S02]  /*1af0*/  FMUL.FTZ R68, R20, R187 ;  /* 0x000000bb14447220 */ /* 0x000fe40000410000 */
[----:B-1----:R-:W-:-:S03]  /*1b00*/  IMAD.WIDE.U32 R72, R73, 0x10000, RZ ;  /* 0x0001000049487825 */ /* 0x002fc600078e00ff */
[----:B------:R-:W-:Y:S02]  /*1b10*/  FSEL R71, R68, RZ, P3 ;  /* 0x000000ff44477208 */ /* 0x000fe40001800000 */
[----:B---3--:R-:W-:Y:S02]  /*1b20*/  SHF.L.U32 R79, R79, 0x10, RZ ;  /* 0x000000104f4f7819 */ /* 0x008fe400000006ff */
[----:B------:R1:W3:Y:S01]  /*1b30*/  F2F.BF16.F32 R181, R71 ;  /* 0x0000004700b57304 */ /* 0x0002e20000202000 */
[----:B------:R-:W-:Y:S01]  /*1b40*/  SEL R68, R81, R64, P2 ;  /* 0x0000004051447207 */ /* 0x000fe20001000000 */
[-CC-:B------:R-:W-:Y:S02]  /*1b50*/  FFMA.FTZ R173, R173, R168.reuse, R165.reuse ;  /* 0x000000a8adad7223 */ /* 0x180fe400000100a5 */
[----:B------:R-:W-:Y:S01]  /*1b60*/  FFMA.FTZ R182, R182, R168, R165 ;  /* 0x000000a8b6b67223 */ /* 0x000fe200000100a5 */
[----:B0-----:R-:W-:Y:S01]  /*1b70*/  LOP3.LUT R79, R73, R79, R69, 0xfe, !PT ;  /* 0x0000004f494f7212 */ /* 0x001fe200078efe45 */
[----:B------:R-:W-:Y:S01]  /*1b80*/  IMAD.WIDE.U32 R80, R3, R158, c[0x0][0x248] ;  /* 0x0000920003507625 */ /* 0x000fe200078e009e */
[----:B------:R-:W-:-:S02]  /*1b90*/  SEL R69, R70, R65, P2 ;  /* 0x0000004146457207 */ /* 0x000fc40001000000 */
[----:B------:R-:W-:Y:S02]  /*1ba0*/  SEL R70, R183, R66, P2 ;  /* 0x00000042b7467207 */ /* 0x000fe40001000000 */
[----:B-1----:R-:W-:Y:S01]  /*1bb0*/  SEL R71, R78, R67, P2 ;  /* 0x000000434e477207 */ /* 0x002fe20001000000 */
[----:B------:R-:W-:Y:S01]  /*1bc0*/  FADD.FTZ R191, R191, -R182 ;  /* 0x800000b6bfbf7221 */ /* 0x000fe20000010000 */
[----:B---3--:R-:W-:-:S03]  /*1bd0*/  LOP3.LUT R78, R72, R181, RZ, 0xfc, !PT ;  /* 0x000000b5484e7212 */ /* 0x008fc600078efcff */
[----:B------:R-:W-:Y:S01]  /*1be0*/  @P1 STG.E.128 [R74.64], R68 ;  /* 0x000000444a001986 */ /* 0x000fe2000c101d04 */
[----:B------:R-:W-:-:S03]  /*1bf0*/  IMAD.WIDE.U32 R72, R177, R158, c[0x0][0x170] ;  /* 0x00005c00b1487625 */ /* 0x000fc600078e009e */
[----:B------:R0:W-:Y:S01]  /*1c00*/  STG.E.64 [R80.64], R78 ;  /* 0x0000004e50007986 */ /* 0x0001e2000c101b04 */
[----:B------:R-:W-:Y:S01]  /*1c10*/  FADD.FTZ R181, R194, -R173 ;  /* 0x800000adc2b57221 */ /* 0x000fe20000010000 */
[----:B------:R-:W-:Y:S01]  /*1c20*/  HFMA2.MMA R173, -RZ, RZ, 0, 0 ;  /* 0x00000000ffad7435 */ /* 0x000fe200000001ff */
[-CC-:B------:R-:W-:Y:S01]  /*1c30*/  FFMA.FTZ R179, R179, R168.reuse, R165.reuse ;  /* 0x000000a8b3b37223 */ /* 0x180fe200000100a5 */
[----:B------:R-:W3:Y:S01]  /*1c40*/  LDG.E.64 R72, [R72.64] ;  /* 0x0000000448487981 */ /* 0x000ee2000c1e1b00 */
[----:B------:R-:W-:Y:S01]  /*1c50*/  FFMA.FTZ R184, R184, R168, R165 ;  /* 0x000000a8b8b87223 */ /* 0x000fe200000100a5 */
[----:B------:R-:W-:Y:S01]  /*1c60*/  HFMA2.MMA R180, -RZ, RZ, 0, 0 ;  /* 0x00000000ffb47435 */ /* 0x000fe200000001ff */
[----:B------:R-:W-:Y:S01]  /*1c70*/  FADD.FTZ R183, R196, -R179 ;  /* 0x800000b3c4b77221 */ /* 0x000fe20000010000 */
[----:B------:R-:W-:Y:S01]  /*1c80*/  MOV R179, RZ ;  /* 0x000000ff00b37202 */ /* 0x000fe20000000f00 */
[----:B------:R-:W-:Y:S01]  /*1c90*/  FADD.FTZ R193, R193, -R184 ;  /* 0x800000b8c1c17221 */ /* 0x000fe20000010000 */
[----:B------:R-:W-:Y:S01]  /*1ca0*/  HFMA2.MMA R182, -RZ, RZ, 0, 0 ;  /* 0x00000000ffb67435 */ /* 0x000fe200000001ff */
[----:B------:R-:W-:-:S02]  /*1cb0*/  FMUL.FTZ R183, R0, R183 ;  /* 0x000000b700b77220 */ /* 0x000fc40000410000 */
[C---:B------:R-:W-:Y:S01]  /*1cc0*/  FMUL.FTZ R181, R0.reuse, R181 ;  /* 0x000000b500b57220 */ /* 0x040fe20000410000 */
[----:B0-----:R-:W-:Y:S01]  /*1cd0*/  @P1 MOV R78, 0x10 ;  /* 0x00000010004e1802 */ /* 0x001fe20000000f00 */
[C---:B------:R-:W-:Y:S02]  /*1ce0*/  FMUL.FTZ R70, R0.reuse, R191 ;  /* 0x000000bf00467220 */ /* 0x040fe40000410000 */
[----:B------:R-:W-:Y:S02]  /*1cf0*/  FMUL.FTZ R80, R0, R193 ;  /* 0x000000c100507220 */ /* 0x000fe40000410000 */
[----:B------:R-:W-:Y:S02]  /*1d00*/  @P0 FADD.FTZ R70, R49, R70 ;  /* 0x0000004631460221 */ /* 0x000fe40000010000 */
[----:B------:R-:W-:Y:S02]  /*1d10*/  @P0 FADD.FTZ R183, R50, R183 ;  /* 0x000000b732b70221 */ /* 0x000fe40000010000 */
[----:B------:R-:W-:-:S02]  /*1d20*/  @P0 FADD.FTZ R80, R51, R80 ;  /* 0x0000005033500221 */ /* 0x000fc40000010000 */
[----:B------:R-:W-:Y:S02]  /*1d30*/  @P0 FADD.FTZ R181, R48, R181 ;  /* 0x000000b530b50221 */ /* 0x000fe40000010000 */
[----:B------:R-:W-:Y:S01]  /*1d40*/  @P1 IMAD.WIDE.U32 R78, R177, R78, c[0x0][0x258] ;  /* 0x00009600b14e1625 */ /* 0x000fe200078e004e */
[----:B--2---:R-:W-:Y:S02]  /*1d50*/  @P3 MOV R68, R76 ;  /* 0x0000004c00443202 */ /* 0x004fe40000000f00 */
[----:B------:R-:W-:Y:S02]  /*1d60*/  @P5 MOV R69, R77 ;  /* 0x0000004d00455202 */ /* 0x000fe40000000f00 */
[----:B------:R-:W-:Y:S02]  /*1d70*/  @P3 PRMT R68, RZ, 0x5410, R68 ;  /* 0x00005410ff443816 */ /* 0x000fe40000000044 */
[----:B------:R-:W-:Y:S02]  /*1d80*/  @P6 SHF.R.U64 R74, R76, 0x10, R77 ;  /* 0x000000104c4a6819 */ /* 0x000fe4000000124d */
[----:B------:R-:W-:Y:S01]  /*1d90*/  @P5 PRMT R69, RZ, 0x5410, R69 ;  /* 0x00005410ff455816 */ /* 0x000fe20000000045 */
[----:B------:R-:W-:Y:S01]  /*1da0*/  @P3 FMUL.FTZ R173, R187, R68 ;  /* 0x00000044bbad3220 */ /* 0x000fe20000410000 */
[----:B------:R-:W-:Y:S01]  /*1db0*/  @P6 PRMT R68, RZ, 0x5410, R74 ;  /* 0x00005410ff446816 */ /* 0x000fe2000000004a */
[-C--:B------:R-:W-:Y:S01]  /*1dc0*/  FMUL.FTZ R74, R80, R156.reuse ;  /* 0x0000009c504a7220 */ /* 0x080fe20000410000 */
[----:B------:R-:W-:Y:S01]  /*1dd0*/  @P4 SHF.R.U32.HI R71, RZ, 0x10, R77 ;  /* 0x00000010ff474819 */ /* 0x000fe2000001164d */
[----:B------:R-:W-:Y:S01]  /*1de0*/  @P5 FMUL.FTZ R179, R189, R69 ;  /* 0x00000045bdb35220 */ /* 0x000fe20000410000 */
[----:B------:R-:W-:Y:S01]  /*1df0*/  LOP3.LUT P5, RZ, R176, 0xff00, RZ, 0xc0, !PT ;  /* 0x0000ff00b0ff7812 */ /* 0x000fe200078ac0ff */
[----:B------:R-:W-:Y:S01]  /*1e00*/  FMUL.FTZ R69, R70, R156 ;  /* 0x0000009c46457220 */ /* 0x000fe20000410000 */
[----:B------:R-:W-:Y:S01]  /*1e10*/  LOP3.LUT P3, RZ, R176, 0xff000000, RZ, 0xc0, !PT ;  /* 0xff000000b0ff7812 */ /* 0x000fe2000786c0ff */
[----:B------:R-:W-:Y:S01]  /*1e20*/  @P6 FMUL.FTZ R180, R188, R68 ;  /* 0x00000044bcb46220 */ /* 0x000fe20000410000 */
[----:B------:R-:W-:Y:S01]  /*1e30*/  @P4 PRMT R68, RZ, 0x5410, R71 ;  /* 0x00005410ff444816 */ /* 0x000fe20000000047 */
[----:B------:R-:W-:-:S02]  /*1e40*/  FMUL.FTZ R184, R69, c[0x0][0x1e8] ;  /* 0x00007a0045b87a20 */ /* 0x000fc40000410000 */
[----:B------:R-:W-:Y:S02]  /*1e50*/  FMUL.FTZ R69, R183, R156 ;  /* 0x0000009cb7457220 */ /* 0x000fe40000410000 */
[----:B------:R-:W-:Y:S01]  /*1e60*/  @P4 FMUL.FTZ R182, R190, R68 ;  /* 0x00000044beb64220 */ /* 0x000fe20000410000 */
[----:B------:R-:W-:Y:S01]  /*1e70*/  LOP3.LUT P4, RZ, R176, 0xff0000, RZ, 0xc0, !PT ;  /* 0x00ff0000b0ff7812 */ /* 0x000fe2000788c0ff */
[----:B------:R-:W-:Y:S02]  /*1e80*/  FMUL.FTZ R68, R17, R184 ;  /* 0x000000b811447220 */ /* 0x000fe40000410000 */
[----:B------:R-:W-:Y:S02]  /*1e90*/  FMUL.FTZ R188, R69, c[0x0][0x1e8] ;  /* 0x00007a0045bc7a20 */ /* 0x000fe40000410000 */
[----:B------:R-:W-:Y:S01]  /*1ea0*/  FMUL.FTZ R191, R74, c[0x0][0x1e8] ;  /* 0x00007a004abf7a20 */ /* 0x000fe20000410000 */
[----:B------:R-:W-:Y:S01]  /*1eb0*/  FSEL R69, R68, RZ, P5 ;  /* 0x000000ff44457208 */ /* 0x000fe20002800000 */
[----:B------:R-:W-:Y:S01]  /*1ec0*/  FMUL.FTZ R68, R181, R156 ;  /* 0x0000009cb5447220 */ /* 0x000fe20000410000 */
[----:B------:R-:W-:Y:S01]  /*1ed0*/  LEA R74, P6, R177, c[0x0][0x248], 0x3 ;  /* 0x00009200b14a7a11 */ /* 0x000fe200078c18ff */
[----:B------:R-:W-:-:S02]  /*1ee0*/  FMUL.FTZ R76, R19, R191 ;  /* 0x000000bf134c7220 */ /* 0x000fc40000410000 */
[----:B------:R-:W-:Y:S01]  /*1ef0*/  FMUL.FTZ R187, R68, c[0x0][0x1e8] ;  /* 0x00007a0044bb7a20 */ /* 0x000fe20000410000 */
[----:B------:R-:W-:Y:S01]  /*1f00*/  LEA.HI.X R75, R177, c[0x0][0x24c], RZ, 0x3, P6 ;  /* 0x00009300b14b7a11 */ /* 0x000fe200030f1cff */
[----:B------:R-:W-:Y:S01]  /*1f10*/  FMUL.FTZ R71, R18, R188 ;  /* 0x000000bc12477220 */ /* 0x000fe20000410000 */
[----:B------:R-:W-:Y:S01]  /*1f20*/  FSEL R81, R76, RZ, P3 ;  /* 0x000000ff4c517208 */ /* 0x000fe20001800000 */
[----:B------:R-:W-:Y:S01]  /*1f30*/  FMUL.FTZ R68, R16, R187 ;  /* 0x000000bb10447220 */ /* 0x000fe20000410000 */
[----:B------:R-:W-:Y:S01]  /*1f40*/  LOP3.LUT P6, RZ, R176, 0xff, RZ, 0xc0, !PT ;  /* 0x000000ffb0ff7812 */ /* 0x000fe200078cc0ff */
[----:B------:R-:W0:Y:S01]  /*1f50*/  F2F.BF16.F32 R69, R69 ;  /* 0x0000004500457304 */ /* 0x000e220000202000 */
[----:B------:R-:W-:Y:S02]  /*1f60*/  FSEL R71, R71, RZ, P4 ;  /* 0x000000ff47477208 */ /* 0x000fe40002000000 */
[----:B------:R-:W-:Y:S02]  /*1f70*/  FSEL R176, R68, RZ, P6 ;  /* 0x000000ff44b07208 */ /* 0x000fe40003000000 */
[----:B------:R-:W-:-:S03]  /*1f80*/  SEL R68, R181, R64, P2 ;  /* 0x00000040b5447207 */ /* 0x000fc60001000000 */
[----:B------:R-:W1:Y:S08]  /*1f90*/  F2F.BF16.F32 R81, R81 ;  /* 0x0000005100517304 */ /* 0x000e700000202000 */
[----:B------:R2:W4:Y:S01]  /*1fa0*/  F2F.BF16.F32 R190, R71 ;  /* 0x0000004700be7304 */ /* 0x0005220000202000 */
[----:B0-----:R-:W-:Y:S01]  /*1fb0*/  IMAD.WIDE.U32 R76, R69, 0x10000, RZ ;  /* 0x00010000454c7825 */ /* 0x001fe200078e00ff */
[----:B------:R-:W-:-:S02]  /*1fc0*/  SEL R69, R70, R65, P2 ;  /* 0x0000004146457207 */ /* 0x000fc40001000000 */
[----:B------:R-:W-:-:S04]  /*1fd0*/  SEL R70, R183, R66, P2 ;  /* 0x00000042b7467207 */ /* 0x000fc80001000000 */
[----:B------:R-:W0:Y:S01]  /*1fe0*/  F2F.BF16.F32 R189, R176 ;  /* 0x000000b000bd7304 */ /* 0x000e220000202000 */
[----:B-1----:R-:W-:Y:S02]  /*1ff0*/  SHF.L.U32 R177, R81, 0x10, RZ ;  /* 0x0000001051b17819 */ /* 0x002fe400000006ff */
[----:B--2---:R-:W-:Y:S02]  /*2000*/  SEL R71, R80, R67, P2 ;  /* 0x0000004350477207 */ /* 0x004fe40001000000 */
[----:B----4-:R-:W-:-:S03]  /*2010*/  LOP3.LUT R81, R77, R177, R190, 0xfe, !PT ;  /* 0x000000b14d517212 */ /* 0x010fc600078efebe */
[----:B------:R-:W-:Y:S01]  /*2020*/  @P1 STG.E.128 [R78.64], R68 ;  /* 0x000000444e001986 */ /* 0x000fe2000c101d04 */
[----:B0-----:R-:W-:Y:S01]  /*2030*/  LOP3.LUT R80, R76, R189, RZ, 0xfc, !PT ;  /* 0x000000bd4c507212 */ /* 0x001fe200078efcff */
[----:B------:R-:W-:-:S04]  /*2040*/  IMAD.WIDE.U32 R76, R174, R158, c[0x0][0x170] ;  /* 0x00005c00ae4c7625 */ /* 0x000fc800078e009e */
[----:B------:R0:W-:Y:S04]  /*2050*/  STG.E.64 [R74.64], R80 ;  /* 0x000000504a007986 */ /* 0x0001e8000c101b04 */
[----:B------:R-:W2:Y:S01]  /*2060*/  LDG.E.64 R76, [R76.64] ;  /* 0x000000044c4c7981 */ /* 0x000ea2000c1e1b00 */
[-CC-:B------:R-:W-:Y:S02]  /*2070*/  FFMA.FTZ R167, R167, R168.reuse, R165.reuse ;  /* 0x000000a8a7a77223 */ /* 0x180fe400000100a5 */
[-C--:B------:R-:W-:Y:S02]  /*2080*/  FFMA.FTZ R170, R170, R168.reuse, R165 ;  /* 0x000000a8aaaa7223 */ /* 0x080fe400000100a5 */
[----:B------:R-:W-:Y:S01]  /*2090*/  FADD.FTZ R177, R178, -R167 ;  /* 0x800000a7b2b17221 */ /* 0x000fe20000010000 */
[----:B------:R-:W-:Y:S01]  /*20a0*/  HFMA2.MMA R167, -RZ, RZ, 0, 0 ;  /* 0x00000000ffa77435 */ /* 0x000fe200000001ff */
[----:B------:R-:W-:Y:S01]  /*20b0*/  FADD.FTZ R171, R171, -R170 ;  /* 0x800000aaabab7221 */ /* 0x000fe20000010000 */
[----:B------:R-:W-:Y:S01]  /*20c0*/  HFMA2.MMA R170, -RZ, RZ, 0, 0 ;  /* 0x00000000ffaa7435 */ /* 0x000fe200000001ff */
[-CC-:B------:R-:W-:Y:S01]  /*20d0*/  FFMA.FTZ R169, R169, R168.reuse, R165.reuse ;  /* 0x000000a8a9a97223 */ /* 0x180fe200000100a5 */
[----:B0-----:R-:W-:Y:S01]  /*20e0*/  @P1 MOV R75, 0x10 ;  /* 0x00000010004b1802 */ /* 0x001fe20000000f00 */
[----:B------:R-:W-:-:S02]  /*20f0*/  FFMA.FTZ R172, R172, R168, R165 ;  /* 0x000000a8acac7223 */ /* 0x000fc400000100a5 */
[----:B------:R-:W-:Y:S02]  /*2100*/  FMUL.FTZ R70, R0, R171 ;  /* 0x000000ab00467220 */ /* 0x000fe40000410000 */
[----:B------:R-:W-:Y:S01]  /*2110*/  FADD.FTZ R181, R186, -R169 ;  /* 0x800000a9bab57221 */ /* 0x000fe20000010000 */
[----:B------:R-:W-:Y:S01]  /*2120*/  MOV R169, RZ ;  /* 0x000000ff00a97202 */ /* 0x000fe20000000f00 */
[----:B------:R-:W-:Y:S01]  /*2130*/  FADD.FTZ R185, R185, -R172 ;  /* 0x800000acb9b97221 */ /* 0x000fe20000010000 */
[----:B------:R-:W-:Y:S01]  /*2140*/  HFMA2.MMA R172, -RZ, RZ, 0, 0 ;  /* 0x00000000ffac7435 */ /* 0x000fe200000001ff */
[----:B------:R-:W-:Y:S02]  /*2150*/  @P0 FADD.FTZ R70, R53, R70 ;  /* 0x0000004635460221 */ /* 0x000fe40000010000 */
[C---:B------:R-:W-:Y:S02]  /*2160*/  FMUL.FTZ R181, R0.reuse, R181 ;  /* 0x000000b500b57220 */ /* 0x040fe40000410000 */
[----:B------:R-:W-:-:S02]  /*2170*/  FMUL.FTZ R176, R0, R185 ;  /* 0x000000b900b07220 */ /* 0x000fc40000410000 */
[----:B------:R-:W-:Y:S02]  /*2180*/  @P0 FADD.FTZ R181, R54, R181 ;  /* 0x000000b536b50221 */ /* 0x000fe40000010000 */
[----:B------:R-:W-:Y:S02]  /*2190*/  @P0 FADD.FTZ R176, R55, R176 ;  /* 0x000000b037b00221 */ /* 0x000fe40000010000 */
[----:B------:R-:W-:-:S04]  /*21a0*/  FMUL.FTZ R177, R0, R177 ;  /* 0x000000b100b17220 */ /* 0x000fc80000410000 */
[----:B------:R-:W-:Y:S01]  /*21b0*/  @P0 FADD.FTZ R177, R52, R177 ;  /* 0x000000b134b10221 */ /* 0x000fe20000010000 */
[----:B---3--:R-:W-:Y:S02]  /*21c0*/  @P6 MOV R68, R72 ;  /* 0x0000004800446202 */ /* 0x008fe40000000f00 */
        /* <DEDUP_REMOVED lines=10> */
[----:B------:R-:W-:-:S02]  /*2270*/  FMUL.FTZ R69, R70, R156 ;  /* 0x0000009c46457220 */ /* 0x000fc40000410000 */
[----:B------:R-:W-:Y:S01]  /*2280*/  @P5 FMUL.FTZ R170, R184, R68 ;  /* 0x00000044b8aa5220 */ /* 0x000fe20000410000 */
[----:B------:R-:W-:Y:S01]  /*2290*/  @P3 PRMT R68, RZ, 0x5410, R71 ;  /* 0x00005410ff443816 */ /* 0x000fe20000000047 */
[----:B------:R-:W-:Y:S01]  /*22a0*/  FMUL.FTZ R178, R69, c[0x0][0x1e8] ;  /* 0x00007a0045b27a20 */ /* 0x000fe20000410000 */
[----:B------:R-:W-:Y:S01]  /*22b0*/  LOP3.LUT P5, RZ, R175, 0xff00, RZ, 0xc0, !PT ;  /* 0x0000ff00afff7812 */ /* 0x000fe200078ac0ff */
[----:B------:R-:W-:Y:S02]  /*22c0*/  FMUL.FTZ R69, R181, R156 ;  /* 0x0000009cb5457220 */ /* 0x000fe40000410000 */
[----:B------:R-:W-:Y:S01]  /*22d0*/  @P3 FMUL.FTZ R172, R191, R68 ;  /* 0x00000044bfac3220 */ /* 0x000fe20000410000 */
[----:B------:R-:W-:Y:S01]  /*22e0*/  LOP3.LUT P3, RZ, R175, 0xff000000, RZ, 0xc0, !PT ;  /* 0xff000000afff7812 */ /* 0x000fe2000786c0ff */
[----:B------:R-:W-:Y:S02]  /*22f0*/  FMUL.FTZ R68, R13, R178 ;  /* 0x000000b20d447220 */ /* 0x000fe40000410000 */
[----:B------:R-:W-:-:S02]  /*2300*/  FMUL.FTZ R184, R69, c[0x0][0x1e8] ;  /* 0x00007a0045b87a20 */ /* 0x000fc40000410000 */
[----:B------:R-:W-:Y:S01]  /*2310*/  FMUL.FTZ R186, R72, c[0x0][0x1e8] ;  /* 0x00007a0048ba7a20 */ /* 0x000fe20000410000 */
[----:B------:R-:W-:Y:S01]  /*2320*/  FSEL R69, R68, RZ, P5 ;  /* 0x000000ff44457208 */ /* 0x000fe20002800000 */
[----:B------:R-:W-:Y:S01]  /*2330*/  FMUL.FTZ R68, R177, R156 ;  /* 0x0000009cb1447220 */ /* 0x000fe20000410000 */
[----:B------:R-:W-:Y:S01]  /*2340*/  LEA R72, P6, R174, c[0x0][0x248], 0x3 ;  /* 0x00009200ae487a11 */ /* 0x000fe200078c18ff */
[----:B------:R-:W-:Y:S02]  /*2350*/  FMUL.FTZ R74, R15, R186 ;  /* 0x000000ba0f4a7220 */ /* 0x000fe40000410000 */
[----:B------:R-:W-:Y:S01]  /*2360*/  FMUL.FTZ R183, R68, c[0x0][0x1e8] ;  /* 0x00007a0044b77a20 */ /* 0x000fe20000410000 */
[----:B------:R-:W-:Y:S01]  /*2370*/  LEA.HI.X R73, R174, c[0x0][0x24c], RZ, 0x3, P6 ;  /* 0x00009300ae497a11 */ /* 0x000fe200030f1cff */
[----:B------:R-:W-:Y:S01]  /*2380*/  FMUL.FTZ R71, R14, R184 ;  /* 0x000000b80e477220 */ /* 0x000fe20000410000 */
[----:B------:R-:W-:Y:S01]  /*2390*/  FSEL R81, R74, RZ, P3 ;  /* 0x000000ff4a517208 */ /* 0x000fe20001800000 */
[----:B------:R-:W-:Y:S01]  /*23a0*/  FMUL.FTZ R68, R12, R183 ;  /* 0x000000b70c447220 */ /* 0x000fe20000410000 */
[----:B------:R-:W0:Y:S01]  /*23b0*/  F2F.BF16.F32 R69, R69 ;  /* 0x0000004500457304 */ /* 0x000e220000202000 */
[----:B------:R-:W-:Y:S01]  /*23c0*/  LOP3.LUT P6, RZ, R175, 0xff, RZ, 0xc0, !PT ;  /* 0x000000ffafff7812 */ /* 0x000fe200078cc0ff */
[----:B------:R-:W-:Y:S01]  /*23d0*/  @P1 IMAD.WIDE.U32 R74, R174, R75, c[0x0][0x258] ;  /* 0x00009600ae4a1625 */ /* 0x000fe200078e004b */
[----:B------:R-:W-:-:S02]  /*23e0*/  FSEL R71, R71, RZ, P4 ;  /* 0x000000ff47477208 */ /* 0x000fc40002000000 */
[----:B------:R-:W-:Y:S02]  /*23f0*/  FSEL R80, R68, RZ, P6 ;  /* 0x000000ff44507208 */ /* 0x000fe40003000000 */
[----:B------:R-:W-:Y:S01]  /*2400*/  SEL R68, R177, R64, P2 ;  /* 0x00000040b1447207 */ /* 0x000fe20001000000 */
[----:B------:R-:W1:Y:S08]  /*2410*/  F2F.BF16.F32 R81, R81 ;  /* 0x0000005100517304 */ /* 0x000e700000202000 */
[----:B------:R3:W4:Y:S01]  /*2420*/  F2F.BF16.F32 R185, R71 ;  /* 0x0000004700b97304 */ /* 0x0007220000202000 */
[----:B0-----:R-:W-:Y:S01]  /*2430*/  IMAD.WIDE.U32 R78, R69, 0x10000, RZ ;  /* 0x00010000454e7825 */ /* 0x001fe200078e00ff */
[----:B------:R-:W-:-:S02]  /*2440*/  SEL R69, R70, R65, P2 ;  /* 0x0000004146457207 */ /* 0x000fc40001000000 */
[----:B------:R-:W-:-:S04]  /*2450*/  SEL R70, R181, R66, P2 ;  /* 0x00000042b5467207 */ /* 0x000fc80001000000 */
[----:B------:R0:W0:Y:S01]  /*2460*/  F2F.BF16.F32 R175, R80 ;  /* 0x0000005000af7304 */ /* 0x0000220000202000 */
[----:B---3--:R-:W-:Y:S02]  /*2470*/  SEL R71, R176, R67, P2 ;  /* 0x00000043b0477207 */ /* 0x008fe40001000000 */
[----:B-1----:R-:W-:Y:S01]  /*2480*/  SHF.L.U32 R171, R81, 0x10, RZ ;  /* 0x0000001051ab7819 */ /* 0x002fe200000006ff */
[-CC-:B------:R-:W-:Y:S02]  /*2490*/  FFMA.FTZ R162, R162, R168.reuse, R165.reuse ;  /* 0x000000a8a2a27223 */ /* 0x180fe400000100a5 */
[----:B------:R-:W-:Y:S01]  /*24a0*/  FFMA.FTZ R157, R157, R168, R165 ;  /* 0x000000a89d9d7223 */ /* 0x000fe200000100a5 */
[----:B------:R1:W-:Y:S01]  /*24b0*/  @P1 STG.E.128 [R74.64], R68 ;  /* 0x000000444a001986 */ /* 0x0003e2000c101d04 */
[----:B----4-:R-:W-:Y:S01]  /*24c0*/  LOP3.LUT R79, R79, R171, R185, 0xfe, !PT ;  /* 0x000000ab4f4f7212 */ /* 0x010fe200078efeb9 */
[----:B------:R-:W-:Y:S02]  /*24d0*/  FADD.FTZ R163, R163, -R162 ;  /* 0x800000a2a3a37221 */ /* 0x000fe40000010000 */
[----:B------:R-:W-:Y:S01]  /*24e0*/  FADD.FTZ R171, R164, -R157 ;  /* 0x8000009da4ab7221 */ /* 0x000fe20000010000 */
[----:B------:R-:W-:Y:S01]  /*24f0*/  HFMA2.MMA R157, -RZ, RZ, 0, 0 ;  /* 0x00000000ff9d7435 */ /* 0x000fe200000001ff */
[----:B0-----:R-:W-:Y:S01]  /*2500*/  IMAD.WIDE.U32 R80, R153, R158, c[0x0][0x170] ;  /* 0x00005c0099507625 */ /* 0x001fe200078e009e */
[----:B------:R-:W-:-:S03]  /*2510*/  LOP3.LUT R78, R78, R175, RZ, 0xfc, !PT ;  /* 0x000000af4e4e7212 */ /* 0x000fc600078efcff */
[----:B------:R-:W-:Y:S02]  /*2520*/  FFMA.FTZ R160, R160, R168, R165 ;  /* 0x000000a8a0a07223 */ /* 0x000fe400000100a5 */
[----:B------:R0:W-:Y:S01]  /*2530*/  STG.E.64 [R72.64], R78 ;  /* 0x0000004e48007986 */ /* 0x0001e2000c101b04 */
[----:B-1----:R-:W-:-:S03]  /*2540*/  FMUL.FTZ R70, R0, R163 ;  /* 0x000000a300467220 */ /* 0x002fc60000410000 */
[----:B------:R-:W3:Y:S01]  /*2550*/  LDG.E.64 R80, [R80.64] ;  /* 0x0000000450507981 */ /* 0x000ee2000c1e1b00 */
[----:B------:R-:W-:Y:S01]  /*2560*/  FADD.FTZ R161, R161, -R160 ;  /* 0x800000a0a1a17221 */ /* 0x000fe20000010000 */
[----:B------:R-:W-:Y:S01]  /*2570*/  HFMA2.MMA R160, -RZ, RZ, 0, 0 ;  /* 0x00000000ffa07435 */ /* 0x000fe200000001ff */
[----:B------:R-:W-:Y:S02]  /*2580*/  @P0 FADD.FTZ R70, R57, R70 ;  /* 0x0000004639460221 */ /* 0x000fe40000010000 */
[----:B------:R-:W-:Y:S02]  /*2590*/  FFMA.FTZ R159, R159, R168, R165 ;  /* 0x000000a89f9f7223 */ /* 0x000fe400000100a5 */
[C---:B------:R-:W-:Y:S01]  /*25a0*/  FMUL.FTZ R171, R0.reuse, R171 ;  /* 0x000000ab00ab7220 */ /* 0x040fe20000410000 */
[----:B0-----:R-:W-:Y:S01]  /*25b0*/  CS2R R78, SRZ ;  /* 0x00000000004e7805 */ /* 0x001fe2000001ff00 */
[----:B------:R-:W-:Y:S02]  /*25c0*/  FMUL.FTZ R162, R0, R161 ;  /* 0x000000a100a27220 */ /* 0x000fe40000410000 */
[----:B------:R-:W-:-:S02]  /*25d0*/  FADD.FTZ R159, R166, -R159 ;  /* 0x8000009fa69f7221 */ /* 0x000fc40000010000 */
[----:B------:R-:W-:Y:S02]  /*25e0*/  @P0 FADD.FTZ R171, R58, R171 ;  /* 0x000000ab3aab0221 */ /* 0x000fe40000010000 */
[----:B------:R-:W-:Y:S02]  /*25f0*/  @P0 FADD.FTZ R162, R59, R162 ;  /* 0x000000a23ba20221 */ /* 0x000fe40000010000 */
[----:B------:R-:W-:-:S04]  /*2600*/  FMUL.FTZ R159, R0, R159 ;  /* 0x0000009f009f7220 */ /* 0x000fc80000410000 */
[----:B------:R-:W-:Y:S01]  /*2610*/  @P0 FADD.FTZ R159, R56, R159 ;  /* 0x0000009f389f0221 */ /* 0x000fe20000010000 */
        /* <DEDUP_REMOVED lines=31> */
[----:B------:R-:W-:Y:S01]  /*2810*/  LOP3.LUT P6, RZ, R152, 0xff, RZ, 0xc0, !PT ;  /* 0x000000ff98ff7812 */ /* 0x000fe200078cc0ff */
[----:B------:R-:W0:Y:S01]  /*2820*/  F2F.BF16.F32 R69, R69 ;  /* 0x0000004500457304 */ /* 0x000e220000202000 */
[----:B------:R-:W-:-:S02]  /*2830*/  FSEL R71, R71, RZ, P3 ;  /* 0x000000ff47477208 */ /* 0x000fc40001800000 */
[----:B------:R-:W-:Y:S02]  /*2840*/  FSEL R152, R68, RZ, P6 ;  /* 0x000000ff44987208 */ /* 0x000fe40003000000 */
[----:B------:R-:W-:Y:S02]  /*2850*/  @P1 MOV R74, 0x10 ;  /* 0x00000010004a1802 */ /* 0x000fe40000000f00 */
[----:B------:R-:W-:Y:S01]  /*2860*/  SEL R68, R159, R64, P2 ;  /* 0x000000409f447207 */ /* 0x000fe20001000000 */
[----:B------:R-:W1:Y:S01]  /*2870*/  F2F.BF16.F32 R161, R161 ;  /* 0x000000a100a17304 */ /* 0x000e620000202000 */
[----:B------:R-:W-:-:S04]  /*2880*/  IMAD.WIDE.U32 R158, R2, R158, c[0x0][0x170] ;  /* 0x00005c00029e7625 */ /* 0x000fc800078e009e */
[----:B------:R-:W-:-:S03]  /*2890*/  @P1 IMAD.WIDE.U32 R74, R153, R74, c[0x0][0x258] ;  /* 0x00009600994a1625 */ /* 0x000fc600078e004a */
[----:B------:R2:W4:Y:S01]  /*28a0*/  F2F.BF16.F32 R166, R71 ;  /* 0x0000004700a67304 */ /* 0x0005220000202000 */
[----:B0-----:R-:W-:Y:S01]  /*28b0*/  IMAD.WIDE.U32 R76, R69, 0x10000, RZ ;  /* 0x00010000454c7825 */ /* 0x001fe200078e00ff */
[----:B------:R-:W-:Y:S02]  /*28c0*/  SEL R69, R70, R65, P2 ;  /* 0x0000004146457207 */ /* 0x000fe40001000000 */
[----:B------:R-:W-:-:S04]  /*28d0*/  SEL R70, R171, R66, P2 ;  /* 0x00000042ab467207 */ /* 0x000fc80001000000 */
[----:B------:R-:W0:Y:S01]  /*28e0*/  F2F.BF16.F32 R175, R152 ;  /* 0x0000009800af7304 */ /* 0x000e220000202000 */
[----:B-1----:R-:W-:Y:S02]  /*28f0*/  SHF.L.U32 R153, R161, 0x10, RZ ;  /* 0x00000010a1997819 */ /* 0x002fe400000006ff */
[----:B--2---:R-:W-:Y:S02]  /*2900*/  SEL R71, R162, R67, P2 ;  /* 0x00000043a2477207 */ /* 0x004fe40001000000 */
[----:B----4-:R-:W-:-:S03]  /*2910*/  LOP3.LUT R77, R77, R153, R166, 0xfe, !PT ;  /* 0x000000994d4d7212 */ /* 0x010fc600078efea6 */
[----:B------:R1:W-:Y:S01]  /*2920*/  @P1 STG.E.128 [R74.64], R68 ;  /* 0x000000444a001986 */ /* 0x0003e2000c101d04 */
[----:B0-----:R-:W-:-:S05]  /*2930*/  LOP3.LUT R76, R76, R175, RZ, 0xfc, !PT ;  /* 0x000000af4c4c7212 */ /* 0x001fca00078efcff */
[----:B------:R0:W-:Y:S04]  /*2940*/  STG.E.64 [R72.64], R76 ;  /* 0x0000004c48007986 */ /* 0x0001e8000c101b04 */
[----:B------:R-:W2:Y:S01]  /*2950*/  LDG.E.64 R158, [R158.64] ;  /* 0x000000049e9e7981 */ /* 0x000ea2000c1e1b00 */
[-CC-:B------:R-:W-:Y:S01]  /*2960*/  FFMA.FTZ R82, R82, R168.reuse, R165.reuse ;  /* 0x000000a852527223 */ /* 0x180fe200000100a5 */
[----:B-1----:R-:W-:Y:S01]  /*2970*/  HFMA2.MMA R71, -RZ, RZ, 0, 0 ;  /* 0x00000000ff477435 */ /* 0x002fe200000001ff */
[-CC-:B------:R-:W-:Y:S01]  /*2980*/  FFMA.FTZ R84, R84, R168.reuse, R165.reuse ;  /* 0x000000a854547223 */ /* 0x180fe200000100a5 */
[----:B------:R-:W-:Y:S01]  /*2990*/  MOV R74, RZ ;  /* 0x000000ff004a7202 */ /* 0x000fe20000000f00 */
[----:B------:R-:W-:Y:S01]  /*29a0*/  FADD.FTZ R87, R87, -R82 ;  /* 0x8000005257577221 */ /* 0x000fe20000010000 */
[----:B------:R-:W-:Y:S01]  /*29b0*/  IADD3 R149, R149, c[0x0][0x160], RZ ;  /* 0x0000580095957a10 */ /* 0x000fe20007ffe0ff */
[----:B------:R-:W-:-:S02]  /*29c0*/  FFMA.FTZ R85, R85, R168, R165 ;  /* 0x000000a855557223 */ /* 0x000fc400000100a5 */
[----:B------:R-:W-:Y:S01]  /*29d0*/  FADD.FTZ R155, R155, -R84 ;  /* 0x800000549b9b7221 */ /* 0x000fe20000010000 */
[----:B0-----:R-:W-:Y:S01]  /*29e0*/  HFMA2.MMA R73, -RZ, RZ, 0, 0 ;  /* 0x00000000ff497435 */ /* 0x001fe200000001ff */
[----:B------:R-:W-:Y:S02]  /*29f0*/  FMUL.FTZ R82, R0, R87 ;  /* 0x0000005700527220 */ /* 0x000fe40000410000 */
[----:B------:R-:W-:Y:S02]  /*2a00*/  FADD.FTZ R85, R154, -R85 ;  /* 0x800000559a557221 */ /* 0x000fe40000010000 */
[----:B------:R-:W-:Y:S02]  /*2a10*/  FMUL.FTZ R76, R0, R155 ;  /* 0x0000009b004c7220 */ /* 0x000fe40000410000 */
[----:B------:R-:W-:Y:S02]  /*2a20*/  @P0 FADD.FTZ R82, R61, R82 ;  /* 0x000000523d520221 */ /* 0x000fe40000010000 */
[----:B------:R-:W-:-:S02]  /*2a30*/  FFMA.FTZ R83, R83, R168, R165 ;  /* 0x000000a853537223 */ /* 0x000fc400000100a5 */
[----:B------:R-:W-:Y:S01]  /*2a40*/  FMUL.FTZ R85, R0, R85 ;  /* 0x0000005500557220 */ /* 0x000fe20000410000 */
[C---:B------:R-:W-:Y:S01]  /*2a50*/  SEL R65, R82.reuse, R65, P2 ;  /* 0x0000004152417207 */ /* 0x040fe20001000000 */
[----:B------:R-:W-:Y:S02]  /*2a60*/  FMUL.FTZ R69, R82, R156 ;  /* 0x0000009c52457220 */ /* 0x000fe40000410000 */
[----:B------:R-:W-:Y:S02]  /*2a70*/  @P0 FADD.FTZ R76, R63, R76 ;  /* 0x0000004c3f4c0221 */ /* 0x000fe40000010000 */
[----:B------:R-:W-:Y:S02]  /*2a80*/  FADD.FTZ R83, R86, -R83 ;  /* 0x8000005356537221 */ /* 0x000fe40000010000 */
[----:B------:R-:W-:Y:S01]  /*2a90*/  @P0 FADD.FTZ R85, R62, R85 ;  /* 0x000000553e550221 */ /* 0x000fe20000010000 */
[----:B------:R-:W-:Y:S01]  /*2aa0*/  SEL R67, R76, R67, P2 ;  /* 0x000000434c437207 */ /* 0x000fe20001000000 */
[----:B------:R-:W-:-:S02]  /*2ab0*/  FMUL.FTZ R84, R69, c[0x0][0x1e8] ;  /* 0x00007a0045547a20 */ /* 0x000fc40000410000 */
[----:B------:R-:W-:Y:S01]  /*2ac0*/  FMUL.FTZ R83, R0, R83 ;  /* 0x0000005300537220 */ /* 0x000fe20000410000 */
[----:B------:R-:W-:Y:S01]  /*2ad0*/  MOV R0, RZ ;  /* 0x000000ff00007202 */ /* 0x000fe20000000f00 */
[C---:B------:R-:W-:Y:S01]  /*2ae0*/  FMUL.FTZ R69, R85.reuse, R156 ;  /* 0x0000009c55457220 */ /* 0x040fe20000410000 */
[----:B------:R-:W-:Y:S01]  /*2af0*/  SEL R66, R85, R66, P2 ;  /* 0x0000004255427207 */ /* 0x000fe20001000000 */
[----:B------:R-:W-:Y:S01]  /*2b00*/  @P0 FADD.FTZ R83, R60, R83 ;  /* 0x000000533c530221 */ /* 0x000fe20000010000 */
[----:B------:R-:W-:Y:S01]  /*2b10*/  LOP3.LUT P0, RZ, R151, 0xff000000, RZ, 0xc0, !PT ;  /* 0xff00000097ff7812 */ /* 0x000fe2000780c0ff */
[----:B------:R-:W-:Y:S02]  /*2b20*/  FMUL.FTZ R153, R69, c[0x0][0x1e8] ;  /* 0x00007a0045997a20 */ /* 0x000fe40000410000 */
[----:B------:R-:W-:Y:S01]  /*2b30*/  FADD.FTZ R130, R173, R130 ;  /* 0x00000082ad827221 */ /* 0x000fe20000010000 */
[----:B------:R-:W-:Y:S01]  /*2b40*/  SEL R64, R83, R64, P2 ;  /* 0x0000004053407207 */ /* 0x000fe20001000000 */
        /* <DEDUP_REMOVED lines=12> */
[----:B------:R-:W-:Y:S02]  /*2c10*/  @P4 SHF.R.U64 R70, R80, 0x10, R81 ;  /* 0x0000001050464819 */ /* 0x000fe40000001251 */
[----:B------:R-:W-:-:S02]  /*2c20*/  @P6 PRMT R68, RZ, 0x5410, R68 ;  /* 0x00005410ff446816 */ /* 0x000fc40000000044 */
[----:B------:R-:W-:-:S03]  /*2c30*/  @P5 SHF.R.U32.HI R80, RZ, 0x10, R81 ;  /* 0x00000010ff505819 */ /* 0x000fc60000011651 */
[----:B------:R-:W-:Y:S01]  /*2c40*/  @P6 FMUL.FTZ R71, R163, R68 ;  /* 0x00000044a3476220 */ /* 0x000fe20000410000 */
[----:B------:R-:W-:Y:S01]  /*2c50*/  @P4 PRMT R68, RZ, 0x5410, R70 ;  /* 0x00005410ff444816 */ /* 0x000fe20000000046 */
[-C--:B------:R-:W-:Y:S01]  /*2c60*/  FMUL.FTZ R70, R76, R156.reuse ;  /* 0x0000009c4c467220 */ /* 0x080fe20000410000 */
        /* <DEDUP_REMOVED lines=8> */
[----:B------:R-:W-:Y:S02]  /*2cf0*/  FMUL.FTZ R70, R7, R86 ;  /* 0x0000005607467220 */ /* 0x000fe40000410000 */
[----:B------:R-:W-:Y:S02]  /*2d00*/  FMUL.FTZ R68, R6, R153 ;  /* 0x0000009906447220 */ /* 0x000fe40000410000 */
[----:B------:R-:W-:Y:S01]  /*2d10*/  FADD.FTZ R142, R71, R142 ;  /* 0x0000008e478e7221 */ /* 0x000fe20000010000 */
[----:B------:R-:W-:Y:S01]  /*2d20*/  FSEL R75, R70, RZ, P0 ;  /* 0x000000ff464b7208 */ /* 0x000fe20000000000 */
[----:B------:R-:W0:Y:S01]  /*2d30*/  F2F.BF16.F32 R69, R69 ;  /* 0x0000004500457304 */ /* 0x000e220000202000 */
[----:B------:R-:W-:Y:S01]  /*2d40*/  FSEL R72, R68, RZ, P6 ;  /* 0x000000ff44487208 */ /* 0x000fe20003000000 */
[----:B------:R-:W-:Y:S01]  /*2d50*/  FADD.FTZ R141, R0, R141 ;  /* 0x0000008d008d7221 */ /* 0x000fe20000010000 */
[----:B------:R-:W-:-:S02]  /*2d60*/  @P3 MOV R68, R81 ;  /* 0x0000005100443202 */ /* 0x000fc40000000f00 */
[----:B------:R-:W-:Y:S02]  /*2d70*/  @P1 MOV R71, 0x10 ;  /* 0x0000001000471802 */ /* 0x000fe40000000f00 */
[----:B------:R-:W-:Y:S01]  /*2d80*/  @P3 PRMT R68, RZ, 0x5410, R68 ;  /* 0x00005410ff443816 */ /* 0x000fe20000000044 */
[----:B------:R-:W1:Y:S01]  /*2d90*/  F2F.BF16.F32 R75, R75 ;  /* 0x0000004b004b7304 */ /* 0x000e620000202000 */
[----:B------:R-:W-:-:S03]  /*2da0*/  MOV R0, RZ ;  /* 0x000000ff00007202 */ /* 0x000fc60000000f00 */
[----:B------:R-:W-:Y:S01]  /*2db0*/  @P3 FMUL.FTZ R73, R177, R68 ;  /* 0x00000044b1493220 */ /* 0x000fe20000410000 */
[----:B------:R-:W-:Y:S01]  /*2dc0*/  LOP3.LUT P3, RZ, R151, 0xff, RZ, 0xc0, !PT ;  /* 0x000000ff97ff7812 */ /* 0x000fe2000786c0ff */
[----:B------:R-:W-:Y:S02]  /*2dd0*/  FMUL.FTZ R68, R4, R87 ;  /* 0x0000005704447220 */ /* 0x000fe40000410000 */
[----:B------:R-:W3:Y:S01]  /*2de0*/  F2F.BF16.F32 R72, R72 ;  /* 0x0000004800487304 */ /* 0x000ee20000202000 */
[----:B------:R-:W-:Y:S02]  /*2df0*/  FADD.FTZ R144, R73, R144 ;  /* 0x0000009049907221 */ /* 0x000fe40000010000 */
[----:B------:R-:W-:Y:S01]  /*2e00*/  FSEL R70, R68, RZ, P3 ;  /* 0x000000ff44467208 */ /* 0x000fe20001800000 */
[----:B0-----:R-:W-:-:S04]  /*2e10*/  IMAD.WIDE.U32 R68, R69, 0x10000, RZ ;  /* 0x0001000045447825 */ /* 0x001fc800078e00ff */
[----:B------:R0:W4:Y:S01]  /*2e20*/  F2F.BF16.F32 R151, R70 ;  /* 0x0000004600977304 */ /* 0x0001220000202000 */
[----:B-1----:R-:W-:-:S04]  /*2e30*/  SHF.L.U32 R77, R75, 0x10, RZ ;  /* 0x000000104b4d7819 */ /* 0x002fc800000006ff */
[----:B---3--:R-:W-:Y:S02]  /*2e40*/  LOP3.LUT R69, R69, R77, R72, 0xfe, !PT ;  /* 0x0000004d45457212 */ /* 0x008fe400078efe48 */
[----:B0-----:R-:W-:Y:S02]  /*2e50*/  @P5 PRMT R70, RZ, 0x5410, R80 ;  /* 0x00005410ff465816 */ /* 0x001fe40000000050 */
[----:B------:R-:W-:-:S03]  /*2e60*/  LEA R72, P2, R2, c[0x0][0x248], 0x3 ;  /* 0x0000920002487a11 */ /* 0x000fc600078418ff */
[----:B------:R-:W-:Y:S01]  /*2e70*/  @P5 FMUL.FTZ R74, R174, R70 ;  /* 0x00000046ae4a5220 */ /* 0x000fe20000410000 */
[----:B------:R-:W-:Y:S02]  /*2e80*/  LEA.HI.X R73, R2, c[0x0][0x24c], RZ, 0x3, P2 ;  /* 0x0000930002497a11 */ /* 0x000fe400010f1cff */
[----:B------:R-:W-:Y:S01]  /*2e90*/  @P1 IADD3 R70, R3, 0x200, RZ ;  /* 0x0000020003461810 */ /* 0x000fe20007ffe0ff */
[----:B------:R-:W-:Y:S01]  /*2ea0*/  HFMA2.MMA R3, -RZ, RZ, 0, 0 ;  /* 0x00000000ff037435 */ /* 0x000fe200000001ff */
[----:B----4-:R-:W-:Y:S01]  /*2eb0*/  LOP3.LUT R68, R68, R151, RZ, 0xfc, !PT ;  /* 0x0000009744447212 */ /* 0x010fe200078efcff */
[----:B------:R-:W-:Y:S01]  /*2ec0*/  FADD.FTZ R143, R74, R143 ;  /* 0x0000008f4a8f7221 */ /* 0x000fe20000010000 */
[----:B------:R-:W-:Y:S01]  /*2ed0*/  LOP3.LUT P5, RZ, R88, 0xff, RZ, 0xc0, !PT ;  /* 0x000000ff58ff7812 */ /* 0x000fe200078ac0ff */
[----:B------:R-:W-:-:S03]  /*2ee0*/  @P1 IMAD.WIDE.U32 R70, R70, R71, c[0x0][0x258] ;  /* 0x0000960046461625 */ /* 0x000fc600078e0047 */
[----:B------:R-:W-:Y:S02]  /*2ef0*/  SEL R88, RZ, 0x1, P5 ;  /* 0x00000001ff587807 */ /* 0x000fe40002800000 */
[----:B------:R0:W-:Y:S04]  /*2f00*/  @P1 STG.E.128 [R70.64], R64 ;  /* 0x0000004046001986 */ /* 0x0001e8000c101d04 */
[----:B------:R1:W-:Y:S01]  /*2f10*/  STG.E.64 [R72.64], R68 ;  /* 0x0000004448007986 */ /* 0x0003e2000c101b04 */
[----:B0-----:R-:W-:Y:S01]  /*2f20*/  HFMA2.MMA R71, -RZ, RZ, 0, 0 ;  /* 0x00000000ff477435 */ /* 0x001fe200000001ff */
[----:B--2---:R-:W-:Y:S02]  /*2f30*/  @P3 MOV R2, R158 ;  /* 0x0000009e00023202 */ /* 0x004fe40000000f00 */
[----:B------:R-:W-:-:S02]  /*2f40*/  @P4 SHF.R.U64 R76, R158, 0x10, R159 ;  /* 0x000000109e4c4819 */ /* 0x000fc4000000129f */
[----:B------:R-:W-:Y:S02]  /*2f50*/  @P3 PRMT R2, RZ, 0x5410, R2 ;  /* 0x00005410ff023816 */ /* 0x000fe40000000002 */
[----:B------:R-:W-:Y:S02]  /*2f60*/  @P0 SHF.R.U32.HI R75, RZ, 0x10, R159 ;  /* 0x00000010ff4b0819 */ /* 0x000fe4000001169f */
[----:B------:R-:W-:Y:S01]  /*2f70*/  @P6 MOV R74, R159 ;  /* 0x0000009f004a6202 */ /* 0x000fe20000000f00 */
[----:B------:R-:W-:Y:S01]  /*2f80*/  @P3 FMUL.FTZ R3, R87, R2 ;  /* 0x0000000257033220 */ /* 0x000fe20000410000 */
[----:B------:R-:W-:Y:S02]  /*2f90*/  @P4 PRMT R2, RZ, 0x5410, R76 ;  /* 0x00005410ff024816 */ /* 0x000fe4000000004c */
[----:B-1----:R-:W-:Y:S01]  /*2fa0*/  @P0 PRMT R68, RZ, 0x5410, R75 ;  /* 0x00005410ff440816 */ /* 0x002fe2000000004b */
[----:B------:R-:W-:Y:S01]  /*2fb0*/  FADD.FTZ R146, R3, R146 ;  /* 0x0000009203927221 */ /* 0x000fe20000010000 */
[----:B------:R-:W-:Y:S01]  /*2fc0*/  @P6 PRMT R74, RZ, 0x5410, R74 ;  /* 0x00005410ff4a6816 */ /* 0x000fe2000000004a */
[----:B------:R-:W-:Y:S01]  /*2fd0*/  @P4 FMUL.FTZ R0, R84, R2 ;  /* 0x0000000254004220 */ /* 0x000fe20000410000 */
[----:B------:R-:W-:Y:S01]  /*2fe0*/  MOV R2, RZ ;  /* 0x000000ff00027202 */ /* 0x000fe20000000f00 */
[----:B------:R-:W-:Y:S01]  /*2ff0*/  @P0 FMUL.FTZ R2, R86, R68 ;  /* 0x0000004456020220 */ /* 0x000fe20000410000 */
[----:B------:R-:W-:Y:S01]  /*3000*/  ISETP.GE.AND P0, PT, R149, c[0x0][0x164], PT ;  /* 0x0000590095007a0c */ /* 0x000fe20003f06270 */
[----:B------:R-:W-:-:S02]  /*3010*/  @P6 FMUL.FTZ R71, R153, R74 ;  /* 0x0000004a99476220 */ /* 0x000fc40000410000 */
[----:B------:R-:W-:Y:S02]  /*3020*/  FADD.FTZ R145, R0, R145 ;  /* 0x0000009100917221 */ /* 0x000fe40000010000 */
[----:B------:R-:W-:Y:S02]  /*3030*/  FADD.FTZ R148, R71, R148 ;  /* 0x0000009447947221 */ /* 0x000fe40000010000 */
[----:B------:R-:W-:-:S06]  /*3040*/  FADD.FTZ R147, R2, R147 ;  /* 0x0000009302937221 */ /* 0x000fcc0000010000 */
[----:B------:R-:W-:Y:S01]  /*3050*/  @P0 CALL.REL.NOINC `(.L_x_4957) ;  /* 0x0000001000000944 */ /* 0x000fe20003c00000 */
[----:B------:R-:W-:Y:S05]  /*3060*/  BRA `(.L_x_4958) ;  /* 0xffffd4f000007947 */ /* 0x000fea000383ffff */
.L_x_4957:
        /* <DEDUP_REMOVED lines=32> */
.L_x_4954:
        /* <DEDUP_REMOVED lines=25> */
.L_x_4955:
[----:B------:R-:W-:Y:S01]  /*3400*/  HFMA2.MMA R77, -RZ, RZ, 0, 9.5367431640625e-07 ;  /* 0x00000010ff4d7435 */ /* 0x000fe200000001ff */
[----:B------:R-:W-:-:S02]  /*3410*/  MOV R72, R76 ;  /* 0x0000004c00487202 */ /* 0x000fc40000000f00 */
[----:B------:R-:W-:Y:S02]  /*3420*/  MOV R74, 0x1f ;  /* 0x0000001f004a7802 */ /* 0x000fe40000000f00 */
[----:B------:R-:W-:Y:S02]  /*3430*/  MOV R79, 0xffffffff ;  /* 0xffffffff004f7802 */ /* 0x000fe40000000f00 */
[----:B------:R-:W-:Y:S02]  /*3440*/  MOV R68, 0x3460 ;  /* 0x0000346000447802 */ /* 0x000fe40000000f00 */
[----:B-----5:R-:W-:Y:S05]  /*3450*/  CALL.REL.NOINC `($__internal_95_$__cuda_sm70_shflsync_down_p) ;  /* 0x0000046000007944 */ /* 0x020fea0003c00000 */
[----:B-1----:R-:W-:Y:S01]  /*3460*/  MOV R71, R72 ;  /* 0x0000004800477202 */ /* 0x002fe20000000f00 */
[----:B0-----:R-:W-:Y:S05]  /*3470*/  BRA `(.L_x_4959) ;  /* 0xffffe0f000007947 */ /* 0x001fea000383ffff */
.L_x_4956:
[----:B------:R-:W-:Y:S01]  /*3480*/  HFMA2.MMA R77, -RZ, RZ, 0, 9.5367431640625e-07 ;  /* 0x00000010ff4d7435 */ /* 0x000fe200000001ff */
[----:B------:R-:W-:Y:S02]  /*3490*/  MOV R72, R73 ;  /* 0x0000004900487202 */ /* 0x000fe40000000f00 */
[----:B------:R-:W-:Y:S02]  /*34a0*/  MOV R74, 0x1f ;  /* 0x0000001f004a7802 */ /* 0x000fe40000000f00 */
[----:B------:R-:W-:-:S02]  /*34b0*/  MOV R79, 0xffffffff ;  /* 0xffffffff004f7802 */ /* 0x000fc40000000f00 */
[----:B------:R-:W-:Y:S02]  /*34c0*/  MOV R68, 0x34e0 ;  /* 0x000034e000447802 */ /* 0x000fe40000000f00 */
[----:B01---5:R-:W-:Y:S05]  /*34d0*/  CALL.REL.NOINC `($__internal_95_$__cuda_sm70_shflsync_down_p) ;  /* 0x000003e000007944 */ /* 0x023fea0003c00000 */
[----:B------:R-:W-:Y:S01]  /*34e0*/  FADD.FTZ R76, R76, R71 ;  /* 0x000000474c4c7221 */ /* 0x000fe20000010000 */
[----:B0-----:R-:W-:Y:S01]  /*34f0*/  HFMA2.MMA R77, -RZ, RZ, 0, 4.76837158203125e-07 ;  /* 0x00000008ff4d7435 */ /* 0x001fe200000001ff */
[----:B-1----:R-:W-:Y:S01]  /*3500*/  FADD.FTZ R73, R73, R72 ;  /* 0x0000004849497221 */ /* 0x002fe20000010000 */
[----:B------:R-:W-:Y:S02]  /*3510*/  MOV R74, 0x1f ;  /* 0x0000001f004a7802 */ /* 0x000fe40000000f00 */
[----:B------:R-:W-:Y:S02]  /*3520*/  MOV R79, 0xffffffff ;  /* 0xffffffff004f7802 */ /* 0x000fe40000000f00 */
[----:B------:R-:W-:Y:S02]  /*3530*/  MOV R72, R76 ;  /* 0x0000004c00487202 */ /* 0x000fe40000000f00 */
[----:B------:R-:W-:Y:S02]  /*3540*/  MOV R68, 0x3560 ;  /* 0x0000356000447802 */ /* 0x000fe40000000f00 */
[----:B------:R-:W-:Y:S05]  /*3550*/  CALL.REL.NOINC `($__internal_95_$__cuda_sm70_shflsync_down_p) ;  /* 0x0000036000007944 */ /* 0x000fea0003c00000 */
[----:B0-----:R-:W-:Y:S01]  /*3560*/  HFMA2.MMA R77, -RZ, RZ, 0, 4.76837158203125e-07 ;  /* 0x00000008ff4d7435 */ /* 0x001fe200000001ff */
[----:B-1----:R-:W-:-:S02]  /*3570*/  MOV R71, R72 ;  /* 0x0000004800477202 */ /* 0x002fc40000000f00 */
[----:B------:R-:W-:Y:S02]  /*3580*/  MOV R72, R73 ;  /* 0x0000004900487202 */ /* 0x000fe40000000f00 */
[----:B------:R-:W-:Y:S02]  /*3590*/  MOV R74, 0x1f ;  /* 0x0000001f004a7802 */ /* 0x000fe40000000f00 */
[----:B------:R-:W-:Y:S02]  /*35a0*/  MOV R79, 0xffffffff ;  /* 0xffffffff004f7802 */ /* 0x000fe40000000f00 */
[----:B------:R-:W-:Y:S02]  /*35b0*/  MOV R68, 0x35d0 ;  /* 0x000035d000447802 */ /* 0x000fe40000000f00 */
[----:B------:R-:W-:Y:S05]  /*35c0*/  CALL.REL.NOINC `($__internal_95_$__cuda_sm70_shflsync_down_p) ;  /* 0x000002f000007944 */ /* 0x000fea0003c00000 */
[----:B------:R-:W-:Y:S01]  /*35d0*/  FADD.FTZ R76, R71, R76 ;  /* 0x0000004c474c7221 */ /* 0x000fe20000010000 */
[----:B0-----:R-:W-:Y:S01]  /*35e0*/  HFMA2.MMA R77, -RZ, RZ, 0, 2.384185791015625e-07 ;  /* 0x00000004ff4d7435 */ /* 0x001fe200000001ff */
[----:B-1----:R-:W-:Y:S01]  /*35f0*/  FADD.FTZ R73, R73, R72 ;  /* 0x0000004849497221 */ /* 0x002fe20000010000 */
[----:B------:R-:W-:Y:S02]  /*3600*/  MOV R74, 0x1f ;  /* 0x0000001f004a7802 */ /* 0x000fe40000000f00 */
[----:B------:R-:W-:-:S02]  /*3610*/  MOV R79, 0xffffffff ;  /* 0xffffffff004f7802 */ /* 0x000fc40000000f00 */
[----:B------:R-:W-:Y:S02]  /*3620*/  MOV R72, R76 ;  /* 0x0000004c00487202 */ /* 0x000fe40000000f00 */
[----:B------:R-:W-:Y:S02]  /*3630*/  MOV R68, 0x3650 ;  /* 0x0000365000447802 */ /* 0x000fe40000000f00 */
[----:B------:R-:W-:Y:S05]  /*3640*/  CALL.REL.NOINC `($__internal_95_$__cuda_sm70_shflsync_down_p) ;  /* 0x0000027000007944 */ /* 0x000fea0003c00000 */
[----:B0-----:R-:W-:Y:S01]  /*3650*/  HFMA2.MMA R77, -RZ, RZ, 0, 2.384185791015625e-07 ;  /* 0x00000004ff4d7435 */ /* 0x001fe200000001ff */
[----:B-1----:R-:W-:Y:S02]  /*3660*/  MOV R71, R72 ;  /* 0x0000004800477202 */ /* 0x002fe40000000f00 */
[----:B------:R-:W-:Y:S02]  /*3670*/  MOV R72, R73 ;  /* 0x0000004900487202 */ /* 0x000fe40000000f00 */
[----:B------:R-:W-:Y:S02]  /*3680*/  MOV R74, 0x1f ;  /* 0x0000001f004a7802 */ /* 0x000fe40000000f00 */
[----:B------:R-:W-:Y:S02]  /*3690*/  MOV R79, 0xffffffff ;  /* 0xffffffff004f7802 */ /* 0x000fe40000000f00 */
[----:B------:R-:W-:-:S02]  /*36a0*/  MOV R68, 0x36c0 ;  /* 0x000036c000447802 */ /* 0x000fc40000000f00 */
[----:B------:R-:W-:Y:S05]  /*36b0*/  CALL.REL.NOINC `($__internal_95_$__cuda_sm70_shflsync_down_p) ;  /* 0x0000020000007944 */ /* 0x000fea0003c00000 */
[----:B------:R-:W-:Y:S01]  /*36c0*/  FADD.FTZ R76, R71, R76 ;  /* 0x0000004c474c7221 */ /* 0x000fe20000010000 */
[----:B0-----:R-:W-:Y:S01]  /*36d0*/  HFMA2.MMA R77, -RZ, RZ, 0, 1.1920928955078125e-07 ;  /* 0x00000002ff4d7435 */ /* 0x001fe200000001ff */
[----:B-1----:R-:W-:Y:S01]  /*36e0*/  FADD.FTZ R75, R73, R72 ;  /* 0x00000048494b7221 */ /* 0x002fe20000010000 */
[----:B------:R-:W-:-:S02]  /*36f0*/  MOV R74, 0x1f ;  /* 0x0000001f004a7802 */ /* 0x000fc40000000f00 */
[----:B------:R-:W-:Y:S02]  /*3700*/  MOV R79, 0xffffffff ;  /* 0xffffffff004f7802 */ /* 0x000fe40000000f00 */
[----:B------:R-:W-:Y:S02]  /*3710*/  MOV R72, R76 ;  /* 0x0000004c00487202 */ /* 0x000fe40000000f00 */
[----:B------:R-:W-:Y:S02]  /*3720*/  MOV R68, 0x3740 ;  /* 0x0000374000447802 */ /* 0x000fe40000000f00 */
[----:B------:R-:W-:Y:S05]  /*3730*/  CALL.REL.NOINC `($__internal_95_$__cuda_sm70_shflsync_down_p) ;  /* 0x0000018000007944 */ /* 0x000fea0003c00000 */
[----:B0-----:R-:W-:Y:S01]  /*3740*/  HFMA2.MMA R77, -RZ, RZ, 0, 1.1920928955078125e-07 ;  /* 0x00000002ff4d7435 */ /* 0x001fe200000001ff */
[----:B-1----:R-:W-:Y:S02]  /*3750*/  MOV R71, R72 ;  /* 0x0000004800477202 */ /* 0x002fe40000000f00 */
[----:B------:R-:W-:Y:S02]  /*3760*/  MOV R72, R75 ;  /* 0x0000004b00487202 */ /* 0x000fe40000000f00 */
[----:B------:R-:W-:Y:S02]  /*3770*/  MOV R74, 0x1f ;  /* 0x0000001f004a7802 */ /* 0x000fe40000000f00 */
[----:B------:R-:W-:-:S02]  /*3780*/  MOV R79, 0xffffffff ;  /* 0xffffffff004f7802 */ /* 0x000fc40000000f00 */
[----:B------:R-:W-:Y:S02]  /*3790*/  MOV R68, 0x37b0 ;  /* 0x000037b000447802 */ /* 0x000fe40000000f00 */
[----:B------:R-:W-:Y:S05]  /*37a0*/  CALL.REL.NOINC `($__internal_95_$__cuda_sm70_shflsync_down_p) ;  /* 0x0000011000007944 */ /* 0x000fea0003c00000 */
[----:B------:R-:W-:Y:S01]  /*37b0*/  FADD.FTZ R73, R71, R76 ;  /* 0x0000004c47497221 */ /* 0x000fe20000010000 */
[----:B0-----:R-:W-:Y:S01]  /*37c0*/  HFMA2.MMA R77, -RZ, RZ, 0, 5.9604644775390625e-08 ;  /* 0x00000001ff4d7435 */ /* 0x001fe200000001ff */
[----:B-1----:R-:W-:Y:S01]  /*37d0*/  FADD.FTZ R75, R75, R72 ;  /* 0x000000484b4b7221 */ /* 0x002fe20000010000 */
[----:B------:R-:W-:Y:S02]  /*37e0*/  MOV R74, 0x1f ;  /* 0x0000001f004a7802 */ /* 0x000fe40000000f00 */
[----:B------:R-:W-:Y:S02]  /*37f0*/  MOV R79, 0xffffffff ;  /* 0xffffffff004f7802 */ /* 0x000fe40000000f00 */
[----:B------:R-:W-:Y:S02]  /*3800*/  MOV R72, R73 ;  /* 0x0000004900487202 */ /* 0x000fe40000000f00 */
[----:B------:R-:W-:Y:S02]  /*3810*/  MOV R68, 0x3830 ;  /* 0x0000383000447802 */ /* 0x000fe40000000f00 */
[----:B------:R-:W-:Y:S05]  /*3820*/  CALL.REL.NOINC `($__internal_95_$__cuda_sm70_shflsync_down_p) ;  /* 0x0000009000007944 */ /* 0x000fea0003c00000 */
[----:B0-----:R-:W-:Y:S01]  /*3830*/  HFMA2.MMA R77, -RZ, RZ, 0, 5.9604644775390625e-08 ;  /* 0x00000001ff4d7435 */ /* 0x001fe200000001ff */
[----:B-1----:R-:W-:-:S02]  /*3840*/  MOV R78, R72 ;  /* 0x00000048004e7202 */ /* 0x002fc40000000f00 */
[----:B------:R-:W-:Y:S02]  /*3850*/  MOV R72, R75 ;  /* 0x0000004b00487202 */ /* 0x000fe40000000f00 */
[----:B------:R-:W-:Y:S02]  /*3860*/  MOV R74, 0x1f ;  /* 0x0000001f004a7802 */ /* 0x000fe40000000f00 */
[----:B------:R-:W-:Y:S02]  /*3870*/  MOV R79, 0xffffffff ;  /* 0xffffffff004f7802 */ /* 0x000fe40000000f00 */
[----:B------:R-:W-:Y:S02]  /*3880*/  MOV R68, 0x38a0 ;  /* 0x000038a000447802 */ /* 0x000fe40000000f00 */
[----:B------:R-:W-:Y:S05]  /*3890*/  CALL.REL.NOINC `($__internal_95_$__cuda_sm70_shflsync_down_p) ;  /* 0x0000002000007944 */ /* 0x000fea0003c00000 */
[----:B-1----:R-:W-:Y:S01]  /*38a0*/  MOV R68, R72 ;  /* 0x0000004800447202 */ /* 0x002fe20000000f00 */
[----:B0-----:R-:W-:Y:S05]  /*38b0*/  BRA `(.L_x_4960) ;  /* 0xffffddd000007947 */ /* 0x001fea000383ffff */
        .weak           $__internal_95_$__cuda_sm70_shflsync_down_p
        .type           $__internal_95_$__cuda_sm70_shflsync_down_p,@function
        .size           $__internal_95_$__cuda_sm70_shflsync_down_p,(.L_x_9839 - $__internal_95_$__cuda_sm70_shflsync_down_p)
$__internal_95_$__cuda_sm70_shflsync_down_p:
[----:B------:R-:W-:Y:S01]  /*38c0*/  HFMA2.MMA R69, -RZ, RZ, 0, 0 ;  /* 0x00000000ff457435 */ /* 0x000fe200000001ff */
[----:B------:R-:W-:Y:S04]  /*38d0*/  WARPSYNC R79 ;  /* 0x0000004f00007348 */ /* 0x000fe80003800000 */
[----:B------:R0:W1:Y:S01]  /*38e0*/  SHFL.DOWN PT, R72, R72, R77, R74 ;  /* 0x0800004d48487389 */ /* 0x00006200000e004a */
[----:B------:R-:W-:Y:S05]  /*38f0*/  RET.REL.NODEC R68 `(_ZN10layer_norm13ln_bwd_kernelINS_13Kernel_traitsIf13__nv_bfloat16fS2_fjLj2560ELj1ELj1ELj4ELj8ENS_18Kernel_traits_baseILj2560EfS2_fS2_fjLj128EEEEELb1ELb1ELb0ELb1EEEvNS_9BwdParamsE) ;  /* 0xffffc70044007950 */ /* 0x000fea0003c3ffff */
.L_x_4961:
        /* <DEDUP_REMOVED lines=16> */
.L_x_9839:


//--------------------- .text._ZN10layer_norm22ln_bwd_finalize_kernelINS_22Kernel_traits_finalizeILj2560Ef13__nv_bfloat16fS2_fjLb1ELj1024ELj4ENS_18Kernel_traits_baseILj2560EfS2_fS2_fjLj1024EEEEELb1ELb0EEEvNS_9BwdParamsE --------------------------
	.section	.text._ZN10layer_norm22ln_bwd_finalize_kernelINS_22Kernel_traits_finalizeILj2560Ef13__nv_bfloat16fS2_fjLb1ELj1024ELj4ENS_18Kernel_traits_baseILj2560EfS2_fS2_fjLj1024EEEEELb1ELb0EEEvNS_9BwdParamsE,"ax",@progbits
	.sectioninfo	@"SHI_REGISTERS=32"
	.align	128
        .global         _ZN10layer_norm22ln_bwd_finalize_kernelINS_22Kernel_traits_finalizeILj2560Ef13__nv_bfloat16fS2_fjLb1ELj1024ELj4ENS_18Kernel_traits_baseILj2560EfS2_fS2_fjLj1024EEEEELb1ELb0EEEvNS_9BwdParamsE
        .type           _ZN10layer_norm22ln_bwd_finalize_kernelINS_22Kernel_traits_finalizeILj2560Ef13__nv_bfloat16fS2_fjLb1ELj1024ELj4ENS_18Kernel_traits_baseILj2560EfS2_fS2_fjLj1024EEEEELb1ELb0EEEvNS_9BwdParamsE,@function
        .size           _ZN10layer_norm22ln_bwd_finalize_kernelINS_22Kernel_traits_finalizeILj2560Ef13__nv_bfloat16fS2_fjLb1ELj1024ELj4ENS_18Kernel_traits_baseILj2560EfS2_fS2_fjLj1024EEEEELb1ELb0EEEvNS_9BwdParamsE,(.L_x_9840 - _ZN10layer_norm22ln_bwd_finalize_kernelINS_22Kernel_traits_finalizeILj2560Ef13__nv_bfloat16fS2_fjLb1ELj1024ELj4ENS_18Kernel_traits_baseILj2560EfS2_fS2_fjLj1024EEEEELb1ELb0EEEvNS_9BwdParamsE)
        .other          _ZN10layer_norm22ln_bwd_finalize_kernelINS_22Kernel_traits_finalizeILj2560Ef13__nv_bfloat16fS2_fjLb1ELj1024ELj4ENS_18Kernel_traits_baseILj2560EfS2_fS2_fjLj1024EEEEELb1ELb0EEEvNS_9BwdParamsE,@"STO_CUDA_ENTRY STV_DEFAULT"
_ZN10layer_norm22ln_bwd_finalize_kernelINS_22Kernel_traits_finalizeILj2560Ef13__nv_bfloat16fS2_fjLb1ELj1024ELj4ENS_18Kernel_traits_baseILj2560EfS2_fS2_fjLj1024EEEEELb1ELb0EEEvNS_9BwdParamsE:
.text._ZN10layer_norm22ln_bwd_finalize_kernelINS_22Kernel_traits_finalizeILj2560Ef13__nv_bfloat16fS2_fjLb1ELj1024ELj4ENS_18Kernel_traits_baseILj2560EfS2_fS2_fjLj1024EEEEELb1ELb0EEEvNS_9BwdParamsE:
        /* <DEDUP_REMOVED lines=19> */
.L_x_4975:
        /* <DEDUP_REMOVED lines=33> */
.L_x_4966:
        /* <DEDUP_REMOVED lines=47> */
.L_x_4965:
[----:B------:R-:W-:Y:S05]  /*0630*/  BSYNC B1 ;  /* 0x0000000000017941 */ /* 0x000fea0003800000 */
.L_x_4964:
        /* <DEDUP_REMOVED lines=29> */
.L_x_4968:
[----:B------:R-:W-:Y:S05]  /*0810*/  BSYNC B1 ;  /* 0x0000000000017941 */ /* 0x000fea0003800000 */
.L_x_4967:
        /* <DEDUP_REMOVED lines=14> */
.L_x_4969:
[----:B------:R-:W-:Y:S05]  /*0900*/  BSYNC B1 ;  /* 0x0000000000017941 */ /* 0x000fea0003800000 */
.L_x_4963:
[----:B------:R-:W-:Y:S05]  /*0910*/  BSYNC B0 ;  /* 0x0000000000007941 */ /* 0x000fea0003800000 */
.L_x_4962:
        /* <DEDUP_REMOVED lines=12> */
.L_x_4976:
        /* <DEDUP_REMOVED lines=27> */
.L_x_4977:
        /* <DEDUP_REMOVED lines=9> */
.L_x_4970:
        /* <DEDUP_REMOVED lines=18> */
.L_x_4974:
[----:B------:R-:W-:Y:S05]  /*0d40*/  BSYNC B0 ;  /* 0x0000000000007941 */ /* 0x000fea0003800000 */
.L_x_4973:
[C---:B------:R-:W-:Y:S02]  /*0d50*/  ISETP.GT.U32.AND P1, PT, R4.reuse, -0xa01, PT ;  /* 0xfffff5ff0400780c */ /* 0x040fe40003f24070 */
[----:B------:R-:W-:-:S02]  /*0d60*/  IADD3 R4, R4, 0xa00, RZ ;  /* 0x00000a0004047810 */ /* 0x000fc40007ffe0ff */
[----:B------:R-:W-:-:S09]  /*0d70*/  IADD3 R5, R5, 0x500, RZ ;  /* 0x0000050005057810 */ /* 0x000fd20007ffe0ff */
[----:B01----:R-:W-:Y:S05]  /*0d80*/  @P1 BRA `(.L_x_4975) ;  /* 0xfffff3a000001947 */ /* 0x003fea000383ffff */
[----:B------:R-:W-:Y:S05]  /*0d90*/  EXIT ;  /* 0x000000000000794d */ /* 0x000fea0003800000 */
.L_x_4971:
[----:B------:R-:W-:Y:S01]  /*0da0*/  HFMA2.MMA R17, -RZ, RZ, 0, 5.9604644775390625e-08 ;  /* 0x00000001ff117435 */ /* 0x000fe200000001ff */
[----:B---3--:R-:W-:Y:S01]  /*0db0*/  MOV R18, R10 ;  /* 0x0000000a00127202 */ /* 0x008fe20000000f00 */
[----:B------:R-:W-:Y:S01]  /*0dc0*/  IMAD.MOV.U32 R14, RZ, RZ, 0x1f ;  /* 0x0000001fff0e7424 */ /* 0x000fe200078e00ff */
[----:B------:R-:W-:Y:S02]  /*0dd0*/  MOV R19, 0xffffffff ;  /* 0xffffffff00137802 */ /* 0x000fe40000000f00 */
[----:B------:R-:W-:Y:S02]  /*0de0*/  MOV R8, 0xe00 ;  /* 0x00000e0000087802 */ /* 0x000fe40000000f00 */
[----:B012---:R-:W-:Y:S05]  /*0df0*/  CALL.REL.NOINC `($__internal_96_$__cuda_sm70_shflsync_bfly_p) ;  /* 0x0000059000007944 */ /* 0x007fea0003c00000 */
[----:B01----:R-:W-:Y:S05]  /*0e00*/  BRA `(.L_x_4976) ;  /* 0xfffffbd000007947 */ /* 0x003fea000383ffff */
.L_x_4972:
[----:B------:R-:W-:Y:S01]  /*0e10*/  HFMA2.MMA R17, -RZ, RZ, 0, 1.1920928955078125e-07 ;  /* 0x00000002ff117435 */ /* 0x000fe200000001ff */
[----:B------:R-:W-:Y:S01]  /*0e20*/  IMAD.MOV.U32 R14, RZ, RZ, 0x1f ;  /* 0x0000001fff0e7424 */ /* 0x000fe200078e00ff */
[----:B------:R-:W-:Y:S02]  /*0e30*/  MOV R19, 0xffffffff ;  /* 0xffffffff00137802 */ /* 0x000fe40000000f00 */
[----:B------:R-:W-:Y:S02]  /*0e40*/  MOV R8, 0xe60 ;  /* 0x00000e6000087802 */ /* 0x000fe40000000f00 */
[----:B0123--:R-:W-:Y:S05]  /*0e50*/  CALL.REL.NOINC `($__internal_96_$__cuda_sm70_shflsync_bfly_p) ;  /* 0x0000053000007944 */ /* 0x00ffea0003c00000 */
[----:B0-----:R-:W-:Y:S01]  /*0e60*/  HFMA2.MMA R17, -RZ, RZ, 0, 2.384185791015625e-07 ;  /* 0x00000004ff117435 */ /* 0x001fe200000001ff */
[----:B-1----:R-:W-:Y:S01]  /*0e70*/  FADD.FTZ R18, R18, R14 ;  /* 0x0000000e12127221 */ /* 0x002fe20000010000 */
[----:B------:R-:W-:Y:S01]  /*0e80*/  MOV R19, 0xffffffff ;  /* 0xffffffff00137802 */ /* 0x000fe20000000f00 */
[----:B------:R-:W-:Y:S01]  /*0e90*/  IMAD.MOV.U32 R14, RZ, RZ, 0x1f ;  /* 0x0000001fff0e7424 */ /* 0x000fe200078e00ff */
[----:B------:R-:W-:-:S02]  /*0ea0*/  MOV R8, 0xec0 ;  /* 0x00000ec000087802 */ /* 0x000fc40000000f00 */
[----:B------:R-:W-:Y:S05]  /*0eb0*/  CALL.REL.NOINC `($__internal_96_$__cuda_sm70_shflsync_bfly_p) ;  /* 0x000004d000007944 */ /* 0x000fea0003c00000 */
[----:B0-----:R-:W-:Y:S01]  /*0ec0*/  HFMA2.MMA R17, -RZ, RZ, 0, 4.76837158203125e-07 ;  /* 0x00000008ff117435 */ /* 0x001fe200000001ff */
[----:B-1----:R-:W-:Y:S01]  /*0ed0*/  FADD.FTZ R18, R18, R14 ;  /* 0x0000000e12127221 */ /* 0x002fe20000010000 */
[----:B------:R-:W-:Y:S01]  /*0ee0*/  MOV R19, 0xffffffff ;  /* 0xffffffff00137802 */ /* 0x000fe20000000f00 */
[----:B------:R-:W-:Y:S01]  /*0ef0*/  IMAD.MOV.U32 R14, RZ, RZ, 0x1f ;  /* 0x0000001fff0e7424 */ /* 0x000fe200078e00ff */
[----:B------:R-:W-:-:S02]  /*0f00*/  MOV R8, 0xf20 ;  /* 0x00000f2000087802 */ /* 0x000fc40000000f00 */
[----:B------:R-:W-:Y:S05]  /*0f10*/  CALL.REL.NOINC `($__internal_96_$__cuda_sm70_shflsync_bfly_p) ;  /* 0x0000047000007944 */ /* 0x000fea0003c00000 */
[----:B-1----:R-:W-:Y:S01]  /*0f20*/  FADD.FTZ R10, R18, R14 ;  /* 0x0000000e120a7221 */ /* 0x002fe20000010000 */
[----:B0-----:R-:W-:Y:S01]  /*0f30*/  HFMA2.MMA R17, -RZ, RZ, 0, 9.5367431640625e-07 ;  /* 0x00000010ff117435 */ /* 0x001fe200000001ff */
[----:B------:R-:W-:Y:S01]  /*0f40*/  IMAD.MOV.U32 R14, RZ, RZ, 0x1f ;  /* 0x0000001fff0e7424 */ /* 0x000fe200078e00ff */
[----:B------:R-:W-:-:S02]  /*0f50*/  MOV R19, 0xffffffff ;  /* 0xffffffff00137802 */ /* 0x000fc40000000f00 */
[----:B------:R-:W-:Y:S02]  /*0f60*/  MOV R18, R10 ;  /* 0x0000000a00127202 */ /* 0x000fe40000000f00 */
[----:B------:R-:W-:Y:S02]  /*0f70*/  MOV R8, 0xf90 ;  /* 0x00000f9000087802 */ /* 0x000fe40000000f00 */
[----:B------:R-:W-:Y:S05]  /*0f80*/  CALL.REL.NOINC `($__internal_96_$__cuda_sm70_shflsync_bfly_p) ;  /* 0x0000040000007944 */ /* 0x000fea0003c00000 */
[----:B0-----:R-:W-:Y:S01]  /*0f90*/  HFMA2.MMA R17, -RZ, RZ, 0, 5.9604644775390625e-08 ;  /* 0x00000001ff117435 */ /* 0x001fe200000001ff */
[----:B-1----:R-:W-:Y:S01]  /*0fa0*/  IMAD.MOV.U32 R13, RZ, RZ, R14 ;  /* 0x000000ffff0d7224 */ /* 0x002fe200078e000e */
[----:B------:R-:W-:Y:S01]  /*0fb0*/  MOV R18, R15 ;  /* 0x0000000f00127202 */ /* 0x000fe20000000f00 */
[----:B------:R-:W-:Y:S01]  /*0fc0*/  IMAD.MOV.U32 R14, RZ, RZ, 0x1f ;  /* 0x0000001fff0e7424 */ /* 0x000fe200078e00ff */
[----:B------:R-:W-:Y:S02]  /*0fd0*/  MOV R19, 0xffffffff ;  /* 0xffffffff00137802 */ /* 0x000fe40000000f00 */
[----:B------:R-:W-:Y:S02]  /*0fe0*/  MOV R8, 0x1000 ;  /* 0x0000100000087802 */ /* 0x000fe40000000f00 */
[----:B------:R-:W-:Y:S05]  /*0ff0*/  CALL.REL.NOINC `($__internal_96_$__cuda_sm70_shflsync_bfly_p) ;  /* 0x0000039000007944 */ /* 0x000fea0003c00000 */
[----:B0-----:R-:W-:Y:S01]  /*1000*/  HFMA2.MMA R17, -RZ, RZ, 0, 1.1920928955078125e-07 ;  /* 0x00000002ff117435 */ /* 0x001fe200000001ff */
[----:B-1----:R-:W-:Y:S01]  /*1010*/  FADD.FTZ R18, R15, R14 ;  /* 0x0000000e0f127221 */ /* 0x002fe20000010000 */
[----:B------:R-:W-:Y:S01]  /*1020*/  MOV R19, 0xffffffff ;  /* 0xffffffff00137802 */ /* 0x000fe20000000f00 */
[----:B------:R-:W-:Y:S01]  /*1030*/  IMAD.MOV.U32 R14, RZ, RZ, 0x1f ;  /* 0x0000001fff0e7424 */ /* 0x000fe200078e00ff */
[----:B------:R-:W-:-:S02]  /*1040*/  MOV R8, 0x1060 ;  /* 0x0000106000087802 */ /* 0x000fc40000000f00 */
[----:B------:R-:W-:Y:S05]  /*1050*/  CALL.REL.NOINC `($__internal_96_$__cuda_sm70_shflsync_bfly_p) ;  /* 0x0000033000007944 */ /* 0x000fea0003c00000 */
        /* <DEDUP_REMOVED lines=14> */
[----:B------:R-:W-:Y:S01]  /*1140*/  MOV R14, 0x1f ;  /* 0x0000001f000e7802 */ /* 0x000fe20000000f00 */
[----:B------:R-:W-:Y:S01]  /*1150*/  IMAD.MOV.U32 R19, RZ, RZ, -0x1 ;  /* 0xffffffffff137424 */ /* 0x000fe200078e00ff */
[----:B------:R-:W-:-:S02]  /*1160*/  MOV R8, 0x1190 ;  /* 0x0000119000087802 */ /* 0x000fc40000000f00 */
[----:B------:R-:W-:Y:S02]  /*1170*/  MOV R18, R12 ;  /* 0x0000000c00127202 */ /* 0x000fe40000000f00 */
[----:B------:R-:W-:Y:S05]  /*1180*/  CALL.REL.NOINC `($__internal_96_$__cuda_sm70_shflsync_bfly_p) ;  /* 0x0000020000007944 */ /* 0x000fea0003c00000 */
[----:B-1----:R-:W-:Y:S01]  /*1190*/  MOV R15, R14 ;  /* 0x0000000e000f7202 */ /* 0x002fe20000000f00 */
[----:B------:R-:W-:Y:S01]  /*11a0*/  HFMA2.MMA R14, -RZ, RZ, 0, 1.847743988037109375e-06 ;  /* 0x0000001fff0e7435 */ /* 0x000fe200000001ff */
[----:B0-----:R-:W-:Y:S01]  /*11b0*/  MOV R18, R11 ;  /* 0x0000000b00127202 */ /* 0x001fe20000000f00 */
        /* <DEDUP_REMOVED lines=13> */
[----:B------:R-:W-:Y:S01]  /*1290*/  IMAD.MOV.U32 R19, RZ, RZ, -0x1 ;  /* 0xffffffffff137424 */ /* 0x000fe200078e00ff */
[----:B------:R-:W-:-:S02]  /*12a0*/  MOV R8, 0x12c0 ;  /* 0x000012c000087802 */ /* 0x000fc40000000f00 */
[----:B------:R-:W-:Y:S05]  /*12b0*/  CALL.REL.NOINC `($__internal_96_$__cuda_sm70_shflsync_bfly_p) ;  /* 0x000000d000007944 */ /* 0x000fea0003c00000 */
[----:B0-----:R-:W-:Y:S01]  /*12c0*/  HFMA2.MMA R17, -RZ, RZ, 0, 4.76837158203125e-07 ;  /* 0x00000008ff117435 */ /* 0x001fe200000001ff */
[----:B-1----:R-:W-:Y:S01]  /*12d0*/  FADD.FTZ R18, R18, R14 ;  /* 0x0000000e12127221 */ /* 0x002fe20000010000 */
[----:B------:R-:W-:-:S02]  /*12e0*/  MOV R14, 0x1f ;  /* 0x0000001f000e7802 */ /* 0x000fc40000000f00 */
[----:B------:R-:W-:Y:S02]  /*12f0*/  MOV R19, 0xffffffff ;  /* 0xffffffff00137802 */ /* 0x000fe40000000f00 */
[----:B------:R-:W-:Y:S02]  /*1300*/  MOV R8, 0x1320 ;  /* 0x0000132000087802 */ /* 0x000fe40000000f00 */
[----:B------:R-:W-:Y:S05]  /*1310*/  CALL.REL.NOINC `($__internal_96_$__cuda_sm70_shflsync_bfly_p) ;  /* 0x0000007000007944 */ /* 0x000fea0003c00000 */
[----:B01----:R-:W-:Y:S01]  /*1320*/  FADD.FTZ R18, R18, R14 ;  /* 0x0000000e12127221 */ /* 0x003fe20000010000 */
[----:B------:R-:W-:Y:S01]  /*1330*/  HFMA2.MMA R14, -RZ, RZ, 0, 1.847743988037109375e-06 ;  /* 0x0000001fff0e7435 */ /* 0x000fe200000001ff */
[----:B------:R-:W-:Y:S01]  /*1340*/  IMAD.MOV.U32 R17, RZ, RZ, 0x10 ;  /* 0x00000010ff117424 */ /* 0x000fe200078e00ff */
[----:B------:R-:W-:Y:S02]  /*1350*/  MOV R19, 0xffffffff ;  /* 0xffffffff00137802 */ /* 0x000fe40000000f00 */
[----:B------:R-:W-:Y:S02]  /*1360*/  MOV R8, 0x1380 ;  /* 0x0000138000087802 */ /* 0x000fe40000000f00 */
[----:B------:R-:W-:Y:S05]  /*1370*/  CALL.REL.NOINC `($__internal_96_$__cuda_sm70_shflsync_bfly_p) ;  /* 0x0000001000007944 */ /* 0x000fea0003c00000 */
[----:B01----:R-:W-:Y:S05]  /*1380*/  BRA `(.L_x_4977) ;  /* 0xfffff80000007947 */ /* 0x003fea000383ffff */
        .weak           $__internal_96_$__cuda_sm70_shflsync_bfly_p
        .type           $__internal_96_$__cuda_sm70_shflsync_bfly_p,@function
        .size           $__internal_96_$__cuda_sm70_shflsync_bfly_p,(.L_x_9840 - $__internal_96_$__cuda_sm70_shflsync_bfly_p)
$__internal_96_$__cuda_sm70_shflsync_bfly_p:
[----:B------:R-:W-:Y:S01]  /*1390*/  HFMA2.MMA R9, -RZ, RZ, 0, 0 ;  /* 0x00000000ff097435 */ /* 0x000fe200000001ff */
[----:B------:R-:W-:Y:S04]  /*13a0*/  WARPSYNC R19 ;  /* 0x0000001300007348 */ /* 0x000fe80003800000 */
[----:B------:R0:W1:Y:S01]  /*13b0*/  SHFL.BFLY PT, R14, R18, R17, R14 ;  /* 0x0c000011120e7389 */ /* 0x00006200000e000e */
[----:B------:R-:W-:Y:S05]  /*13c0*/  RET.REL.NODEC R8 `(_ZN10layer_norm22ln_bwd_finalize_kernelINS_22Kernel_traits_finalizeILj2560Ef13__nv_bfloat16fS2_fjLb1ELj1024ELj4ENS_18Kernel_traits_baseILj2560EfS2_fS2_fjLj1024EEEEELb1ELb0EEEvNS_9BwdParamsE) ;  /* 0xffffec3008007950 */ /* 0x000fea0003c3ffff */
.L_x_4978:
        /* <DEDUP_REMOVED lines=11> */
.L_x_9840:


//--------------------- .text._ZN10layer_norm13ln_bwd_kernelINS_13Kernel_traitsIf13__nv_bfloat16fS2_fjLj2560ELj1ELj1ELj4ELj8ENS_18Kernel_traits_baseILj2560EfS2_fS2_fjLj128EEEEELb1ELb1ELb1ELb0EEEvNS_9BwdParamsE --------------------------
	.section	.text._ZN10layer_norm13ln_bwd_kernelINS_13Kernel_traitsIf13__nv_bfloat16fS2_fjLj2560ELj1ELj1ELj4ELj8ENS_18Kernel_traits_baseILj2560EfS2_fS2_fjLj128EEEEELb1ELb1ELb1ELb0EEEvNS_9BwdParamsE,"ax",@progbits
	.sectioninfo	@"SHI_REGISTERS=207"
	.align	128
        .global         _ZN10layer_norm13ln_bwd_kernelINS_13Kernel_traitsIf13__nv_bfloat16fS2_fjLj2560ELj1ELj1ELj4ELj8ENS_18Kernel_traits_baseILj2560EfS2_fS2_fjLj128EEEEELb1ELb1ELb1ELb0EEEvNS_9BwdParamsE
        .type           _ZN10layer_norm13ln_bwd_kernelINS_13Kernel_traitsIf13__nv_bfloat16fS2_fjLj2560ELj1ELj1ELj4ELj8ENS_18Kernel_traits_baseILj2560EfS2_fS2_fjLj128EEEEELb1ELb1ELb1ELb0EEEvNS_9BwdParamsE,@function
        .size           _ZN10layer_norm13ln_bwd_kernelINS_13Kernel_traitsIf13__nv_bfloat16fS2_fjLj2560ELj1ELj1ELj4ELj8ENS_18Kernel_traits_baseILj2560EfS2_fS2_fjLj128EEEEELb1ELb1ELb1ELb0EEEvNS_9BwdParamsE,(.L_x_9841 - _ZN10layer_norm13ln_bwd_kernelINS_13Kernel_traitsIf13__nv_bfloat16fS2_fjLj2560ELj1ELj1ELj4ELj8ENS_18Kernel_traits_baseILj2560EfS2_fS2_fjLj128EEEEELb1ELb1ELb1ELb0EEEvNS_9BwdParamsE)
        .other          _ZN10layer_norm13ln_bwd_kernelINS_13Kernel_traitsIf13__nv_bfloat16fS2_fjLj2560ELj1ELj1ELj4ELj8ENS_18Kernel_traits_baseILj2560EfS2_fS2_fjLj128EEEEELb1ELb1ELb1ELb0EEEvNS_9BwdParamsE,@"STO_CUDA_ENTRY STV_DEFAULT"
_ZN10layer_norm13ln_bwd_kernelINS_13Kernel_traitsIf13__nv_bfloat16fS2_fjLj2560ELj1ELj1ELj4ELj8ENS_18Kernel_traits_baseILj2560EfS2_fS2_fjLj128EEEEELb1ELb1ELb1ELb0EEEvNS_9BwdParamsE:
.text._ZN10layer_norm13ln_bwd_kernelINS_13Kernel_traitsIf13__nv_bfloat16fS2_fjLj2560ELj1ELj1ELj4ELj8ENS_18Kernel_traits_baseILj2560EfS2_fS2_fjLj128EEEEELb1ELb1ELb1ELb0EEEvNS_9BwdParamsE:
        /* <DEDUP_REMOVED lines=82> */
.L_x_5101:
        /* <DEDUP_REMOVED lines=16> */
[----:B---3--:R-:W-:Y:S01]  /*0620*/  IMAD.WIDE.U32 R2, R140, R195, c[0x0][0x218] ;  /* 0x000086008c027625 */ /* 0x008fe200078e00c3 */
[----:B--2---:R-:W-:-:S13]  /*0630*/  ISETP.GT.AND P3, PT, R132, RZ, PT ;  /* 0x000000ff8400720c */ /* 0x004fda0003f64270 */
[----:B------:R-:W-:Y:S05]  /*0640*/  @P3 BRA `(.L_x_4981) ;  /* 0x0000040000003947 */ /* 0x000fea0003800000 */
[----:B-1---5:R-:W-:Y:S01]  /*0650*/  ISETP.GE.AND P4, PT, R139, 0x1, PT ;  /* 0x000000018b00780c */ /* 0x022fe20003f86270 */
        /* <DEDUP_REMOVED lines=17> */
.L_x_4983:
[----:B------:R-:W-:Y:S05]  /*0770*/  BSYNC B1 ;  /* 0x0000000000017941 */ /* 0x000fea0003800000 */
.L_x_4982:
[----:B------:R-:W-:Y:S01]  /*0780*/  BSSY B1, `(.L_x_4984) ;  /* 0x000000a000017945 */ /* 0x000fe20003800000 */
[----:B------:R-:W-:Y:S05]  /*0790*/  @!P0 BRA `(.L_x_4985) ;  /* 0x0000008000008947 */ /* 0x000fea0003800000 */
[----:B------:R-:W-:Y:S01]  /*07a0*/  ISETP.NE.U32.AND P4, PT, RZ, c[0x0][0x218], PT ;  /* 0x00008600ff007a0c */ /* 0x000fe20003f85070 */
[----:B-1----:R-:W-:-:S03]  /*07b0*/  IMAD.WIDE.U32 R128, R130, R135, c[0x0][0x190] ;  /* 0x0000640082807625 */ /* 0x002fc600078e0087 */
[----:B------:R-:W-:Y:S02]  /*07c0*/  ISETP.NE.AND.EX P4, PT, RZ, c[0x0][0x21c], PT, P4 ;  /* 0x00008700ff007a0c */ /* 0x000fe40003f85340 */
[----:B------:R1:W5:Y:S11]  /*07d0*/  LDG.E R151, [R128.64] ;  /* 0x0000000480977981 */ /* 0x000376000c1e1900 */
[----:B------:R-:W-:-:S05]  /*07e0*/  @P4 IMAD.WIDE.U32 R2, R132, R195, c[0x0][0x218] ;  /* 0x0000860084024625 */ /* 0x000fca00078e00c3 */
[----:B------:R1:W5:Y:S01]  /*07f0*/  @P4 LDG.E.128 R56, [R2.64] ;  /* 0x0000000402384981 */ /* 0x000362000c1e1d00 */
[----:B------:R-:W-:Y:S02]  /*0800*/  IADD3 R130, R130, 0x80, RZ ;  /* 0x0000008082827810 */ /* 0x000fe40007ffe0ff */
[----:B------:R-:W-:Y:S02]  /*0810*/  IADD3 R132, R132, 0x80, RZ ;  /* 0x0000008084847810 */ /* 0x000fe40007ffe0ff */
.L_x_4985:
[----:B------:R-:W-:Y:S05]  /*0820*/  BSYNC B1 ;  /* 0x0000000000017941 */ /* 0x000fea0003800000 */
.L_x_4984:
        /* <DEDUP_REMOVED lines=10> */
.L_x_4987:
[----:B------:R-:W-:Y:S05]  /*08d0*/  BSYNC B1 ;  /* 0x0000000000017941 */ /* 0x000fea0003800000 */
.L_x_4986:
        /* <DEDUP_REMOVED lines=10> */
.L_x_4989:
[----:B------:R-:W-:Y:S05]  /*0980*/  BSYNC B1 ;  /* 0x0000000000017941 */ /* 0x000fea0003800000 */
.L_x_4988:
        /* <DEDUP_REMOVED lines=9> */
[----:B------:R1:W5:Y:S01]  /*0a20*/  @P4 LDG.E.128 R44, [R128.64] ;  /* 0x00000004802c4981 */ /* 0x000362000c1e1d00 */
[----:B------:R-:W-:Y:S01]  /*0a30*/  IMAD.MOV.U32 R202, RZ, RZ, RZ ;  /* 0x000000ffffca7224 */ /* 0x000fe200078e00ff */
[----:B------:R-:W-:Y:S05]  /*0a40*/  BRA `(.L_x_4990) ;  /* 0x000011e000007947 */ /* 0x000fea0003800000 */
.L_x_4981:
[----:B-1---5:R-:W-:Y:S01]  /*0a50*/  ISETP.GE.AND P4, PT, R139, 0x1, PT ;  /* 0x000000018b00780c */ /* 0x022fe20003f86270 */
        /* <DEDUP_REMOVED lines=38> */
[----:B----4-:R-:W-:Y:S01]  /*0cc0*/  PRMT R3, RZ, 0x5410, R158 ;  /* 0x00005410ff037816 */ /* 0x010fe2000000009e */
[----:B------:R-:W-:Y:S01]  /*0cd0*/  FADD.FTZ R157, -R156, R130 ;  /* 0x000000829c9d7221 */ /* 0x000fe20000010100 */
[----:B------:R-:W-:Y:S01]  /*0ce0*/  PRMT R2, RZ, 0x5410, R160 ;  /* 0x00005410ff027816 */ /* 0x000fe200000000a0 */
[----:B-1----:R-:W-:-:S02]  /*0cf0*/  FMUL.FTZ R155, R138, R133 ;  /* 0x000000858a9b7220 */ /* 0x002fc40000410000 */
[----:B------:R-:W-:Y:S02]  /*0d00*/  FMUL.FTZ R154, R138, R129 ;  /* 0x000000818a9a7220 */ /* 0x000fe40000410000 */
[----:B------:R-:W-:Y:S01]  /*0d10*/  FMUL.FTZ R158, R4, R3 ;  /* 0x00000003049e7220 */ /* 0x000fe20000410000 */
[----:B------:R-:W-:Y:S01]  /*0d20*/  PRMT R129, RZ, 0x5410, R159 ;  /* 0x00005410ff817816 */ /* 0x000fe2000000009f */
[----:B------:R-:W-:Y:S02]  /*0d30*/  FMUL.FTZ R157, R138, R157 ;  /* 0x0000009d8a9d7220 */ /* 0x000fe40000410000 */
[----:B------:R-:W-:Y:S02]  /*0d40*/  FADD.FTZ R100, R100, R3 ;  /* 0x0000000364647221 */ /* 0x000fe40000010000 */
[----:B------:R-:W-:Y:S02]  /*0d50*/  FFMA.FTZ R120, R155, R3, R120 ;  /* 0x000000039b787223 */ /* 0x000fe40000010078 */
        /* <DEDUP_REMOVED lines=20> */
.L_x_4992:
[----:B------:R-:W-:Y:S05]  /*0ea0*/  BSYNC B1 ;  /* 0x0000000000017941 */ /* 0x000fea0003800000 */
.L_x_4991:
        /* <DEDUP_REMOVED lines=11> */
[----:B0-----:R-:W-:Y:S01]  /*0f60*/  ISETP.NE.AND P4, PT, R196, RZ, PT ;  /* 0x000000ffc400720c */ /* 0x001fe20003f85270 */
[----:B------:R-:W-:-:S03]  /*0f70*/  IMAD.WIDE.U32 R186, R198, R135, c[0x0][0x190] ;  /* 0x00006400c6ba7625 */ /* 0x000fc600078e0087 */
[----:B------:R-:W-:Y:S02]  /*0f80*/  FSEL R190, R134, RZ, !P4 ;  /* 0x000000ff86be7208 */ /* 0x000fe40006000000 */
        /* <DEDUP_REMOVED lines=12> */
[----:B------:R-:W-:Y:S01]  /*1050*/  FADD.FTZ R191, -R190, R130 ;  /* 0x00000082bebf7221 */ /* 0x000fe20000010100 */
[----:B0-----:R-:W-:Y:S01]  /*1060*/  PRMT R187, RZ, 0x5410, R189 ;  /* 0x00005410ffbb7816 */ /* 0x001fe200000000bd */
[----:B------:R-:W-:-:S02]  /*1070*/  FMUL.FTZ R193, R138, R193 ;  /* 0x000000c18ac17220 */ /* 0x000fc40000410000 */
[----:B------:R-:W-:Y:S02]  /*1080*/  FMUL.FTZ R192, R138, R129 ;  /* 0x000000818ac07220 */ /* 0x000fe40000410000 */
[----:B------:R-:W-:Y:S02]  /*1090*/  FMUL.FTZ R189, R12, R3 ;  /* 0x000000030cbd7220 */ /* 0x000fe40000410000 */
[----:B------:R-:W-:Y:S02]  /*10a0*/  FADD.FTZ R131, -R190, R131 ;  /* 0x00000083be837221 */ /* 0x000fe40000010100 */
        /* <DEDUP_REMOVED lines=22> */
.L_x_4994:
[----:B-1----:R-:W-:Y:S05]  /*1210*/  BSYNC B1 ;  /* 0x0000000000017941 */ /* 0x002fea0003800000 */
.L_x_4993:
        /* <DEDUP_REMOVED lines=18> */
[C---:B--2---:R-:W-:Y:S02]  /*1340*/  FADD.FTZ R185, -R182.reuse, R128 ;  /* 0x00000080b6b97221 */ /* 0x044fe40000010100 */
[----:B------:R-:W-:-:S02]  /*1350*/  FADD.FTZ R129, -R182, R129 ;  /* 0x00000081b6817221 */ /* 0x000fc40000010100 */
[----:B---3--:R-:W-:Y:S01]  /*1360*/  IMAD.MOV.U32 R180, RZ, RZ, R2 ;  /* 0x000000ffffb47224 */ /* 0x008fe200078e0002 */
[--C-:B------:R-:W-:Y:S01]  /*1370*/  SHF.R.U64 R199, R2, 0x10, R3.reuse ;  /* 0x0000001002c77819 */ /* 0x100fe20000001203 */
[--C-:B------:R-:W-:Y:S01]  /*1380*/  IMAD.MOV.U32 R181, RZ, RZ, R3.reuse ;  /* 0x000000ffffb57224 */ /* 0x100fe200078e0003 */
[----:B------:R-:W-:Y:S02]  /*1390*/  SHF.R.U32.HI R2, RZ, 0x10, R3 ;  /* 0x00000010ff027819 */ /* 0x000fe40000011603 */
[----:B------:R-:W-:Y:S01]  /*13a0*/  PRMT R3, RZ, 0x5410, R180 ;  /* 0x00005410ff037816 */ /* 0x000fe200000000b4 */
[----:B------:R-:W-:Y:S01]  /*13b0*/  FADD.FTZ R183, -R182, R130 ;  /* 0x00000082b6b77221 */ /* 0x000fe20000010100 */
[----:B------:R-:W-:Y:S01]  /*13c0*/  PRMT R180, RZ, 0x5410, R199 ;  /* 0x00005410ffb47816 */ /* 0x000fe200000000c7 */
[C---:B------:R-:W-:Y:S01]  /*13d0*/  FMUL.FTZ R185, R138.reuse, R185 ;  /* 0x000000b98ab97220 */ /* 0x040fe20000410000 */
[----:B0-----:R-:W-:Y:S01]  /*13e0*/  PRMT R179, RZ, 0x5410, R181 ;  /* 0x00005410ffb37816 */ /* 0x001fe200000000b5 */
[----:B------:R-:W-:-:S02]  /*13f0*/  FMUL.FTZ R184, R138, R129 ;  /* 0x000000818ab87220 */ /* 0x000fc40000410000 */
[----:B------:R-:W-:Y:S02]  /*1400*/  FMUL.FTZ R181, R20, R3 ;  /* 0x0000000314b57220 */ /* 0x000fe40000410000 */
[----:B------:R-:W-:Y:S02]  /*1410*/  FADD.FTZ R131, -R182, R131 ;  /* 0x00000083b6837221 */ /* 0x000fe40000010100 */
[----:B------:R-:W-:Y:S02]  /*1420*/  FMUL.FTZ R183, R138, R183 ;  /* 0x000000b78ab77220 */ /* 0x000fe40000410000 */
        /* <DEDUP_REMOVED lines=21> */
.L_x_4996:
[----:B-1----:R-:W-:Y:S05]  /*1580*/  BSYNC B1 ;  /* 0x0000000000017941 */ /* 0x002fea0003800000 */
.L_x_4995:
        /* <DEDUP_REMOVED lines=54> */
.L_x_4998:
[----:B-1----:R-:W-:Y:S05]  /*18f0*/  BSYNC B1 ;  /* 0x0000000000017941 */ /* 0x002fea0003800000 */
.L_x_4997:
        /* <DEDUP_REMOVED lines=18> */
[----:B------:R-:W-:Y:S01]  /*1a20*/  SHF.R.U64 R164, R2, 0x10, R3 ;  /* 0x0000001002a47819 */ /* 0x000fe20000001203 */
[----:B------:R-:W-:-:S03]  /*1a30*/  FMUL.FTZ R169, R138, R169 ;  /* 0x000000a98aa97220 */ /* 0x000fc60000410000 */
[----:B------:R-:W-:Y:S01]  /*1a40*/  PRMT R165, RZ, 0x5410, R134 ;  /* 0x00005410ffa57816 */ /* 0x000fe20000000086 */
[----:B------:R-:W-:Y:S01]  /*1a50*/  IMAD.MOV.U32 R135, RZ, RZ, R3 ;  /* 0x000000ffff877224 */ /* 0x000fe200078e0003 */
[----:B------:R-:W-:Y:S01]  /*1a60*/  PRMT R164, RZ, 0x5410, R164 ;  /* 0x00005410ffa47816 */ /* 0x000fe200000000a4 */
[----:B------:R-:W-:Y:S02]  /*1a70*/  FMUL.FTZ R168, R138, R129 ;  /* 0x000000818aa87220 */ /* 0x000fe40000410000 */
[----:B------:R-:W-:Y:S02]  /*1a80*/  FADD.FTZ R84, R84, R165 ;  /* 0x000000a554547221 */ /* 0x000fe40000010000 */
[-C--:B------:R-:W-:Y:S02]  /*1a90*/  FFMA.FTZ R104, R169, R165.reuse, R104 ;  /* 0x000000a5a9687223 */ /* 0x080fe40000010068 */
[----:B------:R-:W-:Y:S01]  /*1aa0*/  FMUL.FTZ R165, R40, R165 ;  /* 0x000000a528a57220 */ /* 0x000fe20000410000 */
[----:B------:R-:W-:Y:S01]  /*1ab0*/  SHF.R.U32.HI R162, RZ, 0x10, R3 ;  /* 0x00000010ffa27819 */ /* 0x000fe20000011603 */
[----:B------:R-:W-:Y:S01]  /*1ac0*/  FADD.FTZ R85, R85, R164 ;  /* 0x000000a455557221 */ /* 0x000fe20000010000 */
[----:B------:R-:W-:Y:S01]  /*1ad0*/  PRMT R135, RZ, 0x5410, R135 ;  /* 0x00005410ff877816 */ /* 0x000fe20000000087 */
[----:B------:R-:W-:-:S02]  /*1ae0*/  FFMA.FTZ R105, R168, R164, R105 ;  /* 0x000000a4a8697223 */ /* 0x000fc40000010069 */
[----:B------:R-:W-:Y:S02]  /*1af0*/  FADD.FTZ R167, -R163, R130 ;  /* 0x00000082a3a77221 */ /* 0x000fe40000010100 */
[----:B------:R-:W-:Y:S02]  /*1b00*/  FMUL.FTZ R164, R41, R164 ;  /* 0x000000a429a47220 */ /* 0x000fe40000410000 */
[----:B------:R-:W-:Y:S02]  /*1b10*/  FADD.FTZ R3, R200, R165 ;  /* 0x000000a5c8037221 */ /* 0x000fe40000010000 */
[----:B------:R-:W-:Y:S01]  /*1b20*/  FFMA.FTZ R129, R169, R165, R202 ;  /* 0x000000a5a9817223 */ /* 0x000fe200000100ca */
[----:B------:R-:W-:Y:S01]  /*1b30*/  PRMT R130, RZ, 0x5410, R162 ;  /* 0x00005410ff827816 */ /* 0x000fe200000000a2 */
        /* <DEDUP_REMOVED lines=15> */
.L_x_4990:
[----:B0-----:R-:W-:Y:S05]  /*1c30*/  BSYNC B0 ;  /* 0x0000000000007941 */ /* 0x001fea0003800000 */
.L_x_4980:
[----:B------:R-:W-:Y:S02]  /*1c40*/  LOP3.LUT P4, RZ, R137, 0xff, RZ, 0xc0, !PT ;  /* 0x000000ff89ff7812 */ /* 0x000fe4000788c0ff */
[----:B-1----:R-:W-:-:S04]  /*1c50*/  SHF.R.U32.HI R128, RZ, 0x5, R194 ;  /* 0x00000005ff807819 */ /* 0x002fc800000116c2 */
[----:B------:R-:W-:-:S07]  /*1c60*/  LOP3.LUT R195, R128, 0x7fffffc, RZ, 0xc0, !PT ;  /* 0x07fffffc80c37812 */ /* 0x000fce00078ec0ff */
[----:B------:R-:W-:Y:S02]  /*1c70*/  @!P4 IADD3 R195, R195, 0x4, RZ ;  /* 0x00000004c3c3c810 */ /* 0x000fe40007ffe0ff */
[----:B------:R-:W-:Y:S01]  /*1c80*/  LOP3.LUT P4, RZ, R194, 0x1f, RZ, 0xc0, !PT ;  /* 0x0000001fc2ff7812 */ /* 0x000fe2000788c0ff */
[----:B------:R-:W-:Y:S10]  /*1c90*/  BRA.DIV ~URZ, `(.L_x_4999) ;  /* 0x000032d27f007947 */ /* 0x000ff4000b800000 */
[----:B------:R0:W1:Y:S02]  /*1ca0*/  SHFL.DOWN PT, R129, R200, 0x10, 0x1f ;  /* 0x0a001f00c8817f89 */ /* 0x00006400000e0000 */
.L_x_5102:
        /* <DEDUP_REMOVED lines=18> */
.L_x_5103:
[----:B------:R-:W-:Y:S01]  /*1dd0*/  @!P4 LOP3.LUT R128, R128, 0x3, RZ, 0xc0, !PT ;  /* 0x000000038080c812 */ /* 0x000fe200078ec0ff */
[----:B---3--:R-:W-:Y:S01]  /*1de0*/  FADD.FTZ R2, R133, R132 ;  /* 0x0000008485027221 */ /* 0x008fe20000010000 */
[----:B------:R-:W-:Y:S01]  /*1df0*/  WARPSYNC 0xffffffff ;  /* 0xffffffff00007948 */ /* 0x000fe20003800000 */
[----:B--2---:R-:W-:Y:S01]  /*1e00*/  FADD.FTZ R3, R3, R134 ;  /* 0x0000008603037221 */ /* 0x004fe20000010000 */
[----:B------:R-:W-:Y:S01]  /*1e10*/  @!P4 IADD3 R197, R195, R128, RZ ;  /* 0x00000080c3c5c210 */ /* 0x000fe20007ffe0ff */
[----:B------:R-:W-:Y:S01]  /*1e20*/  BSSY B0, `(.L_x_5001) ;  /* 0x00000ac000007945 */ /* 0x000fe20003800000 */
[----:B------:R-:W-:-:S03]  /*1e30*/  LOP3.LUT P5, RZ, R141, 0xffffff80, RZ, 0xc0, !PT ;  /* 0xffffff808dff7812 */ /* 0x000fc600078ac0ff */
[----:B------:R2:W-:Y:S04]  /*1e40*/  @!P4 STS.64 [R197.X8+0x2800], R2 ;  /* 0x00280002c500c388 */ /* 0x0005e80000008a00 */
[----:B------:R-:W-:Y:S01]  /*1e50*/  BAR.SYNC.DEFER_BLOCKING 0x0 ;  /* 0x0000000000007b1d */ /* 0x000fe20000010000 */
[----:B------:R-:W-:-:S13]  /*1e60*/  ISETP.GE.AND P4, PT, R139, 0x1, PT ;  /* 0x000000018b00780c */ /* 0x000fda0003f86270 */
[----:B------:R-:W-:Y:S02]  /*1e70*/  @P4 IADD3 R139, R139, -0x1, RZ ;  /* 0xffffffff8b8b4810 */ /* 0x000fe40007ffe0ff */
[----:B--2---:R-:W-:-:S03]  /*1e80*/  @P4 LOP3.LUT R2, R194, 0x7f, RZ, 0xc0, !PT ;  /* 0x0000007fc2024812 */ /* 0x004fc600078ec0ff */
[----:B------:R-:W-:Y:S01]  /*1e90*/  @P4 IMAD R198, R139, c[0x0][0x168], RZ ;  /* 0x00005a008bc64a24 */ /* 0x000fe200078e02ff */
[----:B------:R-:W2:Y:S04]  /*1ea0*/  LDS.128 R128, [R195.X8+0x2800] ;  /* 0x00280000c3807984 */ /* 0x000ea80000008c00 */
[----:B-1----:R-:W1:Y:S01]  /*1eb0*/  LDS.128 R132, [R195.X8+0x2810] ;  /* 0x00281000c3847984 */ /* 0x002e620000008c00 */
[----:B--2---:R-:W-:Y:S02]  /*1ec0*/  FADD.FTZ R139, RZ, R128 ;  /* 0x00000080ff8b7221 */ /* 0x004fe40000010000 */
[----:B------:R-:W-:Y:S01]  /*1ed0*/  FADD.FTZ R128, RZ, R129 ;  /* 0x00000081ff807221 */ /* 0x000fe20000010000 */
[----:B------:R-:W-:Y:S01]  /*1ee0*/  @P4 SHF.R.S32.HI R129, RZ, 0x1f, R198 ;  /* 0x0000001fff814819 */ /* 0x000fe200000114c6 */
[----:B------:R-:W-:-:S02]  /*1ef0*/  FADD.FTZ R139, R130, R139 ;  /* 0x0000008b828b7221 */ /* 0x000fc40000010000 */
[----:B------:R-:W-:Y:S01]  /*1f00*/  FADD.FTZ R128, R131, R128 ;  /* 0x0000008083807221 */ /* 0x000fe20000010000 */
[----:B------:R-:W-:Y:S01]  /*1f10*/  @P4 LEA.HI R129, R129, R198, RZ, 0x2 ;  /* 0x000000c681814211 */ /* 0x000fe200078f10ff */
[----:B-1----:R-:W-:Y:S02]  /*1f20*/  FADD.FTZ R139, R139, R132 ;  /* 0x000000848b8b7221 */ /* 0x002fe40000010000 */
        /* <DEDUP_REMOVED lines=31> */
.L_x_5004:
[----:B------:R-:W-:Y:S05]  /*2120*/  BSYNC B1 ;  /* 0x0000000000017941 */ /* 0x000fea0003800000 */
.L_x_5003:
        /* <DEDUP_REMOVED lines=10> */
.L_x_5006:
[----:B------:R-:W-:Y:S05]  /*21d0*/  BSYNC B1 ;  /* 0x0000000000017941 */ /* 0x000fea0003800000 */
.L_x_5005:
[----:B------:R-:W-:Y:S01]  /*21e0*/  ISETP.NE.U32.AND P5, PT, RZ, c[0x0][0x258], PT ;  /* 0x00009600ff007a0c */ /* 0x000fe20003fa5070 */
[----:B------:R-:W-:Y:S03]  /*21f0*/  BSSY B1, `(.L_x_5007) ;  /* 0x000000f000017945 */ /* 0x000fe60003800000 */
[----:B------:R-:W-:-:S04]  /*2200*/  ISETP.NE.AND.EX P5, PT, RZ, c[0x0][0x25c], PT, P5 ;  /* 0x00009700ff007a0c */ /* 0x000fc80003fa5350 */
[----:B------:R-:W-:Y:S01]  /*2210*/  SEL R124, R129, R124, P5 ;  /* 0x0000007c817c7207 */ /* 0x000fe20002800000 */
[----:B------:R-:W-:Y:S05]  /*2220*/  @!P4 BRA `(.L_x_5008) ;  /* 0x000000b00000c947 */ /* 0x000fea0003800000 */
[----:B------:R-:W-:Y:S01]  /*2230*/  LOP3.LUT P6, RZ, R149, 0xff, RZ, 0xc0, !PT ;  /* 0x000000ff95ff7812 */ /* 0x000fe200078cc0ff */
        /* <DEDUP_REMOVED lines=10> */
.L_x_5008:
[----:B------:R-:W-:Y:S05]  /*22e0*/  BSYNC B1 ;  /* 0x0000000000017941 */ /* 0x000fea0003800000 */
.L_x_5007:
        /* <DEDUP_REMOVED lines=10> */
.L_x_5010:
[----:B------:R-:W-:Y:S05]  /*2390*/  BSYNC B1 ;  /* 0x0000000000017941 */ /* 0x000fea0003800000 */
.L_x_5009:
[----:B------:R-:W-:Y:S01]  /*23a0*/  BSSY B1, `(.L_x_5011) ;  /* 0x000000e000017945 */ /* 0x000fe20003800000 */
[----:B------:R-:W-:Y:S01]  /*23b0*/  SEL R125, R128, R125, P5 ;  /* 0x0000007d807d7207 */ /* 0x000fe20002800000 */
[----:B------:R-:W-:Y:S05]  /*23c0*/  @!P4 BRA `(.L_x_5012) ;  /* 0x000000b00000c947 */ /* 0x000fea0003800000 */
[----:B------:R-:W-:Y:S01]  /*23d0*/  LOP3.LUT P6, RZ, R149, 0xff00, RZ, 0xc0, !PT ;  /* 0x0000ff0095ff7812 */ /* 0x000fe200078cc0ff */
        /* <DEDUP_REMOVED lines=10> */
.L_x_5012:
[----:B------:R-:W-:Y:S05]  /*2480*/  BSYNC B1 ;  /* 0x0000000000017941 */ /* 0x000fea0003800000 */
.L_x_5011:
        /* <DEDUP_REMOVED lines=10> */
.L_x_5014:
[----:B------:R-:W-:Y:S05]  /*2530*/  BSYNC B1 ;  /* 0x0000000000017941 */ /* 0x000fea0003800000 */
.L_x_5013:
        /* <DEDUP_REMOVED lines=12> */
[----:B------:R-:W-:Y:S02]  /*2600*/  FADD.FTZ R82, R82, R3 ;  /* 0x0000000352527221 */ /* 0x000fe40000010000 */
.L_x_5016:
[----:B------:R-:W-:Y:S05]  /*2610*/  BSYNC B1 ;  /* 0x0000000000017941 */ /* 0x000fea0003800000 */
.L_x_5015:
        /* <DEDUP_REMOVED lines=10> */
.L_x_5018:
[----:B------:R-:W-:Y:S05]  /*26c0*/  BSYNC B1 ;  /* 0x0000000000017941 */ /* 0x000fea0003800000 */
.L_x_5017:
[----:B------:R-:W-:Y:S01]  /*26d0*/  SEL R127, R134, R127, P5 ;  /* 0x0000007f867f7207 */ /* 0x000fe20002800000 */
[----:B------:R-:W-:Y:S01]  /*26e0*/  BSSY B1, `(.L_x_5019) ;  /* 0x0000012000017945 */ /* 0x000fe20003800000 */
[----:B------:R-:W-:-:S04]  /*26f0*/  ISETP.NE.U32.AND P5, PT, RZ, c[0x0][0x258], PT ;  /* 0x00009600ff007a0c */ /* 0x000fc80003fa5070 */
[----:B------:R-:W-:-:S13]  /*2700*/  ISETP.NE.AND.EX P5, PT, RZ, c[0x0][0x25c], PT, P5 ;  /* 0x00009700ff007a0c */ /* 0x000fda0003fa5350 */
[----:B------:R-:W-:-:S05]  /*2710*/  @P5 MOV R3, 0x10 ;  /* 0x0000001000035802 */ /* 0x000fca0000000f00 */
[----:B------:R-:W-:-:S05]  /*2720*/  @P5 IMAD.WIDE.U32 R2, R140, R3, c[0x0][0x258] ;  /* 0x000096008c025625 */ /* 0x000fca00078e0003 */
[----:B------:R1:W-:Y:S01]  /*2730*/  @P5 STG.E.128 [R2.64], R124 ;  /* 0x0000007c02005986 */ /* 0x0003e2000c101d04 */
[----:B------:R-:W-:Y:S05]  /*2740*/  @!P4 BRA `(.L_x_5020) ;  /* 0x000000b00000c947 */ /* 0x000fea0003800000 */
[----:B------:R-:W-:Y:S01]  /*2750*/  LOP3.LUT P5, RZ, R149, 0xff000000, RZ, 0xc0, !PT ;  /* 0xff00000095ff7812 */ /* 0x000fe200078ac0ff */
[----:B------:R-:W-:Y:S02]  /*2760*/  FMUL.FTZ R134, R134, c[0x0][0x1ec] ;  /* 0x00007b0086867a20 */ /* 0x000fe40000410000 */
[----:B-1----:R-:W-:Y:S02]  /*2770*/  IMAD.MOV.U32 R2, RZ, RZ, RZ ;  /* 0x000000ffff027224 */ /* 0x002fe400078e00ff */
        /* <DEDUP_REMOVED lines=8> */
.L_x_5020:
[----:B------:R-:W-:Y:S05]  /*2800*/  BSYNC B1 ;  /* 0x0000000000017941 */ /* 0x000fea0003800000 */
.L_x_5019:
[----:B------:R-:W-:Y:S01]  /*2810*/  BSSY B1, `(.L_x_5021) ;  /* 0x000000a000017945 */ /* 0x000fe20003800000 */
[----:B------:R-:W-:Y:S05]  /*2820*/  @!P4 BRA `(.L_x_5022) ;  /* 0x000000800000c947 */ /* 0x000fea0003800000 */
[----:B-1----:R-:W-:Y:S01]  /*2830*/  LOP3.LUT R2, R148, 0xffff, RZ, 0xc0, !PT ;  /* 0x0000ffff94027812 */ /* 0x002fe200078ec0ff */
[----:B------:R-:W-:Y:S01]  /*2840*/  IMAD.MOV.U32 R133, RZ, RZ, 0x8 ;  /* 0x00000008ff857424 */ /* 0x000fe200078e00ff */
[----:B------:R-:W-:-:S03]  /*2850*/  PRMT R129, R0, 0x5410, R143 ;  /* 0x0000541000817816 */ /* 0x000fc6000000008f */
[----:B------:R-:W-:-:S05]  /*2860*/  IMAD.WIDE.U32 R2, R2, 0x10000, RZ ;  /* 0x0001000002027825 */ /* 0x000fca00078e00ff */
[----:B------:R-:W-:Y:S01]  /*2870*/  LOP3.LUT R3, R129, R3, RZ, 0xfc, !PT ;  /* 0x0000000381037212 */ /* 0x000fe200078efcff */
[----:B------:R-:W-:Y:S01]  /*2880*/  IMAD.WIDE.U32 R128, R130, R133, c[0x0][0x248] ;  /* 0x0000920082807625 */ /* 0x000fe200078e0085 */
[----:B------:R-:W-:-:S05]  /*2890*/  LOP3.LUT R2, R2, 0xffff, R147, 0xf8, !PT ;  /* 0x0000ffff02027812 */ /* 0x000fca00078ef893 */
[----:B------:R1:W-:Y:S02]  /*28a0*/  STG.E.64 [R128.64], R2 ;  /* 0x0000000280007986 */ /* 0x0003e4000c101b04 */
.L_x_5022:
[----:B------:R-:W-:Y:S05]  /*28b0*/  BSYNC B1 ;  /* 0x0000000000017941 */ /* 0x000fea0003800000 */
.L_x_5021:
[----:B------:R-:W-:Y:S02]  /*28c0*/  IADD3 R140, R140, 0x80, RZ ;  /* 0x000000808c8c7810 */ /* 0x000fe40007ffe0ff */
[----:B------:R-:W-:Y:S02]  /*28d0*/  IADD3 R130, R130, 0x80, RZ ;  /* 0x0000008082827810 */ /* 0x000fe40007ffe0ff */
.L_x_5002:
[----:B------:R-:W-:Y:S05]  /*28e0*/  BSYNC B0 ;  /* 0x0000000000007941 */ /* 0x000fea0003800000 */
.L_x_5001:
[----:B------:R-:W-:Y:S01]  /*28f0*/  BSSY B0, `(.L_x_5023) ;  /* 0x000008c000007945 */ /* 0x000fe20003800000 */
[----:B------:R-:W-:Y:S05]  /*2900*/  @!P0 BRA `(.L_x_5024) ;  /* 0x000008a000008947 */ /* 0x000fea0003800000 */
[----:B-1----:R-:W-:Y:S02]  /*2910*/  @P4 MOV R3, 0x8 ;  /* 0x0000000800034802 */ /* 0x002fe40000000f00 */
[----:B------:R-:W-:-:S03]  /*2920*/  ISETP.NE.AND P5, PT, R196, RZ, PT ;  /* 0x000000ffc400720c */ /* 0x000fc60003fa5270 */
[----:B------:R-:W-:Y:S01]  /*2930*/  @P4 IMAD.WIDE.U32 R2, R130, R3, c[0x0][0x170] ;  /* 0x00005c0082024625 */ /* 0x000fe200078e0003 */
[----:B0-----:R-:W-:Y:S02]  /*2940*/  FSEL R200, R132, RZ, !P5 ;  /* 0x000000ff84c87208 */ /* 0x001fe40006800000 */
        /* <DEDUP_REMOVED lines=21> */
.L_x_5026:
[----:B------:R-:W-:Y:S05]  /*2aa0*/  BSYNC B1 ;  /* 0x0000000000017941 */ /* 0x000fea0003800000 */
.L_x_5025:
        /* <DEDUP_REMOVED lines=19> */
.L_x_5028:
[----:B------:R-:W-:Y:S05]  /*2be0*/  BSYNC B1 ;  /* 0x0000000000017941 */ /* 0x000fea0003800000 */
.L_x_5027:
        /* <DEDUP_REMOVED lines=8> */
.L_x_5030:
[----:B------:R-:W-:Y:S05]  /*2c70*/  BSYNC B1 ;  /* 0x0000000000017941 */ /* 0x000fea0003800000 */
.L_x_5029:
[----:B------:R-:W-:Y:S01]  /*2c80*/  BSSY B1, `(.L_x_5031) ;  /* 0x000000f000017945 */ /* 0x000fe20003800000 */
[----:B------:R-:W-:Y:S02]  /*2c90*/  SEL R125, R134, R125, P5 ;  /* 0x0000007d867d7207 */ /* 0x000fe40002800000 */
[----:B------:R-:W-:Y:S01]  /*2ca0*/  @P4 PRMT R145, R145, 0x5410, R128 ;  /* 0x0000541091914816 */ /* 0x000fe20000000080 */
        /* <DEDUP_REMOVED lines=12> */
.L_x_5032:
[----:B------:R-:W-:Y:S05]  /*2d70*/  BSYNC B1 ;  /* 0x0000000000017941 */ /* 0x000fea0003800000 */
.L_x_5031:
        /* <DEDUP_REMOVED lines=8> */
.L_x_5034:
[----:B------:R-:W-:Y:S05]  /*2e00*/  BSYNC B1 ;  /* 0x0000000000017941 */ /* 0x000fea0003800000 */
.L_x_5033:
[----:B------:R-:W-:Y:S01]  /*2e10*/  BSSY B1, `(.L_x_5035) ;  /* 0x000000c000017945 */ /* 0x000fe20003800000 */
[----:B------:R-:W-:Y:S05]  /*2e20*/  @!P4 BRA `(.L_x_5036) ;  /* 0x000000a00000c947 */ /* 0x000fea0003800000 */
[----:B------:R-:W-:Y:S01]  /*2e30*/  LOP3.LUT P6, RZ, R151, 0xff0000, RZ, 0xc0, !PT ;  /* 0x00ff000097ff7812 */ /* 0x000fe200078cc0ff */
        /* <DEDUP_REMOVED lines=8> */
[----:B------:R-:W-:Y:S02]  /*2ec0*/  FADD.FTZ R78, R78, R129 ;  /* 0x000000814e4e7221 */ /* 0x000fe40000010000 */
.L_x_5036:
[----:B------:R-:W-:Y:S05]  /*2ed0*/  BSYNC B1 ;  /* 0x0000000000017941 */ /* 0x000fea0003800000 */
.L_x_5035:
        /* <DEDUP_REMOVED lines=8> */
.L_x_5038:
[----:B------:R-:W-:Y:S05]  /*2f60*/  BSYNC B1 ;  /* 0x0000000000017941 */ /* 0x000fea0003800000 */
.L_x_5037:
        /* <DEDUP_REMOVED lines=22> */
.L_x_5040:
[----:B------:R-:W-:Y:S05]  /*30d0*/  BSYNC B1 ;  /* 0x0000000000017941 */ /* 0x000fea0003800000 */
.L_x_5039:
        /* <DEDUP_REMOVED lines=10> */
.L_x_5042:
[----:B------:R-:W-:Y:S05]  /*3180*/  BSYNC B1 ;  /* 0x0000000000017941 */ /* 0x000fea0003800000 */
.L_x_5041:
[----:B------:R-:W-:Y:S02]  /*3190*/  IADD3 R140, R140, 0x80, RZ ;  /* 0x000000808c8c7810 */ /* 0x000fe40007ffe0ff */
[----:B------:R-:W-:Y:S02]  /*31a0*/  IADD3 R130, R130, 0x80, RZ ;  /* 0x0000008082827810 */ /* 0x000fe40007ffe0ff */
.L_x_5024:
[----:B------:R-:W-:Y:S05]  /*31b0*/  BSYNC B0 ;  /* 0x0000000000007941 */ /* 0x000fea0003800000 */
.L_x_5023:
[----:B------:R-:W-:Y:S01]  /*31c0*/  BSSY B0, `(.L_x_5043) ;  /* 0x000008c000007945 */ /* 0x000fe20003800000 */
[----:B------:R-:W-:Y:S05]  /*31d0*/  @!P1 BRA `(.L_x_5044) ;  /* 0x000008a000009947 */ /* 0x000fea0003800000 */
[----:B01----:R-:W-:Y:S01]  /*31e0*/  @P4 IMAD.MOV.U32 R3, RZ, RZ, 0x8 ;  /* 0x00000008ff034424 */ /* 0x003fe200078e00ff */
        /* <DEDUP_REMOVED lines=24> */
.L_x_5046:
[----:B------:R-:W-:Y:S05]  /*3370*/  BSYNC B1 ;  /* 0x0000000000017941 */ /* 0x000fea0003800000 */
.L_x_5045:
        /* <DEDUP_REMOVED lines=19> */
.L_x_5048:
[----:B------:R-:W-:Y:S05]  /*34b0*/  BSYNC B1 ;  /* 0x0000000000017941 */ /* 0x000fea0003800000 */
.L_x_5047:
        /* <DEDUP_REMOVED lines=8> */
.L_x_5050:
[----:B------:R-:W-:Y:S05]  /*3540*/  BSYNC B1 ;  /* 0x0000000000017941 */ /* 0x000fea0003800000 */
.L_x_5049:
[----:B------:R-:W-:Y:S01]  /*3550*/  BSSY B1, `(.L_x_5051) ;  /* 0x000000f000017945 */ /* 0x000fe20003800000 */
[----:B------:R-:W-:Y:S02]  /*3560*/  SEL R125, R134, R125, P5 ;  /* 0x0000007d867d7207 */ /* 0x000fe40002800000 */
[----:B------:R-:W-:Y:S01]  /*3570*/  @P4 PRMT R145, R145, 0x5410, R128 ;  /* 0x0000541091914816 */ /* 0x000fe20000000080 */
        /* <DEDUP_REMOVED lines=12> */
.L_x_5052:
[----:B------:R-:W-:Y:S05]  /*3640*/  BSYNC B1 ;  /* 0x0000000000017941 */ /* 0x000fea0003800000 */
.L_x_5051:
        /* <DEDUP_REMOVED lines=8> */
.L_x_5054:
[----:B------:R-:W-:Y:S05]  /*36d0*/  BSYNC B1 ;  /* 0x0000000000017941 */ /* 0x000fea0003800000 */
.L_x_5053:
[----:B------:R-:W-:Y:S01]  /*36e0*/  BSSY B1, `(.L_x_5055) ;  /* 0x000000c000017945 */ /* 0x000fe20003800000 */
        /* <DEDUP_REMOVED lines=11> */
.L_x_5056:
[----:B------:R-:W-:Y:S05]  /*37a0*/  BSYNC B1 ;  /* 0x0000000000017941 */ /* 0x000fea0003800000 */
.L_x_5055:
        /* <DEDUP_REMOVED lines=8> */
.L_x_5058:
[----:B------:R-:W-:Y:S05]  /*3830*/  BSYNC B1 ;  /* 0x0000000000017941 */ /* 0x000fea0003800000 */
.L_x_5057:
        /* <DEDUP_REMOVED lines=22> */
.L_x_5060:
[----:B------:R-:W-:Y:S05]  /*39a0*/  BSYNC B1 ;  /* 0x0000000000017941 */ /* 0x000fea0003800000 */
.L_x_5059:
        /* <DEDUP_REMOVED lines=10> */
.L_x_5062:
[----:B------:R-:W-:Y:S05]  /*3a50*/  BSYNC B1 ;  /* 0x0000000000017941 */ /* 0x000fea0003800000 */
.L_x_5061:
[----:B------:R-:W-:Y:S02]  /*3a60*/  IADD3 R140, R140, 0x80, RZ ;  /* 0x000000808c8c7810 */ /* 0x000fe40007ffe0ff */
[----:B------:R-:W-:Y:S02]  /*3a70*/  IADD3 R130, R130, 0x80, RZ ;  /* 0x0000008082827810 */ /* 0x000fe40007ffe0ff */
.L_x_5044:
[----:B------:R-:W-:Y:S05]  /*3a80*/  BSYNC B0 ;  /* 0x0000000000007941 */ /* 0x000fea0003800000 */
.L_x_5043:
        /* <DEDUP_REMOVED lines=27> */
.L_x_5066:
[----:B------:R-:W-:Y:S05]  /*3c40*/  BSYNC B1 ;  /* 0x0000000000017941 */ /* 0x000fea0003800000 */
.L_x_5065:
        /* <DEDUP_REMOVED lines=19> */
.L_x_5068:
[----:B------:R-:W-:Y:S05]  /*3d80*/  BSYNC B1 ;  /* 0x0000000000017941 */ /* 0x000fea0003800000 */
.L_x_5067:
        /* <DEDUP_REMOVED lines=8> */
.L_x_5070:
[----:B------:R-:W-:Y:S05]  /*3e10*/  BSYNC B1 ;  /* 0x0000000000017941 */ /* 0x000fea0003800000 */
.L_x_5069:
        /* <DEDUP_REMOVED lines=15> */
.L_x_5072:
[----:B------:R-:W-:Y:S05]  /*3f10*/  BSYNC B1 ;  /* 0x0000000000017941 */ /* 0x000fea0003800000 */
.L_x_5071:
        /* <DEDUP_REMOVED lines=8> */
.L_x_5074:
[----:B------:R-:W-:Y:S05]  /*3fa0*/  BSYNC B1 ;  /* 0x0000000000017941 */ /* 0x000fea0003800000 */
.L_x_5073:
        /* <DEDUP_REMOVED lines=12> */
.L_x_5076:
[----:B------:R-:W-:Y:S05]  /*4070*/  BSYNC B1 ;  /* 0x0000000000017941 */ /* 0x000fea0003800000 */
.L_x_5075:
        /* <DEDUP_REMOVED lines=8> */
.L_x_5078:
[----:B------:R-:W-:Y:S05]  /*4100*/  BSYNC B1 ;  /* 0x0000000000017941 */ /* 0x000fea0003800000 */
.L_x_5077:
        /* <DEDUP_REMOVED lines=22> */
.L_x_5080:
[----:B------:R-:W-:Y:S05]  /*4270*/  BSYNC B1 ;  /* 0x0000000000017941 */ /* 0x000fea0003800000 */
.L_x_5079:
        /* <DEDUP_REMOVED lines=10> */
.L_x_5082:
[----:B------:R-:W-:Y:S05]  /*4320*/  BSYNC B1 ;  /* 0x0000000000017941 */ /* 0x000fea0003800000 */
.L_x_5081:
[----:B------:R-:W-:Y:S02]  /*4330*/  IADD3 R140, R140, 0x80, RZ ;  /* 0x000000808c8c7810 */ /* 0x000fe40007ffe0ff */
[----:B------:R-:W-:Y:S02]  /*4340*/  IADD3 R130, R130, 0x80, RZ ;  /* 0x0000008082827810 */ /* 0x000fe40007ffe0ff */
.L_x_5064:
[----:B------:R-:W-:Y:S05]  /*4350*/  BSYNC B0 ;  /* 0x0000000000007941 */ /* 0x000fea0003800000 */
.L_x_5063:
[----:B------:R-:W-:Y:S01]  /*4360*/  ISETP.GE.U32.AND P5, PT, R141, 0x280, PT ;  /* 0x000002808d00780c */ /* 0x000fe20003fa6070 */
[----:B------:R-:W-:-:S12]  /*4370*/  BSSY B0, `(.L_x_5083) ;  /* 0x0000088000007945 */ /* 0x000fd80003800000 */
[----:B------:R-:W-:Y:S05]  /*4380*/  @!P5 BRA `(.L_x_5084) ;  /* 0x000008600000d947 */ /* 0x000fea0003800000 */
[----:B01----:R-:W-:Y:S02]  /*4390*/  @P4 MOV R3, 0x8 ;  /* 0x0000000800034802 */ /* 0x003fe40000000f00 */
        /* <DEDUP_REMOVED lines=24> */
.L_x_5086:
[----:B------:R-:W-:Y:S05]  /*4520*/  BSYNC B1 ;  /* 0x0000000000017941 */ /* 0x000fea0003800000 */
.L_x_5085:
        /* <DEDUP_REMOVED lines=19> */
.L_x_5088:
[----:B------:R-:W-:Y:S05]  /*4660*/  BSYNC B1 ;  /* 0x0000000000017941 */ /* 0x000fea0003800000 */
.L_x_5087:
        /* <DEDUP_REMOVED lines=8> */
.L_x_5090:
[----:B------:R-:W-:Y:S05]  /*46f0*/  BSYNC B1 ;  /* 0x0000000000017941 */ /* 0x000fea0003800000 */
.L_x_5089:
        /* <DEDUP_REMOVED lines=15> */
.L_x_5092:
[----:B------:R-:W-:Y:S05]  /*47f0*/  BSYNC B1 ;  /* 0x0000000000017941 */ /* 0x000fea0003800000 */
.L_x_5091:
        /* <DEDUP_REMOVED lines=8> */
.L_x_5094:
[----:B------:R-:W-:Y:S05]  /*4880*/  BSYNC B1 ;  /* 0x0000000000017941 */ /* 0x000fea0003800000 */
.L_x_5093:
        /* <DEDUP_REMOVED lines=12> */
.L_x_5096:
[----:B------:R-:W-:Y:S05]  /*4950*/  BSYNC B1 ;  /* 0x0000000000017941 */ /* 0x000fea0003800000 */
.L_x_5095:
        /* <DEDUP_REMOVED lines=8> */
.L_x_5098:
[----:B------:R-:W-:Y:S05]  /*49e0*/  BSYNC B1 ;  /* 0x0000000000017941 */ /* 0x000fea0003800000 */
.L_x_5097:
        /* <DEDUP_REMOVED lines=22> */
.L_x_5100:
[----:B------:R-:W-:Y:S05]  /*4b50*/  BSYNC B1 ;  /* 0x0000000000017941 */ /* 0x000fea0003800000 */
.L_x_5099:
[----:B------:R-:W-:Y:S05]  /*4b60*/  @!P4 BRA `(.L_x_5084) ;  /* 0x000000800000c947 */ /* 0x000fea0003800000 */
[----:B------:R-:W-:Y:S02]  /*4b70*/  LOP3.LUT R2, R148, 0xffff, RZ, 0xc0, !PT ;  /* 0x0000ffff94027812 */ /* 0x000fe400078ec0ff */
[----:B------:R-:W-:Y:S02]  /*4b80*/  MOV R131, 0x8 ;  /* 0x0000000800837802 */ /* 0x000fe40000000f00 */
[----:B0-----:R-:W-:Y:S01]  /*4b90*/  PRMT R129, R0, 0x5410, R143 ;  /* 0x0000541000817816 */ /* 0x001fe2000000008f */
[----:B------:R-:W-:-:S04]  /*4ba0*/  IMAD.WIDE.U32 R2, R2, 0x10000, RZ ;  /* 0x0001000002027825 */ /* 0x000fc800078e00ff */
[----:B------:R-:W-:Y:S01]  /*4bb0*/  IMAD.WIDE.U32 R130, R130, R131, c[0x0][0x248] ;  /* 0x0000920082827625 */ /* 0x000fe200078e0083 */
[----:B------:R-:W-:Y:S02]  /*4bc0*/  LOP3.LUT R3, R129, R3, RZ, 0xfc, !PT ;  /* 0x0000000381037212 */ /* 0x000fe400078efcff */
[----:B------:R-:W-:-:S05]  /*4bd0*/  LOP3.LUT R2, R2, 0xffff, R147, 0xf8, !PT ;  /* 0x0000ffff02027812 */ /* 0x000fca00078ef893 */
[----:B------:R0:W-:Y:S02]  /*4be0*/  STG.E.64 [R130.64], R2 ;  /* 0x0000000282007986 */ /* 0x0001e4000c101b04 */
.L_x_5084:
[----:B------:R-:W-:Y:S05]  /*4bf0*/  BSYNC B0 ;  /* 0x0000000000007941 */ /* 0x000fea0003800000 */
.L_x_5083:
[----:B------:R-:W-:Y:S02]  /*4c00*/  IADD3 R136, R136, c[0x0][0x160], RZ ;  /* 0x0000580088887a10 */ /* 0x000fe40007ffe0ff */
[----:B------:R-:W-:Y:S02]  /*4c10*/  LOP3.LUT P4, RZ, R137, 0xff, RZ, 0xc0, !PT ;  /* 0x000000ff89ff7812 */ /* 0x000fe4000788c0ff */
[----:B------:R-:W-:Y:S02]  /*4c20*/  ISETP.GE.AND P3, PT, R136, c[0x0][0x164], PT ;  /* 0x0000590088007a0c */ /* 0x000fe40003f66270 */
[----:B------:R-:W-:-:S11]  /*4c30*/  SEL R137, RZ, 0x1, P4 ;  /* 0x00000001ff897807 */ /* 0x000fd60002000000 */
[----:B01---5:R-:W-:Y:S01]  /*4c40*/  @P3 CALL.REL.NOINC `(.L_x_4979) ;  /* 0x0000001000003944 */ /* 0x023fe20003c00000 */
[----:B------:R-:W-:Y:S05]  /*4c50*/  BRA `(.L_x_5101) ;  /* 0xffffb8c000007947 */ /* 0x000fea000383ffff */
.L_x_4979:
        /* <DEDUP_REMOVED lines=49> */
.L_x_4999:
[----:B------:R-:W-:Y:S01]  /*4f70*/  MOV R130, R200 ;  /* 0x000000c800827202 */ /* 0x000fe20000000f00 */
[----:B------:R-:W-:Y:S01]  /*4f80*/  IMAD.MOV.U32 R131, RZ, RZ, 0x10 ;  /* 0x00000010ff837424 */ /* 0x000fe200078e00ff */
[----:B------:R-:W-:Y:S01]  /*4f90*/  MOV R198, 0xffffffff ;  /* 0xffffffff00c67802 */ /* 0x000fe20000000f00 */
[----:B------:R-:W-:Y:S01]  /*4fa0*/  IMAD.MOV.U32 R135, RZ, RZ, 0x1f ;  /* 0x0000001fff877424 */ /* 0x000fe200078e00ff */
[----:B------:R-:W-:-:S02]  /*4fb0*/  MOV R2, 0x4fd0 ;  /* 0x00004fd000027802 */ /* 0x000fc40000000f00 */
[----:B-----5:R-:W-:Y:S05]  /*4fc0*/  CALL.REL.NOINC `($__internal_97_$__cuda_sm70_shflsync_down_p) ;  /* 0x0000046000007944 */ /* 0x020fea0003c00000 */
[----:B-1----:R-:W-:Y:S01]  /*4fd0*/  IMAD.MOV.U32 R129, RZ, RZ, R131 ;  /* 0x000000ffff817224 */ /* 0x002fe200078e0083 */
[----:B0-----:R-:W-:Y:S05]  /*4fe0*/  BRA `(.L_x_5102) ;  /* 0xffffccc000007947 */ /* 0x001fea000383ffff */
.L_x_5000:
[----:B------:R-:W-:Y:S01]  /*4ff0*/  HFMA2.MMA R131, -RZ, RZ, 0, 9.5367431640625e-07 ;  /* 0x00000010ff837435 */ /* 0x000fe200000001ff */
[----:B------:R-:W-:Y:S01]  /*5000*/  IMAD.MOV.U32 R130, RZ, RZ, R202 ;  /* 0x000000ffff827224 */ /* 0x000fe200078e00ca */
[----:B------:R-:W-:Y:S01]  /*5010*/  MOV R2, 0x5050 ;  /* 0x0000505000027802 */ /* 0x000fe20000000f00 */
[----:B------:R-:W-:-:S02]  /*5020*/  IMAD.MOV.U32 R135, RZ, RZ, 0x1f ;  /* 0x0000001fff877424 */ /* 0x000fc400078e00ff */
[----:B------:R-:W-:Y:S02]  /*5030*/  IMAD.MOV.U32 R198, RZ, RZ, -0x1 ;  /* 0xffffffffffc67424 */ /* 0x000fe400078e00ff */
[----:B01---5:R-:W-:Y:S05]  /*5040*/  CALL.REL.NOINC `($__internal_97_$__cuda_sm70_shflsync_down_p) ;  /* 0x000003e000007944 */ /* 0x023fea0003c00000 */
[----:B------:R-:W-:Y:S01]  /*5050*/  FADD.FTZ R200, R129, R200 ;  /* 0x000000c881c87221 */ /* 0x000fe20000010000 */
[----:B------:R-:W-:Y:S01]  /*5060*/  MOV R2, 0x50d0 ;  /* 0x000050d000027802 */ /* 0x000fe20000000f00 */
[----:B-1----:R-:W-:Y:S01]  /*5070*/  FADD.FTZ R202, R202, R131 ;  /* 0x00000083caca7221 */ /* 0x002fe20000010000 */
[----:B------:R-:W-:Y:S01]  /*5080*/  MOV R131, 0x8 ;  /* 0x0000000800837802 */ /* 0x000fe20000000f00 */
[----:B0-----:R-:W-:Y:S01]  /*5090*/  IMAD.MOV.U32 R135, RZ, RZ, 0x1f ;  /* 0x0000001fff877424 */ /* 0x001fe200078e00ff */
[----:B------:R-:W-:Y:S01]  /*50a0*/  MOV R130, R200 ;  /* 0x000000c800827202 */ /* 0x000fe20000000f00 */
[----:B------:R-:W-:Y:S02]  /*50b0*/  IMAD.MOV.U32 R198, RZ, RZ, -0x1 ;  /* 0xffffffffffc67424 */ /* 0x000fe400078e00ff */
[----:B------:R-:W-:Y:S05]  /*50c0*/  CALL.REL.NOINC `($__internal_97_$__cuda_sm70_shflsync_down_p) ;  /* 0x0000036000007944 */ /* 0x000fea0003c00000 */
[----:B-1----:R-:W-:Y:S01]  /*50d0*/  IMAD.MOV.U32 R129, RZ, RZ, R131 ;  /* 0x000000ffff817224 */ /* 0x002fe200078e0083 */
[----:B------:R-:W-:Y:S01]  /*50e0*/  HFMA2.MMA R131, -RZ, RZ, 0, 4.76837158203125e-07 ;  /* 0x00000008ff837435 */ /* 0x000fe200000001ff */
[----:B0-----:R-:W-:Y:S01]  /*50f0*/  IMAD.MOV.U32 R130, RZ, RZ, R202 ;  /* 0x000000ffff827224 */ /* 0x001fe200078e00ca */
[----:B------:R-:W-:Y:S01]  /*5100*/  MOV R2, 0x5140 ;  /* 0x0000514000027802 */ /* 0x000fe20000000f00 */
[----:B------:R-:W-:-:S02]  /*5110*/  IMAD.MOV.U32 R135, RZ, RZ, 0x1f ;  /* 0x0000001fff877424 */ /* 0x000fc400078e00ff */
[----:B------:R-:W-:Y:S02]  /*5120*/  IMAD.MOV.U32 R198, RZ, RZ, -0x1 ;  /* 0xffffffffffc67424 */ /* 0x000fe400078e00ff */
[----:B------:R-:W-:Y:S05]  /*5130*/  CALL.REL.NOINC `($__internal_97_$__cuda_sm70_shflsync_down_p) ;  /* 0x000002f000007944 */ /* 0x000fea0003c00000 */
[----:B------:R-:W-:Y:S01]  /*5140*/  FADD.FTZ R200, R129, R200 ;  /* 0x000000c881c87221 */ /* 0x000fe20000010000 */
[----:B0-----:R-:W-:Y:S01]  /*5150*/  MOV R198, 0xffffffff ;  /* 0xffffffff00c67802 */ /* 0x001fe20000000f00 */
[----:B-1----:R-:W-:Y:S01]  /*5160*/  FADD.FTZ R202, R202, R131 ;  /* 0x00000083caca7221 */ /* 0x002fe20000010000 */
[----:B------:R-:W-:Y:S01]  /*5170*/  MOV R131, 0x4 ;  /* 0x0000000400837802 */ /* 0x000fe20000000f00 */
[----:B------:R-:W-:Y:S01]  /*5180*/  IMAD.MOV.U32 R135, RZ, RZ, 0x1f ;  /* 0x0000001fff877424 */ /* 0x000fe200078e00ff */
[----:B------:R-:W-:Y:S01]  /*5190*/  MOV R2, 0x51c0 ;  /* 0x000051c000027802 */ /* 0x000fe20000000f00 */
[----:B------:R-:W-:Y:S02]  /*51a0*/  IMAD.MOV.U32 R130, RZ, RZ, R200 ;  /* 0x000000ffff827224 */ /* 0x000fe400078e00c8 */
[----:B------:R-:W-:Y:S05]  /*51b0*/  CALL.REL.NOINC `($__internal_97_$__cuda_sm70_shflsync_down_p) ;  /* 0x0000027000007944 */ /* 0x000fea0003c00000 */
[----:B-1----:R-:W-:Y:S01]  /*51c0*/  MOV R129, R131 ;  /* 0x0000008300817202 */ /* 0x002fe20000000f00 */
[----:B------:R-:W-:Y:S01]  /*51d0*/  HFMA2.MMA R131, -RZ, RZ, 0, 2.384185791015625e-07 ;  /* 0x00000004ff837435 */ /* 0x000fe200000001ff */
[----:B0-----:R-:W-:Y:S01]  /*51e0*/  IMAD.MOV.U32 R130, RZ, RZ, R202 ;  /* 0x000000ffff827224 */ /* 0x001fe200078e00ca */
[----:B------:R-:W-:Y:S01]  /*51f0*/  MOV R198, 0xffffffff ;  /* 0xffffffff00c67802 */ /* 0x000fe20000000f00 */
[----:B------:R-:W-:Y:S01]  /*5200*/  IMAD.MOV.U32 R135, RZ, RZ, 0x1f ;  /* 0x0000001fff877424 */ /* 0x000fe200078e00ff */
[----:B------:R-:W-:-:S02]  /*5210*/  MOV R2, 0x5230 ;  /* 0x0000523000027802 */ /* 0x000fc40000000f00 */
[----:B------:R-:W-:Y:S05]  /*5220*/  CALL.REL.NOINC `($__internal_97_$__cuda_sm70_shflsync_down_p) ;  /* 0x0000020000007944 */ /* 0x000fea0003c00000 */
[----:B------:R-:W-:Y:S01]  /*5230*/  FADD.FTZ R132, R129, R200 ;  /* 0x000000c881847221 */ /* 0x000fe20000010000 */
[----:B0-----:R-:W-:Y:S01]  /*5240*/  HFMA2.MMA R135, -RZ, RZ, 0, 1.847743988037109375e-06 ;  /* 0x0000001fff877435 */ /* 0x001fe200000001ff */
[----:B-1----:R-:W-:Y:S01]  /*5250*/  FADD.FTZ R134, R202, R131 ;  /* 0x00000083ca867221 */ /* 0x002fe20000010000 */
[----:B------:R-:W-:Y:S01]  /*5260*/  MOV R2, 0x52b0 ;  /* 0x000052b000027802 */ /* 0x000fe20000000f00 */
[----:B------:R-:W-:Y:S01]  /*5270*/  IMAD.MOV.U32 R131, RZ, RZ, 0x2 ;  /* 0x00000002ff837424 */ /* 0x000fe200078e00ff */
[----:B------:R-:W-:Y:S01]  /*5280*/  MOV R130, R132 ;  /* 0x0000008400827202 */ /* 0x000fe20000000f00 */
[----:B------:R-:W-:-:S02]  /*5290*/  IMAD.MOV.U32 R198, RZ, RZ, -0x1 ;  /* 0xffffffffffc67424 */ /* 0x000fc400078e00ff */
[----:B------:R-:W-:Y:S05]  /*52a0*/  CALL.REL.NOINC `($__internal_97_$__cuda_sm70_shflsync_down_p) ;  /* 0x0000018000007944 */ /* 0x000fea0003c00000 */
[----:B0-----:R-:W-:Y:S01]  /*52b0*/  HFMA2.MMA R135, -RZ, RZ, 0, 1.847743988037109375e-06 ;  /* 0x0000001fff877435 */ /* 0x001fe200000001ff */
[----:B-1----:R-:W-:Y:S01]  /*52c0*/  IMAD.MOV.U32 R129, RZ, RZ, R131 ;  /* 0x000000ffff817224 */ /* 0x002fe200078e0083 */
[----:B------:R-:W-:Y:S01]  /*52d0*/  MOV R130, R134 ;  /* 0x0000008600827202 */ /* 0x000fe20000000f00 */
[----:B------:R-:W-:Y:S01]  /*52e0*/  IMAD.MOV.U32 R131, RZ, RZ, 0x2 ;  /* 0x00000002ff837424 */ /* 0x000fe200078e00ff */
[----:B------:R-:W-:Y:S01]  /*52f0*/  MOV R2, 0x5320 ;  /* 0x0000532000027802 */ /* 0x000fe20000000f00 */
[----:B------:R-:W-:-:S02]  /*5300*/  IMAD.MOV.U32 R198, RZ, RZ, -0x1 ;  /* 0xffffffffffc67424 */ /* 0x000fc400078e00ff */
[----:B------:R-:W-:Y:S05]  /*5310*/  CALL.REL.NOINC `($__internal_97_$__cuda_sm70_shflsync_down_p) ;  /* 0x0000011000007944 */ /* 0x000fea0003c00000 */
[----:B------:R-:W-:Y:S01]  /*5320*/  FADD.FTZ R132, R129, R132 ;  /* 0x0000008481847221 */ /* 0x000fe20000010000 */
[----:B0-----:R-:W-:Y:S01]  /*5330*/  MOV R198, 0xffffffff ;  /* 0xffffffff00c67802 */ /* 0x001fe20000000f00 */
[----:B-1----:R-:W-:Y:S01]  /*5340*/  FADD.FTZ R134, R134, R131 ;  /* 0x0000008386867221 */ /* 0x002fe20000010000 */
[----:B------:R-:W-:Y:S01]  /*5350*/  MOV R131, 0x1 ;  /* 0x0000000100837802 */ /* 0x000fe20000000f00 */
[----:B------:R-:W-:Y:S01]  /*5360*/  IMAD.MOV.U32 R135, RZ, RZ, 0x1f ;  /* 0x0000001fff877424 */ /* 0x000fe200078e00ff */
[----:B------:R-:W-:Y:S01]  /*5370*/  MOV R2, 0x53a0 ;  /* 0x000053a000027802 */ /* 0x000fe20000000f00 */
[----:B------:R-:W-:-:S02]  /*5380*/  IMAD.MOV.U32 R130, RZ, RZ, R132 ;  /* 0x000000ffff827224 */ /* 0x000fc400078e0084 */
[----:B------:R-:W-:Y:S05]  /*5390*/  CALL.REL.NOINC `($__internal_97_$__cuda_sm70_shflsync_down_p) ;  /* 0x0000009000007944 */ /* 0x000fea0003c00000 */
[----:B-1----:R-:W-:Y:S01]  /*53a0*/  MOV R133, R131 ;  /* 0x0000008300857202 */ /* 0x002fe20000000f00 */
[----:B------:R-:W-:Y:S01]  /*53b0*/  HFMA2.MMA R131, -RZ, RZ, 0, 5.9604644775390625e-08 ;  /* 0x00000001ff837435 */ /* 0x000fe200000001ff */
[----:B0-----:R-:W-:Y:S01]  /*53c0*/  IMAD.MOV.U32 R130, RZ, RZ, R134 ;  /* 0x000000ffff827224 */ /* 0x001fe200078e0086 */
[----:B------:R-:W-:Y:S01]  /*53d0*/  MOV R198, 0xffffffff ;  /* 0xffffffff00c67802 */ /* 0x000fe20000000f00 */
[----:B------:R-:W-:Y:S01]  /*53e0*/  IMAD.MOV.U32 R135, RZ, RZ, 0x1f ;  /* 0x0000001fff877424 */ /* 0x000fe200078e00ff */
[----:B------:R-:W-:-:S02]  /*53f0*/  MOV R2, 0x5410 ;  /* 0x0000541000027802 */ /* 0x000fc40000000f00 */
[----:B------:R-:W-:Y:S05]  /*5400*/  CALL.REL.NOINC `($__internal_97_$__cuda_sm70_shflsync_down_p) ;  /* 0x0000002000007944 */ /* 0x000fea0003c00000 */
[----:B-1----:R-:W-:Y:S01]  /*5410*/  IMAD.MOV.U32 R3, RZ, RZ, R131 ;  /* 0x000000ffff037224 */ /* 0x002fe200078e0083 */
[----:B0-----:R-:W-:Y:S05]  /*5420*/  BRA `(.L_x_5103) ;  /* 0xffffc9a000007947 */ /* 0x001fea000383ffff */
        .weak           $__internal_97_$__cuda_sm70_shflsync_down_p
        .type           $__internal_97_$__cuda_sm70_shflsync_down_p,@function
        .size           $__internal_97_$__cuda_sm70_shflsync_down_p,(.L_x_9841 - $__internal_97_$__cuda_sm70_shflsync_down_p)
$__internal_97_$__cuda_sm70_shflsync_down_p:
[----:B------:R-:W-:Y:S01]  /*5430*/  HFMA2.MMA R3, -RZ, RZ, 0, 0 ;  /* 0x00000000ff037435 */ /* 0x000fe200000001ff */
[----:B------:R-:W-:Y:S04]  /*5440*/  WARPSYNC R198 ;  /* 0x000000c600007348 */ /* 0x000fe80003800000 */
[----:B------:R0:W1:Y:S01]  /*5450*/  SHFL.DOWN PT, R131, R130, R131, R135 ;  /* 0x0800008382837389 */ /* 0x00006200000e0087 */
[----:B------:R-:W-:Y:S05]  /*5460*/  RET.REL.NODEC R2 `(_ZN10layer_norm13ln_bwd_kernelINS_13Kernel_traitsIf13__nv_bfloat16fS2_fjLj2560ELj1ELj1ELj4ELj8ENS_18Kernel_traits_baseILj2560EfS2_fS2_fjLj128EEEEELb1ELb1ELb1ELb0EEEvNS_9BwdParamsE) ;  /* 0xffffab9002007950 */ /* 0x000fea0003c3ffff */
.L_x_5104:
        /* <DEDUP_REMOVED lines=9> */
.L_x_9841:


//--------------------- .text._ZN10layer_norm22ln_bwd_finalize_kernelINS_22Kernel_traits_finalizeILj2560Ef13__nv_bfloat16fS2_fjLb1ELj1024ELj4ENS_18Kernel_traits_baseILj2560EfS2_fS2_fjLj1024EEEEELb1ELb1EEEvNS_9BwdParamsE --------------------------
	.section	.text._ZN10layer_norm22ln_bwd_finalize_kernelINS_22Kernel_traits_finalizeILj2560Ef13__nv_bfloat16fS2_fjLb1ELj1024ELj4ENS_18Kernel_traits_baseILj2560EfS2_fS2_fjLj1024EEEEELb1ELb1EEEvNS_9BwdParamsE,"ax",@progbits
	.sectioninfo	@"SHI_REGISTERS=32"
	.align	128
        .global         _ZN10layer_norm22ln_bwd_finalize_kernelINS_22Kernel_traits_finalizeILj2560Ef13__nv_bfloat16fS2_fjLb1ELj1024ELj4ENS_18Kernel_traits_baseILj2560EfS2_fS2_fjLj1024EEEEELb1ELb1EEEvNS_9BwdParamsE
        .type           _ZN10layer_norm22ln_bwd_finalize_kernelINS_22Kernel_traits_finalizeILj2560Ef13__nv_bfloat16fS2_fjLb1ELj1024ELj4ENS_18Kernel_traits_baseILj2560EfS2_fS2_fjLj1024EEEEELb1ELb1EEEvNS_9BwdParamsE,@function
        .size           _ZN10layer_norm22ln_bwd_finalize_kernelINS_22Kernel_traits_finalizeILj2560Ef13__nv_bfloat16fS2_fjLb1ELj1024ELj4ENS_18Kernel_traits_baseILj2560EfS2_fS2_fjLj1024EEEEELb1ELb1EEEvNS_9BwdParamsE,(.L_x_9842 - _ZN10layer_norm22ln_bwd_finalize_kernelINS_22Kernel_traits_finalizeILj2560Ef13__nv_bfloat16fS2_fjLb1ELj1024ELj4ENS_18Kernel_traits_baseILj2560EfS2_fS2_fjLj1024EEEEELb1ELb1EEEvNS_9BwdParamsE)
        .other          _ZN10layer_norm22ln_bwd_finalize_kernelINS_22Kernel_traits_finalizeILj2560Ef13__nv_bfloat16fS2_fjLb1ELj1024ELj4ENS_18Kernel_traits_baseILj2560EfS2_fS2_fjLj1024EEEEELb1ELb1EEEvNS_9BwdParamsE,@"STO_CUDA_ENTRY STV_DEFAULT"
_ZN10layer_norm22ln_bwd_finalize_kernelINS_22Kernel_traits_finalizeILj2560Ef13__nv_bfloat16fS2_fjLb1ELj1024ELj4ENS_18Kernel_traits_baseILj2560EfS2_fS2_fjLj1024EEEEELb1ELb1EEEvNS_9BwdParamsE:
.text._ZN10layer_norm22ln_bwd_finalize_kernelINS_22Kernel_traits_finalizeILj2560Ef13__nv_bfloat16fS2_fjLb1ELj1024ELj4ENS_18Kernel_traits_baseILj2560EfS2_fS2_fjLj1024EEEEELb1ELb1EEEvNS_9BwdParamsE:
        /* <DEDUP_REMOVED lines=19> */
.L_x_5117:
        /* <DEDUP_REMOVED lines=32> */
.L_x_5109:
        /* <DEDUP_REMOVED lines=47> */
.L_x_5108:
[----:B------:R-:W-:Y:S05]  /*0620*/  BSYNC B1 ;  /* 0x0000000000017941 */ /* 0x000fea0003800000 */
.L_x_5107:
        /* <DEDUP_REMOVED lines=29> */
.L_x_5111:
[----:B------:R-:W-:Y:S05]  /*0800*/  BSYNC B1 ;  /* 0x0000000000017941 */ /* 0x000fea0003800000 */
.L_x_5110:
        /* <DEDUP_REMOVED lines=13> */
.L_x_5106:
[----:B------:R-:W-:Y:S05]  /*08e0*/  BSYNC B0 ;  /* 0x0000000000007941 */ /* 0x000fea0003800000 */
.L_x_5105:
        /* <DEDUP_REMOVED lines=12> */
.L_x_5118:
        /* <DEDUP_REMOVED lines=27> */
.L_x_5119:
        /* <DEDUP_REMOVED lines=9> */
.L_x_5112:
        /* <DEDUP_REMOVED lines=16> */
.L_x_5116:
[----:B------:R-:W-:Y:S05]  /*0cf0*/  BSYNC B0 ;  /* 0x0000000000007941 */ /* 0x000fea0003800000 */
.L_x_5115:
[C---:B------:R-:W-:Y:S02]  /*0d00*/  ISETP.GT.U32.AND P1, PT, R4.reuse, -0xa01, PT ;  /* 0xfffff5ff0400780c */ /* 0x040fe40003f24070 */
[----:B------:R-:W-:-:S02]  /*0d10*/  IADD3 R4, R4, 0xa00, RZ ;  /* 0x00000a0004047810 */ /* 0x000fc40007ffe0ff */
[----:B------:R-:W-:-:S09]  /*0d20*/  IADD3 R5, R5, 0x500, RZ ;  /* 0x0000050005057810 */ /* 0x000fd20007ffe0ff */
[----:B012---:R-:W-:Y:S05]  /*0d30*/  @P1 BRA `(.L_x_5117) ;  /* 0xfffff3f000001947 */ /* 0x007fea000383ffff */
[----:B------:R-:W-:Y:S05]  /*0d40*/  EXIT ;  /* 0x000000000000794d */ /* 0x000fea0003800000 */
.L_x_5113:
[----:B------:R-:W-:Y:S01]  /*0d50*/  HFMA2.MMA R14, -RZ, RZ, 0, 1.847743988037109375e-06 ;  /* 0x0000001fff0e7435 */ /* 0x000fe200000001ff */
[----:B---3--:R-:W-:Y:S01]  /*0d60*/  IMAD.MOV.U32 R18, RZ, RZ, R10 ;  /* 0x000000ffff127224 */ /* 0x008fe200078e000a */
[----:B------:R-:W-:Y:S01]  /*0d70*/  MOV R17, 0x1 ;  /* 0x0000000100117802 */ /* 0x000fe20000000f00 */
[----:B------:R-:W-:Y:S01]  /*0d80*/  IMAD.MOV.U32 R19, RZ, RZ, -0x1 ;  /* 0xffffffffff137424 */ /* 0x000fe200078e00ff */
[----:B------:R-:W-:Y:S02]  /*0d90*/  MOV R8, 0xdb0 ;  /* 0x00000db000087802 */ /* 0x000fe40000000f00 */
[----:B012---:R-:W-:Y:S05]  /*0da0*/  CALL.REL.NOINC `($__internal_98_$__cuda_sm70_shflsync_bfly_p) ;  /* 0x0000059000007944 */ /* 0x007fea0003c00000 */
[----:B01----:R-:W-:Y:S05]  /*0db0*/  BRA `(.L_x_5118) ;  /* 0xfffffbf000007947 */ /* 0x003fea000383ffff */
.L_x_5114:
[----:B------:R-:W-:Y:S01]  /*0dc0*/  HFMA2.MMA R14, -RZ, RZ, 0, 1.847743988037109375e-06 ;  /* 0x0000001fff0e7435 */ /* 0x000fe200000001ff */
[----:B------:R-:W-:Y:S01]  /*0dd0*/  MOV R17, 0x2 ;  /* 0x0000000200117802 */ /* 0x000fe20000000f00 */
[----:B------:R-:W-:Y:S01]  /*0de0*/  IMAD.MOV.U32 R19, RZ, RZ, -0x1 ;  /* 0xffffffffff137424 */ /* 0x000fe200078e00ff */
[----:B------:R-:W-:-:S03]  /*0df0*/  MOV R8, 0xe10 ;  /* 0x00000e1000087802 */ /* 0x000fc60000000f00 */
[----:B0123--:R-:W-:Y:S05]  /*0e00*/  CALL.REL.NOINC `($__internal_98_$__cuda_sm70_shflsync_bfly_p) ;  /* 0x0000053000007944 */ /* 0x00ffea0003c00000 */
[----:B01----:R-:W-:Y:S01]  /*0e10*/  FADD.FTZ R18, R18, R14 ;  /* 0x0000000e12127221 */ /* 0x003fe20000010000 */
[----:B------:R-:W-:Y:S01]  /*0e20*/  HFMA2.MMA R14, -RZ, RZ, 0, 1.847743988037109375e-06 ;  /* 0x0000001fff0e7435 */ /* 0x000fe200000001ff */
[----:B------:R-:W-:Y:S01]  /*0e30*/  MOV R17, 0x4 ;  /* 0x0000000400117802 */ /* 0x000fe20000000f00 */
[----:B------:R-:W-:Y:S01]  /*0e40*/  IMAD.MOV.U32 R19, RZ, RZ, -0x1 ;  /* 0xffffffffff137424 */ /* 0x000fe200078e00ff */
[----:B------:R-:W-:-:S03]  /*0e50*/  MOV R8, 0xe70 ;  /* 0x00000e7000087802 */ /* 0x000fc60000000f00 */
[----:B------:R-:W-:Y:S05]  /*0e60*/  CALL.REL.NOINC `($__internal_98_$__cuda_sm70_shflsync_bfly_p) ;  /* 0x000004d000007944 */ /* 0x000fea0003c00000 */
[----:B01----:R-:W-:Y:S01]  /*0e70*/  FADD.FTZ R18, R18, R14 ;  /* 0x0000000e12127221 */ /* 0x003fe20000010000 */
[----:B------:R-:W-:Y:S01]  /*0e80*/  HFMA2.MMA R14, -RZ, RZ, 0, 1.847743988037109375e-06 ;  /* 0x0000001fff0e7435 */ /* 0x000fe200000001ff */
[----:B------:R-:W-:-:S02]  /*0e90*/  MOV R17, 0x8 ;  /* 0x0000000800117802 */ /* 0x000fc40000000f00 */
[----:B------:R-:W-:Y:S02]  /*0ea0*/  MOV R19, 0xffffffff ;  /* 0xffffffff00137802 */ /* 0x000fe40000000f00 */
[----:B------:R-:W-:Y:S02]  /*0eb0*/  MOV R8, 0xed0 ;  /* 0x00000ed000087802 */ /* 0x000fe40000000f00 */
[----:B------:R-:W-:Y:S05]  /*0ec0*/  CALL.REL.NOINC `($__internal_98_$__cuda_sm70_shflsync_bfly_p) ;  /* 0x0000047000007944 */ /* 0x000fea0003c00000 */
[----:B-1----:R-:W-:Y:S01]  /*0ed0*/  FADD.FTZ R10, R18, R14 ;  /* 0x0000000e120a7221 */ /* 0x002fe20000010000 */
[----:B------:R-:W-:Y:S01]  /*0ee0*/  HFMA2.MMA R14, -RZ, RZ, 0, 1.847743988037109375e-06 ;  /* 0x0000001fff0e7435 */ /* 0x000fe200000001ff */
[----:B0-----:R-:W-:Y:S01]  /*0ef0*/  IMAD.MOV.U32 R17, RZ, RZ, 0x10 ;  /* 0x00000010ff117424 */ /* 0x001fe200078e00ff */
[----:B------:R-:W-:Y:S02]  /*0f00*/  MOV R19, 0xffffffff ;  /* 0xffffffff00137802 */ /* 0x000fe40000000f00 */
[----:B------:R-:W-:Y:S02]  /*0f10*/  MOV R18, R10 ;  /* 0x0000000a00127202 */ /* 0x000fe40000000f00 */
[----:B------:R-:W-:Y:S02]  /*0f20*/  MOV R8, 0xf40 ;  /* 0x00000f4000087802 */ /* 0x000fe40000000f00 */
[----:B------:R-:W-:Y:S05]  /*0f30*/  CALL.REL.NOINC `($__internal_98_$__cuda_sm70_shflsync_bfly_p) ;  /* 0x0000040000007944 */ /* 0x000fea0003c00000 */
[----:B0-----:R-:W-:Y:S01]  /*0f40*/  HFMA2.MMA R17, -RZ, RZ, 0, 5.9604644775390625e-08 ;  /* 0x00000001ff117435 */ /* 0x001fe200000001ff */
[----:B-1----:R-:W-:Y:S01]  /*0f50*/  IMAD.MOV.U32 R13, RZ, RZ, R14 ;  /* 0x000000ffff0d7224 */ /* 0x002fe200078e000e */
[----:B------:R-:W-:Y:S01]  /*0f60*/  MOV R18, R15 ;  /* 0x0000000f00127202 */ /* 0x000fe20000000f00 */
[----:B------:R-:W-:Y:S01]  /*0f70*/  IMAD.MOV.U32 R19, RZ, RZ, -0x1 ;  /* 0xffffffffff137424 */ /* 0x000fe200078e00ff */
[----:B------:R-:W-:-:S02]  /*0f80*/  MOV R14, 0x1f ;  /* 0x0000001f000e7802 */ /* 0x000fc40000000f00 */
[----:B------:R-:W-:Y:S02]  /*0f90*/  MOV R8, 0xfb0 ;  /* 0x00000fb000087802 */ /* 0x000fe40000000f00 */
[----:B------:R-:W-:Y:S05]  /*0fa0*/  CALL.REL.NOINC `($__internal_98_$__cuda_sm70_shflsync_bfly_p) ;  /* 0x0000039000007944 */ /* 0x000fea0003c00000 */
[----:B0-----:R-:W-:Y:S01]  /*0fb0*/  HFMA2.MMA R17, -RZ, RZ, 0, 1.1920928955078125e-07 ;  /* 0x00000002ff117435 */ /* 0x001fe200000001ff */
[----:B-1----:R-:W-:Y:S01]  /*0fc0*/  FADD.FTZ R18, R15, R14 ;  /* 0x0000000e0f127221 */ /* 0x002fe20000010000 */
[----:B------:R-:W-:Y:S02]  /*0fd0*/  MOV R14, 0x1f ;  /* 0x0000001f000e7802 */ /* 0x000fe40000000f00 */
[----:B------:R-:W-:Y:S02]  /*0fe0*/  MOV R19, 0xffffffff ;  /* 0xffffffff00137802 */ /* 0x000fe40000000f00 */
[----:B------:R-:W-:Y:S02]  /*0ff0*/  MOV R8, 0x1010 ;  /* 0x0000101000087802 */ /* 0x000fe40000000f00 */
[----:B------:R-:W-:Y:S05]  /*1000*/  CALL.REL.NOINC `($__internal_98_$__cuda_sm70_shflsync_bfly_p) ;  /* 0x0000033000007944 */ /* 0x000fea0003c00000 */
[----:B01----:R-:W-:Y:S01]  /*1010*/  FADD.FTZ R18, R18, R14 ;  /* 0x0000000e12127221 */ /* 0x003fe20000010000 */
[----:B------:R-:W-:Y:S01]  /*1020*/  HFMA2.MMA R14, -RZ, RZ, 0, 1.847743988037109375e-06 ;  /* 0x0000001fff0e7435 */ /* 0x000fe200000001ff */
[----:B------:R-:W-:Y:S01]  /*1030*/  IMAD.MOV.U32 R17, RZ, RZ, 0x4 ;  /* 0x00000004ff117424 */ /* 0x000fe200078e00ff */
[----:B------:R-:W-:Y:S02]  /*1040*/  MOV R19, 0xffffffff ;  /* 0xffffffff00137802 */ /* 0x000fe40000000f00 */
[----:B------:R-:W-:-:S02]  /*1050*/  MOV R8, 0x1070 ;  /* 0x0000107000087802 */ /* 0x000fc40000000f00 */
[----:B------:R-:W-:Y:S05]  /*1060*/  CALL.REL.NOINC `($__internal_98_$__cuda_sm70_shflsync_bfly_p) ;  /* 0x000002d000007944 */ /* 0x000fea0003c00000 */
[----:B0-----:R-:W-:Y:S01]  /*1070*/  HFMA2.MMA R17, -RZ, RZ, 0, 4.76837158203125e-07 ;  /* 0x00000008ff117435 */ /* 0x001fe200000001ff */
[----:B-1----:R-:W-:Y:S01]  /*1080*/  FADD.FTZ R18, R18, R14 ;  /* 0x0000000e12127221 */ /* 0x002fe20000010000 */
[----:B------:R-:W-:Y:S01]  /*1090*/  MOV R19, 0xffffffff ;  /* 0xffffffff00137802 */ /* 0x000fe20000000f00 */
[----:B------:R-:W-:Y:S01]  /*10a0*/  IMAD.MOV.U32 R14, RZ, RZ, 0x1f ;  /* 0x0000001fff0e7424 */ /* 0x000fe200078e00ff */
[----:B------:R-:W-:-:S02]  /*10b0*/  MOV R8, 0x10d0 ;  /* 0x000010d000087802 */ /* 0x000fc40000000f00 */
[----:B------:R-:W-:Y:S05]  /*10c0*/  CALL.REL.NOINC `($__internal_98_$__cuda_sm70_shflsync_bfly_p) ;  /* 0x0000027000007944 */ /* 0x000fea0003c00000 */
[----:B-1----:R-:W-:Y:S01]  /*10d0*/  FADD.FTZ R12, R18, R14 ;  /* 0x0000000e120c7221 */ /* 0x002fe20000010000 */
[----:B0-----:R-:W-:Y:S01]  /*10e0*/  HFMA2.MMA R17, -RZ, RZ, 0, 9.5367431640625e-07 ;  /* 0x00000010ff117435 */ /* 0x001fe200000001ff */
[----:B------:R-:W-:Y:S01]  /*10f0*/  MOV R14, 0x1f ;  /* 0x0000001f000e7802 */ /* 0x000fe20000000f00 */
[----:B------:R-:W-:Y:S01]  /*1100*/  IMAD.MOV.U32 R19, RZ, RZ, -0x1 ;  /* 0xffffffffff137424 */ /* 0x000fe200078e00ff */
[----:B------:R-:W-:-:S02]  /*1110*/  MOV R8, 0x1140 ;  /* 0x0000114000087802 */ /* 0x000fc40000000f00 */
[----:B------:R-:W-:Y:S02]  /*1120*/  MOV R18, R12 ;  /* 0x0000000c00127202 */ /* 0x000fe40000000f00 */
[----:B------:R-:W-:Y:S05]  /*1130*/  CALL.REL.NOINC `($__internal_98_$__cuda_sm70_shflsync_bfly_p) ;  /* 0x0000020000007944 */ /* 0x000fea0003c00000 */
[----:B-1----:R-:W-:Y:S01]  /*1140*/  MOV R15, R14 ;  /* 0x0000000e000f7202 */ /* 0x002fe20000000f00 */
[----:B------:R-:W-:Y:S01]  /*1150*/  HFMA2.MMA R14, -RZ, RZ, 0, 1.847743988037109375e-06 ;  /* 0x0000001fff0e7435 */ /* 0x000fe200000001ff */
[----:B0-----:R-:W-:Y:S01]  /*1160*/  MOV R18, R11 ;  /* 0x0000000b00127202 */ /* 0x001fe20000000f00 */
[----:B------:R-:W-:Y:S01]  /*1170*/  IMAD.MOV.U32 R17, RZ, RZ, 0x1 ;  /* 0x00000001ff117424 */ /* 0x000fe200078e00ff */
[----:B------:R-:W-:Y:S02]  /*1180*/  MOV R19, 0xffffffff ;  /* 0xffffffff00137802 */ /* 0x000fe40000000f00 */
[----:B------:R-:W-:Y:S02]  /*1190*/  MOV R8, 0x11b0 ;  /* 0x000011b000087802 */ /* 0x000fe40000000f00 */
[----:B------:R-:W-:Y:S05]  /*11a0*/  CALL.REL.NOINC `($__internal_98_$__cuda_sm70_shflsync_bfly_p) ;  /* 0x0000019000007944 */ /* 0x000fea0003c00000 */
[----:B0-----:R-:W-:Y:S01]  /*11b0*/  HFMA2.MMA R17, -RZ, RZ, 0, 1.1920928955078125e-07 ;  /* 0x00000002ff117435 */ /* 0x001fe200000001ff */
[----:B-1----:R-:W-:Y:S01]  /*11c0*/  FADD.FTZ R18, R11, R14 ;  /* 0x0000000e0b127221 */ /* 0x002fe20000010000 */
[----:B------:R-:W-:Y:S01]  /*11d0*/  MOV R19, 0xffffffff ;  /* 0xffffffff00137802 */ /* 0x000fe20000000f00 */
[----:B------:R-:W-:Y:S01]  /*11e0*/  IMAD.MOV.U32 R14, RZ, RZ, 0x1f ;  /* 0x0000001fff0e7424 */ /* 0x000fe200078e00ff */
[----:B------:R-:W-:-:S02]  /*11f0*/  MOV R8, 0x1210 ;  /* 0x0000121000087802 */ /* 0x000fc40000000f00 */
[----:B------:R-:W-:Y:S05]  /*1200*/  CALL.REL.NOINC `($__internal_98_$__cuda_sm70_shflsync_bfly_p) ;  /* 0x0000013000007944 */ /* 0x000fea0003c00000 */
[----:B0-----:R-:W-:Y:S01]  /*1210*/  HFMA2.MMA R17, -RZ, RZ, 0, 2.384185791015625e-07 ;  /* 0x00000004ff117435 */ /* 0x001fe200000001ff */
[----:B-1----:R-:W-:Y:S01]  /*1220*/  FADD.FTZ R18, R18, R14 ;  /* 0x0000000e12127221 */ /* 0x002fe20000010000 */
[----:B------:R-:W-:Y:S01]  /*1230*/  MOV R14, 0x1f ;  /* 0x0000001f000e7802 */ /* 0x000fe20000000f00 */
[----:B------:R-:W-:Y:S01]  /*1240*/  IMAD.MOV.U32 R19, RZ, RZ, -0x1 ;  /* 0xffffffffff137424 */ /* 0x000fe200078e00ff */
[----:B------:R-:W-:-:S02]  /*1250*/  MOV R8, 0x1270 ;  /* 0x0000127000087802 */ /* 0x000fc40000000f00 */
[----:B------:R-:W-:Y:S05]  /*1260*/  CALL.REL.NOINC `($__internal_98_$__cuda_sm70_shflsync_bfly_p) ;  /* 0x000000d000007944 */ /* 0x000fea0003c00000 */
[----:B0-----:R-:W-:Y:S01]  /*1270*/  HFMA2.MMA R17, -RZ, RZ, 0, 4.76837158203125e-07 ;  /* 0x00000008ff117435 */ /* 0x001fe200000001ff */
[----:B-1----:R-:W-:Y:S01]  /*1280*/  FADD.FTZ R18, R18, R14 ;  /* 0x0000000e12127221 */ /* 0x002fe20000010000 */
[----:B------:R-:W-:-:S02]  /*1290*/  MOV R14, 0x1f ;  /* 0x0000001f000e7802 */ /* 0x000fc40000000f00 */
[----:B------:R-:W-:Y:S02]  /*12a0*/  MOV R19, 0xffffffff ;  /* 0xffffffff00137802 */ /* 0x000fe40000000f00 */
[----:B------:R-:W-:Y:S02]  /*12b0*/  MOV R8, 0x12d0 ;  /* 0x000012d000087802 */ /* 0x000fe40000000f00 */
[----:B------:R-:W-:Y:S05]  /*12c0*/  CALL.REL.NOINC `($__internal_98_$__cuda_sm70_shflsync_bfly_p) ;  /* 0x0000007000007944 */ /* 0x000fea0003c00000 */
[----:B01----:R-:W-:Y:S01]  /*12d0*/  FADD.FTZ R18, R18, R14 ;  /* 0x0000000e12127221 */ /* 0x003fe20000010000 */
[----:B------:R-:W-:Y:S01]  /*12e0*/  HFMA2.MMA R14, -RZ, RZ, 0, 1.847743988037109375e-06 ;  /* 0x0000001fff0e7435 */ /* 0x000fe200000001ff */
[----:B------:R-:W-:Y:S01]  /*12f0*/  IMAD.MOV.U32 R17, RZ, RZ, 0x10 ;  /* 0x00000010ff117424 */ /* 0x000fe200078e00ff */
[----:B------:R-:W-:Y:S02]  /*1300*/  MOV R19, 0xffffffff ;  /* 0xffffffff00137802 */ /* 0x000fe40000000f00 */
[----:B------:R-:W-:Y:S02]  /*1310*/  MOV R8, 0x1330 ;  /* 0x0000133000087802 */ /* 0x000fe40000000f00 */
[----:B------:R-:W-:Y:S05]  /*1320*/  CALL.REL.NOINC `($__internal_98_$__cuda_sm70_shflsync_bfly_p) ;  /* 0x0000001000007944 */ /* 0x000fea0003c00000 */
[----:B01----:R-:W-:Y:S05]  /*1330*/  BRA `(.L_x_5119) ;  /* 0xfffff82000007947 */ /* 0x003fea000383ffff */
        .weak           $__internal_98_$__cuda_sm70_shflsync_bfly_p
        .type           $__internal_98_$__cuda_sm70_shflsync_bfly_p,@function
        .size           $__internal_98_$__cuda_sm70_shflsync_bfly_p,(.L_x_9842 - $__internal_98_$__cuda_sm70_shflsync_bfly_p)
$__internal_98_$__cuda_sm70_shflsync_bfly_p:
[----:B------:R-:W-:Y:S01]  /*1340*/  HFMA2.MMA R9, -RZ, RZ, 0, 0 ;  /* 0x00000000ff097435 */ /* 0x000fe200000001ff */
[----:B------:R-:W-:Y:S04]  /*1350*/  WARPSYNC R19 ;  /* 0x0000001300007348 */ /* 0x000fe80003800000 */
[----:B------:R0:W1:Y:S01]  /*1360*/  SHFL.BFLY PT, R14, R18, R17, R14 ;  /* 0x0c000011120e7389 */ /* 0x00006200000e000e */
[----:B------:R-:W-:Y:S05]  /*1370*/  RET.REL.NODEC R8 `(_ZN10layer_norm22ln_bwd_finalize_kernelINS_22Kernel_traits_finalizeILj2560Ef13__nv_bfloat16fS2_fjLb1ELj1024ELj4ENS_18Kernel_traits_baseILj2560EfS2_fS2_fjLj1024EEEEELb1ELb1EEEvNS_9BwdParamsE) ;  /* 0xffffec8008007950 */ /* 0x000fea0003c3ffff */
.L_x_5120:
        /* <DEDUP_REMOVED lines=16> */
.L_x_9842:


//--------------------- .text._ZN10layer_norm13ln_bwd_kernelINS_13Kernel_traitsIf13__nv_bfloat16fS2_fjLj2560ELj1ELj1ELj4ELj8ENS_18Kernel_traits_baseILj2560EfS2_fS2_fjLj128EEEEELb1ELb1ELb1ELb1EEEvNS_9BwdParamsE --------------------------
	.section	.text._ZN10layer_norm13ln_bwd_kernelINS_13Kernel_traitsIf13__nv_bfloat16fS2_fjLj2560ELj1ELj1ELj4ELj8ENS_18Kernel_traits_baseILj2560EfS2_fS2_fjLj128EEEEELb1ELb1ELb1ELb1EEEvNS_9BwdParamsE,"ax",@progbits
	.sectioninfo	@"SHI_REGISTERS=209"
	.align	128
        .global         _ZN10layer_norm13ln_bwd_kernelINS_13Kernel_traitsIf13__nv_bfloat16fS2_fjLj2560ELj1ELj1ELj4ELj8ENS_18Kernel_traits_baseILj2560EfS2_fS2_fjLj128EEEEELb1ELb1ELb1ELb1EEEvNS_9BwdParamsE
        .type           _ZN10layer_norm13ln_bwd_kernelINS_13Kernel_traitsIf13__nv_bfloat16fS2_fjLj2560ELj1ELj1ELj4ELj8ENS_18Kernel_traits_baseILj2560EfS2_fS2_fjLj128EEEEELb1ELb1ELb1ELb1EEEvNS_9BwdParamsE,@function
        .size           _ZN10layer_norm13ln_bwd_kernelINS_13Kernel_traitsIf13__nv_bfloat16fS2_fjLj2560ELj1ELj1ELj4ELj8ENS_18Kernel_traits_baseILj2560EfS2_fS2_fjLj128EEEEELb1ELb1ELb1ELb1EEEvNS_9BwdParamsE,(.L_x_9843 - _ZN10layer_norm13ln_bwd_kernelINS_13Kernel_traitsIf13__nv_bfloat16fS2_fjLj2560ELj1ELj1ELj4ELj8ENS_18Kernel_traits_baseILj2560EfS2_fS2_fjLj128EEEEELb1ELb1ELb1ELb1EEEvNS_9BwdParamsE)
        .other          _ZN10layer_norm13ln_bwd_kernelINS_13Kernel_traitsIf13__nv_bfloat16fS2_fjLj2560ELj1ELj1ELj4ELj8ENS_18Kernel_traits_baseILj2560EfS2_fS2_fjLj128EEEEELb1ELb1ELb1ELb1EEEvNS_9BwdParamsE,@"STO_CUDA_ENTRY STV_DEFAULT"
_ZN10layer_norm13ln_bwd_kernelINS_13Kernel_traitsIf13__nv_bfloat16fS2_fjLj2560ELj1ELj1ELj4ELj8ENS_18Kernel_traits_baseILj2560EfS2_fS2_fjLj128EEEEELb1ELb1ELb1ELb1EEEvNS_9BwdParamsE:
.text._ZN10layer_norm13ln_bwd_kernelINS_13Kernel_traitsIf13__nv_bfloat16fS2_fjLj2560ELj1ELj1ELj4ELj8ENS_18Kernel_traits_baseILj2560EfS2_fS2_fjLj128EEEEELb1ELb1ELb1ELb1EEEvNS_9BwdParamsE:
        /* <DEDUP_REMOVED lines=38> */
.L_x_5121:
        /* <DEDUP_REMOVED lines=48> */
.L_x_5226:
        /* <DEDUP_REMOVED lines=15> */
[----:B------:R-:W-:-:S02]  /*0650*/  IADD3 R158, R150, 0x100, RZ ;  /* 0x00000100969e7810 */ /* 0x000fc40007ffe0ff */
[C---:B------:R-:W-:Y:S01]  /*0660*/  IADD3 R157, R150.reuse, 0x180, RZ ;  /* 0x00000180969d7810 */ /* 0x040fe20007ffe0ff */
[----:B------:R-:W-:-:S04]  /*0670*/  IMAD.WIDE.U32 R132, R150, R143, c[0x0][0x218] ;  /* 0x0000860096847625 */ /* 0x000fc800078e008f */
[----:B------:R-:W-:-:S04]  /*0680*/  IMAD.WIDE.U32 R130, R160, R143, c[0x0][0x218] ;  /* 0x00008600a0827625 */ /* 0x000fc800078e008f */
[----:B0-----:R-:W-:-:S04]  /*0690*/  IMAD.WIDE.U32 R128, R158, R143, c[0x0][0x218] ;  /* 0x000086009e807625 */ /* 0x001fc800078e008f */
[----:B---3--:R-:W-:Y:S01]  /*06a0*/  IMAD.WIDE.U32 R2, R157, R143, c[0x0][0x218] ;  /* 0x000086009d027625 */ /* 0x008fe200078e008f */
[----:B--2---:R-:W-:-:S13]  /*06b0*/  ISETP.GT.AND P5, PT, R136, RZ, PT ;  /* 0x000000ff8800720c */ /* 0x004fda0003fa4270 */
[----:B------:R-:W-:Y:S05]  /*06c0*/  @P5 BRA `(.L_x_5124) ;  /* 0x0000021000005947 */ /* 0x000fea0003800000 */
[----:B-1---5:R-:W-:Y:S02]  /*06d0*/  ISETP.GE.AND P1, PT, R204, 0x1, PT ;  /* 0x00000001cc00780c */ /* 0x022fe40003f26270 */
        /* <DEDUP_REMOVED lines=11> */
[----:B------:R0:W5:Y:S03]  /*0790*/  @P0 LDG.E.128 R116, [R2.64] ;  /* 0x0000000402740981 */ /* 0x000166000c1e1d00 */
        /* <DEDUP_REMOVED lines=9> */
[----:B------:R-:W-:-:S02]  /*0830*/  IMAD.WIDE.U32 R136, R134, R135, c[0x0][0x190] ;  /* 0x0000640086887625 */ /* 0x000fc400078e0087 */
[----:B------:R0:W5:Y:S02]  /*0840*/  LDG.E R140, [R140.64] ;  /* 0x000000048c8c7981 */ /* 0x000164000c1e1900 */
[----:B------:R-:W-:Y:S01]  /*0850*/  IMAD.WIDE.U32 R134, R142, R135, c[0x0][0x190] ;  /* 0x000064008e867625 */ /* 0x000fe200078e0087 */
[----:B------:R-:W-:Y:S01]  /*0860*/  @P0 IADD3 R142, R150, 0x200, RZ ;  /* 0x00000200968e0810 */ /* 0x000fe20007ffe0ff */
[----:B------:R0:W5:Y:S04]  /*0870*/  LDG.E R136, [R136.64] ;  /* 0x0000000488887981 */ /* 0x000168000c1e1900 */
[----:B------:R-:W-:Y:S01]  /*0880*/  @P0 IMAD.WIDE.U32 R142, R142, R143, c[0x0][0x218] ;  /* 0x000086008e8e0625 */ /* 0x000fe200078e008f */
[----:B------:R0:W5:Y:S04]  /*0890*/  LDG.E R159, [R134.64] ;  /* 0x00000004869f7981 */ /* 0x000168000c1e1900 */
[----:B------:R0:W5:Y:S01]  /*08a0*/  @P0 LDG.E.128 R120, [R142.64] ;  /* 0x000000048e780981 */ /* 0x000162000c1e1d00 */
[----:B-1----:R-:W-:Y:S01]  /*08b0*/  HFMA2.MMA R203, -RZ, RZ, 0, 0 ;  /* 0x00000000ffcb7435 */ /* 0x002fe200000001ff */
[----:B--2---:R-:W-:Y:S01]  /*08c0*/  IMAD.MOV.U32 R138, RZ, RZ, RZ ;  /* 0x000000ffff8a7224 */ /* 0x004fe200078e00ff */
[----:B------:R-:W-:Y:S05]  /*08d0*/  BRA `(.L_x_5125) ;  /* 0x00000f4000007947 */ /* 0x000fea0003800000 */
.L_x_5124:
[----:B-1----:R-:W-:Y:S02]  /*08e0*/  IADD3 R136, R136, -0x1, RZ ;  /* 0xffffffff88887810 */ /* 0x002fe40007ffe0ff */
[----:B------:R-:W-:-:S03]  /*08f0*/  MOV R189, 0x8 ;  /* 0x0000000800bd7802 */ /* 0x000fc60000000f00 */
[----:B------:R-:W-:-:S05]  /*0900*/  IMAD R136, R136, c[0x0][0x168], RZ ;  /* 0x00005a0088887a24 */ /* 0x000fca00078e02ff */
[----:B------:R-:W-:-:S04]  /*0910*/  SHF.R.S32.HI R137, RZ, 0x1f, R136 ;  /* 0x0000001fff897819 */ /* 0x000fc80000011488 */
[----:B------:R-:W-:-:S04]  /*0920*/  LEA.HI R137, R137, R136, RZ, 0x2 ;  /* 0x0000008889897211 */ /* 0x000fc800078f10ff */
[----:B------:R-:W-:Y:S01]  /*0930*/  LEA.HI.SX32 R188, R137, R134, 0x1e ;  /* 0x0000008689bc7211 */ /* 0x000fe200078ff2ff */
[----:B------:R-:W-:Y:S01]  /*0940*/  IMAD.WIDE R136, R144, R135, c[0x0][0x1a0] ;  /* 0x0000680090887625 */ /* 0x000fe200078e0287 */
[----:B------:R-:W-:Y:S02]  /*0950*/  IADD3 R194, R150, 0x200, RZ ;  /* 0x0000020096c27810 */ /* 0x000fe40007ffe0ff */
[C---:B------:R-:W-:Y:S01]  /*0960*/  IADD3 R138, R188.reuse, 0x80, RZ ;  /* 0x00000080bc8a7810 */ /* 0x040fe20007ffe0ff */
[C---:B------:R-:W-:Y:S01]  /*0970*/  IMAD.WIDE.U32 R162, R188.reuse, R189, c[0x0][0x208] ;  /* 0x00008200bca27625 */ /* 0x040fe200078e00bd */
[----:B------:R-:W-:Y:S01]  /*0980*/  IADD3 R184, R188, 0x100, RZ ;  /* 0x00000100bcb87810 */ /* 0x000fe20007ffe0ff */
[----:B------:R0:W2:Y:S02]  /*0990*/  LDG.E R142, [R136.64] ;  /* 0x00000004888e7981 */ /* 0x0000a4000c1e1900 */
[----:B------:R-:W-:Y:S01]  /*09a0*/  IMAD.WIDE.U32 R180, R194, R143, c[0x0][0x188] ;  /* 0x00006200c2b47625 */ /* 0x000fe200078e008f */
[----:B------:R-:W-:Y:S01]  /*09b0*/  IADD3 R186, R188, 0x180, RZ ;  /* 0x00000180bcba7810 */ /* 0x000fe20007ffe0ff */
[----:B------:R-:W3:Y:S02]  /*09c0*/  LDG.E.64 R162, [R162.64] ;  /* 0x00000004a2a27981 */ /* 0x000ee4000c1e1b00 */
[----:B------:R-:W-:-:S02]  /*09d0*/  IMAD.WIDE.U32 R138, R138, R189, c[0x0][0x208] ;  /* 0x000082008a8a7625 */ /* 0x000fc400078e00bd */
[----:B------:R-:W4:Y:S02]  /*09e0*/  LDG.E.128 R180, [R180.64] ;  /* 0x00000004b4b47981 */ /* 0x000f24000c1e1d00 */
[----:B------:R-:W-:-:S04]  /*09f0*/  IMAD.WIDE.U32 R184, R184, R189, c[0x0][0x208] ;  /* 0x00008200b8b87625 */ /* 0x000fc800078e00bd */
[-C--:B------:R-:W-:Y:S01]  /*0a00*/  IMAD.WIDE.U32 R164, R150, R143.reuse, c[0x0][0x188] ;  /* 0x0000620096a47625 */ /* 0x080fe200078e008f */
[----:B------:R-:W4:Y:S01]  /*0a10*/  LDG.E.64 R138, [R138.64] ;  /* 0x000000048a8a7981 */ /* 0x000f22000c1e1b00 */
[----:B------:R-:W-:Y:S02]  /*0a20*/  IADD3 R188, R188, 0x200, RZ ;  /* 0x00000200bcbc7810 */ /* 0x000fe40007ffe0ff */
[----:B------:R-:W-:Y:S01]  /*0a30*/  IMAD.WIDE.U32 R168, R160, R143, c[0x0][0x188] ;  /* 0x00006200a0a87625 */ /* 0x000fe200078e008f */
[----:B------:R-:W4:Y:S03]  /*0a40*/  LDG.E.64 R184, [R184.64] ;  /* 0x00000004b8b87981 */ /* 0x000f26000c1e1b00 */
[----:B------:R-:W-:Y:S01]  /*0a50*/  IMAD.WIDE.U32 R186, R186, R189, c[0x0][0x208] ;  /* 0x00008200baba7625 */ /* 0x000fe200078e00bd */
[----:B------:R-:W4:Y:S03]  /*0a60*/  LDG.E.128 R164, [R164.64] ;  /* 0x00000004a4a47981 */ /* 0x000f26000c1e1d00 */
[-C--:B------:R-:W-:Y:S01]  /*0a70*/  IMAD.WIDE.U32 R172, R158, R143.reuse, c[0x0][0x188] ;  /* 0x000062009eac7625 */ /* 0x080fe200078e008f */
[----:B------:R-:W4:Y:S03]  /*0a80*/  LDG.E.128 R168, [R168.64] ;  /* 0x00000004a8a87981 */ /* 0x000f26000c1e1d00 */
[----:B------:R-:W-:Y:S01]  /*0a90*/  IMAD.WIDE.U32 R176, R157, R143, c[0x0][0x188] ;  /* 0x000062009db07625 */ /* 0x000fe200078e008f */
[----:B------:R-:W4:Y:S03]  /*0aa0*/  LDG.E.64 R186, [R186.64] ;  /* 0x00000004baba7981 */ /* 0x000f26000c1e1b00 */
[----:B------:R-:W-:Y:S01]  /*0ab0*/  IMAD.WIDE.U32 R188, R188, R189, c[0x0][0x208] ;  /* 0x00008200bcbc7625 */ /* 0x000fe200078e00bd */
[----:B------:R-:W4:Y:S04]  /*0ac0*/  LDG.E.128 R172, [R172.64] ;  /* 0x00000004acac7981 */ /* 0x000f28000c1e1d00 */
[----:B------:R-:W4:Y:S04]  /*0ad0*/  LDG.E.128 R176, [R176.64] ;  /* 0x00000004b0b07981 */ /* 0x000f28000c1e1d00 */
[----:B------:R-:W4:Y:S01]  /*0ae0*/  LDG.E.64 R188, [R188.64] ;  /* 0x00000004bcbc7981 */ /* 0x000f22000c1e1b00 */
[----:B-----5:R-:W-:-:S02]  /*0af0*/  ISETP.GE.AND P1, PT, R204, 0x1, PT ;  /* 0x00000001cc00780c */ /* 0x020fc40003f26270 */
[----:B------:R-:W-:-:S11]  /*0b00*/  ISETP.NE.U32.AND P0, PT, RZ, c[0x0][0x218], PT ;  /* 0x00008600ff007a0c */ /* 0x000fd60003f05070 */
[----:B0-----:R-:W-:-:S05]  /*0b10*/  @P1 IADD3 R136, R204, -0x1, RZ ;  /* 0xffffffffcc881810 */ /* 0x001fca0007ffe0ff */
        /* <DEDUP_REMOVED lines=28> */
[----:B---3--:R-:W-:Y:S02]  /*0ce0*/  MOV R141, R162 ;  /* 0x000000a2008d7202 */ /* 0x008fe40000000f00 */
[----:B------:R-:W-:Y:S01]  /*0cf0*/  SHF.R.U64 R205, R162, 0x10, R163 ;  /* 0x00000010a2cd7819 */ /* 0x000fe200000012a3 */
[----:B----4-:R-:W-:-:S02]  /*0d00*/  FADD.FTZ R182, -R191, R182 ;  /* 0x000000b6bfb67221 */ /* 0x010fc40000010100 */
[C---:B0-----:R-:W-:Y:S01]  /*0d10*/  FADD.FTZ R128, -R191.reuse, R183 ;  /* 0x000000b7bf807221 */ /* 0x041fe20000010100 */
[----:B------:R-:W-:Y:S01]  /*0d20*/  PRMT R141, RZ, 0x5410, R141 ;  /* 0x00005410ff8d7816 */ /* 0x000fe2000000008d */
[C---:B------:R-:W-:Y:S01]  /*0d30*/  FADD.FTZ R180, -R191.reuse, R180 ;  /* 0x000000b4bfb47221 */ /* 0x040fe20000010100 */
[----:B------:R-:W-:Y:S02]  /*0d40*/  MOV R3, R138 ;  /* 0x0000008a00037202 */ /* 0x000fe40000000f00 */
[----:B------:R-:W-:Y:S02]  /*0d50*/  SHF.R.U64 R135, R138, 0x10, R139 ;  /* 0x000000108a877819 */ /* 0x000fe4000000128b */
[----:B------:R-:W-:Y:S02]  /*0d60*/  MOV R133, R184 ;  /* 0x000000b800857202 */ /* 0x000fe40000000f00 */
[----:B------:R-:W-:Y:S01]  /*0d70*/  SHF.R.U64 R138, R184, 0x10, R185 ;  /* 0x00000010b88a7819 */ /* 0x000fe200000012b9 */
[----:B------:R-:W-:-:S02]  /*0d80*/  FADD.FTZ R184, -R191, R181 ;  /* 0x000000b5bfb87221 */ /* 0x000fc40000010100 */
[----:B------:R-:W-:Y:S02]  /*0d90*/  FADD.FTZ R200, -R191, R165 ;  /* 0x000000a5bfc87221 */ /* 0x000fe40000010100 */
[C---:B------:R-:W-:Y:S02]  /*0da0*/  FMUL.FTZ R181, R149.reuse, R182 ;  /* 0x000000b695b57220 */ /* 0x040fe40000410000 */
[----:B------:R-:W-:Y:S02]  /*0db0*/  IMAD.MOV.U32 R129, RZ, RZ, R139 ;  /* 0x000000ffff817224 */ /* 0x000fe400078e008b */
[----:B------:R-:W-:Y:S01]  /*0dc0*/  FMUL.FTZ R182, R149, R128 ;  /* 0x0000008095b67220 */ /* 0x000fe20000410000 */
[----:B------:R-:W-:Y:S01]  /*0dd0*/  PRMT R128, RZ, 0x5410, R205 ;  /* 0x00005410ff807816 */ /* 0x000fe200000000cd */
[----:B------:R-:W-:Y:S02]  /*0de0*/  IMAD.MOV.U32 R137, RZ, RZ, R163 ;  /* 0x000000ffff897224 */ /* 0x000fe400078e00a3 */
[C---:B------:R-:W-:Y:S01]  /*0df0*/  FADD.FTZ R164, -R191.reuse, R164 ;  /* 0x000000a4bfa47221 */ /* 0x040fe20000010100 */
[----:B------:R-:W-:Y:S01]  /*0e00*/  SHF.R.U32.HI R132, RZ, 0x10, R139 ;  /* 0x00000010ff847819 */ /* 0x000fe2000001168b */
[----:B------:R-:W-:-:S02]  /*0e10*/  FADD.FTZ R170, -R191, R170 ;  /* 0x000000aabfaa7221 */ /* 0x000fc40000010100 */
[C---:B------:R-:W-:Y:S02]  /*0e20*/  FMUL.FTZ R200, R149.reuse, R200 ;  /* 0x000000c895c87220 */ /* 0x040fe40000410000 */
[----:B------:R-:W-:Y:S01]  /*0e30*/  FMUL.FTZ R183, R149, R180 ;  /* 0x000000b495b77220 */ /* 0x000fe20000410000 */
[----:B------:R-:W-:Y:S01]  /*0e40*/  MOV R139, R186 ;  /* 0x000000ba008b7202 */ /* 0x000fe20000000f00 */
[----:B------:R-:W-:Y:S01]  /*0e50*/  FMUL.FTZ R180, R40, R141 ;  /* 0x0000008d28b47220 */ /* 0x000fe20000410000 */
[----:B------:R-:W-:Y:S01]  /*0e60*/  SHF.R.U64 R162, R186, 0x10, R187 ;  /* 0x00000010baa27819 */ /* 0x000fe200000012bb */
[C---:B------:R-:W-:Y:S01]  /*0e70*/  FADD.FTZ R174, -R191.reuse, R174 ;  /* 0x000000aebfae7221 */ /* 0x040fe20000010100 */
[----:B------:R-:W-:Y:S01]  /*0e80*/  PRMT R129, RZ, 0x5410, R129 ;  /* 0x00005410ff817816 */ /* 0x000fe20000000081 */
[----:B------:R-:W-:Y:S01]  /*0e90*/  FADD.FTZ R186, -R191, R179 ;  /* 0x000000b3bfba7221 */ /* 0x000fe20000010100 */
[----:B------:R-:W-:Y:S01]  /*0ea0*/  SHF.R.U32.HI R203, RZ, 0x10, R163 ;  /* 0x00000010ffcb7819 */ /* 0x000fe200000116a3 */
[----:B------:R-:W-:Y:S01]  /*0eb0*/  FMUL.FTZ R199, R149, R164 ;  /* 0x000000a495c77220 */ /* 0x000fe20000410000 */
[----:B------:R-:W-:Y:S01]  /*0ec0*/  PRMT R137, RZ, 0x5410, R137 ;  /* 0x00005410ff897816 */ /* 0x000fe20000000089 */
[----:B------:R-:W-:-:S02]  /*0ed0*/  FADD.FTZ R178, -R191, R178 ;  /* 0x000000b2bfb27221 */ /* 0x000fc40000010100 */
[----:B------:R-:W-:Y:S02]  /*0ee0*/  FMUL.FTZ R193, R149, R170 ;  /* 0x000000aa95c17220 */ /* 0x000fe40000410000 */
[----:B------:R-:W-:Y:S02]  /*0ef0*/  FADD.FTZ R65, R65, R128 ;  /* 0x0000008041417221 */ /* 0x000fe40000010000 */
[-C--:B------:R-:W-:Y:S02]  /*0f00*/  FFMA.FTZ R45, R200, R128.reuse, R45 ;  /* 0x00000080c82d7223 */ /* 0x080fe4000001002d */
[----:B------:R-:W-:Y:S01]  /*0f10*/  FMUL.FTZ R179, R41, R128 ;  /* 0x0000008029b37220 */ /* 0x000fe20000410000 */
[--C-:B------:R-:W-:Y:S01]  /*0f20*/  SHF.R.U64 R206, R188, 0x10, R189.reuse ;  /* 0x00000010bcce7819 */ /* 0x100fe200000012bd */
[----:B------:R-:W-:Y:S01]  /*0f30*/  FADD.FTZ R128, RZ, R180 ;  /* 0x000000b4ff807221 */ /* 0x000fe20000010000 */
[--C-:B------:R-:W-:Y:S01]  /*0f40*/  SHF.R.U32.HI R2, RZ, 0x10, R189.reuse ;  /* 0x00000010ff027819 */ /* 0x100fe200000116bd */
[----:B------:R-:W-:Y:S01]  /*0f50*/  IMAD.MOV.U32 R161, RZ, RZ, R189 ;  /* 0x000000ffffa17224 */ /* 0x000fe200078e00bd */
[----:B-1----:R-:W-:Y:S01]  /*0f60*/  PRMT R131, RZ, 0x5410, R3 ;  /* 0x00005410ff837816 */ /* 0x002fe20000000003 */
[C---:B------:R-:W-:Y:S01]  /*0f70*/  FADD.FTZ R166, -R191.reuse, R166 ;  /* 0x000000a6bfa67221 */ /* 0x040fe20000010100 */
[----:B------:R-:W-:Y:S01]  /*0f80*/  SHF.R.U32.HI R165, RZ, 0x10, R185 ;  /* 0x00000010ffa57819 */ /* 0x000fe200000116b9 */
[----:B------:R-:W-:Y:S01]  /*0f90*/  FADD.FTZ R198, -R191, R167 ;  /* 0x000000a7bfc67221 */ /* 0x000fe20000010100 */
[----:B------:R-:W-:Y:S01]  /*0fa0*/  PRMT R130, RZ, 0x5410, R203 ;  /* 0x00005410ff827816 */ /* 0x000fe200000000cb */
[----:B------:R-:W-:-:S02]  /*0fb0*/  IMAD.MOV.U32 R134, RZ, RZ, R185 ;  /* 0x000000ffff867224 */ /* 0x000fc400078e00b9 */
[----:B------:R-:W-:Y:S02]  /*0fc0*/  FMUL.FTZ R189, R149, R174 ;  /* 0x000000ae95bd7220 */ /* 0x000fe40000410000 */
[----:B------:R-:W-:Y:S02]  /*0fd0*/  FFMA.FTZ R3, R199, R180, RZ ;  /* 0x000000b4c7037223 */ /* 0x000fe400000100ff */
[----:B------:R-:W-:Y:S02]  /*0fe0*/  FMUL.FTZ R185, R149, R178 ;  /* 0x000000b295b97220 */ /* 0x000fe40000410000 */
[----:B------:R-:W-:Y:S02]  /*0ff0*/  FADD.FTZ R70, R70, R129 ;  /* 0x0000008146467221 */ /* 0x000fe40000010000 */
[-C--:B------:R-:W-:Y:S02]  /*1000*/  FFMA.FTZ R50, R193, R129.reuse, R50 ;  /* 0x00000081c1327223 */ /* 0x080fe40000010032 */
[----:B------:R-:W-:-:S02]  /*1010*/  FMUL.FTZ R174, R38, R129 ;  /* 0x0000008126ae7220 */ /* 0x000fc40000410000 */
[----:B------:R-:W-:Y:S02]  /*1020*/  FMUL.FTZ R178, R42, R137 ;  /* 0x000000892ab27220 */ /* 0x000fe40000410000 */
[----:B------:R-:W-:Y:S01]  /*1030*/  FADD.FTZ R129, R128, R179 ;  /* 0x000000b380817221 */ /* 0x000fe20000010000 */
[----:B------:R-:W-:Y:S01]  /*1040*/  MOV R143, R188 ;  /* 0x000000bc008f7202 */ /* 0x000fe20000000f00 */
[C---:B------:R-:W-:Y:S02]  /*1050*/  FMUL.FTZ R197, R149.reuse, R166 ;  /* 0x000000a695c57220 */ /* 0x040fe40000410000 */
[----:B------:R-:W-:Y:S02]  /*1060*/  FMUL.FTZ R198, R149, R198 ;  /* 0x000000c695c67220 */ /* 0x000fe40000410000 */
[----:B------:R-:W-:Y:S02]  /*1070*/  FFMA.FTZ R3, R200, R179, R3 ;  /* 0x000000b3c8037223 */ /* 0x000fe40000010003 */
[----:B------:R-:W-:-:S02]  /*1080*/  FADD.FTZ R176, -R191, R176 ;  /* 0x000000b0bfb07221 */ /* 0x000fc40000010100 */
[----:B------:R-:W-:Y:S02]  /*1090*/  FADD.FTZ R188, -R191, R177 ;  /* 0x000000b1bfbc7221 */ /* 0x000fe40000010100 */
[----:B------:R-:W-:Y:S02]  /*10a0*/  FMUL.FTZ R177, R43, R130 ;  /* 0x000000822bb17220 */ /* 0x000fe40000410000 */
[----:B------:R-:W-:Y:S01]  /*10b0*/  FADD.FTZ R128, R129, R178 ;  /* 0x000000b281807221 */ /* 0x000fe20000010000 */
[--C-:B------:R-:W-:Y:S01]  /*10c0*/  SHF.R.U32.HI R163, RZ, 0x10, R187.reuse ;  /* 0x00000010ffa37819 */ /* 0x100fe200000116bb */
[----:B------:R-:W-:Y:S02]  /*10d0*/  FADD.FTZ R168, -R191, R168 ;  /* 0x000000a8bfa87221 */ /* 0x000fe40000010100 */
[----:B------:R-:W-:Y:S02]  /*10e0*/  IMAD.MOV.U32 R142, RZ, RZ, R187 ;  /* 0x000000ffff8e7224 */ /* 0x000fe400078e00bb */
[----:B------:R-:W-:-:S02]  /*10f0*/  FADD.FTZ R67, R67, R130 ;  /* 0x0000008243437221 */ /* 0x000fc40000010000 */
[----:B------:R-:W-:Y:S01]  /*1100*/  FFMA.FTZ R47, R198, R130, R47 ;  /* 0x00000082c62f7223 */ /* 0x000fe2000001002f */
[----:B------:R-:W-:Y:S01]  /*1110*/  PRMT R130, RZ, 0x5410, R135 ;  /* 0x00005410ff827816 */ /* 0x000fe20000000087 */
[----:B------:R-:W-:Y:S02]  /*1120*/  FFMA.FTZ R3, R197, R178, R3 ;  /* 0x000000b2c5037223 */ /* 0x000fe40000010003 */
[----:B------:R-:W-:Y:S02]  /*1130*/  FMUL.FTZ R187, R149, R176 ;  /* 0x000000b095bb7220 */ /* 0x000fe40000410000 */
[----:B------:R-:W-:Y:S02]  /*1140*/  FMUL.FTZ R176, R36, R131 ;  /* 0x0000008324b07220 */ /* 0x000fe40000410000 */
[----:B------:R-:W-:Y:S02]  /*1150*/  FADD.FTZ R129, R128, R177 ;  /* 0x000000b180817221 */ /* 0x000fe40000010000 */
[----:B------:R-:W-:-:S02]  /*1160*/  FADD.FTZ R196, -R191, R169 ;  /* 0x000000a9bfc47221 */ /* 0x000fc40000010100 */
[----:B------:R-:W-:Y:S02]  /*1170*/  FMUL.FTZ R195, R149, R168 ;  /* 0x000000a895c37220 */ /* 0x000fe40000410000 */
[----:B------:R-:W-:Y:S02]  /*1180*/  FFMA.FTZ R3, R198, R177, R3 ;  /* 0x000000b1c6037223 */ /* 0x000fe40000010003 */
[----:B------:R-:W-:Y:S02]  /*1190*/  FADD.FTZ R190, -R191, R175 ;  /* 0x000000afbfbe7221 */ /* 0x000fe40000010100 */
[----:B------:R-:W-:Y:S02]  /*11a0*/  FMUL.FTZ R175, R37, R130 ;  /* 0x0000008225af7220 */ /* 0x000fe40000410000 */
[----:B------:R-:W-:Y:S01]  /*11b0*/  FADD.FTZ R128, R129, R176 ;  /* 0x000000b081807221 */ /* 0x000fe20000010000 */
[----:B------:R-:W-:Y:S01]  /*11c0*/  PRMT R132, RZ, 0x5410, R132 ;  /* 0x00005410ff847816 */ /* 0x000fe20000000084 */
[----:B------:R-:W-:-:S02]  /*11d0*/  FMUL.FTZ R196, R149, R196 ;  /* 0x000000c495c47220 */ /* 0x000fc40000410000 */
[----:B------:R-:W-:Y:S02]  /*11e0*/  FFMA.FTZ R3, R195, R176, R3 ;  /* 0x000000b0c3037223 */ /* 0x000fe40000010003 */
[----:B------:R-:W-:Y:S01]  /*11f0*/  FADD.FTZ R129, R128, R175 ;  /* 0x000000af80817221 */ /* 0x000fe20000010000 */
[----:B------:R-:W-:Y:S01]  /*1200*/  PRMT R133, RZ, 0x5410, R133 ;  /* 0x00005410ff857816 */ /* 0x000fe20000000085 */
[C---:B------:R-:W-:Y:S02]  /*1210*/  FADD.FTZ R194, -R191.reuse, R171 ;  /* 0x000000abbfc27221 */ /* 0x040fe40000010100 */
[----:B------:R-:W-:Y:S02]  /*1220*/  FFMA.FTZ R3, R196, R175, R3 ;  /* 0x000000afc4037223 */ /* 0x000fe40000010003 */
[C---:B------:R-:W-:Y:S02]  /*1230*/  FADD.FTZ R172, -R191.reuse, R172 ;  /* 0x000000acbfac7221 */ /* 0x040fe40000010100 */
[----:B------:R-:W-:-:S02]  /*1240*/  FADD.FTZ R192, -R191, R173 ;  /* 0x000000adbfc07221 */ /* 0x000fc40000010100 */
[----:B------:R-:W-:Y:S02]  /*1250*/  FMUL.FTZ R173, R39, R132 ;  /* 0x0000008427ad7220 */ /* 0x000fe40000410000 */
[----:B------:R-:W-:Y:S01]  /*1260*/  FADD.FTZ R128, R129, R174 ;  /* 0x000000ae81807221 */ /* 0x000fe20000010000 */
[----:B------:R-:W-:Y:S01]  /*1270*/  PRMT R138, RZ, 0x5410, R138 ;  /* 0x00005410ff8a7816 */ /* 0x000fe2000000008a */
[----:B------:R-:W-:Y:S02]  /*1280*/  FMUL.FTZ R194, R149, R194 ;  /* 0x000000c295c27220 */ /* 0x000fe40000410000 */
[----:B------:R-:W-:Y:S02]  /*1290*/  FFMA.FTZ R3, R193, R174, R3 ;  /* 0x000000aec1037223 */ /* 0x000fe40000010003 */
[----:B------:R-:W-:Y:S02]  /*12a0*/  FMUL.FTZ R191, R149, R172 ;  /* 0x000000ac95bf7220 */ /* 0x000fe40000410000 */
[----:B------:R-:W-:-:S02]  /*12b0*/  FMUL.FTZ R172, R32, R133 ;  /* 0x0000008520ac7220 */ /* 0x000fc40000410000 */
[----:B------:R-:W-:Y:S01]  /*12c0*/  FADD.FTZ R129, R128, R173 ;  /* 0x000000ad80817221 */ /* 0x000fe20000010000 */
[----:B------:R-:W-:Y:S01]  /*12d0*/  PRMT R135, RZ, 0x5410, R134 ;  /* 0x00005410ff877816 */ /* 0x000fe20000000086 */
[----:B------:R-:W-:Y:S02]  /*12e0*/  FFMA.FTZ R3, R194, R173, R3 ;  /* 0x000000adc2037223 */ /* 0x000fe40000010003 */
[----:B------:R-:W-:Y:S02]  /*12f0*/  FMUL.FTZ R171, R33, R138 ;  /* 0x0000008a21ab7220 */ /* 0x000fe40000410000 */
[----:B------:R-:W-:Y:S01]  /*1300*/  FADD.FTZ R128, R129, R172 ;  /* 0x000000ac81807221 */ /* 0x000fe20000010000 */
[----:B------:R-:W-:Y:S01]  /*1310*/  PRMT R134, RZ, 0x5410, R165 ;  /* 0x00005410ff867816 */ /* 0x000fe200000000a5 */
[----:B------:R-:W-:Y:S02]  /*1320*/  FMUL.FTZ R192, R149, R192 ;  /* 0x000000c095c07220 */ /* 0x000fe40000410000 */
[----:B------:R-:W-:-:S02]  /*1330*/  FFMA.FTZ R3, R191, R172, R3 ;  /* 0x000000acbf037223 */ /* 0x000fc40000010003 */
[----:B------:R-:W-:Y:S02]  /*1340*/  FMUL.FTZ R170, R34, R135 ;  /* 0x0000008722aa7220 */ /* 0x000fe40000410000 */
[----:B------:R-:W-:Y:S01]  /*1350*/  FADD.FTZ R129, R128, R171 ;  /* 0x000000ab80817221 */ /* 0x000fe20000010000 */
[----:B------:R-:W-:Y:S01]  /*1360*/  PRMT R139, RZ, 0x5410, R139 ;  /* 0x00005410ff8b7816 */ /* 0x000fe2000000008b */
[----:B------:R-:W-:Y:S02]  /*1370*/  FFMA.FTZ R3, R192, R171, R3 ;  /* 0x000000abc0037223 */ /* 0x000fe40000010003 */
[----:B------:R-:W-:Y:S02]  /*1380*/  FMUL.FTZ R169, R35, R134 ;  /* 0x0000008623a97220 */ /* 0x000fe40000410000 */
[----:B------:R-:W-:Y:S01]  /*1390*/  FADD.FTZ R128, R129, R170 ;  /* 0x000000aa81807221 */ /* 0x000fe20000010000 */
[----:B------:R-:W-:Y:S01]  /*13a0*/  PRMT R162, RZ, 0x5410, R162 ;  /* 0x00005410ffa27816 */ /* 0x000fe200000000a2 */
[----:B------:R-:W-:-:S02]  /*13b0*/  FMUL.FTZ R190, R149, R190 ;  /* 0x000000be95be7220 */ /* 0x000fc40000410000 */
        /* <DEDUP_REMOVED lines=8> */
[----:B------:R-:W-:Y:S01]  /*1440*/  FADD.FTZ R128, R129, R168 ;  /* 0x000000a881807221 */ /* 0x000fe20000010000 */
[----:B------:R-:W-:Y:S01]  /*1450*/  PRMT R142, RZ, 0x5410, R163 ;  /* 0x00005410ff8e7816 */ /* 0x000fe200000000a3 */
[----:B------:R-:W-:Y:S02]  /*1460*/  FMUL.FTZ R188, R149, R188 ;  /* 0x000000bc95bc7220 */ /* 0x000fe40000410000 */
[----:B------:R-:W-:Y:S02]  /*1470*/  FFMA.FTZ R3, R187, R168, R3 ;  /* 0x000000a8bb037223 */ /* 0x000fe40000010003 */
[----:B------:R-:W-:Y:S02]  /*1480*/  FMUL.FTZ R166, R30, R137 ;  /* 0x000000891ea67220 */ /* 0x000fe40000410000 */
[----:B------:R-:W-:Y:S01]  /*1490*/  FADD.FTZ R129, R128, R167 ;  /* 0x000000a780817221 */ /* 0x000fe20000010000 */
        /* <DEDUP_REMOVED lines=8> */
[----:B------:R-:W-:-:S02]  /*1520*/  FADD.FTZ R129, R128, R165 ;  /* 0x000000a580817221 */ /* 0x000fc40000010000 */
[----:B------:R-:W-:Y:S01]  /*1530*/  FFMA.FTZ R3, R186, R165, R3 ;  /* 0x000000a5ba037223 */ /* 0x000fe20000010003 */
[----:B------:R-:W-:Y:S01]  /*1540*/  PRMT R161, RZ, 0x5410, R161 ;  /* 0x00005410ffa17816 */ /* 0x000fe200000000a1 */
        /* <DEDUP_REMOVED lines=8> */
[----:B------:R-:W-:Y:S02]  /*15d0*/  FMUL.FTZ R162, R26, R161 ;  /* 0x000000a11aa27220 */ /* 0x000fe40000410000 */
        /* <DEDUP_REMOVED lines=36> */
.L_x_5125:
[----:B------:R-:W-:Y:S05]  /*1820*/  BSYNC B0 ;  /* 0x0000000000007941 */ /* 0x000fea0003800000 */
.L_x_5123:
[----:B------:R-:W-:Y:S02]  /*1830*/  LOP3.LUT P1, RZ, R148, 0xff, RZ, 0xc0, !PT ;  /* 0x000000ff94ff7812 */ /* 0x000fe4000782c0ff */
[----:B0-----:R-:W-:Y:S02]  /*1840*/  SHF.R.U32.HI R128, RZ, 0x5, R0 ;  /* 0x00000005ff807819 */ /* 0x001fe40000011600 */
[----:B------:R-:W-:Y:S02]  /*1850*/  LOP3.LUT P0, RZ, R0, 0x1f, RZ, 0xc0, !PT ;  /* 0x0000001f00ff7812 */ /* 0x000fe4000780c0ff */
[----:B------:R-:W-:-:S07]  /*1860*/  LOP3.LUT R141, R128, 0x7fffffc, RZ, 0xc0, !PT ;  /* 0x07fffffc808d7812 */ /* 0x000fce00078ec0ff */
[----:B------:R-:W-:Y:S01]  /*1870*/  @!P1 IADD3 R141, R141, 0x4, RZ ;  /* 0x000000048d8d9810 */ /* 0x000fe20007ffe0ff */
[----:B------:R-:W-:Y:S05]  /*1880*/  BRA.DIV ~URZ, `(.L_x_5126) ;  /* 0x00002f427f007947 */ /* 0x000fea000b800000 */
[----:B------:R0:W1:Y:S02]  /*1890*/  SHFL.DOWN PT, R130, R203, 0x10, 0x1f ;  /* 0x0a001f00cb827f89 */ /* 0x00006400000e0000 */
.L_x_5227:
        /* <DEDUP_REMOVED lines=18> */
.L_x_5228:
[----:B------:R-:W-:Y:S01]  /*19c0*/  ISETP.GE.AND P6, PT, R204, 0x1, PT ;  /* 0x00000001cc00780c */ /* 0x000fe20003fc6270 */
[----:B--2---:R-:W-:Y:S01]  /*19d0*/  FADD.FTZ R138, R133, R132 ;  /* 0x00000084858a7221 */ /* 0x004fe20000010000 */
[----:B------:R-:W-:Y:S01]  /*19e0*/  @!P0 LOP3.LUT R128, R128, 0x3, RZ, 0xc0, !PT ;  /* 0x0000000380808812 */ /* 0x000fe200078ec0ff */
[----:B-1----:R-:W-:Y:S01]  /*19f0*/  FADD.FTZ R139, R139, R134 ;  /* 0x000000868b8b7221 */ /* 0x002fe20000010000 */
[----:B------:R-:W-:Y:S01]  /*1a00*/  WARPSYNC 0xffffffff ;  /* 0xffffffff00007948 */ /* 0x000fe20003800000 */
[----:B------:R-:W-:Y:S01]  /*1a10*/  HFMA2.MMA R137, -RZ, RZ, 0, 0 ;  /* 0x00000000ff897435 */ /* 0x000fe200000001ff */
[----:B------:R-:W-:-:S05]  /*1a20*/  @!P0 IADD3 R142, R141, R128, RZ ;  /* 0x000000808d8e8210 */ /* 0x000fca0007ffe0ff */
[----:B------:R1:W-:Y:S02]  /*1a30*/  @!P0 STS.64 [R142.X8+0x2800], R138 ;  /* 0x0028008a8e008388 */ /* 0x0003e40000008a00 */
[----:B------:R-:W-:Y:S01]  /*1a40*/  @P6 IADD3 R204, R204, -0x1, RZ ;  /* 0xffffffffcccc6810 */ /* 0x000fe20007ffe0ff */
[----:B------:R-:W-:Y:S01]  /*1a50*/  @P6 IMAD.MOV.U32 R130, RZ, RZ, 0x8 ;  /* 0x00000008ff826424 */ /* 0x000fe200078e00ff */
[----:B------:R-:W-:Y:S01]  /*1a60*/  BAR.SYNC.DEFER_BLOCKING 0x0 ;  /* 0x0000000000007b1d */ /* 0x000fe20000010000 */
[----:B------:R-:W-:Y:S02]  /*1a70*/  @P6 LOP3.LUT R2, R0, 0x7f, RZ, 0xc0, !PT ;  /* 0x0000007f00026812 */ /* 0x000fe400078ec0ff */
[----:B------:R-:W-:-:S05]  /*1a80*/  @P6 IMAD R204, R204, c[0x0][0x168], RZ ;  /* 0x00005a00cccc6a24 */ /* 0x000fca00078e02ff */
[----:B------:R-:W-:-:S04]  /*1a90*/  @P6 SHF.R.S32.HI R3, RZ, 0x1f, R204 ;  /* 0x0000001fff036819 */ /* 0x000fc800000114cc */
[----:B------:R-:W-:-:S04]  /*1aa0*/  @P6 LEA.HI R3, R3, R204, RZ, 0x2 ;  /* 0x000000cc03036211 */ /* 0x000fc800078f10ff */
[----:B------:R-:W-:-:S05]  /*1ab0*/  @P6 LEA.HI.SX32 R137, R3, R2, 0x1e ;  /* 0x0000000203896211 */ /* 0x000fca00078ff2ff */
[----:B------:R-:W-:Y:S02]  /*1ac0*/  @P6 IMAD.WIDE.U32 R2, R137, R130, c[0x0][0x170] ;  /* 0x00005c0089026625 */ /* 0x000fe400078e0082 */
[----:B------:R-:W2:Y:S04]  /*1ad0*/  LDS.128 R128, [R141.X8+0x2800] ;  /* 0x002800008d807984 */ /* 0x000ea80000008c00 */
[----:B------:R-:W3:Y:S01]  /*1ae0*/  @P6 LDG.E.64 R2, [R2.64] ;  /* 0x0000000402026981 */ /* 0x000ee2000c1e1b00 */
[----:B------:R-:W-:Y:S01]  /*1af0*/  @!P5 ISETP.NE.U32.AND P1, PT, RZ, c[0x0][0x218], PT ;  /* 0x00008600ff00da0c */ /* 0x000fe20003f25070 */
[----:B------:R-:W-:Y:S01]  /*1b00*/  BSSY B0, `(.L_x_5128) ;  /* 0x0000029000007945 */ /* 0x000fe20003800000 */
[----:B------:R-:W-:Y:S01]  /*1b10*/  @!P5 ISETP.NE.U32.AND P0, PT, RZ, c[0x0][0x218], PT ;  /* 0x00008600ff00da0c */ /* 0x000fe20003f05070 */
[----:B0-----:R-:W0:Y:S01]  /*1b20*/  LDS.128 R132, [R141.X8+0x2810] ;  /* 0x002810008d847984 */ /* 0x001e220000008c00 */
[----:B------:R-:W-:-:S02]  /*1b30*/  @!P5 ISETP.NE.AND.EX P1, PT, RZ, c[0x0][0x21c], PT, P1 ;  /* 0x00008700ff00da0c */ /* 0x000fc40003f25310 */
[----:B------:R-:W-:Y:S02]  /*1b40*/  @!P5 ISETP.NE.U32.AND P2, PT, RZ, c[0x0][0x218], PT ;  /* 0x00008600ff00da0c */ /* 0x000fe40003f45070 */
[----:B------:R-:W-:Y:S02]  /*1b50*/  @!P5 ISETP.NE.U32.AND P3, PT, RZ, c[0x0][0x218], PT ;  /* 0x00008600ff00da0c */ /* 0x000fe40003f65070 */
[----:B------:R-:W-:Y:S02]  /*1b60*/  @!P5 ISETP.NE.AND.EX P4, PT, RZ, c[0x0][0x21c], PT, P0 ;  /* 0x00008700ff00da0c */ /* 0x000fe40003f85300 */
[----:B------:R-:W-:Y:S02]  /*1b70*/  ISETP.NE.U32.AND P0, PT, RZ, c[0x0][0x258], PT ;  /* 0x00009600ff007a0c */ /* 0x000fe40003f05070 */
[----:B------:R-:W-:Y:S02]  /*1b80*/  @!P5 ISETP.NE.AND.EX P2, PT, RZ, c[0x0][0x21c], PT, P2 ;  /* 0x00008700ff00da0c */ /* 0x000fe40003f45320 */
[----:B------:R-:W-:-:S02]  /*1b90*/  @!P5 ISETP.NE.AND.EX P3, PT, RZ, c[0x0][0x21c], PT, P3 ;  /* 0x00008700ff00da0c */ /* 0x000fc40003f65330 */
[----:B------:R-:W-:Y:S02]  /*1ba0*/  ISETP.NE.AND.EX P0, PT, RZ, c[0x0][0x25c], PT, P0 ;  /* 0x00009700ff007a0c */ /* 0x000fe40003f05300 */
[----:B-1---5:R-:W-:Y:S01]  /*1bb0*/  @!P5 FSEL R138, R107, RZ, P3 ;  /* 0x000000ff6b8ad208 */ /* 0x022fe20001800000 */
[----:B--2---:R-:W-:Y:S02]  /*1bc0*/  FADD.FTZ R143, RZ, R128 ;  /* 0x00000080ff8f7221 */ /* 0x004fe40000010000 */
[----:B------:R-:W-:Y:S02]  /*1bd0*/  FADD.FTZ R128, RZ, R129 ;  /* 0x00000081ff807221 */ /* 0x000fe40000010000 */
[----:B------:R-:W-:Y:S01]  /*1be0*/  FADD.FTZ R143, R130, R143 ;  /* 0x0000008f828f7221 */ /* 0x000fe20000010000 */
[----:B------:R-:W-:Y:S01]  /*1bf0*/  @!P5 FSEL R130, R105, RZ, P1 ;  /* 0x000000ff6982d208 */ /* 0x000fe20000800000 */
[----:B------:R-:W-:Y:S01]  /*1c00*/  FADD.FTZ R128, R131, R128 ;  /* 0x0000008083807221 */ /* 0x000fe20000010000 */
[----:B------:R-:W-:Y:S01]  /*1c10*/  ISETP.NE.AND P1, PT, R147, RZ, PT ;  /* 0x000000ff9300720c */ /* 0x000fe20003f25270 */
[----:B0-----:R-:W-:Y:S01]  /*1c20*/  FADD.FTZ R143, R143, R132 ;  /* 0x000000848f8f7221 */ /* 0x001fe20000010000 */
[----:B------:R-:W-:Y:S01]  /*1c30*/  @!P5 FSEL R131, R106, RZ, P2 ;  /* 0x000000ff6a83d208 */ /* 0x000fe20001000000 */
[----:B------:R-:W-:-:S02]  /*1c40*/  FADD.FTZ R128, R128, R133 ;  /* 0x0000008580807221 */ /* 0x000fc40000010000 */
[----:B------:R-:W-:Y:S02]  /*1c50*/  FADD.FTZ R134, R134, R143 ;  /* 0x0000008f86867221 */ /* 0x000fe40000010000 */
[----:B------:R-:W-:Y:S02]  /*1c60*/  FADD.FTZ R128, R135, R128 ;  /* 0x0000008087807221 */ /* 0x000fe40000010000 */
[----:B------:R-:W-:Y:S02]  /*1c70*/  FMUL.FTZ R133, R134, c[0x0][0x1e0] ;  /* 0x0000780086857a20 */ /* 0x000fe40000410000 */
[----:B------:R-:W-:-:S03]  /*1c80*/  FMUL.FTZ R132, R128, c[0x0][0x1e0] ;  /* 0x0000780080847a20 */ /* 0x000fc60000410000 */
[----:B------:R-:W-:Y:S02]  /*1c90*/  FSEL R133, R133, RZ, !P1 ;  /* 0x000000ff85857208 */ /* 0x000fe40004800000 */
[--C-:B---3--:R-:W-:Y:S02]  /*1ca0*/  @P6 SHF.R.U32.HI R129, RZ, 0x10, R3.reuse ;  /* 0x00000010ff816819 */ /* 0x108fe40000011603 */
        /* <DEDUP_REMOVED lines=14> */
.L_x_5129:
[----:B------:R-:W-:Y:S05]  /*1d90*/  BSYNC B0 ;  /* 0x0000000000007941 */ /* 0x000fea0003800000 */
.L_x_5128:
        /* <DEDUP_REMOVED lines=13> */
.L_x_5131:
[----:B------:R-:W-:Y:S05]  /*1e70*/  BSYNC B0 ;  /* 0x0000000000007941 */ /* 0x000fea0003800000 */
.L_x_5130:
        /* <DEDUP_REMOVED lines=8> */
.L_x_5133:
[----:B------:R-:W-:Y:S05]  /*1f00*/  BSYNC B0 ;  /* 0x0000000000007941 */ /* 0x000fea0003800000 */
.L_x_5132:
[----:B------:R-:W-:Y:S01]  /*1f10*/  BSSY B0, `(.L_x_5134) ;  /* 0x000000d000007945 */ /* 0x000fe20003800000 */
[----:B------:R-:W-:Y:S05]  /*1f20*/  @!P6 BRA `(.L_x_5135) ;  /* 0x000000b00000e947 */ /* 0x000fea0003800000 */
[----:B------:R-:W-:Y:S01]  /*1f30*/  LOP3.LUT P1, RZ, R202, 0xff00, RZ, 0xc0, !PT ;  /* 0x0000ff00caff7812 */ /* 0x000fe2000782c0ff */
        /* <DEDUP_REMOVED lines=10> */
.L_x_5135:
[----:B------:R-:W-:Y:S05]  /*1fe0*/  BSYNC B0 ;  /* 0x0000000000007941 */ /* 0x000fea0003800000 */
.L_x_5134:
        /* <DEDUP_REMOVED lines=8> */
.L_x_5137:
[----:B------:R-:W-:Y:S05]  /*2070*/  BSYNC B0 ;  /* 0x0000000000007941 */ /* 0x000fea0003800000 */
.L_x_5136:
        /* <DEDUP_REMOVED lines=13> */
.L_x_5139:
[----:B------:R-:W-:Y:S05]  /*2150*/  BSYNC B0 ;  /* 0x0000000000007941 */ /* 0x000fea0003800000 */
.L_x_5138:
        /* <DEDUP_REMOVED lines=8> */
.L_x_5141:
[----:B------:R-:W-:Y:S05]  /*21e0*/  BSYNC B0 ;  /* 0x0000000000007941 */ /* 0x000fea0003800000 */
.L_x_5140:
[----:B------:R-:W-:Y:S01]  /*21f0*/  BSSY B0, `(.L_x_5142) ;  /* 0x000000d000007945 */ /* 0x000fe20003800000 */
        /* <DEDUP_REMOVED lines=12> */
.L_x_5143:
[----:B------:R-:W-:Y:S05]  /*22c0*/  BSYNC B0 ;  /* 0x0000000000007941 */ /* 0x000fea0003800000 */
.L_x_5142:
[----:B------:R-:W-:Y:S01]  /*22d0*/  ISETP.NE.U32.AND P1, PT, RZ, c[0x0][0x258], PT ;  /* 0x00009600ff007a0c */ /* 0x000fe20003f25070 */
[----:B------:R-:W-:Y:S01]  /*22e0*/  @P0 IMAD.MOV.U32 R3, RZ, RZ, 0x10 ;  /* 0x00000010ff030424 */ /* 0x000fe200078e00ff */
[----:B------:R-:W-:Y:S01]  /*22f0*/  @!P5 ISETP.NE.AND.EX P4, PT, RZ, c[0x0][0x21c], PT, P4 ;  /* 0x00008700ff00da0c */ /* 0x000fe20003f85340 */
[----:B------:R-:W-:Y:S01]  /*2300*/  BSSY B0, `(.L_x_5144) ;  /* 0x000001d000007945 */ /* 0x000fe20003800000 */
[----:B------:R-:W-:Y:S01]  /*2310*/  ISETP.NE.AND.EX P1, PT, RZ, c[0x0][0x25c], PT, P1 ;  /* 0x00009700ff007a0c */ /* 0x000fe20003f25310 */
[----:B------:R-:W-:Y:S01]  /*2320*/  @P0 IMAD.WIDE.U32 R2, R150, R3, c[0x0][0x258] ;  /* 0x0000960096020625 */ /* 0x000fe200078e0003 */
[----:B------:R-:W-:Y:S02]  /*2330*/  @!P5 ISETP.NE.U32.AND P2, PT, RZ, c[0x0][0x218], PT ;  /* 0x00008600ff00da0c */ /* 0x000fe40003f45070 */
[----:B------:R-:W-:Y:S02]  /*2340*/  SEL R128, R129, R124, P1 ;  /* 0x0000007c81807207 */ /* 0x000fe40000800000 */
[----:B------:R-:W-:-:S02]  /*2350*/  SEL R129, R130, R125, P1 ;  /* 0x0000007d82817207 */ /* 0x000fc40000800000 */
[----:B------:R-:W-:Y:S02]  /*2360*/  SEL R130, R131, R126, P1 ;  /* 0x0000007e83827207 */ /* 0x000fe40000800000 */
[----:B------:R-:W-:Y:S02]  /*2370*/  SEL R131, R138, R127, P1 ;  /* 0x0000007f8a837207 */ /* 0x000fe40000800000 */
[----:B------:R-:W-:Y:S02]  /*2380*/  @!P5 ISETP.NE.U32.AND P3, PT, RZ, c[0x0][0x218], PT ;  /* 0x00008600ff00da0c */ /* 0x000fe40003f65070 */
[----:B------:R-:W-:Y:S01]  /*2390*/  @!P5 FSEL R139, R108, RZ, P4 ;  /* 0x000000ff6c8bd208 */ /* 0x000fe20002000000 */
[----:B------:R0:W-:Y:S01]  /*23a0*/  @P0 STG.E.128 [R2.64], R128 ;  /* 0x0000008002000986 */ /* 0x0001e2000c101d04 */
        /* <DEDUP_REMOVED lines=8> */
[----:B------:R-:W-:Y:S01]  /*2430*/  @!P5 FSEL R138, R111, RZ, P4 ;  /* 0x000000ff6f8ad208 */ /* 0x000fe20002000000 */
        /* <DEDUP_REMOVED lines=9> */
.L_x_5145:
[----:B0-----:R-:W-:Y:S05]  /*24d0*/  BSYNC B0 ;  /* 0x0000000000007941 */ /* 0x001fea0003800000 */
.L_x_5144:
        /* <DEDUP_REMOVED lines=12> */
.L_x_5147:
[----:B------:R-:W-:Y:S05]  /*25a0*/  BSYNC B0 ;  /* 0x0000000000007941 */ /* 0x000fea0003800000 */
.L_x_5146:
        /* <DEDUP_REMOVED lines=8> */
.L_x_5149:
[----:B------:R-:W-:Y:S05]  /*2630*/  BSYNC B0 ;  /* 0x0000000000007941 */ /* 0x000fea0003800000 */
.L_x_5148:
        /* <DEDUP_REMOVED lines=13> */
.L_x_5151:
[----:B------:R-:W-:Y:S05]  /*2710*/  BSYNC B0 ;  /* 0x0000000000007941 */ /* 0x000fea0003800000 */
.L_x_5150:
        /* <DEDUP_REMOVED lines=8> */
.L_x_5153:
[----:B------:R-:W-:Y:S05]  /*27a0*/  BSYNC B0 ;  /* 0x0000000000007941 */ /* 0x000fea0003800000 */
.L_x_5152:
[----:B------:R-:W-:Y:S01]  /*27b0*/  BSSY B0, `(.L_x_5154) ;  /* 0x000000d000007945 */ /* 0x000fe20003800000 */
        /* <DEDUP_REMOVED lines=12> */
.L_x_5155:
[----:B------:R-:W-:Y:S05]  /*2880*/  BSYNC B0 ;  /* 0x0000000000007941 */ /* 0x000fea0003800000 */
.L_x_5154:
        /* <DEDUP_REMOVED lines=8> */
.L_x_5157:
[----:B------:R-:W-:Y:S05]  /*2910*/  BSYNC B0 ;  /* 0x0000000000007941 */ /* 0x000fea0003800000 */
.L_x_5156:
[----:B------:R-:W-:Y:S01]  /*2920*/  BSSY B0, `(.L_x_5158) ;  /* 0x000000d000007945 */ /* 0x000fe20003800000 */
        /* <DEDUP_REMOVED lines=12> */
.L_x_5159:
[----:B------:R-:W-:Y:S05]  /*29f0*/  BSYNC B0 ;  /* 0x0000000000007941 */ /* 0x000fea0003800000 */
.L_x_5158:
        /* <DEDUP_REMOVED lines=8> */
.L_x_5161:
[----:B------:R-:W-:Y:S05]  /*2a80*/  BSYNC B0 ;  /* 0x0000000000007941 */ /* 0x000fea0003800000 */
.L_x_5160:
        /* <DEDUP_REMOVED lines=13> */
.L_x_5163:
[----:B------:R-:W-:Y:S05]  /*2b60*/  BSYNC B0 ;  /* 0x0000000000007941 */ /* 0x000fea0003800000 */
.L_x_5162:
[----:B------:R-:W-:Y:S01]  /*2b70*/  @P0 MOV R3, 0x10 ;  /* 0x0000001000030802 */ /* 0x000fe20000000f00 */
[----:B------:R-:W-:Y:S01]  /*2b80*/  BSSY B0, `(.L_x_5164) ;  /* 0x0000020000007945 */ /* 0x000fe20003800000 */
[----:B------:R-:W-:Y:S02]  /*2b90*/  SEL R128, R139, R124, P1 ;  /* 0x0000007c8b807207 */ /* 0x000fe40000800000 */
        /* <DEDUP_REMOVED lines=30> */
.L_x_5165:
[----:B0-----:R-:W-:Y:S05]  /*2d80*/  BSYNC B0 ;  /* 0x0000000000007941 */ /* 0x001fea0003800000 */
.L_x_5164:
        /* <DEDUP_REMOVED lines=11> */
.L_x_5167:
[----:B------:R-:W-:Y:S05]  /*2e40*/  BSYNC B0 ;  /* 0x0000000000007941 */ /* 0x000fea0003800000 */
.L_x_5166:
        /* <DEDUP_REMOVED lines=8> */
.L_x_5169:
[----:B------:R-:W-:Y:S05]  /*2ed0*/  BSYNC B0 ;  /* 0x0000000000007941 */ /* 0x000fea0003800000 */
.L_x_5168:
        /* <DEDUP_REMOVED lines=13> */
.L_x_5171:
[----:B------:R-:W-:Y:S05]  /*2fb0*/  BSYNC B0 ;  /* 0x0000000000007941 */ /* 0x000fea0003800000 */
.L_x_5170:
        /* <DEDUP_REMOVED lines=8> */
.L_x_5173:
[----:B------:R-:W-:Y:S05]  /*3040*/  BSYNC B0 ;  /* 0x0000000000007941 */ /* 0x000fea0003800000 */
.L_x_5172:
        /* <DEDUP_REMOVED lines=13> */
.L_x_5175:
[----:B------:R-:W-:Y:S05]  /*3120*/  BSYNC B0 ;  /* 0x0000000000007941 */ /* 0x000fea0003800000 */
.L_x_5174:
        /* <DEDUP_REMOVED lines=8> */
.L_x_5177:
[----:B------:R-:W-:Y:S05]  /*31b0*/  BSYNC B0 ;  /* 0x0000000000007941 */ /* 0x000fea0003800000 */
.L_x_5176:
        /* <DEDUP_REMOVED lines=13> */
.L_x_5179:
[----:B------:R-:W-:Y:S05]  /*3290*/  BSYNC B0 ;  /* 0x0000000000007941 */ /* 0x000fea0003800000 */
.L_x_5178:
        /* <DEDUP_REMOVED lines=8> */
.L_x_5181:
[----:B------:R-:W-:Y:S05]  /*3320*/  BSYNC B0 ;  /* 0x0000000000007941 */ /* 0x000fea0003800000 */
.L_x_5180:
        /* <DEDUP_REMOVED lines=13> */
.L_x_5183:
[----:B------:R-:W-:Y:S05]  /*3400*/  BSYNC B0 ;  /* 0x0000000000007941 */ /* 0x000fea0003800000 */
.L_x_5182:
        /* <DEDUP_REMOVED lines=25> */
.L_x_5185:
[----:B------:R-:W-:Y:S05]  /*35a0*/  BSYNC B0 ;  /* 0x0000000000007941 */ /* 0x000fea0003800000 */
.L_x_5184:
[----:B------:R-:W-:Y:S01]  /*35b0*/  BSSY B0, `(.L_x_5186) ;  /* 0x000000f000007945 */ /* 0x000fe20003800000 */
[----:B0-----:R-:W-:Y:S01]  /*35c0*/  @!P5 FSEL R131, R118, RZ, P2 ;  /* 0x000000ff7683d208 */ /* 0x001fe20001000000 */
[----:B------:R-:W-:Y:S01]  /*35d0*/  @P0 IMAD.MOV.U32 R130, RZ, RZ, 0x10 ;  /* 0x00000010ff820424 */ /* 0x000fe200078e00ff */
        /* <DEDUP_REMOVED lines=12> */
.L_x_5187:
[----:B------:R-:W-:Y:S05]  /*36a0*/  BSYNC B0 ;  /* 0x0000000000007941 */ /* 0x000fea0003800000 */
.L_x_5186:
        /* <DEDUP_REMOVED lines=8> */
.L_x_5189:
[----:B------:R-:W-:Y:S05]  /*3730*/  BSYNC B0 ;  /* 0x0000000000007941 */ /* 0x000fea0003800000 */
.L_x_5188:
        /* <DEDUP_REMOVED lines=13> */
.L_x_5191:
[----:B------:R-:W-:Y:S05]  /*3810*/  BSYNC B0 ;  /* 0x0000000000007941 */ /* 0x000fea0003800000 */
.L_x_5190:
        /* <DEDUP_REMOVED lines=8> */
.L_x_5193:
[----:B------:R-:W-:Y:S05]  /*38a0*/  BSYNC B0 ;  /* 0x0000000000007941 */ /* 0x000fea0003800000 */
.L_x_5192:
        /* <DEDUP_REMOVED lines=13> */
.L_x_5195:
[----:B------:R-:W-:Y:S05]  /*3980*/  BSYNC B0 ;  /* 0x0000000000007941 */ /* 0x000fea0003800000 */
.L_x_5194:
        /* <DEDUP_REMOVED lines=8> */
.L_x_5197:
[----:B------:R-:W-:Y:S05]  /*3a10*/  BSYNC B0 ;  /* 0x0000000000007941 */ /* 0x000fea0003800000 */
.L_x_5196:
        /* <DEDUP_REMOVED lines=13> */
.L_x_5199:
[----:B------:R-:W-:Y:S05]  /*3af0*/  BSYNC B0 ;  /* 0x0000000000007941 */ /* 0x000fea0003800000 */
.L_x_5198:
        /* <DEDUP_REMOVED lines=8> */
.L_x_5201:
[----:B------:R-:W-:Y:S05]  /*3b80*/  BSYNC B0 ;  /* 0x0000000000007941 */ /* 0x000fea0003800000 */
.L_x_5200:
        /* <DEDUP_REMOVED lines=13> */
.L_x_5203:
[----:B------:R-:W-:Y:S05]  /*3c60*/  BSYNC B0 ;  /* 0x0000000000007941 */ /* 0x000fea0003800000 */
.L_x_5202:
        /* <DEDUP_REMOVED lines=20> */
.L_x_5205:
[----:B------:R-:W-:Y:S05]  /*3db0*/  BSYNC B0 ;  /* 0x0000000000007941 */ /* 0x000fea0003800000 */
.L_x_5204:
[----:B------:R-:W-:Y:S01]  /*3dc0*/  @!P5 ISETP.NE.AND.EX P3, PT, RZ, c[0x0][0x21c], PT, P3 ;  /* 0x00008700ff00da0c */ /* 0x000fe20003f65330 */
[----:B------:R-:W-:Y:S01]  /*3dd0*/  BSSY B0, `(.L_x_5206) ;  /* 0x0000013000007945 */ /* 0x000fe20003800000 */
[----:B------:R-:W-:Y:S01]  /*3de0*/  @!P5 ISETP.NE.AND.EX P2, PT, RZ, c[0x0][0x21c], PT, P2 ;  /* 0x00008700ff00da0c */ /* 0x000fe20003f45320 */
[----:B------:R-:W-:Y:S01]  /*3df0*/  @P0 IMAD.MOV.U32 R135, RZ, RZ, 0x10 ;  /* 0x00000010ff870424 */ /* 0x000fe200078e00ff */
[----:B------:R-:W-:Y:S02]  /*3e00*/  @!P5 ISETP.NE.AND.EX P4, PT, RZ, c[0x0][0x21c], PT, P4 ;  /* 0x00008700ff00da0c */ /* 0x000fe40003f85340 */
[----:B------:R-:W-:Y:S02]  /*3e10*/  @P0 IADD3 R150, R150, 0x200, RZ ;  /* 0x0000020096960810 */ /* 0x000fe40007ffe0ff */
[----:B0-----:R-:W-:Y:S02]  /*3e20*/  @!P5 FSEL R128, R121, RZ, P3 ;  /* 0x000000ff7980d208 */ /* 0x001fe40001800000 */
[----:B------:R-:W-:-:S02]  /*3e30*/  @!P5 FSEL R129, R122, RZ, P2 ;  /* 0x000000ff7a81d208 */ /* 0x000fc40001000000 */
        /* <DEDUP_REMOVED lines=12> */
.L_x_5207:
[----:B------:R-:W-:Y:S05]  /*3f00*/  BSYNC B0 ;  /* 0x0000000000007941 */ /* 0x000fea0003800000 */
.L_x_5206:
        /* <DEDUP_REMOVED lines=8> */
.L_x_5209:
[----:B------:R-:W-:Y:S05]  /*3f90*/  BSYNC B0 ;  /* 0x0000000000007941 */ /* 0x000fea0003800000 */
.L_x_5208:
        /* <DEDUP_REMOVED lines=13> */
.L_x_5211:
[----:B------:R-:W-:Y:S05]  /*4070*/  BSYNC B0 ;  /* 0x0000000000007941 */ /* 0x000fea0003800000 */
.L_x_5210:
        /* <DEDUP_REMOVED lines=8> */
.L_x_5213:
[----:B------:R-:W-:Y:S05]  /*4100*/  BSYNC B0 ;  /* 0x0000000000007941 */ /* 0x000fea0003800000 */
.L_x_5212:
        /* <DEDUP_REMOVED lines=13> */
.L_x_5215:
[----:B------:R-:W-:Y:S05]  /*41e0*/  BSYNC B0 ;  /* 0x0000000000007941 */ /* 0x000fea0003800000 */
.L_x_5214:
        /* <DEDUP_REMOVED lines=8> */
.L_x_5217:
[----:B------:R-:W-:Y:S05]  /*4270*/  BSYNC B0 ;  /* 0x0000000000007941 */ /* 0x000fea0003800000 */
.L_x_5216:
        /* <DEDUP_REMOVED lines=13> */
.L_x_5219:
[----:B------:R-:W-:Y:S05]  /*4350*/  BSYNC B0 ;  /* 0x0000000000007941 */ /* 0x000fea0003800000 */
.L_x_5218:
        /* <DEDUP_REMOVED lines=8> */
.L_x_5221:
[----:B------:R-:W-:Y:S05]  /*43e0*/  BSYNC B0 ;  /* 0x0000000000007941 */ /* 0x000fea0003800000 */
.L_x_5220:
        /* <DEDUP_REMOVED lines=10> */
[----:B0-----:R-:W-:-:S03]  /*4490*/  MOV R2, RZ ;  /* 0x000000ff00027202 */ /* 0x001fc60000000f00 */
        /* <DEDUP_REMOVED lines=8> */
.L_x_5223:
[----:B------:R-:W-:Y:S05]  /*4520*/  BSYNC B0 ;  /* 0x0000000000007941 */ /* 0x000fea0003800000 */
.L_x_5222:
        /* <DEDUP_REMOVED lines=10> */
.L_x_5225:
[----:B------:R-:W-:Y:S05]  /*45d0*/  BSYNC B0 ;  /* 0x0000000000007941 */ /* 0x000fea0003800000 */
.L_x_5224:
[----:B------:R-:W-:Y:S02]  /*45e0*/  IADD3 R144, R144, c[0x0][0x160], RZ ;  /* 0x0000580090907a10 */ /* 0x000fe40007ffe0ff */
[----:B------:R-:W-:Y:S02]  /*45f0*/  LOP3.LUT P1, RZ, R148, 0xff, RZ, 0xc0, !PT ;  /* 0x000000ff94ff7812 */ /* 0x000fe4000782c0ff */
[----:B------:R-:W-:Y:S02]  /*4600*/  ISETP.GE.AND P0, PT, R144, c[0x0][0x164], PT ;  /* 0x0000590090007a0c */ /* 0x000fe40003f06270 */
[----:B------:R-:W-:-:S11]  /*4610*/  SEL R148, RZ, 0x1, P1 ;  /* 0x00000001ff947807 */ /* 0x000fd60000800000 */
[----:B0-----:R-:W-:Y:S01]  /*4620*/  @P0 CALL.REL.NOINC `(.L_x_5122) ;  /* 0x0000001000000944 */ /* 0x001fe20003c00000 */
[----:B------:R-:W-:Y:S05]  /*4630*/  BRA `(.L_x_5226) ;  /* 0xffffbf2000007947 */ /* 0x000fea000383ffff */
.L_x_5122:
        /* <DEDUP_REMOVED lines=25> */
.L_x_5126:
[----:B------:R-:W-:Y:S01]  /*47d0*/  HFMA2.MMA R139, -RZ, RZ, 0, 1.847743988037109375e-06 ;  /* 0x0000001fff8b7435 */ /* 0x000fe200000001ff */
[----:B------:R-:W-:Y:S01]  /*47e0*/  MOV R131, R203 ;  /* 0x000000cb00837202 */ /* 0x000fe20000000f00 */
[----:B------:R-:W-:Y:S01]  /*47f0*/  IMAD.MOV.U32 R142, RZ, RZ, 0x10 ;  /* 0x00000010ff8e7424 */ /* 0x000fe200078e00ff */
[----:B------:R-:W-:-:S02]  /*4800*/  MOV R206, 0xffffffff ;  /* 0xffffffff00ce7802 */ /* 0x000fc40000000f00 */
[----:B------:R-:W-:Y:S02]  /*4810*/  MOV R2, 0x4830 ;  /* 0x0000483000027802 */ /* 0x000fe40000000f00 */
[----:B-----5:R-:W-:Y:S05]  /*4820*/  CALL.REL.NOINC `($__internal_99_$__cuda_sm70_shflsync_down_p) ;  /* 0x0000045000007944 */ /* 0x020fea0003c00000 */
[----:B-1----:R-:W-:Y:S01]  /*4830*/  IMAD.MOV.U32 R130, RZ, RZ, R139 ;  /* 0x000000ffff827224 */ /* 0x002fe200078e008b */
[----:B0-----:R-:W-:Y:S05]  /*4840*/  BRA `(.L_x_5227) ;  /* 0xffffd05000007947 */ /* 0x001fea000383ffff */
.L_x_5127:
[----:B------:R-:W-:Y:S01]  /*4850*/  HFMA2.MMA R142, -RZ, RZ, 0, 9.5367431640625e-07 ;  /* 0x00000010ff8e7435 */ /* 0x000fe200000001ff */
[----:B------:R-:W-:Y:S01]  /*4860*/  MOV R131, R138 ;  /* 0x0000008a00837202 */ /* 0x000fe20000000f00 */
[----:B------:R-:W-:Y:S01]  /*4870*/  IMAD.MOV.U32 R139, RZ, RZ, 0x1f ;  /* 0x0000001fff8b7424 */ /* 0x000fe200078e00ff */
[----:B------:R-:W-:Y:S02]  /*4880*/  MOV R206, 0xffffffff ;  /* 0xffffffff00ce7802 */ /* 0x000fe40000000f00 */
[----:B------:R-:W-:Y:S02]  /*4890*/  MOV R2, 0x48b0 ;  /* 0x000048b000027802 */ /* 0x000fe40000000f00 */
[----:B01---5:R-:W-:Y:S05]  /*48a0*/  CALL.REL.NOINC `($__internal_99_$__cuda_sm70_shflsync_down_p) ;  /* 0x000003d000007944 */ /* 0x023fea0003c00000 */
[----:B------:R-:W-:Y:S01]  /*48b0*/  FADD.FTZ R130, R130, R203 ;  /* 0x000000cb82827221 */ /* 0x000fe20000010000 */
[----:B0-----:R-:W-:Y:S01]  /*48c0*/  HFMA2.MMA R142, -RZ, RZ, 0, 4.76837158203125e-07 ;  /* 0x00000008ff8e7435 */ /* 0x001fe200000001ff */
[----:B-1----:R-:W-:Y:S01]  /*48d0*/  FADD.FTZ R138, R138, R139 ;  /* 0x0000008b8a8a7221 */ /* 0x002fe20000010000 */
[----:B------:R-:W-:Y:S01]  /*48e0*/  MOV R206, 0xffffffff ;  /* 0xffffffff00ce7802 */ /* 0x000fe20000000f00 */
[----:B------:R-:W-:Y:S01]  /*48f0*/  IMAD.MOV.U32 R139, RZ, RZ, 0x1f ;  /* 0x0000001fff8b7424 */ /* 0x000fe200078e00ff */
[----:B------:R-:W-:-:S02]  /*4900*/  MOV R131, R130 ;  /* 0x0000008200837202 */ /* 0x000fc40000000f00 */
[----:B------:R-:W-:Y:S02]  /*4910*/  MOV R2, 0x4930 ;  /* 0x0000493000027802 */ /* 0x000fe40000000f00 */
[----:B------:R-:W-:Y:S05]  /*4920*/  CALL.REL.NOINC `($__internal_99_$__cuda_sm70_shflsync_down_p) ;  /* 0x0000035000007944 */ /* 0x000fea0003c00000 */
[----:B0-----:R-:W-:Y:S01]  /*4930*/  HFMA2.MMA R142, -RZ, RZ, 0, 4.76837158203125e-07 ;  /* 0x00000008ff8e7435 */ /* 0x001fe200000001ff */
[----:B-1----:R-:W-:Y:S01]  /*4940*/  IMAD.MOV.U32 R129, RZ, RZ, R139 ;  /* 0x000000ffff817224 */ /* 0x002fe200078e008b */
[----:B------:R-:W-:Y:S01]  /*4950*/  MOV R131, R138 ;  /* 0x0000008a00837202 */ /* 0x000fe20000000f00 */
[----:B------:R-:W-:Y:S01]  /*4960*/  IMAD.MOV.U32 R139, RZ, RZ, 0x1f ;  /* 0x0000001fff8b7424 */ /* 0x000fe200078e00ff */
[----:B------:R-:W-:Y:S02]  /*4970*/  MOV R206, 0xffffffff ;  /* 0xffffffff00ce7802 */ /* 0x000fe40000000f00 */
[----:B------:R-:W-:Y:S02]  /*4980*/  MOV R2, 0x49a0 ;  /* 0x000049a000027802 */ /* 0x000fe40000000f00 */
[----:B------:R-:W-:Y:S05]  /*4990*/  CALL.REL.NOINC `($__internal_99_$__cuda_sm70_shflsync_down_p) ;  /* 0x000002e000007944 */ /* 0x000fea0003c00000 */
[----:B------:R-:W-:Y:S01]  /*49a0*/  FADD.FTZ R130, R129, R130 ;  /* 0x0000008281827221 */ /* 0x000fe20000010000 */
[----:B0-----:R-:W-:Y:S01]  /*49b0*/  HFMA2.MMA R142, -RZ, RZ, 0, 2.384185791015625e-07 ;  /* 0x00000004ff8e7435 */ /* 0x001fe200000001ff */
[----:B-1----:R-:W-:Y:S01]  /*49c0*/  FADD.FTZ R138, R138, R139 ;  /* 0x0000008b8a8a7221 */ /* 0x002fe20000010000 */
[----:B------:R-:W-:Y:S01]  /*49d0*/  MOV R206, 0xffffffff ;  /* 0xffffffff00ce7802 */ /* 0x000fe20000000f00 */
[----:B------:R-:W-:Y:S01]  /*49e0*/  IMAD.MOV.U32 R139, RZ, RZ, 0x1f ;  /* 0x0000001fff8b7424 */ /* 0x000fe200078e00ff */
[----:B------:R-:W-:-:S02]  /*49f0*/  MOV R131, R130 ;  /* 0x0000008200837202 */ /* 0x000fc40000000f00 */
[----:B------:R-:W-:Y:S02]  /*4a00*/  MOV R2, 0x4a20 ;  /* 0x00004a2000027802 */ /* 0x000fe40000000f00 */
[----:B------:R-:W-:Y:S05]  /*4a10*/  CALL.REL.NOINC `($__internal_99_$__cuda_sm70_shflsync_down_p) ;  /* 0x0000026000007944 */ /* 0x000fea0003c00000 */
[----:B0-----:R-:W-:Y:S01]  /*4a20*/  HFMA2.MMA R142, -RZ, RZ, 0, 2.384185791015625e-07 ;  /* 0x00000004ff8e7435 */ /* 0x001fe200000001ff */
[----:B-1----:R-:W-:Y:S01]  /*4a30*/  IMAD.MOV.U32 R129, RZ, RZ, R139 ;  /* 0x000000ffff817224 */ /* 0x002fe200078e008b */
[----:B------:R-:W-:Y:S01]  /*4a40*/  MOV R131, R138 ;  /* 0x0000008a00837202 */ /* 0x000fe20000000f00 */
[----:B------:R-:W-:Y:S01]  /*4a50*/  IMAD.MOV.U32 R139, RZ, RZ, 0x1f ;  /* 0x0000001fff8b7424 */ /* 0x000fe200078e00ff */
[----:B------:R-:W-:Y:S02]  /*4a60*/  MOV R206, 0xffffffff ;  /* 0xffffffff00ce7802 */ /* 0x000fe40000000f00 */
[----:B------:R-:W-:Y:S02]  /*4a70*/  MOV R2, 0x4a90 ;  /* 0x00004a9000027802 */ /* 0x000fe40000000f00 */
[----:B------:R-:W-:Y:S05]  /*4a80*/  CALL.REL.NOINC `($__internal_99_$__cuda_sm70_shflsync_down_p) ;  /* 0x000001f000007944 */ /* 0x000fea0003c00000 */
[----:B------:R-:W-:Y:S01]  /*4a90*/  FADD.FTZ R130, R129, R130 ;  /* 0x0000008281827221 */ /* 0x000fe20000010000 */
[----:B0-----:R-:W-:Y:S01]  /*4aa0*/  HFMA2.MMA R142, -RZ, RZ, 0, 1.1920928955078125e-07 ;  /* 0x00000002ff8e7435 */ /* 0x001fe200000001ff */
[----:B-1----:R-:W-:Y:S01]  /*4ab0*/  FADD.FTZ R134, R138, R139 ;  /* 0x0000008b8a867221 */ /* 0x002fe20000010000 */
[----:B------:R-:W-:Y:S01]  /*4ac0*/  MOV R206, 0xffffffff ;  /* 0xffffffff00ce7802 */ /* 0x000fe20000000f00 */
[----:B------:R-:W-:Y:S01]  /*4ad0*/  IMAD.MOV.U32 R139, RZ, RZ, 0x1f ;  /* 0x0000001fff8b7424 */ /* 0x000fe200078e00ff */
[----:B------:R-:W-:-:S02]  /*4ae0*/  MOV R131, R130 ;  /* 0x0000008200837202 */ /* 0x000fc40000000f00 */
[----:B------:R-:W-:Y:S02]  /*4af0*/  MOV R2, 0x4b10 ;  /* 0x00004b1000027802 */ /* 0x000fe40000000f00 */
[----:B------:R-:W-:Y:S05]  /*4b00*/  CALL.REL.NOINC `($__internal_99_$__cuda_sm70_shflsync_down_p) ;  /* 0x0000017000007944 */ /* 0x000fea0003c00000 */
[----:B0-----:R-:W-:Y:S01]  /*4b10*/  HFMA2.MMA R142, -RZ, RZ, 0, 1.1920928955078125e-07 ;  /* 0x00000002ff8e7435 */ /* 0x001fe200000001ff */
[----:B-1----:R-:W-:Y:S01]  /*4b20*/  IMAD.MOV.U32 R129, RZ, RZ, R139 ;  /* 0x000000ffff817224 */ /* 0x002fe200078e008b */
[----:B------:R-:W-:Y:S01]  /*4b30*/  MOV R131, R134 ;  /* 0x0000008600837202 */ /* 0x000fe20000000f00 */
[----:B------:R-:W-:Y:S01]  /*4b40*/  IMAD.MOV.U32 R139, RZ, RZ, 0x1f ;  /* 0x0000001fff8b7424 */ /* 0x000fe200078e00ff */
[----:B------:R-:W-:Y:S02]  /*4b50*/  MOV R206, 0xffffffff ;  /* 0xffffffff00ce7802 */ /* 0x000fe40000000f00 */
[----:B------:R-:W-:Y:S02]  /*4b60*/  MOV R2, 0x4b80 ;  /* 0x00004b8000027802 */ /* 0x000fe40000000f00 */
[----:B------:R-:W-:Y:S05]  /*4b70*/  CALL.REL.NOINC `($__internal_99_$__cuda_sm70_shflsync_down_p) ;  /* 0x0000010000007944 */ /* 0x000fea0003c00000 */
[----:B------:R-:W-:Y:S01]  /*4b80*/  FADD.FTZ R132, R129, R130 ;  /* 0x0000008281847221 */ /* 0x000fe20000010000 */
[----:B0-----:R-:W-:Y:S01]  /*4b90*/  HFMA2.MMA R142, -RZ, RZ, 0, 5.9604644775390625e-08 ;  /* 0x00000001ff8e7435 */ /* 0x001fe200000001ff */
[----:B-1----:R-:W-:Y:S01]  /*4ba0*/  FADD.FTZ R134, R134, R139 ;  /* 0x0000008b86867221 */ /* 0x002fe20000010000 */
[----:B------:R-:W-:Y:S01]  /*4bb0*/  MOV R206, 0xffffffff ;  /* 0xffffffff00ce7802 */ /* 0x000fe20000000f00 */
[----:B------:R-:W-:Y:S01]  /*4bc0*/  IMAD.MOV.U32 R139, RZ, RZ, 0x1f ;  /* 0x0000001fff8b7424 */ /* 0x000fe200078e00ff */
[----:B------:R-:W-:-:S02]  /*4bd0*/  MOV R131, R132 ;  /* 0x0000008400837202 */ /* 0x000fc40000000f00 */
[----:B------:R-:W-:Y:S02]  /*4be0*/  MOV R2, 0x4c00 ;  /* 0x00004c0000027802 */ /* 0x000fe40000000f00 */
[----:B------:R-:W-:Y:S05]  /*4bf0*/  CALL.REL.NOINC `($__internal_99_$__cuda_sm70_shflsync_down_p) ;  /* 0x0000008000007944 */ /* 0x000fea0003c00000 */
[----:B0-----:R-:W-:Y:S01]  /*4c00*/  HFMA2.MMA R142, -RZ, RZ, 0, 5.9604644775390625e-08 ;  /* 0x00000001ff8e7435 */ /* 0x001fe200000001ff */
[----:B-1----:R-:W-:Y:S01]  /*4c10*/  IMAD.MOV.U32 R133, RZ, RZ, R139 ;  /* 0x000000ffff857224 */ /* 0x002fe200078e008b */
[----:B------:R-:W-:Y:S01]  /*4c20*/  MOV R131, R134 ;  /* 0x0000008600837202 */ /* 0x000fe20000000f00 */
[----:B------:R-:W-:Y:S01]  /*4c30*/  IMAD.MOV.U32 R139, RZ, RZ, 0x1f ;  /* 0x0000001fff8b7424 */ /* 0x000fe200078e00ff */
[----:B------:R-:W-:Y:S02]  /*4c40*/  MOV R206, 0xffffffff ;  /* 0xffffffff00ce7802 */ /* 0x000fe40000000f00 */
[----:B------:R-:W-:Y:S02]  /*4c50*/  MOV R2, 0x4c70 ;  /* 0x00004c7000027802 */ /* 0x000fe40000000f00 */
[----:B------:R-:W-:Y:S05]  /*4c60*/  CALL.REL.NOINC `($__internal_99_$__cuda_sm70_shflsync_down_p) ;  /* 0x0000001000007944 */ /* 0x000fea0003c00000 */
[----:B01----:R-:W-:Y:S05]  /*4c70*/  BRA `(.L_x_5228) ;  /* 0xffffcd4000007947 */ /* 0x003fea000383ffff */
        .weak           $__internal_99_$__cuda_sm70_shflsync_down_p
        .type           $__internal_99_$__cuda_sm70_shflsync_down_p,@function
        .size           $__internal_99_$__cuda_sm70_shflsync_down_p,(.L_x_9843 - $__internal_99_$__cuda_sm70_shflsync_down_p)
$__internal_99_$__cuda_sm70_shflsync_down_p:
[----:B------:R-:W-:Y:S01]  /*4c80*/  HFMA2.MMA R3, -RZ, RZ, 0, 0 ;  /* 0x00000000ff037435 */ /* 0x000fe200000001ff */
[----:B------:R-:W-:Y:S04]  /*4c90*/  WARPSYNC R206 ;  /* 0x000000ce00007348 */ /* 0x000fe80003800000 */
[----:B------:R0:W1:Y:S01]  /*4ca0*/  SHFL.DOWN PT, R139, R131, R142, R139 ;  /* 0x0800008e838b7389 */ /* 0x00006200000e008b */
[----:B------:R-:W-:Y:S05]  /*4cb0*/  RET.REL.NODEC R2 `(_ZN10layer_norm13ln_bwd_kernelINS_13Kernel_traitsIf13__nv_bfloat16fS2_fjLj2560ELj1ELj1ELj4ELj8ENS_18Kernel_traits_baseILj2560EfS2_fS2_fjLj128EEEEELb1ELb1ELb1ELb1EEEvNS_9BwdParamsE) ;  /* 0xffffb34002007950 */ /* 0x000fea0003c3ffff */
.L_x_5229:
        /* <DEDUP_REMOVED lines=12> */
.L_x_9843:


//--------------------- .text._ZN10layer_norm13ln_bwd_kernelINS_13Kernel_traitsIf6__halfS2_S2_fjLj2560ELj1ELj1ELj4ELj8ENS_18Kernel_traits_baseILj2560EfS2_S2_S2_fjLj128EEEEELb0ELb0ELb0ELb0EEEvNS_9BwdParamsE --------------------------
	.section	.text._ZN10layer_norm13ln_bwd_kernelINS_13Kernel_traitsIf6__halfS2_S2_fjLj2560ELj1ELj1ELj4ELj8ENS_18Kernel_traits_baseILj2560EfS2_S2_S2_fjLj128EEEEELb0ELb0ELb0ELb0EEEvNS_9BwdParamsE,"ax",@progbits
	.sectioninfo	@"SHI_REGISTERS=136"
	.align	128
        .global         _ZN10layer_norm13ln_bwd_kernelINS_13Kernel_traitsIf6__halfS2_S2_fjLj2560ELj1ELj1ELj4ELj8ENS_18Kernel_traits_baseILj2560EfS2_S2_S2_fjLj128EEEEELb0ELb0ELb0ELb0EEEvNS_9BwdParamsE
        .type           _ZN10layer_norm13ln_bwd_kernelINS_13Kernel_traitsIf6__halfS2_S2_fjLj2560ELj1ELj1ELj4ELj8ENS_18Kernel_traits_baseILj2560EfS2_S2_S2_fjLj128EEEEELb0ELb0ELb0ELb0EEEvNS_9BwdParamsE,@function
        .size           _ZN10layer_norm13ln_bwd_kernelINS_13Kernel_traitsIf6__halfS2_S2_fjLj2560ELj1ELj1ELj4ELj8ENS_18Kernel_traits_baseILj2560EfS2_S2_S2_fjLj128EEEEELb0ELb0ELb0ELb0EEEvNS_9BwdParamsE,(.L_x_9844 - _ZN10layer_norm13ln_bwd_kernelINS_13Kernel_traitsIf6__halfS2_S2_fjLj2560ELj1ELj1ELj4ELj8ENS_18Kernel_traits_baseILj2560EfS2_S2_S2_fjLj128EEEEELb0ELb0ELb0ELb0EEEvNS_9BwdParamsE)
        .other          _ZN10layer_norm13ln_bwd_kernelINS_13Kernel_traitsIf6__halfS2_S2_fjLj2560ELj1ELj1ELj4ELj8ENS_18Kernel_traits_baseILj2560EfS2_S2_S2_fjLj128EEEEELb0ELb0ELb0ELb0EEEvNS_9BwdParamsE,@"STO_CUDA_ENTRY STV_DEFAULT"
_ZN10layer_norm13ln_bwd_kernelINS_13Kernel_traitsIf6__halfS2_S2_fjLj2560ELj1ELj1ELj4ELj8ENS_18Kernel_traits_baseILj2560EfS2_S2_S2_fjLj128EEEEELb0ELb0ELb0ELb0EEEvNS_9BwdParamsE:
.text._ZN10layer_norm13ln_bwd_kernelINS_13Kernel_traitsIf6__halfS2_S2_fjLj2560ELj1ELj1ELj4ELj8ENS_18Kernel_traits_baseILj2560EfS2_S2_S2_fjLj128EEEEELb0ELb0ELb0ELb0EEEvNS_9BwdParamsE:
        /* <DEDUP_REMOVED lines=23> */
[----:B------:R-:W0:Y:S01]  /*0170*/  S2UR UR6, SR_CTAID.X ;  /* 0x00000000000679c3 */ /* 0x000e220000002500 */
[----:B------:R0:W5:Y:S03]  /*0180*/  @P2 LDG.E.128 R80, [R2.64] ;  /* 0x0000000402502981 */ /* 0x000166000c1e1d00 */
        /* <DEDUP_REMOVED lines=32> */
[----:B-1----:R-:W-:Y:S01]  /*0390*/  HFMA2.MMA R3, -RZ, RZ, 0, 5.9604644775390625e-08 ;  /* 0x00000001ff037435 */ /* 0x002fe200000001ff */
[----:B------:R-:W-:-:S02]  /*03a0*/  MOV R61, RZ ;  /* 0x000000ff003d7202 */ /* 0x000fc40000000f00 */
.L_x_5258:
        /* <DEDUP_REMOVED lines=20> */
[----:B------:R-:W-:Y:S01]  /*04f0*/  CS2R R90, SRZ ;  /* 0x00000000005a7805 */ /* 0x000fe2000001ff00 */
[----:B------:R-:W-:Y:S02]  /*0500*/  MOV R127, R6 ;  /* 0x00000006007f7202 */ /* 0x000fe40000000f00 */
[----:B--2---:R-:W-:Y:S01]  /*0510*/  FSEL R126, R86, RZ, !P1 ;  /* 0x000000ff567e7208 */ /* 0x004fe20004800000 */
[----:B---3--:R-:W-:Y:S01]  /*0520*/  @P0 HADD2.F32 R5, -RZ, R84.H0_H0 ;  /* 0x20000054ff050230 */ /* 0x008fe20000004100 */
[----:B------:R-:W-:Y:S05]  /*0530*/  @!P2 BRA `(.L_x_5232) ;  /* 0x000003600000a947 */ /* 0x000fea0003800000 */
[----:B0-----:R-:W-:Y:S01]  /*0540*/  LEA R10, P0, R6, c[0x0][0x188], 0x3 ;  /* 0x00006200060a7a11 */ /* 0x001fe200078018ff */
        /* <DEDUP_REMOVED lines=12> */
[----:B---3--:R-:W-:Y:S02]  /*0610*/  MOV R7, R8 ;  /* 0x0000000800077202 */ /* 0x008fe40000000f00 */
[--C-:B------:R-:W-:Y:S02]  /*0620*/  SHF.R.U64 R86, R8, 0x10, R9.reuse ;  /* 0x0000001008567819 */ /* 0x100fe40000001209 */
[----:B------:R-:W-:Y:S02]  /*0630*/  MOV R14, R9 ;  /* 0x00000009000e7202 */ /* 0x000fe40000000f00 */
[----:B------:R-:W-:Y:S01]  /*0640*/  SHF.R.U32.HI R88, RZ, 0x10, R9 ;  /* 0x00000010ff587819 */ /* 0x000fe20000011609 */
[----:B------:R-:W-:Y:S01]  /*0650*/  HADD2.F32 R9, -RZ, R10.H0_H0 ;  /* 0x2000000aff097230 */ /* 0x000fe20000004100 */
[----:B------:R-:W-:Y:S01]  /*0660*/  SHF.R.U32.HI R84, RZ, 0x10, R11 ;  /* 0x00000010ff547819 */ /* 0x000fe2000001160b */
[----:B------:R-:W-:-:S02]  /*0670*/  HADD2.F32 R85, -RZ, R85.H0_H0 ;  /* 0x20000055ff557230 */ /* 0x000fc40000004100 */
[----:B------:R-:W-:Y:S02]  /*0680*/  HADD2.F32 R87, -RZ, R11.H0_H0 ;  /* 0x2000000bff577230 */ /* 0x000fe40000004100 */
[----:B------:R-:W-:Y:S01]  /*0690*/  HADD2.F32 R11, -RZ, R7.H0_H0 ;  /* 0x20000007ff0b7230 */ /* 0x000fe20000004100 */
[C---:B------:R-:W-:Y:S02]  /*06a0*/  FADD.FTZ R7, -R126.reuse, R9 ;  /* 0x000000097e077221 */ /* 0x040fe40000010100 */
[----:B------:R-:W-:Y:S01]  /*06b0*/  FADD.FTZ R85, -R126, R85 ;  /* 0x000000557e557221 */ /* 0x000fe20000010100 */
[----:B0-----:R-:W-:Y:S01]  /*06c0*/  HADD2.F32 R12, -RZ, R86.H0_H0 ;  /* 0x20000056ff0c7230 */ /* 0x001fe20000004100 */
[----:B-----5:R-:W-:Y:S02]  /*06d0*/  FMUL.FTZ R7, R4, R7 ;  /* 0x0000000704077220 */ /* 0x020fe40000410000 */
[----:B------:R-:W-:Y:S02]  /*06e0*/  FMUL.FTZ R10, R80, R11 ;  /* 0x0000000b500a7220 */ /* 0x000fe40000410000 */
[----:B------:R-:W-:Y:S01]  /*06f0*/  FMUL.FTZ R8, R4, R85 ;  /* 0x0000005504087220 */ /* 0x000fe20000410000 */
[----:B------:R-:W-:Y:S01]  /*0700*/  HADD2.F32 R85, -RZ, R84.H0_H0 ;  /* 0x20000054ff557230 */ /* 0x000fe20000004100 */
[----:B------:R-:W-:Y:S01]  /*0710*/  FADD.FTZ R9, -R126, R87 ;  /* 0x000000577e097221 */ /* 0x000fe20000010100 */
[----:B------:R-:W-:Y:S01]  /*0720*/  HADD2.F32 R13, -RZ, R14.H0_H0 ;  /* 0x2000000eff0d7230 */ /* 0x000fe20000004100 */
[----:B------:R-:W-:-:S02]  /*0730*/  FADD.FTZ R40, R40, R11 ;  /* 0x0000000b28287221 */ /* 0x000fc40000010000 */
[----:B------:R-:W-:Y:S02]  /*0740*/  FFMA.FTZ R60, R7, R11, R60 ;  /* 0x0000000b073c7223 */ /* 0x000fe4000001003c */
[----:B------:R-:W-:Y:S02]  /*0750*/  FMUL.FTZ R11, R81, R12 ;  /* 0x0000000c510b7220 */ /* 0x000fe40000410000 */
[----:B------:R-:W-:Y:S02]  /*0760*/  FADD.FTZ R14, RZ, R10 ;  /* 0x0000000aff0e7221 */ /* 0x000fe40000010000 */
[----:B------:R-:W-:Y:S01]  /*0770*/  FFMA.FTZ R84, R7, R10, RZ ;  /* 0x0000000a07547223 */ /* 0x000fe200000100ff */
[----:B------:R-:W-:Y:S01]  /*0780*/  HADD2.F32 R88, -RZ, R88.H0_H0 ;  /* 0x20000058ff587230 */ /* 0x000fe20000004100 */
[----:B------:R-:W-:Y:S02]  /*0790*/  FADD.FTZ R41, R41, R12 ;  /* 0x0000000c29297221 */ /* 0x000fe40000010000 */
[----:B------:R-:W-:-:S02]  /*07a0*/  FMUL.FTZ R9, R4, R9 ;  /* 0x0000000904097220 */ /* 0x000fc40000410000 */
        /* <DEDUP_REMOVED lines=15> */
.L_x_5232:
[----:B0-----:R-:W-:Y:S05]  /*08a0*/  BSYNC B0 ;  /* 0x0000000000007941 */ /* 0x001fea0003800000 */
.L_x_5231:
        /* <DEDUP_REMOVED lines=15> */
[----:B------:R-:W-:Y:S01]  /*09a0*/  HADD2.F32 R87, -RZ, R19.H0_H0 ;  /* 0x20000013ff577230 */ /* 0x000fe20000004100 */
[----:B---3--:R-:W-:Y:S02]  /*09b0*/  MOV R15, R16 ;  /* 0x00000010000f7202 */ /* 0x008fe40000000f00 */
[--C-:B------:R-:W-:Y:S02]  /*09c0*/  SHF.R.U64 R88, R16, 0x10, R17.reuse ;  /* 0x0000001010587819 */ /* 0x100fe40000001211 */
[----:B------:R-:W-:Y:S02]  /*09d0*/  MOV R22, R17 ;  /* 0x0000001100167202 */ /* 0x000fe40000000f00 */
[----:B------:R-:W-:Y:S01]  /*09e0*/  SHF.R.U32.HI R86, RZ, 0x10, R17 ;  /* 0x00000010ff567819 */ /* 0x000fe20000011611 */
[----:B------:R-:W-:Y:S01]  /*09f0*/  HADD2.F32 R17, -RZ, R18.H0_H0 ;  /* 0x20000012ff117230 */ /* 0x000fe20000004100 */
[----:B------:R-:W-:Y:S01]  /*0a00*/  SHF.R.U32.HI R84, RZ, 0x10, R19 ;  /* 0x00000010ff547819 */ /* 0x000fe20000011613 */
[----:B------:R-:W-:-:S02]  /*0a10*/  HADD2.F32 R85, -RZ, R85.H0_H0 ;  /* 0x20000055ff557230 */ /* 0x000fc40000004100 */
        /* <DEDUP_REMOVED lines=13> */
[----:B------:R-:W-:Y:S02]  /*0af0*/  FADD.FTZ R22, R91, R18 ;  /* 0x000000125b167221 */ /* 0x000fe40000010000 */
[----:B------:R-:W-:Y:S01]  /*0b00*/  FFMA.FTZ R90, R15, R18, R90 ;  /* 0x000000120f5a7223 */ /* 0x000fe2000001005a */
        /* <DEDUP_REMOVED lines=18> */
.L_x_5234:
[----:B------:R-:W-:Y:S05]  /*0c30*/  BSYNC B0 ;  /* 0x0000000000007941 */ /* 0x000fea0003800000 */
.L_x_5233:
        /* <DEDUP_REMOVED lines=20> */
[----:B------:R-:W-:-:S02]  /*0d80*/  HADD2.F32 R85, -RZ, R86.H0_H0 ;  /* 0x20000056ff557230 */ /* 0x000fc40000004100 */
[----:B------:R-:W-:Y:S01]  /*0d90*/  HADD2.F32 R93, -RZ, R93.H0_H0 ;  /* 0x2000005dff5d7230 */ /* 0x000fe20000004100 */
[----:B------:R-:W-:Y:S01]  /*0da0*/  SHF.R.U32.HI R96, RZ, 0x10, R87 ;  /* 0x00000010ff607819 */ /* 0x000fe20000011657 */
[----:B------:R-:W-:Y:S01]  /*0db0*/  HADD2.F32 R87, -RZ, R23.H0_H0 ;  /* 0x20000017ff577230 */ /* 0x000fe20000004100 */
[C---:B------:R-:W-:Y:S02]  /*0dc0*/  FADD.FTZ R23, -R126.reuse, R85 ;  /* 0x000000557e177221 */ /* 0x040fe40000010100 */
[----:B------:R-:W-:Y:S01]  /*0dd0*/  FADD.FTZ R93, -R126, R93 ;  /* 0x0000005d7e5d7221 */ /* 0x000fe20000010100 */
[----:B------:R-:W-:Y:S01]  /*0de0*/  HADD2.F32 R84, -RZ, R97.H0_H0 ;  /* 0x20000061ff547230 */ /* 0x000fe20000004100 */
[----:B-----5:R-:W-:Y:S01]  /*0df0*/  FMUL.FTZ R23, R4, R23 ;  /* 0x0000001704177220 */ /* 0x020fe20000410000 */
[----:B------:R-:W-:Y:S01]  /*0e00*/  HADD2.F32 R85, -RZ, R92.H0_H0 ;  /* 0x2000005cff557230 */ /* 0x000fe20000004100 */
[----:B------:R-:W-:Y:S01]  /*0e10*/  FADD.FTZ R95, -R126, R95 ;  /* 0x0000005f7e5f7221 */ /* 0x000fe20000010100 */
[----:B------:R-:W-:Y:S01]  /*0e20*/  HADD2.F32 R86, -RZ, R94.H0_H0 ;  /* 0x2000005eff567230 */ /* 0x000fe20000004100 */
[----:B------:R-:W-:-:S02]  /*0e30*/  FMUL.FTZ R92, R4, R93 ;  /* 0x0000005d045c7220 */ /* 0x000fc40000410000 */
[-C--:B------:R-:W-:Y:S02]  /*0e40*/  FMUL.FTZ R94, R72, R87.reuse ;  /* 0x00000057485e7220 */ /* 0x080fe40000410000 */
        /* <DEDUP_REMOVED lines=23> */
.L_x_5236:
[----:B0-----:R-:W-:Y:S05]  /*0fc0*/  BSYNC B0 ;  /* 0x0000000000007941 */ /* 0x001fea0003800000 */
.L_x_5235:
        /* <DEDUP_REMOVED lines=20> */
[--C-:B------:R-:W-:Y:S01]  /*1110*/  IMAD.MOV.U32 R100, RZ, RZ, R85.reuse ;  /* 0x000000ffff647224 */ /* 0x100fe200078e0055 */
[----:B------:R-:W-:Y:S01]  /*1120*/  SHF.R.U32.HI R102, RZ, 0x10, R85 ;  /* 0x00000010ff667819 */ /* 0x000fe20000011655 */
[----:B------:R-:W-:-:S02]  /*1130*/  HADD2.F32 R85, -RZ, R86.H0_H0 ;  /* 0x20000056ff557230 */ /* 0x000fc40000004100 */
[----:B------:R-:W-:-:S03]  /*1140*/  HADD2.F32 R99, -RZ, R84.H0_H0 ;  /* 0x20000054ff637230 */ /* 0x000fc60000004100 */
[C---:B------:R-:W-:Y:S02]  /*1150*/  FADD.FTZ R85, -R126.reuse, R85 ;  /* 0x000000557e557221 */ /* 0x040fe40000010100 */
[----:B0-----:R-:W-:Y:S01]  /*1160*/  FADD.FTZ R89, -R126, R99 ;  /* 0x000000637e597221 */ /* 0x001fe20000010100 */
        /* <DEDUP_REMOVED lines=30> */
.L_x_5238:
[----:B------:R-:W-:Y:S05]  /*1350*/  BSYNC B0 ;  /* 0x0000000000007941 */ /* 0x000fea0003800000 */
.L_x_5237:
        /* <DEDUP_REMOVED lines=21> */
[----:B------:R-:W-:Y:S01]  /*14b0*/  MOV R85, R87 ;  /* 0x0000005700557202 */ /* 0x000fe20000000f00 */
[C---:B------:R-:W-:Y:S01]  /*14c0*/  FADD.FTZ R111, -R126.reuse, R111 ;  /* 0x0000006f7e6f7221 */ /* 0x040fe20000010100 */
[----:B------:R-:W-:Y:S01]  /*14d0*/  SHF.R.U32.HI R86, RZ, 0x10, R87 ;  /* 0x00000010ff567819 */ /* 0x000fe20000011657 */
[----:B------:R-:W-:Y:S01]  /*14e0*/  FADD.FTZ R109, -R126, R109 ;  /* 0x0000006d7e6d7221 */ /* 0x000fe20000010100 */
[----:B------:R-:W-:Y:S01]  /*14f0*/  HADD2.F32 R87, -RZ, R84.H0_H0 ;  /* 0x20000054ff577230 */ /* 0x000fe20000004100 */
[C---:B-----5:R-:W-:Y:S01]  /*1500*/  FMUL.FTZ R107, R4.reuse, R107 ;  /* 0x0000006b046b7220 */ /* 0x060fe20000410000 */
        /* <DEDUP_REMOVED lines=15> */
[----:B0-----:R-:W-:Y:S02]  /*1600*/  FADD.FTZ R89, -R126, R123 ;  /* 0x0000007b7e597221 */ /* 0x001fe40000010100 */
        /* <DEDUP_REMOVED lines=12> */
.L_x_5240:
[----:B------:R-:W-:Y:S05]  /*16d0*/  BSYNC B0 ;  /* 0x0000000000007941 */ /* 0x000fea0003800000 */
.L_x_5239:
[----:B------:R-:W-:Y:S02]  /*16e0*/  LOP3.LUT P1, RZ, R3, 0xff, RZ, 0xc0, !PT ;  /* 0x000000ff03ff7812 */ /* 0x000fe4000782c0ff */
[----:B------:R-:W-:Y:S02]  /*16f0*/  SHF.R.U32.HI R86, RZ, 0x5, R0 ;  /* 0x00000005ff567819 */ /* 0x000fe40000011600 */
[----:B------:R-:W-:Y:S02]  /*1700*/  LOP3.LUT P0, RZ, R0, 0x1f, RZ, 0xc0, !PT ;  /* 0x0000001f00ff7812 */ /* 0x000fe4000780c0ff */
[----:B------:R-:W-:-:S07]  /*1710*/  LOP3.LUT R131, R86, 0x7fffffc, RZ, 0xc0, !PT ;  /* 0x07fffffc56837812 */ /* 0x000fce00078ec0ff */
[----:B------:R-:W-:Y:S01]  /*1720*/  @!P1 IADD3 R131, R131, 0x4, RZ ;  /* 0x0000000483839810 */ /* 0x000fe20007ffe0ff */
[----:B------:R-:W-:Y:S05]  /*1730*/  BRA.DIV ~URZ, `(.L_x_5241) ;  /* 0x000019d27f007947 */ /* 0x000fea000b800000 */
[----:B------:R0:W1:Y:S02]  /*1740*/  SHFL.DOWN PT, R88, R91, 0x10, 0x1f ;  /* 0x0a001f005b587f89 */ /* 0x00006400000e0000 */
.L_x_5259:
        /* <DEDUP_REMOVED lines=18> */
.L_x_5260:
        /* <DEDUP_REMOVED lines=33> */
[----:B------:R-:W-:Y:S02]  /*1a80*/  FFMA.FTZ R86, R14, R126, R127 ;  /* 0x0000007e0e567223 */ /* 0x000fe4000001007f */
[----:B------:R-:W-:-:S04]  /*1a90*/  FMUL.FTZ R90, R4, R89 ;  /* 0x00000059045a7220 */ /* 0x000fc80000410000 */
[--C-:B------:R-:W-:Y:S02]  /*1aa0*/  @P1 SHF.R.U64 R87, R120, 0x10, R121.reuse ;  /* 0x0000001078571819 */ /* 0x100fe40000001279 */
[----:B------:R-:W-:Y:S02]  /*1ab0*/  @P1 MOV R84, R121 ;  /* 0x0000007900541202 */ /* 0x000fe40000000f00 */
[----:B------:R-:W-:Y:S01]  /*1ac0*/  @P1 SHF.R.U32.HI R89, RZ, 0x10, R121 ;  /* 0x00000010ff591819 */ /* 0x000fe20000011679 */
[----:B------:R-:W-:Y:S02]  /*1ad0*/  @P1 HADD2.F32 R87, -RZ, R87.H0_H0 ;  /* 0x20000057ff571230 */ /* 0x000fe40000004100 */
[----:B------:R-:W-:Y:S01]  /*1ae0*/  @P1 HADD2.F32 R85, -RZ, R84.H0_H0 ;  /* 0x20000054ff551230 */ /* 0x000fe20000004100 */
[----:B------:R-:W-:Y:S01]  /*1af0*/  @P1 MOV R84, R120 ;  /* 0x0000007800541202 */ /* 0x000fe20000000f00 */
[----:B------:R-:W-:Y:S01]  /*1b00*/  @P1 HADD2.F32 R89, -RZ, R89.H0_H0 ;  /* 0x20000059ff591230 */ /* 0x000fe20000004100 */
[----:B------:R-:W-:-:S02]  /*1b10*/  @P1 FADD.FTZ R88, R88, R87 ;  /* 0x0000005758581221 */ /* 0x000fc40000010000 */
[----:B------:R-:W-:Y:S02]  /*1b20*/  FADD.FTZ R87, R13, -R86 ;  /* 0x800000560d577221 */ /* 0x000fe40000010000 */
[----:B------:R-:W-:Y:S02]  /*1b30*/  @P1 FADD.FTZ R90, R90, R85 ;  /* 0x000000555a5a1221 */ /* 0x000fe40000010000 */
[----:B------:R-:W-:Y:S02]  /*1b40*/  FFMA.FTZ R85, R7, R126, R127 ;  /* 0x0000007e07557223 */ /* 0x000fe4000001007f */
[----:B------:R-:W-:Y:S01]  /*1b50*/  FMUL.FTZ R132, R4, R87 ;  /* 0x0000005704847220 */ /* 0x000fe20000410000 */
[----:B------:R-:W-:Y:S01]  /*1b60*/  @P1 HADD2.F32 R87, -RZ, R84.H0_H0 ;  /* 0x20000054ff571230 */ /* 0x000fe20000004100 */
[----:B------:R-:W-:Y:S02]  /*1b70*/  FADD.FTZ R85, R10, -R85 ;  /* 0x800000550a557221 */ /* 0x000fe40000010000 */
[----:B------:R-:W-:-:S02]  /*1b80*/  @P1 FADD.FTZ R132, R132, R89 ;  /* 0x0000005984841221 */ /* 0x000fc40000010000 */
[----:B------:R-:W-:Y:S02]  /*1b90*/  FMUL.FTZ R84, R4, R85 ;  /* 0x0000005504547220 */ /* 0x000fe40000410000 */
[-C--:B------:R-:W-:Y:S01]  /*1ba0*/  FMUL.FTZ R86, R88, R5.reuse ;  /* 0x0000000558567220 */ /* 0x080fe20000410000 */
[----:B------:R-:W-:Y:S01]  /*1bb0*/  @P0 F2FP.PACK_AB R88, RZ, R88 ;  /* 0x00000058ff58023e */ /* 0x000fe200000000ff */
[-C--:B------:R-:W-:Y:S01]  /*1bc0*/  FMUL.FTZ R91, R132, R5.reuse ;  /* 0x00000005845b7220 */ /* 0x080fe20000410000 */
[----:B------:R-:W-:Y:S01]  /*1bd0*/  @P0 F2FP.PACK_AB R132, RZ, R132 ;  /* 0x00000084ff84023e */ /* 0x000fe200000000ff */
[----:B------:R-:W-:Y:S01]  /*1be0*/  @P1 FADD.FTZ R84, R84, R87 ;  /* 0x0000005754541221 */ /* 0x000fe20000010000 */
[----:B------:R0:W1:Y:S01]  /*1bf0*/  F2F.F16.F32 R133, R86 ;  /* 0x0000005600857304 */ /* 0x0000620000200800 */
[----:B------:R-:W-:Y:S01]  /*1c00*/  FMUL.FTZ R89, R90, R5 ;  /* 0x000000055a597220 */ /* 0x000fe20000410000 */
[----:B------:R-:W-:Y:S02]  /*1c10*/  ISETP.NE.U32.AND P1, PT, RZ, c[0x0][0x258], PT ;  /* 0x00009600ff007a0c */ /* 0x000fe40003f25070 */
[----:B------:R-:W-:-:S02]  /*1c20*/  @P0 F2FP.PACK_AB R90, RZ, R90 ;  /* 0x0000005aff5a023e */ /* 0x000fc400000000ff */
[----:B------:R-:W-:Y:S02]  /*1c30*/  ISETP.NE.AND.EX P1, PT, RZ, c[0x0][0x25c], PT, P1 ;  /* 0x00009700ff007a0c */ /* 0x000fe40003f25310 */
[----:B------:R2:W3:Y:S01]  /*1c40*/  F2F.F16.F32 R87, R91 ;  /* 0x0000005b00577304 */ /* 0x0004e20000200800 */
[----:B0-----:R-:W-:Y:S01]  /*1c50*/  FMUL.FTZ R86, R84, R5 ;  /* 0x0000000554567220 */ /* 0x001fe20000410000 */
[----:B------:R-:W-:Y:S02]  /*1c60*/  @P0 F2FP.PACK_AB R84, RZ, R84 ;  /* 0x00000054ff54023e */ /* 0x000fe400000000ff */
[----:B------:R-:W-:Y:S02]  /*1c70*/  @P0 PRMT R128, R88, 0x7610, R128 ;  /* 0x0000761058800816 */ /* 0x000fe40000000080 */
[----:B------:R-:W-:Y:S02]  /*1c80*/  @P0 PRMT R125, R84, 0x7610, R125 ;  /* 0x00007610547d0816 */ /* 0x000fe4000000007d */
[----:B------:R-:W0:Y:S01]  /*1c90*/  F2F.F16.F32 R89, R89 ;  /* 0x0000005900597304 */ /* 0x000e220000200800 */
[----:B--2---:R-:W-:Y:S01]  /*1ca0*/  HFMA2.MMA R91, -RZ, RZ, 0, 4.76837158203125e-07 ;  /* 0x00000008ff5b7435 */ /* 0x004fe200000001ff */
[----:B-1----:R-:W-:Y:S01]  /*1cb0*/  IMAD.WIDE.U32 R84, R133, 0x10000, RZ ;  /* 0x0001000085547825 */ /* 0x002fe200078e00ff */
[----:B------:R-:W-:-:S02]  /*1cc0*/  @P0 PRMT R129, R90, 0x7610, R129 ;  /* 0x000076105a810816 */ /* 0x000fc40000000081 */
[----:B------:R-:W-:-:S03]  /*1cd0*/  @P0 PRMT R130, R132, 0x7610, R130 ;  /* 0x0000761084820816 */ /* 0x000fc60000000082 */
[----:B------:R1:W2:Y:S01]  /*1ce0*/  F2F.F16.F32 R131, R86 ;  /* 0x0000005600837304 */ /* 0x0002a20000200800 */
[----:B---3--:R-:W-:-:S04]  /*1cf0*/  SHF.L.U32 R87, R87, 0x10, RZ ;  /* 0x0000001057577819 */ /* 0x008fc800000006ff */
[----:B0-----:R-:W-:Y:S01]  /*1d00*/  LOP3.LUT R85, R85, R87, R89, 0xfe, !PT ;  /* 0x0000005755557212 */ /* 0x001fe200078efe59 */
        /* <DEDUP_REMOVED lines=11> */
.L_x_5245:
[----:B------:R1:W-:Y:S01]  /*1dc0*/  STG.E.64 [R86.64], R84 ;  /* 0x0000005456007986 */ /* 0x0003e2000c101b04 */
[----:B------:R-:W-:-:S03]  /*1dd0*/  IADD3 R6, R6, 0x80, RZ ;  /* 0x0000008006067810 */ /* 0x000fc60007ffe0ff */
.L_x_5244:
[----:B------:R-:W-:Y:S05]  /*1de0*/  BSYNC B0 ;  /* 0x0000000000007941 */ /* 0x000fea0003800000 */
.L_x_5243:
[----:B------:R-:W-:Y:S01]  /*1df0*/  BSSY B0, `(.L_x_5246) ;  /* 0x0000041000007945 */ /* 0x000fe20003800000 */
[----:B------:R-:W-:Y:S05]  /*1e00*/  @!P3 BRA `(.L_x_5247) ;  /* 0x000003f00000b947 */ /* 0x000fea0003800000 */
[----:B------:R-:W-:Y:S01]  /*1e10*/  ISETP.NE.U32.AND P0, PT, RZ, c[0x0][0x218], PT ;  /* 0x00008600ff007a0c */ /* 0x000fe20003f05070 */
[-CC-:B-1----:R-:W-:Y:S01]  /*1e20*/  FFMA.FTZ R84, R16, R126.reuse, R127.reuse ;  /* 0x0000007e10547223 */ /* 0x182fe2000001007f */
[----:B------:R-:W-:Y:S01]  /*1e30*/  ISETP.NE.U32.AND P1, PT, RZ, c[0x0][0x258], PT ;  /* 0x00009600ff007a0c */ /* 0x000fe20003f25070 */
[----:B0-----:R-:W-:Y:S01]  /*1e40*/  FFMA.FTZ R89, R17, R126, R127 ;  /* 0x0000007e11597223 */ /* 0x001fe2000001007f */
        /* <DEDUP_REMOVED lines=12> */
[----:B------:R-:W-:Y:S01]  /*1f10*/  @P0 IMAD.MOV.U32 R84, RZ, RZ, R118 ;  /* 0x000000ffff540224 */ /* 0x000fe200078e0076 */
        /* <DEDUP_REMOVED lines=44> */
.L_x_5248:
[----:B------:R1:W-:Y:S01]  /*21e0*/  STG.E.64 [R86.64], R84 ;  /* 0x0000005456007986 */ /* 0x0003e2000c101b04 */
[----:B------:R-:W-:-:S03]  /*21f0*/  IADD3 R6, R6, 0x80, RZ ;  /* 0x0000008006067810 */ /* 0x000fc60007ffe0ff */
.L_x_5247:
[----:B------:R-:W-:Y:S05]  /*2200*/  BSYNC B0 ;  /* 0x0000000000007941 */ /* 0x000fea0003800000 */
.L_x_5246:
        /* <DEDUP_REMOVED lines=63> */
.L_x_5251:
[----:B------:R1:W-:Y:S01]  /*2600*/  STG.E.64 [R86.64], R84 ;  /* 0x0000005456007986 */ /* 0x0003e2000c101b04 */
[----:B------:R-:W-:-:S03]  /*2610*/  IADD3 R6, R6, 0x80, RZ ;  /* 0x0000008006067810 */ /* 0x000fc60007ffe0ff */
.L_x_5250:
[----:B------:R-:W-:Y:S05]  /*2620*/  BSYNC B0 ;  /* 0x0000000000007941 */ /* 0x000fea0003800000 */
.L_x_5249:
        /* <DEDUP_REMOVED lines=50> */
[----:B---3--:R-:W-:-:S05]  /*2950*/  IMAD.U32 R87, R87, 0x10000, RZ ;  /* 0x0001000057577824 */ /* 0x008fca00078e00ff */
        /* <DEDUP_REMOVED lines=12> */
.L_x_5254:
[----:B------:R1:W-:Y:S01]  /*2a20*/  STG.E.64 [R86.64], R84 ;  /* 0x0000005456007986 */ /* 0x0003e2000c101b04 */
[----:B------:R-:W-:-:S03]  /*2a30*/  IADD3 R6, R6, 0x80, RZ ;  /* 0x0000008006067810 */ /* 0x000fc60007ffe0ff */
.L_x_5253:
[----:B------:R-:W-:Y:S05]  /*2a40*/  BSYNC B0 ;  /* 0x0000000000007941 */ /* 0x000fea0003800000 */
.L_x_5252:
        /* <DEDUP_REMOVED lines=11> */
[-CC-:B------:R-:W-:Y:S02]  /*2b00*/  FFMA.FTZ R90, R124, R126.reuse, R127.reuse ;  /* 0x0000007e7c5a7223 */ /* 0x180fe4000001007f */
[----:B------:R-:W-:Y:S02]  /*2b10*/  FMUL.FTZ R88, R4, R89 ;  /* 0x0000005904587220 */ /* 0x000fe40000410000 */
[----:B------:R-:W-:Y:S02]  /*2b20*/  FADD.FTZ R89, R123, -R90 ;  /* 0x8000005a7b597221 */ /* 0x000fe40000010000 */
[----:B------:R-:W-:Y:S01]  /*2b30*/  @P0 MOV R84, R113 ;  /* 0x0000007100540202 */ /* 0x000fe20000000f00 */
[----:B------:R-:W-:Y:S01]  /*2b40*/  FFMA.FTZ R127, R107, R126, R127 ;  /* 0x0000007e6b7f7223 */ /* 0x000fe2000001007f */
[--C-:B------:R-:W-:Y:S01]  /*2b50*/  @P0 SHF.R.U64 R87, R112, 0x10, R113.reuse ;  /* 0x0000001070570819 */ /* 0x100fe20000001271 */
[----:B------:R-:W-:Y:S02]  /*2b60*/  FMUL.FTZ R90, R4, R89 ;  /* 0x00000059045a7220 */ /* 0x000fe40000410000 */
[----:B------:R-:W-:Y:S01]  /*2b70*/  @P0 HADD2.F32 R85, -RZ, R84.H0_H0 ;  /* 0x20000054ff550230 */ /* 0x000fe20000004100 */
[----:B------:R-:W-:Y:S01]  /*2b80*/  @P0 SHF.R.U32.HI R84, RZ, 0x10, R113 ;  /* 0x00000010ff540819 */ /* 0x000fe20000011671 */
[----:B------:R-:W-:Y:S01]  /*2b90*/  @P0 HADD2.F32 R87, -RZ, R87.H0_H0 ;  /* 0x20000057ff570230 */ /* 0x000fe20000004100 */
[----:B------:R-:W-:-:S02]  /*2ba0*/  FADD.FTZ R127, R110, -R127 ;  /* 0x8000007f6e7f7221 */ /* 0x000fc40000010000 */
[----:B------:R-:W-:Y:S01]  /*2bb0*/  @P0 FADD.FTZ R88, R88, R85 ;  /* 0x0000005558580221 */ /* 0x000fe20000010000 */
[----:B------:R-:W-:Y:S01]  /*2bc0*/  @P0 HADD2.F32 R85, -RZ, R84.H0_H0 ;  /* 0x20000054ff550230 */ /* 0x000fe20000004100 */
[----:B------:R-:W-:Y:S01]  /*2bd0*/  @P0 MOV R84, R112 ;  /* 0x0000007000540202 */ /* 0x000fe20000000f00 */
[----:B------:R-:W-:Y:S02]  /*2be0*/  @P0 FADD.FTZ R86, R86, R87 ;  /* 0x0000005756560221 */ /* 0x000fe40000010000 */
[----:B------:R-:W-:Y:S02]  /*2bf0*/  FMUL.FTZ R4, R4, R127 ;  /* 0x0000007f04047220 */ /* 0x000fe40000410000 */
[----:B------:R-:W-:Y:S01]  /*2c00*/  @P0 FADD.FTZ R90, R90, R85 ;  /* 0x000000555a5a0221 */ /* 0x000fe20000010000 */
[----:B------:R-:W-:Y:S01]  /*2c10*/  @P0 HADD2.F32 R85, -RZ, R84.H0_H0 ;  /* 0x20000054ff550230 */ /* 0x000fe20000004100 */
[-C--:B------:R-:W-:Y:S01]  /*2c20*/  FMUL.FTZ R87, R86, R5.reuse ;  /* 0x0000000556577220 */ /* 0x080fe20000410000 */
[----:B------:R-:W-:Y:S01]  /*2c30*/  @P1 F2FP.PACK_AB R86, RZ, R86 ;  /* 0x00000056ff56123e */ /* 0x000fe200000000ff */
[----:B------:R-:W-:Y:S01]  /*2c40*/  FMUL.FTZ R89, R88, R5 ;  /* 0x0000000558597220 */ /* 0x000fe20000410000 */
[----:B------:R-:W-:Y:S01]  /*2c50*/  @P1 F2FP.PACK_AB R88, RZ, R88 ;  /* 0x00000058ff58123e */ /* 0x000fe200000000ff */
[----:B------:R0:W1:Y:S01]  /*2c60*/  F2F.F16.F32 R131, R87 ;  /* 0x0000005700837304 */ /* 0x0000620000200800 */
[----:B------:R-:W-:Y:S01]  /*2c70*/  @P0 FADD.FTZ R4, R4, R85 ;  /* 0x0000005504040221 */ /* 0x000fe20000010000 */
[----:B------:R-:W-:-:S02]  /*2c80*/  ISETP.NE.U32.AND P0, PT, RZ, c[0x0][0x258], PT ;  /* 0x00009600ff007a0c */ /* 0x000fc40003f05070 */
[----:B------:R-:W-:Y:S01]  /*2c90*/  @P1 PRMT R128, R86, 0x7610, R128 ;  /* 0x0000761056801816 */ /* 0x000fe20000000080 */
[-C--:B------:R-:W-:Y:S01]  /*2ca0*/  FMUL.FTZ R84, R4, R5.reuse ;  /* 0x0000000504547220 */ /* 0x080fe20000410000 */
[----:B------:R-:W-:Y:S02]  /*2cb0*/  ISETP.NE.AND.EX P0, PT, RZ, c[0x0][0x25c], PT, P0 ;  /* 0x00009700ff007a0c */ /* 0x000fe40003f05300 */
[----:B------:R-:W-:Y:S01]  /*2cc0*/  F2F.F16.F32 R89, R89 ;  /* 0x0000005900597304 */ /* 0x000fe20000200800 */
[----:B0-----:R-:W-:Y:S01]  /*2cd0*/  FMUL.FTZ R87, R90, R5 ;  /* 0x000000055a577220 */ /* 0x001fe20000410000 */
[----:B------:R-:W-:Y:S02]  /*2ce0*/  @P1 F2FP.PACK_AB R4, RZ, R4 ;  /* 0x00000004ff04123e */ /* 0x000fe400000000ff */
[----:B------:R-:W-:Y:S02]  /*2cf0*/  @P1 F2FP.PACK_AB R90, RZ, R90 ;  /* 0x0000005aff5a123e */ /* 0x000fe400000000ff */
[----:B------:R-:W-:-:S02]  /*2d00*/  @P1 PRMT R125, R4, 0x7610, R125 ;  /* 0x00007610047d1816 */ /* 0x000fc4000000007d */
[----:B------:R0:W2:Y:S01]  /*2d10*/  F2F.F16.F32 R85, R87 ;  /* 0x0000005700557304 */ /* 0x0000a20000200800 */
[----:B-1----:R-:W-:Y:S01]  /*2d20*/  IMAD.WIDE.U32 R4, R131, 0x10000, RZ ;  /* 0x0001000083047825 */ /* 0x002fe200078e00ff */
[----:B------:R-:W-:Y:S02]  /*2d30*/  @P1 PRMT R129, R88, 0x7610, R129 ;  /* 0x0000761058811816 */ /* 0x000fe40000000081 */
[----:B------:R-:W-:-:S04]  /*2d40*/  @P1 PRMT R130, R90, 0x7610, R130 ;  /* 0x000076105a821816 */ /* 0x000fc80000000082 */
[----:B------:R-:W1:Y:S01]  /*2d50*/  F2F.F16.F32 R91, R84 ;  /* 0x00000054005b7304 */ /* 0x000e620000200800 */
[----:B0-----:R-:W-:Y:S01]  /*2d60*/  HFMA2.MMA R87, -RZ, RZ, 0, 4.76837158203125e-07 ;  /* 0x00000008ff577435 */ /* 0x001fe200000001ff */
[----:B--2---:R-:W-:-:S09]  /*2d70*/  SHF.L.U32 R85, R85, 0x10, RZ ;  /* 0x0000001055557819 */ /* 0x004fd200000006ff */
[----:B------:R-:W-:Y:S01]  /*2d80*/  IMAD.WIDE.U32 R86, R6, R87, c[0x0][0x248] ;  /* 0x0000920006567625 */ /* 0x000fe200078e0057 */
[----:B------:R-:W-:Y:S02]  /*2d90*/  LOP3.LUT R85, R5, R85, R89, 0xfe, !PT ;  /* 0x0000005505557212 */ /* 0x000fe400078efe59 */
[----:B-1----:R-:W-:Y:S01]  /*2da0*/  LOP3.LUT R84, R4, R91, RZ, 0xfc, !PT ;  /* 0x0000005b04547212 */ /* 0x002fe200078efcff */
        /* <DEDUP_REMOVED lines=9> */
.L_x_5257:
[----:B------:R1:W-:Y:S02]  /*2e40*/  STG.E.64 [R86.64], R84 ;  /* 0x0000005456007986 */ /* 0x0003e4000c101b04 */
.L_x_5256:
[----:B------:R-:W-:Y:S05]  /*2e50*/  BSYNC B0 ;  /* 0x0000000000007941 */ /* 0x000fea0003800000 */
.L_x_5255:
[----:B------:R-:W-:Y:S02]  /*2e60*/  IADD3 R2, R2, c[0x0][0x160], RZ ;  /* 0x0000580002027a10 */ /* 0x000fe40007ffe0ff */
[----:B------:R-:W-:Y:S02]  /*2e70*/  LOP3.LUT P1, RZ, R3, 0xff, RZ, 0xc0, !PT ;  /* 0x000000ff03ff7812 */ /* 0x000fe4000782c0ff */
[----:B------:R-:W-:Y:S02]  /*2e80*/  ISETP.GE.AND P0, PT, R2, c[0x0][0x164], PT ;  /* 0x0000590002007a0c */ /* 0x000fe40003f06270 */
[----:B------:R-:W-:-:S11]  /*2e90*/  SEL R3, RZ, 0x1, P1 ;  /* 0x00000001ff037807 */ /* 0x000fd60000800000 */
[----:B01---5:R-:W-:Y:S01]  /*2ea0*/  @P0 CALL.REL.NOINC `(.L_x_5230) ;  /* 0x0000001000000944 */ /* 0x023fe20003c00000 */
[----:B------:R-:W-:Y:S05]  /*2eb0*/  BRA `(.L_x_5258) ;  /* 0xffffd4f000007947 */ /* 0x000fea000383ffff */
.L_x_5230:
[----:B-1----:R-:W0:Y:S01]  /*2ec0*/  S2UR UR6, SR_CTAID.X ;  /* 0x00000000000679c3 */ /* 0x002e220000002500 */
[----:B------:R-:W0:Y:S01]  /*2ed0*/  S2R R2, SR_TID.X ;  /* 0x0000000000027919 */ /* 0x000e220000002100 */
[----:B------:R-:W-:Y:S01]  /*2ee0*/  @P2 MOV R5, 0x10 ;  /* 0x0000001000052802 */ /* 0x000fe20000000f00 */
        /* <DEDUP_REMOVED lines=34> */
.L_x_5241:
[----:B------:R-:W-:Y:S01]  /*3110*/  HFMA2.MMA R132, -RZ, RZ, 0, 9.5367431640625e-07 ;  /* 0x00000010ff847435 */ /* 0x000fe200000001ff */
[----:B------:R-:W-:Y:S02]  /*3120*/  MOV R89, R91 ;  /* 0x0000005b00597202 */ /* 0x000fe40000000f00 */
[----:B------:R-:W-:Y:S02]  /*3130*/  MOV R126, 0x1f ;  /* 0x0000001f007e7802 */ /* 0x000fe40000000f00 */
[----:B------:R-:W-:-:S02]  /*3140*/  MOV R133, 0xffffffff ;  /* 0xffffffff00857802 */ /* 0x000fc40000000f00 */
[----:B------:R-:W-:Y:S02]  /*3150*/  MOV R84, 0x3170 ;  /* 0x0000317000547802 */ /* 0x000fe40000000f00 */
[----:B-----5:R-:W-:Y:S05]  /*3160*/  CALL.REL.NOINC `($__internal_100_$__cuda_sm70_shflsync_down_p) ;  /* 0x0000045000007944 */ /* 0x020fea0003c00000 */
[----:B-1----:R-:W-:Y:S01]  /*3170*/  MOV R88, R132 ;  /* 0x0000008400587202 */ /* 0x002fe20000000f00 */
[----:B0-----:R-:W-:Y:S05]  /*3180*/  BRA `(.L_x_5259) ;  /* 0xffffe5c000007947 */ /* 0x001fea000383ffff */
.L_x_5242:
[----:B------:R-:W-:Y:S01]  /*3190*/  HFMA2.MMA R132, -RZ, RZ, 0, 9.5367431640625e-07 ;  /* 0x00000010ff847435 */ /* 0x000fe200000001ff */
[----:B------:R-:W-:Y:S02]  /*31a0*/  MOV R89, R90 ;  /* 0x0000005a00597202 */ /* 0x000fe40000000f00 */
[----:B------:R-:W-:Y:S02]  /*31b0*/  MOV R126, 0x1f ;  /* 0x0000001f007e7802 */ /* 0x000fe40000000f00 */
[----:B------:R-:W-:Y:S02]  /*31c0*/  MOV R133, 0xffffffff ;  /* 0xffffffff00857802 */ /* 0x000fe40000000f00 */
[----:B------:R-:W-:Y:S02]  /*31d0*/  MOV R84, 0x31f0 ;  /* 0x000031f000547802 */ /* 0x000fe40000000f00 */
[----:B01---5:R-:W-:Y:S05]  /*31e0*/  CALL.REL.NOINC `($__internal_100_$__cuda_sm70_shflsync_down_p) ;  /* 0x000003d000007944 */ /* 0x023fea0003c00000 */
[----:B------:R-:W-:Y:S01]  /*31f0*/  FADD.FTZ R88, R88, R91 ;  /* 0x0000005b58587221 */ /* 0x000fe20000010000 */
[----:B0-----:R-:W-:Y:S01]  /*3200*/  MOV R133, 0xffffffff ;  /* 0xffffffff00857802 */ /* 0x001fe20000000f00 */
[----:B-1----:R-:W-:Y:S01]  /*3210*/  FADD.FTZ R91, R90, R132 ;  /* 0x000000845a5b7221 */ /* 0x002fe20000010000 */
[----:B------:R-:W-:Y:S01]  /*3220*/  HFMA2.MMA R132, -RZ, RZ, 0, 4.76837158203125e-07 ;  /* 0x00000008ff847435 */ /* 0x000fe200000001ff */
[----:B------:R-:W-:Y:S01]  /*3230*/  IMAD.MOV.U32 R126, RZ, RZ, 0x1f ;  /* 0x0000001fff7e7424 */ /* 0x000fe200078e00ff */
[----:B------:R-:W-:-:S02]  /*3240*/  MOV R89, R88 ;  /* 0x0000005800597202 */ /* 0x000fc40000000f00 */
[----:B------:R-:W-:Y:S02]  /*3250*/  MOV R84, 0x3270 ;  /* 0x0000327000547802 */ /* 0x000fe40000000f00 */
[----:B------:R-:W-:Y:S05]  /*3260*/  CALL.REL.NOINC `($__internal_100_$__cuda_sm70_shflsync_down_p) ;  /* 0x0000035000007944 */ /* 0x000fea0003c00000 */
[----:B-1----:R-:W-:Y:S01]  /*3270*/  MOV R87, R132 ;  /* 0x0000008400577202 */ /* 0x002fe20000000f00 */
[----:B------:R-:W-:Y:S01]  /*3280*/  HFMA2.MMA R132, -RZ, RZ, 0, 4.76837158203125e-07 ;  /* 0x00000008ff847435 */ /* 0x000fe200000001ff */
[----:B0-----:R-:W-:Y:S02]  /*3290*/  MOV R89, R91 ;  /* 0x0000005b00597202 */ /* 0x001fe40000000f00 */
[----:B------:R-:W-:Y:S02]  /*32a0*/  MOV R126, 0x1f ;  /* 0x0000001f007e7802 */ /* 0x000fe40000000f00 */
[----:B------:R-:W-:Y:S02]  /*32b0*/  MOV R133, 0xffffffff ;  /* 0xffffffff00857802 */ /* 0x000fe40000000f00 */
[----:B------:R-:W-:Y:S02]  /*32c0*/  MOV R84, 0x32e0 ;  /* 0x000032e000547802 */ /* 0x000fe40000000f00 */
[----:B------:R-:W-:Y:S05]  /*32d0*/  CALL.REL.NOINC `($__internal_100_$__cuda_sm70_shflsync_down_p) ;  /* 0x000002e000007944 */ /* 0x000fea0003c00000 */
[----:B------:R-:W-:Y:S01]  /*32e0*/  FADD.FTZ R88, R87, R88 ;  /* 0x0000005857587221 */ /* 0x000fe20000010000 */
[----:B0-----:R-:W-:Y:S01]  /*32f0*/  MOV R126, 0x1f ;  /* 0x0000001f007e7802 */ /* 0x001fe20000000f00 */
[----:B-1----:R-:W-:Y:S01]  /*3300*/  FADD.FTZ R91, R91, R132 ;  /* 0x000000845b5b7221 */ /* 0x002fe20000010000 */
[----:B------:R-:W-:Y:S01]  /*3310*/  HFMA2.MMA R132, -RZ, RZ, 0, 2.384185791015625e-07 ;  /* 0x00000004ff847435 */ /* 0x000fe200000001ff */
[----:B------:R-:W-:-:S02]  /*3320*/  MOV R133, 0xffffffff ;  /* 0xffffffff00857802 */ /* 0x000fc40000000f00 */
[----:B------:R-:W-:Y:S02]  /*3330*/  MOV R89, R88 ;  /* 0x0000005800597202 */ /* 0x000fe40000000f00 */
[----:B------:R-:W-:Y:S02]  /*3340*/  MOV R84, 0x3360 ;  /* 0x0000336000547802 */ /* 0x000fe40000000f00 */
[----:B------:R-:W-:Y:S05]  /*3350*/  CALL.REL.NOINC `($__internal_100_$__cuda_sm70_shflsync_down_p) ;  /* 0x0000026000007944 */ /* 0x000fea0003c00000 */
[----:B-1----:R-:W-:Y:S01]  /*3360*/  IMAD.MOV.U32 R87, RZ, RZ, R132 ;  /* 0x000000ffff577224 */ /* 0x002fe200078e0084 */
[----:B------:R-:W-:Y:S01]  /*3370*/  HFMA2.MMA R132, -RZ, RZ, 0, 2.384185791015625e-07 ;  /* 0x00000004ff847435 */ /* 0x000fe200000001ff */
[----:B0-----:R-:W-:Y:S02]  /*3380*/  MOV R89, R91 ;  /* 0x0000005b00597202 */ /* 0x001fe40000000f00 */
[----:B------:R-:W-:Y:S02]  /*3390*/  MOV R126, 0x1f ;  /* 0x0000001f007e7802 */ /* 0x000fe40000000f00 */
[----:B------:R-:W-:Y:S02]  /*33a0*/  MOV R133, 0xffffffff ;  /* 0xffffffff00857802 */ /* 0x000fe40000000f00 */
[----:B------:R-:W-:-:S02]  /*33b0*/  MOV R84, 0x33d0 ;  /* 0x000033d000547802 */ /* 0x000fc40000000f00 */
[----:B------:R-:W-:Y:S05]  /*33c0*/  CALL.REL.NOINC `($__internal_100_$__cuda_sm70_shflsync_down_p) ;  /* 0x000001f000007944 */ /* 0x000fea0003c00000 */
[----:B------:R-:W-:Y:S01]  /*33d0*/  FADD.FTZ R88, R87, R88 ;  /* 0x0000005857587221 */ /* 0x000fe20000010000 */
[----:B0-----:R-:W-:Y:S01]  /*33e0*/  MOV R126, 0x1f ;  /* 0x0000001f007e7802 */ /* 0x001fe20000000f00 */
[----:B-1----:R-:W-:Y:S01]  /*33f0*/  FADD.FTZ R91, R91, R132 ;  /* 0x000000845b5b7221 */ /* 0x002fe20000010000 */
[----:B------:R-:W-:Y:S01]  /*3400*/  HFMA2.MMA R132, -RZ, RZ, 0, 1.1920928955078125e-07 ;  /* 0x00000002ff847435 */ /* 0x000fe200000001ff */
[----:B------:R-:W-:-:S02]  /*3410*/  MOV R133, 0xffffffff ;  /* 0xffffffff00857802 */ /* 0x000fc40000000f00 */
[----:B------:R-:W-:Y:S02]  /*3420*/  MOV R89, R88 ;  /* 0x0000005800597202 */ /* 0x000fe40000000f00 */
[----:B------:R-:W-:Y:S02]  /*3430*/  MOV R84, 0x3450 ;  /* 0x0000345000547802 */ /* 0x000fe40000000f00 */
[----:B------:R-:W-:Y:S05]  /*3440*/  CALL.REL.NOINC `($__internal_100_$__cuda_sm70_shflsync_down_p) ;  /* 0x0000017000007944 */ /* 0x000fea0003c00000 */
[----:B-1----:R-:W-:Y:S01]  /*3450*/  MOV R87, R132 ;  /* 0x0000008400577202 */ /* 0x002fe20000000f00 */
[----:B------:R-:W-:Y:S01]  /*3460*/  HFMA2.MMA R132, -RZ, RZ, 0, 1.1920928955078125e-07 ;  /* 0x00000002ff847435 */ /* 0x000fe200000001ff */
[----:B0-----:R-:W-:Y:S01]  /*3470*/  MOV R89, R91 ;  /* 0x0000005b00597202 */ /* 0x001fe20000000f00 */
[----:B------:R-:W-:Y:S01]  /*3480*/  IMAD.MOV.U32 R126, RZ, RZ, 0x1f ;  /* 0x0000001fff7e7424 */ /* 0x000fe200078e00ff */
[----:B------:R-:W-:Y:S02]  /*3490*/  MOV R133, 0xffffffff ;  /* 0xffffffff00857802 */ /* 0x000fe40000000f00 */
[----:B------:R-:W-:Y:S02]  /*34a0*/  MOV R84, 0x34c0 ;  /* 0x000034c000547802 */ /* 0x000fe40000000f00 */
[----:B------:R-:W-:Y:S05]  /*34b0*/  CALL.REL.NOINC `($__internal_100_$__cuda_sm70_shflsync_down_p) ;  /* 0x0000010000007944 */ /* 0x000fea0003c00000 */
[----:B------:R-:W-:Y:S01]  /*34c0*/  FADD.FTZ R90, R87, R88 ;  /* 0x00000058575a7221 */ /* 0x000fe20000010000 */
[----:B0-----:R-:W-:Y:S01]  /*34d0*/  MOV R126, 0x1f ;  /* 0x0000001f007e7802 */ /* 0x001fe20000000f00 */
[----:B-1----:R-:W-:Y:S01]  /*34e0*/  FADD.FTZ R127, R91, R132 ;  /* 0x000000845b7f7221 */ /* 0x002fe20000010000 */
[----:B------:R-:W-:Y:S01]  /*34f0*/  HFMA2.MMA R132, -RZ, RZ, 0, 5.9604644775390625e-08 ;  /* 0x00000001ff847435 */ /* 0x000fe200000001ff */
[----:B------:R-:W-:-:S02]  /*3500*/  MOV R133, 0xffffffff ;  /* 0xffffffff00857802 */ /* 0x000fc40000000f00 */
[----:B------:R-:W-:Y:S02]  /*3510*/  MOV R89, R90 ;  /* 0x0000005a00597202 */ /* 0x000fe40000000f00 */
[----:B------:R-:W-:Y:S02]  /*3520*/  MOV R84, 0x3540 ;  /* 0x0000354000547802 */ /* 0x000fe40000000f00 */
[----:B------:R-:W-:Y:S05]  /*3530*/  CALL.REL.NOINC `($__internal_100_$__cuda_sm70_shflsync_down_p) ;  /* 0x0000008000007944 */ /* 0x000fea0003c00000 */
[----:B-1----:R-:W-:Y:S01]  /*3540*/  MOV R91, R132 ;  /* 0x00000084005b7202 */ /* 0x002fe20000000f00 */
[----:B------:R-:W-:Y:S01]  /*3550*/  HFMA2.MMA R132, -RZ, RZ, 0, 5.9604644775390625e-08 ;  /* 0x00000001ff847435 */ /* 0x000fe200000001ff */
[----:B0-----:R-:W-:Y:S02]  /*3560*/  MOV R89, R127 ;  /* 0x0000007f00597202 */ /* 0x001fe40000000f00 */
[----:B------:R-:W-:Y:S02]  /*3570*/  MOV R126, 0x1f ;  /* 0x0000001f007e7802 */ /* 0x000fe40000000f00 */
[----:B------:R-:W-:Y:S02]  /*3580*/  MOV R133, 0xffffffff ;  /* 0xffffffff00857802 */ /* 0x000fe40000000f00 */
[----:B------:R-:W-:-:S02]  /*3590*/  MOV R84, 0x35b0 ;  /* 0x000035b000547802 */ /* 0x000fc40000000f00 */
[----:B------:R-:W-:Y:S05]  /*35a0*/  CALL.REL.NOINC `($__internal_100_$__cuda_sm70_shflsync_down_p) ;  /* 0x0000001000007944 */ /* 0x000fea0003c00000 */
[----:B01----:R-:W-:Y:S05]  /*35b0*/  BRA `(.L_x_5260) ;  /* 0xffffe2b000007947 */ /* 0x003fea000383ffff */
        .weak           $__internal_100_$__cuda_sm70_shflsync_down_p
        .type           $__internal_100_$__cuda_sm70_shflsync_down_p,@function
        .size           $__internal_100_$__cuda_sm70_shflsync_down_p,(.L_x_9844 - $__internal_100_$__cuda_sm70_shflsync_down_p)
$__internal_100_$__cuda_sm70_shflsync_down_p:
[----:B------:R-:W-:Y:S01]  /*35c0*/  HFMA2.MMA R85, -RZ, RZ, 0, 0 ;  /* 0x00000000ff557435 */ /* 0x000fe200000001ff */
[----:B------:R-:W-:Y:S04]  /*35d0*/  WARPSYNC R133 ;  /* 0x0000008500007348 */ /* 0x000fe80003800000 */
[----:B------:R0:W1:Y:S01]  /*35e0*/  SHFL.DOWN PT, R132, R89, R132, R126 ;  /* 0x0800008459847389 */ /* 0x00006200000e007e */
[----:B------:R-:W-:Y:S05]  /*35f0*/  RET.REL.NODEC R84 `(_ZN10layer_norm13ln_bwd_kernelINS_13Kernel_traitsIf6__halfS2_S2_fjLj2560ELj1ELj1ELj4ELj8ENS_18Kernel_traits_baseILj2560EfS2_S2_S2_fjLj128EEEEELb0ELb0ELb0ELb0EEEvNS_9BwdParamsE) ;  /* 0xffffca0054007950 */ /* 0x000fea0003c3ffff */
.L_x_5261:
        /* <DEDUP_REMOVED lines=16> */
.L_x_9844:


//--------------------- .text._ZN10layer_norm13ln_bwd_kernelINS_13Kernel_traitsIf6__halfS2_S2_fjLj2560ELj1ELj1ELj4ELj8ENS_18Kernel_traits_baseILj2560EfS2_S2_S2_fjLj128EEEEELb0ELb0ELb0ELb1EEEvNS_9BwdParamsE --------------------------
	.section	.text._ZN10layer_norm13ln_bwd_kernelINS_13Kernel_traitsIf6__halfS2_S2_fjLj2560ELj1ELj1ELj4ELj8ENS_18Kernel_traits_baseILj2560EfS2_S2_S2_fjLj128EEEEELb0ELb0ELb0ELb1EEEvNS_9BwdParamsE,"ax",@progbits
	.sectioninfo	@"SHI_REGISTERS=149"
	.align	128
        .global         _ZN10layer_norm13ln_bwd_kernelINS_13Kernel_traitsIf6__halfS2_S2_fjLj2560ELj1ELj1ELj4ELj8ENS_18Kernel_traits_baseILj2560EfS2_S2_S2_fjLj128EEEEELb0ELb0ELb0ELb1EEEvNS_9BwdParamsE
        .type           _ZN10layer_norm13ln_bwd_kernelINS_13Kernel_traitsIf6__halfS2_S2_fjLj2560ELj1ELj1ELj4ELj8ENS_18Kernel_traits_baseILj2560EfS2_S2_S2_fjLj128EEEEELb0ELb0ELb0ELb1EEEvNS_9BwdParamsE,@function
        .size           _ZN10layer_norm13ln_bwd_kernelINS_13Kernel_traitsIf6__halfS2_S2_fjLj2560ELj1ELj1ELj4ELj8ENS_18Kernel_traits_baseILj2560EfS2_S2_S2_fjLj128EEEEELb0ELb0ELb0ELb1EEEvNS_9BwdParamsE,(.L_x_9845 - _ZN10layer_norm13ln_bwd_kernelINS_13Kernel_traitsIf6__halfS2_S2_fjLj2560ELj1ELj1ELj4ELj8ENS_18Kernel_traits_baseILj2560EfS2_S2_S2_fjLj128EEEEELb0ELb0ELb0ELb1EEEvNS_9BwdParamsE)
        .other          _ZN10layer_norm13ln_bwd_kernelINS_13Kernel_traitsIf6__halfS2_S2_fjLj2560ELj1ELj1ELj4ELj8ENS_18Kernel_traits_baseILj2560EfS2_S2_S2_fjLj128EEEEELb0ELb0ELb0ELb1EEEvNS_9BwdParamsE,@"STO_CUDA_ENTRY STV_DEFAULT"
_ZN10layer_norm13ln_bwd_kernelINS_13Kernel_traitsIf6__halfS2_S2_fjLj2560ELj1ELj1ELj4ELj8ENS_18Kernel_traits_baseILj2560EfS2_S2_S2_fjLj128EEEEELb0ELb0ELb0ELb1EEEvNS_9BwdParamsE:
.text._ZN10layer_norm13ln_bwd_kernelINS_13Kernel_traitsIf6__halfS2_S2_fjLj2560ELj1ELj1ELj4ELj8ENS_18Kernel_traits_baseILj2560EfS2_S2_S2_fjLj128EEEEELb0ELb0ELb0ELb1EEEvNS_9BwdParamsE:
        /* <DEDUP_REMOVED lines=28> */
.L_x_5262:
        /* <DEDUP_REMOVED lines=31> */
.L_x_5272:
[----:B------:R-:W-:Y:S01]  /*03b0*/  ISETP.NE.U32.AND P0, PT, RZ, c[0x0][0x1c0], PT ;  /* 0x00007000ff007a0c */ /* 0x000fe20003f05070 */
[----:B------:R-:W-:Y:S01]  /*03c0*/  IMAD R24, R101, c[0x0][0x168], RZ ;  /* 0x00005a0065187a24 */ /* 0x000fe200078e02ff */
[----:B------:R-:W-:-:S02]  /*03d0*/  LOP3.LUT R26, R0, 0x7f, RZ, 0xc0, !PT ;  /* 0x0000007f001a7812 */ /* 0x000fc400078ec0ff */
[----:B------:R-:W-:Y:S02]  /*03e0*/  ISETP.NE.AND.EX P0, PT, RZ, c[0x0][0x1c4], PT, P0 ;  /* 0x00007100ff007a0c */ /* 0x000fe40003f05300 */
        /* <DEDUP_REMOVED lines=8> */
[----:B------:R-:W-:Y:S01]  /*0470*/  IMAD.WIDE.U32 R24, R103, R60, c[0x0][0x208] ;  /* 0x0000820067187625 */ /* 0x000fe200078e003c */
[----:B------:R-:W-:-:S03]  /*0480*/  MOV R112, 0x4 ;  /* 0x0000000400707802 */ /* 0x000fc60000000f00 */
[----:B------:R0:W2:Y:S01]  /*0490*/  @P0 LDG.E.U16 R115, [R42.64] ;  /* 0x000000042a730981 */ /* 0x0000a2000c1e1500 */
[----:B------:R-:W-:Y:S01]  /*04a0*/  IMAD.WIDE.U32 R26, R111, R60, c[0x0][0x208] ;  /* 0x000082006f1a7625 */ /* 0x000fe200078e003c */
[C---:B------:R-:W-:Y:S02]  /*04b0*/  IADD3 R105, R103.reuse, 0x180, RZ ;  /* 0x0000018067697810 */ /* 0x040fe40007ffe0ff */
[C---:B------:R-:W-:Y:S01]  /*04c0*/  IADD3 R104, R103.reuse, 0x100, RZ ;  /* 0x0000010067687810 */ /* 0x040fe20007ffe0ff */
[----:B------:R-:W3:Y:S01]  /*04d0*/  LDG.E.64 R24, [R24.64] ;  /* 0x0000000418187981 */ /* 0x000ee2000c1e1b00 */
[----:B------:R-:W-:Y:S01]  /*04e0*/  IADD3 R106, R103, 0x200, RZ ;  /* 0x00000200676a7810 */ /* 0x000fe20007ffe0ff */
[----:B------:R-:W-:Y:S02]  /*04f0*/  IMAD.WIDE R116, R101, R112, c[0x0][0x1a0] ;  /* 0x0000680065747625 */ /* 0x000fe400078e0270 */
[----:B------:R-:W4:Y:S02]  /*0500*/  LDG.E.64 R26, [R26.64] ;  /* 0x000000041a1a7981 */ /* 0x000f24000c1e1b00 */
[----:B0-----:R-:W-:-:S02]  /*0510*/  IMAD.WIDE.U32 R42, R103, R60, c[0x0][0x188] ;  /* 0x00006200672a7625 */ /* 0x001fc400078e003c */
        /* <DEDUP_REMOVED lines=16> */
[----:B------:R-:W4:Y:S04]  /*0620*/  LDG.E.64 R50, [R50.64] ;  /* 0x0000000432327981 */ /* 0x000f28000c1e1b00 */
[----:B------:R1:W4:Y:S01]  /*0630*/  LDG.E R113, [R112.64] ;  /* 0x0000000470717981 */ /* 0x000322000c1e1900 */
[----:B------:R-:W-:-:S04]  /*0640*/  ISETP.NE.U32.AND P1, PT, RZ, c[0x0][0x218], PT ;  /* 0x00008600ff007a0c */ /* 0x000fc80003f25070 */
[----:B------:R-:W-:Y:S01]  /*0650*/  ISETP.NE.AND.EX P1, PT, RZ, c[0x0][0x21c], PT, P1 ;  /* 0x00008700ff007a0c */ /* 0x000fe20003f25310 */
[----:B------:R-:W-:Y:S01]  /*0660*/  ULDC.U8 UR6, c[0x0][0x1f0] ;  /* 0x00007c0000067ab9 */ /* 0x000fe20000000000 */
[----:B-1----:R-:W-:-:S11]  /*0670*/  MOV R112, 0x3f800000 ;  /* 0x3f80000000707802 */ /* 0x002fd60000000f00 */
[----:B------:R-:W-:-:S04]  /*0680*/  @P1 IMAD.WIDE.U32 R52, R103, R60, c[0x0][0x218] ;  /* 0x0000860067341625 */ /* 0x000fc800078e003c */
[-C--:B------:R-:W-:Y:S01]  /*0690*/  @P1 IMAD.WIDE.U32 R54, R111, R60.reuse, c[0x0][0x218] ;  /* 0x000086006f361625 */ /* 0x080fe200078e003c */
[----:B-----5:R1:W5:Y:S03]  /*06a0*/  @P1 LDG.E.64 R38, [R52.64] ;  /* 0x0000000434261981 */ /* 0x020366000c1e1b00 */
        /* <DEDUP_REMOVED lines=10> */
[----:B---3--:R-:W-:Y:S02]  /*0750*/  MOV R125, R24 ;  /* 0x00000018007d7202 */ /* 0x008fe40000000f00 */
[----:B------:R-:W-:Y:S02]  /*0760*/  SHF.R.U64 R123, R24, 0x10, R25 ;  /* 0x00000010187b7819 */ /* 0x000fe40000001219 */
[----:B----4-:R-:W-:Y:S02]  /*0770*/  MOV R118, R26 ;  /* 0x0000001a00767202 */ /* 0x010fe40000000f00 */
[----:B0-----:R-:W-:Y:S02]  /*0780*/  SHF.R.U64 R116, R26, 0x10, R27 ;  /* 0x000000101a747819 */ /* 0x001fe4000000121b */
[--C-:B------:R-:W-:Y:S02]  /*0790*/  SHF.R.U32.HI R26, RZ, 0x10, R43.reuse ;  /* 0x00000010ff1a7819 */ /* 0x100fe4000001162b */
[----:B------:R-:W-:Y:S01]  /*07a0*/  SHF.R.U64 R24, R42, 0x10, R43 ;  /* 0x000000102a187819 */ /* 0x000fe2000000122b */
[----:B------:R-:W-:Y:S01]  /*07b0*/  HADD2.F32 R42, -RZ, R42.H0_H0 ;  /* 0x2000002aff2a7230 */ /* 0x000fe20000004100 */
[----:B------:R-:W-:Y:S01]  /*07c0*/  FSEL R127, R127, RZ, !P0 ;  /* 0x000000ff7f7f7208 */ /* 0x000fe20004000000 */
[----:B------:R-:W-:Y:S01]  /*07d0*/  HADD2.F32 R26, -RZ, R26.H0_H0 ;  /* 0x2000001aff1a7230 */ /* 0x000fe20000004100 */
[--C-:B------:R-:W-:Y:S01]  /*07e0*/  SHF.R.U64 R126, R44, 0x10, R45.reuse ;  /* 0x000000102c7e7819 */ /* 0x100fe2000000122d */
[----:B------:R-:W-:Y:S01]  /*07f0*/  HADD2.F32 R24, -RZ, R24.H0_H0 ;  /* 0x20000018ff187230 */ /* 0x000fe20000004100 */
[----:B------:R-:W-:Y:S01]  /*0800*/  SHF.R.U32.HI R138, RZ, 0x10, R45 ;  /* 0x00000010ff8a7819 */ /* 0x000fe2000001162d */
[----:B------:R-:W-:Y:S01]  /*0810*/  HADD2.F32 R120, -RZ, R45.H0_H0 ;  /* 0x2000002dff787230 */ /* 0x000fe20000004100 */
[----:B------:R-:W-:-:S02]  /*0820*/  SHF.R.U32.HI R121, RZ, 0x10, R25 ;  /* 0x00000010ff797819 */ /* 0x000fc40000011619 */
[----:B------:R-:W-:Y:S02]  /*0830*/  MOV R55, R27 ;  /* 0x0000001b00377202 */ /* 0x000fe40000000f00 */
[----:B------:R-:W-:Y:S02]  /*0840*/  SHF.R.U32.HI R117, RZ, 0x10, R27 ;  /* 0x00000010ff757819 */ /* 0x000fe4000001161b */
[----:B------:R-:W-:Y:S01]  /*0850*/  SHF.R.U64 R45, R48, 0x10, R49 ;  /* 0x00000010302d7819 */ /* 0x000fe20000001231 */
[----:B------:R-:W-:Y:S01]  /*0860*/  HADD2.F32 R136, -RZ, R44.H0_H0 ;  /* 0x2000002cff887230 */ /* 0x000fe20000004100 */
[----:B------:R-:W-:Y:S01]  /*0870*/  MOV R119, R25 ;  /* 0x0000001900777202 */ /* 0x000fe20000000f00 */
[----:B------:R-:W-:Y:S01]  /*0880*/  FADD.FTZ R128, -R127, R26 ;  /* 0x0000001a7f807221 */ /* 0x000fe20000010100 */
[----:B-1----:R-:W-:Y:S02]  /*0890*/  SHF.R.U64 R52, R28, 0x10, R29 ;  /* 0x000000101c347819 */ /* 0x002fe4000000121d */
[----:B------:R-:W-:-:S02]  /*08a0*/  MOV R27, R29 ;  /* 0x0000001d001b7202 */ /* 0x000fc40000000f00 */
[----:B------:R-:W-:Y:S01]  /*08b0*/  SHF.R.U32.HI R60, RZ, 0x10, R29 ;  /* 0x00000010ff3c7819 */ /* 0x000fe2000001161d */
[----:B------:R-:W-:Y:S01]  /*08c0*/  HADD2.F32 R122, -RZ, R46.H0_H0 ;  /* 0x2000002eff7a7230 */ /* 0x000fe20000004100 */
[--C-:B------:R-:W-:Y:S02]  /*08d0*/  SHF.R.U64 R58, R30, 0x10, R31.reuse ;  /* 0x000000101e3a7819 */ /* 0x100fe4000000121f */
[----:B------:R-:W-:Y:S02]  /*08e0*/  MOV R59, R31 ;  /* 0x0000001f003b7202 */ /* 0x000fe40000000f00 */
[----:B------:R-:W-:Y:S01]  /*08f0*/  SHF.R.U32.HI R115, RZ, 0x10, R31 ;  /* 0x00000010ff737819 */ /* 0x000fe2000001161f */
[C---:B------:R-:W-:Y:S01]  /*0900*/  FADD.FTZ R42, -R127.reuse, R42 ;  /* 0x0000002a7f2a7221 */ /* 0x040fe20000010100 */
[----:B------:R-:W-:Y:S01]  /*0910*/  MOV R53, R28 ;  /* 0x0000001c00357202 */ /* 0x000fe20000000f00 */
[----:B------:R-:W-:Y:S01]  /*0920*/  FADD.FTZ R44, -R127, R24 ;  /* 0x000000187f2c7221 */ /* 0x000fe20000010100 */
[----:B------:R-:W-:-:S02]  /*0930*/  MOV R57, R40 ;  /* 0x0000002800397202 */ /* 0x000fc40000000f00 */
[--C-:B------:R-:W-:Y:S02]  /*0940*/  SHF.R.U64 R31, R40, 0x10, R41.reuse ;  /* 0x00000010281f7819 */ /* 0x100fe40000001229 */
[----:B------:R-:W-:Y:S02]  /*0950*/  MOV R25, R41 ;  /* 0x0000002900197202 */ /* 0x000fe40000000f00 */
[----:B------:R-:W-:Y:S01]  /*0960*/  SHF.R.U32.HI R29, RZ, 0x10, R41 ;  /* 0x00000010ff1d7819 */ /* 0x000fe20000011629 */
[----:B------:R-:W-:Y:S01]  /*0970*/  HADD2.F32 R125, -RZ, R125.H0_H0 ;  /* 0x2000007dff7d7230 */ /* 0x000fe20000004100 */
[----:B------:R-:W-:Y:S01]  /*0980*/  MOV R61, R30 ;  /* 0x0000001e003d7202 */ /* 0x000fe20000000f00 */
[----:B------:R-:W-:Y:S01]  /*0990*/  HADD2.F32 R30, -RZ, R50.H0_H0 ;  /* 0x20000032ff1e7230 */ /* 0x000fe20000004100 */
[--C-:B------:R-:W-:Y:S02]  /*09a0*/  SHF.R.U64 R134, R46, 0x10, R47.reuse ;  /* 0x000000102e867819 */ /* 0x100fe4000000122f */
[----:B------:R-:W-:-:S02]  /*09b0*/  SHF.R.U32.HI R124, RZ, 0x10, R47 ;  /* 0x00000010ff7c7819 */ /* 0x000fc4000001162f */
[----:B------:R-:W-:Y:S02]  /*09c0*/  SHF.R.U32.HI R40, RZ, 0x10, R49 ;  /* 0x00000010ff287819 */ /* 0x000fe40000011631 */
[--C-:B------:R-:W-:Y:S02]  /*09d0*/  SHF.R.U64 R28, R50, 0x10, R51.reuse ;  /* 0x00000010321c7819 */ /* 0x100fe40000001233 */
[----:B------:R-:W-:Y:S01]  /*09e0*/  SHF.R.U32.HI R41, RZ, 0x10, R51 ;  /* 0x00000010ff297819 */ /* 0x000fe20000011633 */
[----:B------:R-:W-:Y:S02]  /*09f0*/  HADD2.F32 R24, -RZ, R126.H0_H0 ;  /* 0x2000007eff187230 */ /* 0x000fe40000004100 */
[----:B------:R-:W-:Y:S01]  /*0a00*/  HADD2.F32 R50, -RZ, R45.H0_H0 ;  /* 0x2000002dff327230 */ /* 0x000fe20000004100 */
[----:B------:R-:W-:Y:S01]  /*0a10*/  FMUL.FTZ R45, R113, R128 ;  /* 0x00000080712d7220 */ /* 0x000fe20000410000 */
[----:B------:R-:W-:Y:S01]  /*0a20*/  HADD2.F32 R121, -RZ, R121.H0_H0 ;  /* 0x20000079ff797230 */ /* 0x000fe20000004100 */
[----:B------:R-:W-:Y:S01]  /*0a30*/  FADD.FTZ R122, -R127, R122 ;  /* 0x0000007a7f7a7221 */ /* 0x000fe20000010100 */
[----:B------:R-:W-:Y:S01]  /*0a40*/  HADD2.F32 R56, -RZ, R48.H0_H0 ;  /* 0x20000030ff387230 */ /* 0x000fe20000004100 */
[C---:B------:R-:W-:Y:S01]  /*0a50*/  FMUL.FTZ R48, R113.reuse, R42 ;  /* 0x0000002a71307220 */ /* 0x040fe20000410000 */
[----:B------:R-:W-:Y:S01]  /*0a60*/  HADD2.F32 R54, -RZ, R49.H0_H0 ;  /* 0x20000031ff367230 */ /* 0x000fe20000004100 */
[----:B------:R-:W-:Y:S01]  /*0a70*/  FMUL.FTZ R49, R113, R44 ;  /* 0x0000002c71317220 */ /* 0x000fe20000410000 */
[----:B------:R-:W-:-:S02]  /*0a80*/  HADD2.F32 R126, -RZ, R123.H0_H0 ;  /* 0x2000007bff7e7230 */ /* 0x000fc40000004100 */
[----:B------:R-:W-:Y:S01]  /*0a90*/  HADD2.F32 R132, -RZ, R47.H0_H0 ;  /* 0x2000002fff847230 */ /* 0x000fe20000004100 */
[----:B------:R-:W-:Y:S01]  /*0aa0*/  FMUL.FTZ R47, R20, R125 ;  /* 0x0000007d142f7220 */ /* 0x000fe20000410000 */
        /* <DEDUP_REMOVED lines=8> */
[----:B------:R-:W-:Y:S01]  /*0b30*/  FADD.FTZ R94, R121, R94 ;  /* 0x0000005e795e7221 */ /* 0x000fe20000010000 */
[----:B------:R-:W-:Y:S01]  /*0b40*/  HADD2.F32 R123, -RZ, R53.H0_H0 ;  /* 0x20000035ff7b7230 */ /* 0x000fe20000004100 */
[-C--:B------:R-:W-:Y:S02]  /*0b50*/  FFMA.FTZ R96, R45, R121.reuse, R96 ;  /* 0x000000792d607223 */ /* 0x080fe40000010060 */
[----:B------:R-:W-:Y:S01]  /*0b60*/  FMUL.FTZ R42, R23, R121 ;  /* 0x00000079172a7220 */ /* 0x000fe20000410000 */
[----:B------:R-:W-:Y:S01]  /*0b70*/  HADD2.F32 R119, -RZ, R119.H0_H0 ;  /* 0x20000077ff777230 */ /* 0x000fe20000004100 */
[----:B------:R-:W-:-:S02]  /*0b80*/  FADD.FTZ R99, R125, R99 ;  /* 0x000000637d637221 */ /* 0x000fc40000010000 */
[----:B------:R-:W-:Y:S01]  /*0b90*/  FFMA.FTZ R102, R48, R125, R102 ;  /* 0x0000007d30667223 */ /* 0x000fe20000010066 */
[----:B------:R-:W-:Y:S01]  /*0ba0*/  HADD2.F32 R125, -RZ, R27.H0_H0 ;  /* 0x2000001bff7d7230 */ /* 0x000fe20000004100 */
[----:B------:R-:W-:Y:S02]  /*0bb0*/  FADD.FTZ R97, R126, R97 ;  /* 0x000000617e617221 */ /* 0x000fe40000010000 */
[-C--:B------:R-:W-:Y:S02]  /*0bc0*/  FFMA.FTZ R100, R49, R126.reuse, R100 ;  /* 0x0000007e31647223 */ /* 0x080fe40000010064 */
[----:B------:R-:W-:Y:S01]  /*0bd0*/  FMUL.FTZ R44, R21, R126 ;  /* 0x0000007e152c7220 */ /* 0x000fe20000410000 */
[----:B------:R-:W-:Y:S01]  /*0be0*/  HADD2.F32 R126, -RZ, R29.H0_H0 ;  /* 0x2000001dff7e7230 */ /* 0x000fe20000004100 */
[----:B------:R-:W-:Y:S02]  /*0bf0*/  FMUL.FTZ R121, R113, R122 ;  /* 0x0000007a71797220 */ /* 0x000fe40000410000 */
        /* <DEDUP_REMOVED lines=16> */
[----:B------:R-:W-:Y:S01]  /*0d00*/  HADD2.F32 R127, -RZ, R61.H0_H0 ;  /* 0x2000003dff7f7230 */ /* 0x000fe20000004100 */
[----:B------:R-:W-:Y:S02]  /*0d10*/  FADD.FTZ R27, RZ, R47 ;  /* 0x0000002fff1b7221 */ /* 0x000fe40000010000 */
[----:B------:R-:W-:Y:S02]  /*0d20*/  FFMA.FTZ R29, R48, R47, RZ ;  /* 0x0000002f301d7223 */ /* 0x000fe400000100ff */
[----:B------:R-:W-:-:S02]  /*0d30*/  FADD.FTZ R72, R123, R72 ;  /* 0x000000487b487221 */ /* 0x000fc40000010000 */
[-C--:B------:R-:W-:Y:S02]  /*0d40*/  FFMA.FTZ R88, R121, R123.reuse, R88 ;  /* 0x0000007b79587223 */ /* 0x080fe40000010058 */
[----:B------:R-:W-:Y:S02]  /*0d50*/  FMUL.FTZ R61, R12, R123 ;  /* 0x0000007b0c3d7220 */ /* 0x000fe40000410000 */
[C---:B------:R-:W-:Y:S02]  /*0d60*/  FMUL.FTZ R123, R113.reuse, R132 ;  /* 0x00000084717b7220 */ /* 0x040fe40000410000 */
        /* <DEDUP_REMOVED lines=8> */
[C---:B------:R-:W-:Y:S01]  /*0df0*/  FMUL.FTZ R122, R113.reuse, R134 ;  /* 0x00000086717a7220 */ /* 0x040fe20000410000 */
[----:B------:R-:W-:Y:S01]  /*0e00*/  HADD2.F32 R142, -RZ, R117.H0_H0 ;  /* 0x20000075ff8e7230 */ /* 0x000fe20000004100 */
[----:B------:R-:W-:Y:S02]  /*0e10*/  FMUL.FTZ R117, R113, R136 ;  /* 0x0000008871757220 */ /* 0x000fe40000410000 */
[----:B------:R-:W-:-:S02]  /*0e20*/  FMUL.FTZ R53, R16, R41 ;  /* 0x0000002910357220 */ /* 0x000fc40000410000 */
[----:B------:R-:W-:Y:S02]  /*0e30*/  FADD.FTZ R132, R27, R42 ;  /* 0x0000002a1b847221 */ /* 0x000fe40000010000 */
[----:B------:R-:W-:Y:S01]  /*0e40*/  FFMA.FTZ R134, R45, R42, R29 ;  /* 0x0000002a2d867223 */ /* 0x000fe2000001001d */
[----:B------:R-:W-:Y:S01]  /*0e50*/  HADD2.F32 R51, -RZ, R55.H0_H0 ;  /* 0x20000037ff337230 */ /* 0x000fe20000004100 */
[----:B------:R-:W-:Y:S01]  /*0e60*/  FMUL.FTZ R118, R113, R140 ;  /* 0x0000008c71767220 */ /* 0x000fe20000410000 */
[----:B------:R-:W-:Y:S01]  /*0e70*/  HADD2.F32 R146, -RZ, R58.H0_H0 ;  /* 0x2000003aff927230 */ /* 0x000fe20000004100 */
[----:B------:R-:W-:Y:S01]  /*0e80*/  FMUL.FTZ R58, R17, R116 ;  /* 0x00000074113a7220 */ /* 0x000fe20000410000 */
[----:B------:R-:W-:Y:S01]  /*0e90*/  HADD2.F32 R52, -RZ, R52.H0_H0 ;  /* 0x20000034ff347230 */ /* 0x000fe20000004100 */
[----:B------:R-:W-:Y:S02]  /*0ea0*/  FADD.FTZ R27, R132, R53 ;  /* 0x00000035841b7221 */ /* 0x000fe40000010000 */
[----:B------:R-:W-:Y:S01]  /*0eb0*/  FFMA.FTZ R29, R117, R53, R134 ;  /* 0x00000035751d7223 */ /* 0x000fe20000010086 */
        /* <DEDUP_REMOVED lines=94> */
.L_x_5273:
        /* <DEDUP_REMOVED lines=18> */
.L_x_5274:
        /* <DEDUP_REMOVED lines=24> */
[----:B------:R-:W-:Y:S01]  /*1740*/  FADD.FTZ R24, R24, R29 ;  /* 0x0000001d18187221 */ /* 0x000fe20000010000 */
[----:B-----5:R-:W-:Y:S01]  /*1750*/  @P1 SHF.R.U64 R29, R38, 0x10, R39 ;  /* 0x00000010261d1819 */ /* 0x020fe20000001227 */
        /* <DEDUP_REMOVED lines=26> */
[----:B------:R-:W-:Y:S01]  /*1900*/  FFMA.FTZ R134, R134, R26, R25 ;  /* 0x0000001a86867223 */ /* 0x000fe20000010019 */
[----:B------:R-:W-:Y:S01]  /*1910*/  @P1 MOV R25, R38 ;  /* 0x0000002600191202 */ /* 0x000fe20000000f00 */
[----:B------:R-:W-:Y:S02]  /*1920*/  FADD.FTZ R48, R47, -R48 ;  /* 0x800000302f307221 */ /* 0x000fe40000010000 */
[----:B------:R-:W-:Y:S01]  /*1930*/  FADD.FTZ R30, R53, -R28 ;  /* 0x8000001c351e7221 */ /* 0x000fe20000010000 */
[----:B------:R-:W-:Y:S01]  /*1940*/  @P1 MOV R28, R39 ;  /* 0x00000027001c1202 */ /* 0x000fe20000000f00 */
[----:B------:R-:W-:Y:S01]  /*1950*/  @P1 HADD2.F32 R26, -RZ, R25.H0_H0 ;  /* 0x20000019ff1a1230 */ /* 0x000fe20000004100 */
[----:B------:R-:W-:Y:S01]  /*1960*/  FMUL.FTZ R25, R113, R48 ;  /* 0x0000003071197220 */ /* 0x000fe20000410000 */
[----:B------:R-:W-:Y:S01]  /*1970*/  @P1 SHF.R.U32.HI R48, RZ, 0x10, R33 ;  /* 0x00000010ff301819 */ /* 0x000fe20000011621 */
[----:B------:R-:W-:Y:S01]  /*1980*/  FADD.FTZ R44, R44, -R49 ;  /* 0x800000312c2c7221 */ /* 0x000fe20000010000 */
[----:B------:R-:W-:Y:S01]  /*1990*/  @P1 HADD2.F32 R28, -RZ, R28.H0_H0 ;  /* 0x2000001cff1c1230 */ /* 0x000fe20000004100 */
[----:B------:R-:W-:Y:S01]  /*19a0*/  FADD.FTZ R46, R43, -R46 ;  /* 0x8000002e2b2e7221 */ /* 0x000fe20000010000 */
[----:B------:R-:W-:Y:S01]  /*19b0*/  @P1 SHF.R.U32.HI R43, RZ, 0x10, R39 ;  /* 0x00000010ff2b1819 */ /* 0x000fe20000011627 */
[----:B------:R-:W-:Y:S01]  /*19c0*/  @P1 FADD.FTZ R25, R25, R26 ;  /* 0x0000001a19191221 */ /* 0x000fe20000010000 */
[----:B------:R-:W-:Y:S01]  /*19d0*/  @P1 HADD2.F32 R26, -RZ, R29.H0_H0 ;  /* 0x2000001dff1a1230 */ /* 0x000fe20000004100 */
[----:B------:R-:W-:Y:S01]  /*19e0*/  FADD.FTZ R58, R58, -R27 ;  /* 0x8000001b3a3a7221 */ /* 0x000fe20000010000 */
[----:B------:R-:W-:Y:S01]  /*19f0*/  @P1 HADD2.F32 R48, -RZ, R48.H0_H0 ;  /* 0x20000030ff301230 */ /* 0x000fe20000004100 */
[----:B------:R-:W-:-:S02]  /*1a00*/  FMUL.FTZ R27, R113, R44 ;  /* 0x0000002c711b7220 */ /* 0x000fc40000410000 */
[----:B------:R-:W-:Y:S02]  /*1a10*/  FMUL.FTZ R29, R113, R46 ;  /* 0x0000002e711d7220 */ /* 0x000fe40000410000 */
[----:B------:R-:W-:Y:S01]  /*1a20*/  FADD.FTZ R44, R61, -R40 ;  /* 0x800000283d2c7221 */ /* 0x000fe20000010000 */
[----:B------:R-:W-:Y:S01]  /*1a30*/  @P1 MOV R40, R36 ;  /* 0x0000002400281202 */ /* 0x000fe20000000f00 */
[----:B------:R-:W-:Y:S01]  /*1a40*/  @P1 FADD.FTZ R29, R29, R28 ;  /* 0x0000001c1d1d1221 */ /* 0x000fe20000010000 */
[----:B------:R-:W-:Y:S01]  /*1a50*/  @P1 HADD2.F32 R28, -RZ, R43.H0_H0 ;  /* 0x2000002bff1c1230 */ /* 0x000fe20000004100 */
[C---:B------:R-:W-:Y:S01]  /*1a60*/  FMUL.FTZ R43, R113.reuse, R30 ;  /* 0x0000001e712b7220 */ /* 0x040fe20000410000 */
[----:B------:R-:W-:Y:S01]  /*1a70*/  @P1 SHF.R.U64 R30, R36, 0x10, R37 ;  /* 0x00000010241e1819 */ /* 0x000fe20000001225 */
[----:B------:R-:W-:Y:S01]  /*1a80*/  @P1 HADD2.F32 R40, -RZ, R40.H0_H0 ;  /* 0x20000028ff281230 */ /* 0x000fe20000004100 */
[----:B------:R-:W-:Y:S02]  /*1a90*/  FADD.FTZ R42, R42, -R45 ;  /* 0x8000002d2a2a7221 */ /* 0x000fe40000010000 */
[----:B------:R-:W-:Y:S01]  /*1aa0*/  FMUL.FTZ R45, R113, R58 ;  /* 0x0000003a712d7220 */ /* 0x000fe20000410000 */
[----:B------:R-:W-:Y:S01]  /*1ab0*/  @P1 HADD2.F32 R30, -RZ, R30.H0_H0 ;  /* 0x2000001eff1e1230 */ /* 0x000fe20000004100 */
[----:B------:R-:W-:Y:S01]  /*1ac0*/  @P1 FADD.FTZ R43, R43, R40 ;  /* 0x000000282b2b1221 */ /* 0x000fe20000010000 */
[----:B------:R-:W-:Y:S01]  /*1ad0*/  @P1 MOV R40, R37 ;  /* 0x0000002500281202 */ /* 0x000fe20000000f00 */
[----:B------:R-:W-:-:S02]  /*1ae0*/  FADD.FTZ R116, R116, -R119 ;  /* 0x8000007774747221 */ /* 0x000fc40000010000 */
[----:B------:R-:W-:Y:S02]  /*1af0*/  FADD.FTZ R60, R60, -R41 ;  /* 0x800000293c3c7221 */ /* 0x000fe40000010000 */
[----:B------:R-:W-:Y:S01]  /*1b00*/  @P1 FADD.FTZ R45, R45, R30 ;  /* 0x0000001e2d2d1221 */ /* 0x000fe20000010000 */
[----:B------:R-:W-:Y:S01]  /*1b10*/  @P1 HADD2.F32 R30, -RZ, R40.H0_H0 ;  /* 0x20000028ff1e1230 */ /* 0x000fe20000004100 */
[C---:B------:R-:W-:Y:S01]  /*1b20*/  FMUL.FTZ R41, R113.reuse, R42 ;  /* 0x0000002a71297220 */ /* 0x040fe20000410000 */
[----:B------:R-:W-:Y:S01]  /*1b30*/  @P1 SHF.R.U32.HI R42, RZ, 0x10, R37 ;  /* 0x00000010ff2a1819 */ /* 0x000fe20000011625 */
[----:B------:R-:W-:Y:S01]  /*1b40*/  FMUL.FTZ R47, R113, R116 ;  /* 0x00000074712f7220 */ /* 0x000fe20000410000 */
[----:B------:R-:W-:Y:S01]  /*1b50*/  @P1 MOV R40, R34 ;  /* 0x0000002200281202 */ /* 0x000fe20000000f00 */
[----:B------:R-:W-:Y:S02]  /*1b60*/  FADD.FTZ R120, R115, -R120 ;  /* 0x8000007873787221 */ /* 0x000fe40000010000 */
[----:B------:R-:W-:Y:S01]  /*1b70*/  @P1 FADD.FTZ R47, R47, R30 ;  /* 0x0000001e2f2f1221 */ /* 0x000fe20000010000 */
[----:B------:R-:W-:Y:S01]  /*1b80*/  @P1 HADD2.F32 R30, -RZ, R42.H0_H0 ;  /* 0x2000002aff1e1230 */ /* 0x000fe20000004100 */
[----:B------:R-:W-:Y:S01]  /*1b90*/  FADD.FTZ R46, R51, -R24 ;  /* 0x80000018332e7221 */ /* 0x000fe20000010000 */
[----:B------:R-:W-:Y:S01]  /*1ba0*/  @P1 MOV R42, R35 ;  /* 0x00000023002a1202 */ /* 0x000fe20000000f00 */
[----:B------:R-:W-:-:S02]  /*1bb0*/  FMUL.FTZ R51, R113, R120 ;  /* 0x0000007871337220 */ /* 0x000fc40000410000 */
[----:B------:R-:W-:Y:S02]  /*1bc0*/  FADD.FTZ R130, R55, -R130 ;  /* 0x8000008237827221 */ /* 0x000fe40000010000 */
[----:B------:R-:W-:Y:S01]  /*1bd0*/  @P1 FADD.FTZ R51, R51, R30 ;  /* 0x0000001e33331221 */ /* 0x000fe20000010000 */
[----:B------:R-:W-:Y:S01]  /*1be0*/  @P1 HADD2.F32 R30, -RZ, R40.H0_H0 ;  /* 0x20000028ff1e1230 */ /* 0x000fe20000004100 */
[--C-:B------:R-:W-:Y:S01]  /*1bf0*/  @P1 SHF.R.U64 R40, R34, 0x10, R35.reuse ;  /* 0x0000001022281819 */ /* 0x100fe20000001223 */
[C---:B------:R-:W-:Y:S01]  /*1c00*/  FMUL.FTZ R49, R113.reuse, R44 ;  /* 0x0000002c71317220 */ /* 0x040fe20000410000 */
[----:B------:R-:W-:Y:S01]  /*1c10*/  @P1 SHF.R.U32.HI R44, RZ, 0x10, R35 ;  /* 0x00000010ff2c1819 */ /* 0x000fe20000011623 */
[----:B------:R-:W-:Y:S02]  /*1c20*/  FMUL.FTZ R55, R113, R60 ;  /* 0x0000003c71377220 */ /* 0x000fe40000410000 */
[----:B------:R-:W-:Y:S01]  /*1c30*/  @P1 HADD2.F32 R40, -RZ, R40.H0_H0 ;  /* 0x20000028ff281230 */ /* 0x000fe20000004100 */
[----:B------:R-:W-:-:S02]  /*1c40*/  FADD.FTZ R52, R52, -R123 ;  /* 0x8000007b34347221 */ /* 0x000fc40000010000 */
[----:B------:R-:W-:Y:S02]  /*1c50*/  FADD.FTZ R124, R57, -R124 ;  /* 0x8000007c397c7221 */ /* 0x000fe40000010000 */
[----:B------:R-:W-:Y:S01]  /*1c60*/  @P1 FADD.FTZ R55, R55, R40 ;  /* 0x0000002837371221 */ /* 0x000fe20000010000 */
[----:B------:R-:W-:Y:S01]  /*1c70*/  @P1 HADD2.F32 R40, -RZ, R42.H0_H0 ;  /* 0x2000002aff281230 */ /* 0x000fe20000004100 */
[----:B------:R-:W-:Y:S01]  /*1c80*/  FMUL.FTZ R117, R113, R52 ;  /* 0x0000003471757220 */ /* 0x000fe20000410000 */
[----:B------:R-:W-:Y:S01]  /*1c90*/  @P1 HADD2.F32 R42, -RZ, R44.H0_H0 ;  /* 0x2000002cff2a1230 */ /* 0x000fe20000004100 */
[----:B------:R-:W-:Y:S01]  /*1ca0*/  @P1 MOV R44, R32 ;  /* 0x00000020002c1202 */ /* 0x000fe20000000f00 */
[----:B------:R-:W-:Y:S01]  /*1cb0*/  @P1 FADD.FTZ R41, R41, R28 ;  /* 0x0000001c29291221 */ /* 0x000fe20000010000 */
[----:B------:R-:W-:Y:S01]  /*1cc0*/  @P1 SHF.R.U64 R52, R32, 0x10, R33 ;  /* 0x0000001020341819 */ /* 0x000fe20000001221 */
[C---:B------:R-:W-:Y:S02]  /*1cd0*/  FMUL.FTZ R121, R113.reuse, R124 ;  /* 0x0000007c71797220 */ /* 0x040fe40000410000 */
[----:B------:R-:W-:Y:S01]  /*1ce0*/  @P1 HADD2.F32 R44, -RZ, R44.H0_H0 ;  /* 0x2000002cff2c1230 */ /* 0x000fe20000004100 */
[----:B------:R-:W-:Y:S01]  /*1cf0*/  FMUL.FTZ R115, R113, R46 ;  /* 0x0000002e71737220 */ /* 0x000fe20000410000 */
[----:B------:R-:W-:Y:S01]  /*1d00*/  @P1 MOV R46, R33 ;  /* 0x00000021002e1202 */ /* 0x000fe20000000f00 */
[----:B------:R-:W-:-:S02]  /*1d10*/  @P1 FADD.FTZ R117, R117, R40 ;  /* 0x0000002875751221 */ /* 0x000fc40000010000 */
[----:B------:R-:W-:Y:S02]  /*1d20*/  FADD.FTZ R50, R50, -R127 ;  /* 0x8000007f32327221 */ /* 0x000fe40000010000 */
[-C--:B------:R-:W-:Y:S01]  /*1d30*/  FMUL.FTZ R28, R41, R112.reuse ;  /* 0x00000070291c7220 */ /* 0x080fe20000410000 */
[----:B------:R-:W-:Y:S01]  /*1d40*/  @P1 HADD2.F32 R46, -RZ, R46.H0_H0 ;  /* 0x2000002eff2e1230 */ /* 0x000fe20000004100 */
[----:B------:R-:W-:Y:S01]  /*1d50*/  FADD.FTZ R54, R54, -R133 ;  /* 0x8000008536367221 */ /* 0x000fe20000010000 */
[----:B------:R-:W-:Y:S01]  /*1d60*/  @P0 F2FP.PACK_AB R41, RZ, R41 ;  /* 0x00000029ff29023e */ /* 0x000fe200000000ff */
[----:B------:R-:W-:Y:S01]  /*1d70*/  @P1 FADD.FTZ R27, R27, R26 ;  /* 0x0000001a1b1b1221 */ /* 0x000fe20000010000 */
[----:B------:R0:W-:Y:S01]  /*1d80*/  F2F.F16.F32 R24, R28 ;  /* 0x0000001c00187304 */ /* 0x0001e20000200800 */
[----:B------:R-:W-:Y:S01]  /*1d90*/  FMUL.FTZ R40, R55, R112 ;  /* 0x0000007037287220 */ /* 0x000fe20000410000 */
[----:B------:R-:W-:Y:S01]  /*1da0*/  @P0 PRMT R110, R41, 0x7610, R110 ;  /* 0x00007610296e0816 */ /* 0x000fe2000000006e */
[----:B------:R-:W-:-:S02]  /*1db0*/  @P1 FADD.FTZ R121, R121, R42 ;  /* 0x0000002a79791221 */ /* 0x000fc40000010000 */
[----:B------:R-:W-:Y:S01]  /*1dc0*/  @P1 FADD.FTZ R115, R115, R44 ;  /* 0x0000002c73731221 */ /* 0x000fe20000010000 */
[----:B------:R-:W-:Y:S01]  /*1dd0*/  @P1 HADD2.F32 R44, -RZ, R52.H0_H0 ;  /* 0x20000034ff2c1230 */ /* 0x000fe20000004100 */
[----:B------:R-:W-:Y:S01]  /*1de0*/  FMUL.FTZ R42, R117, R112 ;  /* 0x00000070752a7220 */ /* 0x000fe20000410000 */
[----:B------:R1:W-:Y:S01]  /*1df0*/  F2F.F16.F32 R58, R40 ;  /* 0x00000028003a7304 */ /* 0x0003e20000200800 */
[C---:B------:R-:W-:Y:S01]  /*1e00*/  FMUL.FTZ R123, R113.reuse, R50 ;  /* 0x00000032717b7220 */ /* 0x040fe20000410000 */
[----:B------:R-:W-:Y:S01]  /*1e10*/  @P1 SHF.R.U32.HI R50, RZ, 0x10, R3 ;  /* 0x00000010ff321819 */ /* 0x000fe20000011603 */
[----:B------:R-:W-:Y:S02]  /*1e20*/  FADD.FTZ R56, R56, -R131 ;  /* 0x8000008338387221 */ /* 0x000fe40000010000 */
[----:B------:R-:W-:Y:S02]  /*1e30*/  FMUL.FTZ R127, R113, R54 ;  /* 0x00000036717f7220 */ /* 0x000fe40000410000 */
[-C--:B------:R-:W-:Y:S01]  /*1e40*/  FMUL.FTZ R26, R27, R112.reuse ;  /* 0x000000701b1a7220 */ /* 0x080fe20000410000 */
[----:B------:R2:W-:Y:S01]  /*1e50*/  F2F.F16.F32 R52, R42 ;  /* 0x0000002a00347304 */ /* 0x0005e20000200800 */
[----:B0-----:R-:W-:Y:S01]  /*1e60*/  FMUL.FTZ R28, R45, R112 ;  /* 0x000000702d1c7220 */ /* 0x001fe20000410000 */
[----:B------:R-:W-:Y:S01]  /*1e70*/  @P0 F2FP.PACK_AB R27, RZ, R27 ;  /* 0x0000001bff1b023e */ /* 0x000fe200000000ff */
[----:B------:R-:W-:-:S02]  /*1e80*/  @P1 FADD.FTZ R49, R49, R30 ;  /* 0x0000001e31311221 */ /* 0x000fc40000010000 */
[-C--:B------:R-:W-:Y:S01]  /*1e90*/  FMUL.FTZ R30, R51, R112.reuse ;  /* 0x00000070331e7220 */ /* 0x080fe20000410000 */
[----:B------:R-:W-:Y:S01]  /*1ea0*/  @P0 PRMT R108, R27, 0x7610, R108 ;  /* 0x000076101b6c0816 */ /* 0x000fe2000000006c */
[----:B-1----:R-:W-:Y:S01]  /*1eb0*/  FMUL.FTZ R40, R121, R112 ;  /* 0x0000007079287220 */ /* 0x002fe20000410000 */
[----:B------:R-:W0:Y:S01]  /*1ec0*/  F2F.F16.F32 R26, R26 ;  /* 0x0000001a001a7304 */ /* 0x000e220000200800 */
[----:B------:R-:W-:Y:S01]  /*1ed0*/  @P1 FADD.FTZ R123, R123, R44 ;  /* 0x0000002c7b7b1221 */ /* 0x000fe20000010000 */
[----:B------:R-:W-:Y:S01]  /*1ee0*/  @P1 MOV R44, R2 ;  /* 0x00000002002c1202 */ /* 0x000fe20000000f00 */
[----:B--2---:R-:W-:Y:S02]  /*1ef0*/  FMUL.FTZ R42, R115, R112 ;  /* 0x00000070732a7220 */ /* 0x004fe40000410000 */
[----:B------:R-:W-:Y:S02]  /*1f00*/  FMUL.FTZ R125, R113, R56 ;  /* 0x00000038717d7220 */ /* 0x000fe40000410000 */
[----:B------:R-:W-:Y:S01]  /*1f10*/  @P1 FADD.FTZ R127, R127, R48 ;  /* 0x000000307f7f1221 */ /* 0x000fe20000010000 */
[----:B------:R1:W-:Y:S01]  /*1f20*/  F2F.F16.F32 R54, R40 ;  /* 0x0000002800367304 */ /* 0x0003e20000200800 */
[-C--:B------:R-:W-:Y:S01]  /*1f30*/  FMUL.FTZ R31, R25, R112.reuse ;  /* 0x00000070191f7220 */ /* 0x080fe20000410000 */
[----:B------:R-:W-:Y:S01]  /*1f40*/  @P1 HADD2.F32 R44, -RZ, R44.H0_H0 ;  /* 0x2000002cff2c1230 */ /* 0x000fe20000004100 */
[-C--:B------:R-:W-:Y:S01]  /*1f50*/  FMUL.FTZ R53, R29, R112.reuse ;  /* 0x000000701d357220 */ /* 0x080fe20000410000 */
[----:B------:R-:W-:Y:S01]  /*1f60*/  @P0 F2FP.PACK_AB R25, RZ, R25 ;  /* 0x00000019ff19023e */ /* 0x000fe200000000ff */
[-C--:B------:R-:W-:Y:S01]  /*1f70*/  FMUL.FTZ R131, R47, R112.reuse ;  /* 0x000000702f837220 */ /* 0x080fe20000410000 */
[----:B------:R-:W-:Y:S01]  /*1f80*/  @P1 MOV R48, R3 ;  /* 0x0000000300301202 */ /* 0x000fe20000000f00 */
[-C--:B------:R-:W-:Y:S01]  /*1f90*/  FMUL.FTZ R119, R43, R112.reuse ;  /* 0x000000702b777220 */ /* 0x080fe20000410000 */
[----:B------:R-:W2:Y:S01]  /*1fa0*/  F2F.F16.F32 R28, R28 ;  /* 0x0000001c001c7304 */ /* 0x000ea20000200800 */
[----:B-1----:R-:W-:Y:S01]  /*1fb0*/  FMUL.FTZ R40, R123, R112 ;  /* 0x000000707b287220 */ /* 0x002fe20000410000 */
[----:B------:R-:W-:Y:S01]  /*1fc0*/  @P0 PRMT R107, R25, 0x7610, R107 ;  /* 0x00007610196b0816 */ /* 0x000fe2000000006b */
[----:B------:R-:W-:Y:S01]  /*1fd0*/  @P1 FADD.FTZ R125, R125, R46 ;  /* 0x0000002e7d7d1221 */ /* 0x000fe20000010000 */
[----:B------:R-:W-:Y:S01]  /*1fe0*/  @P1 SHF.R.U64 R46, R2, 0x10, R3 ;  /* 0x00000010022e1819 */ /* 0x000fe20000001203 */
[----:B------:R-:W-:Y:S01]  /*1ff0*/  FMUL.FTZ R57, R113, R130 ;  /* 0x0000008271397220 */ /* 0x000fe20000410000 */
[----:B------:R-:W-:Y:S01]  /*2000*/  @P1 HADD2.F32 R48, -RZ, R48.H0_H0 ;  /* 0x20000030ff301230 */ /* 0x000fe20000004100 */
[----:B------:R-:W-:Y:S01]  /*2010*/  FADD.FTZ R128, R128, -R135 ;  /* 0x8000008780807221 */ /* 0x000fe20000010000 */
[----:B------:R1:W-:Y:S01]  /*2020*/  F2F.F16.F32 R133, R42 ;  /* 0x0000002a00857304 */ /* 0x0003e20000200800 */
[----:B------:R-:W-:Y:S01]  /*2030*/  FADD.FTZ R132, R129, -R132 ;  /* 0x8000008481847221 */ /* 0x000fe20000010000 */
[----:B------:R-:W-:Y:S01]  /*2040*/  @P1 HADD2.F32 R46, -RZ, R46.H0_H0 ;  /* 0x2000002eff2e1230 */ /* 0x000fe20000004100 */
[----:B------:R-:W-:-:S02]  /*2050*/  FADD.FTZ R134, R59, -R134 ;  /* 0x800000863b867221 */ /* 0x000fc40000010000 */
[-C--:B------:R-:W-:Y:S02]  /*2060*/  FMUL.FTZ R129, R49, R112.reuse ;  /* 0x0000007031817220 */ /* 0x080fe40000410000 */
[----:B------:R-:W-:Y:S01]  /*2070*/  @P1 FADD.FTZ R57, R57, R44 ;  /* 0x0000002c39391221 */ /* 0x000fe20000010000 */
[----:B------:R-:W3:Y:S01]  /*2080*/  F2F.F16.F32 R30, R30 ;  /* 0x0000001e001e7304 */ /* 0x000ee20000200800 */
[----:B-1----:R-:W-:Y:S01]  /*2090*/  FMUL.FTZ R42, R127, R112 ;  /* 0x000000707f2a7220 */ /* 0x002fe20000410000 */
[----:B------:R-:W-:Y:S01]  /*20a0*/  @P1 HADD2.F32 R44, -RZ, R50.H0_H0 ;  /* 0x20000032ff2c1230 */ /* 0x000fe20000004100 */
[C---:B------:R-:W-:Y:S02]  /*20b0*/  FMUL.FTZ R59, R113.reuse, R128 ;  /* 0x00000080713b7220 */ /* 0x040fe40000410000 */
[C---:B------:R-:W-:Y:S02]  /*20c0*/  FMUL.FTZ R61, R113.reuse, R132 ;  /* 0x00000084713d7220 */ /* 0x040fe40000410000 */
[----:B------:R-:W-:Y:S01]  /*20d0*/  FMUL.FTZ R113, R113, R134 ;  /* 0x0000008671717220 */ /* 0x000fe20000410000 */
[----:B------:R1:W-:Y:S01]  /*20e0*/  F2F.F16.F32 R56, R40 ;  /* 0x0000002800387304 */ /* 0x0003e20000200800 */
[----:B0-----:R-:W-:-:S04]  /*20f0*/  IMAD.WIDE.U32 R26, R26, 0x10000, RZ ;  /* 0x000100001a1a7825 */ /* 0x001fc800078e00ff */
[----:B------:R-:W-:Y:S01]  /*2100*/  @P1 FADD.FTZ R113, R113, R44 ;  /* 0x0000002c71711221 */ /* 0x000fe20000010000 */
[----:B------:R-:W-:Y:S01]  /*2110*/  @P0 F2FP.PACK_AB R44, RZ, R29 ;  /* 0x0000001dff2c023e */ /* 0x000fe200000000ff */
[----:B------:R-:W-:Y:S01]  /*2120*/  @P1 FADD.FTZ R59, R59, R46 ;  /* 0x0000002e3b3b1221 */ /* 0x000fe20000010000 */
[----:B------:R-:W0:Y:S01]  /*2130*/  F2F.F16.F32 R31, R31 ;  /* 0x0000001f001f7304 */ /* 0x000e220000200800 */
[----:B-1----:R-:W-:Y:S01]  /*2140*/  FMUL.FTZ R40, R125, R112 ;  /* 0x000000707d287220 */ /* 0x002fe20000410000 */
[----:B------:R-:W-:Y:S01]  /*2150*/  SHF.L.U32 R29, R24, 0x10, RZ ;  /* 0x00000010181d7819 */ /* 0x000fe200000006ff */
[----:B--2---:R-:W-:Y:S01]  /*2160*/  IMAD.WIDE.U32 R24, R28, 0x10000, RZ ;  /* 0x000100001c187825 */ /* 0x004fe200078e00ff */
[----:B---3--:R-:W-:Y:S02]  /*2170*/  SHF.L.U32 R30, R30, 0x10, RZ ;  /* 0x000000101e1e7819 */ /* 0x008fe400000006ff */
[----:B------:R-:W-:Y:S01]  /*2180*/  @P0 PRMT R109, R44, 0x7610, R109 ;  /* 0x000076102c6d0816 */ /* 0x000fe2000000006d */
[----:B------:R-:W-:Y:S01]  /*2190*/  @P1 FADD.FTZ R61, R61, R48 ;  /* 0x000000303d3d1221 */ /* 0x000fe20000010000 */
[----:B------:R-:W1:Y:S01]  /*21a0*/  F2F.F16.F32 R53, R53 ;  /* 0x0000003500357304 */ /* 0x000e620000200800 */
[----:B------:R-:W-:-:S07]  /*21b0*/  @P0 F2FP.PACK_AB R44, RZ, R43 ;  /* 0x0000002bff2c023e */ /* 0x000fce00000000ff */
[----:B------:R-:W2:Y:S01]  /*21c0*/  F2F.F16.F32 R131, R131 ;  /* 0x0000008300837304 */ /* 0x000ea20000200800 */
[----:B0-----:R-:W-:-:S07]  /*21d0*/  LOP3.LUT R28, R26, R31, RZ, 0xfc, !PT ;  /* 0x0000001f1a1c7212 */ /* 0x001fce00078efcff */
[----:B------:R-:W0:Y:S01]  /*21e0*/  F2F.F16.F32 R119, R119 ;  /* 0x0000007700777304 */ /* 0x000e220000200800 */
[----:B-1----:R-:W-:Y:S01]  /*21f0*/  LOP3.LUT R29, R27, R29, R53, 0xfe, !PT ;  /* 0x0000001d1b1d7212 */ /* 0x002fe200078efe35 */
[----:B------:R-:W-:Y:S01]  /*2200*/  IMAD.WIDE.U32 R26, R58, 0x10000, RZ ;  /* 0x000100003a1a7825 */ /* 0x000fe200078e00ff */
[----:B------:R-:W-:-:S04]  /*2210*/  SHF.L.U32 R53, R54, 0x10, RZ ;  /* 0x0000001036357819 */ /* 0x000fc800000006ff */
[----:B------:R-:W-:Y:S01]  /*2220*/  LOP3.LUT R27, R27, R53, R52, 0xfe, !PT ;  /* 0x000000351b1b7212 */ /* 0x000fe200078efe34 */
[----:B------:R-:W1:Y:S01]  /*2230*/  F2F.F16.F32 R42, R42 ;  /* 0x0000002a002a7304 */ /* 0x000e620000200800 */
[----:B--2---:R-:W-:Y:S01]  /*2240*/  LOP3.LUT R25, R25, R30, R131, 0xfe, !PT ;  /* 0x0000001e19197212 */ /* 0x004fe200078efe83 */
[----:B------:R-:W-:-:S05]  /*2250*/  IMAD.WIDE.U32 R30, R56, 0x10000, RZ ;  /* 0x00010000381e7825 */ /* 0x000fca00078e00ff */
[----:B------:R-:W-:Y:S01]  /*2260*/  LOP3.LUT R30, R30, R133, RZ, 0xfc, !PT ;  /* 0x000000851e1e7212 */ /* 0x000fe200078efcff */
[----:B------:R-:W2:Y:S01]  /*2270*/  F2F.F16.F32 R129, R129 ;  /* 0x0000008100817304 */ /* 0x000ea20000200800 */
[----:B0-----:R-:W-:-:S07]  /*2280*/  LOP3.LUT R24, R24, R119, RZ, 0xfc, !PT ;  /* 0x0000007718187212 */ /* 0x001fce00078efcff */
[----:B------:R-:W0:Y:S01]  /*2290*/  F2F.F16.F32 R40, R40 ;  /* 0x0000002800287304 */ /* 0x000e220000200800 */
        /* <DEDUP_REMOVED lines=12> */
.L_x_5266:
        /* <DEDUP_REMOVED lines=20> */
.L_x_5267:
        /* <DEDUP_REMOVED lines=22> */
.L_x_5268:
        /* <DEDUP_REMOVED lines=20> */
.L_x_5269:
        /* <DEDUP_REMOVED lines=21> */
.L_x_5270:
        /* <DEDUP_REMOVED lines=12> */
.L_x_5271:
        /* <DEDUP_REMOVED lines=26> */
.L_x_5263:
        /* <DEDUP_REMOVED lines=19> */
.L_x_5264:
[----:B------:R-:W-:Y:S01]  /*2c20*/  HFMA2.MMA R28, -RZ, RZ, 0, 9.5367431640625e-07 ;  /* 0x00000010ff1c7435 */ /* 0x000fe200000001ff */
[----:B------:R-:W-:-:S02]  /*2c30*/  MOV R27, R29 ;  /* 0x0000001d001b7202 */ /* 0x000fc40000000f00 */
[----:B------:R-:W-:Y:S02]  /*2c40*/  MOV R30, 0x1f ;  /* 0x0000001f001e7802 */ /* 0x000fe40000000f00 */
[----:B------:R-:W-:Y:S02]  /*2c50*/  MOV R41, 0xffffffff ;  /* 0xffffffff00297802 */ /* 0x000fe40000000f00 */
[----:B------:R-:W-:Y:S02]  /*2c60*/  MOV R24, 0x2c80 ;  /* 0x00002c8000187802 */ /* 0x000fe40000000f00 */
[----:B-----5:R-:W-:Y:S05]  /*2c70*/  CALL.REL.NOINC `($__internal_101_$__cuda_sm70_shflsync_down_p) ;  /* 0x0000046000007944 */ /* 0x020fea0003c00000 */
[----:B-1----:R-:W-:Y:S01]  /*2c80*/  MOV R26, R27 ;  /* 0x0000001b001a7202 */ /* 0x002fe20000000f00 */
[----:B0-----:R-:W-:Y:S05]  /*2c90*/  BRA `(.L_x_5273) ;  /* 0xffffe80000007947 */ /* 0x001fea000383ffff */
.L_x_5265:
[----:B------:R-:W-:Y:S01]  /*2ca0*/  HFMA2.MMA R28, -RZ, RZ, 0, 9.5367431640625e-07 ;  /* 0x00000010ff1c7435 */ /* 0x000fe200000001ff */
[----:B------:R-:W-:Y:S02]  /*2cb0*/  MOV R27, R31 ;  /* 0x0000001f001b7202 */ /* 0x000fe40000000f00 */
[----:B------:R-:W-:Y:S02]  /*2cc0*/  MOV R30, 0x1f ;  /* 0x0000001f001e7802 */ /* 0x000fe40000000f00 */
[----:B------:R-:W-:-:S02]  /*2cd0*/  MOV R41, 0xffffffff ;  /* 0xffffffff00297802 */ /* 0x000fc40000000f00 */
[----:B------:R-:W-:Y:S02]  /*2ce0*/  MOV R24, 0x2d00 ;  /* 0x00002d0000187802 */ /* 0x000fe40000000f00 */
[----:B01---5:R-:W-:Y:S05]  /*2cf0*/  CALL.REL.NOINC `($__internal_101_$__cuda_sm70_shflsync_down_p) ;  /* 0x000003e000007944 */ /* 0x023fea0003c00000 */
[----:B------:R-:W-:Y:S01]  /*2d00*/  FADD.FTZ R29, R29, R26 ;  /* 0x0000001a1d1d7221 */ /* 0x000fe20000010000 */
[----:B0-----:R-:W-:Y:S01]  /*2d10*/  HFMA2.MMA R28, -RZ, RZ, 0, 4.76837158203125e-07 ;  /* 0x00000008ff1c7435 */ /* 0x001fe200000001ff */
[----:B-1----:R-:W-:Y:S01]  /*2d20*/  FADD.FTZ R40, R31, R27 ;  /* 0x0000001b1f287221 */ /* 0x002fe20000010000 */
[----:B------:R-:W-:Y:S02]  /*2d30*/  MOV R30, 0x1f ;  /* 0x0000001f001e7802 */ /* 0x000fe40000000f00 */
[----:B------:R-:W-:Y:S02]  /*2d40*/  MOV R41, 0xffffffff ;  /* 0xffffffff00297802 */ /* 0x000fe40000000f00 */
[----:B------:R-:W-:Y:S02]  /*2d50*/  MOV R27, R29 ;  /* 0x0000001d001b7202 */ /* 0x000fe40000000f00 */
[----:B------:R-:W-:Y:S02]  /*2d60*/  MOV R24, 0x2d80 ;  /* 0x00002d8000187802 */ /* 0x000fe40000000f00 */
[----:B------:R-:W-:Y:S05]  /*2d70*/  CALL.REL.NOINC `($__internal_101_$__cuda_sm70_shflsync_down_p) ;  /* 0x0000036000007944 */ /* 0x000fea0003c00000 */
[----:B0-----:R-:W-:Y:S01]  /*2d80*/  HFMA2.MMA R28, -RZ, RZ, 0, 4.76837158203125e-07 ;  /* 0x00000008ff1c7435 */ /* 0x001fe200000001ff */
[----:B-1----:R-:W-:-:S02]  /*2d90*/  MOV R26, R27 ;  /* 0x0000001b001a7202 */ /* 0x002fc40000000f00 */
[----:B------:R-:W-:Y:S02]  /*2da0*/  MOV R27, R40 ;  /* 0x00000028001b7202 */ /* 0x000fe40000000f00 */
[----:B------:R-:W-:Y:S02]  /*2db0*/  MOV R30, 0x1f ;  /* 0x0000001f001e7802 */ /* 0x000fe40000000f00 */
[----:B------:R-:W-:Y:S02]  /*2dc0*/  MOV R41, 0xffffffff ;  /* 0xffffffff00297802 */ /* 0x000fe40000000f00 */
[----:B------:R-:W-:Y:S02]  /*2dd0*/  MOV R24, 0x2df0 ;  /* 0x00002df000187802 */ /* 0x000fe40000000f00 */
[----:B------:R-:W-:Y:S05]  /*2de0*/  CALL.REL.NOINC `($__internal_101_$__cuda_sm70_shflsync_down_p) ;  /* 0x000002f000007944 */ /* 0x000fea0003c00000 */
[----:B------:R-:W-:Y:S01]  /*2df0*/  FADD.FTZ R29, R26, R29 ;  /* 0x0000001d1a1d7221 */ /* 0x000fe20000010000 */
[----:B0-----:R-:W-:Y:S01]  /*2e00*/  HFMA2.MMA R28, -RZ, RZ, 0, 2.384185791015625e-07 ;  /* 0x00000004ff1c7435 */ /* 0x001fe200000001ff */
[----:B-1----:R-:W-:Y:S01]  /*2e10*/  FADD.FTZ R40, R40, R27 ;  /* 0x0000001b28287221 */ /* 0x002fe20000010000 */
[----:B------:R-:W-:Y:S02]  /*2e20*/  MOV R30, 0x1f ;  /* 0x0000001f001e7802 */ /* 0x000fe40000000f00 */
[----:B------:R-:W-:-:S02]  /*2e30*/  MOV R41, 0xffffffff ;  /* 0xffffffff00297802 */ /* 0x000fc40000000f00 */
[----:B------:R-:W-:Y:S02]  /*2e40*/  MOV R27, R29 ;  /* 0x0000001d001b7202 */ /* 0x000fe40000000f00 */
[----:B------:R-:W-:Y:S02]  /*2e50*/  MOV R24, 0x2e70 ;  /* 0x00002e7000187802 */ /* 0x000fe40000000f00 */
[----:B------:R-:W-:Y:S05]  /*2e60*/  CALL.REL.NOINC `($__internal_101_$__cuda_sm70_shflsync_down_p) ;  /* 0x0000027000007944 */ /* 0x000fea0003c00000 */
[----:B0-----:R-:W-:Y:S01]  /*2e70*/  HFMA2.MMA R28, -RZ, RZ, 0, 2.384185791015625e-07 ;  /* 0x00000004ff1c7435 */ /* 0x001fe200000001ff */
[----:B-1----:R-:W-:Y:S02]  /*2e80*/  MOV R26, R27 ;  /* 0x0000001b001a7202 */ /* 0x002fe40000000f00 */
[----:B------:R-:W-:Y:S02]  /*2e90*/  MOV R27, R40 ;  /* 0x00000028001b7202 */ /* 0x000fe40000000f00 */
[----:B------:R-:W-:Y:S02]  /*2ea0*/  MOV R30, 0x1f ;  /* 0x0000001f001e7802 */ /* 0x000fe40000000f00 */
[----:B------:R-:W-:Y:S02]  /*2eb0*/  MOV R41, 0xffffffff ;  /* 0xffffffff00297802 */ /* 0x000fe40000000f00 */
[----:B------:R-:W-:-:S02]  /*2ec0*/  MOV R24, 0x2ee0 ;  /* 0x00002ee000187802 */ /* 0x000fc40000000f00 */
[----:B------:R-:W-:Y:S05]  /*2ed0*/  CALL.REL.NOINC `($__internal_101_$__cuda_sm70_shflsync_down_p) ;  /* 0x0000020000007944 */ /* 0x000fea0003c00000 */
[----:B------:R-:W-:Y:S01]  /*2ee0*/  FADD.FTZ R29, R26, R29 ;  /* 0x0000001d1a1d7221 */ /* 0x000fe20000010000 */
[----:B0-----:R-:W-:Y:S01]  /*2ef0*/  HFMA2.MMA R28, -RZ, RZ, 0, 1.1920928955078125e-07 ;  /* 0x00000002ff1c7435 */ /* 0x001fe200000001ff */
[----:B-1----:R-:W-:Y:S01]  /*2f00*/  FADD.FTZ R40, R40, R27 ;  /* 0x0000001b28287221 */ /* 0x002fe20000010000 */
[----:B------:R-:W-:-:S02]  /*2f10*/  MOV R30, 0x1f ;  /* 0x0000001f001e7802 */ /* 0x000fc40000000f00 */
[----:B------:R-:W-:Y:S02]  /*2f20*/  MOV R41, 0xffffffff ;  /* 0xffffffff00297802 */ /* 0x000fe40000000f00 */
[----:B------:R-:W-:Y:S02]  /*2f30*/  MOV R27, R29 ;  /* 0x0000001d001b7202 */ /* 0x000fe40000000f00 */
[----:B------:R-:W-:Y:S02]  /*2f40*/  MOV R24, 0x2f60 ;  /* 0x00002f6000187802 */ /* 0x000fe40000000f00 */
[----:B------:R-:W-:Y:S05]  /*2f50*/  CALL.REL.NOINC `($__internal_101_$__cuda_sm70_shflsync_down_p) ;  /* 0x0000018000007944 */ /* 0x000fea0003c00000 */
[----:B0-----:R-:W-:Y:S01]  /*2f60*/  HFMA2.MMA R28, -RZ, RZ, 0, 1.1920928955078125e-07 ;  /* 0x00000002ff1c7435 */ /* 0x001fe200000001ff */
[----:B-1----:R-:W-:Y:S02]  /*2f70*/  MOV R26, R27 ;  /* 0x0000001b001a7202 */ /* 0x002fe40000000f00 */
[----:B------:R-:W-:Y:S02]  /*2f80*/  MOV R27, R40 ;  /* 0x00000028001b7202 */ /* 0x000fe40000000f00 */
[----:B------:R-:W-:Y:S02]  /*2f90*/  MOV R30, 0x1f ;  /* 0x0000001f001e7802 */ /* 0x000fe40000000f00 */
[----:B------:R-:W-:-:S02]  /*2fa0*/  MOV R41, 0xffffffff ;  /* 0xffffffff00297802 */ /* 0x000fc40000000f00 */
[----:B------:R-:W-:Y:S02]  /*2fb0*/  MOV R24, 0x2fd0 ;  /* 0x00002fd000187802 */ /* 0x000fe40000000f00 */
[----:B------:R-:W-:Y:S05]  /*2fc0*/  CALL.REL.NOINC `($__internal_101_$__cuda_sm70_shflsync_down_p) ;  /* 0x0000011000007944 */ /* 0x000fea0003c00000 */
[----:B------:R-:W-:Y:S01]  /*2fd0*/  FADD.FTZ R29, R26, R29 ;  /* 0x0000001d1a1d7221 */ /* 0x000fe20000010000 */
[----:B0-----:R-:W-:Y:S01]  /*2fe0*/  HFMA2.MMA R28, -RZ, RZ, 0, 5.9604644775390625e-08 ;  /* 0x00000001ff1c7435 */ /* 0x001fe200000001ff */
[----:B-1----:R-:W-:Y:S01]  /*2ff0*/  FADD.FTZ R31, R40, R27 ;  /* 0x0000001b281f7221 */ /* 0x002fe20000010000 */
[----:B------:R-:W-:Y:S02]  /*3000*/  MOV R30, 0x1f ;  /* 0x0000001f001e7802 */ /* 0x000fe40000000f00 */
[----:B------:R-:W-:Y:S02]  /*3010*/  MOV R41, 0xffffffff ;  /* 0xffffffff00297802 */ /* 0x000fe40000000f00 */
[----:B------:R-:W-:Y:S02]  /*3020*/  MOV R27, R29 ;  /* 0x0000001d001b7202 */ /* 0x000fe40000000f00 */
[----:B------:R-:W-:Y:S02]  /*3030*/  MOV R24, 0x3050 ;  /* 0x0000305000187802 */ /* 0x000fe40000000f00 */
[----:B------:R-:W-:Y:S05]  /*3040*/  CALL.REL.NOINC `($__internal_101_$__cuda_sm70_shflsync_down_p) ;  /* 0x0000009000007944 */ /* 0x000fea0003c00000 */
[----:B0-----:R-:W-:Y:S01]  /*3050*/  HFMA2.MMA R28, -RZ, RZ, 0, 5.9604644775390625e-08 ;  /* 0x00000001ff1c7435 */ /* 0x001fe200000001ff */
[----:B-1----:R-:W-:-:S02]  /*3060*/  MOV R40, R27 ;  /* 0x0000001b00287202 */ /* 0x002fc40000000f00 */
[----:B------:R-:W-:Y:S02]  /*3070*/  MOV R27, R31 ;  /* 0x0000001f001b7202 */ /* 0x000fe40000000f00 */
[----:B------:R-:W-:Y:S02]  /*3080*/  MOV R30, 0x1f ;  /* 0x0000001f001e7802 */ /* 0x000fe40000000f00 */
[----:B------:R-:W-:Y:S02]  /*3090*/  MOV R41, 0xffffffff ;  /* 0xffffffff00297802 */ /* 0x000fe40000000f00 */
[----:B------:R-:W-:Y:S02]  /*30a0*/  MOV R24, 0x30c0 ;  /* 0x000030c000187802 */ /* 0x000fe40000000f00 */
[----:B------:R-:W-:Y:S05]  /*30b0*/  CALL.REL.NOINC `($__internal_101_$__cuda_sm70_shflsync_down_p) ;  /* 0x0000002000007944 */ /* 0x000fea0003c00000 */
[----:B-1----:R-:W-:Y:S01]  /*30c0*/  MOV R24, R27 ;  /* 0x0000001b00187202 */ /* 0x002fe20000000f00 */
[----:B0-----:R-:W-:Y:S05]  /*30d0*/  BRA `(.L_x_5274) ;  /* 0xffffe4e000007947 */ /* 0x001fea000383ffff */
        .weak           $__internal_101_$__cuda_sm70_shflsync_down_p
        .type           $__internal_101_$__cuda_sm70_shflsync_down_p,@function
        .size           $__internal_101_$__cuda_sm70_shflsync_down_p,(.L_x_9845 - $__internal_101_$__cuda_sm70_shflsync_down_p)
$__internal_101_$__cuda_sm70_shflsync_down_p:
[----:B------:R-:W-:Y:S01]  /*30e0*/  HFMA2.MMA R25, -RZ, RZ, 0, 0 ;  /* 0x00000000ff197435 */ /* 0x000fe200000001ff */
[----:B------:R-:W-:Y:S04]  /*30f0*/  WARPSYNC R41 ;  /* 0x0000002900007348 */ /* 0x000fe80003800000 */
[----:B------:R0:W1:Y:S01]  /*3100*/  SHFL.DOWN PT, R27, R27, R28, R30 ;  /* 0x0800001c1b1b7389 */ /* 0x00006200000e001e */
[----:B------:R-:W-:Y:S05]  /*3110*/  RET.REL.NODEC R24 `(_ZN10layer_norm13ln_bwd_kernelINS_13Kernel_traitsIf6__halfS2_S2_fjLj2560ELj1ELj1ELj4ELj8ENS_18Kernel_traits_baseILj2560EfS2_S2_S2_fjLj128EEEEELb0ELb0ELb0ELb1EEEvNS_9BwdParamsE) ;  /* 0xffffcee018007950 */ /* 0x000fea0003c3ffff */
.L_x_5275:
        /* <DEDUP_REMOVED lines=14> */
.L_x_9845:


//--------------------- .text._ZN10layer_norm13ln_bwd_kernelINS_13Kernel_traitsIf6__halfS2_S2_fjLj2560ELj1ELj1ELj4ELj8ENS_18Kernel_traits_baseILj2560EfS2_S2_S2_fjLj128EEEEELb0ELb0ELb1ELb0EEEvNS_9BwdParamsE --------------------------
	.section	.text._ZN10layer_norm13ln_bwd_kernelINS_13Kernel_traitsIf6__halfS2_S2_fjLj2560ELj1ELj1ELj4ELj8ENS_18Kernel_traits_baseILj2560EfS2_S2_S2_fjLj128EEEEELb0ELb0ELb1ELb0EEEvNS_9BwdParamsE,"ax",@progbits
	.sectioninfo	@"SHI_REGISTERS=144"
	.align	128
        .global         _ZN10layer_norm13ln_bwd_kernelINS_13Kernel_traitsIf6__halfS2_S2_fjLj2560ELj1ELj1ELj4ELj8ENS_18Kernel_traits_baseILj2560EfS2_S2_S2_fjLj128EEEEELb0ELb0ELb1ELb0EEEvNS_9BwdParamsE
        .type           _ZN10layer_norm13ln_bwd_kernelINS_13Kernel_traitsIf6__halfS2_S2_fjLj2560ELj1ELj1ELj4ELj8ENS_18Kernel_traits_baseILj2560EfS2_S2_S2_fjLj128EEEEELb0ELb0ELb1ELb0EEEvNS_9BwdParamsE,@function
        .size           _ZN10layer_norm13ln_bwd_kernelINS_13Kernel_traitsIf6__halfS2_S2_fjLj2560ELj1ELj1ELj4ELj8ENS_18Kernel_traits_baseILj2560EfS2_S2_S2_fjLj128EEEEELb0ELb0ELb1ELb0EEEvNS_9BwdParamsE,(.L_x_9846 - _ZN10layer_norm13ln_bwd_kernelINS_13Kernel_traitsIf6__halfS2_S2_fjLj2560ELj1ELj1ELj4ELj8ENS_18Kernel_traits_baseILj2560EfS2_S2_S2_fjLj128EEEEELb0ELb0ELb1ELb0EEEvNS_9BwdParamsE)
        .other          _ZN10layer_norm13ln_bwd_kernelINS_13Kernel_traitsIf6__halfS2_S2_fjLj2560ELj1ELj1ELj4ELj8ENS_18Kernel_traits_baseILj2560EfS2_S2_S2_fjLj128EEEEELb0ELb0ELb1ELb0EEEvNS_9BwdParamsE,@"STO_CUDA_ENTRY STV_DEFAULT"
_ZN10layer_norm13ln_bwd_kernelINS_13Kernel_traitsIf6__halfS2_S2_fjLj2560ELj1ELj1ELj4ELj8ENS_18Kernel_traits_baseILj2560EfS2_S2_S2_fjLj128EEEEELb0ELb0ELb1ELb0EEEvNS_9BwdParamsE:
.text._ZN10layer_norm13ln_bwd_kernelINS_13Kernel_traitsIf6__halfS2_S2_fjLj2560ELj1ELj1ELj4ELj8ENS_18Kernel_traits_baseILj2560EfS2_S2_S2_fjLj128EEEEELb0ELb0ELb1ELb0EEEvNS_9BwdParamsE:
        /* <DEDUP_REMOVED lines=63> */
.L_x_5385:
        /* <DEDUP_REMOVED lines=25> */
.L_x_5281:
[----:B------:R-:W-:Y:S02]  /*0580*/  IADD3 R87, R11, 0x80, RZ ;  /* 0x000000800b577810 */ /* 0x000fe40007ffe0ff */
.L_x_5280:
[----:B------:R-:W-:Y:S05]  /*0590*/  BSYNC B1 ;  /* 0x0000000000017941 */ /* 0x000fea0003800000 */
.L_x_5279:
        /* <DEDUP_REMOVED lines=8> */
.L_x_5284:
[----:B------:R-:W-:Y:S02]  /*0620*/  IADD3 R87, R87, 0x80, RZ ;  /* 0x0000008057577810 */ /* 0x000fe40007ffe0ff */
.L_x_5283:
[----:B------:R-:W-:Y:S05]  /*0630*/  BSYNC B1 ;  /* 0x0000000000017941 */ /* 0x000fea0003800000 */
.L_x_5282:
[----:B------:R-:W-:Y:S01]  /*0640*/  BSSY B1, `(.L_x_5285) ;  /* 0x0000008000017945 */ /* 0x000fe20003800000 */
[----:B------:R-:W-:Y:S05]  /*0650*/  @!P0 BRA `(.L_x_5286) ;  /* 0x0000006000008947 */ /* 0x000fea0003800000 */
[----:B------:R-:W-:-:S04]  /*0660*/  ISETP.NE.U32.AND P3, PT, RZ, c[0x0][0x218], PT ;  /* 0x00008600ff007a0c */ /* 0x000fc80003f65070 */
[----:B------:R-:W-:-:S13]  /*0670*/  ISETP.NE.AND.EX P3, PT, RZ, c[0x0][0x21c], PT, P3 ;  /* 0x00008700ff007a0c */ /* 0x000fda0003f65330 */
[----:B------:R-:W-:Y:S05]  /*0680*/  @!P3 BRA `(.L_x_5287) ;  /* 0x000000200000b947 */ /* 0x000fea0003800000 */
[----:B------:R-:W-:-:S06]  /*0690*/  IMAD.WIDE.U32 R116, R87, R90, c[0x0][0x218] ;  /* 0x0000860057747625 */ /* 0x000fcc00078e005a */
[----:B------:R-:W5:Y:S02]  /*06a0*/  LDG.E.64 R116, [R116.64] ;  /* 0x0000000474747981 */ /* 0x000f64000c1e1b00 */
.L_x_5287:
[----:B------:R-:W-:Y:S02]  /*06b0*/  IADD3 R87, R87, 0x80, RZ ;  /* 0x0000008057577810 */ /* 0x000fe40007ffe0ff */
.L_x_5286:
[----:B------:R-:W-:Y:S05]  /*06c0*/  BSYNC B1 ;  /* 0x0000000000017941 */ /* 0x000fea0003800000 */
.L_x_5285:
[----:B------:R-:W-:Y:S01]  /*06d0*/  BSSY B1, `(.L_x_5288) ;  /* 0x0000008000017945 */ /* 0x000fe20003800000 */
[----:B------:R-:W-:Y:S05]  /*06e0*/  @!P1 BRA `(.L_x_5289) ;  /* 0x0000006000009947 */ /* 0x000fea0003800000 */
[----:B------:R-:W-:-:S04]  /*06f0*/  ISETP.NE.U32.AND P3, PT, RZ, c[0x0][0x218], PT ;  /* 0x00008600ff007a0c */ /* 0x000fc80003f65070 */
[----:B------:R-:W-:-:S13]  /*0700*/  ISETP.NE.AND.EX P3, PT, RZ, c[0x0][0x21c], PT, P3 ;  /* 0x00008700ff007a0c */ /* 0x000fda0003f65330 */
[----:B------:R-:W-:Y:S05]  /*0710*/  @!P3 BRA `(.L_x_5290) ;  /* 0x000000200000b947 */ /* 0x000fea0003800000 */
[----:B------:R-:W-:-:S06]  /*0720*/  IMAD.WIDE.U32 R114, R87, R90, c[0x0][0x218] ;  /* 0x0000860057727625 */ /* 0x000fcc00078e005a */
[----:B------:R-:W5:Y:S02]  /*0730*/  LDG.E.64 R114, [R114.64] ;  /* 0x0000000472727981 */ /* 0x000f64000c1e1b00 */
.L_x_5290:
[----:B------:R-:W-:Y:S02]  /*0740*/  IADD3 R87, R87, 0x80, RZ ;  /* 0x0000008057577810 */ /* 0x000fe40007ffe0ff */
.L_x_5289:
[----:B------:R-:W-:Y:S05]  /*0750*/  BSYNC B1 ;  /* 0x0000000000017941 */ /* 0x000fea0003800000 */
.L_x_5288:
        /* <DEDUP_REMOVED lines=9> */
.L_x_5278:
[----:B---3--:R-:W-:-:S06]  /*07f0*/  IMAD.WIDE R86, R8, R89, c[0x0][0x1a0] ;  /* 0x0000680008567625 */ /* 0x008fcc00078e0259 */
[----:B------:R-:W2:Y:S01]  /*0800*/  LDG.E R86, [R86.64] ;  /* 0x0000000456567981 */ /* 0x000ea2000c1e1900 */
[----:B------:R-:W-:Y:S01]  /*0810*/  IADD3 R88, R91, -0x1, RZ ;  /* 0xffffffff5b587810 */ /* 0x000fe20007ffe0ff */
[----:B------:R-:W-:Y:S01]  /*0820*/  BSSY B1, `(.L_x_5292) ;  /* 0x000003f000017945 */ /* 0x000fe20003800000 */
[----:B------:R-:W-:Y:S01]  /*0830*/  LOP3.LUT P4, RZ, R2, 0xffffff80, RZ, 0xc0, !PT ;  /* 0xffffff8002ff7812 */ /* 0x000fe2000788c0ff */
[----:B------:R-:W-:Y:S01]  /*0840*/  HFMA2.MMA R127, -RZ, RZ, 0, 0 ;  /* 0x00000000ff7f7435 */ /* 0x000fe200000001ff */
[----:B0-----:R-:W-:Y:S01]  /*0850*/  ISETP.NE.AND P3, PT, R7, RZ, PT ;  /* 0x000000ff0700720c */ /* 0x001fe20003f65270 */
[----:B------:R-:W-:Y:S01]  /*0860*/  IMAD R88, R88, c[0x0][0x168], RZ ;  /* 0x00005a0058587a24 */ /* 0x000fe200078e02ff */
[----:B------:R-:W-:Y:S01]  /*0870*/  MOV R139, R11 ;  /* 0x0000000b008b7202 */ /* 0x000fe20000000f00 */
[----:B------:R-:W-:-:S03]  /*0880*/  IMAD.MOV.U32 R91, RZ, RZ, RZ ;  /* 0x000000ffff5b7224 */ /* 0x000fc600078e00ff */
        /* <DEDUP_REMOVED lines=14> */
[----:B--2---:R-:W-:Y:S01]  /*0970*/  SHF.R.U64 R22, R16, 0x10, R17 ;  /* 0x0000001010167819 */ /* 0x004fe20000001211 */
[----:B------:R-:W-:Y:S02]  /*0980*/  HADD2.F32 R23, -RZ, R16.H0_H0 ;  /* 0x20000010ff177230 */ /* 0x000fe40000004100 */
[----:B------:R-:W-:Y:S01]  /*0990*/  HADD2.F32 R87, -RZ, R17.H0_H0 ;  /* 0x20000011ff577230 */ /* 0x000fe20000004100 */
[----:B---3--:R-:W-:Y:S02]  /*09a0*/  MOV R20, R18 ;  /* 0x0000001200147202 */ /* 0x008fe40000000f00 */
[----:B------:R-:W-:-:S02]  /*09b0*/  SHF.R.U64 R86, R18, 0x10, R19 ;  /* 0x0000001012567819 */ /* 0x000fc40000001213 */
[----:B------:R-:W-:Y:S01]  /*09c0*/  SHF.R.U32.HI R18, RZ, 0x10, R17 ;  /* 0x00000010ff127819 */ /* 0x000fe20000011611 */
[----:B------:R-:W-:Y:S01]  /*09d0*/  HADD2.F32 R17, -RZ, R22.H0_H0 ;  /* 0x20000016ff117230 */ /* 0x000fe20000004100 */
[C---:B------:R-:W-:Y:S01]  /*09e0*/  FADD.FTZ R23, -R126.reuse, R23 ;  /* 0x000000177e177221 */ /* 0x040fe20000010100 */
[--C-:B------:R-:W-:Y:S01]  /*09f0*/  SHF.R.U32.HI R88, RZ, 0x10, R19.reuse ;  /* 0x00000010ff587819 */ /* 0x100fe20000011613 */
[----:B------:R-:W-:Y:S01]  /*0a00*/  IMAD.MOV.U32 R21, RZ, RZ, R19 ;  /* 0x000000ffff157224 */ /* 0x000fe200078e0013 */
[----:B------:R-:W-:Y:S01]  /*0a10*/  HADD2.F32 R19, -RZ, R20.H0_H0 ;  /* 0x20000014ff137230 */ /* 0x000fe20000004100 */
[----:B------:R-:W-:Y:S02]  /*0a20*/  FADD.FTZ R17, -R126, R17 ;  /* 0x000000117e117221 */ /* 0x000fe40000010100 */
[----:B-----5:R-:W-:Y:S01]  /*0a30*/  FMUL.FTZ R16, R10, R23 ;  /* 0x000000170a107220 */ /* 0x020fe20000410000 */
[----:B------:R-:W-:Y:S01]  /*0a40*/  HADD2.F32 R20, -RZ, R86.H0_H0 ;  /* 0x20000056ff147230 */ /* 0x000fe20000004100 */
[----:B------:R-:W-:Y:S01]  /*0a50*/  FADD.FTZ R87, -R126, R87 ;  /* 0x000000577e577221 */ /* 0x000fe20000010100 */
[----:B------:R-:W-:Y:S01]  /*0a60*/  HADD2.F32 R23, -RZ, R18.H0_H0 ;  /* 0x20000012ff177230 */ /* 0x000fe20000004100 */
[----:B------:R-:W-:-:S02]  /*0a70*/  FADD.FTZ R40, R40, R19 ;  /* 0x0000001328287221 */ /* 0x000fc40000010000 */
[----:B------:R-:W-:Y:S02]  /*0a80*/  FMUL.FTZ R17, R10, R17 ;  /* 0x000000110a117220 */ /* 0x000fe40000410000 */
[-C--:B------:R-:W-:Y:S02]  /*0a90*/  FFMA.FTZ R60, R16, R19.reuse, R60 ;  /* 0x00000013103c7223 */ /* 0x080fe4000001003c */
[----:B------:R-:W-:Y:S01]  /*0aa0*/  FMUL.FTZ R19, R80, R19 ;  /* 0x0000001350137220 */ /* 0x000fe20000410000 */
[----:B------:R-:W-:Y:S01]  /*0ab0*/  HADD2.F32 R21, -RZ, R21.H0_H0 ;  /* 0x20000015ff157230 */ /* 0x000fe20000004100 */
[----:B------:R-:W-:Y:S02]  /*0ac0*/  FMUL.FTZ R18, R10, R87 ;  /* 0x000000570a127220 */ /* 0x000fe40000410000 */
[----:B------:R-:W-:Y:S02]  /*0ad0*/  FADD.FTZ R41, R41, R20 ;  /* 0x0000001429297221 */ /* 0x000fe40000010000 */
[----:B------:R-:W-:-:S02]  /*0ae0*/  FFMA.FTZ R61, R17, R20, R61 ;  /* 0x00000014113d7223 */ /* 0x000fc4000001003d */
[----:B0-----:R-:W-:Y:S02]  /*0af0*/  FADD.FTZ R85, -R126, R23 ;  /* 0x000000177e557221 */ /* 0x001fe40000010100 */
[----:B------:R-:W-:Y:S02]  /*0b00*/  FMUL.FTZ R20, R81, R20 ;  /* 0x0000001451147220 */ /* 0x000fe40000410000 */
[----:B------:R-:W-:Y:S02]  /*0b10*/  FADD.FTZ R23, RZ, R19 ;  /* 0x00000013ff177221 */ /* 0x000fe40000010000 */
[----:B------:R-:W-:Y:S01]  /*0b20*/  FFMA.FTZ R84, R16, R19, RZ ;  /* 0x0000001310547223 */ /* 0x000fe200000100ff */
[----:B------:R-:W-:Y:S01]  /*0b30*/  HADD2.F32 R88, -RZ, R88.H0_H0 ;  /* 0x20000058ff587230 */ /* 0x000fe20000004100 */
        /* <DEDUP_REMOVED lines=13> */
.L_x_5293:
[----:B------:R-:W-:Y:S05]  /*0c10*/  BSYNC B1 ;  /* 0x0000000000017941 */ /* 0x000fea0003800000 */
.L_x_5292:
        /* <DEDUP_REMOVED lines=13> */
[----:B--2---:R-:W-:Y:S02]  /*0cf0*/  SHF.R.U64 R96, R84, 0x10, R85 ;  /* 0x0000001054607819 */ /* 0x004fe40000001255 */
[--C-:B---3--:R-:W-:Y:S02]  /*0d00*/  SHF.R.U64 R98, R86, 0x10, R87.reuse ;  /* 0x0000001056627819 */ /* 0x108fe40000001257 */
[----:B------:R-:W-:Y:S02]  /*0d10*/  MOV R93, R87 ;  /* 0x00000057005d7202 */ /* 0x000fe40000000f00 */
[----:B------:R-:W-:Y:S01]  /*0d20*/  SHF.R.U32.HI R97, RZ, 0x10, R87 ;  /* 0x00000010ff617819 */ /* 0x000fe20000011657 */
[----:B------:R-:W-:Y:S01]  /*0d30*/  HADD2.F32 R87, -RZ, R84.H0_H0 ;  /* 0x20000054ff577230 */ /* 0x000fe20000004100 */
[----:B------:R-:W-:Y:S01]  /*0d40*/  MOV R92, R86 ;  /* 0x00000056005c7202 */ /* 0x000fe20000000f00 */
[----:B0-----:R-:W-:Y:S01]  /*0d50*/  HADD2.F32 R89, -RZ, R96.H0_H0 ;  /* 0x20000060ff597230 */ /* 0x001fe20000004100 */
[----:B------:R-:W-:Y:S01]  /*0d60*/  SHF.R.U32.HI R94, RZ, 0x10, R85 ;  /* 0x00000010ff5e7819 */ /* 0x000fe20000011655 */
[----:B------:R-:W-:Y:S01]  /*0d70*/  HADD2.F32 R95, -RZ, R85.H0_H0 ;  /* 0x20000055ff5f7230 */ /* 0x000fe20000004100 */
[C---:B------:R-:W-:Y:S01]  /*0d80*/  FADD.FTZ R87, -R126.reuse, R87 ;  /* 0x000000577e577221 */ /* 0x040fe20000010100 */
[----:B------:R-:W-:Y:S01]  /*0d90*/  HADD2.F32 R85, -RZ, R92.H0_H0 ;  /* 0x2000005cff557230 */ /* 0x000fe20000004100 */
        /* <DEDUP_REMOVED lines=31> */
.L_x_5295:
[----:B------:R-:W-:Y:S05]  /*0f90*/  BSYNC B1 ;  /* 0x0000000000017941 */ /* 0x000fea0003800000 */
.L_x_5294:
        /* <DEDUP_REMOVED lines=12> */
[----:B--2---:R-:W-:Y:S01]  /*1060*/  SHF.R.U64 R103, R88, 0x10, R89 ;  /* 0x0000001058677819 */ /* 0x004fe20000001259 */
[----:B------:R-:W-:Y:S01]  /*1070*/  IMAD.MOV.U32 R100, RZ, RZ, R88 ;  /* 0x000000ffff647224 */ /* 0x000fe200078e0058 */
[----:B------:R-:W-:Y:S02]  /*1080*/  MOV R101, R89 ;  /* 0x0000005900657202 */ /* 0x000fe40000000f00 */
[----:B---3--:R-:W-:Y:S01]  /*1090*/  SHF.R.U64 R104, R84, 0x10, R85 ;  /* 0x0000001054687819 */ /* 0x008fe20000001255 */
[----:B------:R-:W-:Y:S01]  /*10a0*/  HADD2.F32 R105, -RZ, R85.H0_H0 ;  /* 0x20000055ff697230 */ /* 0x000fe20000004100 */
[----:B------:R-:W-:Y:S01]  /*10b0*/  SHF.R.U32.HI R102, RZ, 0x10, R89 ;  /* 0x00000010ff667819 */ /* 0x000fe20000011659 */
[----:B------:R-:W-:Y:S01]  /*10c0*/  HADD2.F32 R89, -RZ, R84.H0_H0 ;  /* 0x20000054ff597230 */ /* 0x000fe20000004100 */
[----:B------:R-:W-:Y:S01]  /*10d0*/  SHF.R.U32.HI R88, RZ, 0x10, R85 ;  /* 0x00000010ff587819 */ /* 0x000fe20000011655 */
[----:B------:R-:W-:Y:S01]  /*10e0*/  HADD2.F32 R84, -RZ, R103.H0_H0 ;  /* 0x20000067ff547230 */ /* 0x000fe20000004100 */
[C---:B------:R-:W-:Y:S01]  /*10f0*/  FADD.FTZ R105, -R126.reuse, R105 ;  /* 0x000000697e697221 */ /* 0x040fe20000010100 */
[----:B------:R-:W-:Y:S01]  /*1100*/  HADD2.F32 R103, -RZ, R104.H0_H0 ;  /* 0x20000068ff677230 */ /* 0x000fe20000004100 */
[C---:B------:R-:W-:Y:S01]  /*1110*/  FADD.FTZ R89, -R126.reuse, R89 ;  /* 0x000000597e597221 */ /* 0x040fe20000010100 */
[----:B------:R-:W-:Y:S01]  /*1120*/  HADD2.F32 R85, -RZ, R100.H0_H0 ;  /* 0x20000064ff557230 */ /* 0x000fe20000004100 */
[----:B------:R-:W-:Y:S01]  /*1130*/  FADD.FTZ R33, R33, R84 ;  /* 0x0000005421217221 */ /* 0x000fe20000010000 */
[----:B0-----:R-:W-:Y:S01]  /*1140*/  HADD2.F32 R87, -RZ, R101.H0_H0 ;  /* 0x20000065ff577230 */ /* 0x001fe20000004100 */
[----:B------:R-:W-:Y:S01]  /*1150*/  FADD.FTZ R103, -R126, R103 ;  /* 0x000000677e677221 */ /* 0x000fe20000010100 */
[----:B------:R-:W-:Y:S01]  /*1160*/  HADD2.F32 R86, -RZ, R102.H0_H0 ;  /* 0x20000066ff567230 */ /* 0x000fe20000004100 */
[C---:B-----5:R-:W-:Y:S01]  /*1170*/  FMUL.FTZ R101, R10.reuse, R89 ;  /* 0x000000590a657220 */ /* 0x060fe20000410000 */
[----:B------:R-:W-:Y:S01]  /*1180*/  HADD2.F32 R89, -RZ, R88.H0_H0 ;  /* 0x20000058ff597230 */ /* 0x000fe20000004100 */
[----:B------:R-:W-:-:S02]  /*1190*/  FMUL.FTZ R100, R10, R103 ;  /* 0x000000670a647220 */ /* 0x000fc40000410000 */
[----:B------:R-:W-:Y:S02]  /*11a0*/  FMUL.FTZ R102, R72, R85 ;  /* 0x0000005548667220 */ /* 0x000fe40000410000 */
[----:B------:R-:W-:Y:S02]  /*11b0*/  FMUL.FTZ R103, R10, R105 ;  /* 0x000000690a677220 */ /* 0x000fe40000410000 */
[-C--:B------:R-:W-:Y:S02]  /*11c0*/  FFMA.FTZ R53, R100, R84.reuse, R53 ;  /* 0x0000005464357223 */ /* 0x080fe40000010035 */
[----:B------:R-:W-:Y:S02]  /*11d0*/  FMUL.FTZ R105, R73, R84 ;  /* 0x0000005449697220 */ /* 0x000fe40000410000 */
[----:B------:R-:W-:Y:S02]  /*11e0*/  FADD.FTZ R84, R127, R102 ;  /* 0x000000667f547221 */ /* 0x000fe40000010000 */
[----:B------:R-:W-:-:S02]  /*11f0*/  FFMA.FTZ R91, R101, R102, R91 ;  /* 0x00000066655b7223 */ /* 0x000fc4000001005b */
        /* <DEDUP_REMOVED lines=16> */
.L_x_5297:
[----:B------:R-:W-:Y:S05]  /*1300*/  BSYNC B1 ;  /* 0x0000000000017941 */ /* 0x000fea0003800000 */
.L_x_5296:
        /* <DEDUP_REMOVED lines=15> */
[--C-:B---3--:R-:W-:Y:S01]  /*1400*/  SHF.R.U64 R122, R84, 0x10, R85.reuse ;  /* 0x00000010547a7819 */ /* 0x108fe20000001255 */
[----:B------:R-:W-:Y:S01]  /*1410*/  HADD2.F32 R89, -RZ, R84.H0_H0 ;  /* 0x20000054ff597230 */ /* 0x000fe20000004100 */
[----:B------:R-:W-:Y:S01]  /*1420*/  MOV R108, R88 ;  /* 0x00000058006c7202 */ /* 0x000fe20000000f00 */
[----:B------:R-:W-:Y:S01]  /*1430*/  HADD2.F32 R84, -RZ, R111.H0_H0 ;  /* 0x2000006fff547230 */ /* 0x000fe20000004100 */
[----:B------:R-:W-:Y:S01]  /*1440*/  SHF.R.U32.HI R88, RZ, 0x10, R85 ;  /* 0x00000010ff587819 */ /* 0x000fe20000011655 */
[----:B------:R-:W-:Y:S01]  /*1450*/  HADD2.F32 R111, -RZ, R122.H0_H0 ;  /* 0x2000007aff6f7230 */ /* 0x000fe20000004100 */
[C---:B------:R-:W-:Y:S01]  /*1460*/  FADD.FTZ R89, -R126.reuse, R89 ;  /* 0x000000597e597221 */ /* 0x040fe20000010100 */
[----:B------:R-:W-:Y:S01]  /*1470*/  HADD2.F32 R123, -RZ, R85.H0_H0 ;  /* 0x20000055ff7b7230 */ /* 0x000fe20000004100 */
[----:B------:R-:W-:Y:S01]  /*1480*/  FADD.FTZ R29, R29, R84 ;  /* 0x000000541d1d7221 */ /* 0x000fe20000010000 */
[----:B------:R-:W-:Y:S01]  /*1490*/  HADD2.F32 R85, -RZ, R108.H0_H0 ;  /* 0x2000006cff557230 */ /* 0x000fe20000004100 */
[C---:B------:R-:W-:Y:S01]  /*14a0*/  FADD.FTZ R111, -R126.reuse, R111 ;  /* 0x0000006f7e6f7221 */ /* 0x040fe20000010100 */
[----:B0-----:R-:W-:Y:S01]  /*14b0*/  HADD2.F32 R87, -RZ, R109.H0_H0 ;  /* 0x2000006dff577230 */ /* 0x001fe20000004100 */
[----:B------:R-:W-:Y:S01]  /*14c0*/  FADD.FTZ R123, -R126, R123 ;  /* 0x0000007b7e7b7221 */ /* 0x000fe20000010100 */
[----:B------:R-:W-:Y:S01]  /*14d0*/  HADD2.F32 R86, -RZ, R110.H0_H0 ;  /* 0x2000006eff567230 */ /* 0x000fe20000004100 */
[----:B-----5:R-:W-:-:S02]  /*14e0*/  FMUL.FTZ R108, R10, R111 ;  /* 0x0000006f0a6c7220 */ /* 0x020fc40000410000 */
[----:B------:R-:W-:Y:S01]  /*14f0*/  FMUL.FTZ R109, R10, R89 ;  /* 0x000000590a6d7220 */ /* 0x000fe20000410000 */
[----:B------:R-:W-:Y:S01]  /*1500*/  HADD2.F32 R89, -RZ, R88.H0_H0 ;  /* 0x20000058ff597230 */ /* 0x000fe20000004100 */
[----:B------:R-:W-:Y:S02]  /*1510*/  FMUL.FTZ R110, R68, R85 ;  /* 0x00000055446e7220 */ /* 0x000fe40000410000 */
[----:B------:R-:W-:Y:S02]  /*1520*/  FMUL.FTZ R111, R10, R123 ;  /* 0x0000007b0a6f7220 */ /* 0x000fe40000410000 */
[-C--:B------:R-:W-:Y:S02]  /*1530*/  FFMA.FTZ R49, R108, R84.reuse, R49 ;  /* 0x000000546c317223 */ /* 0x080fe40000010031 */
[----:B------:R-:W-:Y:S02]  /*1540*/  FMUL.FTZ R123, R69, R84 ;  /* 0x00000054457b7220 */ /* 0x000fe40000410000 */
[----:B------:R-:W-:-:S02]  /*1550*/  FADD.FTZ R84, R127, R110 ;  /* 0x0000006e7f547221 */ /* 0x000fc40000010000 */
[C---:B------:R-:W-:Y:S02]  /*1560*/  FFMA.FTZ R91, R109.reuse, R110, R91 ;  /* 0x0000006e6d5b7223 */ /* 0x040fe4000001005b */
        /* <DEDUP_REMOVED lines=16> */
.L_x_5299:
[----:B------:R-:W-:Y:S05]  /*1670*/  BSYNC B1 ;  /* 0x0000000000017941 */ /* 0x000fea0003800000 */
.L_x_5298:
        /* <DEDUP_REMOVED lines=18> */
[----:B------:R-:W-:Y:S01]  /*17a0*/  MOV R84, R87 ;  /* 0x0000005700547202 */ /* 0x000fe20000000f00 */
[C---:B------:R-:W-:Y:S01]  /*17b0*/  FADD.FTZ R129, -R126.reuse, R129 ;  /* 0x000000817e817221 */ /* 0x040fe20000010100 */
[----:B------:R-:W-:Y:S01]  /*17c0*/  SHF.R.U32.HI R128, RZ, 0x10, R87 ;  /* 0x00000010ff807819 */ /* 0x000fe20000011657 */
[----:B------:R-:W-:Y:S01]  /*17d0*/  FADD.FTZ R87, -R126, R85 ;  /* 0x000000557e577221 */ /* 0x000fe20000010100 */
[----:B------:R-:W-:Y:S01]  /*17e0*/  HADD2.F32 R85, -RZ, R90.H0_H0 ;  /* 0x2000005aff557230 */ /* 0x000fe20000004100 */
[----:B-----5:R-:W-:Y:S01]  /*17f0*/  FMUL.FTZ R129, R10, R129 ;  /* 0x000000810a817220 */ /* 0x020fe20000410000 */
[----:B------:R-:W-:Y:S01]  /*1800*/  HADD2.F32 R86, -RZ, R130.H0_H0 ;  /* 0x20000082ff567230 */ /* 0x000fe20000004100 */
[----:B------:R-:W-:Y:S01]  /*1810*/  FADD.FTZ R133, -R126, R131 ;  /* 0x000000837e857221 */ /* 0x000fe20000010100 */
[----:B0-----:R-:W-:Y:S01]  /*1820*/  HADD2.F32 R89, -RZ, R84.H0_H0 ;  /* 0x20000054ff597230 */ /* 0x001fe20000004100 */
[----:B------:R-:W-:Y:S01]  /*1830*/  FMUL.FTZ R130, R64, R85 ;  /* 0x0000005540827220 */ /* 0x000fe20000410000 */
[----:B------:R-:W-:Y:S01]  /*1840*/  HADD2.F32 R88, -RZ, R128.H0_H0 ;  /* 0x20000080ff587230 */ /* 0x000fe20000004100 */
[----:B------:R-:W-:-:S02]  /*1850*/  FMUL.FTZ R128, R10, R87 ;  /* 0x000000570a807220 */ /* 0x000fc40000410000 */
[----:B------:R-:W-:Y:S02]  /*1860*/  FMUL.FTZ R131, R65, R86 ;  /* 0x0000005641837220 */ /* 0x000fe40000410000 */
[----:B------:R-:W-:Y:S02]  /*1870*/  FADD.FTZ R84, R127, R130 ;  /* 0x000000827f547221 */ /* 0x000fe40000010000 */
[C---:B------:R-:W-:Y:S02]  /*1880*/  FFMA.FTZ R91, R129.reuse, R130, R91 ;  /* 0x00000082815b7223 */ /* 0x040fe4000001005b */
[----:B------:R-:W-:Y:S02]  /*1890*/  FADD.FTZ R24, R24, R85 ;  /* 0x0000005518187221 */ /* 0x000fe40000010000 */
[----:B------:R-:W-:Y:S02]  /*18a0*/  FFMA.FTZ R44, R129, R85, R44 ;  /* 0x00000055812c7223 */ /* 0x000fe4000001002c */
[----:B------:R-:W-:-:S02]  /*18b0*/  FADD.FTZ R135, -R126, R135 ;  /* 0x000000877e877221 */ /* 0x000fc40000010100 */
        /* <DEDUP_REMOVED lines=16> */
.L_x_5291:
[----:B------:R-:W-:Y:S05]  /*19c0*/  BSYNC B0 ;  /* 0x0000000000007941 */ /* 0x000fea0003800000 */
.L_x_5277:
[----:B------:R-:W-:Y:S02]  /*19d0*/  LOP3.LUT P3, RZ, R9, 0xff, RZ, 0xc0, !PT ;  /* 0x000000ff09ff7812 */ /* 0x000fe4000786c0ff */
[----:B------:R-:W-:-:S04]  /*19e0*/  SHF.R.U32.HI R86, RZ, 0x5, R0 ;  /* 0x00000005ff567819 */ /* 0x000fc80000011600 */
[----:B------:R-:W-:-:S07]  /*19f0*/  LOP3.LUT R137, R86, 0x7fffffc, RZ, 0xc0, !PT ;  /* 0x07fffffc56897812 */ /* 0x000fce00078ec0ff */
[----:B------:R-:W-:Y:S02]  /*1a00*/  @!P3 IADD3 R137, R137, 0x4, RZ ;  /* 0x000000048989b810 */ /* 0x000fe40007ffe0ff */
[----:B------:R-:W-:Y:S01]  /*1a10*/  LOP3.LUT P3, RZ, R0, 0x1f, RZ, 0xc0, !PT ;  /* 0x0000001f00ff7812 */ /* 0x000fe2000786c0ff */
[----:B------:R-:W-:Y:S10]  /*1a20*/  BRA.DIV ~URZ, `(.L_x_5300) ;  /* 0x000027427f007947 */ /* 0x000ff4000b800000 */
[----:B------:R2:W3:Y:S02]  /*1a30*/  SHFL.DOWN PT, R88, R127, 0x10, 0x1f ;  /* 0x0a001f007f587f89 */ /* 0x0004e400000e0000 */
.L_x_5386:
        /* <DEDUP_REMOVED lines=18> */
.L_x_5387:
[----:B------:R-:W-:Y:S01]  /*1b60*/  @!P3 LOP3.LUT R86, R86, 0x3, RZ, 0xc0, !PT ;  /* 0x000000035656b812 */ /* 0x000fe200078ec0ff */
[----:B----4-:R-:W-:Y:S01]  /*1b70*/  FADD.FTZ R126, R126, R89 ;  /* 0x000000597e7e7221 */ /* 0x010fe20000010000 */
[----:B------:R-:W-:Y:S01]  /*1b80*/  WARPSYNC 0xffffffff ;  /* 0xffffffff00007948 */ /* 0x000fe20003800000 */
[----:B-12---:R-:W-:Y:S01]  /*1b90*/  FADD.FTZ R127, R84, R91 ;  /* 0x0000005b547f7221 */ /* 0x006fe20000010000 */
[----:B------:R-:W-:Y:S01]  /*1ba0*/  LOP3.LUT P4, RZ, R2, 0xffffff80, RZ, 0xc0, !PT ;  /* 0xffffff8002ff7812 */ /* 0x000fe2000788c0ff */
[----:B------:R-:W-:Y:S01]  /*1bb0*/  @!P3 IMAD.IADD R138, R137, 0x1, R86 ;  /* 0x00000001898ab824 */ /* 0x000fe200078e0256 */
[----:B------:R-:W-:Y:S04]  /*1bc0*/  BSSY B0, `(.L_x_5302) ;  /* 0x0000082000007945 */ /* 0x000fe80003800000 */
[----:B------:R-:W-:Y:S04]  /*1bd0*/  @!P3 STS.64 [R138.X8+0x2800], R126 ;  /* 0x0028007e8a00b388 */ /* 0x000fe80000008a00 */
[----:B------:R-:W-:Y:S01]  /*1be0*/  BAR.SYNC.DEFER_BLOCKING 0x0 ;  /* 0x0000000000007b1d */ /* 0x000fe20000010000 */
[----:B0-----:R-:W-:-:S05]  /*1bf0*/  ISETP.NE.AND P3, PT, R7, RZ, PT ;  /* 0x000000ff0700720c */ /* 0x001fca0003f65270 */
[----:B------:R-:W0:Y:S04]  /*1c00*/  LDS.128 R84, [R137.X8+0x2800] ;  /* 0x0028000089547984 */ /* 0x000e280000008c00 */
[----:B---3--:R-:W1:Y:S01]  /*1c10*/  LDS.128 R88, [R137.X8+0x2810] ;  /* 0x0028100089587984 */ /* 0x008e620000008c00 */
        /* <DEDUP_REMOVED lines=30> */
.L_x_5305:
        /* <DEDUP_REMOVED lines=9> */
.L_x_5306:
[----:B------:R-:W-:Y:S05]  /*1e90*/  BSYNC B1 ;  /* 0x0000000000017941 */ /* 0x000fea0003800000 */
.L_x_5304:
        /* <DEDUP_REMOVED lines=14> */
.L_x_5308:
[----:B------:R-:W-:Y:S01]  /*1f80*/  FFMA.FTZ R85, R17, R91, R88 ;  /* 0x0000005b11557223 */ /* 0x000fe20000010058 */
[----:B------:R-:W-:-:S03]  /*1f90*/  @P4 SHF.R.U64 R84, R120, 0x10, R121 ;  /* 0x0000001078544819 */ /* 0x000fc60000001279 */
[----:B------:R-:W-:Y:S02]  /*1fa0*/  FADD.FTZ R85, R20, -R85 ;  /* 0x8000005514557221 */ /* 0x000fe40000010000 */
[----:B------:R-:W-:Y:S02]  /*1fb0*/  @P4 HADD2.F32 R84, -RZ, R84.H0_H0 ;  /* 0x20000054ff544230 */ /* 0x000fe40000004100 */
[----:B------:R-:W-:-:S04]  /*1fc0*/  FMUL.FTZ R85, R10, R85 ;  /* 0x000000550a557220 */ /* 0x000fc80000410000 */
[----:B------:R-:W-:Y:S02]  /*1fd0*/  @P4 FADD.FTZ R85, R85, R84 ;  /* 0x0000005455554221 */ /* 0x000fe40000010000 */
.L_x_5309:
[----:B------:R-:W-:Y:S05]  /*1fe0*/  BSYNC B1 ;  /* 0x0000000000017941 */ /* 0x000fea0003800000 */
.L_x_5307:
        /* <DEDUP_REMOVED lines=11> */
.L_x_5311:
[----:B------:R-:W-:-:S04]  /*20a0*/  FFMA.FTZ R84, R18, R91, R88 ;  /* 0x0000005b12547223 */ /* 0x000fc80000010058 */
[----:B------:R-:W-:Y:S01]  /*20b0*/  FADD.FTZ R85, R21, -R84 ;  /* 0x8000005415557221 */ /* 0x000fe20000010000 */
[----:B------:R-:W-:-:S03]  /*20c0*/  @P4 HADD2.F32 R84, -RZ, R121.H0_H0 ;  /* 0x20000079ff544230 */ /* 0x000fc60000004100 */
[----:B------:R-:W-:-:S04]  /*20d0*/  FMUL.FTZ R85, R10, R85 ;  /* 0x000000550a557220 */ /* 0x000fc80000410000 */
[----:B------:R-:W-:Y:S02]  /*20e0*/  @P4 FADD.FTZ R85, R85, R84 ;  /* 0x0000005455554221 */ /* 0x000fe40000010000 */
.L_x_5312:
[----:B------:R-:W-:Y:S05]  /*20f0*/  BSYNC B1 ;  /* 0x0000000000017941 */ /* 0x000fea0003800000 */
.L_x_5310:
        /* <DEDUP_REMOVED lines=12> */
.L_x_5314:
[----:B------:R-:W-:Y:S01]  /*21c0*/  FFMA.FTZ R84, R22, R91, R88 ;  /* 0x0000005b16547223 */ /* 0x000fe20000010058 */
[----:B------:R-:W-:-:S03]  /*21d0*/  @P4 SHF.R.U32.HI R86, RZ, 0x10, R121 ;  /* 0x00000010ff564819 */ /* 0x000fc60000011679 */
[----:B------:R-:W-:Y:S02]  /*21e0*/  FADD.FTZ R85, R23, -R84 ;  /* 0x8000005417557221 */ /* 0x000fe40000010000 */
[----:B------:R-:W-:Y:S02]  /*21f0*/  @P4 HADD2.F32 R86, -RZ, R86.H0_H0 ;  /* 0x20000056ff564230 */ /* 0x000fe40000004100 */
[----:B------:R-:W-:-:S04]  /*2200*/  FMUL.FTZ R85, R10, R85 ;  /* 0x000000550a557220 */ /* 0x000fc80000410000 */
[----:B------:R-:W-:Y:S02]  /*2210*/  @P4 FADD.FTZ R85, R85, R86 ;  /* 0x0000005655554221 */ /* 0x000fe40000010000 */
.L_x_5315:
[----:B------:R-:W-:Y:S05]  /*2220*/  BSYNC B1 ;  /* 0x0000000000017941 */ /* 0x000fea0003800000 */
.L_x_5313:
        /* <DEDUP_REMOVED lines=14> */
.L_x_5316:
        /* <DEDUP_REMOVED lines=10> */
.L_x_5318:
[----:B------:R-:W-:Y:S05]  /*23b0*/  BSYNC B1 ;  /* 0x0000000000017941 */ /* 0x000fea0003800000 */
.L_x_5317:
[----:B------:R-:W-:Y:S02]  /*23c0*/  IADD3 R11, R11, 0x80, RZ ;  /* 0x000000800b0b7810 */ /* 0x000fe40007ffe0ff */
[----:B------:R-:W-:Y:S02]  /*23d0*/  IADD3 R89, R89, 0x80, RZ ;  /* 0x0000008059597810 */ /* 0x000fe40007ffe0ff */
.L_x_5303:
[----:B------:R-:W-:Y:S05]  /*23e0*/  BSYNC B0 ;  /* 0x0000000000007941 */ /* 0x000fea0003800000 */
.L_x_5302:
        /* <DEDUP_REMOVED lines=13> */
.L_x_5322:
        /* <DEDUP_REMOVED lines=9> */
.L_x_5323:
[----:B------:R-:W-:Y:S05]  /*2550*/  BSYNC B1 ;  /* 0x0000000000017941 */ /* 0x000fea0003800000 */
.L_x_5321:
        /* <DEDUP_REMOVED lines=14> */
.L_x_5325:
[----:B------:R-:W-:Y:S01]  /*2640*/  FFMA.FTZ R84, R92, R91, R88 ;  /* 0x0000005b5c547223 */ /* 0x000fe20000010058 */
[----:B------:R-:W-:-:S03]  /*2650*/  @P4 SHF.R.U64 R86, R118, 0x10, R119 ;  /* 0x0000001076564819 */ /* 0x000fc60000001277 */
[----:B------:R-:W-:Y:S02]  /*2660*/  FADD.FTZ R85, R97, -R84 ;  /* 0x8000005461557221 */ /* 0x000fe40000010000 */
[----:B------:R-:W-:Y:S02]  /*2670*/  @P4 HADD2.F32 R86, -RZ, R86.H0_H0 ;  /* 0x20000056ff564230 */ /* 0x000fe40000004100 */
[----:B------:R-:W-:-:S04]  /*2680*/  FMUL.FTZ R85, R10, R85 ;  /* 0x000000550a557220 */ /* 0x000fc80000410000 */
[----:B------:R-:W-:Y:S02]  /*2690*/  @P4 FADD.FTZ R85, R85, R86 ;  /* 0x0000005655554221 */ /* 0x000fe40000010000 */
.L_x_5326:
[----:B------:R-:W-:Y:S05]  /*26a0*/  BSYNC B1 ;  /* 0x0000000000017941 */ /* 0x000fea0003800000 */
.L_x_5324:
        /* <DEDUP_REMOVED lines=11> */
.L_x_5328:
[----:B------:R-:W-:Y:S01]  /*2760*/  FFMA.FTZ R85, R95, R91, R88 ;  /* 0x0000005b5f557223 */ /* 0x000fe20000010058 */
[----:B------:R-:W-:-:S03]  /*2770*/  @P4 HADD2.F32 R84, -RZ, R119.H0_H0 ;  /* 0x20000077ff544230 */ /* 0x000fc60000004100 */
[----:B------:R-:W-:-:S04]  /*2780*/  FADD.FTZ R85, R96, -R85 ;  /* 0x8000005560557221 */ /* 0x000fc80000010000 */
[----:B------:R-:W-:-:S04]  /*2790*/  FMUL.FTZ R85, R10, R85 ;  /* 0x000000550a557220 */ /* 0x000fc80000410000 */
[----:B------:R-:W-:Y:S02]  /*27a0*/  @P4 FADD.FTZ R85, R85, R84 ;  /* 0x0000005455554221 */ /* 0x000fe40000010000 */
.L_x_5329:
[----:B------:R-:W-:Y:S05]  /*27b0*/  BSYNC B1 ;  /* 0x0000000000017941 */ /* 0x000fea0003800000 */
.L_x_5327:
        /* <DEDUP_REMOVED lines=12> */
.L_x_5331:
[----:B------:R-:W-:Y:S01]  /*2880*/  FFMA.FTZ R84, R98, R91, R88 ;  /* 0x0000005b62547223 */ /* 0x000fe20000010058 */
[----:B------:R-:W-:-:S03]  /*2890*/  @P4 SHF.R.U32.HI R86, RZ, 0x10, R119 ;  /* 0x00000010ff564819 */ /* 0x000fc60000011677 */
[----:B------:R-:W-:Y:S02]  /*28a0*/  FADD.FTZ R85, R99, -R84 ;  /* 0x8000005463557221 */ /* 0x000fe40000010000 */
[----:B------:R-:W-:Y:S02]  /*28b0*/  @P4 HADD2.F32 R86, -RZ, R86.H0_H0 ;  /* 0x20000056ff564230 */ /* 0x000fe40000004100 */
[----:B------:R-:W-:-:S04]  /*28c0*/  FMUL.FTZ R85, R10, R85 ;  /* 0x000000550a557220 */ /* 0x000fc80000410000 */
[----:B------:R-:W-:Y:S02]  /*28d0*/  @P4 FADD.FTZ R85, R85, R86 ;  /* 0x0000005655554221 */ /* 0x000fe40000010000 */
.L_x_5332:
[----:B------:R-:W-:Y:S05]  /*28e0*/  BSYNC B1 ;  /* 0x0000000000017941 */ /* 0x000fea0003800000 */
.L_x_5330:
        /* <DEDUP_REMOVED lines=14> */
.L_x_5333:
        /* <DEDUP_REMOVED lines=10> */
.L_x_5335:
[----:B------:R-:W-:Y:S05]  /*2a70*/  BSYNC B1 ;  /* 0x0000000000017941 */ /* 0x000fea0003800000 */
.L_x_5334:
[----:B------:R-:W-:Y:S02]  /*2a80*/  IADD3 R11, R11, 0x80, RZ ;  /* 0x000000800b0b7810 */ /* 0x000fe40007ffe0ff */
[----:B------:R-:W-:Y:S02]  /*2a90*/  IADD3 R89, R89, 0x80, RZ ;  /* 0x0000008059597810 */ /* 0x000fe40007ffe0ff */
.L_x_5320:
[----:B------:R-:W-:Y:S05]  /*2aa0*/  BSYNC B0 ;  /* 0x0000000000007941 */ /* 0x000fea0003800000 */
.L_x_5319:
[----:B------:R-:W-:Y:S01]  /*2ab0*/  BSSY B0, `(.L_x_5336) ;  /* 0x000006a000007945 */ /* 0x000fe20003800000 */
        /* <DEDUP_REMOVED lines=11> */
.L_x_5339:
        /* <DEDUP_REMOVED lines=9> */
.L_x_5340:
[----:B------:R-:W-:Y:S05]  /*2c00*/  BSYNC B1 ;  /* 0x0000000000017941 */ /* 0x000fea0003800000 */
.L_x_5338:
        /* <DEDUP_REMOVED lines=14> */
.L_x_5342:
[----:B------:R-:W-:Y:S01]  /*2cf0*/  FFMA.FTZ R84, R100, R91, R88 ;  /* 0x0000005b64547223 */ /* 0x000fe20000010058 */
[----:B------:R-:W-:-:S03]  /*2d00*/  @P4 SHF.R.U64 R86, R116, 0x10, R117 ;  /* 0x0000001074564819 */ /* 0x000fc60000001275 */
[----:B------:R-:W-:Y:S02]  /*2d10*/  FADD.FTZ R85, R105, -R84 ;  /* 0x8000005469557221 */ /* 0x000fe40000010000 */
[----:B------:R-:W-:Y:S02]  /*2d20*/  @P4 HADD2.F32 R86, -RZ, R86.H0_H0 ;  /* 0x20000056ff564230 */ /* 0x000fe40000004100 */
[----:B------:R-:W-:-:S04]  /*2d30*/  FMUL.FTZ R85, R10, R85 ;  /* 0x000000550a557220 */ /* 0x000fc80000410000 */
[----:B------:R-:W-:Y:S02]  /*2d40*/  @P4 FADD.FTZ R85, R85, R86 ;  /* 0x0000005655554221 */ /* 0x000fe40000010000 */
.L_x_5343:
[----:B------:R-:W-:Y:S05]  /*2d50*/  BSYNC B1 ;  /* 0x0000000000017941 */ /* 0x000fea0003800000 */
.L_x_5341:
        /* <DEDUP_REMOVED lines=11> */
.L_x_5345:
[----:B------:R-:W-:Y:S01]  /*2e10*/  FFMA.FTZ R85, R103, R91, R88 ;  /* 0x0000005b67557223 */ /* 0x000fe20000010058 */
[----:B------:R-:W-:-:S03]  /*2e20*/  @P4 HADD2.F32 R84, -RZ, R117.H0_H0 ;  /* 0x20000075ff544230 */ /* 0x000fc60000004100 */
[----:B------:R-:W-:-:S04]  /*2e30*/  FADD.FTZ R85, R104, -R85 ;  /* 0x8000005568557221 */ /* 0x000fc80000010000 */
[----:B------:R-:W-:-:S04]  /*2e40*/  FMUL.FTZ R85, R10, R85 ;  /* 0x000000550a557220 */ /* 0x000fc80000410000 */
[----:B------:R-:W-:Y:S02]  /*2e50*/  @P4 FADD.FTZ R85, R85, R84 ;  /* 0x0000005455554221 */ /* 0x000fe40000010000 */
.L_x_5346:
[----:B------:R-:W-:Y:S05]  /*2e60*/  BSYNC B1 ;  /* 0x0000000000017941 */ /* 0x000fea0003800000 */
.L_x_5344:
        /* <DEDUP_REMOVED lines=12> */
.L_x_5348:
[----:B------:R-:W-:Y:S01]  /*2f30*/  FFMA.FTZ R84, R106, R91, R88 ;  /* 0x0000005b6a547223 */ /* 0x000fe20000010058 */
[----:B------:R-:W-:-:S03]  /*2f40*/  @P4 SHF.R.U32.HI R86, RZ, 0x10, R117 ;  /* 0x00000010ff564819 */ /* 0x000fc60000011675 */
[----:B------:R-:W-:Y:S02]  /*2f50*/  FADD.FTZ R85, R107, -R84 ;  /* 0x800000546b557221 */ /* 0x000fe40000010000 */
[----:B------:R-:W-:Y:S02]  /*2f60*/  @P4 HADD2.F32 R86, -RZ, R86.H0_H0 ;  /* 0x20000056ff564230 */ /* 0x000fe40000004100 */
[----:B------:R-:W-:-:S04]  /*2f70*/  FMUL.FTZ R85, R10, R85 ;  /* 0x000000550a557220 */ /* 0x000fc80000410000 */
[----:B------:R-:W-:Y:S02]  /*2f80*/  @P4 FADD.FTZ R85, R85, R86 ;  /* 0x0000005655554221 */ /* 0x000fe40000010000 */
.L_x_5349:
[----:B------:R-:W-:Y:S05]  /*2f90*/  BSYNC B1 ;  /* 0x0000000000017941 */ /* 0x000fea0003800000 */
.L_x_5347:
        /* <DEDUP_REMOVED lines=14> */
.L_x_5350:
        /* <DEDUP_REMOVED lines=10> */
.L_x_5352:
[----:B------:R-:W-:Y:S05]  /*3120*/  BSYNC B1 ;  /* 0x0000000000017941 */ /* 0x000fea0003800000 */
.L_x_5351:
[----:B------:R-:W-:Y:S02]  /*3130*/  IADD3 R11, R11, 0x80, RZ ;  /* 0x000000800b0b7810 */ /* 0x000fe40007ffe0ff */
[----:B------:R-:W-:Y:S02]  /*3140*/  IADD3 R89, R89, 0x80, RZ ;  /* 0x0000008059597810 */ /* 0x000fe40007ffe0ff */
.L_x_5337:
[----:B------:R-:W-:Y:S05]  /*3150*/  BSYNC B0 ;  /* 0x0000000000007941 */ /* 0x000fea0003800000 */
.L_x_5336:
        /* <DEDUP_REMOVED lines=12> */
.L_x_5356:
        /* <DEDUP_REMOVED lines=9> */
.L_x_5357:
[----:B------:R-:W-:Y:S05]  /*32b0*/  BSYNC B1 ;  /* 0x0000000000017941 */ /* 0x000fea0003800000 */
.L_x_5355:
        /* <DEDUP_REMOVED lines=14> */
.L_x_5359:
[----:B------:R-:W-:Y:S01]  /*33a0*/  FFMA.FTZ R84, R108, R91, R88 ;  /* 0x0000005b6c547223 */ /* 0x000fe20000010058 */
[----:B------:R-:W-:-:S03]  /*33b0*/  @P4 SHF.R.U64 R86, R114, 0x10, R115 ;  /* 0x0000001072564819 */ /* 0x000fc60000001273 */
[----:B------:R-:W-:Y:S02]  /*33c0*/  FADD.FTZ R85, R123, -R84 ;  /* 0x800000547b557221 */ /* 0x000fe40000010000 */
[----:B------:R-:W-:Y:S02]  /*33d0*/  @P4 HADD2.F32 R86, -RZ, R86.H0_H0 ;  /* 0x20000056ff564230 */ /* 0x000fe40000004100 */
[----:B------:R-:W-:-:S04]  /*33e0*/  FMUL.FTZ R85, R10, R85 ;  /* 0x000000550a557220 */ /* 0x000fc80000410000 */
[----:B------:R-:W-:Y:S02]  /*33f0*/  @P4 FADD.FTZ R85, R85, R86 ;  /* 0x0000005655554221 */ /* 0x000fe40000010000 */
.L_x_5360:
[----:B------:R-:W-:Y:S05]  /*3400*/  BSYNC B1 ;  /* 0x0000000000017941 */ /* 0x000fea0003800000 */
.L_x_5358:
        /* <DEDUP_REMOVED lines=11> */
.L_x_5362:
[----:B------:R-:W-:Y:S01]  /*34c0*/  FFMA.FTZ R85, R111, R91, R88 ;  /* 0x0000005b6f557223 */ /* 0x000fe20000010058 */
[----:B------:R-:W-:-:S03]  /*34d0*/  @P4 HADD2.F32 R84, -RZ, R115.H0_H0 ;  /* 0x20000073ff544230 */ /* 0x000fc60000004100 */
[----:B------:R-:W-:-:S04]  /*34e0*/  FADD.FTZ R85, R122, -R85 ;  /* 0x800000557a557221 */ /* 0x000fc80000010000 */
[----:B------:R-:W-:-:S04]  /*34f0*/  FMUL.FTZ R85, R10, R85 ;  /* 0x000000550a557220 */ /* 0x000fc80000410000 */
[----:B------:R-:W-:Y:S02]  /*3500*/  @P4 FADD.FTZ R85, R85, R84 ;  /* 0x0000005455554221 */ /* 0x000fe40000010000 */
.L_x_5363:
[----:B------:R-:W-:Y:S05]  /*3510*/  BSYNC B1 ;  /* 0x0000000000017941 */ /* 0x000fea0003800000 */
.L_x_5361:
        /* <DEDUP_REMOVED lines=12> */
.L_x_5365:
[----:B------:R-:W-:Y:S01]  /*35e0*/  FFMA.FTZ R84, R124, R91, R88 ;  /* 0x0000005b7c547223 */ /* 0x000fe20000010058 */
[----:B------:R-:W-:-:S03]  /*35f0*/  @P4 SHF.R.U32.HI R86, RZ, 0x10, R115 ;  /* 0x00000010ff564819 */ /* 0x000fc60000011673 */
[----:B------:R-:W-:Y:S02]  /*3600*/  FADD.FTZ R85, R125, -R84 ;  /* 0x800000547d557221 */ /* 0x000fe40000010000 */
[----:B------:R-:W-:Y:S02]  /*3610*/  @P4 HADD2.F32 R86, -RZ, R86.H0_H0 ;  /* 0x20000056ff564230 */ /* 0x000fe40000004100 */
[----:B------:R-:W-:-:S04]  /*3620*/  FMUL.FTZ R85, R10, R85 ;  /* 0x000000550a557220 */ /* 0x000fc80000410000 */
[----:B------:R-:W-:Y:S02]  /*3630*/  @P4 FADD.FTZ R85, R85, R86 ;  /* 0x0000005655554221 */ /* 0x000fe40000010000 */
.L_x_5366:
[----:B------:R-:W-:Y:S05]  /*3640*/  BSYNC B1 ;  /* 0x0000000000017941 */ /* 0x000fea0003800000 */
.L_x_5364:
        /* <DEDUP_REMOVED lines=14> */
.L_x_5367:
        /* <DEDUP_REMOVED lines=10> */
.L_x_5369:
[----:B------:R-:W-:Y:S05]  /*37d0*/  BSYNC B1 ;  /* 0x0000000000017941 */ /* 0x000fea0003800000 */
.L_x_5368:
[----:B------:R-:W-:Y:S02]  /*37e0*/  IADD3 R11, R11, 0x80, RZ ;  /* 0x000000800b0b7810 */ /* 0x000fe40007ffe0ff */
[----:B------:R-:W-:Y:S02]  /*37f0*/  IADD3 R89, R89, 0x80, RZ ;  /* 0x0000008059597810 */ /* 0x000fe40007ffe0ff */
.L_x_5354:
[----:B------:R-:W-:Y:S05]  /*3800*/  BSYNC B0 ;  /* 0x0000000000007941 */ /* 0x000fea0003800000 */
.L_x_5353:
        /* <DEDUP_REMOVED lines=13> */
.L_x_5373:
        /* <DEDUP_REMOVED lines=9> */
.L_x_5374:
[----:B------:R-:W-:Y:S05]  /*3970*/  BSYNC B1 ;  /* 0x0000000000017941 */ /* 0x000fea0003800000 */
.L_x_5372:
        /* <DEDUP_REMOVED lines=14> */
.L_x_5376:
[----:B------:R-:W-:Y:S01]  /*3a60*/  FFMA.FTZ R84, R128, R91, R88 ;  /* 0x0000005b80547223 */ /* 0x000fe20000010058 */
[----:B------:R-:W-:-:S03]  /*3a70*/  @P4 SHF.R.U64 R86, R112, 0x10, R113 ;  /* 0x0000001070564819 */ /* 0x000fc60000001271 */
[----:B------:R-:W-:Y:S02]  /*3a80*/  FADD.FTZ R85, R131, -R84 ;  /* 0x8000005483557221 */ /* 0x000fe40000010000 */
[----:B------:R-:W-:Y:S02]  /*3a90*/  @P4 HADD2.F32 R86, -RZ, R86.H0_H0 ;  /* 0x20000056ff564230 */ /* 0x000fe40000004100 */
[----:B------:R-:W-:-:S04]  /*3aa0*/  FMUL.FTZ R85, R10, R85 ;  /* 0x000000550a557220 */ /* 0x000fc80000410000 */
[----:B------:R-:W-:Y:S02]  /*3ab0*/  @P4 FADD.FTZ R85, R85, R86 ;  /* 0x0000005655554221 */ /* 0x000fe40000010000 */
.L_x_5377:
[----:B------:R-:W-:Y:S05]  /*3ac0*/  BSYNC B1 ;  /* 0x0000000000017941 */ /* 0x000fea0003800000 */
.L_x_5375:
        /* <DEDUP_REMOVED lines=11> */
.L_x_5379:
[----:B------:R-:W-:Y:S01]  /*3b80*/  FFMA.FTZ R85, R133, R91, R88 ;  /* 0x0000005b85557223 */ /* 0x000fe20000010058 */
[----:B------:R-:W-:-:S03]  /*3b90*/  @P4 HADD2.F32 R84, -RZ, R113.H0_H0 ;  /* 0x20000071ff544230 */ /* 0x000fc60000004100 */
[----:B------:R-:W-:-:S04]  /*3ba0*/  FADD.FTZ R85, R132, -R85 ;  /* 0x8000005584557221 */ /* 0x000fc80000010000 */
[----:B------:R-:W-:-:S04]  /*3bb0*/  FMUL.FTZ R85, R10, R85 ;  /* 0x000000550a557220 */ /* 0x000fc80000410000 */
[----:B------:R-:W-:Y:S02]  /*3bc0*/  @P4 FADD.FTZ R85, R85, R84 ;  /* 0x0000005455554221 */ /* 0x000fe40000010000 */
.L_x_5380:
[----:B------:R-:W-:Y:S05]  /*3bd0*/  BSYNC B1 ;  /* 0x0000000000017941 */ /* 0x000fea0003800000 */
.L_x_5378:
        /* <DEDUP_REMOVED lines=12> */
.L_x_5382:
[----:B------:R-:W-:Y:S01]  /*3ca0*/  FFMA.FTZ R91, R135, R91, R88 ;  /* 0x0000005b875b7223 */ /* 0x000fe20000010058 */
[----:B------:R-:W-:-:S03]  /*3cb0*/  @P4 SHF.R.U32.HI R84, RZ, 0x10, R113 ;  /* 0x00000010ff544819 */ /* 0x000fc60000011671 */
[----:B------:R-:W-:Y:S02]  /*3cc0*/  FADD.FTZ R91, R134, -R91 ;  /* 0x8000005b865b7221 */ /* 0x000fe40000010000 */
[----:B------:R-:W-:Y:S02]  /*3cd0*/  @P4 HADD2.F32 R85, -RZ, R84.H0_H0 ;  /* 0x20000054ff554230 */ /* 0x000fe40000004100 */
[----:B------:R-:W-:-:S04]  /*3ce0*/  FMUL.FTZ R10, R10, R91 ;  /* 0x0000005b0a0a7220 */ /* 0x000fc80000410000 */
[----:B------:R-:W-:Y:S02]  /*3cf0*/  @P4 FADD.FTZ R10, R10, R85 ;  /* 0x000000550a0a4221 */ /* 0x000fe40000010000 */
.L_x_5383:
[----:B------:R-:W-:Y:S05]  /*3d00*/  BSYNC B1 ;  /* 0x0000000000017941 */ /* 0x000fea0003800000 */
.L_x_5381:
        /* <DEDUP_REMOVED lines=13> */
.L_x_5384:
        /* <DEDUP_REMOVED lines=10> */
.L_x_5371:
[----:B------:R-:W-:Y:S05]  /*3e80*/  BSYNC B0 ;  /* 0x0000000000007941 */ /* 0x000fea0003800000 */
.L_x_5370:
[----:B------:R-:W-:Y:S02]  /*3e90*/  IADD3 R8, R8, c[0x0][0x160], RZ ;  /* 0x0000580008087a10 */ /* 0x000fe40007ffe0ff */
[----:B------:R-:W-:Y:S02]  /*3ea0*/  LOP3.LUT P3, RZ, R9, 0xff, RZ, 0xc0, !PT ;  /* 0x000000ff09ff7812 */ /* 0x000fe4000786c0ff */
[----:B------:R-:W-:Y:S02]  /*3eb0*/  ISETP.GE.AND P2, PT, R8, c[0x0][0x164], PT ;  /* 0x0000590008007a0c */ /* 0x000fe40003f46270 */
[----:B------:R-:W-:-:S11]  /*3ec0*/  SEL R9, RZ, 0x1, P3 ;  /* 0x00000001ff097807 */ /* 0x000fd60001800000 */
[----:B0-----:R-:W-:Y:S01]  /*3ed0*/  @P2 CALL.REL.NOINC `(.L_x_5276) ;  /* 0x0000001000002944 */ /* 0x001fe20003c00000 */
[----:B------:R-:W-:Y:S05]  /*3ee0*/  BRA `(.L_x_5385) ;  /* 0xffffc50000007947 */ /* 0x000fea000383ffff */
.L_x_5276:
[----:B-1----:R-:W0:Y:S01]  /*3ef0*/  S2UR UR6, SR_CTAID.X ;  /* 0x00000000000679c3 */ /* 0x002e220000002500 */
[----:B------:R-:W0:Y:S01]  /*3f00*/  S2R R3, SR_TID.X ;  /* 0x0000000000037919 */ /* 0x000e220000002100 */
[C---:B------:R-:W-:Y:S02]  /*3f10*/  LOP3.LUT P3, RZ, R2.reuse, 0xffffff80, RZ, 0xc0, !PT ;  /* 0xffffff8002ff7812 */ /* 0x040fe4000786c0ff */
[----:B------:R-:W-:Y:S02]  /*3f20*/  ISETP.GE.U32.AND P2, PT, R2, 0x100, PT ;  /* 0x000001000200780c */ /* 0x000fe40003f46070 */
[----:B------:R-:W-:Y:S02]  /*3f30*/  @P0 MOV R15, 0x10 ;  /* 0x00000010000f0802 */ /* 0x000fe40000000f00 */
        /* <DEDUP_REMOVED lines=35> */
.L_x_5300:
[----:B------:R-:W-:Y:S01]  /*4170*/  HFMA2.MMA R139, -RZ, RZ, 0, 9.5367431640625e-07 ;  /* 0x00000010ff8b7435 */ /* 0x000fe200000001ff */
[----:B------:R-:W-:Y:S01]  /*4180*/  MOV R90, R127 ;  /* 0x0000007f005a7202 */ /* 0x000fe20000000f00 */
[----:B------:R-:W-:Y:S01]  /*4190*/  IMAD.MOV.U32 R138, RZ, RZ, 0x1f ;  /* 0x0000001fff8a7424 */ /* 0x000fe200078e00ff */
[----:B------:R-:W-:Y:S02]  /*41a0*/  MOV R141, 0xffffffff ;  /* 0xffffffff008d7802 */ /* 0x000fe40000000f00 */
[----:B-1----:R-:W-:-:S02]  /*41b0*/  MOV R84, 0x41d0 ;  /* 0x000041d000547802 */ /* 0x002fc40000000f00 */
[----:B0----5:R-:W-:Y:S05]  /*41c0*/  CALL.REL.NOINC `($__internal_102_$__cuda_sm70_shflsync_down_p) ;  /* 0x0000046000007944 */ /* 0x021fea0003c00000 */
[----:B-1----:R-:W-:Y:S01]  /*41d0*/  MOV R88, R90 ;  /* 0x0000005a00587202 */ /* 0x002fe20000000f00 */
[----:B0-----:R-:W-:Y:S05]  /*41e0*/  BRA `(.L_x_5386) ;  /* 0xffffd85000007947 */ /* 0x001fea000383ffff */
.L_x_5301:
[----:B------:R-:W-:Y:S01]  /*41f0*/  HFMA2.MMA R139, -RZ, RZ, 0, 9.5367431640625e-07 ;  /* 0x00000010ff8b7435 */ /* 0x000fe200000001ff */
[----:B------:R-:W-:Y:S01]  /*4200*/  IMAD.MOV.U32 R90, RZ, RZ, R91 ;  /* 0x000000ffff5a7224 */ /* 0x000fe200078e005b */
[----:B------:R-:W-:Y:S01]  /*4210*/  MOV R138, 0x1f ;  /* 0x0000001f008a7802 */ /* 0x000fe20000000f00 */
[----:B------:R-:W-:Y:S01]  /*4220*/  IMAD.MOV.U32 R141, RZ, RZ, -0x1 ;  /* 0xffffffffff8d7424 */ /* 0x000fe200078e00ff */
[----:B-1----:R-:W-:-:S02]  /*4230*/  MOV R84, 0x4250 ;  /* 0x0000425000547802 */ /* 0x002fc40000000f00 */
[----:B0-23-5:R-:W-:Y:S05]  /*4240*/  CALL.REL.NOINC `($__internal_102_$__cuda_sm70_shflsync_down_p) ;  /* 0x000003e000007944 */ /* 0x02dfea0003c00000 */
[----:B------:R-:W-:Y:S01]  /*4250*/  FADD.FTZ R88, R88, R127 ;  /* 0x0000007f58587221 */ /* 0x000fe20000010000 */
[----:B0-----:R-:W-:Y:S01]  /*4260*/  HFMA2.MMA R139, -RZ, RZ, 0, 4.76837158203125e-07 ;  /* 0x00000008ff8b7435 */ /* 0x001fe200000001ff */
[----:B-1----:R-:W-:Y:S01]  /*4270*/  FADD.FTZ R91, R91, R90 ;  /* 0x0000005a5b5b7221 */ /* 0x002fe20000010000 */
[----:B------:R-:W-:Y:S01]  /*4280*/  MOV R138, 0x1f ;  /* 0x0000001f008a7802 */ /* 0x000fe20000000f00 */
[----:B------:R-:W-:Y:S01]  /*4290*/  IMAD.MOV.U32 R141, RZ, RZ, -0x1 ;  /* 0xffffffffff8d7424 */ /* 0x000fe200078e00ff */
[----:B------:R-:W-:-:S02]  /*42a0*/  MOV R90, R88 ;  /* 0x00000058005a7202 */ /* 0x000fc40000000f00 */
[----:B------:R-:W-:Y:S02]  /*42b0*/  MOV R84, 0x42d0 ;  /* 0x000042d000547802 */ /* 0x000fe40000000f00 */
[----:B------:R-:W-:Y:S05]  /*42c0*/  CALL.REL.NOINC `($__internal_102_$__cuda_sm70_shflsync_down_p) ;  /* 0x0000036000007944 */ /* 0x000fea0003c00000 */
[----:B0-----:R-:W-:Y:S01]  /*42d0*/  HFMA2.MMA R139, -RZ, RZ, 0, 4.76837158203125e-07 ;  /* 0x00000008ff8b7435 */ /* 0x001fe200000001ff */
[----:B-1----:R-:W-:Y:S01]  /*42e0*/  MOV R87, R90 ;  /* 0x0000005a00577202 */ /* 0x002fe20000000f00 */
[----:B------:R-:W-:Y:S01]  /*42f0*/  IMAD.MOV.U32 R90, RZ, RZ, R91 ;  /* 0x000000ffff5a7224 */ /* 0x000fe200078e005b */
[----:B------:R-:W-:Y:S01]  /*4300*/  MOV R138, 0x1f ;  /* 0x0000001f008a7802 */ /* 0x000fe20000000f00 */
[----:B------:R-:W-:Y:S01]  /*4310*/  IMAD.MOV.U32 R141, RZ, RZ, -0x1 ;  /* 0xffffffffff8d7424 */ /* 0x000fe200078e00ff */
[----:B------:R-:W-:Y:S02]  /*4320*/  MOV R84, 0x4340 ;  /* 0x0000434000547802 */ /* 0x000fe40000000f00 */
[----:B------:R-:W-:Y:S05]  /*4330*/  CALL.REL.NOINC `($__internal_102_$__cuda_sm70_shflsync_down_p) ;  /* 0x000002f000007944 */ /* 0x000fea0003c00000 */
[----:B------:R-:W-:Y:S01]  /*4340*/  FADD.FTZ R88, R87, R88 ;  /* 0x0000005857587221 */ /* 0x000fe20000010000 */
[----:B0-----:R-:W-:Y:S01]  /*4350*/  HFMA2.MMA R139, -RZ, RZ, 0, 2.384185791015625e-07 ;  /* 0x00000004ff8b7435 */ /* 0x001fe200000001ff */
[----:B-1----:R-:W-:Y:S01]  /*4360*/  FADD.FTZ R91, R91, R90 ;  /* 0x0000005a5b5b7221 */ /* 0x002fe20000010000 */
[----:B------:R-:W-:Y:S01]  /*4370*/  MOV R138, 0x1f ;  /* 0x0000001f008a7802 */ /* 0x000fe20000000f00 */
[----:B------:R-:W-:Y:S01]  /*4380*/  IMAD.MOV.U32 R141, RZ, RZ, -0x1 ;  /* 0xffffffffff8d7424 */ /* 0x000fe200078e00ff */
[----:B------:R-:W-:-:S02]  /*4390*/  MOV R90, R88 ;  /* 0x00000058005a7202 */ /* 0x000fc40000000f00 */
[----:B------:R-:W-:Y:S02]  /*43a0*/  MOV R84, 0x43c0 ;  /* 0x000043c000547802 */ /* 0x000fe40000000f00 */
[----:B------:R-:W-:Y:S05]  /*43b0*/  CALL.REL.NOINC `($__internal_102_$__cuda_sm70_shflsync_down_p) ;  /* 0x0000027000007944 */ /* 0x000fea0003c00000 */
[----:B0-----:R-:W-:Y:S01]  /*43c0*/  HFMA2.MMA R139, -RZ, RZ, 0, 2.384185791015625e-07 ;  /* 0x00000004ff8b7435 */ /* 0x001fe200000001ff */
[----:B-1----:R-:W-:Y:S01]  /*43d0*/  MOV R87, R90 ;  /* 0x0000005a00577202 */ /* 0x002fe20000000f00 */
[----:B------:R-:W-:Y:S01]  /*43e0*/  IMAD.MOV.U32 R90, RZ, RZ, R91 ;  /* 0x000000ffff5a7224 */ /* 0x000fe200078e005b */
[----:B------:R-:W-:Y:S01]  /*43f0*/  MOV R138, 0x1f ;  /* 0x0000001f008a7802 */ /* 0x000fe20000000f00 */
[----:B------:R-:W-:Y:S01]  /*4400*/  IMAD.MOV.U32 R141, RZ, RZ, -0x1 ;  /* 0xffffffffff8d7424 */ /* 0x000fe200078e00ff */
[----:B------:R-:W-:Y:S02]  /*4410*/  MOV R84, 0x4430 ;  /* 0x0000443000547802 */ /* 0x000fe40000000f00 */
[----:B------:R-:W-:Y:S05]  /*4420*/  CALL.REL.NOINC `($__internal_102_$__cuda_sm70_shflsync_down_p) ;  /* 0x0000020000007944 */ /* 0x000fea0003c00000 */
[----:B------:R-:W-:Y:S01]  /*4430*/  FADD.FTZ R88, R87, R88 ;  /* 0x0000005857587221 */ /* 0x000fe20000010000 */
[----:B0-----:R-:W-:Y:S01]  /*4440*/  HFMA2.MMA R139, -RZ, RZ, 0, 1.1920928955078125e-07 ;  /* 0x00000002ff8b7435 */ /* 0x001fe200000001ff */
[----:B-1----:R-:W-:Y:S01]  /*4450*/  FADD.FTZ R91, R91, R90 ;  /* 0x0000005a5b5b7221 */ /* 0x002fe20000010000 */
[----:B------:R-:W-:Y:S01]  /*4460*/  MOV R138, 0x1f ;  /* 0x0000001f008a7802 */ /* 0x000fe20000000f00 */
[----:B------:R-:W-:Y:S01]  /*4470*/  IMAD.MOV.U32 R141, RZ, RZ, -0x1 ;  /* 0xffffffffff8d7424 */ /* 0x000fe200078e00ff */
[----:B------:R-:W-:-:S02]  /*4480*/  MOV R90, R88 ;  /* 0x00000058005a7202 */ /* 0x000fc40000000f00 */
[----:B------:R-:W-:Y:S02]  /*4490*/  MOV R84, 0x44b0 ;  /* 0x000044b000547802 */ /* 0x000fe40000000f00 */
[----:B------:R-:W-:Y:S05]  /*44a0*/  CALL.REL.NOINC `($__internal_102_$__cuda_sm70_shflsync_down_p) ;  /* 0x0000018000007944 */ /* 0x000fea0003c00000 */
[----:B0-----:R-:W-:Y:S01]  /*44b0*/  HFMA2.MMA R139, -RZ, RZ, 0, 1.1920928955078125e-07 ;  /* 0x00000002ff8b7435 */ /* 0x001fe200000001ff */
[----:B-1----:R-:W-:Y:S01]  /*44c0*/  MOV R87, R90 ;  /* 0x0000005a00577202 */ /* 0x002fe20000000f00 */
[----:B------:R-:W-:Y:S01]  /*44d0*/  IMAD.MOV.U32 R90, RZ, RZ, R91 ;  /* 0x000000ffff5a7224 */ /* 0x000fe200078e005b */
[----:B------:R-:W-:Y:S01]  /*44e0*/  MOV R138, 0x1f ;  /* 0x0000001f008a7802 */ /* 0x000fe20000000f00 */
[----:B------:R-:W-:Y:S01]  /*44f0*/  IMAD.MOV.U32 R141, RZ, RZ, -0x1 ;  /* 0xffffffffff8d7424 */ /* 0x000fe200078e00ff */
[----:B------:R-:W-:Y:S02]  /*4500*/  MOV R84, 0x4520 ;  /* 0x0000452000547802 */ /* 0x000fe40000000f00 */
[----:B------:R-:W-:Y:S05]  /*4510*/  CALL.REL.NOINC `($__internal_102_$__cuda_sm70_shflsync_down_p) ;  /* 0x0000011000007944 */ /* 0x000fea0003c00000 */
[----:B------:R-:W-:Y:S01]  /*4520*/  FADD.FTZ R89, R87, R88 ;  /* 0x0000005857597221 */ /* 0x000fe20000010000 */
[----:B0-----:R-:W-:Y:S01]  /*4530*/  HFMA2.MMA R139, -RZ, RZ, 0, 5.9604644775390625e-08 ;  /* 0x00000001ff8b7435 */ /* 0x001fe200000001ff */
[----:B-1----:R-:W-:Y:S01]  /*4540*/  FADD.FTZ R91, R91, R90 ;  /* 0x0000005a5b5b7221 */ /* 0x002fe20000010000 */
[----:B------:R-:W-:Y:S01]  /*4550*/  MOV R138, 0x1f ;  /* 0x0000001f008a7802 */ /* 0x000fe20000000f00 */
[----:B------:R-:W-:Y:S01]  /*4560*/  IMAD.MOV.U32 R141, RZ, RZ, -0x1 ;  /* 0xffffffffff8d7424 */ /* 0x000fe200078e00ff */
[----:B------:R-:W-:-:S02]  /*4570*/  MOV R90, R89 ;  /* 0x00000059005a7202 */ /* 0x000fc40000000f00 */
[----:B------:R-:W-:Y:S02]  /*4580*/  MOV R84, 0x45a0 ;  /* 0x000045a000547802 */ /* 0x000fe40000000f00 */
[----:B------:R-:W-:Y:S05]  /*4590*/  CALL.REL.NOINC `($__internal_102_$__cuda_sm70_shflsync_down_p) ;  /* 0x0000009000007944 */ /* 0x000fea0003c00000 */
[----:B0-----:R-:W-:Y:S01]  /*45a0*/  HFMA2.MMA R139, -RZ, RZ, 0, 5.9604644775390625e-08 ;  /* 0x00000001ff8b7435 */ /* 0x001fe200000001ff */
[----:B-1----:R-:W-:Y:S01]  /*45b0*/  MOV R126, R90 ;  /* 0x0000005a007e7202 */ /* 0x002fe20000000f00 */
[----:B------:R-:W-:Y:S01]  /*45c0*/  IMAD.MOV.U32 R90, RZ, RZ, R91 ;  /* 0x000000ffff5a7224 */ /* 0x000fe200078e005b */
[----:B------:R-:W-:Y:S01]  /*45d0*/  MOV R138, 0x1f ;  /* 0x0000001f008a7802 */ /* 0x000fe20000000f00 */
[----:B------:R-:W-:Y:S01]  /*45e0*/  IMAD.MOV.U32 R141, RZ, RZ, -0x1 ;  /* 0xffffffffff8d7424 */ /* 0x000fe200078e00ff */
[----:B------:R-:W-:Y:S02]  /*45f0*/  MOV R84, 0x4610 ;  /* 0x0000461000547802 */ /* 0x000fe40000000f00 */
[----:B------:R-:W-:Y:S05]  /*4600*/  CALL.REL.NOINC `($__internal_102_$__cuda_sm70_shflsync_down_p) ;  /* 0x0000002000007944 */ /* 0x000fea0003c00000 */
[----:B-1----:R-:W-:Y:S01]  /*4610*/  MOV R84, R90 ;  /* 0x0000005a00547202 */ /* 0x002fe20000000f00 */
[----:B0-----:R-:W-:Y:S05]  /*4620*/  BRA `(.L_x_5387) ;  /* 0xffffd53000007947 */ /* 0x001fea000383ffff */
        .weak           $__internal_102_$__cuda_sm70_shflsync_down_p
        .type           $__internal_102_$__cuda_sm70_shflsync_down_p,@function
        .size           $__internal_102_$__cuda_sm70_shflsync_down_p,(.L_x_9846 - $__internal_102_$__cuda_sm70_shflsync_down_p)
$__internal_102_$__cuda_sm70_shflsync_down_p:
[----:B------:R-:W-:Y:S01]  /*4630*/  HFMA2.MMA R85, -RZ, RZ, 0, 0 ;  /* 0x00000000ff557435 */ /* 0x000fe200000001ff */
[----:B------:R-:W-:Y:S04]  /*4640*/  WARPSYNC R141 ;  /* 0x0000008d00007348 */ /* 0x000fe80003800000 */
[----:B------:R0:W1:Y:S01]  /*4650*/  SHFL.DOWN PT, R90, R90, R139, R138 ;  /* 0x0800008b5a5a7389 */ /* 0x00006200000e008a */
[----:B------:R-:W-:Y:S05]  /*4660*/  RET.REL.NODEC R84 `(_ZN10layer_norm13ln_bwd_kernelINS_13Kernel_traitsIf6__halfS2_S2_fjLj2560ELj1ELj1ELj4ELj8ENS_18Kernel_traits_baseILj2560EfS2_S2_S2_fjLj128EEEEELb0ELb0ELb1ELb0EEEvNS_9BwdParamsE) ;  /* 0xffffb99054007950 */ /* 0x000fea0003c3ffff */
.L_x_5388:
        /* <DEDUP_REMOVED lines=9> */
.L_x_9846:


//--------------------- .text._ZN10layer_norm13ln_bwd_kernelINS_13Kernel_traitsIf6__halfS2_S2_fjLj2560ELj1ELj1ELj4ELj8ENS_18Kernel_traits_baseILj2560EfS2_S2_S2_fjLj128EEEEELb0ELb0ELb1ELb1EEEvNS_9BwdParamsE --------------------------
	.section	.text._ZN10layer_norm13ln_bwd_kernelINS_13Kernel_traitsIf6__halfS2_S2_fjLj2560ELj1ELj1ELj4ELj8ENS_18Kernel_traits_baseILj2560EfS2_S2_S2_fjLj128EEEEELb0ELb0ELb1ELb1EEEvNS_9BwdParamsE,"ax",@progbits
	.sectioninfo	@"SHI_REGISTERS=151"
	.align	128
        .global         _ZN10layer_norm13ln_bwd_kernelINS_13Kernel_traitsIf6__halfS2_S2_fjLj2560ELj1ELj1ELj4ELj8ENS_18Kernel_traits_baseILj2560EfS2_S2_S2_fjLj128EEEEELb0ELb0ELb1ELb1EEEvNS_9BwdParamsE
        .type           _ZN10layer_norm13ln_bwd_kernelINS_13Kernel_traitsIf6__halfS2_S2_fjLj2560ELj1ELj1ELj4ELj8ENS_18Kernel_traits_baseILj2560EfS2_S2_S2_fjLj128EEEEELb0ELb0ELb1ELb1EEEvNS_9BwdParamsE,@function
        .size           _ZN10layer_norm13ln_bwd_kernelINS_13Kernel_traitsIf6__halfS2_S2_fjLj2560ELj1ELj1ELj4ELj8ENS_18Kernel_traits_baseILj2560EfS2_S2_S2_fjLj128EEEEELb0ELb0ELb1ELb1EEEvNS_9BwdParamsE,(.L_x_9847 - _ZN10layer_norm13ln_bwd_kernelINS_13Kernel_traitsIf6__halfS2_S2_fjLj2560ELj1ELj1ELj4ELj8ENS_18Kernel_traits_baseILj2560EfS2_S2_S2_fjLj128EEEEELb0ELb0ELb1ELb1EEEvNS_9BwdParamsE)
        .other          _ZN10layer_norm13ln_bwd_kernelINS_13Kernel_traitsIf6__halfS2_S2_fjLj2560ELj1ELj1ELj4ELj8ENS_18Kernel_traits_baseILj2560EfS2_S2_S2_fjLj128EEEEELb0ELb0ELb1ELb1EEEvNS_9BwdParamsE,@"STO_CUDA_ENTRY STV_DEFAULT"
_ZN10layer_norm13ln_bwd_kernelINS_13Kernel_traitsIf6__halfS2_S2_fjLj2560ELj1ELj1ELj4ELj8ENS_18Kernel_traits_baseILj2560EfS2_S2_S2_fjLj128EEEEELb0ELb0ELb1ELb1EEEvNS_9BwdParamsE:
.text._ZN10layer_norm13ln_bwd_kernelINS_13Kernel_traitsIf6__halfS2_S2_fjLj2560ELj1ELj1ELj4ELj8ENS_18Kernel_traits_baseILj2560EfS2_S2_S2_fjLj128EEEEELb0ELb0ELb1ELb1EEEvNS_9BwdParamsE:
        /* <DEDUP_REMOVED lines=28> */
.L_x_5389:
[----:B------:R-:W-:-:S04]  /*01c0*/  SHF.L.U32 R3, R0, 0x4, RZ ;  /* 0x0000000400037819 */ /* 0x000fc800000006ff */
[----:B------:R-:W-:-:S04]  /*01d0*/  LOP3.LUT R3, R3, 0x7f0, RZ, 0xc0, !PT ;  /* 0x000007f003037812 */ /* 0x000fc800078ec0ff */
[----:B------:R-:W-:Y:S02]  /*01e0*/  IADD3 R4, P0, R3, c[0x0][0x1b0], RZ ;  /* 0x00006c0003047a10 */ /* 0x000fe40007f1e0ff */
[----:B------:R-:W0:Y:S01]  /*01f0*/  LDC.U8 R3, c[0x0][0x1f0] ;  /* 0x00007c00ff037b82 */ /* 0x000e220000000000 */
[----:B------:R-:W-:Y:S01]  /*0200*/  HFMA2.MMA R6, -RZ, RZ, 0, 5.9604644775390625e-08 ;  /* 0x00000001ff067435 */ /* 0x000fe200000001ff */
        /* <DEDUP_REMOVED lines=27> */
.L_x_5471:
        /* <DEDUP_REMOVED lines=12> */
[----:B------:R-:W-:Y:S02]  /*0480*/  LEA.HI.SX32 R6, R6, R139, 0x1e ;  /* 0x0000008b06067211 */ /* 0x000fe400078ff2ff */
[----:B------:R-:W-:Y:S02]  /*0490*/  MOV R91, 0x8 ;  /* 0x00000008005b7802 */ /* 0x000fe40000000f00 */
[C---:B------:R-:W-:Y:S02]  /*04a0*/  IADD3 R136, R6.reuse, 0x80, RZ ;  /* 0x0000008006887810 */ /* 0x040fe40007ffe0ff */
[C---:B------:R-:W-:Y:S01]  /*04b0*/  IADD3 R135, R6.reuse, 0x100, RZ ;  /* 0x0000010006877810 */ /* 0x040fe20007ffe0ff */
[----:B0-----:R-:W-:-:S04]  /*04c0*/  IMAD.WIDE.U32 R88, R6, R91, c[0x0][0x218] ;  /* 0x0000860006587625 */ /* 0x001fc800078e005b */
[----:B-1----:R-:W-:-:S04]  /*04d0*/  IMAD.WIDE.U32 R86, R136, R91, c[0x0][0x218] ;  /* 0x0000860088567625 */ /* 0x002fc800078e005b */
[----:B---3--:R-:W-:Y:S01]  /*04e0*/  IMAD.WIDE.U32 R84, R135, R91, c[0x0][0x218] ;  /* 0x0000860087547625 */ /* 0x008fe200078e005b */
[----:B--2---:R-:W-:-:S13]  /*04f0*/  ISETP.GT.AND P1, PT, R90, RZ, PT ;  /* 0x000000ff5a00720c */ /* 0x004fda0003f24270 */
[----:B------:R-:W-:Y:S05]  /*0500*/  @P1 BRA `(.L_x_5392) ;  /* 0x0000011000001947 */ /* 0x000fea0003800000 */
[----:B------:R-:W-:Y:S01]  /*0510*/  ISETP.NE.U32.AND P0, PT, RZ, c[0x0][0x218], PT ;  /* 0x00008600ff007a0c */ /* 0x000fe20003f05070 */
[----:B------:R-:W-:Y:S01]  /*0520*/  HFMA2.MMA R126, -RZ, RZ, 0, 0 ;  /* 0x00000000ff7e7435 */ /* 0x000fe200000001ff */
        /* <DEDUP_REMOVED lines=12> */
[----:B------:R-:W-:-:S02]  /*05f0*/  MOV R126, RZ ;  /* 0x000000ff007e7202 */ /* 0x000fc40000000f00 */
[----:B------:R-:W-:Y:S01]  /*0600*/  MOV R90, RZ ;  /* 0x000000ff005a7202 */ /* 0x000fe20000000f00 */
[----:B------:R-:W-:Y:S05]  /*0610*/  BRA `(.L_x_5393) ;  /* 0x00000fe000007947 */ /* 0x000fea0003800000 */
.L_x_5392:
[----:B------:R-:W-:-:S05]  /*0620*/  IADD3 R7, R90, -0x1, RZ ;  /* 0xffffffff5a077810 */ /* 0x000fca0007ffe0ff */
[----:B------:R-:W-:-:S05]  /*0630*/  IMAD R7, R7, c[0x0][0x168], RZ ;  /* 0x00005a0007077a24 */ /* 0x000fca00078e02ff */
[----:B------:R-:W-:-:S04]  /*0640*/  SHF.R.S32.HI R8, RZ, 0x1f, R7 ;  /* 0x0000001fff087819 */ /* 0x000fc80000011407 */
[----:B------:R-:W-:-:S04]  /*0650*/  LEA.HI R8, R8, R7, RZ, 0x2 ;  /* 0x0000000708087211 */ /* 0x000fc800078f10ff */
[----:B------:R-:W-:-:S04]  /*0660*/  LEA.HI.SX32 R8, R8, R139, 0x1e ;  /* 0x0000008b08087211 */ /* 0x000fc800078ff2ff */
[C---:B------:R-:W-:Y:S01]  /*0670*/  IADD3 R92, R8.reuse, 0x80, RZ ;  /* 0x00000080085c7810 */ /* 0x040fe20007ffe0ff */
[C---:B------:R-:W-:Y:S01]  /*0680*/  IMAD.WIDE.U32 R94, R8.reuse, R91, c[0x0][0x208] ;  /* 0x00008200085e7625 */ /* 0x040fe200078e005b */
[C---:B------:R-:W-:Y:S02]  /*0690*/  IADD3 R22, R8.reuse, 0x100, RZ ;  /* 0x0000010008167810 */ /* 0x040fe40007ffe0ff */
[----:B------:R-:W-:Y:S01]  /*06a0*/  IADD3 R20, R8, 0x180, RZ ;  /* 0x0000018008147810 */ /* 0x000fe20007ffe0ff */
[----:B------:R-:W-:Y:S01]  /*06b0*/  IMAD.WIDE R96, R2, R127, c[0x0][0x1a0] ;  /* 0x0000680002607625 */ /* 0x000fe200078e027f */
[----:B------:R-:W-:Y:S01]  /*06c0*/  IADD3 R14, R8, 0x200, RZ ;  /* 0x00000200080e7810 */ /* 0x000fe20007ffe0ff */
[----:B------:R-:W2:Y:S02]  /*06d0*/  LDG.E.64 R94, [R94.64] ;  /* 0x000000045e5e7981 */ /* 0x000ea4000c1e1b00 */
[CC--:B------:R-:W-:Y:S01]  /*06e0*/  IMAD.WIDE.U32 R8, R6.reuse, R91.reuse, c[0x0][0x188] ;  /* 0x0000620006087625 */ /* 0x0c0fe200078e005b */
[----:B------:R-:W-:Y:S01]  /*06f0*/  IADD3 R100, R6, 0x180, RZ ;  /* 0x0000018006647810 */ /* 0x000fe20007ffe0ff */
[----:B------:R-:W3:Y:S02]  /*0700*/  LDG.E R7, [R96.64] ;  /* 0x0000000460077981 */ /* 0x000ee4000c1e1900 */
[-C--:B------:R-:W-:Y:S01]  /*0710*/  IMAD.WIDE.U32 R92, R92, R91.reuse, c[0x0][0x208] ;  /* 0x000082005c5c7625 */ /* 0x080fe200078e005b */
[----:B------:R-:W-:Y:S01]  /*0720*/  IADD3 R102, R6, 0x200, RZ ;  /* 0x0000020006667810 */ /* 0x000fe20007ffe0ff */
[----:B------:R-:W4:Y:S02]  /*0730*/  LDG.E.64 R8, [R8.64] ;  /* 0x0000000408087981 */ /* 0x000f24000c1e1b00 */
        /* <DEDUP_REMOVED lines=13> */
[----:B------:R-:W2:Y:S04]  /*0810*/  LDG.E.64 R16, [R16.64] ;  /* 0x0000000410107981 */ /* 0x000ea8000c1e1b00 */
        /* <DEDUP_REMOVED lines=10> */
[----:B------:R-:W-:-:S04]  /*08c0*/  ISETP.NE.AND P0, PT, R3, RZ, PT ;  /* 0x000000ff0300720c */ /* 0x000fc80003f05270 */
[----:B---3--:R-:W-:Y:S02]  /*08d0*/  FSEL R148, R7, RZ, !P0 ;  /* 0x000000ff07947208 */ /* 0x008fe40004000000 */
[--C-:B----4-:R-:W-:Y:S02]  /*08e0*/  SHF.R.U64 R112, R8, 0x10, R9.reuse ;  /* 0x0000001008707819 */ /* 0x110fe40000001209 */
[----:B------:R-:W-:Y:S01]  /*08f0*/  SHF.R.U32.HI R110, RZ, 0x10, R9 ;  /* 0x00000010ff6e7819 */ /* 0x000fe20000011609 */
[----:B------:R-:W-:Y:S01]  /*0900*/  HADD2.F32 R9, -RZ, R9.H0_H0 ;  /* 0x20000009ff097230 */ /* 0x000fe20000004100 */
[----:B--2---:R-:W-:Y:S02]  /*0910*/  MOV R91, R92 ;  /* 0x0000005c005b7202 */ /* 0x004fe40000000f00 */
[----:B------:R-:W-:Y:S02]  /*0920*/  SHF.R.U64 R90, R92, 0x10, R93 ;  /* 0x000000105c5a7819 */ /* 0x000fe4000000125d */
[----:B0-----:R-:W-:-:S02]  /*0930*/  MOV R102, R20 ;  /* 0x0000001400667202 */ /* 0x001fc40000000f00 */
[----:B------:R-:W-:Y:S02]  /*0940*/  SHF.R.U64 R100, R20, 0x10, R21 ;  /* 0x0000001014647819 */ /* 0x000fe40000001215 */
[----:B------:R-:W-:Y:S02]  /*0950*/  MOV R104, R14 ;  /* 0x0000000e00687202 */ /* 0x000fe40000000f00 */
[----:B------:R-:W-:Y:S02]  /*0960*/  SHF.R.U64 R99, R14, 0x10, R15 ;  /* 0x000000100e637819 */ /* 0x000fe4000000120f */
[----:B------:R-:W-:Y:S01]  /*0970*/  SHF.R.U32.HI R92, RZ, 0x10, R11 ;  /* 0x00000010ff5c7819 */ /* 0x000fe2000001160b */
[----:B------:R-:W-:Y:S01]  /*0980*/  HADD2.F32 R14, -RZ, R10.H0_H0 ;  /* 0x2000000aff0e7230 */ /* 0x000fe20000004100 */
[----:B------:R-:W-:Y:S01]  /*0990*/  MOV R89, R15 ;  /* 0x0000000f00597202 */ /* 0x000fe20000000f00 */
[----:B------:R-:W-:Y:S01]  /*09a0*/  HADD2.F32 R7, -RZ, R112.H0_H0 ;  /* 0x20000070ff077230 */ /* 0x000fe20000004100 */
[----:B------:R-:W-:Y:S01]  /*09b0*/  SHF.R.U32.HI R97, RZ, 0x10, R15 ;  /* 0x00000010ff617819 */ /* 0x000fe2000001160f */
[----:B------:R-:W-:Y:S01]  /*09c0*/  HADD2.F32 R15, -RZ, R11.H0_H0 ;  /* 0x2000000bff0f7230 */ /* 0x000fe20000004100 */
[----:B------:R-:W-:Y:S01]  /*09d0*/  SHF.R.U64 R20, R10, 0x10, R11 ;  /* 0x000000100a147819 */ /* 0x000fe2000000120b */
[----:B------:R-:W-:Y:S01]  /*09e0*/  FADD.FTZ R10, -R148, R9 ;  /* 0x00000009940a7221 */ /* 0x000fe20000010100 */
[----:B------:R-:W-:Y:S01]  /*09f0*/  MOV R106, R94 ;  /* 0x0000005e006a7202 */ /* 0x000fe20000000f00 */
[----:B------:R-:W-:Y:S01]  /*0a00*/  IMAD.MOV.U32 R88, RZ, RZ, R93 ;  /* 0x000000ffff587224 */ /* 0x000fe200078e005d */
[----:B------:R-:W-:Y:S01]  /*0a10*/  SHF.R.U64 R98, R94, 0x10, R95 ;  /* 0x000000105e627819 */ /* 0x000fe2000000125f */
[----:B------:R-:W-:Y:S01]  /*0a20*/  HADD2.F32 R9, -RZ, R110.H0_H0 ;  /* 0x2000006eff097230 */ /* 0x000fe20000004100 */
[----:B-1----:R-:W-:Y:S01]  /*0a30*/  SHF.R.U32.HI R86, RZ, 0x10, R93 ;  /* 0x00000010ff567819 */ /* 0x002fe2000001165d */
[----:B------:R-:W-:Y:S01]  /*0a40*/  HADD2.F32 R93, -RZ, R17.H0_H0 ;  /* 0x20000011ff5d7230 */ /* 0x000fe20000004100 */
[----:B------:R-:W-:-:S02]  /*0a50*/  MOV R85, R22 ;  /* 0x0000001600557202 */ /* 0x000fc40000000f00 */
[----:B------:R-:W-:Y:S01]  /*0a60*/  SHF.R.U64 R84, R22, 0x10, R23 ;  /* 0x0000001016547819 */ /* 0x000fe20000001217 */
[----:B------:R-:W-:Y:S01]  /*0a70*/  HADD2.F32 R22, -RZ, R13.H0_H0 ;  /* 0x2000000dff167230 */ /* 0x000fe20000004100 */
[----:B------:R-:W-:Y:S02]  /*0a80*/  SHF.R.U64 R108, R12, 0x10, R13 ;  /* 0x000000100c6c7819 */ /* 0x000fe4000000120d */
[----:B------:R-:W-:Y:S02]  /*0a90*/  MOV R103, R21 ;  /* 0x0000001500677202 */ /* 0x000fe40000000f00 */
[----:B------:R-:W-:Y:S01]  /*0aa0*/  SHF.R.U32.HI R105, RZ, 0x10, R21 ;  /* 0x00000010ff697819 */ /* 0x000fe20000011615 */
[----:B------:R-:W-:Y:S01]  /*0ab0*/  HADD2.F32 R21, -RZ, R12.H0_H0 ;  /* 0x2000000cff157230 */ /* 0x000fe20000004100 */
[----:B------:R-:W-:Y:S01]  /*0ac0*/  SHF.R.U32.HI R94, RZ, 0x10, R13 ;  /* 0x00000010ff5e7819 */ /* 0x000fe2000001160d */
[----:B------:R-:W-:Y:S01]  /*0ad0*/  HADD2.F32 R13, -RZ, R92.H0_H0 ;  /* 0x2000005cff0d7230 */ /* 0x000fe20000004100 */
[----:B------:R-:W-:Y:S01]  /*0ae0*/  MOV R96, R95 ;  /* 0x0000005f00607202 */ /* 0x000fe20000000f00 */
[----:B------:R-:W-:Y:S01]  /*0af0*/  FADD.FTZ R12, -R148, R14 ;  /* 0x0000000e940c7221 */ /* 0x000fe20000010100 */
[----:B------:R-:W-:Y:S01]  /*0b00*/  SHF.R.U64 R113, R16, 0x10, R17 ;  /* 0x0000001010717819 */ /* 0x000fe20000001211 */
[----:B------:R-:W-:Y:S01]  /*0b10*/  HADD2.F32 R11, -RZ, R20.H0_H0 ;  /* 0x20000014ff0b7230 */ /* 0x000fe20000004100 */
[----:B------:R-:W-:Y:S01]  /*0b20*/  SHF.R.U32.HI R95, RZ, 0x10, R95 ;  /* 0x00000010ff5f7819 */ /* 0x000fe2000001165f */
[----:B------:R-:W-:Y:S01]  /*0b30*/  HADD2.F32 R8, -RZ, R8.H0_H0 ;  /* 0x20000008ff087230 */ /* 0x000fe20000004100 */
[----:B------:R-:W-:Y:S01]  /*0b40*/  MOV R87, R23 ;  /* 0x0000001700577202 */ /* 0x000fe20000000f00 */
[C---:B------:R-:W-:Y:S01]  /*0b50*/  FADD.FTZ R20, -R148.reuse, R15 ;  /* 0x0000000f94147221 */ /* 0x040fe20000010100 */
        /* <DEDUP_REMOVED lines=12> */
[C---:B-----5:R-:W-:Y:S01]  /*0c20*/  FMUL.FTZ R13, R5.reuse, R14 ;  /* 0x0000000e050d7220 */ /* 0x060fe20000410000 */
[----:B------:R-:W-:Y:S01]  /*0c30*/  SHF.R.U32.HI R111, RZ, 0x10, R17 ;  /* 0x00000010ff6f7819 */ /* 0x000fe20000011611 */
[----:B------:R-:W-:Y:S01]  /*0c40*/  FADD.FTZ R8, -R148, R8 ;  /* 0x0000000894087221 */ /* 0x000fe20000010100 */
[----:B------:R-:W-:Y:S01]  /*0c50*/  SHF.R.U64 R109, R18, 0x10, R19 ;  /* 0x00000010126d7819 */ /* 0x000fe20000001213 */
[----:B------:R-:W-:Y:S01]  /*0c60*/  FMUL.FTZ R14, R5, R16 ;  /* 0x00000010050e7220 */ /* 0x000fe20000410000 */
[----:B------:R-:W-:Y:S01]  /*0c70*/  HADD2.F32 R98, -RZ, R98.H0_H0 ;  /* 0x20000062ff627230 */ /* 0x000fe20000004100 */
[C---:B------:R-:W-:Y:S01]  /*0c80*/  FADD.FTZ R142, -R148.reuse, R107 ;  /* 0x0000006b948e7221 */ /* 0x040fe20000010100 */
[----:B------:R-:W-:Y:S01]  /*0c90*/  HADD2.F32 R107, -RZ, R96.H0_H0 ;  /* 0x20000060ff6b7230 */ /* 0x000fe20000004100 */
[C---:B------:R-:W-:Y:S01]  /*0ca0*/  FADD.FTZ R18, -R148.reuse, R11 ;  /* 0x0000000b94127221 */ /* 0x040fe20000010100 */
[----:B------:R-:W-:Y:S01]  /*0cb0*/  HADD2.F32 R17, -RZ, R94.H0_H0 ;  /* 0x2000005eff117230 */ /* 0x000fe20000004100 */
[----:B------:R-:W-:-:S02]  /*0cc0*/  FADD.FTZ R126, -R148, R7 ;  /* 0x00000007947e7221 */ /* 0x000fc40000010100 */
[----:B------:R-:W-:Y:S01]  /*0cd0*/  FMUL.FTZ R96, R40, R93 ;  /* 0x0000005d28607220 */ /* 0x000fe20000410000 */
[----:B------:R-:W-:Y:S01]  /*0ce0*/  HADD2.F32 R9, -RZ, R111.H0_H0 ;  /* 0x2000006fff097230 */ /* 0x000fe20000004100 */
[----:B------:R-:W-:Y:S02]  /*0cf0*/  FMUL.FTZ R7, R5, R8 ;  /* 0x0000000805077220 */ /* 0x000fe40000410000 */
[----:B------:R-:W-:Y:S02]  /*0d00*/  FADD.FTZ R83, R83, R106 ;  /* 0x0000006a53537221 */ /* 0x000fe40000010000 */
[-C--:B------:R-:W-:Y:S02]  /*0d10*/  FFMA.FTZ R47, R14, R106.reuse, R47 ;  /* 0x0000006a0e2f7223 */ /* 0x080fe4000001002f */
[----:B------:R-:W-:Y:S01]  /*0d20*/  FMUL.FTZ R95, R43, R106 ;  /* 0x0000006a2b5f7220 */ /* 0x000fe20000410000 */
[----:B------:R-:W-:Y:S01]  /*0d30*/  HADD2.F32 R106, -RZ, R90.H0_H0 ;  /* 0x2000005aff6a7230 */ /* 0x000fe20000004100 */
[----:B------:R-:W-:Y:S01]  /*0d40*/  FADD.FTZ R94, -R148, R15 ;  /* 0x0000000f945e7221 */ /* 0x000fe20000010100 */
[----:B------:R-:W-:Y:S01]  /*0d50*/  HADD2.F32 R111, -RZ, R87.H0_H0 ;  /* 0x20000057ff6f7230 */ /* 0x000fe20000004100 */
[----:B------:R-:W-:-:S02]  /*0d60*/  FMUL.FTZ R15, R5, R18 ;  /* 0x00000012050f7220 */ /* 0x000fc40000410000 */
[----:B------:R-:W-:Y:S02]  /*0d70*/  FADD.FTZ R81, R81, R98 ;  /* 0x0000006251517221 */ /* 0x000fe40000010000 */
[-C--:B------:R-:W-:Y:S02]  /*0d80*/  FFMA.FTZ R45, R13, R98.reuse, R45 ;  /* 0x000000620d2d7223 */ /* 0x080fe4000001002d */
[----:B------:R-:W-:Y:S02]  /*0d90*/  FMUL.FTZ R98, R41, R98 ;  /* 0x0000006229627220 */ /* 0x000fe40000410000 */
[----:B------:R-:W-:Y:S01]  /*0da0*/  FADD.FTZ R87, RZ, R96 ;  /* 0x00000060ff577221 */ /* 0x000fe20000010000 */
[----:B------:R-:W-:Y:S01]  /*0db0*/  HADD2.F32 R113, -RZ, R102.H0_H0 ;  /* 0x20000066ff717230 */ /* 0x000fe20000004100 */
[----:B------:R-:W-:Y:S02]  /*0dc0*/  FFMA.FTZ R90, R7, R96, RZ ;  /* 0x00000060075a7223 */ /* 0x000fe400000100ff */
[----:B------:R-:W-:-:S02]  /*0dd0*/  FADD.FTZ R80, R80, R93 ;  /* 0x0000005d50507221 */ /* 0x000fc40000010000 */
[----:B------:R-:W-:Y:S02]  /*0de0*/  FFMA.FTZ R44, R7, R93, R44 ;  /* 0x0000005d072c7223 */ /* 0x000fe4000001002c */
[----:B------:R-:W-:Y:S02]  /*0df0*/  FADD.FTZ R77, R77, R106 ;  /* 0x0000006a4d4d7221 */ /* 0x000fe40000010000 */
[-C--:B------:R-:W-:Y:S02]  /*0e00*/  FFMA.FTZ R49, R15, R106.reuse, R49 ;  /* 0x0000006a0f317223 */ /* 0x080fe40000010031 */
[----:B------:R-:W-:Y:S02]  /*0e10*/  FMUL.FTZ R102, R37, R106 ;  /* 0x0000006a25667220 */ /* 0x000fe40000410000 */
[----:B------:R-:W-:Y:S02]  /*0e20*/  FMUL.FTZ R93, R42, R107 ;  /* 0x0000006b2a5d7220 */ /* 0x000fe40000410000 */
[----:B------:R-:W-:-:S02]  /*0e30*/  FADD.FTZ R106, R87, R98 ;  /* 0x00000062576a7221 */ /* 0x000fc40000010000 */
[----:B------:R-:W-:Y:S02]  /*0e40*/  FMUL.FTZ R8, R5, R10 ;  /* 0x0000000a05087220 */ /* 0x000fe40000410000 */
[----:B------:R-:W-:Y:S01]  /*0e50*/  FFMA.FTZ R90, R13, R98, R90 ;  /* 0x000000620d5a7223 */ /* 0x000fe2000001005a */
[----:B------:R-:W-:Y:S01]  /*0e60*/  HADD2.F32 R91, -RZ, R91.H0_H0 ;  /* 0x2000005bff5b7230 */ /* 0x000fe20000004100 */
[----:B------:R-:W-:Y:S02]  /*0e70*/  FADD.FTZ R106, R106, R93 ;  /* 0x0000005d6a6a7221 */ /* 0x000fe40000010000 */
[----:B------:R-:W-:Y:S02]  /*0e80*/  FADD.FTZ R112, -R148, R23 ;  /* 0x0000001794707221 */ /* 0x000fe40000010100 */
[----:B------:R-:W-:Y:S02]  /*0e90*/  FFMA.FTZ R90, R8, R93, R90 ;  /* 0x0000005d085a7223 */ /* 0x000fe4000001005a */
[----:B------:R-:W-:Y:S01]  /*0ea0*/  FMUL.FTZ R23, R5, R126 ;  /* 0x0000007e05177220 */ /* 0x000fe20000410000 */
[----:B------:R-:W-:Y:S01]  /*0eb0*/  HADD2.F32 R126, -RZ, R100.H0_H0 ;  /* 0x20000064ff7e7230 */ /* 0x000fe20000004100 */
[----:B------:R-:W-:-:S02]  /*0ec0*/  FADD.FTZ R140, -R148, R9 ;  /* 0x00000009948c7221 */ /* 0x000fc40000010100 */
[C---:B------:R-:W-:Y:S02]  /*0ed0*/  FMUL.FTZ R9, R5.reuse, R12 ;  /* 0x0000000c05097220 */ /* 0x040fe40000410000 */
[----:B------:R-:W-:Y:S02]  /*0ee0*/  FMUL.FTZ R100, R36, R91 ;  /* 0x0000005b24647220 */ /* 0x000fe40000410000 */
[----:B------:R-:W-:Y:S02]  /*0ef0*/  FADD.FTZ R87, R106, R95 ;  /* 0x0000005f6a577221 */ /* 0x000fe40000010000 */
[----:B------:R-:W-:Y:S02]  /*0f00*/  FADD.FTZ R110, -R148, R17 ;  /* 0x00000011946e7221 */ /* 0x000fe40000010100 */
[----:B------:R-:W-:Y:S01]  /*0f10*/  FMUL.FTZ R12, R5, R108 ;  /* 0x0000006c050c7220 */ /* 0x000fe20000410000 */
[----:B------:R-:W-:Y:S01]  /*0f20*/  HADD2.F32 R108, -RZ, R86.H0_H0 ;  /* 0x20000056ff6c7230 */ /* 0x000fe20000004100 */
[----:B------:R-:W-:-:S02]  /*0f30*/  FFMA.FTZ R90, R14, R95, R90 ;  /* 0x0000005f0e5a7223 */ /* 0x000fc4000001005a */
[----:B------:R-:W-:Y:S02]  /*0f40*/  FADD.FTZ R82, R82, R107 ;  /* 0x0000006b52527221 */ /* 0x000fe40000010000 */
[----:B------:R-:W-:Y:S01]  /*0f50*/  FFMA.FTZ R46, R8, R107, R46 ;  /* 0x0000006b082e7223 */ /* 0x000fe2000001002e */
[----:B------:R-:W-:Y:S01]  /*0f60*/  HADD2.F32 R107, -RZ, R88.H0_H0 ;  /* 0x20000058ff6b7230 */ /* 0x000fe20000004100 */
[----:B------:R-:W-:Y:S02]  /*0f70*/  FMUL.FTZ R16, R5, R22 ;  /* 0x0000001605107220 */ /* 0x000fe40000410000 */
[----:B------:R-:W-:Y:S01]  /*0f80*/  FADD.FTZ R87, R87, R100 ;  /* 0x0000006457577221 */ /* 0x000fe20000010000 */
[----:B------:R-:W-:Y:S01]  /*0f90*/  HADD2.F32 R86, -RZ, R99.H0_H0 ;  /* 0x20000063ff567230 */ /* 0x000fe20000004100 */
[----:B------:R-:W-:Y:S01]  /*0fa0*/  FMUL.FTZ R18, R5, R110 ;  /* 0x0000006e05127220 */ /* 0x000fe20000410000 */
[----:B------:R-:W-:Y:S01]  /*0fb0*/  HADD2.F32 R110, -RZ, R84.H0_H0 ;  /* 0x20000054ff6e7230 */ /* 0x000fe20000004100 */
[----:B------:R-:W-:Y:S01]  /*0fc0*/  FFMA.FTZ R90, R9, R100, R90 ;  /* 0x00000064095a7223 */ /* 0x000fe2000001005a */
[----:B------:R-:W-:Y:S01]  /*0fd0*/  HADD2.F32 R84, -RZ, R97.H0_H0 ;  /* 0x20000061ff547230 */ /* 0x000fe20000004100 */
[----:B------:R-:W-:-:S02]  /*0fe0*/  FADD.FTZ R79, R79, R108 ;  /* 0x0000006c4f4f7221 */ /* 0x000fc40000010000 */
[-C--:B------:R-:W-:Y:S02]  /*0ff0*/  FFMA.FTZ R51, R16, R108.reuse, R51 ;  /* 0x0000006c10337223 */ /* 0x080fe40000010033 */
[----:B------:R-:W-:Y:S02]  /*1000*/  FMUL.FTZ R99, R39, R108 ;  /* 0x0000006c27637220 */ /* 0x000fe40000410000 */
[----:B------:R-:W-:Y:S02]  /*1010*/  FMUL.FTZ R97, R38, R107 ;  /* 0x0000006b26617220 */ /* 0x000fe40000410000 */
[----:B------:R-:W-:Y:S01]  /*1020*/  FADD.FTZ R108, R87, R102 ;  /* 0x00000066576c7221 */ /* 0x000fe20000010000 */
[----:B------:R-:W-:Y:S01]  /*1030*/  SHF.R.U32.HI R124, RZ, 0x10, R19 ;  /* 0x00000010ff7c7819 */ /* 0x000fe20000011613 */
[----:B------:R-:W-:Y:S01]  /*1040*/  FMUL.FTZ R10, R5, R20 ;  /* 0x00000014050a7220 */ /* 0x000fe20000410000 */
[----:B------:R-:W-:Y:S01]  /*1050*/  HADD2.F32 R11, -RZ, R109.H0_H0 ;  /* 0x2000006dff0b7230 */ /* 0x000fe20000004100 */
[----:B------:R-:W-:Y:S01]  /*1060*/  FFMA.FTZ R90, R15, R102, R90 ;  /* 0x000000660f5a7223 */ /* 0x000fe2000001005a */
[----:B------:R-:W-:Y:S01]  /*1070*/  HADD2.F32 R19, -RZ, R19.H0_H0 ;  /* 0x20000013ff137230 */ /* 0x000fe20000004100 */
[----:B------:R-:W-:Y:S01]  /*1080*/  FADD.FTZ R108, R108, R97 ;  /* 0x000000616c6c7221 */ /* 0x000fe20000010000 */
[----:B------:R-:W-:Y:S01]  /*1090*/  HADD2.F32 R109, -RZ, R85.H0_H0 ;  /* 0x20000055ff6d7230 */ /* 0x000fe20000004100 */
[----:B------:R-:W-:-:S02]  /*10a0*/  FADD.FTZ R92, -R148, R21 ;  /* 0x00000015945c7221 */ /* 0x000fc40000010100 */
[----:B------:R-:W-:Y:S01]  /*10b0*/  FFMA.FTZ R90, R10, R97, R90 ;  /* 0x000000610a5a7223 */ /* 0x000fe2000001005a */
[----:B------:R-:W-:Y:S01]  /*10c0*/  HADD2.F32 R85, -RZ, R104.H0_H0 ;  /* 0x20000068ff557230 */ /* 0x000fe20000004100 */
[C---:B------:R-:W-:Y:S02]  /*10d0*/  FADD.FTZ R146, -R148.reuse, R19 ;  /* 0x0000001394927221 */ /* 0x040fe40000010100 */
[----:B------:R-:W-:Y:S02]  /*10e0*/  FADD.FTZ R144, -R148, R11 ;  /* 0x0000000b94907221 */ /* 0x000fe40000010100 */
[----:B------:R-:W-:Y:S02]  /*10f0*/  FMUL.FTZ R104, R32, R109 ;  /* 0x0000006d20687220 */ /* 0x000fe40000410000 */
[----:B------:R-:W-:Y:S02]  /*1100*/  FADD.FTZ R87, R108, R99 ;  /* 0x000000636c577221 */ /* 0x000fe40000010000 */
[----:B------:R-:W-:-:S02]  /*1110*/  FMUL.FTZ R11, R5, R92 ;  /* 0x0000005c050b7220 */ /* 0x000fc40000410000 */
[----:B------:R-:W-:Y:S01]  /*1120*/  FMUL.FTZ R19, R5, R112 ;  /* 0x0000007005137220 */ /* 0x000fe20000410000 */
[----:B------:R-:W-:Y:S01]  /*1130*/  HADD2.F32 R112, -RZ, R101.H0_H0 ;  /* 0x20000065ff707230 */ /* 0x000fe20000004100 */
[----:B------:R-:W-:Y:S02]  /*1140*/  FFMA.FTZ R90, R16, R99, R90 ;  /* 0x00000063105a7223 */ /* 0x000fe4000001005a */
[----:B------:R-:W-:Y:S02]  /*1150*/  FMUL.FTZ R106, R33, R110 ;  /* 0x0000006e216a7220 */ /* 0x000fe40000410000 */
[----:B------:R-:W-:Y:S01]  /*1160*/  FADD.FTZ R87, R87, R104 ;  /* 0x0000006857577221 */ /* 0x000fe20000010000 */
[----:B------:R-:W-:Y:S01]  /*1170*/  HADD2.F32 R127, -RZ, R103.H0_H0 ;  /* 0x20000067ff7f7230 */ /* 0x000fe20000004100 */
[----:B------:R-:W-:Y:S02]  /*1180*/  FMUL.FTZ R17, R5, R94 ;  /* 0x0000005e05117220 */ /* 0x000fe40000410000 */
        /* <DEDUP_REMOVED lines=8> */
[----:B------:R-:W-:Y:S02]  /*1210*/  FFMA.FTZ R90, R12, R101, R90 ;  /* 0x000000650c5a7223 */ /* 0x000fe4000001005a */
[----:B------:R-:W-:Y:S02]  /*1220*/  FMUL.FTZ R108, R28, R113 ;  /* 0x000000711c6c7220 */ /* 0x000fe40000410000 */
[----:B------:R-:W-:Y:S01]  /*1230*/  FADD.FTZ R87, R112, R103 ;  /* 0x0000006770577221 */ /* 0x000fe20000010000 */
[----:B------:R-:W-:Y:S01]  /*1240*/  HADD2.F32 R88, -RZ, R105.H0_H0 ;  /* 0x20000069ff587230 */ /* 0x000fe20000004100 */
[----:B------:R-:W-:Y:S02]  /*1250*/  FFMA.FTZ R90, R18, R103, R90 ;  /* 0x00000067125a7223 */ /* 0x000fe4000001005a */
[----:B------:R-:W-:-:S02]  /*1260*/  FMUL.FTZ R92, R5, R140 ;  /* 0x0000008c055c7220 */ /* 0x000fc40000410000 */
        /* <DEDUP_REMOVED lines=13> */
[----:B------:R-:W-:Y:S02]  /*1340*/  FFMA.FTZ R90, R23, R110, R90 ;  /* 0x0000006e175a7223 */ /* 0x000fe4000001005a */
[C---:B------:R-:W-:Y:S02]  /*1350*/  FMUL.FTZ R21, R5.reuse, R142 ;  /* 0x0000008e05157220 */ /* 0x040fe40000410000 */
        /* <DEDUP_REMOVED lines=9> */
[----:B------:R-:W-:Y:S01]  /*13f0*/  FFMA.FTZ R52, R11, R109, R52 ;  /* 0x0000006d0b347223 */ /* 0x000fe20000010034 */
[----:B------:R-:W-:Y:S01]  /*1400*/  HADD2.F32 R124, -RZ, R124.H0_H0 ;  /* 0x2000007cff7c7230 */ /* 0x000fe20000004100 */
[----:B------:R-:W-:Y:S01]  /*1410*/  FADD.FTZ R65, R65, R86 ;  /* 0x0000005641417221 */ /* 0x000fe20000010000 */
[----:B------:R-:W-:Y:S01]  /*1420*/  HADD2.F32 R89, -RZ, R89.H0_H0 ;  /* 0x20000059ff597230 */ /* 0x000fe20000004100 */
        /* <DEDUP_REMOVED lines=29> */
.L_x_5393:
[----:B0-----:R-:W-:Y:S05]  /*1600*/  BSYNC B0 ;  /* 0x0000000000007941 */ /* 0x001fea0003800000 */
.L_x_5391:
[----:B------:R-:W-:Y:S02]  /*1610*/  LOP3.LUT P2, RZ, R4, 0xff, RZ, 0xc0, !PT ;  /* 0x000000ff04ff7812 */ /* 0x000fe4000784c0ff */
[----:B------:R-:W-:Y:S02]  /*1620*/  SHF.R.U32.HI R86, RZ, 0x5, R0 ;  /* 0x00000005ff567819 */ /* 0x000fe40000011600 */
[----:B------:R-:W-:Y:S02]  /*1630*/  LOP3.LUT P0, RZ, R0, 0x1f, RZ, 0xc0, !PT ;  /* 0x0000001f00ff7812 */ /* 0x000fe4000780c0ff */
[----:B------:R-:W-:-:S07]  /*1640*/  LOP3.LUT R138, R86, 0x7fffffc, RZ, 0xc0, !PT ;  /* 0x07fffffc568a7812 */ /* 0x000fce00078ec0ff */
[----:B------:R-:W-:Y:S01]  /*1650*/  @!P2 IADD3 R138, R138, 0x4, RZ ;  /* 0x000000048a8aa810 */ /* 0x000fe20007ffe0ff */
[----:B------:R-:W-:Y:S05]  /*1660*/  BRA.DIV ~URZ, `(.L_x_5394) ;  /* 0x000022527f007947 */ /* 0x000fea000b800000 */
[----:B------:R0:W1:Y:S02]  /*1670*/  SHFL.DOWN PT, R87, R90, 0x10, 0x1f ;  /* 0x0a001f005a577f89 */ /* 0x00006400000e0000 */
.L_x_5472:
        /* <DEDUP_REMOVED lines=18> */
.L_x_5473:
        /* <DEDUP_REMOVED lines=39> */
.L_x_5397:
        /* <DEDUP_REMOVED lines=9> */
.L_x_5398:
[----:B------:R-:W-:Y:S05]  /*1aa0*/  BSYNC B0 ;  /* 0x0000000000007941 */ /* 0x000fea0003800000 */
.L_x_5396:
        /* <DEDUP_REMOVED lines=14> */
.L_x_5400:
[----:B------:R-:W-:Y:S01]  /*1b90*/  FFMA.FTZ R85, R13, R89, R90 ;  /* 0x000000590d557223 */ /* 0x000fe2000001005a */
[----:B------:R-:W-:-:S03]  /*1ba0*/  @P3 SHF.R.U64 R86, R122, 0x10, R123 ;  /* 0x000000107a563819 */ /* 0x000fc6000000127b */
[----:B------:R-:W-:Y:S02]  /*1bb0*/  FADD.FTZ R84, R98, -R85 ;  /* 0x8000005562547221 */ /* 0x000fe40000010000 */
[----:B------:R-:W-:Y:S02]  /*1bc0*/  @P3 HADD2.F32 R85, -RZ, R86.H0_H0 ;  /* 0x20000056ff553230 */ /* 0x000fe40000004100 */
[----:B------:R-:W-:-:S04]  /*1bd0*/  FMUL.FTZ R84, R5, R84 ;  /* 0x0000005405547220 */ /* 0x000fc80000410000 */
[----:B------:R-:W-:Y:S02]  /*1be0*/  @P3 FADD.FTZ R84, R84, R85 ;  /* 0x0000005554543221 */ /* 0x000fe40000010000 */
.L_x_5401:
[----:B------:R-:W-:Y:S05]  /*1bf0*/  BSYNC B0 ;  /* 0x0000000000007941 */ /* 0x000fea0003800000 */
.L_x_5399:
        /* <DEDUP_REMOVED lines=11> */
.L_x_5403:
[----:B------:R-:W-:Y:S01]  /*1cb0*/  FFMA.FTZ R84, R8, R89, R90 ;  /* 0x0000005908547223 */ /* 0x000fe2000001005a */
[----:B------:R-:W-:-:S03]  /*1cc0*/  @P3 HADD2.F32 R85, -RZ, R123.H0_H0 ;  /* 0x2000007bff553230 */ /* 0x000fc60000004100 */
[----:B------:R-:W-:-:S04]  /*1cd0*/  FADD.FTZ R84, R93, -R84 ;  /* 0x800000545d547221 */ /* 0x000fc80000010000 */
[----:B------:R-:W-:-:S04]  /*1ce0*/  FMUL.FTZ R84, R5, R84 ;  /* 0x0000005405547220 */ /* 0x000fc80000410000 */
[----:B------:R-:W-:Y:S02]  /*1cf0*/  @P3 FADD.FTZ R84, R84, R85 ;  /* 0x0000005554543221 */ /* 0x000fe40000010000 */
.L_x_5404:
[----:B------:R-:W-:Y:S05]  /*1d00*/  BSYNC B0 ;  /* 0x0000000000007941 */ /* 0x000fea0003800000 */
.L_x_5402:
        /* <DEDUP_REMOVED lines=12> */
.L_x_5406:
[----:B------:R-:W-:Y:S01]  /*1dd0*/  FFMA.FTZ R84, R14, R89, R90 ;  /* 0x000000590e547223 */ /* 0x000fe2000001005a */
[----:B------:R-:W-:-:S03]  /*1de0*/  @P3 SHF.R.U32.HI R85, RZ, 0x10, R123 ;  /* 0x00000010ff553819 */ /* 0x000fc6000001167b */
[----:B------:R-:W-:Y:S02]  /*1df0*/  FADD.FTZ R84, R95, -R84 ;  /* 0x800000545f547221 */ /* 0x000fe40000010000 */
[----:B------:R-:W-:Y:S02]  /*1e00*/  @P3 HADD2.F32 R85, -RZ, R85.H0_H0 ;  /* 0x20000055ff553230 */ /* 0x000fe40000004100 */
[----:B------:R-:W-:-:S04]  /*1e10*/  FMUL.FTZ R84, R5, R84 ;  /* 0x0000005405547220 */ /* 0x000fc80000410000 */
[----:B------:R-:W-:Y:S02]  /*1e20*/  @P3 FADD.FTZ R84, R84, R85 ;  /* 0x0000005554543221 */ /* 0x000fe40000010000 */
.L_x_5407:
[----:B------:R-:W-:Y:S05]  /*1e30*/  BSYNC B0 ;  /* 0x0000000000007941 */ /* 0x000fea0003800000 */
.L_x_5405:
        /* <DEDUP_REMOVED lines=14> */
.L_x_5408:
        /* <DEDUP_REMOVED lines=10> */
.L_x_5410:
[----:B------:R-:W-:Y:S05]  /*1fc0*/  BSYNC B0 ;  /* 0x0000000000007941 */ /* 0x000fea0003800000 */
.L_x_5409:
[----:B------:R-:W-:Y:S01]  /*1fd0*/  BSSY B0, `(.L_x_5411) ;  /* 0x000000b000007945 */ /* 0x000fe20003800000 */
[----:B------:R-:W-:Y:S05]  /*1fe0*/  @P1 BRA `(.L_x_5412) ;  /* 0x0000004000001947 */ /* 0x000fea0003800000 */
[----:B0-----:R-:W-:Y:S01]  /*1ff0*/  MOV R84, RZ ;  /* 0x000000ff00547202 */ /* 0x001fe20000000f00 */
[----:B------:R-:W-:Y:S05]  /*2000*/  @!P3 BRA `(.L_x_5413) ;  /* 0x000000700000b947 */ /* 0x000fea0003800000 */
[----:B------:R-:W-:Y:S01]  /*2010*/  HADD2.F32 R84, -RZ, R120.H0_H0 ;  /* 0x20000078ff547230 */ /* 0x000fe20000004100 */
[----:B------:R-:W-:Y:S05]  /*2020*/  BRA `(.L_x_5413) ;  /* 0x0000005000007947 */ /* 0x000fea0003800000 */
.L_x_5412:
[----:B0-----:R-:W-:-:S04]  /*2030*/  FFMA.FTZ R85, R9, R89, R90 ;  /* 0x0000005909557223 */ /* 0x001fc8000001005a */
[----:B------:R-:W-:Y:S01]  /*2040*/  FADD.FTZ R84, R100, -R85 ;  /* 0x8000005564547221 */ /* 0x000fe20000010000 */
[----:B------:R-:W-:-:S03]  /*2050*/  @P3 HADD2.F32 R85, -RZ, R120.H0_H0 ;  /* 0x20000078ff553230 */ /* 0x000fc60000004100 */
[----:B------:R-:W-:-:S04]  /*2060*/  FMUL.FTZ R84, R5, R84 ;  /* 0x0000005405547220 */ /* 0x000fc80000410000 */
[----:B------:R-:W-:Y:S02]  /*2070*/  @P3 FADD.FTZ R84, R84, R85 ;  /* 0x0000005554543221 */ /* 0x000fe40000010000 */
.L_x_5413:
[----:B------:R-:W-:Y:S05]  /*2080*/  BSYNC B0 ;  /* 0x0000000000007941 */ /* 0x000fea0003800000 */
.L_x_5411:
        /* <DEDUP_REMOVED lines=12> */
.L_x_5415:
[----:B------:R-:W-:Y:S01]  /*2150*/  FFMA.FTZ R85, R15, R89, R90 ;  /* 0x000000590f557223 */ /* 0x000fe2000001005a */
[----:B------:R-:W-:-:S03]  /*2160*/  @P3 SHF.R.U64 R86, R120, 0x10, R121 ;  /* 0x0000001078563819 */ /* 0x000fc60000001279 */
[----:B------:R-:W-:Y:S02]  /*2170*/  FADD.FTZ R84, R102, -R85 ;  /* 0x8000005566547221 */ /* 0x000fe40000010000 */
[----:B------:R-:W-:Y:S02]  /*2180*/  @P3 HADD2.F32 R85, -RZ, R86.H0_H0 ;  /* 0x20000056ff553230 */ /* 0x000fe40000004100 */
[----:B------:R-:W-:-:S04]  /*2190*/  FMUL.FTZ R84, R5, R84 ;  /* 0x0000005405547220 */ /* 0x000fc80000410000 */
[----:B------:R-:W-:Y:S02]  /*21a0*/  @P3 FADD.FTZ R84, R84, R85 ;  /* 0x0000005554543221 */ /* 0x000fe40000010000 */
.L_x_5416:
[----:B------:R-:W-:Y:S05]  /*21b0*/  BSYNC B0 ;  /* 0x0000000000007941 */ /* 0x000fea0003800000 */
.L_x_5414:
        /* <DEDUP_REMOVED lines=11> */
.L_x_5418:
[----:B------:R-:W-:Y:S01]  /*2270*/  FFMA.FTZ R84, R10, R89, R90 ;  /* 0x000000590a547223 */ /* 0x000fe2000001005a */
[----:B------:R-:W-:-:S03]  /*2280*/  @P3 HADD2.F32 R85, -RZ, R121.H0_H0 ;  /* 0x20000079ff553230 */ /* 0x000fc60000004100 */
[----:B------:R-:W-:-:S04]  /*2290*/  FADD.FTZ R84, R97, -R84 ;  /* 0x8000005461547221 */ /* 0x000fc80000010000 */
[----:B------:R-:W-:-:S04]  /*22a0*/  FMUL.FTZ R84, R5, R84 ;  /* 0x0000005405547220 */ /* 0x000fc80000410000 */
[----:B------:R-:W-:Y:S02]  /*22b0*/  @P3 FADD.FTZ R84, R84, R85 ;  /* 0x0000005554543221 */ /* 0x000fe40000010000 */
.L_x_5419:
[----:B------:R-:W-:Y:S05]  /*22c0*/  BSYNC B0 ;  /* 0x0000000000007941 */ /* 0x000fea0003800000 */
.L_x_5417:
        /* <DEDUP_REMOVED lines=12> */
.L_x_5421:
[----:B------:R-:W-:Y:S01]  /*2390*/  FFMA.FTZ R84, R16, R89, R90 ;  /* 0x0000005910547223 */ /* 0x000fe2000001005a */
[----:B------:R-:W-:-:S03]  /*23a0*/  @P3 SHF.R.U32.HI R85, RZ, 0x10, R121 ;  /* 0x00000010ff553819 */ /* 0x000fc60000011679 */
[----:B------:R-:W-:Y:S02]  /*23b0*/  FADD.FTZ R84, R99, -R84 ;  /* 0x8000005463547221 */ /* 0x000fe40000010000 */
[----:B------:R-:W-:Y:S02]  /*23c0*/  @P3 HADD2.F32 R85, -RZ, R85.H0_H0 ;  /* 0x20000055ff553230 */ /* 0x000fe40000004100 */
[----:B------:R-:W-:-:S04]  /*23d0*/  FMUL.FTZ R84, R5, R84 ;  /* 0x0000005405547220 */ /* 0x000fc80000410000 */
[----:B------:R-:W-:Y:S02]  /*23e0*/  @P3 FADD.FTZ R84, R84, R85 ;  /* 0x0000005554543221 */ /* 0x000fe40000010000 */
.L_x_5422:
[----:B------:R-:W-:Y:S05]  /*23f0*/  BSYNC B0 ;  /* 0x0000000000007941 */ /* 0x000fea0003800000 */
.L_x_5420:
        /* <DEDUP_REMOVED lines=14> */
.L_x_5423:
        /* <DEDUP_REMOVED lines=11> */
.L_x_5425:
[----:B------:R-:W-:Y:S05]  /*2590*/  BSYNC B0 ;  /* 0x0000000000007941 */ /* 0x000fea0003800000 */
.L_x_5424:
[----:B------:R-:W-:Y:S01]  /*25a0*/  BSSY B0, `(.L_x_5426) ;  /* 0x000000b000007945 */ /* 0x000fe20003800000 */
[----:B------:R-:W-:Y:S05]  /*25b0*/  @P1 BRA `(.L_x_5427) ;  /* 0x0000004000001947 */ /* 0x000fea0003800000 */
[----:B0-----:R-:W-:Y:S01]  /*25c0*/  MOV R84, RZ ;  /* 0x000000ff00547202 */ /* 0x001fe20000000f00 */
[----:B------:R-:W-:Y:S05]  /*25d0*/  @!P3 BRA `(.L_x_5428) ;  /* 0x000000700000b947 */ /* 0x000fea0003800000 */
[----:B------:R-:W-:Y:S01]  /*25e0*/  HADD2.F32 R84, -RZ, R118.H0_H0 ;  /* 0x20000076ff547230 */ /* 0x000fe20000004100 */
[----:B------:R-:W-:Y:S05]  /*25f0*/  BRA `(.L_x_5428) ;  /* 0x0000005000007947 */ /* 0x000fea0003800000 */
.L_x_5427:
[----:B0-----:R-:W-:-:S04]  /*2600*/  FFMA.FTZ R85, R11, R89, R90 ;  /* 0x000000590b557223 */ /* 0x001fc8000001005a */
[----:B------:R-:W-:Y:S01]  /*2610*/  FADD.FTZ R84, R104, -R85 ;  /* 0x8000005568547221 */ /* 0x000fe20000010000 */
[----:B------:R-:W-:-:S03]  /*2620*/  @P3 HADD2.F32 R85, -RZ, R118.H0_H0 ;  /* 0x20000076ff553230 */ /* 0x000fc60000004100 */
[----:B------:R-:W-:-:S04]  /*2630*/  FMUL.FTZ R84, R5, R84 ;  /* 0x0000005405547220 */ /* 0x000fc80000410000 */
[----:B------:R-:W-:Y:S02]  /*2640*/  @P3 FADD.FTZ R84, R84, R85 ;  /* 0x0000005554543221 */ /* 0x000fe40000010000 */
.L_x_5428:
[----:B------:R-:W-:Y:S05]  /*2650*/  BSYNC B0 ;  /* 0x0000000000007941 */ /* 0x000fea0003800000 */
.L_x_5426:
        /* <DEDUP_REMOVED lines=12> */
.L_x_5430:
[----:B------:R-:W-:Y:S01]  /*2720*/  FFMA.FTZ R85, R17, R89, R90 ;  /* 0x0000005911557223 */ /* 0x000fe2000001005a */
[----:B------:R-:W-:-:S03]  /*2730*/  @P3 SHF.R.U64 R86, R118, 0x10, R119 ;  /* 0x0000001076563819 */ /* 0x000fc60000001277 */
[----:B------:R-:W-:Y:S02]  /*2740*/  FADD.FTZ R84, R106, -R85 ;  /* 0x800000556a547221 */ /* 0x000fe40000010000 */
[----:B------:R-:W-:Y:S02]  /*2750*/  @P3 HADD2.F32 R85, -RZ, R86.H0_H0 ;  /* 0x20000056ff553230 */ /* 0x000fe40000004100 */
[----:B------:R-:W-:-:S04]  /*2760*/  FMUL.FTZ R84, R5, R84 ;  /* 0x0000005405547220 */ /* 0x000fc80000410000 */
[----:B------:R-:W-:Y:S02]  /*2770*/  @P3 FADD.FTZ R84, R84, R85 ;  /* 0x0000005554543221 */ /* 0x000fe40000010000 */
.L_x_5431:
[----:B------:R-:W-:Y:S05]  /*2780*/  BSYNC B0 ;  /* 0x0000000000007941 */ /* 0x000fea0003800000 */
.L_x_5429:
        /* <DEDUP_REMOVED lines=11> */
.L_x_5433:
[----:B------:R-:W-:Y:S01]  /*2840*/  FFMA.FTZ R84, R12, R89, R90 ;  /* 0x000000590c547223 */ /* 0x000fe2000001005a */
[----:B------:R-:W-:-:S03]  /*2850*/  @P3 HADD2.F32 R85, -RZ, R119.H0_H0 ;  /* 0x20000077ff553230 */ /* 0x000fc60000004100 */
[----:B------:R-:W-:-:S04]  /*2860*/  FADD.FTZ R84, R101, -R84 ;  /* 0x8000005465547221 */ /* 0x000fc80000010000 */
[----:B------:R-:W-:-:S04]  /*2870*/  FMUL.FTZ R84, R5, R84 ;  /* 0x0000005405547220 */ /* 0x000fc80000410000 */
[----:B------:R-:W-:Y:S02]  /*2880*/  @P3 FADD.FTZ R84, R84, R85 ;  /* 0x0000005554543221 */ /* 0x000fe40000010000 */
.L_x_5434:
[----:B------:R-:W-:Y:S05]  /*2890*/  BSYNC B0 ;  /* 0x0000000000007941 */ /* 0x000fea0003800000 */
.L_x_5432:
        /* <DEDUP_REMOVED lines=12> */
.L_x_5436:
[----:B------:R-:W-:Y:S01]  /*2960*/  FFMA.FTZ R84, R18, R89, R90 ;  /* 0x0000005912547223 */ /* 0x000fe2000001005a */
[----:B------:R-:W-:-:S03]  /*2970*/  @P3 SHF.R.U32.HI R85, RZ, 0x10, R119 ;  /* 0x00000010ff553819 */ /* 0x000fc60000011677 */
[----:B------:R-:W-:Y:S02]  /*2980*/  FADD.FTZ R84, R103, -R84 ;  /* 0x8000005467547221 */ /* 0x000fe40000010000 */
[----:B------:R-:W-:Y:S02]  /*2990*/  @P3 HADD2.F32 R85, -RZ, R85.H0_H0 ;  /* 0x20000055ff553230 */ /* 0x000fe40000004100 */
[----:B------:R-:W-:-:S04]  /*29a0*/  FMUL.FTZ R84, R5, R84 ;  /* 0x0000005405547220 */ /* 0x000fc80000410000 */
[----:B------:R-:W-:Y:S02]  /*29b0*/  @P3 FADD.FTZ R84, R84, R85 ;  /* 0x0000005554543221 */ /* 0x000fe40000010000 */
.L_x_5437:
[----:B------:R-:W-:Y:S05]  /*29c0*/  BSYNC B0 ;  /* 0x0000000000007941 */ /* 0x000fea0003800000 */
.L_x_5435:
        /* <DEDUP_REMOVED lines=14> */
.L_x_5438:
        /* <DEDUP_REMOVED lines=11> */
.L_x_5440:
[----:B------:R-:W-:Y:S05]  /*2b60*/  BSYNC B0 ;  /* 0x0000000000007941 */ /* 0x000fea0003800000 */
.L_x_5439:
[----:B------:R-:W-:Y:S01]  /*2b70*/  BSSY B0, `(.L_x_5441) ;  /* 0x000000b000007945 */ /* 0x000fe20003800000 */
[----:B------:R-:W-:Y:S05]  /*2b80*/  @P1 BRA `(.L_x_5442) ;  /* 0x0000004000001947 */ /* 0x000fea0003800000 */
[----:B0-----:R-:W-:Y:S01]  /*2b90*/  HFMA2.MMA R84, -RZ, RZ, 0, 0 ;  /* 0x00000000ff547435 */ /* 0x001fe200000001ff */
[----:B------:R-:W-:Y:S05]  /*2ba0*/  @!P3 BRA `(.L_x_5443) ;  /* 0x000000700000b947 */ /* 0x000fea0003800000 */
[----:B------:R-:W-:Y:S01]  /*2bb0*/  HADD2.F32 R84, -RZ, R116.H0_H0 ;  /* 0x20000074ff547230 */ /* 0x000fe20000004100 */
[----:B------:R-:W-:Y:S05]  /*2bc0*/  BRA `(.L_x_5443) ;  /* 0x0000005000007947 */ /* 0x000fea0003800000 */
.L_x_5442:
[----:B0-----:R-:W-:-:S04]  /*2bd0*/  FFMA.FTZ R85, R19, R89, R90 ;  /* 0x0000005913557223 */ /* 0x001fc8000001005a */
[----:B------:R-:W-:Y:S01]  /*2be0*/  FADD.FTZ R84, R108, -R85 ;  /* 0x800000556c547221 */ /* 0x000fe20000010000 */
[----:B------:R-:W-:-:S03]  /*2bf0*/  @P3 HADD2.F32 R85, -RZ, R116.H0_H0 ;  /* 0x20000074ff553230 */ /* 0x000fc60000004100 */
[----:B------:R-:W-:-:S04]  /*2c00*/  FMUL.FTZ R84, R5, R84 ;  /* 0x0000005405547220 */ /* 0x000fc80000410000 */
[----:B------:R-:W-:Y:S02]  /*2c10*/  @P3 FADD.FTZ R84, R84, R85 ;  /* 0x0000005554543221 */ /* 0x000fe40000010000 */
.L_x_5443:
[----:B------:R-:W-:Y:S05]  /*2c20*/  BSYNC B0 ;  /* 0x0000000000007941 */ /* 0x000fea0003800000 */
.L_x_5441:
        /* <DEDUP_REMOVED lines=12> */
.L_x_5445:
[----:B------:R-:W-:Y:S01]  /*2cf0*/  FFMA.FTZ R85, R23, R89, R90 ;  /* 0x0000005917557223 */ /* 0x000fe2000001005a */
[----:B------:R-:W-:-:S03]  /*2d00*/  @P3 SHF.R.U64 R86, R116, 0x10, R117 ;  /* 0x0000001074563819 */ /* 0x000fc60000001275 */
[----:B------:R-:W-:Y:S02]  /*2d10*/  FADD.FTZ R84, R110, -R85 ;  /* 0x800000556e547221 */ /* 0x000fe40000010000 */
[----:B------:R-:W-:Y:S02]  /*2d20*/  @P3 HADD2.F32 R85, -RZ, R86.H0_H0 ;  /* 0x20000056ff553230 */ /* 0x000fe40000004100 */
[----:B------:R-:W-:-:S04]  /*2d30*/  FMUL.FTZ R84, R5, R84 ;  /* 0x0000005405547220 */ /* 0x000fc80000410000 */
[----:B------:R-:W-:Y:S02]  /*2d40*/  @P3 FADD.FTZ R84, R84, R85 ;  /* 0x0000005554543221 */ /* 0x000fe40000010000 */
.L_x_5446:
[----:B------:R-:W-:Y:S05]  /*2d50*/  BSYNC B0 ;  /* 0x0000000000007941 */ /* 0x000fea0003800000 */
.L_x_5444:
        /* <DEDUP_REMOVED lines=11> */
.L_x_5448:
[----:B------:R-:W-:Y:S01]  /*2e10*/  FFMA.FTZ R84, R20, R89, R90 ;  /* 0x0000005914547223 */ /* 0x000fe2000001005a */
[----:B------:R-:W-:-:S03]  /*2e20*/  @P3 HADD2.F32 R85, -RZ, R117.H0_H0 ;  /* 0x20000075ff553230 */ /* 0x000fc60000004100 */
[----:B------:R-:W-:-:S04]  /*2e30*/  FADD.FTZ R84, R105, -R84 ;  /* 0x8000005469547221 */ /* 0x000fc80000010000 */
[----:B------:R-:W-:-:S04]  /*2e40*/  FMUL.FTZ R84, R5, R84 ;  /* 0x0000005405547220 */ /* 0x000fc80000410000 */
[----:B------:R-:W-:Y:S02]  /*2e50*/  @P3 FADD.FTZ R84, R84, R85 ;  /* 0x0000005554543221 */ /* 0x000fe40000010000 */
.L_x_5449:
[----:B------:R-:W-:Y:S05]  /*2e60*/  BSYNC B0 ;  /* 0x0000000000007941 */ /* 0x000fea0003800000 */
.L_x_5447:
        /* <DEDUP_REMOVED lines=12> */
.L_x_5451:
[----:B------:R-:W-:Y:S01]  /*2f30*/  FFMA.FTZ R84, R92, R89, R90 ;  /* 0x000000595c547223 */ /* 0x000fe2000001005a */
[----:B------:R-:W-:-:S03]  /*2f40*/  @P3 SHF.R.U32.HI R85, RZ, 0x10, R117 ;  /* 0x00000010ff553819 */ /* 0x000fc60000011675 */
[----:B------:R-:W-:Y:S02]  /*2f50*/  FADD.FTZ R84, R107, -R84 ;  /* 0x800000546b547221 */ /* 0x000fe40000010000 */
[----:B------:R-:W-:Y:S02]  /*2f60*/  @P3 HADD2.F32 R85, -RZ, R85.H0_H0 ;  /* 0x20000055ff553230 */ /* 0x000fe40000004100 */
[----:B------:R-:W-:-:S04]  /*2f70*/  FMUL.FTZ R84, R5, R84 ;  /* 0x0000005405547220 */ /* 0x000fc80000410000 */
[----:B------:R-:W-:Y:S02]  /*2f80*/  @P3 FADD.FTZ R84, R84, R85 ;  /* 0x0000005554543221 */ /* 0x000fe40000010000 */
.L_x_5452:
[----:B------:R-:W-:Y:S05]  /*2f90*/  BSYNC B0 ;  /* 0x0000000000007941 */ /* 0x000fea0003800000 */
.L_x_5450:
        /* <DEDUP_REMOVED lines=15> */
.L_x_5453:
        /* <DEDUP_REMOVED lines=11> */
.L_x_5455:
[----:B------:R-:W-:Y:S05]  /*3140*/  BSYNC B0 ;  /* 0x0000000000007941 */ /* 0x000fea0003800000 */
.L_x_5454:
[----:B------:R-:W-:Y:S01]  /*3150*/  BSSY B0, `(.L_x_5456) ;  /* 0x000000b000007945 */ /* 0x000fe20003800000 */
[----:B------:R-:W-:Y:S05]  /*3160*/  @P1 BRA `(.L_x_5457) ;  /* 0x0000004000001947 */ /* 0x000fea0003800000 */
[----:B0-----:R-:W-:Y:S01]  /*3170*/  HFMA2.MMA R84, -RZ, RZ, 0, 0 ;  /* 0x00000000ff547435 */ /* 0x001fe200000001ff */
[----:B------:R-:W-:Y:S05]  /*3180*/  @!P3 BRA `(.L_x_5458) ;  /* 0x000000700000b947 */ /* 0x000fea0003800000 */
[----:B------:R-:W-:Y:S01]  /*3190*/  HADD2.F32 R84, -RZ, R114.H0_H0 ;  /* 0x20000072ff547230 */ /* 0x000fe20000004100 */
[----:B------:R-:W-:Y:S05]  /*31a0*/  BRA `(.L_x_5458) ;  /* 0x0000005000007947 */ /* 0x000fea0003800000 */
.L_x_5457:
[----:B0-----:R-:W-:-:S04]  /*31b0*/  FFMA.FTZ R85, R21, R89, R90 ;  /* 0x0000005915557223 */ /* 0x001fc8000001005a */
[----:B------:R-:W-:Y:S01]  /*31c0*/  FADD.FTZ R84, R112, -R85 ;  /* 0x8000005570547221 */ /* 0x000fe20000010000 */
[----:B------:R-:W-:-:S03]  /*31d0*/  @P3 HADD2.F32 R85, -RZ, R114.H0_H0 ;  /* 0x20000072ff553230 */ /* 0x000fc60000004100 */
[----:B------:R-:W-:-:S04]  /*31e0*/  FMUL.FTZ R84, R5, R84 ;  /* 0x0000005405547220 */ /* 0x000fc80000410000 */
[----:B------:R-:W-:Y:S02]  /*31f0*/  @P3 FADD.FTZ R84, R84, R85 ;  /* 0x0000005554543221 */ /* 0x000fe40000010000 */
.L_x_5458:
[----:B------:R-:W-:Y:S05]  /*3200*/  BSYNC B0 ;  /* 0x0000000000007941 */ /* 0x000fea0003800000 */
.L_x_5456:
        /* <DEDUP_REMOVED lines=12> */
.L_x_5460:
[----:B------:R-:W-:Y:S01]  /*32d0*/  FFMA.FTZ R84, R94, R89, R90 ;  /* 0x000000595e547223 */ /* 0x000fe2000001005a */
[----:B------:R-:W-:-:S03]  /*32e0*/  @P3 SHF.R.U64 R85, R114, 0x10, R115 ;  /* 0x0000001072553819 */ /* 0x000fc60000001273 */
[----:B------:R-:W-:Y:S02]  /*32f0*/  FADD.FTZ R84, R109, -R84 ;  /* 0x800000546d547221 */ /* 0x000fe40000010000 */
[----:B------:R-:W-:Y:S02]  /*3300*/  @P3 HADD2.F32 R85, -RZ, R85.H0_H0 ;  /* 0x20000055ff553230 */ /* 0x000fe40000004100 */
[----:B------:R-:W-:-:S04]  /*3310*/  FMUL.FTZ R84, R5, R84 ;  /* 0x0000005405547220 */ /* 0x000fc80000410000 */
[----:B------:R-:W-:Y:S02]  /*3320*/  @P3 FADD.FTZ R84, R84, R85 ;  /* 0x0000005554543221 */ /* 0x000fe40000010000 */
.L_x_5461:
[----:B------:R-:W-:Y:S05]  /*3330*/  BSYNC B0 ;  /* 0x0000000000007941 */ /* 0x000fea0003800000 */
.L_x_5459:
        /* <DEDUP_REMOVED lines=11> */
.L_x_5463:
[----:B------:R-:W-:Y:S01]  /*33f0*/  FFMA.FTZ R84, R22, R89, R90 ;  /* 0x0000005916547223 */ /* 0x000fe2000001005a */
[----:B------:R-:W-:-:S03]  /*3400*/  @P3 HADD2.F32 R85, -RZ, R115.H0_H0 ;  /* 0x20000073ff553230 */ /* 0x000fc60000004100 */
[----:B------:R-:W-:-:S04]  /*3410*/  FADD.FTZ R84, R111, -R84 ;  /* 0x800000546f547221 */ /* 0x000fc80000010000 */
[----:B------:R-:W-:-:S04]  /*3420*/  FMUL.FTZ R84, R5, R84 ;  /* 0x0000005405547220 */ /* 0x000fc80000410000 */
[----:B------:R-:W-:Y:S02]  /*3430*/  @P3 FADD.FTZ R84, R84, R85 ;  /* 0x0000005554543221 */ /* 0x000fe40000010000 */
.L_x_5464:
[----:B------:R-:W-:Y:S05]  /*3440*/  BSYNC B0 ;  /* 0x0000000000007941 */ /* 0x000fea0003800000 */
.L_x_5462:
        /* <DEDUP_REMOVED lines=12> */
.L_x_5466:
[----:B------:R-:W-:Y:S01]  /*3510*/  FFMA.FTZ R90, R124, R89, R90 ;  /* 0x000000597c5a7223 */ /* 0x000fe2000001005a */
[----:B------:R-:W-:-:S03]  /*3520*/  @P3 SHF.R.U32.HI R84, RZ, 0x10, R115 ;  /* 0x00000010ff543819 */ /* 0x000fc60000011673 */
[----:B------:R-:W-:Y:S02]  /*3530*/  FADD.FTZ R90, R113, -R90 ;  /* 0x8000005a715a7221 */ /* 0x000fe40000010000 */
[----:B------:R-:W-:Y:S02]  /*3540*/  @P3 HADD2.F32 R84, -RZ, R84.H0_H0 ;  /* 0x20000054ff543230 */ /* 0x000fe40000004100 */
[----:B------:R-:W-:-:S04]  /*3550*/  FMUL.FTZ R5, R5, R90 ;  /* 0x0000005a05057220 */ /* 0x000fc80000410000 */
[----:B------:R-:W-:Y:S02]  /*3560*/  @P3 FADD.FTZ R5, R5, R84 ;  /* 0x0000005405053221 */ /* 0x000fe40000010000 */
.L_x_5467:
[----:B------:R-:W-:Y:S05]  /*3570*/  BSYNC B0 ;  /* 0x0000000000007941 */ /* 0x000fea0003800000 */
.L_x_5465:
        /* <DEDUP_REMOVED lines=14> */
.L_x_5468:
        /* <DEDUP_REMOVED lines=12> */
.L_x_5470:
[----:B------:R-:W-:Y:S05]  /*3720*/  BSYNC B0 ;  /* 0x0000000000007941 */ /* 0x000fea0003800000 */
.L_x_5469:
[----:B------:R-:W-:Y:S02]  /*3730*/  IADD3 R2, R2, c[0x0][0x160], RZ ;  /* 0x0000580002027a10 */ /* 0x000fe40007ffe0ff */
[----:B------:R-:W-:Y:S02]  /*3740*/  LOP3.LUT P1, RZ, R4, 0xff, RZ, 0xc0, !PT ;  /* 0x000000ff04ff7812 */ /* 0x000fe4000782c0ff */
[----:B------:R-:W-:Y:S02]  /*3750*/  ISETP.GE.AND P0, PT, R2, c[0x0][0x164], PT ;  /* 0x0000590002007a0c */ /* 0x000fe40003f06270 */
[----:B------:R-:W-:-:S11]  /*3760*/  SEL R4, RZ, 0x1, P1 ;  /* 0x00000001ff047807 */ /* 0x000fd60000800000 */
[----:B0-----:R-:W-:Y:S01]  /*3770*/  @P0 CALL.REL.NOINC `(.L_x_5390) ;  /* 0x0000001000000944 */ /* 0x001fe20003c00000 */
[----:B------:R-:W-:Y:S05]  /*3780*/  BRA `(.L_x_5471) ;  /* 0xffffcc3000007947 */ /* 0x000fea000383ffff */
.L_x_5390:
        /* <DEDUP_REMOVED lines=19> */
.L_x_5394:
[----:B------:R-:W-:Y:S01]  /*38c0*/  HFMA2.MMA R89, -RZ, RZ, 0, 9.5367431640625e-07 ;  /* 0x00000010ff597435 */ /* 0x000fe200000001ff */
[----:B------:R-:W-:-:S02]  /*38d0*/  MOV R88, R90 ;  /* 0x0000005a00587202 */ /* 0x000fc40000000f00 */
[----:B------:R-:W-:Y:S02]  /*38e0*/  MOV R140, 0x1f ;  /* 0x0000001f008c7802 */ /* 0x000fe40000000f00 */
[----:B------:R-:W-:Y:S02]  /*38f0*/  MOV R139, 0xffffffff ;  /* 0xffffffff008b7802 */ /* 0x000fe40000000f00 */
[----:B------:R-:W-:Y:S02]  /*3900*/  MOV R84, 0x3920 ;  /* 0x0000392000547802 */ /* 0x000fe40000000f00 */
[----:B-----5:R-:W-:Y:S05]  /*3910*/  CALL.REL.NOINC `($__internal_103_$__cuda_sm70_shflsync_down_p) ;  /* 0x0000045000007944 */ /* 0x020fea0003c00000 */
[----:B-1----:R-:W-:Y:S01]  /*3920*/  MOV R87, R140 ;  /* 0x0000008c00577202 */ /* 0x002fe20000000f00 */
[----:B0-----:R-:W-:Y:S05]  /*3930*/  BRA `(.L_x_5472) ;  /* 0xffffdd4000007947 */ /* 0x001fea000383ffff */
.L_x_5395:
[----:B------:R-:W-:Y:S01]  /*3940*/  HFMA2.MMA R89, -RZ, RZ, 0, 9.5367431640625e-07 ;  /* 0x00000010ff597435 */ /* 0x000fe200000001ff */
[----:B------:R-:W-:Y:S01]  /*3950*/  MOV R88, R126 ;  /* 0x0000007e00587202 */ /* 0x000fe20000000f00 */
[----:B------:R-:W-:Y:S01]  /*3960*/  IMAD.MOV.U32 R139, RZ, RZ, -0x1 ;  /* 0xffffffffff8b7424 */ /* 0x000fe200078e00ff */
[----:B------:R-:W-:Y:S02]  /*3970*/  MOV R140, 0x1f ;  /* 0x0000001f008c7802 */ /* 0x000fe40000000f00 */
[----:B------:R-:W-:-:S02]  /*3980*/  MOV R84, 0x39a0 ;  /* 0x000039a000547802 */ /* 0x000fc40000000f00 */
[----:B01---5:R-:W-:Y:S05]  /*3990*/  CALL.REL.NOINC `($__internal_103_$__cuda_sm70_shflsync_down_p) ;  /* 0x000003d000007944 */ /* 0x023fea0003c00000 */
[----:B------:R-:W-:Y:S01]  /*39a0*/  FADD.FTZ R90, R87, R90 ;  /* 0x0000005a575a7221 */ /* 0x000fe20000010000 */
[----:B0-----:R-:W-:Y:S01]  /*39b0*/  HFMA2.MMA R89, -RZ, RZ, 0, 4.76837158203125e-07 ;  /* 0x00000008ff597435 */ /* 0x001fe200000001ff */
[----:B-1----:R-:W-:Y:S01]  /*39c0*/  FADD.FTZ R91, R126, R140 ;  /* 0x0000008c7e5b7221 */ /* 0x002fe20000010000 */
[----:B------:R-:W-:-:S02]  /*39d0*/  MOV R140, 0x1f ;  /* 0x0000001f008c7802 */ /* 0x000fc40000000f00 */
[----:B------:R-:W-:Y:S02]  /*39e0*/  MOV R139, 0xffffffff ;  /* 0xffffffff008b7802 */ /* 0x000fe40000000f00 */
[----:B------:R-:W-:Y:S02]  /*39f0*/  MOV R88, R90 ;  /* 0x0000005a00587202 */ /* 0x000fe40000000f00 */
[----:B------:R-:W-:Y:S02]  /*3a00*/  MOV R84, 0x3a20 ;  /* 0x00003a2000547802 */ /* 0x000fe40000000f00 */
[----:B------:R-:W-:Y:S05]  /*3a10*/  CALL.REL.NOINC `($__internal_103_$__cuda_sm70_shflsync_down_p) ;  /* 0x0000035000007944 */ /* 0x000fea0003c00000 */
[----:B0-----:R-:W-:Y:S01]  /*3a20*/  HFMA2.MMA R89, -RZ, RZ, 0, 4.76837158203125e-07 ;  /* 0x00000008ff597435 */ /* 0x001fe200000001ff */
[----:B-1----:R-:W-:Y:S02]  /*3a30*/  MOV R87, R140 ;  /* 0x0000008c00577202 */ /* 0x002fe40000000f00 */
[----:B------:R-:W-:Y:S02]  /*3a40*/  MOV R88, R91 ;  /* 0x0000005b00587202 */ /* 0x000fe40000000f00 */
[----:B------:R-:W-:Y:S02]  /*3a50*/  MOV R140, 0x1f ;  /* 0x0000001f008c7802 */ /* 0x000fe40000000f00 */
[----:B------:R-:W-:-:S02]  /*3a60*/  MOV R139, 0xffffffff ;  /* 0xffffffff008b7802 */ /* 0x000fc40000000f00 */
[----:B------:R-:W-:Y:S02]  /*3a70*/  MOV R84, 0x3a90 ;  /* 0x00003a9000547802 */ /* 0x000fe40000000f00 */
[----:B------:R-:W-:Y:S05]  /*3a80*/  CALL.REL.NOINC `($__internal_103_$__cuda_sm70_shflsync_down_p) ;  /* 0x000002e000007944 */ /* 0x000fea0003c00000 */
[----:B------:R-:W-:Y:S01]  /*3a90*/  FADD.FTZ R90, R87, R90 ;  /* 0x0000005a575a7221 */ /* 0x000fe20000010000 */
[----:B0-----:R-:W-:Y:S01]  /*3aa0*/  HFMA2.MMA R89, -RZ, RZ, 0, 2.384185791015625e-07 ;  /* 0x00000004ff597435 */ /* 0x001fe200000001ff */
[----:B-1----:R-:W-:Y:S01]  /*3ab0*/  FADD.FTZ R91, R91, R140 ;  /* 0x0000008c5b5b7221 */ /* 0x002fe20000010000 */
[----:B------:R-:W-:Y:S01]  /*3ac0*/  MOV R140, 0x1f ;  /* 0x0000001f008c7802 */ /* 0x000fe20000000f00 */
[----:B------:R-:W-:Y:S01]  /*3ad0*/  IMAD.MOV.U32 R139, RZ, RZ, -0x1 ;  /* 0xffffffffff8b7424 */ /* 0x000fe200078e00ff */
[----:B------:R-:W-:Y:S02]  /*3ae0*/  MOV R88, R90 ;  /* 0x0000005a00587202 */ /* 0x000fe40000000f00 */
[----:B------:R-:W-:Y:S02]  /*3af0*/  MOV R84, 0x3b10 ;  /* 0x00003b1000547802 */ /* 0x000fe40000000f00 */
[----:B------:R-:W-:Y:S05]  /*3b00*/  CALL.REL.NOINC `($__internal_103_$__cuda_sm70_shflsync_down_p) ;  /* 0x0000026000007944 */ /* 0x000fea0003c00000 */
[----:B0-----:R-:W-:Y:S01]  /*3b10*/  HFMA2.MMA R89, -RZ, RZ, 0, 2.384185791015625e-07 ;  /* 0x00000004ff597435 */ /* 0x001fe200000001ff */
[----:B-1----:R-:W-:Y:S02]  /*3b20*/  MOV R87, R140 ;  /* 0x0000008c00577202 */ /* 0x002fe40000000f00 */
[----:B------:R-:W-:-:S02]  /*3b30*/  MOV R88, R91 ;  /* 0x0000005b00587202 */ /* 0x000fc40000000f00 */
[----:B------:R-:W-:Y:S02]  /*3b40*/  MOV R140, 0x1f ;  /* 0x0000001f008c7802 */ /* 0x000fe40000000f00 */
[----:B------:R-:W-:Y:S02]  /*3b50*/  MOV R139, 0xffffffff ;  /* 0xffffffff008b7802 */ /* 0x000fe40000000f00 */
[----:B------:R-:W-:Y:S02]  /*3b60*/  MOV R84, 0x3b80 ;  /* 0x00003b8000547802 */ /* 0x000fe40000000f00 */
[----:B------:R-:W-:Y:S05]  /*3b70*/  CALL.REL.NOINC `($__internal_103_$__cuda_sm70_shflsync_down_p) ;  /* 0x000001f000007944 */ /* 0x000fea0003c00000 */
[----:B------:R-:W-:Y:S01]  /*3b80*/  FADD.FTZ R90, R87, R90 ;  /* 0x0000005a575a7221 */ /* 0x000fe20000010000 */
[----:B0-----:R-:W-:Y:S01]  /*3b90*/  HFMA2.MMA R89, -RZ, RZ, 0, 1.1920928955078125e-07 ;  /* 0x00000002ff597435 */ /* 0x001fe200000001ff */
[----:B-1----:R-:W-:Y:S01]  /*3ba0*/  FADD.FTZ R91, R91, R140 ;  /* 0x0000008c5b5b7221 */ /* 0x002fe20000010000 */
[----:B------:R-:W-:Y:S02]  /*3bb0*/  MOV R140, 0x1f ;  /* 0x0000001f008c7802 */ /* 0x000fe40000000f00 */
[----:B------:R-:W-:Y:S02]  /*3bc0*/  MOV R139, 0xffffffff ;  /* 0xffffffff008b7802 */ /* 0x000fe40000000f00 */
[----:B------:R-:W-:-:S02]  /*3bd0*/  MOV R88, R90 ;  /* 0x0000005a00587202 */ /* 0x000fc40000000f00 */
[----:B------:R-:W-:Y:S02]  /*3be0*/  MOV R84, 0x3c00 ;  /* 0x00003c0000547802 */ /* 0x000fe40000000f00 */
[----:B------:R-:W-:Y:S05]  /*3bf0*/  CALL.REL.NOINC `($__internal_103_$__cuda_sm70_shflsync_down_p) ;  /* 0x0000017000007944 */ /* 0x000fea0003c00000 */
[----:B-1----:R-:W-:Y:S01]  /*3c00*/  MOV R87, R140 ;  /* 0x0000008c00577202 */ /* 0x002fe20000000f00 */
[----:B------:R-:W-:Y:S01]  /*3c10*/  HFMA2.MMA R140, -RZ, RZ, 0, 1.847743988037109375e-06 ;  /* 0x0000001fff8c7435 */ /* 0x000fe200000001ff */
[----:B0-----:R-:W-:Y:S01]  /*3c20*/  MOV R88, R91 ;  /* 0x0000005b00587202 */ /* 0x001fe20000000f00 */
[----:B------:R-:W-:Y:S01]  /*3c30*/  IMAD.MOV.U32 R89, RZ, RZ, 0x2 ;  /* 0x00000002ff597424 */ /* 0x000fe200078e00ff */
[----:B------:R-:W-:Y:S02]  /*3c40*/  MOV R139, 0xffffffff ;  /* 0xffffffff008b7802 */ /* 0x000fe40000000f00 */
[----:B------:R-:W-:Y:S02]  /*3c50*/  MOV R84, 0x3c70 ;  /* 0x00003c7000547802 */ /* 0x000fe40000000f00 */
[----:B------:R-:W-:Y:S05]  /*3c60*/  CALL.REL.NOINC `($__internal_103_$__cuda_sm70_shflsync_down_p) ;  /* 0x0000010000007944 */ /* 0x000fea0003c00000 */
[----:B------:R-:W-:Y:S01]  /*3c70*/  FADD.FTZ R90, R87, R90 ;  /* 0x0000005a575a7221 */ /* 0x000fe20000010000 */
[----:B0-----:R-:W-:Y:S01]  /*3c80*/  HFMA2.MMA R89, -RZ, RZ, 0, 5.9604644775390625e-08 ;  /* 0x00000001ff597435 */ /* 0x001fe200000001ff */
[----:B-1----:R-:W-:Y:S01]  /*3c90*/  FADD.FTZ R127, R91, R140 ;  /* 0x0000008c5b7f7221 */ /* 0x002fe20000010000 */
[----:B------:R-:W-:Y:S02]  /*3ca0*/  MOV R140, 0x1f ;  /* 0x0000001f008c7802 */ /* 0x000fe40000000f00 */
[----:B------:R-:W-:-:S02]  /*3cb0*/  MOV R139, 0xffffffff ;  /* 0xffffffff008b7802 */ /* 0x000fc40000000f00 */
[----:B------:R-:W-:Y:S02]  /*3cc0*/  MOV R88, R90 ;  /* 0x0000005a00587202 */ /* 0x000fe40000000f00 */
[----:B------:R-:W-:Y:S02]  /*3cd0*/  MOV R84, 0x3cf0 ;  /* 0x00003cf000547802 */ /* 0x000fe40000000f00 */
[----:B------:R-:W-:Y:S05]  /*3ce0*/  CALL.REL.NOINC `($__internal_103_$__cuda_sm70_shflsync_down_p) ;  /* 0x0000008000007944 */ /* 0x000fea0003c00000 */
[----:B0-----:R-:W-:Y:S01]  /*3cf0*/  HFMA2.MMA R89, -RZ, RZ, 0, 5.9604644775390625e-08 ;  /* 0x00000001ff597435 */ /* 0x001fe200000001ff */
[----:B-1----:R-:W-:Y:S02]  /*3d00*/  MOV R91, R140 ;  /* 0x0000008c005b7202 */ /* 0x002fe40000000f00 */
[----:B------:R-:W-:Y:S02]  /*3d10*/  MOV R88, R127 ;  /* 0x0000007f00587202 */ /* 0x000fe40000000f00 */
[----:B------:R-:W-:Y:S02]  /*3d20*/  MOV R140, 0x1f ;  /* 0x0000001f008c7802 */ /* 0x000fe40000000f00 */
[----:B------:R-:W-:Y:S02]  /*3d30*/  MOV R139, 0xffffffff ;  /* 0xffffffff008b7802 */ /* 0x000fe40000000f00 */
[----:B------:R-:W-:-:S02]  /*3d40*/  MOV R84, 0x3d60 ;  /* 0x00003d6000547802 */ /* 0x000fc40000000f00 */
[----:B------:R-:W-:Y:S05]  /*3d50*/  CALL.REL.NOINC `($__internal_103_$__cuda_sm70_shflsync_down_p) ;  /* 0x0000001000007944 */ /* 0x000fea0003c00000 */
[----:B01----:R-:W-:Y:S05]  /*3d60*/  BRA `(.L_x_5473) ;  /* 0xffffda3000007947 */ /* 0x003fea000383ffff */
        .weak           $__internal_103_$__cuda_sm70_shflsync_down_p
        .type           $__internal_103_$__cuda_sm70_shflsync_down_p,@function
        .size           $__internal_103_$__cuda_sm70_shflsync_down_p,(.L_x_9847 - $__internal_103_$__cuda_sm70_shflsync_down_p)
$__internal_103_$__cuda_sm70_shflsync_down_p:
[----:B------:R-:W-:Y:S01]  /*3d70*/  HFMA2.MMA R85, -RZ, RZ, 0, 0 ;  /* 0x00000000ff557435 */ /* 0x000fe200000001ff */
[----:B------:R-:W-:Y:S04]  /*3d80*/  WARPSYNC R139 ;  /* 0x0000008b00007348 */ /* 0x000fe80003800000 */
[----:B------:R0:W1:Y:S01]  /*3d90*/  SHFL.DOWN PT, R140, R88, R89, R140 ;  /* 0x08000059588c7389 */ /* 0x00006200000e008c */
[----:B------:R-:W-:Y:S05]  /*3da0*/  RET.REL.NODEC R84 `(_ZN10layer_norm13ln_bwd_kernelINS_13Kernel_traitsIf6__halfS2_S2_fjLj2560ELj1ELj1ELj4ELj8ENS_18Kernel_traits_baseILj2560EfS2_S2_S2_fjLj128EEEEELb0ELb0ELb1ELb1EEEvNS_9BwdParamsE) ;  /* 0xffffc25054007950 */ /* 0x000fea0003c3ffff */
.L_x_5474:
        /* <DEDUP_REMOVED lines=13> */
.L_x_9847:


//--------------------- .text._ZN10layer_norm13ln_bwd_kernelINS_13Kernel_traitsIf6__halfS2_S2_fjLj2560ELj1ELj1ELj4ELj8ENS_18Kernel_traits_baseILj2560EfS2_S2_S2_fjLj128EEEEELb0ELb1ELb0ELb0EEEvNS_9BwdParamsE --------------------------
	.section	.text._ZN10layer_norm13ln_bwd_kernelINS_13Kernel_traitsIf6__halfS2_S2_fjLj2560ELj1ELj1ELj4ELj8ENS_18Kernel_traits_baseILj2560EfS2_S2_S2_fjLj128EEEEELb0ELb1ELb0ELb0EEEvNS_9BwdParamsE,"ax",@progbits
	.sectioninfo	@"SHI_REGISTERS=183"
	.align	128
        .global         _ZN10layer_norm13ln_bwd_kernelINS_13Kernel_traitsIf6__halfS2_S2_fjLj2560ELj1ELj1ELj4ELj8ENS_18Kernel_traits_baseILj2560EfS2_S2_S2_fjLj128EEEEELb0ELb1ELb0ELb0EEEvNS_9BwdParamsE
        .type           _ZN10layer_norm13ln_bwd_kernelINS_13Kernel_traitsIf6__halfS2_S2_fjLj2560ELj1ELj1ELj4ELj8ENS_18Kernel_traits_baseILj2560EfS2_S2_S2_fjLj128EEEEELb0ELb1ELb0ELb0EEEvNS_9BwdParamsE,@function
        .size           _ZN10layer_norm13ln_bwd_kernelINS_13Kernel_traitsIf6__halfS2_S2_fjLj2560ELj1ELj1ELj4ELj8ENS_18Kernel_traits_baseILj2560EfS2_S2_S2_fjLj128EEEEELb0ELb1ELb0ELb0EEEvNS_9BwdParamsE,(.L_x_9848 - _ZN10layer_norm13ln_bwd_kernelINS_13Kernel_traitsIf6__halfS2_S2_fjLj2560ELj1ELj1ELj4ELj8ENS_18Kernel_traits_baseILj2560EfS2_S2_S2_fjLj128EEEEELb0ELb1ELb0ELb0EEEvNS_9BwdParamsE)
        .other          _ZN10layer_norm13ln_bwd_kernelINS_13Kernel_traitsIf6__halfS2_S2_fjLj2560ELj1ELj1ELj4ELj8ENS_18Kernel_traits_baseILj2560EfS2_S2_S2_fjLj128EEEEELb0ELb1ELb0ELb0EEEvNS_9BwdParamsE,@"STO_CUDA_ENTRY STV_DEFAULT"
_ZN10layer_norm13ln_bwd_kernelINS_13Kernel_traitsIf6__halfS2_S2_fjLj2560ELj1ELj1ELj4ELj8ENS_18Kernel_traits_baseILj2560EfS2_S2_S2_fjLj128EEEEELb0ELb1ELb0ELb0EEEvNS_9BwdParamsE:
.text._ZN10layer_norm13ln_bwd_kernelINS_13Kernel_traitsIf6__halfS2_S2_fjLj2560ELj1ELj1ELj4ELj8ENS_18Kernel_traits_baseILj2560EfS2_S2_S2_fjLj128EEEEELb0ELb1ELb0ELb0EEEvNS_9BwdParamsE:
        /* <DEDUP_REMOVED lines=77> */
[----:B-1----:R-:W-:Y:S01]  /*04d0*/  HFMA2.MMA R123, -RZ, RZ, 0, 5.9604644775390625e-08 ;  /* 0x00000001ff7b7435 */ /* 0x002fe200000001ff */
[----:B------:R-:W-:-:S02]  /*04e0*/  MOV R61, RZ ;  /* 0x000000ff003d7202 */ /* 0x000fc40000000f00 */
.L_x_5503:
        /* <DEDUP_REMOVED lines=15> */
[----:B------:R-:W-:Y:S02]  /*05e0*/  ISETP.NE.AND P6, PT, RZ, UR6, PT ;  /* 0x00000006ff007c0c */ /* 0x000fe4000bfc5270 */
[----:B------:R-:W-:-:S02]  /*05f0*/  SHF.R.S32.HI R111, RZ, 0x1f, R110 ;  /* 0x0000001fff6f7819 */ /* 0x000fc4000001146e */
[----:B------:R-:W-:Y:S02]  /*0600*/  MOV R167, 0x3f800000 ;  /* 0x3f80000000a77802 */ /* 0x000fe40000000f00 */
[----:B------:R-:W-:-:S04]  /*0610*/  LEA.HI R111, R111, R110, RZ, 0x2 ;  /* 0x0000006e6f6f7211 */ /* 0x000fc800078f10ff */
[----:B------:R-:W-:-:S04]  /*0620*/  LEA.HI.SX32 R164, R111, R164, 0x1e ;  /* 0x000000a46fa47211 */ /* 0x000fc800078ff2ff */
[----:B0-----:R-:W-:Y:S01]  /*0630*/  MOV R105, R164 ;  /* 0x000000a400697202 */ /* 0x001fe20000000f00 */
[----:B--2---:R-:W-:Y:S01]  /*0640*/  @P0 HADD2.F32 R167, -RZ, R106.H0_H0 ;  /* 0x2000006affa70230 */ /* 0x004fe20000004100 */
[----:B------:R-:W-:Y:S01]  /*0650*/  CS2R R106, SRZ ;  /* 0x00000000006a7805 */ /* 0x000fe2000001ff00 */
[----:B---3--:R-:W-:Y:S01]  /*0660*/  FSEL R104, R104, RZ, !P6 ;  /* 0x000000ff68687208 */ /* 0x008fe20007000000 */
[----:B------:R-:W-:Y:S05]  /*0670*/  @!P1 BRA `(.L_x_5477) ;  /* 0x0000036000009947 */ /* 0x000fea0003800000 */
[----:B-1----:R-:W-:Y:S01]  /*0680*/  HFMA2.MMA R107, -RZ, RZ, 0, 4.76837158203125e-07 ;  /* 0x00000008ff6b7435 */ /* 0x002fe200000001ff */
        /* <DEDUP_REMOVED lines=22> */
[----:B------:R-:W-:Y:S01]  /*07f0*/  HADD2.F32 R160, -RZ, R160.H0_H0 ;  /* 0x200000a0ffa07230 */ /* 0x000fe20000004100 */
[C---:B-----5:R-:W-:Y:S02]  /*0800*/  FMUL.FTZ R165, R166.reuse, R107 ;  /* 0x0000006ba6a57220 */ /* 0x060fe40000410000 */
[----:B------:R-:W-:Y:S02]  /*0810*/  FMUL.FTZ R163, R166, R111 ;  /* 0x0000006fa6a37220 */ /* 0x000fe40000410000 */
[-C--:B------:R-:W-:Y:S01]  /*0820*/  FMUL.FTZ R162, R100, R105.reuse ;  /* 0x0000006964a27220 */ /* 0x080fe20000410000 */
[----:B0-----:R-:W-:Y:S01]  /*0830*/  HADD2.F32 R109, -RZ, R156.H0_H0 ;  /* 0x2000009cff6d7230 */ /* 0x001fe20000004100 */
[----:B------:R-:W-:Y:S01]  /*0840*/  FADD.FTZ R40, R40, R105 ;  /* 0x0000006928287221 */ /* 0x000fe20000010000 */
[----:B------:R-:W-:Y:S01]  /*0850*/  HADD2.F32 R107, -RZ, R106.H0_H0 ;  /* 0x2000006aff6b7230 */ /* 0x000fe20000004100 */
[----:B------:R-:W-:-:S02]  /*0860*/  FFMA.FTZ R60, R165, R105, R60 ;  /* 0x00000069a53c7223 */ /* 0x000fc4000001003c */
[----:B------:R-:W-:Y:S02]  /*0870*/  FADD.FTZ R41, R41, R160 ;  /* 0x000000a029297221 */ /* 0x000fe40000010000 */
[-C--:B------:R-:W-:Y:S02]  /*0880*/  FFMA.FTZ R61, R163, R160.reuse, R61 ;  /* 0x000000a0a33d7223 */ /* 0x080fe4000001003d */
[----:B------:R-:W-:Y:S02]  /*0890*/  FADD.FTZ R159, -R104, R159 ;  /* 0x0000009f689f7221 */ /* 0x000fe40000010100 */
[----:B------:R-:W-:Y:S02]  /*08a0*/  FMUL.FTZ R160, R101, R160 ;  /* 0x000000a065a07220 */ /* 0x000fe40000410000 */
[----:B------:R-:W-:Y:S02]  /*08b0*/  FADD.FTZ R105, RZ, R162 ;  /* 0x000000a2ff697221 */ /* 0x000fe40000010000 */
[----:B------:R-:W-:Y:S01]  /*08c0*/  FFMA.FTZ R106, R165, R162, RZ ;  /* 0x000000a2a56a7223 */ /* 0x000fe200000100ff */
[----:B------:R-:W-:Y:S01]  /*08d0*/  HADD2.F32 R110, -RZ, R161.H0_H0 ;  /* 0x200000a1ff6e7230 */ /* 0x000fe20000004100 */
[----:B------:R-:W-:-:S02]  /*08e0*/  FMUL.FTZ R161, R166, R159 ;  /* 0x0000009fa6a17220 */ /* 0x000fc40000410000 */
[----:B------:R-:W-:Y:S02]  /*08f0*/  FMUL.FTZ R158, R102, R109 ;  /* 0x0000006d669e7220 */ /* 0x000fe40000410000 */
[----:B------:R-:W-:Y:S02]  /*0900*/  FADD.FTZ R107, -R104, R107 ;  /* 0x0000006b686b7221 */ /* 0x000fe40000010100 */
[----:B------:R-:W-:Y:S02]  /*0910*/  FADD.FTZ R105, R105, R160 ;  /* 0x000000a069697221 */ /* 0x000fe40000010000 */
[----:B------:R-:W-:Y:S02]  /*0920*/  FFMA.FTZ R106, R163, R160, R106 ;  /* 0x000000a0a36a7223 */ /* 0x000fe4000001006a */
[----:B------:R-:W-:Y:S02]  /*0930*/  FMUL.FTZ R159, R103, R110 ;  /* 0x0000006e679f7220 */ /* 0x000fe40000410000 */
[----:B------:R-:W-:-:S02]  /*0940*/  FMUL.FTZ R156, R166, R107 ;  /* 0x0000006ba69c7220 */ /* 0x000fc40000410000 */
[----:B------:R-:W-:Y:S02]  /*0950*/  FADD.FTZ R108, R105, R158 ;  /* 0x0000009e696c7221 */ /* 0x000fe40000010000 */
[C---:B------:R-:W-:Y:S01]  /*0960*/  FFMA.FTZ R106, R161.reuse, R158, R106 ;  /* 0x0000009ea16a7223 */ /* 0x040fe2000001006a */
[----:B------:R-:W-:Y:S01]  /*0970*/  IADD3 R105, R164, 0x80, RZ ;  /* 0x00000080a4697810 */ /* 0x000fe20007ffe0ff */
[----:B------:R-:W-:Y:S02]  /*0980*/  FADD.FTZ R42, R42, R109 ;  /* 0x0000006d2a2a7221 */ /* 0x000fe40000010000 */
[----:B------:R-:W-:Y:S02]  /*0990*/  FFMA.FTZ R62, R161, R109, R62 ;  /* 0x0000006da13e7223 */ /* 0x000fe4000001003e */
[----:B------:R-:W-:Y:S02]  /*09a0*/  FADD.FTZ R43, R43, R110 ;  /* 0x0000006e2b2b7221 */ /* 0x000fe40000010000 */
[----:B------:R-:W-:-:S02]  /*09b0*/  FFMA.FTZ R63, R156, R110, R63 ;  /* 0x0000006e9c3f7223 */ /* 0x000fc4000001003f */
[----:B------:R-:W-:Y:S02]  /*09c0*/  FADD.FTZ R107, R108, R159 ;  /* 0x0000009f6c6b7221 */ /* 0x000fe40000010000 */
[----:B------:R-:W-:Y:S02]  /*09d0*/  FFMA.FTZ R106, R156, R159, R106 ;  /* 0x0000009f9c6a7223 */ /* 0x000fe4000001006a */
.L_x_5477:
[----:B-1----:R-:W-:Y:S05]  /*09e0*/  BSYNC B0 ;  /* 0x0000000000007941 */ /* 0x002fea0003800000 */
.L_x_5476:
        /* <DEDUP_REMOVED lines=17> */
[----:B------:R-:W-:Y:S01]  /*0b00*/  SHF.R.U32.HI R154, RZ, 0x10, R109 ;  /* 0x00000010ff9a7819 */ /* 0x000fe2000001166d */
[----:B------:R-:W-:Y:S01]  /*0b10*/  HADD2.F32 R109, -RZ, R150.H0_H0 ;  /* 0x20000096ff6d7230 */ /* 0x000fe20000004100 */
[----:B------:R-:W-:Y:S01]  /*0b20*/  MOV R148, R108 ;  /* 0x0000006c00947202 */ /* 0x000fe20000000f00 */
[----:B------:R-:W-:Y:S01]  /*0b30*/  HADD2.F32 R153, -RZ, R153.H0_H0 ;  /* 0x20000099ff997230 */ /* 0x000fe20000004100 */
[----:B------:R-:W-:Y:S01]  /*0b40*/  SHF.R.U32.HI R150, RZ, 0x10, R151 ;  /* 0x00000010ff967819 */ /* 0x000fe20000011697 */
[----:B------:R-:W-:Y:S01]  /*0b50*/  HADD2.F32 R155, -RZ, R151.H0_H0 ;  /* 0x20000097ff9b7230 */ /* 0x000fe20000004100 */
[C---:B------:R-:W-:Y:S01]  /*0b60*/  FADD.FTZ R109, -R104.reuse, R109 ;  /* 0x0000006d686d7221 */ /* 0x040fe20000010100 */
[----:B------:R-:W-:Y:S01]  /*0b70*/  HADD2.F32 R151, -RZ, R148.H0_H0 ;  /* 0x20000094ff977230 */ /* 0x000fe20000004100 */
[----:B------:R-:W-:Y:S01]  /*0b80*/  FADD.FTZ R153, -R104, R153 ;  /* 0x0000009968997221 */ /* 0x000fe20000010100 */
[----:B------:R-:W-:Y:S01]  /*0b90*/  HADD2.F32 R108, -RZ, R157.H0_H0 ;  /* 0x2000009dff6c7230 */ /* 0x000fe20000004100 */
[----:B-----5:R-:W-:Y:S01]  /*0ba0*/  FMUL.FTZ R157, R166, R109 ;  /* 0x0000006da69d7220 */ /* 0x020fe20000410000 */
[----:B0-----:R-:W-:Y:S01]  /*0bb0*/  HADD2.F32 R110, -RZ, R154.H0_H0 ;  /* 0x2000009aff6e7230 */ /* 0x001fe20000004100 */
[----:B------:R-:W-:-:S02]  /*0bc0*/  FADD.FTZ R109, -R104, R155 ;  /* 0x0000009b686d7221 */ /* 0x000fc40000010100 */
[----:B------:R-:W-:Y:S02]  /*0bd0*/  FMUL.FTZ R154, R92, R151 ;  /* 0x000000975c9a7220 */ /* 0x000fe40000410000 */
[C---:B------:R-:W-:Y:S01]  /*0be0*/  FMUL.FTZ R155, R166.reuse, R153 ;  /* 0x00000099a69b7220 */ /* 0x040fe20000410000 */
[----:B------:R-:W-:Y:S01]  /*0bf0*/  HADD2.F32 R111, -RZ, R152.H0_H0 ;  /* 0x20000098ff6f7230 */ /* 0x000fe20000004100 */
[----:B------:R-:W-:Y:S01]  /*0c00*/  FMUL.FTZ R153, R166, R109 ;  /* 0x0000006da6997220 */ /* 0x000fe20000410000 */
[----:B------:R-:W-:Y:S01]  /*0c10*/  HADD2.F32 R109, -RZ, R150.H0_H0 ;  /* 0x20000096ff6d7230 */ /* 0x000fe20000004100 */
[----:B------:R-:W-:Y:S02]  /*0c20*/  FMUL.FTZ R152, R93, R108 ;  /* 0x0000006c5d987220 */ /* 0x000fe40000410000 */
[----:B------:R-:W-:Y:S02]  /*0c30*/  FADD.FTZ R107, R107, R154 ;  /* 0x0000009a6b6b7221 */ /* 0x000fe40000010000 */
[----:B------:R-:W-:-:S02]  /*0c40*/  FFMA.FTZ R106, R157, R154, R106 ;  /* 0x0000009a9d6a7223 */ /* 0x000fc4000001006a */
[----:B------:R-:W-:Y:S02]  /*0c50*/  FMUL.FTZ R150, R94, R111 ;  /* 0x0000006f5e967220 */ /* 0x000fe40000410000 */
[----:B------:R-:W-:Y:S02]  /*0c60*/  FADD.FTZ R109, -R104, R109 ;  /* 0x0000006d686d7221 */ /* 0x000fe40000010100 */
[----:B------:R-:W-:Y:S02]  /*0c70*/  FADD.FTZ R107, R107, R152 ;  /* 0x000000986b6b7221 */ /* 0x000fe40000010000 */
[----:B------:R-:W-:Y:S02]  /*0c80*/  FFMA.FTZ R106, R155, R152, R106 ;  /* 0x000000989b6a7223 */ /* 0x000fe4000001006a */
        /* <DEDUP_REMOVED lines=14> */
.L_x_5479:
[----:B------:R-:W-:Y:S05]  /*0d70*/  BSYNC B0 ;  /* 0x0000000000007941 */ /* 0x000fea0003800000 */
.L_x_5478:
        /* <DEDUP_REMOVED lines=16> */
[----:B---3--:R-:W-:-:S03]  /*0e80*/  MOV R132, R134 ;  /* 0x0000008600847202 */ /* 0x008fc60000000f00 */
[----:B------:R-:W-:Y:S01]  /*0e90*/  HADD2.F32 R137, -RZ, R137.H0_H0 ;  /* 0x20000089ff897230 */ /* 0x000fe20000004100 */
[--C-:B------:R-:W-:Y:S01]  /*0ea0*/  SHF.R.U64 R141, R134, 0x10, R135.reuse ;  /* 0x00000010868d7819 */ /* 0x100fe20000001287 */
[----:B------:R-:W-:Y:S01]  /*0eb0*/  HADD2.F32 R139, -RZ, R169.H0_H0 ;  /* 0x200000a9ff8b7230 */ /* 0x000fe20000004100 */
[----:B------:R-:W-:Y:S02]  /*0ec0*/  MOV R136, R135 ;  /* 0x0000008700887202 */ /* 0x000fe40000000f00 */
[----:B------:R-:W-:Y:S01]  /*0ed0*/  SHF.R.U32.HI R138, RZ, 0x10, R135 ;  /* 0x00000010ff8a7819 */ /* 0x000fe20000011687 */
[----:B------:R-:W-:Y:S01]  /*0ee0*/  HADD2.F32 R135, -RZ, R132.H0_H0 ;  /* 0x20000084ff877230 */ /* 0x000fe20000004100 */
[C---:B------:R-:W-:Y:S01]  /*0ef0*/  FADD.FTZ R111, -R104.reuse, R111 ;  /* 0x0000006f686f7221 */ /* 0x040fe20000010100 */
[----:B------:R-:W-:Y:S01]  /*0f00*/  SHF.R.U32.HI R134, RZ, 0x10, R169 ;  /* 0x00000010ff867819 */ /* 0x000fe200000116a9 */
[C---:B------:R-:W-:Y:S01]  /*0f10*/  FADD.FTZ R137, -R104.reuse, R137 ;  /* 0x0000008968897221 */ /* 0x040fe20000010100 */
[----:B0-----:R-:W-:Y:S01]  /*0f20*/  HADD2.F32 R108, -RZ, R141.H0_H0 ;  /* 0x2000008dff6c7230 */ /* 0x001fe20000004100 */
[----:B------:R-:W-:Y:S01]  /*0f30*/  FADD.FTZ R109, -R104, R139 ;  /* 0x0000008b686d7221 */ /* 0x000fe20000010100 */
[----:B------:R-:W-:Y:S01]  /*0f40*/  HADD2.F32 R110, -RZ, R138.H0_H0 ;  /* 0x2000008aff6e7230 */ /* 0x000fe20000004100 */
[----:B-----5:R-:W-:-:S02]  /*0f50*/  FMUL.FTZ R141, R166, R111 ;  /* 0x0000006fa68d7220 */ /* 0x020fc40000410000 */
        /* <DEDUP_REMOVED lines=26> */
.L_x_5481:
[----:B------:R-:W-:Y:S05]  /*1100*/  BSYNC B0 ;  /* 0x0000000000007941 */ /* 0x000fea0003800000 */
.L_x_5480:
        /* <DEDUP_REMOVED lines=13> */
[----:B------:R-:W-:Y:S01]  /*11e0*/  IADD3 R105, R105, 0x80, RZ ;  /* 0x0000008069697810 */ /* 0x000fe20007ffe0ff */
[----:B--2---:R-:W-:Y:S01]  /*11f0*/  HADD2.F32 R111, -RZ, R168.H0_H0 ;  /* 0x200000a8ff6f7230 */ /* 0x004fe20000004100 */
[--C-:B---3--:R-:W-:Y:S02]  /*1200*/  SHF.R.U64 R131, R126, 0x10, R127.reuse ;  /* 0x000000107e837819 */ /* 0x108fe4000000127f */
[----:B------:R-:W-:Y:S02]  /*1210*/  MOV R128, R127 ;  /* 0x0000007f00807202 */ /* 0x000fe40000000f00 */
[----:B------:R-:W-:Y:S02]  /*1220*/  SHF.R.U32.HI R130, RZ, 0x10, R127 ;  /* 0x00000010ff827819 */ /* 0x000fe4000001167f */
[----:B------:R-:W-:Y:S02]  /*1230*/  SHF.R.U64 R127, R168, 0x10, R169 ;  /* 0x00000010a87f7819 */ /* 0x000fe400000012a9 */
[----:B------:R-:W-:Y:S01]  /*1240*/  MOV R125, R126 ;  /* 0x0000007e007d7202 */ /* 0x000fe20000000f00 */
[----:B------:R-:W-:-:S02]  /*1250*/  FADD.FTZ R111, -R104, R111 ;  /* 0x0000006f686f7221 */ /* 0x000fc40000010100 */
[----:B------:R-:W-:Y:S02]  /*1260*/  HADD2.F32 R127, -RZ, R127.H0_H0 ;  /* 0x2000007fff7f7230 */ /* 0x000fe40000004100 */
[----:B------:R-:W-:Y:S01]  /*1270*/  HADD2.F32 R125, -RZ, R125.H0_H0 ;  /* 0x2000007dff7d7230 */ /* 0x000fe20000004100 */
[----:B------:R-:W-:Y:S01]  /*1280*/  SHF.R.U32.HI R126, RZ, 0x10, R169 ;  /* 0x00000010ff7e7819 */ /* 0x000fe200000116a9 */
[----:B------:R-:W-:Y:S01]  /*1290*/  HADD2.F32 R129, -RZ, R169.H0_H0 ;  /* 0x200000a9ff817230 */ /* 0x000fe20000004100 */
[----:B------:R-:W-:Y:S01]  /*12a0*/  FADD.FTZ R127, -R104, R127 ;  /* 0x0000007f687f7221 */ /* 0x000fe20000010100 */
[----:B0-----:R-:W-:Y:S01]  /*12b0*/  HADD2.F32 R108, -RZ, R131.H0_H0 ;  /* 0x20000083ff6c7230 */ /* 0x001fe20000004100 */
[----:B-----5:R-:W-:Y:S01]  /*12c0*/  FMUL.FTZ R133, R166, R111 ;  /* 0x0000006fa6857220 */ /* 0x020fe20000410000 */
[----:B------:R-:W-:Y:S01]  /*12d0*/  HADD2.F32 R110, -RZ, R130.H0_H0 ;  /* 0x20000082ff6e7230 */ /* 0x000fe20000004100 */
[----:B------:R-:W-:Y:S01]  /*12e0*/  FMUL.FTZ R130, R76, R125 ;  /* 0x0000007d4c827220 */ /* 0x000fe20000410000 */
[----:B------:R-:W-:Y:S01]  /*12f0*/  HADD2.F32 R109, -RZ, R128.H0_H0 ;  /* 0x20000080ff6d7230 */ /* 0x000fe20000004100 */
[----:B------:R-:W-:Y:S01]  /*1300*/  FMUL.FTZ R131, R166, R127 ;  /* 0x0000007fa6837220 */ /* 0x000fe20000410000 */
[----:B------:R-:W-:Y:S01]  /*1310*/  HADD2.F32 R111, -RZ, R126.H0_H0 ;  /* 0x2000007eff6f7230 */ /* 0x000fe20000004100 */
        /* <DEDUP_REMOVED lines=23> */
.L_x_5483:
[----:B------:R-:W-:Y:S05]  /*1490*/  BSYNC B0 ;  /* 0x0000000000007941 */ /* 0x000fea0003800000 */
.L_x_5482:
        /* <DEDUP_REMOVED lines=24> */
[----:B------:R-:W-:Y:S01]  /*1620*/  MOV R140, R109 ;  /* 0x0000006d008c7202 */ /* 0x000fe20000000f00 */
[----:B------:R-:W-:Y:S01]  /*1630*/  HADD2.F32 R144, -RZ, R142.H0_H0 ;  /* 0x2000008eff907230 */ /* 0x000fe20000004100 */
[----:B------:R-:W-:Y:S01]  /*1640*/  SHF.R.U32.HI R108, RZ, 0x10, R109 ;  /* 0x00000010ff6c7819 */ /* 0x000fe2000001166d */
[----:B------:R-:W-:-:S02]  /*1650*/  FADD.FTZ R109, -R104, R147 ;  /* 0x00000093686d7221 */ /* 0x000fc40000010100 */
[----:B------:R-:W-:Y:S01]  /*1660*/  FADD.FTZ R169, -R104, R149 ;  /* 0x0000009568a97221 */ /* 0x000fe20000010100 */
[----:B0-----:R-:W-:Y:S01]  /*1670*/  HADD2.F32 R111, -RZ, R140.H0_H0 ;  /* 0x2000008cff6f7230 */ /* 0x001fe20000004100 */
[C---:B-----5:R-:W-:Y:S01]  /*1680*/  FMUL.FTZ R147, R166.reuse, R143 ;  /* 0x0000008fa6937220 */ /* 0x060fe20000410000 */
[----:B------:R-:W-:Y:S01]  /*1690*/  HADD2.F32 R108, -RZ, R108.H0_H0 ;  /* 0x2000006cff6c7230 */ /* 0x000fe20000004100 */
        /* <DEDUP_REMOVED lines=23> */
.L_x_5485:
[----:B------:R-:W-:Y:S05]  /*1810*/  BSYNC B0 ;  /* 0x0000000000007941 */ /* 0x000fea0003800000 */
.L_x_5484:
[----:B------:R-:W-:Y:S02]  /*1820*/  LOP3.LUT P6, RZ, R123, 0xff, RZ, 0xc0, !PT ;  /* 0x000000ff7bff7812 */ /* 0x000fe400078cc0ff */
[----:B------:R-:W-:Y:S02]  /*1830*/  SHF.R.U32.HI R108, RZ, 0x5, R170 ;  /* 0x00000005ff6c7819 */ /* 0x000fe400000116aa */
[----:B------:R-:W-:Y:S02]  /*1840*/  LOP3.LUT P0, RZ, R170, 0x1f, RZ, 0xc0, !PT ;  /* 0x0000001faaff7812 */ /* 0x000fe4000780c0ff */
[----:B------:R-:W-:-:S07]  /*1850*/  LOP3.LUT R168, R108, 0x7fffffc, RZ, 0xc0, !PT ;  /* 0x07fffffc6ca87812 */ /* 0x000fce00078ec0ff */
[----:B------:R-:W-:Y:S01]  /*1860*/  @!P6 IADD3 R168, R168, 0x4, RZ ;  /* 0x00000004a8a8e810 */ /* 0x000fe20007ffe0ff */
[----:B------:R-:W-:Y:S05]  /*1870*/  BRA.DIV ~URZ, `(.L_x_5486) ;  /* 0x00001fa27f007947 */ /* 0x000fea000b800000 */
[----:B------:R0:W1:Y:S02]  /*1880*/  SHFL.DOWN PT, R110, R107, 0x10, 0x1f ;  /* 0x0a001f006b6e7f89 */ /* 0x00006400000e0000 */
.L_x_5504:
        /* <DEDUP_REMOVED lines=18> */
.L_x_5505:
        /* <DEDUP_REMOVED lines=39> */
[----:B------:R-:W-:Y:S02]  /*1c20*/  @P6 SHF.R.U64 R108, R2, 0x10, R3 ;  /* 0x00000010026c6819 */ /* 0x000fe40000001203 */
[----:B------:R-:W-:-:S03]  /*1c30*/  FMUL.FTZ R176, R166, R111 ;  /* 0x0000006fa6b07220 */ /* 0x000fc60000410000 */
[----:B------:R-:W-:Y:S01]  /*1c40*/  @P6 HADD2.F32 R109, -RZ, R108.H0_H0 ;  /* 0x2000006cff6d6230 */ /* 0x000fe20000004100 */
[----:B------:R-:W-:-:S04]  /*1c50*/  @P6 MOV R108, R3 ;  /* 0x00000003006c6202 */ /* 0x000fc80000000f00 */
[----:B------:R-:W-:Y:S01]  /*1c60*/  @P6 FADD.FTZ R168, R168, R109 ;  /* 0x0000006da8a86221 */ /* 0x000fe20000010000 */
[----:B------:R-:W-:Y:S01]  /*1c70*/  @P6 HADD2.F32 R109, -RZ, R108.H0_H0 ;  /* 0x2000006cff6d6230 */ /* 0x000fe20000004100 */
[----:B------:R-:W-:Y:S02]  /*1c80*/  @P6 SHF.R.U32.HI R108, RZ, 0x10, R3 ;  /* 0x00000010ff6c6819 */ /* 0x000fe40000011603 */
[-C--:B------:R-:W-:Y:S01]  /*1c90*/  FMUL.FTZ R174, R168, R167.reuse ;  /* 0x000000a7a8ae7220 */ /* 0x080fe20000410000 */
[----:B------:R-:W-:Y:S01]  /*1ca0*/  @P0 F2FP.PACK_AB R168, RZ, R168 ;  /* 0x000000a8ffa8023e */ /* 0x000fe200000000ff */
[----:B------:R-:W-:Y:S01]  /*1cb0*/  @P6 FADD.FTZ R172, R172, R109 ;  /* 0x0000006dacac6221 */ /* 0x000fe20000010000 */
[----:B------:R-:W-:Y:S01]  /*1cc0*/  @P6 HADD2.F32 R111, -RZ, R108.H0_H0 ;  /* 0x2000006cff6f6230 */ /* 0x000fe20000004100 */
[----:B------:R-:W-:Y:S01]  /*1cd0*/  FFMA.FTZ R109, R165, R106, R107 ;  /* 0x0000006aa56d7223 */ /* 0x000fe2000001006b */
[----:B------:R-:W-:Y:S01]  /*1ce0*/  @P6 MOV R108, R2 ;  /* 0x00000002006c6202 */ /* 0x000fe20000000f00 */
[----:B------:R-:W-:Y:S01]  /*1cf0*/  FMUL.FTZ R175, R172, R167 ;  /* 0x000000a7acaf7220 */ /* 0x000fe20000410000 */
[----:B------:R-:W-:Y:S01]  /*1d00*/  @P0 F2FP.PACK_AB R172, RZ, R172 ;  /* 0x000000acffac023e */ /* 0x000fe200000000ff */
[----:B------:R-:W-:Y:S01]  /*1d10*/  FADD.FTZ R109, R162, -R109 ;  /* 0x8000006da26d7221 */ /* 0x000fe20000010000 */
[----:B------:R-:W-:Y:S01]  /*1d20*/  @P0 PRMT R120, R168, 0x7610, R120 ;  /* 0x00007610a8780816 */ /* 0x000fe20000000078 */
[----:B------:R-:W-:Y:S01]  /*1d30*/  @P6 FADD.FTZ R176, R176, R111 ;  /* 0x0000006fb0b06221 */ /* 0x000fe20000010000 */
[----:B------:R-:W-:Y:S01]  /*1d40*/  @P6 HADD2.F32 R111, -RZ, R108.H0_H0 ;  /* 0x2000006cff6f6230 */ /* 0x000fe20000004100 */
[----:B------:R-:W-:Y:S01]  /*1d50*/  FMUL.FTZ R108, R166, R109 ;  /* 0x0000006da66c7220 */ /* 0x000fe20000410000 */
[----:B------:R-:W-:Y:S01]  /*1d60*/  @P0 PRMT R121, R172, 0x7610, R121 ;  /* 0x00007610ac790816 */ /* 0x000fe20000000079 */
[----:B------:R-:W-:Y:S01]  /*1d70*/  FMUL.FTZ R178, R176, R167 ;  /* 0x000000a7b0b27220 */ /* 0x000fe20000410000 */
[----:B------:R-:W-:Y:S01]  /*1d80*/  @P0 F2FP.PACK_AB R176, RZ, R176 ;  /* 0x000000b0ffb0023e */ /* 0x000fe200000000ff */
[----:B------:R-:W-:-:S02]  /*1d90*/  @P6 FADD.FTZ R108, R108, R111 ;  /* 0x0000006f6c6c6221 */ /* 0x000fc40000010000 */
[----:B------:R-:W-:Y:S01]  /*1da0*/  FMUL.FTZ R111, R99, R178 ;  /* 0x000000b2636f7220 */ /* 0x000fe20000410000 */
[----:B------:R-:W-:Y:S01]  /*1db0*/  @P0 PRMT R0, R176, 0x7610, R0 ;  /* 0x00007610b0000816 */ /* 0x000fe20000000000 */
[----:B------:R-:W-:Y:S02]  /*1dc0*/  FMUL.FTZ R110, R97, R174 ;  /* 0x000000ae616e7220 */ /* 0x000fe40000410000 */
        /* <DEDUP_REMOVED lines=22> */
.L_x_5490:
        /* <DEDUP_REMOVED lines=14> */
.L_x_5489:
[----:B-1----:R-:W-:Y:S05]  /*2010*/  BSYNC B0 ;  /* 0x0000000000007941 */ /* 0x002fea0003800000 */
.L_x_5488:
        /* <DEDUP_REMOVED lines=14> */
[----:B------:R-:W-:Y:S01]  /*2100*/  @P0 SHF.R.U64 R110, R112, 0x10, R113 ;  /* 0x00000010706e0819 */ /* 0x000fe20000001271 */
[----:B------:R-:W-:Y:S01]  /*2110*/  FADD.FTZ R109, R154, -R109 ;  /* 0x8000006d9a6d7221 */ /* 0x000fe20000010000 */
[----:B------:R-:W-:Y:S02]  /*2120*/  @P0 MOV R108, R113 ;  /* 0x00000071006c0202 */ /* 0x000fe40000000f00 */
[----:B------:R-:W-:Y:S01]  /*2130*/  @P0 SHF.R.U32.HI R169, RZ, 0x10, R113 ;  /* 0x00000010ffa90819 */ /* 0x000fe20000011671 */
[----:B------:R-:W-:Y:S01]  /*2140*/  @P0 HADD2.F32 R111, -RZ, R110.H0_H0 ;  /* 0x2000006eff6f0230 */ /* 0x000fe20000004100 */
[----:B------:R-:W-:Y:S01]  /*2150*/  @P0 MOV R110, R112 ;  /* 0x00000070006e0202 */ /* 0x000fe20000000f00 */
[----:B------:R-:W-:Y:S01]  /*2160*/  @P0 HADD2.F32 R171, -RZ, R108.H0_H0 ;  /* 0x2000006cffab0230 */ /* 0x000fe20000004100 */
[----:B------:R-:W-:Y:S01]  /*2170*/  FFMA.FTZ R108, R148, R106, R107 ;  /* 0x0000006a946c7223 */ /* 0x000fe2000001006b */
[----:B------:R-:W-:Y:S01]  /*2180*/  @P0 HADD2.F32 R169, -RZ, R169.H0_H0 ;  /* 0x200000a9ffa90230 */ /* 0x000fe20000004100 */
[----:B------:R-:W-:-:S02]  /*2190*/  @P0 FADD.FTZ R172, R172, R111 ;  /* 0x0000006facac0221 */ /* 0x000fc40000010000 */
[----:B------:R-:W-:Y:S02]  /*21a0*/  FADD.FTZ R111, R151, -R108 ;  /* 0x8000006c976f7221 */ /* 0x000fe40000010000 */
[C---:B------:R-:W-:Y:S01]  /*21b0*/  FMUL.FTZ R108, R166.reuse, R109 ;  /* 0x0000006da66c7220 */ /* 0x040fe20000410000 */
[----:B------:R-:W-:Y:S01]  /*21c0*/  @P0 HADD2.F32 R109, -RZ, R110.H0_H0 ;  /* 0x2000006eff6d0230 */ /* 0x000fe20000004100 */
[----:B------:R-:W-:Y:S02]  /*21d0*/  FMUL.FTZ R178, R166, R111 ;  /* 0x0000006fa6b27220 */ /* 0x000fe40000410000 */
[----:B------:R-:W-:Y:S02]  /*21e0*/  FMUL.FTZ R174, R172, R167 ;  /* 0x000000a7acae7220 */ /* 0x000fe40000410000 */
[----:B------:R-:W-:Y:S02]  /*21f0*/  @P0 FADD.FTZ R178, R178, R169 ;  /* 0x000000a9b2b20221 */ /* 0x000fe40000010000 */
[----:B------:R-:W-:-:S02]  /*2200*/  @P0 FADD.FTZ R108, R108, R109 ;  /* 0x0000006d6c6c0221 */ /* 0x000fc40000010000 */
[-C--:B------:R-:W-:Y:S02]  /*2210*/  FMUL.FTZ R180, R178, R167.reuse ;  /* 0x000000a7b2b47220 */ /* 0x080fe40000410000 */
[----:B------:R-:W-:Y:S01]  /*2220*/  @P0 FADD.FTZ R176, R176, R171 ;  /* 0x000000abb0b00221 */ /* 0x000fe20000010000 */
[----:B------:R-:W-:Y:S01]  /*2230*/  ISETP.NE.U32.AND P0, PT, RZ, c[0x0][0x258], PT ;  /* 0x00009600ff007a0c */ /* 0x000fe20003f05070 */
[----:B------:R-:W-:Y:S02]  /*2240*/  FMUL.FTZ R110, R89, R174 ;  /* 0x000000ae596e7220 */ /* 0x000fe40000410000 */
[----:B------:R-:W-:Y:S01]  /*2250*/  FMUL.FTZ R169, R91, R180 ;  /* 0x000000b45ba97220 */ /* 0x000fe20000410000 */
[----:B------:R-:W-:Y:S01]  /*2260*/  ISETP.NE.AND.EX P0, PT, RZ, c[0x0][0x25c], PT, P0 ;  /* 0x00009700ff007a0c */ /* 0x000fe20003f05300 */
[-C--:B------:R-:W-:Y:S02]  /*2270*/  FMUL.FTZ R175, R108, R167.reuse ;  /* 0x000000a76caf7220 */ /* 0x080fe40000410000 */
[----:B------:R-:W-:Y:S01]  /*2280*/  FMUL.FTZ R177, R176, R167 ;  /* 0x000000a7b0b17220 */ /* 0x000fe20000410000 */
[----:B------:R-:W0:Y:S01]  /*2290*/  F2F.F16.F32 R110, R110 ;  /* 0x0000006e006e7304 */ /* 0x000e220000200800 */
[----:B------:R-:W-:-:S02]  /*22a0*/  FMUL.FTZ R168, R88, R175 ;  /* 0x000000af58a87220 */ /* 0x000fc40000410000 */
[----:B------:R-:W-:-:S05]  /*22b0*/  FMUL.FTZ R109, R90, R177 ;  /* 0x000000b15a6d7220 */ /* 0x000fca0000410000 */
[----:B------:R-:W1:Y:S01]  /*22c0*/  F2F.F16.F32 R169, R169 ;  /* 0x000000a900a97304 */ /* 0x000e620000200800 */
[----:B------:R-:W-:Y:S02]  /*22d0*/  @P0 F2FP.PACK_AB R108, RZ, R108 ;  /* 0x0000006cff6c023e */ /* 0x000fe400000000ff */
[----:B------:R-:W-:Y:S02]  /*22e0*/  @P0 F2FP.PACK_AB R176, RZ, R176 ;  /* 0x000000b0ffb0023e */ /* 0x000fe400000000ff */
[----:B------:R-:W-:Y:S02]  /*22f0*/  @P0 PRMT R122, R108, 0x7610, R122 ;  /* 0x000076106c7a0816 */ /* 0x000fe4000000007a */
[----:B------:R-:W-:Y:S01]  /*2300*/  @P0 F2FP.PACK_AB R172, RZ, R172 ;  /* 0x000000acffac023e */ /* 0x000fe200000000ff */
[----:B------:R-:W3:Y:S01]  /*2310*/  F2F.F16.F32 R171, R168 ;  /* 0x000000a800ab7304 */ /* 0x000ee20000200800 */
[----:B0-----:R-:W-:Y:S01]  /*2320*/  IMAD.WIDE.U32 R110, R110, 0x10000, RZ ;  /* 0x000100006e6e7825 */ /* 0x001fe200078e00ff */
[----:B------:R-:W-:-:S02]  /*2330*/  @P0 F2FP.PACK_AB R178, RZ, R178 ;  /* 0x000000b2ffb2023e */ /* 0x000fc400000000ff */
[----:B------:R-:W-:Y:S02]  /*2340*/  LEA R108, P6, R164, c[0x0][0x248], 0x3 ;  /* 0x00009200a46c7a11 */ /* 0x000fe400078c18ff */
[----:B------:R-:W-:Y:S02]  /*2350*/  @P0 PRMT R121, R176, 0x7610, R121 ;  /* 0x00007610b0790816 */ /* 0x000fe40000000079 */
[----:B------:R0:W4:Y:S01]  /*2360*/  F2F.F16.F32 R173, R109 ;  /* 0x0000006d00ad7304 */ /* 0x0001220000200800 */
[----:B-1----:R-:W-:Y:S02]  /*2370*/  SHF.L.U32 R169, R169, 0x10, RZ ;  /* 0x00000010a9a97819 */ /* 0x002fe400000006ff */
[----:B------:R-:W-:Y:S02]  /*2380*/  @P0 PRMT R120, R172, 0x7610, R120 ;  /* 0x00007610ac780816 */ /* 0x000fe40000000078 */
[----:B------:R-:W-:Y:S02]  /*2390*/  @P0 PRMT R0, R178, 0x7610, R0 ;  /* 0x00007610b2000816 */ /* 0x000fe40000000000 */
[----:B---3--:R-:W-:-:S02]  /*23a0*/  LOP3.LUT R168, R110, R171, RZ, 0xfc, !PT ;  /* 0x000000ab6ea87212 */ /* 0x008fc400078efcff */
[----:B0-----:R-:W-:Y:S02]  /*23b0*/  LEA.HI.X R109, R164, c[0x0][0x24c], RZ, 0x3, P6 ;  /* 0x00009300a46d7a11 */ /* 0x001fe400030f1cff */
[----:B----4-:R-:W-:Y:S02]  /*23c0*/  LOP3.LUT R169, R111, R169, R173, 0xfe, !PT ;  /* 0x000000a96fa97212 */ /* 0x010fe400078efead */
        /* <DEDUP_REMOVED lines=11> */
.L_x_5493:
        /* <DEDUP_REMOVED lines=12> */
.L_x_5492:
[----:B------:R-:W-:Y:S05]  /*2540*/  BSYNC B0 ;  /* 0x0000000000007941 */ /* 0x000fea0003800000 */
.L_x_5491:
        /* <DEDUP_REMOVED lines=70> */
.L_x_5496:
        /* <DEDUP_REMOVED lines=12> */
.L_x_5495:
[----:B------:R-:W-:Y:S05]  /*2a70*/  BSYNC B0 ;  /* 0x0000000000007941 */ /* 0x000fea0003800000 */
.L_x_5494:
        /* <DEDUP_REMOVED lines=12> */
[-CC-:B------:R-:W-:Y:S02]  /*2b40*/  FFMA.FTZ R108, R126, R106.reuse, R107.reuse ;  /* 0x0000006a7e6c7223 */ /* 0x180fe4000001006b */
[----:B------:R-:W-:Y:S02]  /*2b50*/  FMUL.FTZ R176, R166, R169 ;  /* 0x000000a9a6b07220 */ /* 0x000fe40000410000 */
[----:B------:R-:W-:Y:S02]  /*2b60*/  FFMA.FTZ R109, R133, R106, R107 ;  /* 0x0000006a856d7223 */ /* 0x000fe4000001006b */
[----:B------:R-:W-:Y:S02]  /*2b70*/  @P0 SHF.R.U64 R111, R116, 0x10, R117 ;  /* 0x00000010746f0819 */ /* 0x000fe40000001275 */
[----:B------:R-:W-:Y:S01]  /*2b80*/  @P0 MOV R110, R117 ;  /* 0x00000075006e0202 */ /* 0x000fe20000000f00 */
[----:B------:R-:W-:Y:S01]  /*2b90*/  FADD.FTZ R109, R130, -R109 ;  /* 0x8000006d826d7221 */ /* 0x000fe20000010000 */
[----:B------:R-:W-:Y:S01]  /*2ba0*/  @P0 SHF.R.U32.HI R169, RZ, 0x10, R117 ;  /* 0x00000010ffa90819 */ /* 0x000fe20000011675 */
[----:B------:R-:W-:-:S02]  /*2bb0*/  @P0 HADD2.F32 R111, -RZ, R111.H0_H0 ;  /* 0x2000006fff6f0230 */ /* 0x000fc40000004100 */
[----:B------:R-:W-:Y:S01]  /*2bc0*/  @P0 HADD2.F32 R171, -RZ, R110.H0_H0 ;  /* 0x2000006effab0230 */ /* 0x000fe20000004100 */
[----:B------:R-:W-:Y:S01]  /*2bd0*/  @P0 MOV R110, R116 ;  /* 0x00000074006e0202 */ /* 0x000fe20000000f00 */
[----:B------:R-:W-:Y:S01]  /*2be0*/  @P0 HADD2.F32 R169, -RZ, R169.H0_H0 ;  /* 0x200000a9ffa90230 */ /* 0x000fe20000004100 */
[----:B------:R-:W-:Y:S02]  /*2bf0*/  @P0 FADD.FTZ R172, R172, R111 ;  /* 0x0000006facac0221 */ /* 0x000fe40000010000 */
[----:B------:R-:W-:Y:S02]  /*2c00*/  FADD.FTZ R111, R125, -R108 ;  /* 0x8000006c7d6f7221 */ /* 0x000fe40000010000 */
[C---:B------:R-:W-:Y:S01]  /*2c10*/  FMUL.FTZ R108, R166.reuse, R109 ;  /* 0x0000006da66c7220 */ /* 0x040fe20000410000 */
[----:B------:R-:W-:Y:S01]  /*2c20*/  @P0 HADD2.F32 R109, -RZ, R110.H0_H0 ;  /* 0x2000006eff6d0230 */ /* 0x000fe20000004100 */
[----:B------:R-:W-:Y:S02]  /*2c30*/  FMUL.FTZ R178, R166, R111 ;  /* 0x0000006fa6b27220 */ /* 0x000fe40000410000 */
[----:B------:R-:W-:-:S02]  /*2c40*/  FMUL.FTZ R174, R172, R167 ;  /* 0x000000a7acae7220 */ /* 0x000fc40000410000 */
[----:B------:R-:W-:Y:S02]  /*2c50*/  @P0 FADD.FTZ R178, R178, R169 ;  /* 0x000000a9b2b20221 */ /* 0x000fe40000010000 */
[----:B------:R-:W-:Y:S02]  /*2c60*/  @P0 FADD.FTZ R108, R108, R109 ;  /* 0x0000006d6c6c0221 */ /* 0x000fe40000010000 */
[-C--:B------:R-:W-:Y:S02]  /*2c70*/  FMUL.FTZ R180, R178, R167.reuse ;  /* 0x000000a7b2b47220 */ /* 0x080fe40000410000 */
[----:B------:R-:W-:Y:S01]  /*2c80*/  @P0 FADD.FTZ R176, R176, R171 ;  /* 0x000000abb0b00221 */ /* 0x000fe20000010000 */
[----:B------:R-:W-:Y:S01]  /*2c90*/  ISETP.NE.U32.AND P0, PT, RZ, c[0x0][0x258], PT ;  /* 0x00009600ff007a0c */ /* 0x000fe20003f05070 */
[----:B------:R-:W-:Y:S02]  /*2ca0*/  FMUL.FTZ R110, R73, R174 ;  /* 0x000000ae496e7220 */ /* 0x000fe40000410000 */
[----:B------:R-:W-:Y:S01]  /*2cb0*/  FMUL.FTZ R169, R75, R180 ;  /* 0x000000b44ba97220 */ /* 0x000fe20000410000 */
[----:B------:R-:W-:Y:S01]  /*2cc0*/  ISETP.NE.AND.EX P0, PT, RZ, c[0x0][0x25c], PT, P0 ;  /* 0x00009700ff007a0c */ /* 0x000fe20003f05300 */
[----:B------:R-:W-:-:S02]  /*2cd0*/  FMUL.FTZ R175, R108, R167 ;  /* 0x000000a76caf7220 */ /* 0x000fc40000410000 */
[----:B------:R-:W-:Y:S01]  /*2ce0*/  FMUL.FTZ R177, R176, R167 ;  /* 0x000000a7b0b17220 */ /* 0x000fe20000410000 */
[----:B------:R-:W0:Y:S01]  /*2cf0*/  F2F.F16.F32 R110, R110 ;  /* 0x0000006e006e7304 */ /* 0x000e220000200800 */
[----:B------:R-:W-:Y:S02]  /*2d00*/  FMUL.FTZ R168, R72, R175 ;  /* 0x000000af48a87220 */ /* 0x000fe40000410000 */
        /* <DEDUP_REMOVED lines=29> */
.L_x_5499:
        /* <DEDUP_REMOVED lines=12> */
.L_x_5498:
[----:B------:R-:W-:Y:S05]  /*2fa0*/  BSYNC B0 ;  /* 0x0000000000007941 */ /* 0x000fea0003800000 */
.L_x_5497:
[----:B------:R-:W-:Y:S01]  /*2fb0*/  BSSY B0, `(.L_x_5500) ;  /* 0x0000051000007945 */ /* 0x000fe20003800000 */
[----:B------:R-:W-:Y:S05]  /*2fc0*/  @!P5 BRA `(.L_x_5501) ;  /* 0x000004f00000d947 */ /* 0x000fea0003800000 */
[----:B------:R-:W-:-:S10]  /*2fd0*/  HFMA2.MMA R105, -RZ, RZ, 0, 4.76837158203125e-07 ;  /* 0x00000008ff697435 */ /* 0x000fd400000001ff */
[----:B------:R-:W-:-:S06]  /*2fe0*/  IMAD.WIDE.U32 R104, R164, R105, c[0x0][0x170] ;  /* 0x00005c00a4687625 */ /* 0x000fcc00078e0069 */
[----:B------:R-:W5:Y:S01]  /*2ff0*/  LDG.E.64 R104, [R104.64] ;  /* 0x0000000468687981 */ /* 0x000f62000c1e1b00 */
        /* <DEDUP_REMOVED lines=16> */
[----:B------:R-:W-:Y:S01]  /*3100*/  @P0 HADD2.F32 R111, -RZ, R111.H0_H0 ;  /* 0x2000006fff6f0230 */ /* 0x000fe20000004100 */
[----:B------:R-:W-:Y:S01]  /*3110*/  @P0 MOV R106, R118 ;  /* 0x00000076006a0202 */ /* 0x000fe20000000f00 */
[----:B------:R-:W-:-:S03]  /*3120*/  @P0 HADD2.F32 R109, -RZ, R108.H0_H0 ;  /* 0x2000006cff6d0230 */ /* 0x000fc60000004100 */
[----:B------:R-:W-:Y:S02]  /*3130*/  @P0 FADD.FTZ R110, R110, R111 ;  /* 0x0000006f6e6e0221 */ /* 0x000fe40000010000 */
[----:B------:R-:W-:Y:S02]  /*3140*/  FADD.FTZ R111, R143, -R168 ;  /* 0x800000a88f6f7221 */ /* 0x000fe40000010000 */
[----:B------:R-:W-:Y:S01]  /*3150*/  @P0 FADD.FTZ R172, R172, R109 ;  /* 0x0000006dacac0221 */ /* 0x000fe20000010000 */
[----:B------:R-:W-:Y:S01]  /*3160*/  @P0 HADD2.F32 R109, -RZ, R169.H0_H0 ;  /* 0x200000a9ff6d0230 */ /* 0x000fe20000004100 */
[C---:B------:R-:W-:Y:S02]  /*3170*/  FMUL.FTZ R174, R166.reuse, R111 ;  /* 0x0000006fa6ae7220 */ /* 0x040fe40000410000 */
[----:B------:R-:W-:Y:S02]  /*3180*/  FMUL.FTZ R166, R166, R107 ;  /* 0x0000006ba6a67220 */ /* 0x000fe40000410000 */
[----:B------:R-:W-:Y:S01]  /*3190*/  @P0 FADD.FTZ R174, R174, R109 ;  /* 0x0000006daeae0221 */ /* 0x000fe20000010000 */
[----:B------:R-:W-:Y:S01]  /*31a0*/  @P0 HADD2.F32 R109, -RZ, R106.H0_H0 ;  /* 0x2000006aff6d0230 */ /* 0x000fe20000004100 */
[-C--:B------:R-:W-:Y:S01]  /*31b0*/  FMUL.FTZ R168, R110, R167.reuse ;  /* 0x000000a76ea87220 */ /* 0x080fe20000410000 */
[----:B------:R-:W-:Y:S01]  /*31c0*/  @P6 F2FP.PACK_AB R110, RZ, R110 ;  /* 0x0000006eff6e623e */ /* 0x000fe200000000ff */
[-C--:B------:R-:W-:Y:S01]  /*31d0*/  FMUL.FTZ R176, R174, R167.reuse ;  /* 0x000000a7aeb07220 */ /* 0x080fe20000410000 */
[----:B------:R-:W-:Y:S01]  /*31e0*/  @P6 F2FP.PACK_AB R174, RZ, R174 ;  /* 0x000000aeffae623e */ /* 0x000fe200000000ff */
[----:B------:R-:W-:Y:S01]  /*31f0*/  @P0 FADD.FTZ R166, R166, R109 ;  /* 0x0000006da6a60221 */ /* 0x000fe20000010000 */
[----:B------:R-:W-:Y:S01]  /*3200*/  @P6 PRMT R120, R110, 0x7610, R120 ;  /* 0x000076106e786816 */ /* 0x000fe20000000078 */
[----:B------:R-:W-:Y:S01]  /*3210*/  FMUL.FTZ R109, R71, R176 ;  /* 0x000000b0476d7220 */ /* 0x000fe20000410000 */
[----:B------:R-:W-:Y:S01]  /*3220*/  LEA R110, P0, R164, c[0x0][0x248], 0x3 ;  /* 0x00009200a46e7a11 */ /* 0x000fe200078018ff */
[----:B------:R-:W-:Y:S01]  /*3230*/  FMUL.FTZ R108, R69, R168 ;  /* 0x000000a8456c7220 */ /* 0x000fe20000410000 */
[----:B------:R-:W-:Y:S01]  /*3240*/  @P6 PRMT R0, R174, 0x7610, R0 ;  /* 0x00007610ae006816 */ /* 0x000fe20000000000 */
[-C--:B------:R-:W-:Y:S01]  /*3250*/  FMUL.FTZ R171, R172, R167.reuse ;  /* 0x000000a7acab7220 */ /* 0x080fe20000410000 */
[----:B------:R-:W-:Y:S01]  /*3260*/  @P6 F2FP.PACK_AB R172, RZ, R172 ;  /* 0x000000acffac623e */ /* 0x000fe200000000ff */
[----:B------:R-:W-:Y:S01]  /*3270*/  FMUL.FTZ R169, R166, R167 ;  /* 0x000000a7a6a97220 */ /* 0x000fe20000410000 */
[----:B------:R0:W1:Y:S01]  /*3280*/  F2F.F16.F32 R111, R108 ;  /* 0x0000006c006f7304 */ /* 0x0000620000200800 */
[----:B------:R-:W-:Y:S01]  /*3290*/  FMUL.FTZ R106, R70, R171 ;  /* 0x000000ab466a7220 */ /* 0x000fe20000410000 */
[----:B------:R-:W-:-:S02]  /*32a0*/  @P6 F2FP.PACK_AB R166, RZ, R166 ;  /* 0x000000a6ffa6623e */ /* 0x000fc400000000ff */
[----:B------:R-:W-:Y:S02]  /*32b0*/  @P6 PRMT R121, R172, 0x7610, R121 ;  /* 0x00007610ac796816 */ /* 0x000fe40000000079 */
[----:B------:R-:W-:Y:S02]  /*32c0*/  @P6 PRMT R122, R166, 0x7610, R122 ;  /* 0x00007610a67a6816 */ /* 0x000fe4000000007a */
[----:B------:R-:W2:Y:S01]  /*32d0*/  F2F.F16.F32 R109, R109 ;  /* 0x0000006d006d7304 */ /* 0x000ea20000200800 */
[----:B0-----:R-:W-:-:S07]  /*32e0*/  FMUL.FTZ R108, R68, R169 ;  /* 0x000000a9446c7220 */ /* 0x001fce0000410000 */
[----:B------:R1:W0:Y:S08]  /*32f0*/  F2F.F16.F32 R173, R106 ;  /* 0x0000006a00ad7304 */ /* 0x0002300000200800 */
[----:B------:R-:W3:Y:S01]  /*3300*/  F2F.F16.F32 R167, R108 ;  /* 0x0000006c00a77304 */ /* 0x000ee20000200800 */
[----:B-1----:R-:W-:Y:S01]  /*3310*/  IMAD.WIDE.U32 R106, R111, 0x10000, RZ ;  /* 0x000100006f6a7825 */ /* 0x002fe200078e00ff */
[----:B--2---:R-:W-:-:S04]  /*3320*/  SHF.L.U32 R111, R109, 0x10, RZ ;  /* 0x000000106d6f7819 */ /* 0x004fc800000006ff */
[----:B0-----:R-:W-:Y:S02]  /*3330*/  LOP3.LUT R109, R107, R111, R173, 0xfe, !PT ;  /* 0x0000006f6b6d7212 */ /* 0x001fe400078efead */
[----:B------:R-:W-:Y:S02]  /*3340*/  LEA.HI.X R111, R164, c[0x0][0x24c], RZ, 0x3, P0 ;  /* 0x00009300a46f7a11 */ /* 0x000fe400000f1cff */
[----:B---3--:R-:W-:Y:S01]  /*3350*/  LOP3.LUT R108, R106, R167, RZ, 0xfc, !PT ;  /* 0x000000a76a6c7212 */ /* 0x008fe200078efcff */
        /* <DEDUP_REMOVED lines=9> */
.L_x_5502:
        /* <DEDUP_REMOVED lines=13> */
.L_x_5501:
[----:B-1----:R-:W-:Y:S05]  /*34c0*/  BSYNC B0 ;  /* 0x0000000000007941 */ /* 0x002fea0003800000 */
.L_x_5500:
[----:B------:R-:W-:Y:S02]  /*34d0*/  IADD3 R124, R124, c[0x0][0x160], RZ ;  /* 0x000058007c7c7a10 */ /* 0x000fe40007ffe0ff */
[----:B------:R-:W-:Y:S02]  /*34e0*/  LOP3.LUT P6, RZ, R123, 0xff, RZ, 0xc0, !PT ;  /* 0x000000ff7bff7812 */ /* 0x000fe400078cc0ff */
[----:B------:R-:W-:-:S02]  /*34f0*/  ISETP.GE.AND P0, PT, R124, c[0x0][0x164], PT ;  /* 0x000059007c007a0c */ /* 0x000fc40003f06270 */
[----:B------:R-:W-:-:S11]  /*3500*/  SEL R123, RZ, 0x1, P6 ;  /* 0x00000001ff7b7807 */ /* 0x000fd60003000000 */
[----:B-----5:R-:W-:Y:S01]  /*3510*/  @P0 CALL.REL.NOINC `(.L_x_5475) ;  /* 0x0000001000000944 */ /* 0x020fe20003c00000 */
[----:B------:R-:W-:Y:S05]  /*3520*/  BRA `(.L_x_5503) ;  /* 0xffffcfc000007947 */ /* 0x000fea000383ffff */
.L_x_5475:
[----:B-1----:R-:W0:Y:S01]  /*3530*/  S2UR UR6, SR_CTAID.X ;  /* 0x00000000000679c3 */ /* 0x002e220000002500 */
        /* <DEDUP_REMOVED lines=46> */
.L_x_5486:
[----:B------:R-:W-:Y:S01]  /*3820*/  HFMA2.MMA R174, -RZ, RZ, 0, 9.5367431640625e-07 ;  /* 0x00000010ffae7435 */ /* 0x000fe200000001ff */
[----:B------:R-:W-:-:S02]  /*3830*/  MOV R109, R107 ;  /* 0x0000006b006d7202 */ /* 0x000fc40000000f00 */
[----:B------:R-:W-:Y:S02]  /*3840*/  MOV R169, 0x1f ;  /* 0x0000001f00a97802 */ /* 0x000fe40000000f00 */
[----:B------:R-:W-:Y:S02]  /*3850*/  MOV R176, 0xffffffff ;  /* 0xffffffff00b07802 */ /* 0x000fe40000000f00 */
[----:B------:R-:W-:Y:S02]  /*3860*/  MOV R104, 0x3880 ;  /* 0x0000388000687802 */ /* 0x000fe40000000f00 */
[----:B-----5:R-:W-:Y:S05]  /*3870*/  CALL.REL.NOINC `($__internal_104_$__cuda_sm70_shflsync_down_p) ;  /* 0x0000046000007944 */ /* 0x020fea0003c00000 */
[----:B-1----:R-:W-:Y:S01]  /*3880*/  MOV R110, R109 ;  /* 0x0000006d006e7202 */ /* 0x002fe20000000f00 */
[----:B0-----:R-:W-:Y:S05]  /*3890*/  BRA `(.L_x_5504) ;  /* 0xffffdff000007947 */ /* 0x001fea000383ffff */
.L_x_5487:
[----:B------:R-:W-:Y:S01]  /*38a0*/  HFMA2.MMA R174, -RZ, RZ, 0, 9.5367431640625e-07 ;  /* 0x00000010ffae7435 */ /* 0x000fe200000001ff */
[----:B------:R-:W-:Y:S02]  /*38b0*/  MOV R109, R106 ;  /* 0x0000006a006d7202 */ /* 0x000fe40000000f00 */
[----:B------:R-:W-:Y:S02]  /*38c0*/  MOV R169, 0x1f ;  /* 0x0000001f00a97802 */ /* 0x000fe40000000f00 */
[----:B------:R-:W-:-:S02]  /*38d0*/  MOV R176, 0xffffffff ;  /* 0xffffffff00b07802 */ /* 0x000fc40000000f00 */
[----:B------:R-:W-:Y:S02]  /*38e0*/  MOV R104, 0x3900 ;  /* 0x0000390000687802 */ /* 0x000fe40000000f00 */
[----:B01---5:R-:W-:Y:S05]  /*38f0*/  CALL.REL.NOINC `($__internal_104_$__cuda_sm70_shflsync_down_p) ;  /* 0x000003e000007944 */ /* 0x023fea0003c00000 */
[----:B------:R-:W-:Y:S01]  /*3900*/  FADD.FTZ R107, R110, R107 ;  /* 0x0000006b6e6b7221 */ /* 0x000fe20000010000 */
[----:B0-----:R-:W-:Y:S01]  /*3910*/  HFMA2.MMA R174, -RZ, RZ, 0, 4.76837158203125e-07 ;  /* 0x00000008ffae7435 */ /* 0x001fe200000001ff */
[----:B-1----:R-:W-:Y:S01]  /*3920*/  FADD.FTZ R110, R106, R109 ;  /* 0x0000006d6a6e7221 */ /* 0x002fe20000010000 */
[----:B------:R-:W-:Y:S02]  /*3930*/  MOV R169, 0x1f ;  /* 0x0000001f00a97802 */ /* 0x000fe40000000f00 */
[----:B------:R-:W-:Y:S02]  /*3940*/  MOV R176, 0xffffffff ;  /* 0xffffffff00b07802 */ /* 0x000fe40000000f00 */
[----:B------:R-:W-:Y:S02]  /*3950*/  MOV R109, R107 ;  /* 0x0000006b006d7202 */ /* 0x000fe40000000f00 */
[----:B------:R-:W-:Y:S02]  /*3960*/  MOV R104, 0x3980 ;  /* 0x0000398000687802 */ /* 0x000fe40000000f00 */
[----:B------:R-:W-:Y:S05]  /*3970*/  CALL.REL.NOINC `($__internal_104_$__cuda_sm70_shflsync_down_p) ;  /* 0x0000036000007944 */ /* 0x000fea0003c00000 */
[----:B0-----:R-:W-:Y:S01]  /*3980*/  HFMA2.MMA R174, -RZ, RZ, 0, 4.76837158203125e-07 ;  /* 0x00000008ffae7435 */ /* 0x001fe200000001ff */
[----:B-1----:R-:W-:-:S02]  /*3990*/  MOV R106, R109 ;  /* 0x0000006d006a7202 */ /* 0x002fc40000000f00 */
[----:B------:R-:W-:Y:S02]  /*39a0*/  MOV R109, R110 ;  /* 0x0000006e006d7202 */ /* 0x000fe40000000f00 */
[----:B------:R-:W-:Y:S02]  /*39b0*/  MOV R169, 0x1f ;  /* 0x0000001f00a97802 */ /* 0x000fe40000000f00 */
[----:B------:R-:W-:Y:S02]  /*39c0*/  MOV R176, 0xffffffff ;  /* 0xffffffff00b07802 */ /* 0x000fe40000000f00 */
[----:B------:R-:W-:Y:S02]  /*39d0*/  MOV R104, 0x39f0 ;  /* 0x000039f000687802 */ /* 0x000fe40000000f00 */
[----:B------:R-:W-:Y:S05]  /*39e0*/  CALL.REL.NOINC `($__internal_104_$__cuda_sm70_shflsync_down_p) ;  /* 0x000002f000007944 */ /* 0x000fea0003c00000 */
[----:B------:R-:W-:Y:S01]  /*39f0*/  FADD.FTZ R107, R106, R107 ;  /* 0x0000006b6a6b7221 */ /* 0x000fe20000010000 */
[----:B0-----:R-:W-:Y:S01]  /*3a00*/  HFMA2.MMA R174, -RZ, RZ, 0, 2.384185791015625e-07 ;  /* 0x00000004ffae7435 */ /* 0x001fe200000001ff */
[----:B-1----:R-:W-:Y:S01]  /*3a10*/  FADD.FTZ R110, R110, R109 ;  /* 0x0000006d6e6e7221 */ /* 0x002fe20000010000 */
[----:B------:R-:W-:Y:S02]  /*3a20*/  MOV R169, 0x1f ;  /* 0x0000001f00a97802 */ /* 0x000fe40000000f00 */
[----:B------:R-:W-:-:S02]  /*3a30*/  MOV R176, 0xffffffff ;  /* 0xffffffff00b07802 */ /* 0x000fc40000000f00 */
[----:B------:R-:W-:Y:S02]  /*3a40*/  MOV R109, R107 ;  /* 0x0000006b006d7202 */ /* 0x000fe40000000f00 */
[----:B------:R-:W-:Y:S02]  /*3a50*/  MOV R104, 0x3a70 ;  /* 0x00003a7000687802 */ /* 0x000fe40000000f00 */
[----:B------:R-:W-:Y:S05]  /*3a60*/  CALL.REL.NOINC `($__internal_104_$__cuda_sm70_shflsync_down_p) ;  /* 0x0000027000007944 */ /* 0x000fea0003c00000 */
[----:B0-----:R-:W-:Y:S01]  /*3a70*/  HFMA2.MMA R174, -RZ, RZ, 0, 2.384185791015625e-07 ;  /* 0x00000004ffae7435 */ /* 0x001fe200000001ff */
[----:B-1----:R-:W-:Y:S02]  /*3a80*/  MOV R106, R109 ;  /* 0x0000006d006a7202 */ /* 0x002fe40000000f00 */
[----:B------:R-:W-:Y:S02]  /*3a90*/  MOV R109, R110 ;  /* 0x0000006e006d7202 */ /* 0x000fe40000000f00 */
[----:B------:R-:W-:Y:S02]  /*3aa0*/  MOV R169, 0x1f ;  /* 0x0000001f00a97802 */ /* 0x000fe40000000f00 */
[----:B------:R-:W-:Y:S02]  /*3ab0*/  MOV R176, 0xffffffff ;  /* 0xffffffff00b07802 */ /* 0x000fe40000000f00 */
[----:B------:R-:W-:-:S02]  /*3ac0*/  MOV R104, 0x3ae0 ;  /* 0x00003ae000687802 */ /* 0x000fc40000000f00 */
[----:B------:R-:W-:Y:S05]  /*3ad0*/  CALL.REL.NOINC `($__internal_104_$__cuda_sm70_shflsync_down_p) ;  /* 0x0000020000007944 */ /* 0x000fea0003c00000 */
[----:B------:R-:W-:Y:S01]  /*3ae0*/  FADD.FTZ R107, R106, R107 ;  /* 0x0000006b6a6b7221 */ /* 0x000fe20000010000 */
[----:B0-----:R-:W-:Y:S01]  /*3af0*/  HFMA2.MMA R174, -RZ, RZ, 0, 1.1920928955078125e-07 ;  /* 0x00000002ffae7435 */ /* 0x001fe200000001ff */
[----:B-1----:R-:W-:Y:S01]  /*3b00*/  FADD.FTZ R110, R110, R109 ;  /* 0x0000006d6e6e7221 */ /* 0x002fe20000010000 */
[----:B------:R-:W-:-:S02]  /*3b10*/  MOV R169, 0x1f ;  /* 0x0000001f00a97802 */ /* 0x000fc40000000f00 */
[----:B------:R-:W-:Y:S02]  /*3b20*/  MOV R176, 0xffffffff ;  /* 0xffffffff00b07802 */ /* 0x000fe40000000f00 */
[----:B------:R-:W-:Y:S02]  /*3b30*/  MOV R109, R107 ;  /* 0x0000006b006d7202 */ /* 0x000fe40000000f00 */
[----:B------:R-:W-:Y:S02]  /*3b40*/  MOV R104, 0x3b60 ;  /* 0x00003b6000687802 */ /* 0x000fe40000000f00 */
[----:B------:R-:W-:Y:S05]  /*3b50*/  CALL.REL.NOINC `($__internal_104_$__cuda_sm70_shflsync_down_p) ;  /* 0x0000018000007944 */ /* 0x000fea0003c00000 */
[----:B0-----:R-:W-:Y:S01]  /*3b60*/  HFMA2.MMA R174, -RZ, RZ, 0, 1.1920928955078125e-07 ;  /* 0x00000002ffae7435 */ /* 0x001fe200000001ff */
[----:B-1----:R-:W-:Y:S02]  /*3b70*/  MOV R106, R109 ;  /* 0x0000006d006a7202 */ /* 0x002fe40000000f00 */
[----:B------:R-:W-:Y:S02]  /*3b80*/  MOV R109, R110 ;  /* 0x0000006e006d7202 */ /* 0x000fe40000000f00 */
[----:B------:R-:W-:Y:S02]  /*3b90*/  MOV R169, 0x1f ;  /* 0x0000001f00a97802 */ /* 0x000fe40000000f00 */
[----:B------:R-:W-:-:S02]  /*3ba0*/  MOV R176, 0xffffffff ;  /* 0xffffffff00b07802 */ /* 0x000fc40000000f00 */
[----:B------:R-:W-:Y:S02]  /*3bb0*/  MOV R104, 0x3bd0 ;  /* 0x00003bd000687802 */ /* 0x000fe40000000f00 */
[----:B------:R-:W-:Y:S05]  /*3bc0*/  CALL.REL.NOINC `($__internal_104_$__cuda_sm70_shflsync_down_p) ;  /* 0x0000011000007944 */ /* 0x000fea0003c00000 */
[----:B------:R-:W-:Y:S01]  /*3bd0*/  FADD.FTZ R106, R106, R107 ;  /* 0x0000006b6a6a7221 */ /* 0x000fe20000010000 */
[----:B0-----:R-:W-:Y:S01]  /*3be0*/  HFMA2.MMA R174, -RZ, RZ, 0, 5.9604644775390625e-08 ;  /* 0x00000001ffae7435 */ /* 0x001fe200000001ff */
[----:B-1----:R-:W-:Y:S01]  /*3bf0*/  FADD.FTZ R172, R110, R109 ;  /* 0x0000006d6eac7221 */ /* 0x002fe20000010000 */
[----:B------:R-:W-:Y:S02]  /*3c00*/  MOV R169, 0x1f ;  /* 0x0000001f00a97802 */ /* 0x000fe40000000f00 */
[----:B------:R-:W-:Y:S02]  /*3c10*/  MOV R176, 0xffffffff ;  /* 0xffffffff00b07802 */ /* 0x000fe40000000f00 */
[----:B------:R-:W-:Y:S02]  /*3c20*/  MOV R109, R106 ;  /* 0x0000006a006d7202 */ /* 0x000fe40000000f00 */
[----:B------:R-:W-:Y:S02]  /*3c30*/  MOV R104, 0x3c50 ;  /* 0x00003c5000687802 */ /* 0x000fe40000000f00 */
[----:B------:R-:W-:Y:S05]  /*3c40*/  CALL.REL.NOINC `($__internal_104_$__cuda_sm70_shflsync_down_p) ;  /* 0x0000009000007944 */ /* 0x000fea0003c00000 */
[----:B0-----:R-:W-:Y:S01]  /*3c50*/  HFMA2.MMA R174, -RZ, RZ, 0, 5.9604644775390625e-08 ;  /* 0x00000001ffae7435 */ /* 0x001fe200000001ff */
[----:B-1----:R-:W-:-:S02]  /*3c60*/  MOV R111, R109 ;  /* 0x0000006d006f7202 */ /* 0x002fc40000000f00 */
[----:B------:R-:W-:Y:S02]  /*3c70*/  MOV R109, R172 ;  /* 0x000000ac006d7202 */ /* 0x000fe40000000f00 */
[----:B------:R-:W-:Y:S02]  /*3c80*/  MOV R169, 0x1f ;  /* 0x0000001f00a97802 */ /* 0x000fe40000000f00 */
[----:B------:R-:W-:Y:S02]  /*3c90*/  MOV R176, 0xffffffff ;  /* 0xffffffff00b07802 */ /* 0x000fe40000000f00 */
[----:B------:R-:W-:Y:S02]  /*3ca0*/  MOV R104, 0x3cc0 ;  /* 0x00003cc000687802 */ /* 0x000fe40000000f00 */
[----:B------:R-:W-:Y:S05]  /*3cb0*/  CALL.REL.NOINC `($__internal_104_$__cuda_sm70_shflsync_down_p) ;  /* 0x0000002000007944 */ /* 0x000fea0003c00000 */
[----:B-1----:R-:W-:Y:S01]  /*3cc0*/  MOV R105, R109 ;  /* 0x0000006d00697202 */ /* 0x002fe20000000f00 */
[----:B0-----:R-:W-:Y:S05]  /*3cd0*/  BRA `(.L_x_5505) ;  /* 0xffffdcd000007947 */ /* 0x001fea000383ffff */
        .weak           $__internal_104_$__cuda_sm70_shflsync_down_p
        .type           $__internal_104_$__cuda_sm70_shflsync_down_p,@function
        .size           $__internal_104_$__cuda_sm70_shflsync_down_p,(.L_x_9848 - $__internal_104_$__cuda_sm70_shflsync_down_p)
$__internal_104_$__cuda_sm70_shflsync_down_p:
[----:B------:R-:W-:Y:S01]  /*3ce0*/  HFMA2.MMA R105, -RZ, RZ, 0, 0 ;  /* 0x00000000ff697435 */ /* 0x000fe200000001ff */
[----:B------:R-:W-:Y:S04]  /*3cf0*/  WARPSYNC R176 ;  /* 0x000000b000007348 */ /* 0x000fe80003800000 */
[----:B------:R0:W1:Y:S01]  /*3d00*/  SHFL.DOWN PT, R109, R109, R174, R169 ;  /* 0x080000ae6d6d7389 */ /* 0x00006200000e00a9 */
[----:B------:R-:W-:Y:S05]  /*3d10*/  RET.REL.NODEC R104 `(_ZN10layer_norm13ln_bwd_kernelINS_13Kernel_traitsIf6__halfS2_S2_fjLj2560ELj1ELj1ELj4ELj8ENS_18Kernel_traits_baseILj2560EfS2_S2_S2_fjLj128EEEEELb0ELb1ELb0ELb0EEEvNS_9BwdParamsE) ;  /* 0xffffc2e068007950 */ /* 0x000fea0003c3ffff */
.L_x_5506:
        /* <DEDUP_REMOVED lines=14> */
.L_x_9848:


//--------------------- .text._ZN10layer_norm13ln_bwd_kernelINS_13Kernel_traitsIf6__halfS2_S2_fjLj2560ELj1ELj1ELj4ELj8ENS_18Kernel_traits_baseILj2560EfS2_S2_S2_fjLj128EEEEELb0ELb1ELb0ELb1EEEvNS_9BwdParamsE --------------------------
	.section	.text._ZN10layer_norm13ln_bwd_kernelINS_13Kernel_traitsIf6__halfS2_S2_fjLj2560ELj1ELj1ELj4ELj8ENS_18Kernel_traits_baseILj2560EfS2_S2_S2_fjLj128EEEEELb0ELb1ELb0ELb1EEEvNS_9BwdParamsE,"ax",@progbits
	.sectioninfo	@"SHI_REGISTERS=199"
	.align	128
        .global         _ZN10layer_norm13ln_bwd_kernelINS_13Kernel_traitsIf6__halfS2_S2_fjLj2560ELj1ELj1ELj4ELj8ENS_18Kernel_traits_baseILj2560EfS2_S2_S2_fjLj128EEEEELb0ELb1ELb0ELb1EEEvNS_9BwdParamsE
        .type           _ZN10layer_norm13ln_bwd_kernelINS_13Kernel_traitsIf6__halfS2_S2_fjLj2560ELj1ELj1ELj4ELj8ENS_18Kernel_traits_baseILj2560EfS2_S2_S2_fjLj128EEEEELb0ELb1ELb0ELb1EEEvNS_9BwdParamsE,@function
        .size           _ZN10layer_norm13ln_bwd_kernelINS_13Kernel_traitsIf6__halfS2_S2_fjLj2560ELj1ELj1ELj4ELj8ENS_18Kernel_traits_baseILj2560EfS2_S2_S2_fjLj128EEEEELb0ELb1ELb0ELb1EEEvNS_9BwdParamsE,(.L_x_9849 - _ZN10layer_norm13ln_bwd_kernelINS_13Kernel_traitsIf6__halfS2_S2_fjLj2560ELj1ELj1ELj4ELj8ENS_18Kernel_traits_baseILj2560EfS2_S2_S2_fjLj128EEEEELb0ELb1ELb0ELb1EEEvNS_9BwdParamsE)
        .other          _ZN10layer_norm13ln_bwd_kernelINS_13Kernel_traitsIf6__halfS2_S2_fjLj2560ELj1ELj1ELj4ELj8ENS_18Kernel_traits_baseILj2560EfS2_S2_S2_fjLj128EEEEELb0ELb1ELb0ELb1EEEvNS_9BwdParamsE,@"STO_CUDA_ENTRY STV_DEFAULT"
_ZN10layer_norm13ln_bwd_kernelINS_13Kernel_traitsIf6__halfS2_S2_fjLj2560ELj1ELj1ELj4ELj8ENS_18Kernel_traits_baseILj2560EfS2_S2_S2_fjLj128EEEEELb0ELb1ELb0ELb1EEEvNS_9BwdParamsE:
.text._ZN10layer_norm13ln_bwd_kernelINS_13Kernel_traitsIf6__halfS2_S2_fjLj2560ELj1ELj1ELj4ELj8ENS_18Kernel_traits_baseILj2560EfS2_S2_S2_fjLj128EEEEELb0ELb1ELb0ELb1EEEvNS_9BwdParamsE:
        /* <DEDUP_REMOVED lines=41> */
.L_x_5507:
        /* <DEDUP_REMOVED lines=15> */
[----:B------:R-:W-:Y:S01]  /*0380*/  MOV R144, 0x1 ;  /* 0x0000000100907802 */ /* 0x000fe20000000f00 */
[----:B------:R-:W-:Y:S01]  /*0390*/  HFMA2.MMA R0, -RZ, RZ, 0, 0 ;  /* 0x00000000ff007435 */ /* 0x000fe200000001ff */
[----:B------:R-:W-:Y:S01]  /*03a0*/  IADD3 R140, R139, 0x4, RZ ;  /* 0x000000048b8c7810 */ /* 0x000fe20007ffe0ff */
        /* <DEDUP_REMOVED lines=30> */
[----:B0-----:R-:W-:Y:S02]  /*0590*/  LOP3.LUT R143, R143, 0x3, RZ, 0xc0, !PT ;  /* 0x000000038f8f7812 */ /* 0x001fe400078ec0ff */
.L_x_5513:
[----:B------:R-:W-:Y:S01]  /*05a0*/  ISETP.NE.U32.AND P1, PT, RZ, c[0x0][0x1c0], PT ;  /* 0x00007000ff007a0c */ /* 0x000fe20003f25070 */
[----:B------:R-:W-:Y:S01]  /*05b0*/  IMAD R45, R138, c[0x0][0x168], RZ ;  /* 0x00005a008a2d7a24 */ /* 0x000fe200078e02ff */
[----:B------:R-:W-:Y:S02]  /*05c0*/  SHF.R.S32.HI R47, RZ, 0x1f, R138 ;  /* 0x0000001fff2f7819 */ /* 0x000fe4000001148a */
[----:B------:R-:W-:Y:S02]  /*05d0*/  ISETP.NE.AND.EX P1, PT, RZ, c[0x0][0x1c4], PT, P1 ;  /* 0x00007100ff007a0c */ /* 0x000fe40003f25310 */
[----:B------:R-:W-:-:S04]  /*05e0*/  SHF.R.S32.HI R46, RZ, 0x1f, R45 ;  /* 0x0000001fff2e7819 */ /* 0x000fc8000001142d */
[----:B------:R-:W-:-:S04]  /*05f0*/  LEA.HI R46, R46, R45, RZ, 0x2 ;  /* 0x0000002d2e2e7211 */ /* 0x000fc800078f10ff */
[----:B------:R-:W-:Y:S02]  /*0600*/  LEA.HI.SX32 R77, R46, R129, 0x1e ;  /* 0x000000812e4d7211 */ /* 0x000fe400078ff2ff */
[----:B------:R-:W-:Y:S02]  /*0610*/  MOV R46, 0x8 ;  /* 0x00000008002e7802 */ /* 0x000fe40000000f00 */
[C---:B------:R-:W-:Y:S02]  /*0620*/  @P1 LEA R44, P0, R138.reuse, c[0x0][0x1c0], 0x1 ;  /* 0x000070008a2c1a11 */ /* 0x040fe400078008ff */
[C---:B------:R-:W-:Y:S02]  /*0630*/  SHF.L.U32 R66, R77.reuse, 0x3, RZ ;  /* 0x000000034d427819 */ /* 0x040fe400000006ff */
[----:B------:R-:W-:Y:S02]  /*0640*/  IADD3 R157, R77, 0x80, RZ ;  /* 0x000000804d9d7810 */ /* 0x000fe40007ffe0ff */
[----:B------:R-:W-:-:S02]  /*0650*/  @P1 LEA.HI.X R45, R138, c[0x0][0x1c4], R47, 0x1, P0 ;  /* 0x000071008a2d1a11 */ /* 0x000fc400000f0c2f */
[----:B------:R-:W-:Y:S02]  /*0660*/  IADD3 R159, R77, 0x100, RZ ;  /* 0x000001004d9f7810 */ /* 0x000fe40007ffe0ff */
[----:B------:R-:W-:Y:S01]  /*0670*/  SHF.R.U32.HI R67, RZ, 0x1d, R77 ;  /* 0x0000001dff437819 */ /* 0x000fe2000001164d */
[----:B------:R0:W2:Y:S01]  /*0680*/  @P1 LDG.E.U16 R136, [R44.64] ;  /* 0x000000042c881981 */ /* 0x0000a2000c1e1500 */
[----:B------:R-:W-:Y:S01]  /*0690*/  IADD3 R68, P0, R66, c[0x0][0x188], RZ ;  /* 0x0000620042447a10 */ /* 0x000fe20007f1e0ff */
[CC--:B------:R-:W-:Y:S01]  /*06a0*/  IMAD.WIDE.U32 R62, R157.reuse, R46.reuse, c[0x0][0x208] ;  /* 0x000082009d3e7625 */ /* 0x0c0fe200078e002e */
[----:B------:R-:W-:Y:S02]  /*06b0*/  SHF.L.U32 R72, R157, 0x3, RZ ;  /* 0x000000039d487819 */ /* 0x000fe400000006ff */
[C---:B------:R-:W-:Y:S01]  /*06c0*/  IADD3 R161, R77.reuse, 0x180, RZ ;  /* 0x000001804da17810 */ /* 0x040fe20007ffe0ff */
[----:B------:R-:W-:Y:S01]  /*06d0*/  IMAD.WIDE.U32 R64, R77, R46, c[0x0][0x208] ;  /* 0x000082004d407625 */ /* 0x000fe200078e002e */
[----:B------:R-:W-:Y:S01]  /*06e0*/  SHF.L.U32 R137, R159, 0x3, RZ ;  /* 0x000000039f897819 */ /* 0x000fe200000006ff */
[----:B------:R-:W3:Y:S01]  /*06f0*/  LDG.E.64 R62, [R62.64] ;  /* 0x000000043e3e7981 */ /* 0x000ee2000c1e1b00 */
[----:B------:R-:W-:-:S02]  /*0700*/  IADD3.X R69, R67, c[0x0][0x18c], RZ, P0, !PT ;  /* 0x0000630043457a10 */ /* 0x000fc400007fe4ff */
[----:B------:R-:W-:Y:S01]  /*0710*/  SHF.R.U32.HI R73, RZ, 0x1d, R157 ;  /* 0x0000001dff497819 */ /* 0x000fe2000001169d */
[CC--:B------:R-:W-:Y:S01]  /*0720*/  IMAD.WIDE.U32 R48, R161.reuse, R46.reuse, c[0x0][0x208] ;  /* 0x00008200a1307625 */ /* 0x0c0fe200078e002e */
[----:B------:R-:W-:Y:S01]  /*0730*/  IADD3 R60, P0, R72, c[0x0][0x188], RZ ;  /* 0x00006200483c7a10 */ /* 0x000fe20007f1e0ff */
[----:B------:R-:W4:Y:S01]  /*0740*/  LDG.E.64 R64, [R64.64] ;  /* 0x0000000440407981 */ /* 0x000f22000c1e1b00 */
[----:B------:R-:W-:Y:S02]  /*0750*/  SHF.L.U32 R154, R161, 0x3, RZ ;  /* 0x00000003a19a7819 */ /* 0x000fe400000006ff */
[----:B------:R-:W-:Y:S02]  /*0760*/  IADD3 R167, R77, 0x200, RZ ;  /* 0x000002004da77810 */ /* 0x000fe40007ffe0ff */
[----:B------:R-:W-:Y:S02]  /*0770*/  SHF.R.U32.HI R155, RZ, 0x1d, R159 ;  /* 0x0000001dff9b7819 */ /* 0x000fe4000001169f */
[----:B------:R-:W-:Y:S01]  /*0780*/  MOV R165, 0x4 ;  /* 0x0000000400a57802 */ /* 0x000fe20000000f00 */
[----:B------:R-:W-:Y:S01]  /*0790*/  IMAD.WIDE.U32 R50, R159, R46, c[0x0][0x208] ;  /* 0x000082009f327625 */ /* 0x000fe200078e002e */
[----:B0-----:R-:W-:Y:S01]  /*07a0*/  IADD3 R44, P2, R137, c[0x0][0x188], RZ ;  /* 0x00006200892c7a10 */ /* 0x001fe20007f5e0ff */
[----:B------:R-:W4:Y:S01]  /*07b0*/  LDG.E.64 R48, [R48.64] ;  /* 0x0000000430307981 */ /* 0x000f22000c1e1b00 */
[----:B------:R-:W-:-:S02]  /*07c0*/  IADD3.X R61, R73, c[0x0][0x18c], RZ, P0, !PT ;  /* 0x00006300493d7a10 */ /* 0x000fc400007fe4ff */
[----:B------:R-:W-:Y:S01]  /*07d0*/  SHF.R.U32.HI R153, RZ, 0x1d, R161 ;  /* 0x0000001dff997819 */ /* 0x000fe200000116a1 */
[----:B------:R-:W4:Y:S01]  /*07e0*/  LDG.E.64 R68, [R68.64] ;  /* 0x0000000444447981 */ /* 0x000f22000c1e1b00 */
[----:B------:R-:W-:Y:S02]  /*07f0*/  IADD3 R70, P0, R154, c[0x0][0x188], RZ ;  /* 0x000062009a467a10 */ /* 0x000fe40007f1e0ff */
[C---:B------:R-:W-:Y:S01]  /*0800*/  SHF.L.U32 R145, R167.reuse, 0x3, RZ ;  /* 0x00000003a7917819 */ /* 0x040fe200000006ff */
[----:B------:R-:W-:Y:S01]  /*0810*/  IMAD.WIDE.U32 R46, R167, R46, c[0x0][0x208] ;  /* 0x00008200a72e7625 */ /* 0x000fe200078e002e */
[----:B------:R-:W-:Y:S01]  /*0820*/  IADD3.X R45, R155, c[0x0][0x18c], RZ, P2, !PT ;  /* 0x000063009b2d7a10 */ /* 0x000fe200017fe4ff */
[----:B------:R-:W4:Y:S01]  /*0830*/  LDG.E.64 R50, [R50.64] ;  /* 0x0000000432327981 */ /* 0x000f22000c1e1b00 */
[----:B------:R-:W-:Y:S01]  /*0840*/  IADD3.X R71, R153, c[0x0][0x18c], RZ, P0, !PT ;  /* 0x0000630099477a10 */ /* 0x000fe200007fe4ff */
[----:B------:R-:W-:Y:S01]  /*0850*/  IMAD.WIDE R162, R138, R165, c[0x0][0x1a0] ;  /* 0x000068008aa27625 */ /* 0x000fe200078e02a5 */
[----:B------:R-:W-:Y:S01]  /*0860*/  SHF.R.U32.HI R146, RZ, 0x1d, R167 ;  /* 0x0000001dff927819 */ /* 0x000fe200000116a7 */
[----:B------:R-:W4:Y:S01]  /*0870*/  LDG.E.64 R46, [R46.64] ;  /* 0x000000042e2e7981 */ /* 0x000f22000c1e1b00 */
[----:B------:R-:W-:-:S03]  /*0880*/  IADD3 R74, P0, R145, c[0x0][0x188], RZ ;  /* 0x00006200914a7a10 */ /* 0x000fc60007f1e0ff */
[----:B------:R-:W4:Y:S01]  /*0890*/  LDG.E.64 R44, [R44.64] ;  /* 0x000000042c2c7981 */ /* 0x000f22000c1e1b00 */
[----:B------:R-:W-:-:S03]  /*08a0*/  IADD3.X R75, R146, c[0x0][0x18c], RZ, P0, !PT ;  /* 0x00006300924b7a10 */ /* 0x000fc600007fe4ff */
[----:B------:R0:W4:Y:S04]  /*08b0*/  LDG.E R166, [R162.64] ;  /* 0x00000004a2a67981 */ /* 0x000128000c1e1900 */
[----:B------:R-:W4:Y:S04]  /*08c0*/  LDG.E.64 R60, [R60.64] ;  /* 0x000000043c3c7981 */ /* 0x000f28000c1e1b00 */
[----:B------:R-:W4:Y:S01]  /*08d0*/  LDG.E.64 R70, [R70.64] ;  /* 0x0000000446467981 */ /* 0x000f22000c1e1b00 */
[----:B------:R-:W-:-:S03]  /*08e0*/  IMAD.WIDE R164, R138, R165, c[0x0][0x1a8] ;  /* 0x00006a008aa47625 */ /* 0x000fc600078e02a5 */
[----:B------:R-:W4:Y:S04]  /*08f0*/  LDG.E.64 R74, [R74.64] ;  /* 0x000000044a4a7981 */ /* 0x000f28000c1e1b00 */
[----:B------:R1:W4:Y:S01]  /*0900*/  LDG.E R147, [R164.64] ;  /* 0x00000004a4937981 */ /* 0x000322000c1e1900 */
[----:B------:R-:W-:-:S04]  /*0910*/  ISETP.NE.U32.AND P0, PT, RZ, c[0x0][0x218], PT ;  /* 0x00008600ff007a0c */ /* 0x000fc80003f05070 */
[----:B------:R-:W-:-:S13]  /*0920*/  ISETP.NE.AND.EX P0, PT, RZ, c[0x0][0x21c], PT, P0 ;  /* 0x00008700ff007a0c */ /* 0x000fda0003f05300 */
[----:B------:R-:W-:Y:S02]  /*0930*/  @P0 LEA R76, P2, R77, c[0x0][0x218], 0x3 ;  /* 0x000086004d4c0a11 */ /* 0x000fe400078418ff */
[----:B------:R-:W-:Y:S02]  /*0940*/  @P0 LEA R156, P4, R157, c[0x0][0x218], 0x3 ;  /* 0x000086009d9c0a11 */ /* 0x000fe400078818ff */
[----:B------:R-:W-:Y:S02]  /*0950*/  @P0 LEA.HI.X R77, R77, c[0x0][0x21c], RZ, 0x3, P2 ;  /* 0x000087004d4d0a11 */ /* 0x000fe400010f1cff */
[----:B------:R-:W-:Y:S02]  /*0960*/  @P0 LEA R160, P2, R161, c[0x0][0x218], 0x3 ;  /* 0x00008600a1a00a11 */ /* 0x000fe400078418ff */
[----:B------:R-:W-:Y:S01]  /*0970*/  @P0 LEA.HI.X R157, R157, c[0x0][0x21c], RZ, 0x3, P4 ;  /* 0x000087009d9d0a11 */ /* 0x000fe200020f1cff */
[----:B------:R-:W-:Y:S01]  /*0980*/  ULDC.U8 UR6, c[0x0][0x1f0] ;  /* 0x00007c0000067ab9 */ /* 0x000fe20000000000 */
[----:B------:R-:W-:Y:S01]  /*0990*/  @P0 LEA R158, P3, R159, c[0x0][0x218], 0x3 ;  /* 0x000086009f9e0a11 */ /* 0x000fe200078618ff */
[----:B-----5:R4:W5:Y:S01]  /*09a0*/  @P0 LDG.E.64 R2, [R76.64] ;  /* 0x000000044c020981 */ /* 0x020962000c1e1b00 */
[----:B0-----:R-:W-:-:S02]  /*09b0*/  @P0 LEA R162, P4, R167, c[0x0][0x218], 0x3 ;  /* 0x00008600a7a20a11 */ /* 0x001fc400078818ff */
[----:B------:R-:W-:Y:S01]  /*09c0*/  @P0 LEA.HI.X R161, R161, c[0x0][0x21c], RZ, 0x3, P2 ;  /* 0x00008700a1a10a11 */ /* 0x000fe200010f1cff */
[----:B------:R0:W5:Y:S01]  /*09d0*/  @P0 LDG.E.64 R52, [R156.64] ;  /* 0x000000049c340981 */ /* 0x000162000c1e1b00 */
[----:B------:R-:W-:Y:S02]  /*09e0*/  @P0 LEA.HI.X R159, R159, c[0x0][0x21c], RZ, 0x3, P3 ;  /* 0x000087009f9f0a11 */ /* 0x000fe400018f1cff */
[----:B------:R-:W-:Y:S01]  /*09f0*/  @P0 LEA.HI.X R163, R167, c[0x0][0x21c], RZ, 0x3, P4 ;  /* 0x00008700a7a30a11 */ /* 0x000fe200020f1cff */
[----:B------:R0:W5:Y:S01]  /*0a00*/  @P0 LDG.E.64 R56, [R160.64] ;  /* 0x00000004a0380981 */ /* 0x000162000c1e1b00 */
[----:B------:R-:W-:-:S03]  /*0a10*/  MOV R148, 0x3f800000 ;  /* 0x3f80000000947802 */ /* 0x000fc60000000f00 */
[----:B------:R0:W5:Y:S04]  /*0a20*/  @P0 LDG.E.64 R54, [R158.64] ;  /* 0x000000049e360981 */ /* 0x000168000c1e1b00 */
[----:B------:R0:W5:Y:S01]  /*0a30*/  @P0 LDG.E.64 R58, [R162.64] ;  /* 0x00000004a23a0981 */ /* 0x000162000c1e1b00 */
[----:B--2---:R-:W-:Y:S01]  /*0a40*/  @P1 HADD2.F32 R148, -RZ, R136.H0_H0 ;  /* 0x20000088ff941230 */ /* 0x004fe20000004100 */
[----:B------:R-:W-:Y:S02]  /*0a50*/  ISETP.NE.AND P1, PT, RZ, UR6, PT ;  /* 0x00000006ff007c0c */ /* 0x000fe4000bf25270 */
[----:B---3--:R-:W-:Y:S02]  /*0a60*/  MOV R136, R62 ;  /* 0x0000003e00887202 */ /* 0x008fe40000000f00 */
[----:B------:R-:W-:-:S02]  /*0a70*/  SHF.R.U64 R172, R62, 0x10, R63 ;  /* 0x000000103eac7819 */ /* 0x000fc4000000123f */
[----:B0-----:R-:W-:Y:S02]  /*0a80*/  MOV R156, R63 ;  /* 0x0000003f009c7202 */ /* 0x001fe40000000f00 */
[----:B------:R-:W-:Y:S01]  /*0a90*/  SHF.R.U32.HI R171, RZ, 0x10, R63 ;  /* 0x00000010ffab7819 */ /* 0x000fe2000001163f */
[----:B----4-:R-:W-:Y:S01]  /*0aa0*/  IMAD.MOV.U32 R76, RZ, RZ, R64 ;  /* 0x000000ffff4c7224 */ /* 0x010fe200078e0040 */
[----:B------:R-:W-:Y:S02]  /*0ab0*/  SHF.R.U64 R175, R64, 0x10, R65 ;  /* 0x0000001040af7819 */ /* 0x000fe40000001241 */
[----:B------:R-:W-:Y:S02]  /*0ac0*/  MOV R161, R48 ;  /* 0x0000003000a17202 */ /* 0x000fe40000000f00 */
[----:B------:R-:W-:Y:S02]  /*0ad0*/  SHF.R.U64 R186, R48, 0x10, R49 ;  /* 0x0000001030ba7819 */ /* 0x000fe40000001231 */
[----:B------:R-:W-:-:S02]  /*0ae0*/  SHF.R.U32.HI R48, RZ, 0x10, R69 ;  /* 0x00000010ff307819 */ /* 0x000fc40000011645 */
[----:B------:R-:W-:Y:S02]  /*0af0*/  MOV R163, R49 ;  /* 0x0000003100a37202 */ /* 0x000fe40000000f00 */
[----:B------:R-:W-:Y:S02]  /*0b00*/  SHF.R.U32.HI R192, RZ, 0x10, R49 ;  /* 0x00000010ffc07819 */ /* 0x000fe40000011631 */
[----:B------:R-:W-:Y:S02]  /*0b10*/  MOV R157, R50 ;  /* 0x00000032009d7202 */ /* 0x000fe40000000f00 */
[--C-:B------:R-:W-:Y:S02]  /*0b20*/  SHF.R.U64 R174, R50, 0x10, R51.reuse ;  /* 0x0000001032ae7819 */ /* 0x100fe40000001233 */
[----:B------:R-:W-:Y:S02]  /*0b30*/  MOV R159, R51 ;  /* 0x00000033009f7202 */ /* 0x000fe40000000f00 */
[----:B------:R-:W-:-:S02]  /*0b40*/  SHF.R.U32.HI R180, RZ, 0x10, R51 ;  /* 0x00000010ffb47819 */ /* 0x000fc40000011633 */
[----:B------:R-:W-:Y:S01]  /*0b50*/  SHF.R.U64 R62, R68, 0x10, R69 ;  /* 0x00000010443e7819 */ /* 0x000fe20000001245 */
[----:B------:R-:W-:Y:S01]  /*0b60*/  HADD2.F32 R50, -RZ, R45.H0_H0 ;  /* 0x2000002dff327230 */ /* 0x000fe20000004100 */
[--C-:B------:R-:W-:Y:S02]  /*0b70*/  SHF.R.U64 R49, R44, 0x10, R45.reuse ;  /* 0x000000102c317819 */ /* 0x100fe4000000122d */
[----:B------:R-:W-:Y:S01]  /*0b80*/  SHF.R.U32.HI R51, RZ, 0x10, R45 ;  /* 0x00000010ff337819 */ /* 0x000fe2000001162d */
[----:B------:R-:W-:Y:S01]  /*0b90*/  HADD2.F32 R45, -RZ, R48.H0_H0 ;  /* 0x20000030ff2d7230 */ /* 0x000fe20000004100 */
[----:B------:R-:W-:Y:S02]  /*0ba0*/  FSEL R196, R166, RZ, !P1 ;  /* 0x000000ffa6c47208 */ /* 0x000fe40004800000 */
[----:B-1----:R-:W-:Y:S02]  /*0bb0*/  MOV R165, R46 ;  /* 0x0000002e00a57202 */ /* 0x002fe40000000f00 */
[----:B------:R-:W-:Y:S01]  /*0bc0*/  SHF.R.U64 R194, R46, 0x10, R47 ;  /* 0x000000102ec27819 */ /* 0x000fe2000000122f */
[----:B------:R-:W-:Y:S01]  /*0bd0*/  HADD2.F32 R46, -RZ, R44.H0_H0 ;  /* 0x2000002cff2e7230 */ /* 0x000fe20000004100 */
[----:B------:R-:W-:Y:S01]  /*0be0*/  SHF.R.U64 R160, R60, 0x10, R61 ;  /* 0x000000103ca07819 */ /* 0x000fe2000000123d */
[----:B------:R-:W-:Y:S01]  /*0bf0*/  HADD2.F32 R63, -RZ, R70.H0_H0 ;  /* 0x20000046ff3f7230 */ /* 0x000fe20000004100 */
[----:B------:R-:W-:Y:S01]  /*0c00*/  MOV R167, R47 ;  /* 0x0000002f00a77202 */ /* 0x000fe20000000f00 */
[----:B------:R-:W-:Y:S01]  /*0c10*/  HADD2.F32 R44, -RZ, R62.H0_H0 ;  /* 0x2000003eff2c7230 */ /* 0x000fe20000004100 */
[----:B------:R-:W-:Y:S01]  /*0c20*/  SHF.R.U32.HI R169, RZ, 0x10, R47 ;  /* 0x00000010ffa97819 */ /* 0x000fe2000001162f */
[----:B------:R-:W-:Y:S01]  /*0c30*/  HADD2.F32 R60, -RZ, R60.H0_H0 ;  /* 0x2000003cff3c7230 */ /* 0x000fe20000004100 */
[----:B------:R-:W-:-:S02]  /*0c40*/  MOV R77, R65 ;  /* 0x00000041004d7202 */ /* 0x000fc40000000f00 */
[----:B------:R-:W-:Y:S02]  /*0c50*/  SHF.R.U32.HI R173, RZ, 0x10, R65 ;  /* 0x00000010ffad7819 */ /* 0x000fe40000011641 */
[----:B------:R-:W-:Y:S01]  /*0c60*/  SHF.R.U32.HI R47, RZ, 0x10, R61 ;  /* 0x00000010ff2f7819 */ /* 0x000fe2000001163d */
[----:B------:R-:W-:Y:S01]  /*0c70*/  HADD2.F32 R61, -RZ, R61.H0_H0 ;  /* 0x2000003dff3d7230 */ /* 0x000fe20000004100 */
[--C-:B------:R-:W-:Y:S01]  /*0c80*/  SHF.R.U32.HI R64, RZ, 0x10, R71.reuse ;  /* 0x00000010ff407819 */ /* 0x100fe20000011647 */
[----:B------:R-:W-:Y:S01]  /*0c90*/  HADD2.F32 R68, -RZ, R68.H0_H0 ;  /* 0x20000044ff447230 */ /* 0x000fe20000004100 */
[----:B------:R-:W-:Y:S01]  /*0ca0*/  SHF.R.U64 R65, R70, 0x10, R71 ;  /* 0x0000001046417819 */ /* 0x000fe20000001247 */
[----:B------:R-:W-:Y:S01]  /*0cb0*/  FADD.FTZ R70, -R196, R45 ;  /* 0x0000002dc4467221 */ /* 0x000fe20000010100 */
[--C-:B------:R-:W-:Y:S01]  /*0cc0*/  SHF.R.U64 R158, R74, 0x10, R75.reuse ;  /* 0x000000104a9e7819 */ /* 0x100fe2000000124b */
        /* <DEDUP_REMOVED lines=20> */
[C---:B------:R-:W-:Y:S02]  /*0e10*/  FMUL.FTZ R62, R147.reuse, R62 ;  /* 0x0000003e933e7220 */ /* 0x040fe40000410000 */
[----:B------:R-:W-:Y:S02]  /*0e20*/  FADD.FTZ R190, -R196, R63 ;  /* 0x0000003fc4be7221 */ /* 0x000fe40000010100 */
[----:B------:R-:W-:Y:S02]  /*0e30*/  FMUL.FTZ R64, R40, R76 ;  /* 0x0000004c28407220 */ /* 0x000fe40000410000 */
[C---:B------:R-:W-:Y:S02]  /*0e40*/  FMUL.FTZ R75, R147.reuse, R60 ;  /* 0x0000003c934b7220 */ /* 0x040fe40000410000 */
[----:B------:R-:W-:Y:S01]  /*0e50*/  FMUL.FTZ R63, R147, R68 ;  /* 0x00000044933f7220 */ /* 0x000fe20000410000 */
[----:B------:R-:W-:Y:S01]  /*0e60*/  HADD2.F32 R77, -RZ, R77.H0_H0 ;  /* 0x2000004dff4d7230 */ /* 0x000fe20000004100 */
[C---:B------:R-:W-:Y:S01]  /*0e70*/  FADD.FTZ R166, -R196.reuse, R46 ;  /* 0x0000002ec4a67221 */ /* 0x040fe20000010100 */
[----:B------:R-:W-:Y:S01]  /*0e80*/  HADD2.F32 R47, -RZ, R47.H0_H0 ;  /* 0x2000002fff2f7230 */ /* 0x000fe20000004100 */
[----:B------:R-:W-:Y:S01]  /*0e90*/  FADD.FTZ R46, -R196, R74 ;  /* 0x0000004ac42e7221 */ /* 0x000fe20000010100 */
[----:B------:R-:W-:Y:S01]  /*0ea0*/  HADD2.F32 R49, -RZ, R49.H0_H0 ;  /* 0x20000031ff317230 */ /* 0x000fe20000004100 */
[----:B------:R-:W-:-:S02]  /*0eb0*/  FADD.FTZ R134, R65, R134 ;  /* 0x0000008641867221 */ /* 0x000fc40000010000 */
[----:B------:R-:W-:Y:S02]  /*0ec0*/  FMUL.FTZ R68, R147, R48 ;  /* 0x0000003093447220 */ /* 0x000fe40000410000 */
[-C--:B------:R-:W-:Y:S02]  /*0ed0*/  FFMA.FTZ R135, R62, R65.reuse, R135 ;  /* 0x000000413e877223 */ /* 0x080fe40000010087 */
[----:B------:R-:W-:Y:S02]  /*0ee0*/  FMUL.FTZ R65, R41, R65 ;  /* 0x0000004129417220 */ /* 0x000fe40000410000 */
[----:B------:R-:W-:Y:S02]  /*0ef0*/  FADD.FTZ R48, RZ, R64 ;  /* 0x00000040ff307221 */ /* 0x000fe40000010000 */
[----:B------:R-:W-:Y:S02]  /*0f00*/  FADD.FTZ R94, R45, R94 ;  /* 0x0000005e2d5e7221 */ /* 0x000fe40000010000 */
[----:B------:R-:W-:-:S02]  /*0f10*/  FFMA.FTZ R78, R75, R45, R78 ;  /* 0x0000002d4b4e7223 */ /* 0x000fc4000001004e */
[----:B------:R-:W-:Y:S02]  /*0f20*/  FMUL.FTZ R74, R36, R45 ;  /* 0x0000002d244a7220 */ /* 0x000fe40000410000 */
[----:B------:R-:W-:Y:S01]  /*0f30*/  FADD.FTZ R188, -R196, R71 ;  /* 0x00000047c4bc7221 */ /* 0x000fe20000010100 */
[----:B------:R-:W-:Y:S01]  /*0f40*/  HADD2.F32 R71, -RZ, R173.H0_H0 ;  /* 0x200000adff477230 */ /* 0x000fe20000004100 */
[----:B------:R-:W-:Y:S02]  /*0f50*/  FFMA.FTZ R45, R63, R64, RZ ;  /* 0x000000403f2d7223 */ /* 0x000fe400000100ff */
[----:B------:R-:W-:Y:S02]  /*0f60*/  FMUL.FTZ R70, R147, R70 ;  /* 0x0000004693467220 */ /* 0x000fe40000410000 */
[----:B------:R-:W-:Y:S02]  /*0f70*/  FMUL.FTZ R69, R42, R77 ;  /* 0x0000004d2a457220 */ /* 0x000fe40000410000 */
[----:B------:R-:W-:-:S02]  /*0f80*/  FADD.FTZ R48, R48, R65 ;  /* 0x0000004130307221 */ /* 0x000fc40000010000 */
[C---:B------:R-:W-:Y:S01]  /*0f90*/  FADD.FTZ R164, -R196.reuse, R47 ;  /* 0x0000002fc4a47221 */ /* 0x040fe20000010100 */
[----:B------:R-:W-:Y:S01]  /*0fa0*/  HADD2.F32 R47, -RZ, R156.H0_H0 ;  /* 0x2000009cff2f7230 */ /* 0x000fe20000004100 */
[----:B------:R-:W-:Y:S01]  /*0fb0*/  FADD.FTZ R170, -R196, R49 ;  /* 0x00000031c4aa7221 */ /* 0x000fe20000010100 */
[----:B------:R-:W-:Y:S01]  /*0fc0*/  HADD2.F32 R49, -RZ, R165.H0_H0 ;  /* 0x200000a5ff317230 */ /* 0x000fe20000004100 */
[----:B------:R-:W-:Y:S02]  /*0fd0*/  FFMA.FTZ R45, R62, R65, R45 ;  /* 0x000000413e2d7223 */ /* 0x000fe4000001002d */
[----:B------:R-:W-:Y:S02]  /*0fe0*/  FADD.FTZ R130, R71, R130 ;  /* 0x0000008247827221 */ /* 0x000fe40000010000 */
[----:B------:R-:W-:Y:S02]  /*0ff0*/  FFMA.FTZ R131, R70, R71, R131 ;  /* 0x0000004746837223 */ /* 0x000fe40000010083 */
[----:B------:R-:W-:-:S02]  /*1000*/  FMUL.FTZ R165, R147, R160 ;  /* 0x000000a093a57220 */ /* 0x000fc40000410000 */
[----:B------:R-:W-:Y:S02]  /*1010*/  FMUL.FTZ R71, R43, R71 ;  /* 0x000000472b477220 */ /* 0x000fe40000410000 */
[----:B------:R-:W-:Y:S02]  /*1020*/  FADD.FTZ R48, R48, R69 ;  /* 0x0000004530307221 */ /* 0x000fe40000010000 */
[----:B------:R-:W-:Y:S02]  /*1030*/  FADD.FTZ R141, R76, R141 ;  /* 0x0000008d4c8d7221 */ /* 0x000fe40000010000 */
[----:B------:R-:W-:Y:S01]  /*1040*/  FFMA.FTZ R142, R63, R76, R142 ;  /* 0x0000004c3f8e7223 */ /* 0x000fe2000001008e */
[----:B------:R-:W-:Y:S01]  /*1050*/  HADD2.F32 R76, -RZ, R172.H0_H0 ;  /* 0x200000acff4c7230 */ /* 0x000fe20000004100 */
[----:B------:R-:W-:Y:S02]  /*1060*/  FFMA.FTZ R45, R68, R69, R45 ;  /* 0x00000045442d7223 */ /* 0x000fe4000001002d */
[----:B------:R-:W-:-:S02]  /*1070*/  FADD.FTZ R132, R77, R132 ;  /* 0x000000844d847221 */ /* 0x000fc40000010000 */
[----:B------:R-:W-:Y:S02]  /*1080*/  FFMA.FTZ R133, R68, R77, R133 ;  /* 0x0000004d44857223 */ /* 0x000fe40000010085 */
[C---:B------:R-:W-:Y:S02]  /*1090*/  FMUL.FTZ R136, R147.reuse, R164 ;  /* 0x000000a493887220 */ /* 0x040fe40000410000 */
        /* <DEDUP_REMOVED lines=10> */
[----:B------:R-:W-:Y:S01]  /*1140*/  FFMA.FTZ R47, R75, R74, R48 ;  /* 0x0000004a4b2f7223 */ /* 0x000fe20000010030 */
[----:B------:R-:W-:Y:S01]  /*1150*/  HADD2.F32 R156, -RZ, R171.H0_H0 ;  /* 0x200000abff9c7230 */ /* 0x000fe20000004100 */
[----:B------:R-:W-:Y:S02]  /*1160*/  FADD.FTZ R45, R45, R76 ;  /* 0x0000004c2d2d7221 */ /* 0x000fe40000010000 */
[----:B------:R-:W-:Y:S01]  /*1170*/  FFMA.FTZ R47, R77, R76, R47 ;  /* 0x0000004c4d2f7223 */ /* 0x000fe2000001002f */
[----:B------:R-:W-:Y:S01]  /*1180*/  HADD2.F32 R157, -RZ, R157.H0_H0 ;  /* 0x2000009dff9d7230 */ /* 0x000fe20000004100 */
[----:B------:R-:W-:Y:S02]  /*1190*/  FMUL.FTZ R171, R39, R156 ;  /* 0x0000009c27ab7220 */ /* 0x000fe40000410000 */
[----:B------:R-:W-:Y:S02]  /*11a0*/  FADD.FTZ R48, R45, R164 ;  /* 0x000000a42d307221 */ /* 0x000fe40000010000 */
[----:B------:R-:W-:Y:S01]  /*11b0*/  FFMA.FTZ R47, R165, R164, R47 ;  /* 0x000000a4a52f7223 */ /* 0x000fe2000001002f */
[----:B------:R-:W-:Y:S01]  /*11c0*/  HADD2.F32 R174, -RZ, R174.H0_H0 ;  /* 0x200000aeffae7230 */ /* 0x000fe20000004100 */
[----:B------:R-:W-:Y:S01]  /*11d0*/  FMUL.FTZ R172, R32, R157 ;  /* 0x0000009d20ac7220 */ /* 0x000fe20000410000 */
[----:B------:R-:W-:Y:S01]  /*11e0*/  HADD2.F32 R60, -RZ, R169.H0_H0 ;  /* 0x200000a9ff3c7230 */ /* 0x000fe20000004100 */
[----:B------:R-:W-:-:S02]  /*11f0*/  FADD.FTZ R45, R48, R171 ;  /* 0x000000ab302d7221 */ /* 0x000fc40000010000 */
[C---:B------:R-:W-:Y:S02]  /*1200*/  FMUL.FTZ R169, R147.reuse, R166 ;  /* 0x000000a693a97220 */ /* 0x040fe40000410000 */
[----:B------:R-:W-:Y:S01]  /*1210*/  FFMA.FTZ R47, R136, R171, R47 ;  /* 0x000000ab882f7223 */ /* 0x000fe2000001002f */
[----:B------:R-:W-:Y:S01]  /*1220*/  HADD2.F32 R51, -RZ, R51.H0_H0 ;  /* 0x20000033ff337230 */ /* 0x000fe20000004100 */
[----:B------:R-:W-:Y:S01]  /*1230*/  FMUL.FTZ R170, R147, R170 ;  /* 0x000000aa93aa7220 */ /* 0x000fe20000410000 */
[----:B------:R-:W-:Y:S01]  /*1240*/  HADD2.F32 R159, -RZ, R159.H0_H0 ;  /* 0x2000009fff9f7230 */ /* 0x000fe20000004100 */
[----:B------:R-:W-:Y:S02]  /*1250*/  FADD.FTZ R48, R45, R172 ;  /* 0x000000ac2d307221 */ /* 0x000fe40000010000 */
[----:B------:R-:W-:Y:S02]  /*1260*/  FMUL.FTZ R175, R33, R174 ;  /* 0x000000ae21af7220 */ /* 0x000fe40000410000 */
[----:B------:R-:W-:Y:S01]  /*1270*/  FFMA.FTZ R45, R169, R172, R47 ;  /* 0x000000aca92d7223 */ /* 0x000fe2000001002f */
[----:B------:R-:W-:Y:S01]  /*1280*/  HADD2.F32 R180, -RZ, R180.H0_H0 ;  /* 0x200000b4ffb47230 */ /* 0x000fe20000004100 */
[----:B------:R-:W-:-:S02]  /*1290*/  FADD.FTZ R97, R174, R97 ;  /* 0x00000061ae617221 */ /* 0x000fc40000010000 */
[----:B------:R-:W-:Y:S02]  /*12a0*/  FFMA.FTZ R81, R170, R174, R81 ;  /* 0x000000aeaa517223 */ /* 0x000fe40000010051 */
[----:B------:R-:W-:Y:S02]  /*12b0*/  FADD.FTZ R178, -R196, R51 ;  /* 0x00000033c4b27221 */ /* 0x000fe40000010100 */
[C---:B------:R-:W-:Y:S02]  /*12c0*/  FMUL.FTZ R173, R147.reuse, R176 ;  /* 0x000000b093ad7220 */ /* 0x040fe40000410000 */
        /* <DEDUP_REMOVED lines=33> */
[----:B------:R-:W-:Y:S01]  /*14e0*/  FFMA.FTZ R45, R183, R184, R45 ;  /* 0x000000b8b72d7223 */ /* 0x000fe2000001002d */
[----:B------:R-:W-:Y:S01]  /*14f0*/  HADD2.F32 R194, -RZ, R194.H0_H0 ;  /* 0x200000c2ffc27230 */ /* 0x000fe20000004100 */
[----:B------:R-:W-:Y:S02]  /*1500*/  FADD.FTZ R95, R156, R95 ;  /* 0x0000005f9c5f7221 */ /* 0x000fe40000010000 */
[----:B------:R-:W-:Y:S02]  /*1510*/  FFMA.FTZ R79, R136, R156, R79 ;  /* 0x0000009c884f7223 */ /* 0x000fe4000001004f */
[----:B------:R-:W-:Y:S02]  /*1520*/  FADD.FTZ R158, -R196, R158 ;  /* 0x0000009ec49e7221 */ /* 0x000fe40000010100 */
        /* <DEDUP_REMOVED lines=27> */
[----:B------:R-:W-:Y:S01]  /*16e0*/  SEL R186, R140, R139, !P1 ;  /* 0x0000008b8cba7207 */ /* 0x000fe20004800000 */
        /* <DEDUP_REMOVED lines=14> */
.L_x_5514:
        /* <DEDUP_REMOVED lines=18> */
.L_x_5515:
        /* <DEDUP_REMOVED lines=15> */
[----:B------:R-:W-:Y:S01]  /*19e0*/  FADD.FTZ R167, R46, R167 ;  /* 0x000000a72ea77221 */ /* 0x000fe20000010000 */
[----:B-----5:R-:W-:Y:S01]  /*19f0*/  @P0 SHF.R.U64 R46, R2, 0x10, R3 ;  /* 0x00000010022e0819 */ /* 0x020fe20000001203 */
[----:B------:R-:W-:-:S02]  /*1a00*/  FADD.FTZ R44, R47, R44 ;  /* 0x0000002c2f2c7221 */ /* 0x000fc40000010000 */
[----:B0-----:R-:W-:Y:S01]  /*1a10*/  FADD.FTZ R167, R167, R48 ;  /* 0x00000030a7a77221 */ /* 0x001fe20000010000 */
[----:B------:R-:W-:Y:S01]  /*1a20*/  @P0 MOV R48, R52 ;  /* 0x0000003400300202 */ /* 0x000fe20000000f00 */
[----:B------:R-:W-:Y:S01]  /*1a30*/  FADD.FTZ R44, R44, R49 ;  /* 0x000000312c2c7221 */ /* 0x000fe20000010000 */
[----:B------:R-:W-:Y:S01]  /*1a40*/  @P0 HADD2.F32 R46, -RZ, R46.H0_H0 ;  /* 0x2000002eff2e0230 */ /* 0x000fe20000004100 */
[----:B------:R-:W-:Y:S02]  /*1a50*/  FADD.FTZ R50, R50, R167 ;  /* 0x000000a732327221 */ /* 0x000fe40000010000 */
[----:B------:R-:W-:Y:S01]  /*1a60*/  FADD.FTZ R44, R51, R44 ;  /* 0x0000002c332c7221 */ /* 0x000fe20000010000 */
[----:B------:R-:W-:Y:S01]  /*1a70*/  @P0 HADD2.F32 R48, -RZ, R48.H0_H0 ;  /* 0x20000030ff300230 */ /* 0x000fe20000004100 */
[----:B------:R-:W-:Y:S02]  /*1a80*/  FMUL.FTZ R50, R50, c[0x0][0x1e0] ;  /* 0x0000780032327a20 */ /* 0x000fe40000410000 */
[----:B------:R-:W-:-:S03]  /*1a90*/  FMUL.FTZ R167, R44, c[0x0][0x1e0] ;  /* 0x000078002ca77a20 */ /* 0x000fc60000410000 */
[----:B------:R-:W-:Y:S02]  /*1aa0*/  FSEL R166, R50, RZ, !P2 ;  /* 0x000000ff32a67208 */ /* 0x000fe40005000000 */
[----:B------:R-:W-:-:S03]  /*1ab0*/  @P0 SHF.R.U64 R50, R52, 0x10, R53 ;  /* 0x0000001034320819 */ /* 0x000fc60000001235 */
[-CC-:B------:R-:W-:Y:S02]  /*1ac0*/  FFMA.FTZ R75, R75, R167.reuse, R166.reuse ;  /* 0x000000a74b4b7223 */ /* 0x180fe400000100a6 */
[-CC-:B------:R-:W-:Y:S01]  /*1ad0*/  FFMA.FTZ R77, R77, R167.reuse, R166.reuse ;  /* 0x000000a74d4d7223 */ /* 0x180fe200000100a6 */
[----:B------:R-:W-:Y:S01]  /*1ae0*/  @P0 HADD2.F32 R50, -RZ, R50.H0_H0 ;  /* 0x20000032ff320230 */ /* 0x000fe20000004100 */
[-CC-:B------:R-:W-:Y:S02]  /*1af0*/  FFMA.FTZ R44, R176, R167.reuse, R166.reuse ;  /* 0x000000a7b02c7223 */ /* 0x180fe400000100a6 */
[-CC-:B------:R-:W-:Y:S02]  /*1b00*/  FFMA.FTZ R63, R63, R167.reuse, R166.reuse ;  /* 0x000000a73f3f7223 */ /* 0x180fe400000100a6 */
[----:B------:R-:W-:Y:S02]  /*1b10*/  FFMA.FTZ R68, R68, R167, R166 ;  /* 0x000000a744447223 */ /* 0x000fe400000100a6 */
[----:B------:R-:W-:-:S02]  /*1b20*/  FADD.FTZ R74, R74, -R75 ;  /* 0x8000004b4a4a7221 */ /* 0x000fc40000010000 */
[----:B------:R-:W-:Y:S02]  /*1b30*/  FFMA.FTZ R62, R62, R167, R166 ;  /* 0x000000a73e3e7223 */ /* 0x000fe400000100a6 */
[----:B------:R-:W-:Y:S02]  /*1b40*/  FADD.FTZ R76, R76, -R77 ;  /* 0x8000004d4c4c7221 */ /* 0x000fe40000010000 */
[----:B------:R-:W-:Y:S01]  /*1b50*/  FADD.FTZ R188, R177, -R44 ;  /* 0x8000002cb1bc7221 */ /* 0x000fe20000010000 */
[----:B------:R-:W-:Y:S01]  /*1b60*/  @P0 MOV R44, R2 ;  /* 0x00000002002c0202 */ /* 0x000fe20000000f00 */
[----:B------:R-:W-:Y:S02]  /*1b70*/  FADD.FTZ R64, R64, -R63 ;  /* 0x8000003f40407221 */ /* 0x000fe40000010000 */
[----:B------:R-:W-:Y:S02]  /*1b80*/  FADD.FTZ R68, R69, -R68 ;  /* 0x8000004445447221 */ /* 0x000fe40000010000 */
[----:B------:R-:W-:Y:S01]  /*1b90*/  FMUL.FTZ R61, R147, R74 ;  /* 0x0000004a933d7220 */ /* 0x000fe20000410000 */
[----:B------:R-:W-:Y:S01]  /*1ba0*/  @P0 HADD2.F32 R44, -RZ, R44.H0_H0 ;  /* 0x2000002cff2c0230 */ /* 0x000fe20000004100 */
[----:B------:R-:W-:-:S02]  /*1bb0*/  FADD.FTZ R62, R65, -R62 ;  /* 0x8000003e413e7221 */ /* 0x000fc40000010000 */
[----:B------:R-:W-:Y:S02]  /*1bc0*/  FMUL.FTZ R69, R147, R76 ;  /* 0x0000004c93457220 */ /* 0x000fe40000410000 */
[-CC-:B------:R-:W-:Y:S02]  /*1bd0*/  FFMA.FTZ R165, R165, R167.reuse, R166.reuse ;  /* 0x000000a7a5a57223 */ /* 0x180fe400000100a6 */
[----:B------:R-:W-:Y:S02]  /*1be0*/  FFMA.FTZ R136, R136, R167, R166 ;  /* 0x000000a788887223 */ /* 0x000fe400000100a6 */
[----:B------:R-:W-:Y:S01]  /*1bf0*/  FMUL.FTZ R45, R147, R64 ;  /* 0x00000040932d7220 */ /* 0x000fe20000410000 */
[----:B------:R-:W-:Y:S01]  /*1c00*/  @P0 SHF.R.U64 R64, R54, 0x10, R55 ;  /* 0x0000001036400819 */ /* 0x000fe20000001237 */
[----:B------:R-:W-:Y:S01]  /*1c10*/  @P0 FADD.FTZ R61, R61, R48 ;  /* 0x000000303d3d0221 */ /* 0x000fe20000010000 */
[----:B------:R-:W-:Y:S01]  /*1c20*/  @P0 MOV R48, R53 ;  /* 0x0000003500300202 */ /* 0x000fe20000000f00 */
[----:B------:R-:W-:-:S02]  /*1c30*/  FMUL.FTZ R47, R147, R62 ;  /* 0x0000003e932f7220 */ /* 0x000fc40000410000 */
[----:B------:R-:W-:Y:S01]  /*1c40*/  @P0 FADD.FTZ R69, R69, R50 ;  /* 0x0000003245450221 */ /* 0x000fe20000010000 */
[----:B------:R-:W-:Y:S01]  /*1c50*/  @P0 SHF.R.U32.HI R50, RZ, 0x10, R53 ;  /* 0x00000010ff320819 */ /* 0x000fe20000011635 */
[----:B------:R-:W-:Y:S01]  /*1c60*/  FFMA.FTZ R70, R70, R167, R166 ;  /* 0x000000a746467223 */ /* 0x000fe200000100a6 */
[----:B------:R-:W-:Y:S01]  /*1c70*/  @P0 HADD2.F32 R48, -RZ, R48.H0_H0 ;  /* 0x20000030ff300230 */ /* 0x000fe20000004100 */
[----:B------:R-:W-:Y:S02]  /*1c80*/  FADD.FTZ R164, R164, -R165 ;  /* 0x800000a5a4a47221 */ /* 0x000fe40000010000 */
[----:B------:R-:W-:Y:S01]  /*1c90*/  FADD.FTZ R136, R171, -R136 ;  /* 0x80000088ab887221 */ /* 0x000fe20000010000 */
[----:B------:R-:W-:Y:S01]  /*1ca0*/  @P0 HADD2.F32 R50, -RZ, R50.H0_H0 ;  /* 0x20000032ff320230 */ /* 0x000fe20000004100 */
[----:B------:R-:W-:Y:S01]  /*1cb0*/  @P0 FADD.FTZ R45, R45, R44 ;  /* 0x0000002c2d2d0221 */ /* 0x000fe20000010000 */
[----:B------:R-:W-:Y:S01]  /*1cc0*/  @P0 MOV R44, R3 ;  /* 0x00000003002c0202 */ /* 0x000fe20000000f00 */
[----:B------:R-:W-:-:S02]  /*1cd0*/  FFMA.FTZ R170, R170, R167, R166 ;  /* 0x000000a7aaaa7223 */ /* 0x000fc400000100a6 */
[----:B------:R-:W-:Y:S01]  /*1ce0*/  @P0 FADD.FTZ R47, R47, R46 ;  /* 0x0000002e2f2f0221 */ /* 0x000fe20000010000 */
[----:B------:R-:W-:Y:S01]  /*1cf0*/  @P0 SHF.R.U32.HI R46, RZ, 0x10, R3 ;  /* 0x00000010ff2e0819 */ /* 0x000fe20000011603 */
[----:B------:R-:W-:Y:S01]  /*1d00*/  FADD.FTZ R70, R71, -R70 ;  /* 0x8000004647467221 */ /* 0x000fe20000010000 */
[----:B------:R-:W-:Y:S01]  /*1d10*/  @P0 HADD2.F32 R44, -RZ, R44.H0_H0 ;  /* 0x2000002cff2c0230 */ /* 0x000fe20000004100 */
[----:B------:R-:W-:Y:S02]  /*1d20*/  FFMA.FTZ R169, R169, R167, R166 ;  /* 0x000000a7a9a97223 */ /* 0x000fe400000100a6 */
[C---:B------:R-:W-:Y:S01]  /*1d30*/  FMUL.FTZ R71, R147.reuse, R164 ;  /* 0x000000a493477220 */ /* 0x040fe20000410000 */
[----:B------:R-:W-:Y:S01]  /*1d40*/  @P0 HADD2.F32 R46, -RZ, R46.H0_H0 ;  /* 0x2000002eff2e0230 */ /* 0x000fe20000004100 */
[----:B------:R-:W-:Y:S02]  /*1d50*/  @P0 IMAD.MOV.U32 R62, RZ, RZ, R54 ;  /* 0x000000ffff3e0224 */ /* 0x000fe400078e0036 */
[----:B------:R-:W-:-:S02]  /*1d60*/  FMUL.FTZ R75, R147, R136 ;  /* 0x00000088934b7220 */ /* 0x000fc40000410000 */
[----:B------:R-:W-:Y:S01]  /*1d70*/  FADD.FTZ R176, R175, -R170 ;  /* 0x800000aaafb07221 */ /* 0x000fe20000010000 */
[----:B------:R-:W-:Y:S01]  /*1d80*/  @P0 HADD2.F32 R62, -RZ, R62.H0_H0 ;  /* 0x2000003eff3e0230 */ /* 0x000fe20000004100 */
[----:B------:R-:W-:Y:S02]  /*1d90*/  FADD.FTZ R60, R172, -R169 ;  /* 0x800000a9ac3c7221 */ /* 0x000fe40000010000 */
[----:B------:R-:W-:Y:S02]  /*1da0*/  FFMA.FTZ R173, R173, R167, R166 ;  /* 0x000000a7adad7223 */ /* 0x000fe400000100a6 */
[----:B------:R-:W-:Y:S02]  /*1db0*/  FMUL.FTZ R51, R147, R68 ;  /* 0x0000004493337220 */ /* 0x000fe40000410000 */
[----:B------:R-:W-:Y:S01]  /*1dc0*/  @P0 FADD.FTZ R71, R71, R48 ;  /* 0x0000003047470221 */ /* 0x000fe20000010000 */
[----:B------:R-:W-:Y:S01]  /*1dd0*/  @P0 HADD2.F32 R48, -RZ, R64.H0_H0 ;  /* 0x20000040ff300230 */ /* 0x000fe20000004100 */
[----:B------:R-:W-:-:S02]  /*1de0*/  FMUL.FTZ R65, R147, R70 ;  /* 0x0000004693417220 */ /* 0x000fc40000410000 */
[----:B------:R-:W-:Y:S01]  /*1df0*/  @P0 FADD.FTZ R75, R75, R50 ;  /* 0x000000324b4b0221 */ /* 0x000fe20000010000 */
[----:B------:R-:W-:Y:S01]  /*1e00*/  @P0 MOV R50, R55 ;  /* 0x0000003700320202 */ /* 0x000fe20000000f00 */
[----:B------:R-:W-:Y:S02]  /*1e10*/  FMUL.FTZ R77, R147, R176 ;  /* 0x000000b0934d7220 */ /* 0x000fe40000410000 */
[----:B------:R-:W-:Y:S02]  /*1e20*/  FFMA.FTZ R183, R183, R167, R166 ;  /* 0x000000a7b7b77223 */ /* 0x000fe400000100a6 */
[----:B------:R-:W-:Y:S01]  /*1e30*/  FMUL.FTZ R63, R147, R60 ;  /* 0x0000003c933f7220 */ /* 0x000fe20000410000 */
[----:B------:R-:W-:Y:S01]  /*1e40*/  @P0 MOV R60, R56 ;  /* 0x00000038003c0202 */ /* 0x000fe20000000f00 */
[----:B------:R-:W-:Y:S02]  /*1e50*/  FADD.FTZ R186, R174, -R173 ;  /* 0x800000adaeba7221 */ /* 0x000fe40000010000 */
[----:B------:R-:W-:Y:S01]  /*1e60*/  FMUL.FTZ R170, R47, R148 ;  /* 0x000000942faa7220 */ /* 0x000fe20000410000 */
[----:B------:R-:W-:Y:S01]  /*1e70*/  @P1 F2FP.PACK_AB R47, RZ, R47 ;  /* 0x0000002fff2f123e */ /* 0x000fe200000000ff */
[----:B------:R-:W-:Y:S01]  /*1e80*/  @P0 FADD.FTZ R51, R51, R44 ;  /* 0x0000002c33330221 */ /* 0x000fe20000010000 */
[----:B------:R-:W-:Y:S01]  /*1e90*/  @P0 HADD2.F32 R60, -RZ, R60.H0_H0 ;  /* 0x2000003cff3c0230 */ /* 0x000fe20000004100 */
[----:B------:R-:W-:Y:S01]  /*1ea0*/  @P0 FADD.FTZ R65, R65, R46 ;  /* 0x0000002e41410221 */ /* 0x000fe20000010000 */
[----:B------:R-:W-:Y:S01]  /*1eb0*/  @P1 PRMT R150, R47, 0x7610, R150 ;  /* 0x000076102f961816 */ /* 0x000fe20000000096 */
[----:B------:R-:W-:Y:S01]  /*1ec0*/  @P0 FADD.FTZ R77, R77, R48 ;  /* 0x000000304d4d0221 */ /* 0x000fe20000010000 */
[----:B------:R-:W-:Y:S01]  /*1ed0*/  @P0 HADD2.F32 R48, -RZ, R50.H0_H0 ;  /* 0x20000032ff300230 */ /* 0x000fe20000004100 */
[----:B------:R-:W-:Y:S01]  /*1ee0*/  FFMA.FTZ R179, R179, R167, R166 ;  /* 0x000000a7b3b37223 */ /* 0x000fe200000100a6 */
[----:B------:R-:W-:Y:S01]  /*1ef0*/  @P1 F2FP.PACK_AB R47, RZ, R71 ;  /* 0x00000047ff2f123e */ /* 0x000fe200000000ff */
[----:B------:R-:W-:-:S02]  /*1f00*/  FADD.FTZ R184, R184, -R183 ;  /* 0x800000b7b8b87221 */ /* 0x000fc40000010000 */
[----:B------:R-:W-:Y:S01]  /*1f10*/  @P0 FADD.FTZ R63, R63, R62 ;  /* 0x0000003e3f3f0221 */ /* 0x000fe20000010000 */
[----:B------:R-:W-:Y:S01]  /*1f20*/  @P0 SHF.R.U32.HI R62, RZ, 0x10, R55 ;  /* 0x00000010ff3e0819 */ /* 0x000fe20000011637 */
[----:B------:R-:W-:Y:S02]  /*1f30*/  FMUL.FTZ R44, R21, R170 ;  /* 0x000000aa152c7220 */ /* 0x000fe40000410000 */
[----:B------:R-:W-:Y:S01]  /*1f40*/  FMUL.FTZ R171, R51, R148 ;  /* 0x0000009433ab7220 */ /* 0x000fe20000410000 */
[----:B------:R-:W-:Y:S01]  /*1f50*/  @P1 F2FP.PACK_AB R51, RZ, R51 ;  /* 0x00000033ff33123e */ /* 0x000fe200000000ff */
[----:B------:R-:W-:Y:S01]  /*1f60*/  FMUL.FTZ R183, R147, R186 ;  /* 0x000000ba93b77220 */ /* 0x000fe20000410000 */
[----:B------:R0:W-:Y:S01]  /*1f70*/  F2F.F16.F32 R68, R44 ;  /* 0x0000002c00447304 */ /* 0x0001e20000200800 */
[--C-:B------:R-:W-:Y:S01]  /*1f80*/  FFMA.FTZ R182, R182, R167, R166.reuse ;  /* 0x000000a7b6b67223 */ /* 0x100fe200000100a6 */
[----:B------:R-:W-:Y:S01]  /*1f90*/  @P0 HADD2.F32 R50, -RZ, R62.H0_H0 ;  /* 0x2000003eff320230 */ /* 0x000fe20000004100 */
[----:B------:R-:W-:Y:S01]  /*1fa0*/  FMUL.FTZ R172, R65, R148 ;  /* 0x0000009441ac7220 */ /* 0x000fe20000410000 */
[----:B------:R-:W-:Y:S01]  /*1fb0*/  @P1 F2FP.PACK_AB R65, RZ, R65 ;  /* 0x00000041ff41123e */ /* 0x000fe200000000ff */
[----:B------:R-:W-:Y:S01]  /*1fc0*/  FFMA.FTZ R180, R180, R167, R166 ;  /* 0x000000a7b4b47223 */ /* 0x000fe200000100a6 */
[----:B------:R-:W-:Y:S01]  /*1fd0*/  @P1 PRMT R151, R51, 0x7610, R151 ;  /* 0x0000761033971816 */ /* 0x000fe20000000097 */
[----:B------:R-:W-:Y:S01]  /*1fe0*/  FADD.FTZ R178, R178, -R179 ;  /* 0x800000b3b2b27221 */ /* 0x000fe20000010000 */
[----:B------:R-:W-:Y:S01]  /*1ff0*/  @P1 PRMT R152, R65, 0x7610, R152 ;  /* 0x0000761041981816 */ /* 0x000fe20000000098 */
[----:B------:R-:W-:Y:S01]  /*2000*/  FMUL.FTZ R46, R22, R171 ;  /* 0x000000ab162e7220 */ /* 0x000fe20000410000 */
[----:B------:R-:W-:Y:S01]  /*2010*/  @P1 F2FP.PACK_AB R51, RZ, R75 ;  /* 0x0000004bff33123e */ /* 0x000fe200000000ff */
[----:B------:R-:W-:Y:S01]  /*2020*/  @P0 FADD.FTZ R183, R183, R48 ;  /* 0x00000030b7b70221 */ /* 0x000fe20000010000 */
[----:B------:R-:W-:Y:S01]  /*2030*/  @P0 SHF.R.U64 R48, R56, 0x10, R57 ;  /* 0x0000001038300819 */ /* 0x000fe20000001239 */
[----:B------:R-:W-:Y:S01]  /*2040*/  FADD.FTZ R182, R185, -R182 ;  /* 0x800000b6b9b67221 */ /* 0x000fe20000010000 */
[----:B------:R1:W-:Y:S01]  /*2050*/  F2F.F16.F32 R70, R46 ;  /* 0x0000002e00467304 */ /* 0x0003e20000200800 */
[----:B0-----:R-:W-:-:S02]  /*2060*/  FMUL.FTZ R44, R23, R172 ;  /* 0x000000ac172c7220 */ /* 0x001fc40000410000 */
[-C--:B------:R-:W-:Y:S01]  /*2070*/  FMUL.FTZ R173, R61, R148.reuse ;  /* 0x000000943dad7220 */ /* 0x080fe20000410000 */
[----:B------:R-:W-:Y:S01]  /*2080*/  @P0 HADD2.F32 R48, -RZ, R48.H0_H0 ;  /* 0x20000030ff300230 */ /* 0x000fe20000004100 */
[----:B------:R-:W-:Y:S01]  /*2090*/  FMUL.FTZ R174, R69, R148 ;  /* 0x0000009445ae7220 */ /* 0x000fe20000410000 */
[----:B------:R-:W-:Y:S01]  /*20a0*/  @P1 F2FP.PACK_AB R69, RZ, R69 ;  /* 0x00000045ff45123e */ /* 0x000fe200000000ff */
[----:B------:R-:W-:Y:S01]  /*20b0*/  FMUL.FTZ R185, R147, R188 ;  /* 0x000000bc93b97220 */ /* 0x000fe20000410000 */
[----:B------:R0:W2:Y:S01]  /*20c0*/  F2F.F16.F32 R74, R44 ;  /* 0x0000002c004a7304 */ /* 0x0000a20000200800 */
[----:B------:R-:W-:Y:S01]  /*20d0*/  FADD.FTZ R190, R181, -R180 ;  /* 0x800000b4b5be7221 */ /* 0x000fe20000010000 */
[----:B------:R-:W-:Y:S01]  /*20e0*/  @P1 F2FP.PACK_AB R61, RZ, R61 ;  /* 0x0000003dff3d123e */ /* 0x000fe200000000ff */
[----:B------:R-:W-:Y:S02]  /*20f0*/  FMUL.FTZ R165, R147, R178 ;  /* 0x000000b293a57220 */ /* 0x000fe40000410000 */
[----:B------:R-:W-:Y:S01]  /*2100*/  FMUL.FTZ R169, R45, R148 ;  /* 0x000000942da97220 */ /* 0x000fe20000410000 */
[----:B------:R-:W-:Y:S01]  /*2110*/  @P1 F2FP.PACK_AB R45, RZ, R45 ;  /* 0x0000002dff2d123e */ /* 0x000fe200000000ff */
[----:B-1----:R-:W-:-:S02]  /*2120*/  FMUL.FTZ R46, R16, R173 ;  /* 0x000000ad102e7220 */ /* 0x002fc40000410000 */
[----:B0-----:R-:W-:Y:S01]  /*2130*/  FMUL.FTZ R44, R17, R174 ;  /* 0x000000ae112c7220 */ /* 0x001fe20000410000 */
[----:B------:R-:W-:Y:S01]  /*2140*/  @P1 PRMT R149, R45, 0x7610, R149 ;  /* 0x000076102d951816 */ /* 0x000fe20000000095 */
[-C--:B------:R-:W-:Y:S01]  /*2150*/  FMUL.FTZ R175, R71, R148.reuse ;  /* 0x0000009447af7220 */ /* 0x080fe20000410000 */
[----:B------:R0:W-:Y:S01]  /*2160*/  F2F.F16.F32 R193, R46 ;  /* 0x0000002e00c17304 */ /* 0x0001e20000200800 */
[----:B------:R-:W-:Y:S01]  /*2170*/  @P0 FADD.FTZ R185, R185, R50 ;  /* 0x00000032b9b90221 */ /* 0x000fe20000010000 */
[----:B------:R-:W-:Y:S01]  /*2180*/  @P0 MOV R50, R57 ;  /* 0x0000003900320202 */ /* 0x000fe20000000f00 */
[----:B------:R-:W-:Y:S01]  /*2190*/  FMUL.FTZ R176, R75, R148 ;  /* 0x000000944bb07220 */ /* 0x000fe20000410000 */
[----:B------:R-:W-:Y:S01]  /*21a0*/  @P1 PRMT R71, R151, 0x5410, R152 ;  /* 0x0000541097471816 */ /* 0x000fe20000000098 */
[----:B------:R-:W-:Y:S01]  /*21b0*/  @P0 FADD.FTZ R165, R165, R60 ;  /* 0x0000003ca5a50221 */ /* 0x000fe20000010000 */
[----:B------:R-:W-:Y:S01]  /*21c0*/  @P0 SHF.R.U32.HI R60, RZ, 0x10, R57 ;  /* 0x00000010ff3c0819 */ /* 0x000fe20000011639 */
[----:B------:R-:W-:Y:S01]  /*21d0*/  FMUL.FTZ R187, R147, R190 ;  /* 0x000000be93bb7220 */ /* 0x000fe20000410000 */
[----:B------:R1:W-:Y:S01]  /*21e0*/  F2F.F16.F32 R64, R44 ;  /* 0x0000002c00407304 */ /* 0x0003e20000200800 */
[----:B------:R-:W-:Y:S01]  /*21f0*/  FMUL.FTZ R49, R20, R169 ;  /* 0x000000a914317220 */ /* 0x000fe20000410000 */
[----:B------:R-:W-:Y:S01]  /*2200*/  @P1 PRMT R151, R47, 0x7610, R151 ;  /* 0x000076102f971816 */ /* 0x000fe20000000097 */
[----:B0-----:R-:W-:Y:S01]  /*2210*/  FMUL.FTZ R46, R18, R175 ;  /* 0x000000af122e7220 */ /* 0x001fe20000410000 */
[----:B--2---:R-:W-:Y:S01]  /*2220*/  SHF.L.U32 R65, R74, 0x10, RZ ;  /* 0x000000104a417819 */ /* 0x004fe200000006ff */
[----:B------:R-:W-:Y:S01]  /*2230*/  FMUL.FTZ R177, R63, R148 ;  /* 0x000000943fb17220 */ /* 0x000fe20000410000 */
[----:B------:R-:W-:Y:S01]  /*2240*/  @P1 PRMT R152, R51, 0x7610, R152 ;  /* 0x0000761033981816 */ /* 0x000fe20000000098 */
[----:B------:R-:W-:Y:S01]  /*2250*/  @P0 FADD.FTZ R187, R187, R48 ;  /* 0x00000030bbbb0221 */ /* 0x000fe20000010000 */
[----:B------:R-:W-:Y:S01]  /*2260*/  @P0 HADD2.F32 R48, -RZ, R50.H0_H0 ;  /* 0x20000032ff300230 */ /* 0x000fe20000004100 */
[----:B-1----:R-:W-:Y:S01]  /*2270*/  FMUL.FTZ R44, R19, R176 ;  /* 0x000000b0132c7220 */ /* 0x002fe20000410000 */
[----:B------:R-:W-:Y:S01]  /*2280*/  @P0 HADD2.F32 R50, -RZ, R60.H0_H0 ;  /* 0x2000003cff320230 */ /* 0x000fe20000004100 */
[----:B------:R-:W-:Y:S01]  /*2290*/  FMUL.FTZ R180, R77, R148 ;  /* 0x000000944db47220 */ /* 0x000fe20000410000 */
[----:B------:R0:W-:Y:S01]  /*22a0*/  F2F.F16.F32 R76, R46 ;  /* 0x0000002e004c7304 */ /* 0x0001e20000200800 */
[----:B------:R-:W-:Y:S01]  /*22b0*/  FMUL.FTZ R191, R147, R182 ;  /* 0x000000b693bf7220 */ /* 0x000fe20000410000 */
[----:B------:R-:W-:Y:S01]  /*22c0*/  @P1 F2FP.PACK_AB R77, RZ, R77 ;  /* 0x0000004dff4d123e */ /* 0x000fe200000000ff */
[----:B------:R-:W-:Y:S01]  /*22d0*/  FMUL.FTZ R179, R183, R148 ;  /* 0x00000094b7b37220 */ /* 0x000fe20000410000 */
[----:B------:R-:W-:Y:S01]  /*22e0*/  @P1 F2FP.PACK_AB R183, RZ, R183 ;  /* 0x000000b7ffb7123e */ /* 0x000fe200000000ff */
[----:B------:R-:W-:Y:S01]  /*22f0*/  FMUL.FTZ R189, R147, R184 ;  /* 0x000000b893bd7220 */ /* 0x000fe20000410000 */
[----:B------:R-:W-:Y:S01]  /*2300*/  @P1 IADD3 R74, P4, R66, c[0x0][0x258], RZ ;  /* 0x00009600424a1a10 */ /* 0x000fe20007f9e0ff */
[----:B------:R-:W-:Y:S01]  /*2310*/  FMUL.FTZ R178, R185, R148 ;  /* 0x00000094b9b27220 */ /* 0x000fe20000410000 */
[----:B------:R-:W-:Y:S01]  /*2320*/  F2F.F16.F32 R49, R49 ;  /* 0x0000003100317304 */ /* 0x000fe20000200800 */
[----:B0-----:R-:W-:Y:S01]  /*2330*/  FMUL.FTZ R46, R12, R177 ;  /* 0x000000b10c2e7220 */ /* 0x001fe20000410000 */
[----:B------:R-:W-:Y:S01]  /*2340*/  @P1 F2FP.PACK_AB R185, RZ, R185 ;  /* 0x000000b9ffb9123e */ /* 0x000fe200000000ff */
[----:B------:R-:W-:-:S02]  /*2350*/  @P0 FADD.FTZ R191, R191, R50 ;  /* 0x00000032bfbf0221 */ /* 0x000fc40000010000 */
[----:B------:R-:W-:Y:S01]  /*2360*/  @P0 FADD.FTZ R189, R189, R48 ;  /* 0x00000030bdbd0221 */ /* 0x000fe20000010000 */
[----:B------:R-:W-:Y:S01]  /*2370*/  @P1 LOP3.LUT R48, R150, 0xffff, RZ, 0xc0, !PT ;  /* 0x0000ffff96301812 */ /* 0x000fe200078ec0ff */
[-C--:B------:R-:W-:Y:S01]  /*2380*/  FMUL.FTZ R182, R187, R148.reuse ;  /* 0x00000094bbb67220 */ /* 0x080fe20000410000 */
[----:B------:R0:W1:Y:S01]  /*2390*/  F2F.F16.F32 R62, R44 ;  /* 0x0000002c003e7304 */ /* 0x0000620000200800 */
[-C--:B------:R-:W-:Y:S01]  /*23a0*/  FMUL.FTZ R184, R191, R148.reuse ;  /* 0x00000094bfb87220 */ /* 0x080fe20000410000 */
[----:B------:R-:W-:Y:S01]  /*23b0*/  @P1 PRMT R150, R69, 0x7610, R150 ;  /* 0x0000761045961816 */ /* 0x000fe20000000096 */
[----:B------:R-:W-:Y:S01]  /*23c0*/  FMUL.FTZ R181, R189, R148 ;  /* 0x00000094bdb57220 */ /* 0x000fe20000410000 */
[----:B------:R-:W-:Y:S01]  /*23d0*/  @P1 F2FP.PACK_AB R187, RZ, R187 ;  /* 0x000000bbffbb123e */ /* 0x000fe200000000ff */
[----:B------:R-:W-:Y:S01]  /*23e0*/  FMUL.FTZ R50, R11, R184 ;  /* 0x000000b80b327220 */ /* 0x000fe20000410000 */
[----:B------:R-:W-:Y:S01]  /*23f0*/  @P1 F2FP.PACK_AB R189, RZ, R189 ;  /* 0x000000bdffbd123e */ /* 0x000fe200000000ff */
[----:B------:R-:W-:Y:S01]  /*2400*/  FMUL.FTZ R60, R10, R181 ;  /* 0x000000b50a3c7220 */ /* 0x000fe20000410000 */
[----:B------:R2:W-:Y:S01]  /*2410*/  F2F.F16.F32 R195, R46 ;  /* 0x0000002e00c37304 */ /* 0x0005e20000200800 */
[----:B0-----:R-:W-:Y:S01]  /*2420*/  FMUL.FTZ R44, R13, R180 ;  /* 0x000000b40d2c7220 */ /* 0x001fe20000410000 */
[----:B------:R-:W-:-:S06]  /*2430*/  @P1 F2FP.PACK_AB R191, RZ, R191 ;  /* 0x000000bfffbf123e */ /* 0x000fcc00000000ff */
[----:B------:R0:W-:Y:S01]  /*2440*/  F2F.F16.F32 R136, R44 ;  /* 0x0000002c00887304 */ /* 0x0001e20000200800 */
[----:B--2---:R-:W-:Y:S01]  /*2450*/  FMUL.FTZ R46, R14, R179 ;  /* 0x000000b30e2e7220 */ /* 0x004fe20000410000 */
[----:B-1----:R-:W-:-:S06]  /*2460*/  SHF.L.U32 R51, R62, 0x10, RZ ;  /* 0x000000103e337819 */ /* 0x002fcc00000006ff */
[----:B------:R1:W-:Y:S01]  /*2470*/  F2F.F16.F32 R164, R46 ;  /* 0x0000002e00a47304 */ /* 0x0003e20000200800 */
[----:B0-----:R-:W-:-:S07]  /*2480*/  FMUL.FTZ R44, R15, R178 ;  /* 0x000000b20f2c7220 */ /* 0x001fce0000410000 */
[----:B------:R0:W2:Y:S01]  /*2490*/  F2F.F16.F32 R186, R44 ;  /* 0x0000002c00ba7304 */ /* 0x0000a20000200800 */
[----:B-1----:R-:W-:-:S07]  /*24a0*/  FMUL.FTZ R46, R9, R182 ;  /* 0x000000b6092e7220 */ /* 0x002fce0000410000 */
[----:B------:R1:W3:Y:S01]  /*24b0*/  F2F.F16.F32 R188, R46 ;  /* 0x0000002e00bc7304 */ /* 0x0002e20000200800 */
[----:B0-----:R-:W-:Y:S01]  /*24c0*/  IMAD.WIDE.U32 R44, R68, 0x10000, RZ ;  /* 0x00010000442c7825 */ /* 0x001fe200078e00ff */
[----:B------:R-:W-:-:S04]  /*24d0*/  @P1 F2FP.PACK_AB R68, RZ, R165 ;  /* 0x000000a5ff44123e */ /* 0x000fc800000000ff */
[----:B------:R-:W-:Y:S02]  /*24e0*/  LOP3.LUT R65, R45, R65, R70, 0xfe, !PT ;  /* 0x000000412d417212 */ /* 0x000fe400078efe46 */
[----:B------:R0:W4:Y:S01]  /*24f0*/  F2F.F16.F32 R75, R50 ;  /* 0x00000032004b7304 */ /* 0x0001220000200800 */
[----:B-1----:R-:W-:Y:S01]  /*2500*/  IMAD.WIDE.U32 R46, R64, 0x10000, RZ ;  /* 0x00010000402e7825 */ /* 0x002fe200078e00ff */
[----:B------:R-:W-:Y:S02]  /*2510*/  LOP3.LUT R64, R44, R49, RZ, 0xfc, !PT ;  /* 0x000000312c407212 */ /* 0x000fe400078efcff */
[----:B--2---:R-:W-:Y:S01]  /*2520*/  SHF.L.U32 R69, R186, 0x10, RZ ;  /* 0x00000010ba457819 */ /* 0x004fe200000006ff */
[----:B------:R-:W-:Y:S01]  /*2530*/  @P1 IMAD.WIDE.U32 R48, R48, 0x10000, RZ ;  /* 0x0001000030301825 */ /* 0x000fe200078e00ff */
[----:B------:R-:W-:Y:S02]  /*2540*/  LOP3.LUT R51, R47, R51, R76, 0xfe, !PT ;  /* 0x000000332f337212 */ /* 0x000fe400078efe4c */
[----:B------:R-:W1:Y:S01]  /*2550*/  F2F.F16.F32 R60, R60 ;  /* 0x0000003c003c7304 */ /* 0x000e620000200800 */
[----:B------:R-:W-:Y:S01]  /*2560*/  IMAD.WIDE.U32 R44, R136, 0x10000, RZ ;  /* 0x00010000882c7825 */ /* 0x000fe200078e00ff */
[----:B------:R-:W-:-:S02]  /*2570*/  @P1 LOP3.LUT R70, R48, 0xffff, R149, 0xf8, !PT ;  /* 0x0000ffff30461812 */ /* 0x000fc400078ef895 */
[----:B------:R-:W-:Y:S02]  /*2580*/  @P1 LOP3.LUT R48, R150, 0xffff, RZ, 0xc0, !PT ;  /* 0x0000ffff96301812 */ /* 0x000fe400078ec0ff */
[----:B------:R-:W-:Y:S02]  /*2590*/  @P1 LOP3.LUT R71, R71, R49, RZ, 0xfc, !PT ;  /* 0x0000003147471212 */ /* 0x000fe400078efcff */
[----:B0-----:R-:W-:Y:S01]  /*25a0*/  LOP3.LUT R50, R46, R193, RZ, 0xfc, !PT ;  /* 0x000000c12e327212 */ /* 0x001fe200078efcff */
[----:B------:R-:W-:Y:S01]  /*25b0*/  @P1 IMAD.WIDE.U32 R48, R48, 0x10000, RZ ;  /* 0x0001000030301825 */ /* 0x000fe200078e00ff */
[----:B------:R-:W-:Y:S02]  /*25c0*/  @P1 PRMT R149, R61, 0x7610, R149 ;  /* 0x000076103d951816 */ /* 0x000fe40000000095 */
[----:B------:R-:W-:Y:S01]  /*25d0*/  LOP3.LUT R45, R45, R69, R164, 0xfe, !PT ;  /* 0x000000452d2d7212 */ /* 0x000fe200078efea4 */
[----:B---3--:R-:W-:Y:S01]  /*25e0*/  IMAD.WIDE.U32 R46, R188, 0x10000, RZ ;  /* 0x00010000bc2e7825 */ /* 0x008fe200078e00ff */
[----:B------:R-:W-:-:S02]  /*25f0*/  @P1 PRMT R150, R77, 0x7610, R150 ;  /* 0x000076104d961816 */ /* 0x000fc40000000096 */
[----:B----4-:R-:W-:Y:S02]  /*2600*/  SHF.L.U32 R69, R75, 0x10, RZ ;  /* 0x000000104b457819 */ /* 0x010fe400000006ff */
[----:B------:R-:W-:Y:S02]  /*2610*/  @P1 LOP3.LUT R62, R48, 0xffff, R149, 0xf8, !PT ;  /* 0x0000ffff303e1812 */ /* 0x000fe400078ef895 */
[----:B------:R-:W-:Y:S02]  /*2620*/  @P1 PRMT R61, R151, 0x5410, R152 ;  /* 0x00005410973d1816 */ /* 0x000fe40000000098 */
[----:B------:R-:W-:Y:S02]  /*2630*/  @P1 LOP3.LUT R48, R150, 0xffff, RZ, 0xc0, !PT ;  /* 0x0000ffff96301812 */ /* 0x000fe400078ec0ff */
[----:B-1----:R-:W-:Y:S02]  /*2640*/  LOP3.LUT R47, R47, R69, R60, 0xfe, !PT ;  /* 0x000000452f2f7212 */ /* 0x002fe400078efe3c */
[----:B------:R-:W-:-:S02]  /*2650*/  @P1 PRMT R151, R183, 0x7610, R151 ;  /* 0x00007610b7971816 */ /* 0x000fc40000000097 */
[----:B------:R-:W-:Y:S02]  /*2660*/  @P1 PRMT R152, R185, 0x7610, R152 ;  /* 0x00007610b9981816 */ /* 0x000fe40000000098 */
[----:B------:R-:W-:Y:S02]  /*2670*/  @P1 F2FP.PACK_AB R60, RZ, R63 ;  /* 0x0000003fff3c123e */ /* 0x000fe400000000ff */
[----:B------:R-:W-:Y:S01]  /*2680*/  @P1 LOP3.LUT R63, R61, R49, RZ, 0xfc, !PT ;  /* 0x000000313d3f1212 */ /* 0x000fe200078efcff */
[----:B------:R-:W-:Y:S01]  /*2690*/  @P1 IMAD.WIDE.U32 R48, R48, 0x10000, RZ ;  /* 0x0001000030301825 */ /* 0x000fe200078e00ff */
[----:B------:R-:W-:Y:S02]  /*26a0*/  @P1 PRMT R149, R60, 0x7610, R149 ;  /* 0x000076103c951816 */ /* 0x000fe40000000095 */
[----:B------:R-:W-:Y:S02]  /*26b0*/  @P1 PRMT R61, R151, 0x5410, R152 ;  /* 0x00005410973d1816 */ /* 0x000fe40000000098 */
[----:B------:R-:W-:-:S02]  /*26c0*/  IADD3 R60, P3, R66, c[0x0][0x170], RZ ;  /* 0x00005c00423c7a10 */ /* 0x000fc40007f7e0ff */
[----:B------:R-:W-:Y:S02]  /*26d0*/  @P1 LOP3.LUT R49, R61, R49, RZ, 0xfc, !PT ;  /* 0x000000313d311212 */ /* 0x000fe400078efcff */
[----:B------:R-:W-:Y:S02]  /*26e0*/  IADD3.X R61, R67, c[0x0][0x174], RZ, P3, !PT ;  /* 0x00005d00433d7a10 */ /* 0x000fe40001ffe4ff */
[--C-:B------:R-:W-:Y:S02]  /*26f0*/  @P1 LOP3.LUT R48, R48, 0xffff, R149.reuse, 0xf8, !PT ;  /* 0x0000ffff30301812 */ /* 0x100fe400078ef895 */
[----:B------:R-:W-:Y:S02]  /*2700*/  @P1 PRMT R149, R68, 0x7610, R149 ;  /* 0x0000761044951816 */ /* 0x000fe40000000095 */
[----:B------:R-:W2:Y:S01]  /*2710*/  LDG.E.64 R60, [R60.64] ;  /* 0x000000043c3c7981 */ /* 0x000ea2000c1e1b00 */
[----:B------:R-:W-:Y:S02]  /*2720*/  IADD3 R66, P2, R66, c[0x0][0x248], RZ ;  /* 0x0000920042427a10 */ /* 0x000fe40007f5e0ff */
[----:B------:R-:W-:-:S02]  /*2730*/  IADD3 R68, P3, R72, c[0x0][0x170], RZ ;  /* 0x00005c0048447a10 */ /* 0x000fc40007f7e0ff */
[C---:B------:R-:W-:Y:S02]  /*2740*/  @P1 IADD3.X R75, R67.reuse, c[0x0][0x25c], RZ, P4, !PT ;  /* 0x00009700434b1a10 */ /* 0x040fe400027fe4ff */
[----:B------:R-:W-:Y:S02]  /*2750*/  IADD3.X R67, R67, c[0x0][0x24c], RZ, P2, !PT ;  /* 0x0000930043437a10 */ /* 0x000fe400017fe4ff */
[C---:B------:R-:W-:Y:S02]  /*2760*/  IADD3.X R69, R73.reuse, c[0x0][0x174], RZ, P3, !PT ;  /* 0x00005d0049457a10 */ /* 0x040fe40001ffe4ff */
[C---:B------:R-:W-:Y:S01]  /*2770*/  @P1 IADD3 R76, P2, R72.reuse, c[0x0][0x258], RZ ;  /* 0x00009600484c1a10 */ /* 0x040fe20007f5e0ff */
[----:B------:R0:W-:Y:S01]  /*2780*/  @P1 STG.E.64 [R74.64], R70 ;  /* 0x000000464a001986 */ /* 0x0001e2000c101b04 */
[----:B------:R-:W-:Y:S02]  /*2790*/  IADD3 R72, P4, R72, c[0x0][0x248], RZ ;  /* 0x0000920048487a10 */ /* 0x000fe40007f9e0ff */
[C---:B------:R-:W-:Y:S01]  /*27a0*/  @P1 IADD3.X R77, R73.reuse, c[0x0][0x25c], RZ, P2, !PT ;  /* 0x00009700494d1a10 */ /* 0x040fe200017fe4ff */
[----:B------:R-:W-:Y:S01]  /*27b0*/  STG.E.64 [R66.64], R64 ;  /* 0x0000004042007986 */ /* 0x000fe2000c101b04 */
[----:B------:R-:W-:Y:S01]  /*27c0*/  IADD3.X R73, R73, c[0x0][0x24c], RZ, P4, !PT ;  /* 0x0000930049497a10 */ /* 0x000fe200027fe4ff */
[----:B------:R-:W-:Y:S01]  /*27d0*/  FMUL.FTZ R183, R165, R148 ;  /* 0x00000094a5b77220 */ /* 0x000fe20000410000 */
[----:B------:R-:W-:Y:S01]  /*27e0*/  LOP3.LUT R44, R44, R195, RZ, 0xfc, !PT ;  /* 0x000000c32c2c7212 */ /* 0x000fe200078efcff */
[----:B------:R-:W3:Y:S01]  /*27f0*/  LDG.E.64 R68, [R68.64] ;  /* 0x0000000444447981 */ /* 0x000ee2000c1e1b00 */
[----:B------:R-:W-:-:S02]  /*2800*/  IADD3 R136, P4, R137, c[0x0][0x170], RZ ;  /* 0x00005c0089887a10 */ /* 0x000fc40007f9e0ff */
[----:B------:R-:W-:Y:S02]  /*2810*/  @P1 IADD3 R164, P3, R137, c[0x0][0x258], RZ ;  /* 0x0000960089a41a10 */ /* 0x000fe40007f7e0ff */
[----:B------:R-:W-:Y:S02]  /*2820*/  @P1 PRMT R150, R187, 0x7610, R150 ;  /* 0x00007610bb961816 */ /* 0x000fe40000000096 */
[----:B0-----:R-:W-:Y:S02]  /*2830*/  IADD3 R74, P2, R137, c[0x0][0x248], RZ ;  /* 0x00009200894a7a10 */ /* 0x001fe40007f5e0ff */
[----:B------:R-:W-:Y:S01]  /*2840*/  IADD3.X R137, R155, c[0x0][0x174], RZ, P4, !PT ;  /* 0x00005d009b897a10 */ /* 0x000fe200027fe4ff */
[----:B------:R0:W-:Y:S01]  /*2850*/  @P1 STG.E.64 [R76.64], R62 ;  /* 0x0000003e4c001986 */ /* 0x0001e2000c101b04 */
[----:B------:R-:W-:Y:S01]  /*2860*/  FMUL.FTZ R185, R8, R183 ;  /* 0x000000b708b97220 */ /* 0x000fe20000410000 */
[----:B------:R-:W-:Y:S02]  /*2870*/  @P1 PRMT R151, R189, 0x7610, R151 ;  /* 0x00007610bd971816 */ /* 0x000fe40000000097 */
[----:B------:R1:W-:Y:S01]  /*2880*/  STG.E.64 [R72.64], R50 ;  /* 0x0000003248007986 */ /* 0x0003e2000c101b04 */
[----:B------:R-:W-:-:S02]  /*2890*/  IADD3 R70, P4, R154, c[0x0][0x170], RZ ;  /* 0x00005c009a467a10 */ /* 0x000fc40007f9e0ff */
[----:B------:R-:W-:Y:S01]  /*28a0*/  @P1 IADD3.X R165, R155, c[0x0][0x25c], RZ, P3, !PT ;  /* 0x000097009ba51a10 */ /* 0x000fe20001ffe4ff */
[----:B------:R-:W4:Y:S01]  /*28b0*/  F2F.F16.F32 R185, R185 ;  /* 0x000000b900b97304 */ /* 0x000f220000200800 */
[----:B------:R-:W-:Y:S01]  /*28c0*/  @P1 PRMT R152, R191, 0x7610, R152 ;  /* 0x00007610bf981816 */ /* 0x000fe20000000098 */
[----:B0-----:R-:W3:Y:S01]  /*28d0*/  LDG.E.64 R62, [R136.64] ;  /* 0x00000004883e7981 */ /* 0x001ee2000c1e1b00 */
[----:B------:R-:W-:Y:S02]  /*28e0*/  IADD3.X R75, R155, c[0x0][0x24c], RZ, P2, !PT ;  /* 0x000093009b4b7a10 */ /* 0x000fe400017fe4ff */
[----:B------:R-:W-:Y:S01]  /*28f0*/  IADD3.X R71, R153, c[0x0][0x174], RZ, P4, !PT ;  /* 0x00005d0099477a10 */ /* 0x000fe200027fe4ff */
[----:B------:R0:W-:Y:S01]  /*2900*/  @P1 STG.E.64 [R164.64], R48 ;  /* 0x00000030a4001986 */ /* 0x0001e2000c101b04 */
[----:B------:R-:W-:-:S03]  /*2910*/  @P1 LOP3.LUT R64, R150, 0xffff, RZ, 0xc0, !PT ;  /* 0x0000ffff96401812 */ /* 0x000fc600078ec0ff */
[----:B------:R0:W-:Y:S01]  /*2920*/  STG.E.64 [R74.64], R44 ;  /* 0x0000002c4a007986 */ /* 0x0001e2000c101b04 */
[----:B-1----:R-:W-:-:S03]  /*2930*/  IADD3 R50, P3, R154, c[0x0][0x248], RZ ;  /* 0x000092009a327a10 */ /* 0x002fc60007f7e0ff */
[----:B------:R-:W3:Y:S01]  /*2940*/  LDG.E.64 R70, [R70.64] ;  /* 0x0000000446467981 */ /* 0x000ee2000c1e1b00 */
[----:B------:R-:W-:Y:S01]  /*2950*/  @P1 IMAD.WIDE.U32 R64, R64, 0x10000, RZ ;  /* 0x0001000040401825 */ /* 0x000fe200078e00ff */
[----:B------:R-:W-:Y:S02]  /*2960*/  @P1 IADD3 R154, P2, R154, c[0x0][0x258], RZ ;  /* 0x000096009a9a1a10 */ /* 0x000fe40007f5e0ff */
[----:B------:R-:W-:Y:S02]  /*2970*/  @P1 PRMT R51, R151, 0x5410, R152 ;  /* 0x0000541097331816 */ /* 0x000fe40000000098 */
[----:B------:R-:W-:Y:S02]  /*2980*/  IADD3 R66, P4, R145, c[0x0][0x170], RZ ;  /* 0x00005c0091427a10 */ /* 0x000fe40007f9e0ff */
[----:B------:R-:W-:Y:S02]  /*2990*/  @P1 IADD3.X R155, R153, c[0x0][0x25c], RZ, P2, !PT ;  /* 0x00009700999b1a10 */ /* 0x000fe400017fe4ff */
[----:B0-----:R-:W-:-:S02]  /*29a0*/  @P1 LOP3.LUT R49, R51, R65, RZ, 0xfc, !PT ;  /* 0x0000004133311212 */ /* 0x001fc400078efcff */
[----:B------:R-:W-:Y:S02]  /*29b0*/  @P1 LOP3.LUT R48, R64, 0xffff, R149, 0xf8, !PT ;  /* 0x0000ffff40301812 */ /* 0x000fe400078ef895 */
[----:B----4-:R-:W-:Y:S02]  /*29c0*/  LOP3.LUT R46, R46, R185, RZ, 0xfc, !PT ;  /* 0x000000b92e2e7212 */ /* 0x010fe400078efcff */
[----:B------:R-:W-:Y:S02]  /*29d0*/  IADD3.X R51, R153, c[0x0][0x24c], RZ, P3, !PT ;  /* 0x0000930099337a10 */ /* 0x000fe40001ffe4ff */
[----:B------:R-:W-:Y:S01]  /*29e0*/  IADD3.X R67, R146, c[0x0][0x174], RZ, P4, !PT ;  /* 0x00005d0092437a10 */ /* 0x000fe200027fe4ff */
[----:B------:R0:W-:Y:S04]  /*29f0*/  @P1 STG.E.64 [R154.64], R48 ;  /* 0x000000309a001986 */ /* 0x0001e8000c101b04 */
[----:B------:R1:W-:Y:S04]  /*2a00*/  STG.E.64 [R50.64], R46 ;  /* 0x0000002e32007986 */ /* 0x0003e8000c101b04 */
[----:B------:R-:W4:Y:S01]  /*2a10*/  LDG.E.64 R66, [R66.64] ;  /* 0x0000000442427981 */ /* 0x000f22000c1e1b00 */
[-CC-:B------:R-:W-:Y:S01]  /*2a20*/  FFMA.FTZ R162, R162, R167.reuse, R166.reuse ;  /* 0x000000a7a2a27223 */ /* 0x180fe200000100a6 */
[----:B------:R-:W-:Y:S01]  /*2a30*/  @P0 SHF.R.U32.HI R64, RZ, 0x10, R59 ;  /* 0x00000010ff400819 */ /* 0x000fe2000001163b */
[----:B------:R-:W-:-:S02]  /*2a40*/  FFMA.FTZ R161, R161, R167, R166 ;  /* 0x000000a7a1a17223 */ /* 0x000fc400000100a6 */
[----:B------:R-:W-:Y:S01]  /*2a50*/  FADD.FTZ R162, R163, -R162 ;  /* 0x800000a2a3a27221 */ /* 0x000fe20000010000 */
[----:B------:R-:W-:Y:S01]  /*2a60*/  @P0 MOV R45, R59 ;  /* 0x0000003b002d0202 */ /* 0x000fe20000000f00 */
[----:B------:R-:W-:Y:S02]  /*2a70*/  FADD.FTZ R160, R160, -R161 ;  /* 0x800000a1a0a07221 */ /* 0x000fe40000010000 */
[C---:B0-----:R-:W-:Y:S01]  /*2a80*/  FMUL.FTZ R49, R147.reuse, R162 ;  /* 0x000000a293317220 */ /* 0x041fe20000410000 */
[----:B-1----:R-:W-:Y:S01]  /*2a90*/  @P0 HADD2.F32 R50, -RZ, R64.H0_H0 ;  /* 0x20000040ff320230 */ /* 0x002fe20000004100 */
[----:B------:R-:W-:Y:S01]  /*2aa0*/  FFMA.FTZ R158, R158, R167, R166 ;  /* 0x000000a79e9e7223 */ /* 0x000fe200000100a6 */
[----:B------:R-:W-:Y:S01]  /*2ab0*/  @P0 SHF.R.U64 R65, R58, 0x10, R59 ;  /* 0x000000103a410819 */ /* 0x000fe2000000123b */
[----:B------:R-:W-:Y:S01]  /*2ac0*/  @P0 HADD2.F32 R48, -RZ, R45.H0_H0 ;  /* 0x2000002dff300230 */ /* 0x000fe20000004100 */
[----:B------:R-:W-:Y:S02]  /*2ad0*/  FMUL.FTZ R47, R147, R160 ;  /* 0x000000a0932f7220 */ /* 0x000fe40000410000 */
[----:B------:R-:W-:-:S02]  /*2ae0*/  @P0 FADD.FTZ R49, R49, R50 ;  /* 0x0000003231310221 */ /* 0x000fc40000010000 */
[----:B------:R-:W-:Y:S02]  /*2af0*/  FFMA.FTZ R157, R157, R167, R166 ;  /* 0x000000a79d9d7223 */ /* 0x000fe400000100a6 */
[----:B------:R-:W-:Y:S01]  /*2b00*/  FADD.FTZ R158, R159, -R158 ;  /* 0x8000009e9f9e7221 */ /* 0x000fe20000010000 */
[----:B------:R-:W-:Y:S01]  /*2b10*/  @P0 MOV R44, R58 ;  /* 0x0000003a002c0202 */ /* 0x000fe20000000f00 */
[----:B------:R-:W-:Y:S01]  /*2b20*/  @P0 HADD2.F32 R46, -RZ, R65.H0_H0 ;  /* 0x20000041ff2e0230 */ /* 0x000fe20000004100 */
[----:B------:R-:W-:Y:S01]  /*2b30*/  @P0 FADD.FTZ R47, R47, R48 ;  /* 0x000000302f2f0221 */ /* 0x000fe20000010000 */
[----:B------:R-:W-:Y:S01]  /*2b40*/  @P1 F2FP.PACK_AB R50, RZ, R49 ;  /* 0x00000031ff32123e */ /* 0x000fe200000000ff */
[----:B------:R-:W-:Y:S02]  /*2b50*/  FMUL.FTZ R45, R147, R158 ;  /* 0x0000009e932d7220 */ /* 0x000fe40000410000 */
[----:B------:R-:W-:Y:S01]  /*2b60*/  FADD.FTZ R156, R156, -R157 ;  /* 0x8000009d9c9c7221 */ /* 0x000fe20000010000 */
[----:B------:R-:W-:Y:S01]  /*2b70*/  @P0 HADD2.F32 R44, -RZ, R44.H0_H0 ;  /* 0x2000002cff2c0230 */ /* 0x000fe20000004100 */
[----:B------:R-:W-:Y:S01]  /*2b80*/  @P0 FADD.FTZ R45, R45, R46 ;  /* 0x0000002e2d2d0221 */ /* 0x000fe20000010000 */
[----:B------:R-:W-:Y:S01]  /*2b90*/  @P1 F2FP.PACK_AB R48, RZ, R47 ;  /* 0x0000002fff30123e */ /* 0x000fe200000000ff */
[----:B------:R-:W-:Y:S01]  /*2ba0*/  FMUL.FTZ R147, R147, R156 ;  /* 0x0000009c93937220 */ /* 0x000fe20000410000 */
[----:B------:R-:W-:-:S02]  /*2bb0*/  @P1 PRMT R152, R50, 0x7610, R152 ;  /* 0x0000761032981816 */ /* 0x000fc40000000098 */
[----:B------:R-:W-:Y:S01]  /*2bc0*/  @P1 PRMT R151, R48, 0x7610, R151 ;  /* 0x0000761030971816 */ /* 0x000fe20000000097 */
[----:B------:R-:W-:Y:S01]  /*2bd0*/  @P0 FADD.FTZ R147, R147, R44 ;  /* 0x0000002c93930221 */ /* 0x000fe20000010000 */
[----:B------:R-:W-:Y:S01]  /*2be0*/  @P1 F2FP.PACK_AB R46, RZ, R45 ;  /* 0x0000002dff2e123e */ /* 0x000fe200000000ff */
[----:B------:R-:W-:-:S03]  /*2bf0*/  FMUL.FTZ R48, R45, R148 ;  /* 0x000000942d307220 */ /* 0x000fc60000410000 */
[----:B------:R-:W-:Y:S01]  /*2c00*/  @P1 PRMT R150, R46, 0x7610, R150 ;  /* 0x000076102e961816 */ /* 0x000fe20000000096 */
        /* <DEDUP_REMOVED lines=8> */
[----:B------:R-:W-:Y:S01]  /*2c90*/  MOV R46, R61 ;  /* 0x0000003d002e7202 */ /* 0x000fe20000000f00 */
[----:B------:R-:W-:Y:S01]  /*2ca0*/  HADD2.F32 R44, -RZ, R44.H0_H0 ;  /* 0x2000002cff2c7230 */ /* 0x000fe20000004100 */
[----:B------:R-:W-:Y:S02]  /*2cb0*/  SHF.R.U32.HI R60, RZ, 0x10, R61 ;  /* 0x00000010ff3c7819 */ /* 0x000fe4000001163d */
[----:B------:R-:W-:Y:S01]  /*2cc0*/  FFMA.FTZ R109, R45, R170, R109 ;  /* 0x000000aa2d6d7223 */ /* 0x000fe2000001006d */
[----:B------:R-:W-:Y:S01]  /*2cd0*/  HADD2.F32 R46, -RZ, R46.H0_H0 ;  /* 0x2000002eff2e7230 */ /* 0x000fe20000004100 */
[----:B------:R-:W-:Y:S01]  /*2ce0*/  FFMA.FTZ R110, R44, R169, R110 ;  /* 0x000000a92c6e7223 */ /* 0x000fe2000001006e */
[----:B------:R-:W-:Y:S01]  /*2cf0*/  HADD2.F32 R44, -RZ, R60.H0_H0 ;  /* 0x2000003cff2c7230 */ /* 0x000fe20000004100 */
[----:B---3--:R-:W-:Y:S02]  /*2d00*/  MOV R45, R68 ;  /* 0x00000044002d7202 */ /* 0x008fe40000000f00 */
[----:B------:R-:W-:-:S02]  /*2d10*/  SHF.R.U64 R50, R68, 0x10, R69 ;  /* 0x0000001044327819 */ /* 0x000fc40000001245 */
[----:B------:R-:W-:Y:S01]  /*2d20*/  SHF.R.U32.HI R68, RZ, 0x10, R69 ;  /* 0x00000010ff447819 */ /* 0x000fe20000011645 */
[----:B------:R-:W-:Y:S01]  /*2d30*/  HADD2.F32 R45, -RZ, R45.H0_H0 ;  /* 0x2000002dff2d7230 */ /* 0x000fe20000004100 */
[----:B------:R-:W-:Y:S01]  /*2d40*/  FFMA.FTZ R112, R46, R171, R112 ;  /* 0x000000ab2e707223 */ /* 0x000fe20000010070 */
[----:B------:R-:W-:Y:S01]  /*2d50*/  HADD2.F32 R46, -RZ, R50.H0_H0 ;  /* 0x20000032ff2e7230 */ /* 0x000fe20000004100 */
[----:B------:R-:W-:Y:S01]  /*2d60*/  FFMA.FTZ R111, R44, R172, R111 ;  /* 0x000000ac2c6f7223 */ /* 0x000fe2000001006f */
[----:B------:R-:W-:Y:S01]  /*2d70*/  HADD2.F32 R44, -RZ, R68.H0_H0 ;  /* 0x20000044ff2c7230 */ /* 0x000fe20000004100 */
[----:B------:R-:W-:Y:S02]  /*2d80*/  FFMA.FTZ R114, R45, R173, R114 ;  /* 0x000000ad2d727223 */ /* 0x000fe40000010072 */
[----:B------:R-:W-:Y:S02]  /*2d90*/  FFMA.FTZ R113, R46, R174, R113 ;  /* 0x000000ae2e717223 */ /* 0x000fe40000010071 */
[----:B------:R-:W-:Y:S01]  /*2da0*/  FFMA.FTZ R115, R44, R176, R115 ;  /* 0x000000b02c737223 */ /* 0x000fe20000010073 */
[----:B------:R-:W-:-:S02]  /*2db0*/  MOV R45, R62 ;  /* 0x0000003e002d7202 */ /* 0x000fc40000000f00 */
[--C-:B------:R-:W-:Y:S01]  /*2dc0*/  SHF.R.U64 R50, R62, 0x10, R63.reuse ;  /* 0x000000103e327819 */ /* 0x100fe2000000123f */
[--C-:B------:R-:W-:Y:S01]  /*2dd0*/  IMAD.MOV.U32 R46, RZ, RZ, R63.reuse ;  /* 0x000000ffff2e7224 */ /* 0x100fe200078e003f */
[----:B------:R-:W-:Y:S01]  /*2de0*/  SHF.R.U32.HI R62, RZ, 0x10, R63 ;  /* 0x00000010ff3e7819 */ /* 0x000fe2000001163f */
[----:B------:R-:W-:Y:S02]  /*2df0*/  HADD2.F32 R44, -RZ, R45.H0_H0 ;  /* 0x2000002dff2c7230 */ /* 0x000fe40000004100 */
[----:B------:R-:W-:Y:S01]  /*2e00*/  HADD2.F32 R45, -RZ, R50.H0_H0 ;  /* 0x20000032ff2d7230 */ /* 0x000fe20000004100 */
[----:B------:R-:W-:Y:S01]  /*2e10*/  MOV R47, R69 ;  /* 0x00000045002f7202 */ /* 0x000fe20000000f00 */
[----:B------:R-:W-:Y:S01]  /*2e20*/  HADD2.F32 R46, -RZ, R46.H0_H0 ;  /* 0x2000002eff2e7230 */ /* 0x000fe20000004100 */
[----:B------:R-:W-:Y:S01]  /*2e30*/  FFMA.FTZ R118, R44, R177, R118 ;  /* 0x000000b12c767223 */ /* 0x000fe20000010076 */
[----:B------:R-:W-:Y:S01]  /*2e40*/  HADD2.F32 R44, -RZ, R62.H0_H0 ;  /* 0x2000003eff2c7230 */ /* 0x000fe20000004100 */
[----:B------:R-:W-:Y:S01]  /*2e50*/  FFMA.FTZ R117, R45, R180, R117 ;  /* 0x000000b42d757223 */ /* 0x000fe20000010075 */
[----:B------:R-:W-:-:S02]  /*2e60*/  MOV R45, R70 ;  /* 0x00000046002d7202 */ /* 0x000fc40000000f00 */
[----:B------:R-:W-:Y:S01]  /*2e70*/  SHF.R.U64 R61, R70, 0x10, R71 ;  /* 0x00000010463d7819 */ /* 0x000fe20000001247 */
[----:B------:R-:W-:Y:S01]  /*2e80*/  FFMA.FTZ R120, R46, R179, R120 ;  /* 0x000000b32e787223 */ /* 0x000fe20000010078 */
[----:B------:R-:W-:Y:S01]  /*2e90*/  HADD2.F32 R47, -RZ, R47.H0_H0 ;  /* 0x2000002fff2f7230 */ /* 0x000fe20000004100 */
[----:B------:R-:W-:Y:S01]  /*2ea0*/  MOV R46, R71 ;  /* 0x00000047002e7202 */ /* 0x000fe20000000f00 */
[----:B------:R-:W-:Y:S01]  /*2eb0*/  FFMA.FTZ R119, R44, R178, R119 ;  /* 0x000000b22c777223 */ /* 0x000fe20000010077 */
[----:B------:R-:W-:Y:S01]  /*2ec0*/  HADD2.F32 R44, -RZ, R45.H0_H0 ;  /* 0x2000002dff2c7230 */ /* 0x000fe20000004100 */
[----:B------:R-:W-:Y:S01]  /*2ed0*/  FMUL.FTZ R60, R6, R51 ;  /* 0x00000033063c7220 */ /* 0x000fe20000410000 */
[----:B------:R-:W-:Y:S01]  /*2ee0*/  HADD2.F32 R45, -RZ, R61.H0_H0 ;  /* 0x2000003dff2d7230 */ /* 0x000fe20000004100 */
[----:B------:R-:W-:Y:S01]  /*2ef0*/  FMUL.FTZ R61, R7, R64 ;  /* 0x00000040073d7220 */ /* 0x000fe20000410000 */
[----:B------:R-:W-:Y:S01]  /*2f00*/  HADD2.F32 R46, -RZ, R46.H0_H0 ;  /* 0x2000002eff2e7230 */ /* 0x000fe20000004100 */
[----:B------:R-:W-:-:S02]  /*2f10*/  FFMA.FTZ R116, R47, R175, R116 ;  /* 0x000000af2f747223 */ /* 0x000fc40000010074 */
[----:B------:R-:W-:Y:S02]  /*2f20*/  FMUL.FTZ R47, R4, R49 ;  /* 0x00000031042f7220 */ /* 0x000fe40000410000 */
[----:B------:R-:W-:Y:S01]  /*2f30*/  FMUL.FTZ R50, R5, R48 ;  /* 0x0000003005327220 */ /* 0x000fe20000410000 */
[----:B------:R-:W0:Y:S01]  /*2f40*/  F2F.F16.F32 R60, R60 ;  /* 0x0000003c003c7304 */ /* 0x000e220000200800 */
[----:B------:R-:W-:Y:S01]  /*2f50*/  FFMA.FTZ R121, R45, R182, R121 ;  /* 0x000000b62d797223 */ /* 0x000fe20000010079 */
[----:B------:R-:W-:Y:S01]  /*2f60*/  SHF.R.U32.HI R70, RZ, 0x10, R71 ;  /* 0x00000010ff467819 */ /* 0x000fe20000011647 */
[----:B------:R-:W-:-:S05]  /*2f70*/  FFMA.FTZ R124, R46, R181, R124 ;  /* 0x000000b52e7c7223 */ /* 0x000fca000001007c */
[----:B------:R-:W1:Y:S01]  /*2f80*/  F2F.F16.F32 R61, R61 ;  /* 0x0000003d003d7304 */ /* 0x000e620000200800 */
[----:B----4-:R-:W-:Y:S02]  /*2f90*/  MOV R45, R66 ;  /* 0x00000042002d7202 */ /* 0x010fe40000000f00 */
[----:B------:R-:W-:-:S05]  /*2fa0*/  SHF.R.U64 R46, R66, 0x10, R67 ;  /* 0x00000010422e7819 */ /* 0x000fca0000001243 */
[----:B------:R2:W3:Y:S01]  /*2fb0*/  F2F.F16.F32 R65, R47 ;  /* 0x0000002f00417304 */ /* 0x0004e20000200800 */
[----:B------:R-:W-:Y:S01]  /*2fc0*/  FFMA.FTZ R122, R44, R183, R122 ;  /* 0x000000b72c7a7223 */ /* 0x000fe2000001007a */
[----:B------:R-:W-:-:S06]  /*2fd0*/  HADD2.F32 R44, -RZ, R70.H0_H0 ;  /* 0x20000046ff2c7230 */ /* 0x000fcc0000004100 */
[----:B------:R4:W0:Y:S01]  /*2fe0*/  F2F.F16.F32 R62, R50 ;  /* 0x00000032003e7304 */ /* 0x0008220000200800 */
[----:B--2---:R-:W-:Y:S01]  /*2ff0*/  MOV R47, R67 ;  /* 0x00000043002f7202 */ /* 0x004fe20000000f00 */
[----:B------:R-:W-:Y:S02]  /*3000*/  HADD2.F32 R45, -RZ, R45.H0_H0 ;  /* 0x2000002dff2d7230 */ /* 0x000fe40000004100 */
[----:B------:R-:W-:Y:S01]  /*3010*/  HADD2.F32 R46, -RZ, R46.H0_H0 ;  /* 0x2000002eff2e7230 */ /* 0x000fe20000004100 */
[----:B----4-:R-:W-:Y:S01]  /*3020*/  SHF.R.U32.HI R50, RZ, 0x10, R67 ;  /* 0x00000010ff327819 */ /* 0x010fe20000011643 */
[----:B------:R-:W-:-:S04]  /*3030*/  HADD2.F32 R47, -RZ, R47.H0_H0 ;  /* 0x2000002fff2f7230 */ /* 0x000fc80000004100 */
[----:B------:R-:W-:Y:S01]  /*3040*/  HADD2.F32 R50, -RZ, R50.H0_H0 ;  /* 0x20000032ff327230 */ /* 0x000fe20000004100 */
[----:B------:R-:W-:Y:S02]  /*3050*/  FFMA.FTZ R123, R44, R184, R123 ;  /* 0x000000b82c7b7223 */ /* 0x000fe4000001007b */
[----:B------:R-:W-:Y:S02]  /*3060*/  FFMA.FTZ R126, R45, R49, R126 ;  /* 0x000000312d7e7223 */ /* 0x000fe4000001007e */
[----:B------:R-:W-:Y:S02]  /*3070*/  FFMA.FTZ R125, R46, R48, R125 ;  /* 0x000000302e7d7223 */ /* 0x000fe4000001007d */
[----:B------:R-:W-:Y:S02]  /*3080*/  FFMA.FTZ R128, R47, R51, R128 ;  /* 0x000000332f807223 */ /* 0x000fe40000010080 */
[----:B------:R-:W-:Y:S01]  /*3090*/  FFMA.FTZ R127, R50, R64, R127 ;  /* 0x00000040327f7223 */ /* 0x000fe2000001007f */
[----:B------:R-:W-:Y:S05]  /*30a0*/  @!P1 BRA `(.L_x_5511) ;  /* 0x0000008000009947 */ /* 0x000fea0003800000 */
[----:B01-3--:R-:W-:Y:S02]  /*30b0*/  LOP3.LUT R46, R150, 0xffff, RZ, 0xc0, !PT ;  /* 0x0000ffff962e7812 */ /* 0x00bfe400078ec0ff */
[----:B------:R-:W-:-:S02]  /*30c0*/  IADD3 R44, P0, R145, c[0x0][0x258], RZ ;  /* 0x00009600912c7a10 */ /* 0x000fc40007f1e0ff */
[----:B------:R-:W-:Y:S01]  /*30d0*/  PRMT R49, R151, 0x5410, R152 ;  /* 0x0000541097317816 */ /* 0x000fe20000000098 */
[----:B------:R-:W-:Y:S01]  /*30e0*/  IMAD.WIDE.U32 R46, R46, 0x10000, RZ ;  /* 0x000100002e2e7825 */ /* 0x000fe200078e00ff */
[----:B------:R-:W-:-:S04]  /*30f0*/  IADD3.X R45, R146, c[0x0][0x25c], RZ, P0, !PT ;  /* 0x00009700922d7a10 */ /* 0x000fc800007fe4ff */
[----:B------:R-:W-:Y:S02]  /*3100*/  LOP3.LUT R47, R49, R47, RZ, 0xfc, !PT ;  /* 0x0000002f312f7212 */ /* 0x000fe400078efcff */
[----:B------:R-:W-:-:S05]  /*3110*/  LOP3.LUT R46, R46, 0xffff, R149, 0xf8, !PT ;  /* 0x0000ffff2e2e7812 */ /* 0x000fca00078ef895 */
[----:B------:R0:W-:Y:S02]  /*3120*/  STG.E.64 [R44.64], R46 ;  /* 0x0000002e2c007986 */ /* 0x0001e4000c101b04 */
.L_x_5511:
[----:B01-3--:R-:W-:Y:S01]  /*3130*/  IMAD.WIDE.U32 R44, R62, 0x10000, RZ ;  /* 0x000100003e2c7825 */ /* 0x00bfe200078e00ff */
        /* <DEDUP_REMOVED lines=12> */
.L_x_5512:
[----:B------:R-:W-:Y:S01]  /*3200*/  MOV R14, R96 ;  /* 0x00000060000e7202 */ /* 0x000fe20000000f00 */
[----:B------:R-:W-:Y:S01]  /*3210*/  IMAD.MOV.U32 R12, RZ, RZ, R94 ;  /* 0x000000ffff0c7224 */ /* 0x000fe200078e005e */
[----:B------:R-:W-:Y:S02]  /*3220*/  MOV R96, R98 ;  /* 0x0000006200607202 */ /* 0x000fe40000000f00 */
[----:B------:R-:W-:Y:S02]  /*3230*/  MOV R98, R100 ;  /* 0x0000006400627202 */ /* 0x000fe40000000f00 */
[----:B------:R-:W-:Y:S02]  /*3240*/  MOV R100, R102 ;  /* 0x0000006600647202 */ /* 0x000fe40000000f00 */
        /* <DEDUP_REMOVED lines=32> */
.L_x_5508:
[----:B------:R-:W0:Y:S01]  /*3450*/  S2UR UR6, SR_CTAID.X ;  /* 0x00000000000679c3 */ /* 0x000e220000002500 */
[----:B------:R-:W0:Y:S01]  /*3460*/  S2R R0, SR_TID.X ;  /* 0x0000000000007919 */ /* 0x000e220000002100 */
[----:B------:R-:W-:Y:S01]  /*3470*/  HFMA2.MMA R19, -RZ, RZ, 0, 9.5367431640625e-07 ;  /* 0x00000010ff137435 */ /* 0x000fe200000001ff */
        /* <DEDUP_REMOVED lines=22> */
.L_x_5509:
[----:B------:R-:W-:Y:S01]  /*35e0*/  HFMA2.MMA R50, -RZ, RZ, 0, 1.847743988037109375e-06 ;  /* 0x0000001fff327435 */ /* 0x000fe200000001ff */
[----:B------:R-:W-:Y:S01]  /*35f0*/  MOV R47, R49 ;  /* 0x00000031002f7202 */ /* 0x000fe20000000f00 */
[----:B------:R-:W-:Y:S01]  /*3600*/  IMAD.MOV.U32 R48, RZ, RZ, 0x10 ;  /* 0x00000010ff307424 */ /* 0x000fe200078e00ff */
[----:B------:R-:W-:-:S02]  /*3610*/  MOV R61, 0xffffffff ;  /* 0xffffffff003d7802 */ /* 0x000fc40000000f00 */
[----:B------:R-:W-:Y:S02]  /*3620*/  MOV R44, 0x3640 ;  /* 0x00003640002c7802 */ /* 0x000fe40000000f00 */
[----:B-----5:R-:W-:Y:S05]  /*3630*/  CALL.REL.NOINC `($__internal_105_$__cuda_sm70_shflsync_down_p) ;  /* 0x0000046000007944 */ /* 0x020fea0003c00000 */
[----:B-1----:R-:W-:Y:S01]  /*3640*/  MOV R46, R47 ;  /* 0x0000002f002e7202 */ /* 0x002fe20000000f00 */
[----:B0-----:R-:W-:Y:S05]  /*3650*/  BRA `(.L_x_5514) ;  /* 0xffffe17000007947 */ /* 0x001fea000383ffff */
.L_x_5510:
[----:B------:R-:W-:Y:S01]  /*3660*/  HFMA2.MMA R48, -RZ, RZ, 0, 9.5367431640625e-07 ;  /* 0x00000010ff307435 */ /* 0x000fe200000001ff */
[----:B------:R-:W-:Y:S02]  /*3670*/  MOV R47, R51 ;  /* 0x00000033002f7202 */ /* 0x000fe40000000f00 */
[----:B------:R-:W-:Y:S02]  /*3680*/  MOV R50, 0x1f ;  /* 0x0000001f00327802 */ /* 0x000fe40000000f00 */
[----:B------:R-:W-:Y:S02]  /*3690*/  MOV R61, 0xffffffff ;  /* 0xffffffff003d7802 */ /* 0x000fe40000000f00 */
[----:B------:R-:W-:Y:S02]  /*36a0*/  MOV R44, 0x36c0 ;  /* 0x000036c0002c7802 */ /* 0x000fe40000000f00 */
[----:B01---5:R-:W-:Y:S05]  /*36b0*/  CALL.REL.NOINC `($__internal_105_$__cuda_sm70_shflsync_down_p) ;  /* 0x000003e000007944 */ /* 0x023fea0003c00000 */
[----:B------:R-:W-:Y:S01]  /*36c0*/  FADD.FTZ R49, R49, R46 ;  /* 0x0000002e31317221 */ /* 0x000fe20000010000 */
[----:B0-----:R-:W-:Y:S01]  /*36d0*/  HFMA2.MMA R48, -RZ, RZ, 0, 4.76837158203125e-07 ;  /* 0x00000008ff307435 */ /* 0x001fe200000001ff */
[----:B-1----:R-:W-:Y:S01]  /*36e0*/  FADD.FTZ R60, R51, R47 ;  /* 0x0000002f333c7221 */ /* 0x002fe20000010000 */
[----:B------:R-:W-:-:S02]  /*36f0*/  MOV R50, 0x1f ;  /* 0x0000001f00327802 */ /* 0x000fc40000000f00 */
[----:B------:R-:W-:Y:S02]  /*3700*/  MOV R61, 0xffffffff ;  /* 0xffffffff003d7802 */ /* 0x000fe40000000f00 */
[----:B------:R-:W-:Y:S02]  /*3710*/  MOV R47, R49 ;  /* 0x00000031002f7202 */ /* 0x000fe40000000f00 */
[----:B------:R-:W-:Y:S02]  /*3720*/  MOV R44, 0x3740 ;  /* 0x00003740002c7802 */ /* 0x000fe40000000f00 */
[----:B------:R-:W-:Y:S05]  /*3730*/  CALL.REL.NOINC `($__internal_105_$__cuda_sm70_shflsync_down_p) ;  /* 0x0000036000007944 */ /* 0x000fea0003c00000 */
[----:B0-----:R-:W-:Y:S01]  /*3740*/  HFMA2.MMA R48, -RZ, RZ, 0, 4.76837158203125e-07 ;  /* 0x00000008ff307435 */ /* 0x001fe200000001ff */
[----:B-1----:R-:W-:Y:S01]  /*3750*/  MOV R46, R47 ;  /* 0x0000002f002e7202 */ /* 0x002fe20000000f00 */
[----:B------:R-:W-:Y:S01]  /*3760*/  IMAD.MOV.U32 R50, RZ, RZ, 0x1f ;  /* 0x0000001fff327424 */ /* 0x000fe200078e00ff */
[----:B------:R-:W-:Y:S02]  /*3770*/  MOV R47, R60 ;  /* 0x0000003c002f7202 */ /* 0x000fe40000000f00 */
[----:B------:R-:W-:Y:S02]  /*3780*/  MOV R61, 0xffffffff ;  /* 0xffffffff003d7802 */ /* 0x000fe40000000f00 */
[----:B------:R-:W-:-:S02]  /*3790*/  MOV R44, 0x37b0 ;  /* 0x000037b0002c7802 */ /* 0x000fc40000000f00 */
[----:B------:R-:W-:Y:S05]  /*37a0*/  CALL.REL.NOINC `($__internal_105_$__cuda_sm70_shflsync_down_p) ;  /* 0x000002f000007944 */ /* 0x000fea0003c00000 */
[----:B------:R-:W-:Y:S01]  /*37b0*/  FADD.FTZ R49, R46, R49 ;  /* 0x000000312e317221 */ /* 0x000fe20000010000 */
[----:B0-----:R-:W-:Y:S01]  /*37c0*/  HFMA2.MMA R48, -RZ, RZ, 0, 2.384185791015625e-07 ;  /* 0x00000004ff307435 */ /* 0x001fe200000001ff */
[----:B-1----:R-:W-:Y:S01]  /*37d0*/  FADD.FTZ R60, R60, R47 ;  /* 0x0000002f3c3c7221 */ /* 0x002fe20000010000 */
[----:B------:R-:W-:-:S02]  /*37e0*/  MOV R50, 0x1f ;  /* 0x0000001f00327802 */ /* 0x000fc40000000f00 */
[----:B------:R-:W-:Y:S02]  /*37f0*/  MOV R61, 0xffffffff ;  /* 0xffffffff003d7802 */ /* 0x000fe40000000f00 */
[----:B------:R-:W-:Y:S02]  /*3800*/  MOV R47, R49 ;  /* 0x00000031002f7202 */ /* 0x000fe40000000f00 */
[----:B------:R-:W-:Y:S02]  /*3810*/  MOV R44, 0x3830 ;  /* 0x00003830002c7802 */ /* 0x000fe40000000f00 */
[----:B------:R-:W-:Y:S05]  /*3820*/  CALL.REL.NOINC `($__internal_105_$__cuda_sm70_shflsync_down_p) ;  /* 0x0000027000007944 */ /* 0x000fea0003c00000 */
[----:B0-----:R-:W-:Y:S01]  /*3830*/  HFMA2.MMA R48, -RZ, RZ, 0, 2.384185791015625e-07 ;  /* 0x00000004ff307435 */ /* 0x001fe200000001ff */
[----:B-1----:R-:W-:Y:S02]  /*3840*/  MOV R46, R47 ;  /* 0x0000002f002e7202 */ /* 0x002fe40000000f00 */
[----:B------:R-:W-:Y:S02]  /*3850*/  MOV R47, R60 ;  /* 0x0000003c002f7202 */ /* 0x000fe40000000f00 */
[----:B------:R-:W-:Y:S02]  /*3860*/  MOV R50, 0x1f ;  /* 0x0000001f00327802 */ /* 0x000fe40000000f00 */
[----:B------:R-:W-:-:S02]  /*3870*/  MOV R61, 0xffffffff ;  /* 0xffffffff003d7802 */ /* 0x000fc40000000f00 */
[----:B------:R-:W-:Y:S02]  /*3880*/  MOV R44, 0x38a0 ;  /* 0x000038a0002c7802 */ /* 0x000fe40000000f00 */
[----:B------:R-:W-:Y:S05]  /*3890*/  CALL.REL.NOINC `($__internal_105_$__cuda_sm70_shflsync_down_p) ;  /* 0x0000020000007944 */ /* 0x000fea0003c00000 */
[----:B------:R-:W-:Y:S01]  /*38a0*/  FADD.FTZ R49, R46, R49 ;  /* 0x000000312e317221 */ /* 0x000fe20000010000 */
[----:B0-----:R-:W-:Y:S01]  /*38b0*/  HFMA2.MMA R48, -RZ, RZ, 0, 1.1920928955078125e-07 ;  /* 0x00000002ff307435 */ /* 0x001fe200000001ff */
[----:B-1----:R-:W-:Y:S01]  /*38c0*/  FADD.FTZ R60, R60, R47 ;  /* 0x0000002f3c3c7221 */ /* 0x002fe20000010000 */
[----:B------:R-:W-:Y:S02]  /*38d0*/  MOV R50, 0x1f ;  /* 0x0000001f00327802 */ /* 0x000fe40000000f00 */
[----:B------:R-:W-:Y:S02]  /*38e0*/  MOV R61, 0xffffffff ;  /* 0xffffffff003d7802 */ /* 0x000fe40000000f00 */
[----:B------:R-:W-:Y:S02]  /*38f0*/  MOV R47, R49 ;  /* 0x00000031002f7202 */ /* 0x000fe40000000f00 */
[----:B------:R-:W-:Y:S02]  /*3900*/  MOV R44, 0x3920 ;  /* 0x00003920002c7802 */ /* 0x000fe40000000f00 */
[----:B------:R-:W-:Y:S05]  /*3910*/  CALL.REL.NOINC `($__internal_105_$__cuda_sm70_shflsync_down_p) ;  /* 0x0000018000007944 */ /* 0x000fea0003c00000 */
[----:B0-----:R-:W-:Y:S01]  /*3920*/  HFMA2.MMA R48, -RZ, RZ, 0, 1.1920928955078125e-07 ;  /* 0x00000002ff307435 */ /* 0x001fe200000001ff */
[----:B-1----:R-:W-:Y:S01]  /*3930*/  IMAD.MOV.U32 R46, RZ, RZ, R47 ;  /* 0x000000ffff2e7224 */ /* 0x002fe200078e002f */
[----:B------:R-:W-:-:S02]  /*3940*/  MOV R47, R60 ;  /* 0x0000003c002f7202 */ /* 0x000fc40000000f00 */
[----:B------:R-:W-:Y:S02]  /*3950*/  MOV R50, 0x1f ;  /* 0x0000001f00327802 */ /* 0x000fe40000000f00 */
[----:B------:R-:W-:Y:S02]  /*3960*/  MOV R61, 0xffffffff ;  /* 0xffffffff003d7802 */ /* 0x000fe40000000f00 */
[----:B------:R-:W-:Y:S02]  /*3970*/  MOV R44, 0x3990 ;  /* 0x00003990002c7802 */ /* 0x000fe40000000f00 */
[----:B------:R-:W-:Y:S05]  /*3980*/  CALL.REL.NOINC `($__internal_105_$__cuda_sm70_shflsync_down_p) ;  /* 0x0000011000007944 */ /* 0x000fea0003c00000 */
[----:B------:R-:W-:Y:S01]  /*3990*/  FADD.FTZ R49, R46, R49 ;  /* 0x000000312e317221 */ /* 0x000fe20000010000 */
[----:B0-----:R-:W-:Y:S01]  /*39a0*/  HFMA2.MMA R48, -RZ, RZ, 0, 5.9604644775390625e-08 ;  /* 0x00000001ff307435 */ /* 0x001fe200000001ff */
[----:B-1----:R-:W-:Y:S01]  /*39b0*/  FADD.FTZ R51, R60, R47 ;  /* 0x0000002f3c337221 */ /* 0x002fe20000010000 */
[----:B------:R-:W-:Y:S02]  /*39c0*/  MOV R50, 0x1f ;  /* 0x0000001f00327802 */ /* 0x000fe40000000f00 */
[----:B------:R-:W-:Y:S02]  /*39d0*/  MOV R61, 0xffffffff ;  /* 0xffffffff003d7802 */ /* 0x000fe40000000f00 */
[----:B------:R-:W-:-:S02]  /*39e0*/  MOV R47, R49 ;  /* 0x00000031002f7202 */ /* 0x000fc40000000f00 */
[----:B------:R-:W-:Y:S02]  /*39f0*/  MOV R44, 0x3a10 ;  /* 0x00003a10002c7802 */ /* 0x000fe40000000f00 */
[----:B------:R-:W-:Y:S05]  /*3a00*/  CALL.REL.NOINC `($__internal_105_$__cuda_sm70_shflsync_down_p) ;  /* 0x0000009000007944 */ /* 0x000fea0003c00000 */
[----:B0-----:R-:W-:Y:S01]  /*3a10*/  HFMA2.MMA R48, -RZ, RZ, 0, 5.9604644775390625e-08 ;  /* 0x00000001ff307435 */ /* 0x001fe200000001ff */
[----:B-1----:R-:W-:Y:S02]  /*3a20*/  MOV R60, R47 ;  /* 0x0000002f003c7202 */ /* 0x002fe40000000f00 */
[----:B------:R-:W-:Y:S02]  /*3a30*/  MOV R47, R51 ;  /* 0x00000033002f7202 */ /* 0x000fe40000000f00 */
[----:B------:R-:W-:Y:S02]  /*3a40*/  MOV R50, 0x1f ;  /* 0x0000001f00327802 */ /* 0x000fe40000000f00 */
[----:B------:R-:W-:Y:S02]  /*3a50*/  MOV R61, 0xffffffff ;  /* 0xffffffff003d7802 */ /* 0x000fe40000000f00 */
[----:B------:R-:W-:Y:S02]  /*3a60*/  MOV R44, 0x3a80 ;  /* 0x00003a80002c7802 */ /* 0x000fe40000000f00 */
[----:B------:R-:W-:Y:S05]  /*3a70*/  CALL.REL.NOINC `($__internal_105_$__cuda_sm70_shflsync_down_p) ;  /* 0x0000002000007944 */ /* 0x000fea0003c00000 */
[----:B-1----:R-:W-:Y:S01]  /*3a80*/  MOV R44, R47 ;  /* 0x0000002f002c7202 */ /* 0x002fe20000000f00 */
[----:B0-----:R-:W-:Y:S05]  /*3a90*/  BRA `(.L_x_5515) ;  /* 0xffffde5000007947 */ /* 0x001fea000383ffff */
        .weak           $__internal_105_$__cuda_sm70_shflsync_down_p
        .type           $__internal_105_$__cuda_sm70_shflsync_down_p,@function
        .size           $__internal_105_$__cuda_sm70_shflsync_down_p,(.L_x_9849 - $__internal_105_$__cuda_sm70_shflsync_down_p)
$__internal_105_$__cuda_sm70_shflsync_down_p:
[----:B------:R-:W-:Y:S01]  /*3aa0*/  HFMA2.MMA R45, -RZ, RZ, 0, 0 ;  /* 0x00000000ff2d7435 */ /* 0x000fe200000001ff */
[----:B------:R-:W-:Y:S04]  /*3ab0*/  WARPSYNC R61 ;  /* 0x0000003d00007348 */ /* 0x000fe80003800000 */
[----:B------:R0:W1:Y:S01]  /*3ac0*/  SHFL.DOWN PT, R47, R47, R48, R50 ;  /* 0x080000302f2f7389 */ /* 0x00006200000e0032 */
[----:B------:R-:W-:Y:S05]  /*3ad0*/  RET.REL.NODEC R44 `(_ZN10layer_norm13ln_bwd_kernelINS_13Kernel_traitsIf6__halfS2_S2_fjLj2560ELj1ELj1ELj4ELj8ENS_18Kernel_traits_baseILj2560EfS2_S2_S2_fjLj128EEEEELb0ELb1ELb0ELb1EEEvNS_9BwdParamsE) ;  /* 0xffffc5202c007950 */ /* 0x000fea0003c3ffff */
.L_x_5516:
        /* <DEDUP_REMOVED lines=10> */
.L_x_9849:


//--------------------- .text._ZN10layer_norm13ln_bwd_kernelINS_13Kernel_traitsIf6__halfS2_S2_fjLj2560ELj1ELj1ELj4ELj8ENS_18Kernel_traits_baseILj2560EfS2_S2_S2_fjLj128EEEEELb0ELb1ELb1ELb0EEEvNS_9BwdParamsE --------------------------
	.section	.text._ZN10layer_norm13ln_bwd_kernelINS_13Kernel_traitsIf6__halfS2_S2_fjLj2560ELj1ELj1ELj4ELj8ENS_18Kernel_traits_baseILj2560EfS2_S2_S2_fjLj128EEEEELb0ELb1ELb1ELb0EEEvNS_9BwdParamsE,"ax",@progbits
	.sectioninfo	@"SHI_REGISTERS=186"
	.align	128
        .global         _ZN10layer_norm13ln_bwd_kernelINS_13Kernel_traitsIf6__halfS2_S2_fjLj2560ELj1ELj1ELj4ELj8ENS_18Kernel_traits_baseILj2560EfS2_S2_S2_fjLj128EEEEELb0ELb1ELb1ELb0EEEvNS_9BwdParamsE
        .type           _ZN10layer_norm13ln_bwd_kernelINS_13Kernel_traitsIf6__halfS2_S2_fjLj2560ELj1ELj1ELj4ELj8ENS_18Kernel_traits_baseILj2560EfS2_S2_S2_fjLj128EEEEELb0ELb1ELb1ELb0EEEvNS_9BwdParamsE,@function
        .size           _ZN10layer_norm13ln_bwd_kernelINS_13Kernel_traitsIf6__halfS2_S2_fjLj2560ELj1ELj1ELj4ELj8ENS_18Kernel_traits_baseILj2560EfS2_S2_S2_fjLj128EEEEELb0ELb1ELb1ELb0EEEvNS_9BwdParamsE,(.L_x_9850 - _ZN10layer_norm13ln_bwd_kernelINS_13Kernel_traitsIf6__halfS2_S2_fjLj2560ELj1ELj1ELj4ELj8ENS_18Kernel_traits_baseILj2560EfS2_S2_S2_fjLj128EEEEELb0ELb1ELb1ELb0EEEvNS_9BwdParamsE)
        .other          _ZN10layer_norm13ln_bwd_kernelINS_13Kernel_traitsIf6__halfS2_S2_fjLj2560ELj1ELj1ELj4ELj8ENS_18Kernel_traits_baseILj2560EfS2_S2_S2_fjLj128EEEEELb0ELb1ELb1ELb0EEEvNS_9BwdParamsE,@"STO_CUDA_ENTRY STV_DEFAULT"
_ZN10layer_norm13ln_bwd_kernelINS_13Kernel_traitsIf6__halfS2_S2_fjLj2560ELj1ELj1ELj4ELj8ENS_18Kernel_traits_baseILj2560EfS2_S2_S2_fjLj128EEEEELb0ELb1ELb1ELb0EEEvNS_9BwdParamsE:
.text._ZN10layer_norm13ln_bwd_kernelINS_13Kernel_traitsIf6__halfS2_S2_fjLj2560ELj1ELj1ELj4ELj8ENS_18Kernel_traits_baseILj2560EfS2_S2_S2_fjLj128EEEEELb0ELb1ELb1ELb0EEEvNS_9BwdParamsE:
        /* <DEDUP_REMOVED lines=24> */
[----:B------:R-:W-:Y:S01]  /*0180*/  @P0 MOV R17, 0x10 ;  /* 0x0000001000110802 */ /* 0x000fe20000000f00 */
[----:B------:R-:W-:Y:S01]  /*0190*/  @P1 IMAD.MOV.U32 R21, RZ, RZ, 0x10 ;  /* 0x00000010ff151424 */ /* 0x000fe200078e00ff */
[----:B------:R-:W-:Y:S01]  /*01a0*/  @P2 MOV R7, 0x10 ;  /* 0x0000001000072802 */ /* 0x000fe20000000f00 */
[CC--:B------:R-:W-:Y:S01]  /*01b0*/  @P3 IMAD.WIDE.U32 R10, R6.reuse, R13.reuse, c[0x0][0x1b0] ;  /* 0x00006c00060a3625 */ /* 0x0c0fe200078e000d */
[----:B------:R2:W5:Y:S03]  /*01c0*/  @P4 LDG.E.128 R96, [R4.64] ;  /* 0x0000000404604981 */ /* 0x000566000c1e1d00 */
        /* <DEDUP_REMOVED lines=54> */
.L_x_5636:
[----:B------:R-:W-:-:S05]  /*0530*/  MOV R174, 0x4 ;  /* 0x0000000400ae7802 */ /* 0x000fca0000000f00 */
        /* <DEDUP_REMOVED lines=10> */
[----:B------:R-:W-:Y:S02]  /*05e0*/  LEA.HI R172, R107, R106, RZ, 0x2 ;  /* 0x0000006a6bac7211 */ /* 0x000fe400078f10ff */
[----:B------:R-:W-:Y:S02]  /*05f0*/  MOV R107, 0x8 ;  /* 0x00000008006b7802 */ /* 0x000fe40000000f00 */
[----:B------:R-:W-:-:S05]  /*0600*/  LEA.HI.SX32 R172, R172, R181, 0x1e ;  /* 0x000000b5acac7211 */ /* 0x000fca00078ff2ff */
[----:B------:R-:W-:Y:S02]  /*0610*/  IMAD.MOV.U32 R171, RZ, RZ, R172 ;  /* 0x000000ffffab7224 */ /* 0x000fe400078e00ac */
        /* <DEDUP_REMOVED lines=11> */
.L_x_5522:
[----:B------:R-:W-:Y:S02]  /*06d0*/  IADD3 R106, R171, 0x80, RZ ;  /* 0x00000080ab6a7810 */ /* 0x000fe40007ffe0ff */
.L_x_5521:
[----:B------:R-:W-:Y:S05]  /*06e0*/  BSYNC B1 ;  /* 0x0000000000017941 */ /* 0x000fea0003800000 */
.L_x_5520:
        /* <DEDUP_REMOVED lines=8> */
.L_x_5525:
[----:B------:R-:W-:Y:S02]  /*0770*/  IADD3 R106, R106, 0x80, RZ ;  /* 0x000000806a6a7810 */ /* 0x000fe40007ffe0ff */
.L_x_5524:
[----:B------:R-:W-:Y:S05]  /*0780*/  BSYNC B1 ;  /* 0x0000000000017941 */ /* 0x000fea0003800000 */
.L_x_5523:
[----:B------:R-:W-:Y:S01]  /*0790*/  BSSY B1, `(.L_x_5526) ;  /* 0x0000008000017945 */ /* 0x000fe20003800000 */
[----:B------:R-:W-:Y:S05]  /*07a0*/  @!P0 BRA `(.L_x_5527) ;  /* 0x0000006000008947 */ /* 0x000fea0003800000 */
[----:B------:R-:W-:-:S04]  /*07b0*/  ISETP.NE.U32.AND P3, PT, RZ, c[0x0][0x218], PT ;  /* 0x00008600ff007a0c */ /* 0x000fc80003f65070 */
[----:B------:R-:W-:-:S13]  /*07c0*/  ISETP.NE.AND.EX P3, PT, RZ, c[0x0][0x21c], PT, P3 ;  /* 0x00008700ff007a0c */ /* 0x000fda0003f65330 */
[----:B------:R-:W-:Y:S05]  /*07d0*/  @!P3 BRA `(.L_x_5528) ;  /* 0x000000200000b947 */ /* 0x000fea0003800000 */
[----:B------:R-:W-:-:S06]  /*07e0*/  IMAD.WIDE.U32 R114, R106, R107, c[0x0][0x218] ;  /* 0x000086006a727625 */ /* 0x000fcc00078e006b */
[----:B------:R-:W5:Y:S02]  /*07f0*/  LDG.E.64 R114, [R114.64] ;  /* 0x0000000472727981 */ /* 0x000f64000c1e1b00 */
.L_x_5528:
[----:B------:R-:W-:Y:S02]  /*0800*/  IADD3 R106, R106, 0x80, RZ ;  /* 0x000000806a6a7810 */ /* 0x000fe40007ffe0ff */
.L_x_5527:
[----:B------:R-:W-:Y:S05]  /*0810*/  BSYNC B1 ;  /* 0x0000000000017941 */ /* 0x000fea0003800000 */
.L_x_5526:
[----:B------:R-:W-:Y:S01]  /*0820*/  BSSY B1, `(.L_x_5529) ;  /* 0x0000008000017945 */ /* 0x000fe20003800000 */
[----:B------:R-:W-:Y:S05]  /*0830*/  @!P1 BRA `(.L_x_5530) ;  /* 0x0000006000009947 */ /* 0x000fea0003800000 */
[----:B------:R-:W-:-:S04]  /*0840*/  ISETP.NE.U32.AND P3, PT, RZ, c[0x0][0x218], PT ;  /* 0x00008600ff007a0c */ /* 0x000fc80003f65070 */
[----:B------:R-:W-:-:S13]  /*0850*/  ISETP.NE.AND.EX P3, PT, RZ, c[0x0][0x21c], PT, P3 ;  /* 0x00008700ff007a0c */ /* 0x000fda0003f65330 */
[----:B------:R-:W-:Y:S05]  /*0860*/  @!P3 BRA `(.L_x_5531) ;  /* 0x000000200000b947 */ /* 0x000fea0003800000 */
[----:B------:R-:W-:-:S06]  /*0870*/  IMAD.WIDE.U32 R112, R106, R107, c[0x0][0x218] ;  /* 0x000086006a707625 */ /* 0x000fcc00078e006b */
[----:B------:R-:W5:Y:S02]  /*0880*/  LDG.E.64 R112, [R112.64] ;  /* 0x0000000470707981 */ /* 0x000f64000c1e1b00 */
.L_x_5531:
[----:B------:R-:W-:Y:S02]  /*0890*/  IADD3 R106, R106, 0x80, RZ ;  /* 0x000000806a6a7810 */ /* 0x000fe40007ffe0ff */
.L_x_5530:
[----:B------:R-:W-:Y:S05]  /*08a0*/  BSYNC B1 ;  /* 0x0000000000017941 */ /* 0x000fea0003800000 */
.L_x_5529:
        /* <DEDUP_REMOVED lines=9> */
.L_x_5519:
        /* <DEDUP_REMOVED lines=23> */
[----:B--2---:R-:W-:Y:S01]  /*0ab0*/  SHF.R.U64 R142, R138, 0x10, R139 ;  /* 0x000000108a8e7819 */ /* 0x004fe2000000128b */
[----:B------:R-:W-:Y:S01]  /*0ac0*/  HADD2.F32 R141, -RZ, R138.H0_H0 ;  /* 0x2000008aff8d7230 */ /* 0x000fe20000004100 */
[----:B---3--:R-:W-:-:S03]  /*0ad0*/  MOV R109, R110 ;  /* 0x0000006e006d7202 */ /* 0x008fc60000000f00 */
[----:B0-----:R-:W-:Y:S01]  /*0ae0*/  HADD2.F32 R105, -RZ, R142.H0_H0 ;  /* 0x2000008eff697230 */ /* 0x001fe20000004100 */
[--C-:B------:R-:W-:Y:S02]  /*0af0*/  SHF.R.U64 R143, R110, 0x10, R111.reuse ;  /* 0x000000106e8f7819 */ /* 0x100fe4000000126f */
[----:B------:R-:W-:Y:S01]  /*0b00*/  MOV R140, R111 ;  /* 0x0000006f008c7202 */ /* 0x000fe20000000f00 */
[----:B------:R-:W-:Y:S01]  /*0b10*/  HADD2.F32 R109, -RZ, R109.H0_H0 ;  /* 0x2000006dff6d7230 */ /* 0x000fe20000004100 */
[----:B------:R-:W-:Y:S01]  /*0b20*/  SHF.R.U32.HI R174, RZ, 0x10, R111 ;  /* 0x00000010ffae7819 */ /* 0x000fe2000001166f */
[----:B------:R-:W-:Y:S01]  /*0b30*/  HADD2.F32 R111, -RZ, R139.H0_H0 ;  /* 0x2000008bff6f7230 */ /* 0x000fe20000004100 */
[----:B------:R-:W-:Y:S01]  /*0b40*/  SHF.R.U32.HI R175, RZ, 0x10, R139 ;  /* 0x00000010ffaf7819 */ /* 0x000fe2000001168b */
[C---:B------:R-:W-:Y:S01]  /*0b50*/  FADD.FTZ R139, -R106.reuse, R141 ;  /* 0x0000008d6a8b7221 */ /* 0x040fe20000010100 */
[----:B------:R-:W-:Y:S01]  /*0b60*/  HADD2.F32 R110, -RZ, R143.H0_H0 ;  /* 0x2000008fff6e7230 */ /* 0x000fe20000004100 */
[----:B------:R-:W-:Y:S01]  /*0b70*/  FADD.FTZ R105, -R106, R105 ;  /* 0x000000696a697221 */ /* 0x000fe20000010100 */
[----:B------:R-:W-:Y:S01]  /*0b80*/  HADD2.F32 R145, -RZ, R140.H0_H0 ;  /* 0x2000008cff917230 */ /* 0x000fe20000004100 */
[----:B-----5:R-:W-:-:S02]  /*0b90*/  FMUL.FTZ R139, R146, R139 ;  /* 0x0000008b928b7220 */ /* 0x020fc40000410000 */
[----:B------:R-:W-:Y:S01]  /*0ba0*/  FMUL.FTZ R140, R100, R109 ;  /* 0x0000006d648c7220 */ /* 0x000fe20000410000 */
[----:B------:R-:W-:Y:S01]  /*0bb0*/  HADD2.F32 R175, -RZ, R175.H0_H0 ;  /* 0x200000afffaf7230 */ /* 0x000fe20000004100 */
[----:B------:R-:W-:Y:S02]  /*0bc0*/  FADD.FTZ R111, -R106, R111 ;  /* 0x0000006f6a6f7221 */ /* 0x000fe40000010100 */
[----:B------:R-:W-:Y:S02]  /*0bd0*/  FMUL.FTZ R138, R146, R105 ;  /* 0x00000069928a7220 */ /* 0x000fe40000410000 */
[----:B------:R-:W-:Y:S02]  /*0be0*/  FMUL.FTZ R143, R101, R110 ;  /* 0x0000006e658f7220 */ /* 0x000fe40000410000 */
[----:B------:R-:W-:Y:S02]  /*0bf0*/  FADD.FTZ R104, RZ, R140 ;  /* 0x0000008cff687221 */ /* 0x000fe40000010000 */
[----:B------:R-:W-:Y:S01]  /*0c00*/  FFMA.FTZ R105, R139, R140, RZ ;  /* 0x0000008c8b697223 */ /* 0x000fe200000100ff */
[----:B------:R-:W-:Y:S01]  /*0c10*/  HADD2.F32 R174, -RZ, R174.H0_H0 ;  /* 0x200000aeffae7230 */ /* 0x000fe20000004100 */
        /* <DEDUP_REMOVED lines=20> */
.L_x_5534:
[----:B------:R-:W-:Y:S05]  /*0d60*/  BSYNC B1 ;  /* 0x0000000000017941 */ /* 0x000fea0003800000 */
.L_x_5533:
        /* <DEDUP_REMOVED lines=14> */
[--C-:B------:R-:W-:Y:S02]  /*0e50*/  SHF.R.U64 R154, R150, 0x10, R151.reuse ;  /* 0x00000010969a7819 */ /* 0x100fe40000001297 */
[----:B------:R-:W-:Y:S01]  /*0e60*/  MOV R152, R151 ;  /* 0x0000009700987202 */ /* 0x000fe20000000f00 */
[----:B---3--:R-:W-:Y:S01]  /*0e70*/  HADD2.F32 R153, -RZ, R149.H0_H0 ;  /* 0x20000095ff997230 */ /* 0x008fe20000004100 */
[----:B------:R-:W-:Y:S01]  /*0e80*/  SHF.R.U32.HI R180, RZ, 0x10, R151 ;  /* 0x00000010ffb47819 */ /* 0x000fe20000011697 */
[----:B------:R-:W-:Y:S01]  /*0e90*/  HADD2.F32 R151, -RZ, R148.H0_H0 ;  /* 0x20000094ff977230 */ /* 0x000fe20000004100 */
[--C-:B------:R-:W-:Y:S01]  /*0ea0*/  SHF.R.U64 R174, R148, 0x10, R149.reuse ;  /* 0x0000001094ae7819 */ /* 0x100fe20000001295 */
[----:B------:R-:W-:Y:S01]  /*0eb0*/  HADD2.F32 R154, -RZ, R154.H0_H0 ;  /* 0x2000009aff9a7230 */ /* 0x000fe20000004100 */
[----:B------:R-:W-:Y:S01]  /*0ec0*/  SHF.R.U32.HI R181, RZ, 0x10, R149 ;  /* 0x00000010ffb57819 */ /* 0x000fe20000011695 */
[----:B------:R-:W-:Y:S01]  /*0ed0*/  HADD2.F32 R149, -RZ, R147.H0_H0 ;  /* 0x20000093ff957230 */ /* 0x000fe20000004100 */
[C---:B------:R-:W-:Y:S01]  /*0ee0*/  FADD.FTZ R147, -R106.reuse, R151 ;  /* 0x000000976a937221 */ /* 0x040fe20000010100 */
[----:B0-----:R-:W-:Y:S01]  /*0ef0*/  HADD2.F32 R105, -RZ, R174.H0_H0 ;  /* 0x200000aeff697230 */ /* 0x001fe20000004100 */
[----:B------:R-:W-:Y:S01]  /*0f00*/  FADD.FTZ R153, -R106, R153 ;  /* 0x000000996a997221 */ /* 0x000fe20000010100 */
[----:B------:R-:W-:Y:S01]  /*0f10*/  HADD2.F32 R175, -RZ, R152.H0_H0 ;  /* 0x20000098ffaf7230 */ /* 0x000fe20000004100 */
[----:B-----5:R-:W-:Y:S01]  /*0f20*/  FMUL.FTZ R147, R146, R147 ;  /* 0x0000009392937220 */ /* 0x020fe20000410000 */
[----:B------:R-:W-:Y:S01]  /*0f30*/  HADD2.F32 R181, -RZ, R181.H0_H0 ;  /* 0x200000b5ffb57230 */ /* 0x000fe20000004100 */
[----:B------:R-:W-:Y:S01]  /*0f40*/  FADD.FTZ R105, -R106, R105 ;  /* 0x000000696a697221 */ /* 0x000fe20000010100 */
[----:B------:R-:W-:Y:S01]  /*0f50*/  HADD2.F32 R174, -RZ, R180.H0_H0 ;  /* 0x200000b4ffae7230 */ /* 0x000fe20000004100 */
        /* <DEDUP_REMOVED lines=24> */
.L_x_5536:
[----:B------:R-:W-:Y:S05]  /*10e0*/  BSYNC B1 ;  /* 0x0000000000017941 */ /* 0x000fea0003800000 */
.L_x_5535:
        /* <DEDUP_REMOVED lines=13> */
[----:B------:R-:W-:Y:S01]  /*11c0*/  HADD2.F32 R175, -RZ, R158.H0_H0 ;  /* 0x2000009effaf7230 */ /* 0x000fe20000004100 */
[----:B------:R-:W-:Y:S02]  /*11d0*/  SHF.R.U32.HI R158, RZ, 0x10, R159 ;  /* 0x00000010ff9e7819 */ /* 0x000fe4000001169f */
[----:B---3--:R-:W-:Y:S01]  /*11e0*/  MOV R155, R104 ;  /* 0x00000068009b7202 */ /* 0x008fe20000000f00 */
[----:B0-----:R-:W-:Y:S01]  /*11f0*/  HADD2.F32 R157, -RZ, R162.H0_H0 ;  /* 0x200000a2ff9d7230 */ /* 0x001fe20000004100 */
[--C-:B------:R-:W-:Y:S01]  /*1200*/  SHF.R.U64 R161, R104, 0x10, R105.reuse ;  /* 0x0000001068a17819 */ /* 0x100fe20000001269 */
[----:B------:R-:W-:Y:S01]  /*1210*/  HADD2.F32 R159, -RZ, R159.H0_H0 ;  /* 0x2000009fff9f7230 */ /* 0x000fe20000004100 */
[--C-:B------:R-:W-:Y:S01]  /*1220*/  IMAD.MOV.U32 R160, RZ, RZ, R105.reuse ;  /* 0x000000ffffa07224 */ /* 0x100fe200078e0069 */
[----:B------:R-:W-:Y:S01]  /*1230*/  SHF.R.U32.HI R174, RZ, 0x10, R105 ;  /* 0x00000010ffae7819 */ /* 0x000fe20000011669 */
[----:B------:R-:W-:Y:S01]  /*1240*/  HADD2.F32 R105, -RZ, R155.H0_H0 ;  /* 0x2000009bff697230 */ /* 0x000fe20000004100 */
[----:B------:R-:W-:-:S02]  /*1250*/  FADD.FTZ R157, -R106, R157 ;  /* 0x0000009d6a9d7221 */ /* 0x000fc40000010100 */
[C---:B------:R-:W-:Y:S01]  /*1260*/  FADD.FTZ R155, -R106.reuse, R175 ;  /* 0x000000af6a9b7221 */ /* 0x040fe20000010100 */
[----:B------:R-:W-:Y:S01]  /*1270*/  HADD2.F32 R104, -RZ, R161.H0_H0 ;  /* 0x200000a1ff687230 */ /* 0x000fe20000004100 */
[----:B------:R-:W-:Y:S01]  /*1280*/  FADD.FTZ R159, -R106, R159 ;  /* 0x0000009f6a9f7221 */ /* 0x000fe20000010100 */
[----:B------:R-:W-:Y:S01]  /*1290*/  HADD2.F32 R175, -RZ, R158.H0_H0 ;  /* 0x2000009effaf7230 */ /* 0x000fe20000004100 */
[C---:B-----5:R-:W-:Y:S02]  /*12a0*/  FMUL.FTZ R156, R146.reuse, R157 ;  /* 0x0000009d929c7220 */ /* 0x060fe40000410000 */
[----:B------:R-:W-:Y:S02]  /*12b0*/  FMUL.FTZ R155, R146, R155 ;  /* 0x0000009b929b7220 */ /* 0x000fe40000410000 */
[----:B------:R-:W-:Y:S01]  /*12c0*/  FMUL.FTZ R158, R84, R105 ;  /* 0x00000069549e7220 */ /* 0x000fe20000410000 */
        /* <DEDUP_REMOVED lines=24> */
.L_x_5538:
[----:B------:R-:W-:Y:S05]  /*1450*/  BSYNC B1 ;  /* 0x0000000000017941 */ /* 0x000fea0003800000 */
.L_x_5537:
        /* <DEDUP_REMOVED lines=17> */
[----:B------:R-:W-:Y:S01]  /*1570*/  SHF.R.U64 R133, R104, 0x10, R105 ;  /* 0x0000001068857819 */ /* 0x000fe20000001269 */
[----:B------:R-:W-:Y:S01]  /*1580*/  HADD2.F32 R131, -RZ, R131.H0_H0 ;  /* 0x20000083ff837230 */ /* 0x000fe20000004100 */
[----:B------:R-:W-:-:S02]  /*1590*/  MOV R132, R105 ;  /* 0x0000006900847202 */ /* 0x000fc40000000f00 */
[----:B------:R-:W-:Y:S01]  /*15a0*/  SHF.R.U32.HI R174, RZ, 0x10, R105 ;  /* 0x00000010ffae7819 */ /* 0x000fe20000011669 */
[----:B------:R-:W-:Y:S01]  /*15b0*/  HADD2.F32 R105, -RZ, R127.H0_H0 ;  /* 0x2000007fff697230 */ /* 0x000fe20000004100 */
[C---:B------:R-:W-:Y:S02]  /*15c0*/  FADD.FTZ R129, -R106.reuse, R129 ;  /* 0x000000816a817221 */ /* 0x040fe40000010100 */
[C---:B------:R-:W-:Y:S01]  /*15d0*/  FADD.FTZ R127, -R106.reuse, R175 ;  /* 0x000000af6a7f7221 */ /* 0x040fe20000010100 */
[----:B------:R-:W-:Y:S01]  /*15e0*/  HADD2.F32 R104, -RZ, R133.H0_H0 ;  /* 0x20000085ff687230 */ /* 0x000fe20000004100 */
[----:B------:R-:W-:Y:S01]  /*15f0*/  FADD.FTZ R131, -R106, R131 ;  /* 0x000000836a837221 */ /* 0x000fe20000010100 */
[----:B------:R-:W-:Y:S01]  /*1600*/  HADD2.F32 R175, -RZ, R130.H0_H0 ;  /* 0x20000082ffaf7230 */ /* 0x000fe20000004100 */
[C---:B-----5:R-:W-:Y:S02]  /*1610*/  FMUL.FTZ R128, R146.reuse, R129 ;  /* 0x0000008192807220 */ /* 0x060fe40000410000 */
[----:B------:R-:W-:-:S02]  /*1620*/  FMUL.FTZ R127, R146, R127 ;  /* 0x0000007f927f7220 */ /* 0x000fc40000410000 */
[----:B------:R-:W-:Y:S01]  /*1630*/  FMUL.FTZ R130, R76, R105 ;  /* 0x000000694c827220 */ /* 0x000fe20000410000 */
[----:B------:R-:W-:Y:S01]  /*1640*/  HADD2.F32 R133, -RZ, R132.H0_H0 ;  /* 0x20000084ff857230 */ /* 0x000fe20000004100 */
[----:B------:R-:W-:Y:S02]  /*1650*/  FMUL.FTZ R129, R146, R131 ;  /* 0x0000008392817220 */ /* 0x000fe40000410000 */
[----:B------:R-:W-:Y:S02]  /*1660*/  FADD.FTZ R29, R29, R104 ;  /* 0x000000681d1d7221 */ /* 0x000fe40000010000 */
[-C--:B------:R-:W-:Y:S02]  /*1670*/  FFMA.FTZ R49, R128, R104.reuse, R49 ;  /* 0x0000006880317223 */ /* 0x080fe40000010031 */
[----:B------:R-:W-:Y:S02]  /*1680*/  FMUL.FTZ R131, R77, R104 ;  /* 0x000000684d837220 */ /* 0x000fe40000410000 */
[----:B------:R-:W-:-:S02]  /*1690*/  FADD.FTZ R104, R109, R130 ;  /* 0x000000826d687221 */ /* 0x000fc40000010000 */
[C---:B------:R-:W-:Y:S01]  /*16a0*/  FFMA.FTZ R111, R127.reuse, R130, R111 ;  /* 0x000000827f6f7223 */ /* 0x040fe2000001006f */
[----:B------:R-:W-:Y:S01]  /*16b0*/  HADD2.F32 R174, -RZ, R174.H0_H0 ;  /* 0x200000aeffae7230 */ /* 0x000fe20000004100 */
[----:B------:R-:W-:Y:S02]  /*16c0*/  FADD.FTZ R28, R28, R105 ;  /* 0x000000691c1c7221 */ /* 0x000fe40000010000 */
[----:B------:R-:W-:Y:S02]  /*16d0*/  FFMA.FTZ R48, R127, R105, R48 ;  /* 0x000000697f307223 */ /* 0x000fe40000010030 */
[----:B------:R-:W-:Y:S02]  /*16e0*/  FADD.FTZ R175, -R106, R175 ;  /* 0x000000af6aaf7221 */ /* 0x000fe40000010100 */
        /* <DEDUP_REMOVED lines=13> */
.L_x_5540:
[----:B------:R-:W-:Y:S05]  /*17c0*/  BSYNC B1 ;  /* 0x0000000000017941 */ /* 0x000fea0003800000 */
.L_x_5539:
        /* <DEDUP_REMOVED lines=20> */
[C---:B------:R-:W-:Y:S01]  /*1910*/  FADD.FTZ R167, -R106.reuse, R167 ;  /* 0x000000a76aa77221 */ /* 0x040fe20000010100 */
[----:B------:R-:W-:Y:S01]  /*1920*/  HADD2.F32 R104, -RZ, R166.H0_H0 ;  /* 0x200000a6ff687230 */ /* 0x000fe20000004100 */
[----:B------:R-:W-:Y:S01]  /*1930*/  FADD.FTZ R163, -R106, R163 ;  /* 0x000000a36aa37221 */ /* 0x000fe20000010100 */
[----:B------:R-:W-:Y:S01]  /*1940*/  HADD2.F32 R175, -RZ, R175.H0_H0 ;  /* 0x200000afffaf7230 */ /* 0x000fe20000004100 */
[C---:B0----5:R-:W-:Y:S01]  /*1950*/  FMUL.FTZ R164, R146.reuse, R167 ;  /* 0x000000a792a47220 */ /* 0x061fe20000410000 */
[----:B------:R-:W-:Y:S01]  /*1960*/  SHF.R.U32.HI R110, RZ, 0x10, R105 ;  /* 0x00000010ff6e7819 */ /* 0x000fe20000011669 */
[----:B------:R-:W-:Y:S01]  /*1970*/  FMUL.FTZ R163, R146, R163 ;  /* 0x000000a392a37220 */ /* 0x000fe20000410000 */
[----:B------:R-:W-:Y:S01]  /*1980*/  HADD2.F32 R105, -RZ, R108.H0_H0 ;  /* 0x2000006cff697230 */ /* 0x000fe20000004100 */
[----:B------:R-:W-:-:S02]  /*1990*/  FMUL.FTZ R166, R64, R107 ;  /* 0x0000006b40a67220 */ /* 0x000fc40000410000 */
[----:B------:R-:W-:Y:S02]  /*19a0*/  FADD.FTZ R25, R25, R104 ;  /* 0x0000006819197221 */ /* 0x000fe40000010000 */
[-C--:B------:R-:W-:Y:S02]  /*19b0*/  FFMA.FTZ R45, R164, R104.reuse, R45 ;  /* 0x00000068a42d7223 */ /* 0x080fe4000001002d */
[----:B------:R-:W-:Y:S02]  /*19c0*/  FMUL.FTZ R165, R65, R104 ;  /* 0x0000006841a57220 */ /* 0x000fe40000410000 */
[----:B------:R-:W-:Y:S02]  /*19d0*/  FMUL.FTZ R167, R146, R169 ;  /* 0x000000a992a77220 */ /* 0x000fe40000410000 */
[----:B------:R-:W-:Y:S02]  /*19e0*/  FADD.FTZ R104, R109, R166 ;  /* 0x000000a66d687221 */ /* 0x000fe40000010000 */
[----:B------:R-:W-:-:S02]  /*19f0*/  FFMA.FTZ R111, R163, R166, R111 ;  /* 0x000000a6a36f7223 */ /* 0x000fc4000001006f */
[----:B------:R-:W-:Y:S01]  /*1a00*/  FADD.FTZ R175, -R106, R175 ;  /* 0x000000af6aaf7221 */ /* 0x000fe20000010100 */
        /* <DEDUP_REMOVED lines=16> */
.L_x_5532:
[----:B------:R-:W-:Y:S05]  /*1b10*/  BSYNC B0 ;  /* 0x0000000000007941 */ /* 0x000fea0003800000 */
.L_x_5518:
[----:B------:R-:W-:Y:S02]  /*1b20*/  LOP3.LUT P3, RZ, R124, 0xff, RZ, 0xc0, !PT ;  /* 0x000000ff7cff7812 */ /* 0x000fe4000786c0ff */
[----:B------:R-:W-:-:S04]  /*1b30*/  SHF.R.U32.HI R106, RZ, 0x5, R176 ;  /* 0x00000005ff6a7819 */ /* 0x000fc800000116b0 */
[----:B------:R-:W-:-:S07]  /*1b40*/  LOP3.LUT R174, R106, 0x7fffffc, RZ, 0xc0, !PT ;  /* 0x07fffffc6aae7812 */ /* 0x000fce00078ec0ff */
[----:B------:R-:W-:Y:S02]  /*1b50*/  @!P3 IADD3 R174, R174, 0x4, RZ ;  /* 0x00000004aeaeb810 */ /* 0x000fe40007ffe0ff */
[----:B------:R-:W-:Y:S01]  /*1b60*/  LOP3.LUT P3, RZ, R176, 0x1f, RZ, 0xc0, !PT ;  /* 0x0000001fb0ff7812 */ /* 0x000fe2000786c0ff */
[----:B------:R-:W-:Y:S10]  /*1b70*/  BRA.DIV ~URZ, `(.L_x_5541) ;  /* 0x00002fa27f007947 */ /* 0x000ff4000b800000 */
[----:B------:R2:W3:Y:S02]  /*1b80*/  SHFL.DOWN PT, R108, R109, 0x10, 0x1f ;  /* 0x0a001f006d6c7f89 */ /* 0x0004e400000e0000 */
.L_x_5637:
        /* <DEDUP_REMOVED lines=18> */
.L_x_5638:
[----:B------:R-:W-:Y:S01]  /*1cb0*/  @!P3 LOP3.LUT R105, R106, 0x3, RZ, 0xc0, !PT ;  /* 0x000000036a69b812 */ /* 0x000fe200078ec0ff */
[----:B---3--:R-:W-:Y:S01]  /*1cc0*/  FADD.FTZ R182, R180, R109 ;  /* 0x0000006db4b67221 */ /* 0x008fe20000010000 */
        /* <DEDUP_REMOVED lines=37> */
.L_x_5546:
[----:B------:R-:W-:Y:S05]  /*1f20*/  BSYNC B1 ;  /* 0x0000000000017941 */ /* 0x000fea0003800000 */
.L_x_5545:
        /* <DEDUP_REMOVED lines=10> */
.L_x_5548:
        /* <DEDUP_REMOVED lines=11> */
.L_x_5549:
[----:B------:R-:W-:Y:S05]  /*2080*/  BSYNC B1 ;  /* 0x0000000000017941 */ /* 0x000fea0003800000 */
.L_x_5547:
        /* <DEDUP_REMOVED lines=17> */
.L_x_5551:
[----:B0-----:R-:W-:Y:S02]  /*21a0*/  ISETP.NE.AND P6, PT, R179, RZ, PT ;  /* 0x000000ffb300720c */ /* 0x001fe40003fc5270 */
[----:B------:R-:W-:Y:S02]  /*21b0*/  @P4 SHF.R.U64 R109, R118, 0x10, R119 ;  /* 0x00000010766d4819 */ /* 0x000fe40000001277 */
[----:B------:R-:W-:-:S05]  /*21c0*/  FSEL R108, R106, RZ, !P6 ;  /* 0x000000ff6a6c7208 */ /* 0x000fca0007000000 */
[----:B------:R-:W-:-:S04]  /*21d0*/  FFMA.FTZ R108, R138, R105, R108 ;  /* 0x000000698a6c7223 */ /* 0x000fc8000001006c */
[----:B------:R-:W-:Y:S01]  /*21e0*/  FADD.FTZ R107, R143, -R108 ;  /* 0x8000006c8f6b7221 */ /* 0x000fe20000010000 */
[----:B------:R-:W-:-:S03]  /*21f0*/  @P4 HADD2.F32 R108, -RZ, R109.H0_H0 ;  /* 0x2000006dff6c4230 */ /* 0x000fc60000004100 */
[----:B------:R-:W-:-:S04]  /*2200*/  FMUL.FTZ R107, R146, R107 ;  /* 0x0000006b926b7220 */ /* 0x000fc80000410000 */
[----:B------:R-:W-:Y:S02]  /*2210*/  @P4 FADD.FTZ R107, R107, R108 ;  /* 0x0000006c6b6b4221 */ /* 0x000fe40000010000 */
.L_x_5552:
[----:B------:R-:W-:Y:S05]  /*2220*/  BSYNC B1 ;  /* 0x0000000000017941 */ /* 0x000fea0003800000 */
.L_x_5550:
        /* <DEDUP_REMOVED lines=14> */
.L_x_5554:
[----:B0-----:R-:W-:-:S04]  /*2310*/  ISETP.NE.AND P6, PT, R179, RZ, PT ;  /* 0x000000ffb300720c */ /* 0x001fc80003fc5270 */
[----:B------:R-:W-:-:S05]  /*2320*/  FSEL R108, R106, RZ, !P6 ;  /* 0x000000ff6a6c7208 */ /* 0x000fca0007000000 */
[----:B------:R-:W-:Y:S01]  /*2330*/  FFMA.FTZ R107, R141, R105, R108 ;  /* 0x000000698d6b7223 */ /* 0x000fe2000001006c */
[----:B------:R-:W-:-:S03]  /*2340*/  @P4 HADD2.F32 R108, -RZ, R119.H0_H0 ;  /* 0x20000077ff6c4230 */ /* 0x000fc60000004100 */
[----:B------:R-:W-:-:S04]  /*2350*/  FADD.FTZ R107, R142, -R107 ;  /* 0x8000006b8e6b7221 */ /* 0x000fc80000010000 */
[----:B------:R-:W-:-:S04]  /*2360*/  FMUL.FTZ R107, R146, R107 ;  /* 0x0000006b926b7220 */ /* 0x000fc80000410000 */
[----:B------:R-:W-:Y:S02]  /*2370*/  @P4 FADD.FTZ R107, R107, R108 ;  /* 0x0000006c6b6b4221 */ /* 0x000fe40000010000 */
.L_x_5555:
[----:B------:R-:W-:Y:S05]  /*2380*/  BSYNC B1 ;  /* 0x0000000000017941 */ /* 0x000fea0003800000 */
.L_x_5553:
        /* <DEDUP_REMOVED lines=15> */
.L_x_5557:
[----:B0-----:R-:W-:Y:S02]  /*2480*/  ISETP.NE.AND P6, PT, R179, RZ, PT ;  /* 0x000000ffb300720c */ /* 0x001fe40003fc5270 */
[----:B------:R-:W-:Y:S02]  /*2490*/  @P4 SHF.R.U32.HI R109, RZ, 0x10, R119 ;  /* 0x00000010ff6d4819 */ /* 0x000fe40000011677 */
[----:B------:R-:W-:-:S05]  /*24a0*/  FSEL R108, R106, RZ, !P6 ;  /* 0x000000ff6a6c7208 */ /* 0x000fca0007000000 */
[----:B------:R-:W-:-:S04]  /*24b0*/  FFMA.FTZ R108, R144, R105, R108 ;  /* 0x00000069906c7223 */ /* 0x000fc8000001006c */
[----:B------:R-:W-:Y:S01]  /*24c0*/  FADD.FTZ R107, R145, -R108 ;  /* 0x8000006c916b7221 */ /* 0x000fe20000010000 */
[----:B------:R-:W-:-:S03]  /*24d0*/  @P4 HADD2.F32 R108, -RZ, R109.H0_H0 ;  /* 0x2000006dff6c4230 */ /* 0x000fc60000004100 */
[----:B------:R-:W-:-:S04]  /*24e0*/  FMUL.FTZ R107, R146, R107 ;  /* 0x0000006b926b7220 */ /* 0x000fc80000410000 */
[----:B------:R-:W-:Y:S02]  /*24f0*/  @P4 FADD.FTZ R107, R107, R108 ;  /* 0x0000006c6b6b4221 */ /* 0x000fe40000010000 */
.L_x_5558:
[----:B------:R-:W-:Y:S05]  /*2500*/  BSYNC B1 ;  /* 0x0000000000017941 */ /* 0x000fea0003800000 */
.L_x_5556:
        /* <DEDUP_REMOVED lines=15> */
.L_x_5559:
[----:B------:R-:W-:Y:S01]  /*2600*/  BSSY B1, `(.L_x_5560) ;  /* 0x000000c000017945 */ /* 0x000fe20003800000 */
[----:B------:R-:W-:Y:S01]  /*2610*/  @P3 HADD2.F32 R107, -RZ, R137.H1_H1 ;  /* 0x30000089ff6b3230 */ /* 0x000fe20000004100 */
[----:B------:R-:W-:Y:S01]  /*2620*/  @P3 PRMT R125, R173, 0x7610, R125 ;  /* 0x00007610ad7d3816 */ /* 0x000fe2000000007d */
[----:B------:R-:W-:Y:S05]  /*2630*/  @!P3 BRA `(.L_x_5561) ;  /* 0x000000800000b947 */ /* 0x000fea0003800000 */
[----:B-1----:R-:W-:Y:S02]  /*2640*/  LOP3.LUT R108, R178, 0xffff, RZ, 0xc0, !PT ;  /* 0x0000ffffb26c7812 */ /* 0x002fe400078ec0ff */
[----:B------:R-:W-:Y:S02]  /*2650*/  PRMT R111, R122, 0x5410, R125 ;  /* 0x000054107a6f7816 */ /* 0x000fe4000000007d */
[----:B------:R-:W-:Y:S01]  /*2660*/  MOV R173, 0x8 ;  /* 0x0000000800ad7802 */ /* 0x000fe20000000f00 */
[----:B------:R-:W-:-:S05]  /*2670*/  IMAD.WIDE.U32 R108, R108, 0x10000, RZ ;  /* 0x000100006c6c7825 */ /* 0x000fca00078e00ff */
[----:B------:R-:W-:Y:S02]  /*2680*/  LOP3.LUT R111, R111, R109, RZ, 0xfc, !PT ;  /* 0x0000006d6f6f7212 */ /* 0x000fe400078efcff */
[----:B------:R-:W-:Y:S01]  /*2690*/  LOP3.LUT R110, R108, 0xffff, R126, 0xf8, !PT ;  /* 0x0000ffff6c6e7812 */ /* 0x000fe200078ef87e */
[----:B------:R-:W-:-:S05]  /*26a0*/  IMAD.WIDE.U32 R108, R104, R173, c[0x0][0x248] ;  /* 0x00009200686c7625 */ /* 0x000fca00078e00ad */
[----:B------:R1:W-:Y:S02]  /*26b0*/  STG.E.64 [R108.64], R110 ;  /* 0x0000006e6c007986 */ /* 0x0003e4000c101b04 */
.L_x_5561:
[----:B------:R-:W-:Y:S05]  /*26c0*/  BSYNC B1 ;  /* 0x0000000000017941 */ /* 0x000fea0003800000 */
.L_x_5560:
[----:B------:R-:W-:Y:S01]  /*26d0*/  @P3 FFMA.FTZ R23, R174, R107, R23 ;  /* 0x0000006bae173223 */ /* 0x000fe20000010017 */
[----:B------:R-:W-:Y:S02]  /*26e0*/  IADD3 R104, R104, 0x80, RZ ;  /* 0x0000008068687810 */ /* 0x000fe40007ffe0ff */
.L_x_5544:
[----:B------:R-:W-:Y:S05]  /*26f0*/  BSYNC B0 ;  /* 0x0000000000007941 */ /* 0x000fea0003800000 */
.L_x_5543:
        /* <DEDUP_REMOVED lines=14> */
.L_x_5565:
[----:B------:R-:W-:Y:S05]  /*27e0*/  BSYNC B1 ;  /* 0x0000000000017941 */ /* 0x000fea0003800000 */
.L_x_5564:
        /* <DEDUP_REMOVED lines=10> */
.L_x_5567:
        /* <DEDUP_REMOVED lines=9> */
.L_x_5568:
[----:B------:R-:W-:Y:S05]  /*2920*/  BSYNC B1 ;  /* 0x0000000000017941 */ /* 0x000fea0003800000 */
.L_x_5566:
        /* <DEDUP_REMOVED lines=17> */
.L_x_5570:
[----:B------:R-:W-:Y:S01]  /*2a40*/  FFMA.FTZ R108, R148, R105, R110 ;  /* 0x00000069946c7223 */ /* 0x000fe2000001006e */
[----:B------:R-:W-:-:S03]  /*2a50*/  @P4 SHF.R.U64 R109, R116, 0x10, R117 ;  /* 0x00000010746d4819 */ /* 0x000fc60000001275 */
[----:B------:R-:W-:Y:S02]  /*2a60*/  FADD.FTZ R107, R151, -R108 ;  /* 0x8000006c976b7221 */ /* 0x000fe40000010000 */
[----:B------:R-:W-:Y:S02]  /*2a70*/  @P4 HADD2.F32 R108, -RZ, R109.H0_H0 ;  /* 0x2000006dff6c4230 */ /* 0x000fe40000004100 */
[----:B------:R-:W-:-:S04]  /*2a80*/  FMUL.FTZ R107, R146, R107 ;  /* 0x0000006b926b7220 */ /* 0x000fc80000410000 */
[----:B------:R-:W-:Y:S02]  /*2a90*/  @P4 FADD.FTZ R107, R107, R108 ;  /* 0x0000006c6b6b4221 */ /* 0x000fe40000010000 */
.L_x_5571:
[----:B------:R-:W-:Y:S05]  /*2aa0*/  BSYNC B1 ;  /* 0x0000000000017941 */ /* 0x000fea0003800000 */
.L_x_5569:
        /* <DEDUP_REMOVED lines=14> */
.L_x_5573:
[----:B------:R-:W-:Y:S01]  /*2b90*/  FFMA.FTZ R107, R149, R105, R110 ;  /* 0x00000069956b7223 */ /* 0x000fe2000001006e */
[----:B------:R-:W-:-:S03]  /*2ba0*/  @P4 HADD2.F32 R108, -RZ, R117.H0_H0 ;  /* 0x20000075ff6c4230 */ /* 0x000fc60000004100 */
[----:B------:R-:W-:-:S04]  /*2bb0*/  FADD.FTZ R107, R152, -R107 ;  /* 0x8000006b986b7221 */ /* 0x000fc80000010000 */
[----:B------:R-:W-:-:S04]  /*2bc0*/  FMUL.FTZ R107, R146, R107 ;  /* 0x0000006b926b7220 */ /* 0x000fc80000410000 */
[----:B------:R-:W-:Y:S02]  /*2bd0*/  @P4 FADD.FTZ R107, R107, R108 ;  /* 0x0000006c6b6b4221 */ /* 0x000fe40000010000 */
.L_x_5574:
[----:B------:R-:W-:Y:S05]  /*2be0*/  BSYNC B1 ;  /* 0x0000000000017941 */ /* 0x000fea0003800000 */
.L_x_5572:
        /* <DEDUP_REMOVED lines=15> */
.L_x_5576:
[----:B------:R-:W-:Y:S01]  /*2ce0*/  FFMA.FTZ R108, R154, R105, R110 ;  /* 0x000000699a6c7223 */ /* 0x000fe2000001006e */
[----:B------:R-:W-:-:S03]  /*2cf0*/  @P4 SHF.R.U32.HI R109, RZ, 0x10, R117 ;  /* 0x00000010ff6d4819 */ /* 0x000fc60000011675 */
[----:B------:R-:W-:Y:S02]  /*2d00*/  FADD.FTZ R107, R153, -R108 ;  /* 0x8000006c996b7221 */ /* 0x000fe40000010000 */
[----:B------:R-:W-:Y:S02]  /*2d10*/  @P4 HADD2.F32 R108, -RZ, R109.H0_H0 ;  /* 0x2000006dff6c4230 */ /* 0x000fe40000004100 */
[----:B------:R-:W-:-:S04]  /*2d20*/  FMUL.FTZ R107, R146, R107 ;  /* 0x0000006b926b7220 */ /* 0x000fc80000410000 */
[----:B------:R-:W-:Y:S02]  /*2d30*/  @P4 FADD.FTZ R107, R107, R108 ;  /* 0x0000006c6b6b4221 */ /* 0x000fe40000010000 */
.L_x_5577:
[----:B------:R-:W-:Y:S05]  /*2d40*/  BSYNC B1 ;  /* 0x0000000000017941 */ /* 0x000fea0003800000 */
.L_x_5575:
        /* <DEDUP_REMOVED lines=17> */
.L_x_5578:
        /* <DEDUP_REMOVED lines=10> */
.L_x_5580:
[----:B------:R-:W-:Y:S05]  /*2f00*/  BSYNC B1 ;  /* 0x0000000000017941 */ /* 0x000fea0003800000 */
.L_x_5579:
[----:B------:R-:W-:Y:S02]  /*2f10*/  IADD3 R171, R171, 0x80, RZ ;  /* 0x00000080abab7810 */ /* 0x000fe40007ffe0ff */
[----:B------:R-:W-:Y:S02]  /*2f20*/  IADD3 R104, R104, 0x80, RZ ;  /* 0x0000008068687810 */ /* 0x000fe40007ffe0ff */
.L_x_5563:
[----:B------:R-:W-:Y:S05]  /*2f30*/  BSYNC B0 ;  /* 0x0000000000007941 */ /* 0x000fea0003800000 */
.L_x_5562:
        /* <DEDUP_REMOVED lines=13> */
.L_x_5584:
[----:B------:R-:W-:Y:S05]  /*3010*/  BSYNC B1 ;  /* 0x0000000000017941 */ /* 0x000fea0003800000 */
.L_x_5583:
        /* <DEDUP_REMOVED lines=10> */
.L_x_5586:
        /* <DEDUP_REMOVED lines=9> */
.L_x_5587:
[----:B------:R-:W-:Y:S05]  /*3150*/  BSYNC B1 ;  /* 0x0000000000017941 */ /* 0x000fea0003800000 */
.L_x_5585:
        /* <DEDUP_REMOVED lines=17> */
.L_x_5589:
[----:B------:R-:W-:Y:S01]  /*3270*/  FFMA.FTZ R108, R156, R105, R110 ;  /* 0x000000699c6c7223 */ /* 0x000fe2000001006e */
[----:B------:R-:W-:-:S03]  /*3280*/  @P4 SHF.R.U64 R109, R114, 0x10, R115 ;  /* 0x00000010726d4819 */ /* 0x000fc60000001273 */
[----:B------:R-:W-:Y:S02]  /*3290*/  FADD.FTZ R107, R159, -R108 ;  /* 0x8000006c9f6b7221 */ /* 0x000fe40000010000 */
[----:B------:R-:W-:Y:S02]  /*32a0*/  @P4 HADD2.F32 R108, -RZ, R109.H0_H0 ;  /* 0x2000006dff6c4230 */ /* 0x000fe40000004100 */
[----:B------:R-:W-:-:S04]  /*32b0*/  FMUL.FTZ R107, R146, R107 ;  /* 0x0000006b926b7220 */ /* 0x000fc80000410000 */
[----:B------:R-:W-:Y:S02]  /*32c0*/  @P4 FADD.FTZ R107, R107, R108 ;  /* 0x0000006c6b6b4221 */ /* 0x000fe40000010000 */
.L_x_5590:
[----:B------:R-:W-:Y:S05]  /*32d0*/  BSYNC B1 ;  /* 0x0000000000017941 */ /* 0x000fea0003800000 */
.L_x_5588:
        /* <DEDUP_REMOVED lines=14> */
.L_x_5592:
[----:B------:R-:W-:Y:S01]  /*33c0*/  FFMA.FTZ R107, R157, R105, R110 ;  /* 0x000000699d6b7223 */ /* 0x000fe2000001006e */
[----:B------:R-:W-:-:S03]  /*33d0*/  @P4 HADD2.F32 R108, -RZ, R115.H0_H0 ;  /* 0x20000073ff6c4230 */ /* 0x000fc60000004100 */
[----:B------:R-:W-:-:S04]  /*33e0*/  FADD.FTZ R107, R160, -R107 ;  /* 0x8000006ba06b7221 */ /* 0x000fc80000010000 */
[----:B------:R-:W-:-:S04]  /*33f0*/  FMUL.FTZ R107, R146, R107 ;  /* 0x0000006b926b7220 */ /* 0x000fc80000410000 */
[----:B------:R-:W-:Y:S02]  /*3400*/  @P4 FADD.FTZ R107, R107, R108 ;  /* 0x0000006c6b6b4221 */ /* 0x000fe40000010000 */
.L_x_5593:
[----:B------:R-:W-:Y:S05]  /*3410*/  BSYNC B1 ;  /* 0x0000000000017941 */ /* 0x000fea0003800000 */
.L_x_5591:
        /* <DEDUP_REMOVED lines=15> */
.L_x_5595:
[----:B------:R-:W-:Y:S01]  /*3510*/  FFMA.FTZ R108, R162, R105, R110 ;  /* 0x00000069a26c7223 */ /* 0x000fe2000001006e */
[----:B------:R-:W-:-:S03]  /*3520*/  @P4 SHF.R.U32.HI R109, RZ, 0x10, R115 ;  /* 0x00000010ff6d4819 */ /* 0x000fc60000011673 */
[----:B------:R-:W-:Y:S02]  /*3530*/  FADD.FTZ R107, R161, -R108 ;  /* 0x8000006ca16b7221 */ /* 0x000fe40000010000 */
[----:B------:R-:W-:Y:S02]  /*3540*/  @P4 HADD2.F32 R108, -RZ, R109.H0_H0 ;  /* 0x2000006dff6c4230 */ /* 0x000fe40000004100 */
[----:B------:R-:W-:-:S04]  /*3550*/  FMUL.FTZ R107, R146, R107 ;  /* 0x0000006b926b7220 */ /* 0x000fc80000410000 */
[----:B------:R-:W-:Y:S02]  /*3560*/  @P4 FADD.FTZ R107, R107, R108 ;  /* 0x0000006c6b6b4221 */ /* 0x000fe40000010000 */
.L_x_5596:
[----:B------:R-:W-:Y:S05]  /*3570*/  BSYNC B1 ;  /* 0x0000000000017941 */ /* 0x000fea0003800000 */
.L_x_5594:
        /* <DEDUP_REMOVED lines=17> */
.L_x_5597:
        /* <DEDUP_REMOVED lines=10> */
.L_x_5599:
[----:B------:R-:W-:Y:S05]  /*3730*/  BSYNC B1 ;  /* 0x0000000000017941 */ /* 0x000fea0003800000 */
.L_x_5598:
[----:B------:R-:W-:Y:S02]  /*3740*/  IADD3 R171, R171, 0x80, RZ ;  /* 0x00000080abab7810 */ /* 0x000fe40007ffe0ff */
[----:B------:R-:W-:Y:S02]  /*3750*/  IADD3 R104, R104, 0x80, RZ ;  /* 0x0000008068687810 */ /* 0x000fe40007ffe0ff */
.L_x_5582:
[----:B------:R-:W-:Y:S05]  /*3760*/  BSYNC B0 ;  /* 0x0000000000007941 */ /* 0x000fea0003800000 */
.L_x_5581:
        /* <DEDUP_REMOVED lines=13> */
.L_x_5603:
[----:B------:R-:W-:Y:S05]  /*3840*/  BSYNC B1 ;  /* 0x0000000000017941 */ /* 0x000fea0003800000 */
.L_x_5602:
        /* <DEDUP_REMOVED lines=10> */
.L_x_5605:
        /* <DEDUP_REMOVED lines=9> */
.L_x_5606:
[----:B------:R-:W-:Y:S05]  /*3980*/  BSYNC B1 ;  /* 0x0000000000017941 */ /* 0x000fea0003800000 */
.L_x_5604:
        /* <DEDUP_REMOVED lines=17> */
.L_x_5608:
[----:B------:R-:W-:Y:S01]  /*3aa0*/  FFMA.FTZ R108, R128, R105, R110 ;  /* 0x00000069806c7223 */ /* 0x000fe2000001006e */
[----:B------:R-:W-:-:S03]  /*3ab0*/  @P4 SHF.R.U64 R109, R112, 0x10, R113 ;  /* 0x00000010706d4819 */ /* 0x000fc60000001271 */
[----:B------:R-:W-:Y:S02]  /*3ac0*/  FADD.FTZ R107, R131, -R108 ;  /* 0x8000006c836b7221 */ /* 0x000fe40000010000 */
[----:B------:R-:W-:Y:S02]  /*3ad0*/  @P4 HADD2.F32 R108, -RZ, R109.H0_H0 ;  /* 0x2000006dff6c4230 */ /* 0x000fe40000004100 */
[----:B------:R-:W-:-:S04]  /*3ae0*/  FMUL.FTZ R107, R146, R107 ;  /* 0x0000006b926b7220 */ /* 0x000fc80000410000 */
[----:B------:R-:W-:Y:S02]  /*3af0*/  @P4 FADD.FTZ R107, R107, R108 ;  /* 0x0000006c6b6b4221 */ /* 0x000fe40000010000 */
.L_x_5609:
[----:B------:R-:W-:Y:S05]  /*3b00*/  BSYNC B1 ;  /* 0x0000000000017941 */ /* 0x000fea0003800000 */
.L_x_5607:
        /* <DEDUP_REMOVED lines=14> */
.L_x_5611:
[----:B------:R-:W-:Y:S01]  /*3bf0*/  FFMA.FTZ R107, R129, R105, R110 ;  /* 0x00000069816b7223 */ /* 0x000fe2000001006e */
[----:B------:R-:W-:-:S03]  /*3c00*/  @P4 HADD2.F32 R108, -RZ, R113.H0_H0 ;  /* 0x20000071ff6c4230 */ /* 0x000fc60000004100 */
[----:B------:R-:W-:-:S04]  /*3c10*/  FADD.FTZ R107, R132, -R107 ;  /* 0x8000006b846b7221 */ /* 0x000fc80000010000 */
[----:B------:R-:W-:-:S04]  /*3c20*/  FMUL.FTZ R107, R146, R107 ;  /* 0x0000006b926b7220 */ /* 0x000fc80000410000 */
[----:B------:R-:W-:Y:S02]  /*3c30*/  @P4 FADD.FTZ R107, R107, R108 ;  /* 0x0000006c6b6b4221 */ /* 0x000fe40000010000 */
.L_x_5612:
[----:B------:R-:W-:Y:S05]  /*3c40*/  BSYNC B1 ;  /* 0x0000000000017941 */ /* 0x000fea0003800000 */
.L_x_5610:
        /* <DEDUP_REMOVED lines=15> */
.L_x_5614:
[----:B------:R-:W-:Y:S01]  /*3d40*/  FFMA.FTZ R108, R134, R105, R110 ;  /* 0x00000069866c7223 */ /* 0x000fe2000001006e */
[----:B------:R-:W-:-:S03]  /*3d50*/  @P4 SHF.R.U32.HI R109, RZ, 0x10, R113 ;  /* 0x00000010ff6d4819 */ /* 0x000fc60000011671 */
[----:B------:R-:W-:Y:S02]  /*3d60*/  FADD.FTZ R107, R133, -R108 ;  /* 0x8000006c856b7221 */ /* 0x000fe40000010000 */
[----:B------:R-:W-:Y:S02]  /*3d70*/  @P4 HADD2.F32 R108, -RZ, R109.H0_H0 ;  /* 0x2000006dff6c4230 */ /* 0x000fe40000004100 */
[----:B------:R-:W-:-:S04]  /*3d80*/  FMUL.FTZ R107, R146, R107 ;  /* 0x0000006b926b7220 */ /* 0x000fc80000410000 */
[----:B------:R-:W-:Y:S02]  /*3d90*/  @P4 FADD.FTZ R107, R107, R108 ;  /* 0x0000006c6b6b4221 */ /* 0x000fe40000010000 */
.L_x_5615:
[----:B------:R-:W-:Y:S05]  /*3da0*/  BSYNC B1 ;  /* 0x0000000000017941 */ /* 0x000fea0003800000 */
.L_x_5613:
        /* <DEDUP_REMOVED lines=17> */
.L_x_5616:
        /* <DEDUP_REMOVED lines=10> */
.L_x_5618:
[----:B------:R-:W-:Y:S05]  /*3f60*/  BSYNC B1 ;  /* 0x0000000000017941 */ /* 0x000fea0003800000 */
.L_x_5617:
[----:B------:R-:W-:Y:S02]  /*3f70*/  IADD3 R171, R171, 0x80, RZ ;  /* 0x00000080abab7810 */ /* 0x000fe40007ffe0ff */
[----:B------:R-:W-:Y:S02]  /*3f80*/  IADD3 R104, R104, 0x80, RZ ;  /* 0x0000008068687810 */ /* 0x000fe40007ffe0ff */
.L_x_5601:
[----:B------:R-:W-:Y:S05]  /*3f90*/  BSYNC B0 ;  /* 0x0000000000007941 */ /* 0x000fea0003800000 */
.L_x_5600:
[----:B------:R-:W-:Y:S01]  /*3fa0*/  ISETP.GE.U32.AND P4, PT, R0, 0x280, PT ;  /* 0x000002800000780c */ /* 0x000fe20003f86070 */
[----:B------:R-:W-:-:S12]  /*3fb0*/  BSSY B0, `(.L_x_5619) ;  /* 0x000007e000007945 */ /* 0x000fd80003800000 */
        /* <DEDUP_REMOVED lines=12> */
.L_x_5622:
[----:B------:R-:W-:Y:S05]  /*4080*/  BSYNC B1 ;  /* 0x0000000000017941 */ /* 0x000fea0003800000 */
.L_x_5621:
        /* <DEDUP_REMOVED lines=10> */
.L_x_5624:
        /* <DEDUP_REMOVED lines=9> */
.L_x_5625:
[----:B------:R-:W-:Y:S05]  /*41c0*/  BSYNC B1 ;  /* 0x0000000000017941 */ /* 0x000fea0003800000 */
.L_x_5623:
        /* <DEDUP_REMOVED lines=17> */
.L_x_5627:
[----:B------:R-:W-:Y:S01]  /*42e0*/  FFMA.FTZ R106, R164, R105, R110 ;  /* 0x00000069a46a7223 */ /* 0x000fe2000001006e */
[----:B------:R-:W-:-:S03]  /*42f0*/  @P4 SHF.R.U64 R108, R2, 0x10, R3 ;  /* 0x00000010026c4819 */ /* 0x000fc60000001203 */
[----:B------:R-:W-:Y:S02]  /*4300*/  FADD.FTZ R107, R165, -R106 ;  /* 0x8000006aa56b7221 */ /* 0x000fe40000010000 */
[----:B------:R-:W-:Y:S02]  /*4310*/  @P4 HADD2.F32 R108, -RZ, R108.H0_H0 ;  /* 0x2000006cff6c4230 */ /* 0x000fe40000004100 */
[----:B------:R-:W-:-:S04]  /*4320*/  FMUL.FTZ R107, R146, R107 ;  /* 0x0000006b926b7220 */ /* 0x000fc80000410000 */
[----:B------:R-:W-:Y:S02]  /*4330*/  @P4 FADD.FTZ R107, R107, R108 ;  /* 0x0000006c6b6b4221 */ /* 0x000fe40000010000 */
.L_x_5628:
[----:B------:R-:W-:Y:S05]  /*4340*/  BSYNC B1 ;  /* 0x0000000000017941 */ /* 0x000fea0003800000 */
.L_x_5626:
        /* <DEDUP_REMOVED lines=14> */
.L_x_5630:
[----:B------:R-:W-:Y:S01]  /*4430*/  FFMA.FTZ R107, R167, R105, R110 ;  /* 0x00000069a76b7223 */ /* 0x000fe2000001006e */
[----:B------:R-:W-:-:S03]  /*4440*/  @P4 HADD2.F32 R106, -RZ, R3.H0_H0 ;  /* 0x20000003ff6a4230 */ /* 0x000fc60000004100 */
[----:B------:R-:W-:-:S04]  /*4450*/  FADD.FTZ R107, R168, -R107 ;  /* 0x8000006ba86b7221 */ /* 0x000fc80000010000 */
[----:B------:R-:W-:-:S04]  /*4460*/  FMUL.FTZ R107, R146, R107 ;  /* 0x0000006b926b7220 */ /* 0x000fc80000410000 */
[----:B------:R-:W-:Y:S02]  /*4470*/  @P4 FADD.FTZ R107, R107, R106 ;  /* 0x0000006a6b6b4221 */ /* 0x000fe40000010000 */
.L_x_5631:
[----:B------:R-:W-:Y:S05]  /*4480*/  BSYNC B1 ;  /* 0x0000000000017941 */ /* 0x000fea0003800000 */
.L_x_5629:
        /* <DEDUP_REMOVED lines=15> */
.L_x_5633:
[----:B------:R-:W-:Y:S01]  /*4580*/  FFMA.FTZ R106, R170, R105, R110 ;  /* 0x00000069aa6a7223 */ /* 0x000fe2000001006e */
[----:B------:R-:W-:-:S03]  /*4590*/  @P4 SHF.R.U32.HI R107, RZ, 0x10, R3 ;  /* 0x00000010ff6b4819 */ /* 0x000fc60000011603 */
[----:B------:R-:W-:Y:S02]  /*45a0*/  FADD.FTZ R105, R169, -R106 ;  /* 0x8000006aa9697221 */ /* 0x000fe40000010000 */
[----:B------:R-:W-:Y:S02]  /*45b0*/  @P4 HADD2.F32 R106, -RZ, R107.H0_H0 ;  /* 0x2000006bff6a4230 */ /* 0x000fe40000004100 */
[----:B------:R-:W-:-:S04]  /*45c0*/  FMUL.FTZ R105, R146, R105 ;  /* 0x0000006992697220 */ /* 0x000fc80000410000 */
[----:B------:R-:W-:Y:S02]  /*45d0*/  @P4 FADD.FTZ R105, R105, R106 ;  /* 0x0000006a69694221 */ /* 0x000fe40000010000 */
.L_x_5634:
[----:B------:R-:W-:Y:S05]  /*45e0*/  BSYNC B1 ;  /* 0x0000000000017941 */ /* 0x000fea0003800000 */
.L_x_5632:
[----:B------:R-:W-:Y:S01]  /*45f0*/  @P3 FMUL.FTZ R110, R105, c[0x0][0x1ec] ;  /* 0x00007b00696e3a20 */ /* 0x000fe20000410000 */
[----:B------:R-:W-:Y:S01]  /*4600*/  @P5 F2FP.PACK_AB R107, RZ, R105 ;  /* 0x00000069ff6b523e */ /* 0x000fe200000000ff */
[----:B------:R-:W-:Y:S02]  /*4610*/  @P3 HADD2.F32 R105, -RZ, R137.H1_H1 ;  /* 0x30000089ff693230 */ /* 0x000fe40000004100 */
        /* <DEDUP_REMOVED lines=12> */
.L_x_5635:
        /* <DEDUP_REMOVED lines=11> */
.L_x_5620:
[----:B------:R-:W-:Y:S05]  /*4790*/  BSYNC B0 ;  /* 0x0000000000007941 */ /* 0x000fea0003800000 */
.L_x_5619:
[----:B------:R-:W-:Y:S02]  /*47a0*/  IADD3 R123, R123, c[0x0][0x160], RZ ;  /* 0x000058007b7b7a10 */ /* 0x000fe40007ffe0ff */
[----:B------:R-:W-:Y:S02]  /*47b0*/  LOP3.LUT P3, RZ, R124, 0xff, RZ, 0xc0, !PT ;  /* 0x000000ff7cff7812 */ /* 0x000fe4000786c0ff */
[----:B------:R-:W-:Y:S02]  /*47c0*/  ISETP.GE.AND P2, PT, R123, c[0x0][0x164], PT ;  /* 0x000059007b007a0c */ /* 0x000fe40003f46270 */
[----:B------:R-:W-:-:S11]  /*47d0*/  SEL R124, RZ, 0x1, P3 ;  /* 0x00000001ff7c7807 */ /* 0x000fd60001800000 */
[----:B01----:R-:W-:Y:S01]  /*47e0*/  @P2 CALL.REL.NOINC `(.L_x_5517) ;  /* 0x0000001000002944 */ /* 0x003fe20003c00000 */
[----:B------:R-:W-:Y:S05]  /*47f0*/  BRA `(.L_x_5636) ;  /* 0xffffbd3000007947 */ /* 0x000fea000383ffff */
.L_x_5517:
[----:B-1----:R-:W0:Y:S01]  /*4800*/  S2UR UR6, SR_CTAID.X ;  /* 0x00000000000679c3 */ /* 0x002e220000002500 */
[----:B------:R-:W0:Y:S01]  /*4810*/  S2R R3, SR_TID.X ;  /* 0x0000000000037919 */ /* 0x000e220000002100 */
[C---:B------:R-:W-:Y:S02]  /*4820*/  LOP3.LUT P3, RZ, R0.reuse, 0xffffff80, RZ, 0xc0, !PT ;  /* 0xffffff8000ff7812 */ /* 0x040fe4000786c0ff */
[----:B------:R-:W-:Y:S02]  /*4830*/  ISETP.GE.U32.AND P2, PT, R0, 0x100, PT ;  /* 0x000001000000780c */ /* 0x000fe40003f46070 */
[----:B-----5:R-:W-:Y:S02]  /*4840*/  @P0 MOV R79, 0x10 ;  /* 0x00000010004f0802 */ /* 0x020fe40000000f00 */
[----:B------:R-:W-:-:S07]  /*4850*/  @P1 MOV R81, 0x10 ;  /* 0x0000001000511802 */ /* 0x000fce0000000f00 */
[----:B------:R-:W-:Y:S02]  /*4860*/  @P3 IMAD.MOV.U32 R67, RZ, RZ, 0x10 ;  /* 0x00000010ff433424 */ /* 0x000fe400078e00ff */
        /* <DEDUP_REMOVED lines=43> */
.L_x_5541:
[----:B------:R-:W-:Y:S01]  /*4b20*/  HFMA2.MMA R175, -RZ, RZ, 0, 9.5367431640625e-07 ;  /* 0x00000010ffaf7435 */ /* 0x000fe200000001ff */
[----:B------:R-:W-:Y:S01]  /*4b30*/  MOV R110, R109 ;  /* 0x0000006d006e7202 */ /* 0x000fe20000000f00 */
[----:B------:R-:W-:Y:S01]  /*4b40*/  IMAD.MOV.U32 R182, RZ, RZ, -0x1 ;  /* 0xffffffffffb67424 */ /* 0x000fe200078e00ff */
[----:B------:R-:W-:-:S02]  /*4b50*/  MOV R181, 0x1f ;  /* 0x0000001f00b57802 */ /* 0x000fc40000000f00 */
[----:B-1----:R-:W-:Y:S02]  /*4b60*/  MOV R104, 0x4b80 ;  /* 0x00004b8000687802 */ /* 0x002fe40000000f00 */
[----:B0----5:R-:W-:Y:S05]  /*4b70*/  CALL.REL.NOINC `($__internal_106_$__cuda_sm70_shflsync_down_p) ;  /* 0x0000046000007944 */ /* 0x021fea0003c00000 */
[----:B-1----:R-:W-:Y:S01]  /*4b80*/  MOV R108, R110 ;  /* 0x0000006e006c7202 */ /* 0x002fe20000000f00 */
[----:B0-----:R-:W-:Y:S05]  /*4b90*/  BRA `(.L_x_5637) ;  /* 0xffffcff000007947 */ /* 0x001fea000383ffff */
.L_x_5542:
[----:B------:R-:W-:Y:S01]  /*4ba0*/  HFMA2.MMA R175, -RZ, RZ, 0, 9.5367431640625e-07 ;  /* 0x00000010ffaf7435 */ /* 0x000fe200000001ff */
[----:B------:R-:W-:Y:S01]  /*4bb0*/  MOV R110, R111 ;  /* 0x0000006f006e7202 */ /* 0x000fe20000000f00 */
[----:B------:R-:W-:Y:S01]  /*4bc0*/  IMAD.MOV.U32 R181, RZ, RZ, 0x1f ;  /* 0x0000001fffb57424 */ /* 0x000fe200078e00ff */
[----:B------:R-:W-:Y:S02]  /*4bd0*/  MOV R182, 0xffffffff ;  /* 0xffffffff00b67802 */ /* 0x000fe40000000f00 */
[----:B-1----:R-:W-:Y:S02]  /*4be0*/  MOV R104, 0x4c00 ;  /* 0x00004c0000687802 */ /* 0x002fe40000000f00 */
[----:B0-23-5:R-:W-:Y:S05]  /*4bf0*/  CALL.REL.NOINC `($__internal_106_$__cuda_sm70_shflsync_down_p) ;  /* 0x000003e000007944 */ /* 0x02dfea0003c00000 */
[----:B------:R-:W-:Y:S01]  /*4c00*/  FADD.FTZ R108, R108, R109 ;  /* 0x0000006d6c6c7221 */ /* 0x000fe20000010000 */
[----:B0-----:R-:W-:Y:S01]  /*4c10*/  HFMA2.MMA R175, -RZ, RZ, 0, 4.76837158203125e-07 ;  /* 0x00000008ffaf7435 */ /* 0x001fe200000001ff */
[----:B-1----:R-:W-:Y:S01]  /*4c20*/  FADD.FTZ R111, R111, R110 ;  /* 0x0000006e6f6f7221 */ /* 0x002fe20000010000 */
[----:B------:R-:W-:Y:S01]  /*4c30*/  MOV R181, 0x1f ;  /* 0x0000001f00b57802 */ /* 0x000fe20000000f00 */
[----:B------:R-:W-:Y:S01]  /*4c40*/  IMAD.MOV.U32 R182, RZ, RZ, -0x1 ;  /* 0xffffffffffb67424 */ /* 0x000fe200078e00ff */
[----:B------:R-:W-:-:S02]  /*4c50*/  MOV R110, R108 ;  /* 0x0000006c006e7202 */ /* 0x000fc40000000f00 */
[----:B------:R-:W-:Y:S02]  /*4c60*/  MOV R104, 0x4c80 ;  /* 0x00004c8000687802 */ /* 0x000fe40000000f00 */
[----:B------:R-:W-:Y:S05]  /*4c70*/  CALL.REL.NOINC `($__internal_106_$__cuda_sm70_shflsync_down_p) ;  /* 0x0000036000007944 */ /* 0x000fea0003c00000 */
[----:B0-----:R-:W-:Y:S01]  /*4c80*/  HFMA2.MMA R181, -RZ, RZ, 0, 1.847743988037109375e-06 ;  /* 0x0000001fffb57435 */ /* 0x001fe200000001ff */
[----:B-1----:R-:W-:Y:S01]  /*4c90*/  MOV R107, R110 ;  /* 0x0000006e006b7202 */ /* 0x002fe20000000f00 */
[----:B------:R-:W-:Y:S01]  /*4ca0*/  IMAD.MOV.U32 R175, RZ, RZ, 0x8 ;  /* 0x00000008ffaf7424 */ /* 0x000fe200078e00ff */
[----:B------:R-:W-:Y:S02]  /*4cb0*/  MOV R110, R111 ;  /* 0x0000006f006e7202 */ /* 0x000fe40000000f00 */
[----:B------:R-:W-:Y:S02]  /*4cc0*/  MOV R182, 0xffffffff ;  /* 0xffffffff00b67802 */ /* 0x000fe40000000f00 */
[----:B------:R-:W-:Y:S02]  /*4cd0*/  MOV R104, 0x4cf0 ;  /* 0x00004cf000687802 */ /* 0x000fe40000000f00 */
[----:B------:R-:W-:Y:S05]  /*4ce0*/  CALL.REL.NOINC `($__internal_106_$__cuda_sm70_shflsync_down_p) ;  /* 0x000002f000007944 */ /* 0x000fea0003c00000 */
[----:B------:R-:W-:Y:S01]  /*4cf0*/  FADD.FTZ R108, R107, R108 ;  /* 0x0000006c6b6c7221 */ /* 0x000fe20000010000 */
[----:B0-----:R-:W-:Y:S01]  /*4d00*/  HFMA2.MMA R175, -RZ, RZ, 0, 2.384185791015625e-07 ;  /* 0x00000004ffaf7435 */ /* 0x001fe200000001ff */
[----:B-1----:R-:W-:Y:S01]  /*4d10*/  FADD.FTZ R111, R111, R110 ;  /* 0x0000006e6f6f7221 */ /* 0x002fe20000010000 */
[----:B------:R-:W-:Y:S01]  /*4d20*/  MOV R182, 0xffffffff ;  /* 0xffffffff00b67802 */ /* 0x000fe20000000f00 */
[----:B------:R-:W-:Y:S01]  /*4d30*/  IMAD.MOV.U32 R181, RZ, RZ, 0x1f ;  /* 0x0000001fffb57424 */ /* 0x000fe200078e00ff */
[----:B------:R-:W-:-:S02]  /*4d40*/  MOV R110, R108 ;  /* 0x0000006c006e7202 */ /* 0x000fc40000000f00 */
[----:B------:R-:W-:Y:S02]  /*4d50*/  MOV R104, 0x4d70 ;  /* 0x00004d7000687802 */ /* 0x000fe40000000f00 */
[----:B------:R-:W-:Y:S05]  /*4d60*/  CALL.REL.NOINC `($__internal_106_$__cuda_sm70_shflsync_down_p) ;  /* 0x0000027000007944 */ /* 0x000fea0003c00000 */
[----:B0-----:R-:W-:Y:S01]  /*4d70*/  HFMA2.MMA R175, -RZ, RZ, 0, 2.384185791015625e-07 ;  /* 0x00000004ffaf7435 */ /* 0x001fe200000001ff */
[----:B-1----:R-:W-:Y:S01]  /*4d80*/  MOV R107, R110 ;  /* 0x0000006e006b7202 */ /* 0x002fe20000000f00 */
[----:B------:R-:W-:Y:S01]  /*4d90*/  IMAD.MOV.U32 R110, RZ, RZ, R111 ;  /* 0x000000ffff6e7224 */ /* 0x000fe200078e006f */
[----:B------:R-:W-:Y:S02]  /*4da0*/  MOV R181, 0x1f ;  /* 0x0000001f00b57802 */ /* 0x000fe40000000f00 */
[----:B------:R-:W-:Y:S02]  /*4db0*/  MOV R182, 0xffffffff ;  /* 0xffffffff00b67802 */ /* 0x000fe40000000f00 */
[----:B------:R-:W-:Y:S02]  /*4dc0*/  MOV R104, 0x4de0 ;  /* 0x00004de000687802 */ /* 0x000fe40000000f00 */
[----:B------:R-:W-:Y:S05]  /*4dd0*/  CALL.REL.NOINC `($__internal_106_$__cuda_sm70_shflsync_down_p) ;  /* 0x0000020000007944 */ /* 0x000fea0003c00000 */
[----:B------:R-:W-:Y:S01]  /*4de0*/  FADD.FTZ R108, R107, R108 ;  /* 0x0000006c6b6c7221 */ /* 0x000fe20000010000 */
[----:B0-----:R-:W-:Y:S01]  /*4df0*/  HFMA2.MMA R181, -RZ, RZ, 0, 1.847743988037109375e-06 ;  /* 0x0000001fffb57435 */ /* 0x001fe200000001ff */
[----:B-1----:R-:W-:Y:S01]  /*4e00*/  FADD.FTZ R111, R111, R110 ;  /* 0x0000006e6f6f7221 */ /* 0x002fe20000010000 */
[----:B------:R-:W-:Y:S01]  /*4e10*/  MOV R182, 0xffffffff ;  /* 0xffffffff00b67802 */ /* 0x000fe20000000f00 */
[----:B------:R-:W-:Y:S01]  /*4e20*/  IMAD.MOV.U32 R175, RZ, RZ, 0x2 ;  /* 0x00000002ffaf7424 */ /* 0x000fe200078e00ff */
[----:B------:R-:W-:-:S02]  /*4e30*/  MOV R110, R108 ;  /* 0x0000006c006e7202 */ /* 0x000fc40000000f00 */
[----:B------:R-:W-:Y:S02]  /*4e40*/  MOV R104, 0x4e60 ;  /* 0x00004e6000687802 */ /* 0x000fe40000000f00 */
[----:B------:R-:W-:Y:S05]  /*4e50*/  CALL.REL.NOINC `($__internal_106_$__cuda_sm70_shflsync_down_p) ;  /* 0x0000018000007944 */ /* 0x000fea0003c00000 */
[----:B0-----:R-:W-:Y:S01]  /*4e60*/  HFMA2.MMA R175, -RZ, RZ, 0, 1.1920928955078125e-07 ;  /* 0x00000002ffaf7435 */ /* 0x001fe200000001ff */
[----:B-1----:R-:W-:Y:S01]  /*4e70*/  IMAD.MOV.U32 R107, RZ, RZ, R110 ;  /* 0x000000ffff6b7224 */ /* 0x002fe200078e006e */
[----:B------:R-:W-:Y:S01]  /*4e80*/  MOV R110, R111 ;  /* 0x0000006f006e7202 */ /* 0x000fe20000000f00 */
[----:B------:R-:W-:Y:S01]  /*4e90*/  IMAD.MOV.U32 R182, RZ, RZ, -0x1 ;  /* 0xffffffffffb67424 */ /* 0x000fe200078e00ff */
[----:B------:R-:W-:Y:S02]  /*4ea0*/  MOV R181, 0x1f ;  /* 0x0000001f00b57802 */ /* 0x000fe40000000f00 */
[----:B------:R-:W-:Y:S02]  /*4eb0*/  MOV R104, 0x4ed0 ;  /* 0x00004ed000687802 */ /* 0x000fe40000000f00 */
[----:B------:R-:W-:Y:S05]  /*4ec0*/  CALL.REL.NOINC `($__internal_106_$__cuda_sm70_shflsync_down_p) ;  /* 0x0000011000007944 */ /* 0x000fea0003c00000 */
[----:B------:R-:W-:Y:S01]  /*4ed0*/  FADD.FTZ R109, R107, R108 ;  /* 0x0000006c6b6d7221 */ /* 0x000fe20000010000 */
[----:B0-----:R-:W-:Y:S01]  /*4ee0*/  HFMA2.MMA R175, -RZ, RZ, 0, 5.9604644775390625e-08 ;  /* 0x00000001ffaf7435 */ /* 0x001fe200000001ff */
[----:B-1----:R-:W-:Y:S01]  /*4ef0*/  FADD.FTZ R111, R111, R110 ;  /* 0x0000006e6f6f7221 */ /* 0x002fe20000010000 */
[----:B------:R-:W-:Y:S01]  /*4f00*/  MOV R181, 0x1f ;  /* 0x0000001f00b57802 */ /* 0x000fe20000000f00 */
[----:B------:R-:W-:Y:S01]  /*4f10*/  IMAD.MOV.U32 R110, RZ, RZ, R109 ;  /* 0x000000ffff6e7224 */ /* 0x000fe200078e006d */
[----:B------:R-:W-:-:S02]  /*4f20*/  MOV R182, 0xffffffff ;  /* 0xffffffff00b67802 */ /* 0x000fc40000000f00 */
[----:B------:R-:W-:Y:S02]  /*4f30*/  MOV R104, 0x4f50 ;  /* 0x00004f5000687802 */ /* 0x000fe40000000f00 */
[----:B------:R-:W-:Y:S05]  /*4f40*/  CALL.REL.NOINC `($__internal_106_$__cuda_sm70_shflsync_down_p) ;  /* 0x0000009000007944 */ /* 0x000fea0003c00000 */
[----:B0-----:R-:W-:Y:S01]  /*4f50*/  HFMA2.MMA R175, -RZ, RZ, 0, 5.9604644775390625e-08 ;  /* 0x00000001ffaf7435 */ /* 0x001fe200000001ff */
[----:B-1----:R-:W-:Y:S01]  /*4f60*/  MOV R180, R110 ;  /* 0x0000006e00b47202 */ /* 0x002fe20000000f00 */
[----:B------:R-:W-:Y:S01]  /*4f70*/  IMAD.MOV.U32 R181, RZ, RZ, 0x1f ;  /* 0x0000001fffb57424 */ /* 0x000fe200078e00ff */
[----:B------:R-:W-:Y:S02]  /*4f80*/  MOV R110, R111 ;  /* 0x0000006f006e7202 */ /* 0x000fe40000000f00 */
[----:B------:R-:W-:Y:S02]  /*4f90*/  MOV R182, 0xffffffff ;  /* 0xffffffff00b67802 */ /* 0x000fe40000000f00 */
[----:B------:R-:W-:Y:S02]  /*4fa0*/  MOV R104, 0x4fc0 ;  /* 0x00004fc000687802 */ /* 0x000fe40000000f00 */
[----:B------:R-:W-:Y:S05]  /*4fb0*/  CALL.REL.NOINC `($__internal_106_$__cuda_sm70_shflsync_down_p) ;  /* 0x0000002000007944 */ /* 0x000fea0003c00000 */
[----:B-1----:R-:W-:Y:S01]  /*4fc0*/  MOV R104, R110 ;  /* 0x0000006e00687202 */ /* 0x002fe20000000f00 */
[----:B0-----:R-:W-:Y:S05]  /*4fd0*/  BRA `(.L_x_5638) ;  /* 0xffffccd000007947 */ /* 0x001fea000383ffff */
        .weak           $__internal_106_$__cuda_sm70_shflsync_down_p
        .type           $__internal_106_$__cuda_sm70_shflsync_down_p,@function
        .size           $__internal_106_$__cuda_sm70_shflsync_down_p,(.L_x_9850 - $__internal_106_$__cuda_sm70_shflsync_down_p)
$__internal_106_$__cuda_sm70_shflsync_down_p:
[----:B------:R-:W-:Y:S01]  /*4fe0*/  HFMA2.MMA R105, -RZ, RZ, 0, 0 ;  /* 0x00000000ff697435 */ /* 0x000fe200000001ff */
[----:B------:R-:W-:Y:S04]  /*4ff0*/  WARPSYNC R182 ;  /* 0x000000b600007348 */ /* 0x000fe80003800000 */
[----:B------:R0:W1:Y:S01]  /*5000*/  SHFL.DOWN PT, R110, R110, R175, R181 ;  /* 0x080000af6e6e7389 */ /* 0x00006200000e00b5 */
[----:B------:R-:W-:Y:S05]  /*5010*/  RET.REL.NODEC R104 `(_ZN10layer_norm13ln_bwd_kernelINS_13Kernel_traitsIf6__halfS2_S2_fjLj2560ELj1ELj1ELj4ELj8ENS_18Kernel_traits_baseILj2560EfS2_S2_S2_fjLj128EEEEELb0ELb1ELb1ELb0EEEvNS_9BwdParamsE) ;  /* 0xffffafe068007950 */ /* 0x000fea0003c3ffff */
.L_x_5639:
        /* <DEDUP_REMOVED lines=14> */
.L_x_9850:


//--------------------- .text._ZN10layer_norm13ln_bwd_kernelINS_13Kernel_traitsIf6__halfS2_S2_fjLj2560ELj1ELj1ELj4ELj8ENS_18Kernel_traits_baseILj2560EfS2_S2_S2_fjLj128EEEEELb0ELb1ELb1ELb1EEEvNS_9BwdParamsE --------------------------
	.section	.text._ZN10layer_norm13ln_bwd_kernelINS_13Kernel_traitsIf6__halfS2_S2_fjLj2560ELj1ELj1ELj4ELj8ENS_18Kernel_traits_baseILj2560EfS2_S2_S2_fjLj128EEEEELb0ELb1ELb1ELb1EEEvNS_9BwdParamsE,"ax",@progbits
	.sectioninfo	@"SHI_REGISTERS=189"
	.align	128
        .global         _ZN10layer_norm13ln_bwd_kernelINS_13Kernel_traitsIf6__halfS2_S2_fjLj2560ELj1ELj1ELj4ELj8ENS_18Kernel_traits_baseILj2560EfS2_S2_S2_fjLj128EEEEELb0ELb1ELb1ELb1EEEvNS_9BwdParamsE
        .type           _ZN10layer_norm13ln_bwd_kernelINS_13Kernel_traitsIf6__halfS2_S2_fjLj2560ELj1ELj1ELj4ELj8ENS_18Kernel_traits_baseILj2560EfS2_S2_S2_fjLj128EEEEELb0ELb1ELb1ELb1EEEvNS_9BwdParamsE,@function
        .size           _ZN10layer_norm13ln_bwd_kernelINS_13Kernel_traitsIf6__halfS2_S2_fjLj2560ELj1ELj1ELj4ELj8ENS_18Kernel_traits_baseILj2560EfS2_S2_S2_fjLj128EEEEELb0ELb1ELb1ELb1EEEvNS_9BwdParamsE,(.L_x_9851 - _ZN10layer_norm13ln_bwd_kernelINS_13Kernel_traitsIf6__halfS2_S2_fjLj2560ELj1ELj1ELj4ELj8ENS_18Kernel_traits_baseILj2560EfS2_S2_S2_fjLj128EEEEELb0ELb1ELb1ELb1EEEvNS_9BwdParamsE)
        .other          _ZN10layer_norm13ln_bwd_kernelINS_13Kernel_traitsIf6__halfS2_S2_fjLj2560ELj1ELj1ELj4ELj8ENS_18Kernel_traits_baseILj2560EfS2_S2_S2_fjLj128EEEEELb0ELb1ELb1ELb1EEEvNS_9BwdParamsE,@"STO_CUDA_ENTRY STV_DEFAULT"
_ZN10layer_norm13ln_bwd_kernelINS_13Kernel_traitsIf6__halfS2_S2_fjLj2560ELj1ELj1ELj4ELj8ENS_18Kernel_traits_baseILj2560EfS2_S2_S2_fjLj128EEEEELb0ELb1ELb1ELb1EEEvNS_9BwdParamsE:
.text._ZN10layer_norm13ln_bwd_kernelINS_13Kernel_traitsIf6__halfS2_S2_fjLj2560ELj1ELj1ELj4ELj8ENS_18Kernel_traits_baseILj2560EfS2_S2_S2_fjLj128EEEEELb0ELb1ELb1ELb1EEEvNS_9BwdParamsE:
        /* <DEDUP_REMOVED lines=38> */
.L_x_5640:
[----:B------:R-:W-:-:S04]  /*0260*/  SHF.L.U32 R2, R0, 0x4, RZ ;  /* 0x0000000400027819 */ /* 0x000fc800000006ff */
[----:B------:R-:W-:-:S04]  /*0270*/  LOP3.LUT R44, R2, 0x7f0, RZ, 0xc0, !PT ;  /* 0x000007f0022c7812 */ /* 0x000fc800078ec0ff */
[C---:B------:R-:W-:Y:S01]  /*0280*/  IADD3 R2, P0, R44.reuse, c[0x0][0x1b0], RZ ;  /* 0x00006c002c027a10 */ /* 0x040fe20007f1e0ff */
[----:B------:R-:W0:Y:S01]  /*0290*/  LDC.U8 R121, c[0x0][0x1f0] ;  /* 0x00007c00ff797b82 */ /* 0x000e220000000000 */
[----:B------:R-:W-:Y:S02]  /*02a0*/  IADD3 R44, P1, R44, c[0x0][0x1c8], RZ ;  /* 0x000072002c2c7a10 */ /* 0x000fe40007f3e0ff */
[----:B------:R-:W-:Y:S02]  /*02b0*/  IADD3.X R3, RZ, c[0x0][0x1b4], RZ, P0, !PT ;  /* 0x00006d00ff037a10 */ /* 0x000fe400007fe4ff */
[----:B------:R-:W-:-:S03]  /*02c0*/  IADD3.X R45, RZ, c[0x0][0x1cc], RZ, P1, !PT ;  /* 0x00007300ff2d7a10 */ /* 0x000fc60000ffe4ff */
        /* <DEDUP_REMOVED lines=41> */
.L_x_5730:
[----:B------:R-:W-:-:S05]  /*0560*/  MOV R175, 0x4 ;  /* 0x0000000400af7802 */ /* 0x000fca0000000f00 */
        /* <DEDUP_REMOVED lines=37> */
.L_x_5643:
        /* <DEDUP_REMOVED lines=11> */
[----:B------:R0:W2:Y:S01]  /*0870*/  LDG.E.64 R152, [R136.64] ;  /* 0x0000000488987981 */ /* 0x0000a2000c1e1b00 */
[----:B------:R-:W-:Y:S01]  /*0880*/  IADD3 R150, R150, 0x200, RZ ;  /* 0x0000020096967810 */ /* 0x000fe20007ffe0ff */
[-C--:B------:R-:W-:Y:S02]  /*0890*/  IMAD.WIDE.U32 R138, R138, R177.reuse, c[0x0][0x208] ;  /* 0x000082008a8a7625 */ /* 0x080fe400078e00b1 */
[----:B------:R1:W3:Y:S01]  /*08a0*/  LDG.E.64 R158, [R144.64] ;  /* 0x00000004909e7981 */ /* 0x0002e2000c1e1b00 */
[C---:B------:R-:W-:Y:S01]  /*08b0*/  IADD3 R162, R132.reuse, 0x180, RZ ;  /* 0x0000018084a27810 */ /* 0x040fe20007ffe0ff */
[----:B------:R-:W-:-:S02]  /*08c0*/  IMAD.WIDE.U32 R146, R132, R177, c[0x0][0x188] ;  /* 0x0000620084927625 */ /* 0x000fc400078e00b1 */
[----:B------:R4:W3:Y:S02]  /*08d0*/  LDG.E.64 R154, [R138.64] ;  /* 0x000000048a9a7981 */ /* 0x0008e4000c1e1b00 */
[----:B------:R-:W-:Y:S02]  /*08e0*/  IMAD.WIDE.U32 R140, R140, R177, c[0x0][0x208] ;  /* 0x000082008c8c7625 */ /* 0x000fe400078e00b1 */
[----:B------:R0:W3:Y:S02]  /*08f0*/  LDG.E.64 R182, [R146.64] ;  /* 0x0000000492b67981 */ /* 0x0000e4000c1e1b00 */
[----:B-1----:R-:W-:Y:S02]  /*0900*/  IMAD.WIDE R144, R120, R175, c[0x0][0x1a0] ;  /* 0x0000680078907625 */ /* 0x002fe400078e02af */
[----:B------:R1:W3:Y:S02]  /*0910*/  LDG.E.64 R156, [R140.64] ;  /* 0x000000048c9c7981 */ /* 0x0002e4000c1e1b00 */
[----:B------:R-:W-:-:S02]  /*0920*/  IMAD.WIDE.U32 R142, R134, R177, c[0x0][0x188] ;  /* 0x00006200868e7625 */ /* 0x000fc400078e00b1 */
[----:B------:R-:W3:Y:S02]  /*0930*/  LDG.E R144, [R144.64] ;  /* 0x0000000490907981 */ /* 0x000ee4000c1e1900 */
[-C--:B0-----:R-:W-:Y:S02]  /*0940*/  IMAD.WIDE.U32 R136, R164, R177.reuse, c[0x0][0x188] ;  /* 0x00006200a4887625 */ /* 0x081fe400078e00b1 */
[----:B------:R-:W3:Y:S02]  /*0950*/  LDG.E.64 R142, [R142.64] ;  /* 0x000000048e8e7981 */ /* 0x000ee4000c1e1b00 */
[-C--:B------:R-:W-:Y:S02]  /*0960*/  IMAD.WIDE.U32 R150, R150, R177.reuse, c[0x0][0x208] ;  /* 0x0000820096967625 */ /* 0x080fe400078e00b1 */
[----:B------:R-:W3:Y:S02]  /*0970*/  LDG.E.64 R136, [R136.64] ;  /* 0x0000000488887981 */ /* 0x000ee4000c1e1b00 */
[----:B------:R-:W-:-:S02]  /*0980*/  IMAD.WIDE.U32 R148, R133, R177, c[0x0][0x188] ;  /* 0x0000620085947625 */ /* 0x000fc400078e00b1 */
[----:B------:R0:W3:Y:S02]  /*0990*/  LDG.E.64 R160, [R150.64] ;  /* 0x0000000496a07981 */ /* 0x0000e4000c1e1b00 */
[----:B----4-:R-:W-:Y:S02]  /*09a0*/  IMAD.WIDE.U32 R138, R162, R177, c[0x0][0x188] ;  /* 0x00006200a28a7625 */ /* 0x010fe400078e00b1 */
[----:B-1----:R1:W4:Y:S04]  /*09b0*/  LDG.E.64 R140, [R148.64] ;  /* 0x00000004948c7981 */ /* 0x002328000c1e1b00 */
[----:B------:R-:W4:Y:S01]  /*09c0*/  LDG.E.64 R138, [R138.64] ;  /* 0x000000048a8a7981 */ /* 0x000f22000c1e1b00 */
        /* <DEDUP_REMOVED lines=9> */
[----:B------:R-:W-:-:S02]  /*0a60*/  ISETP.NE.AND P0, PT, R121, RZ, PT ;  /* 0x000000ff7900720c */ /* 0x000fc40003f05270 */
[----:B--2---:R-:W-:Y:S02]  /*0a70*/  SHF.R.U64 R181, R152, 0x10, R153 ;  /* 0x0000001098b57819 */ /* 0x004fe40000001299 */
[----:B---3--:R-:W-:Y:S02]  /*0a80*/  MOV R168, R158 ;  /* 0x0000009e00a87202 */ /* 0x008fe40000000f00 */
[----:B-1----:R-:W-:Y:S02]  /*0a90*/  SHF.R.U64 R109, R158, 0x10, R159 ;  /* 0x000000109e6d7819 */ /* 0x002fe4000000129f */
[----:B------:R-:W-:Y:S01]  /*0aa0*/  MOV R163, R153 ;  /* 0x0000009900a37202 */ /* 0x000fe20000000f00 */
[----:B------:R-:W-:Y:S01]  /*0ab0*/  HADD2.F32 R135, -RZ, R182.H0_H0 ;  /* 0x200000b6ff877230 */ /* 0x000fe20000004100 */
[----:B------:R-:W-:Y:S02]  /*0ac0*/  SHF.R.U64 R158, R182, 0x10, R183 ;  /* 0x00000010b69e7819 */ /* 0x000fe400000012b7 */
[----:B------:R-:W-:-:S02]  /*0ad0*/  SHF.R.U32.HI R177, RZ, 0x10, R153 ;  /* 0x00000010ffb17819 */ /* 0x000fc40000011699 */
[----:B------:R-:W-:Y:S02]  /*0ae0*/  MOV R166, R156 ;  /* 0x0000009c00a67202 */ /* 0x000fe40000000f00 */
[----:B------:R-:W-:Y:S02]  /*0af0*/  FSEL R186, R144, RZ, !P0 ;  /* 0x000000ff90ba7208 */ /* 0x000fe40004000000 */
[--C-:B------:R-:W-:Y:S02]  /*0b00*/  SHF.R.U64 R171, R156, 0x10, R157.reuse ;  /* 0x000000109cab7819 */ /* 0x100fe4000000129d */
[----:B------:R-:W-:Y:S02]  /*0b10*/  MOV R167, R157 ;  /* 0x0000009d00a77202 */ /* 0x000fe40000000f00 */
[----:B------:R-:W-:Y:S02]  /*0b20*/  SHF.R.U32.HI R169, RZ, 0x10, R157 ;  /* 0x00000010ffa97819 */ /* 0x000fe4000001169d */
[----:B------:R-:W-:Y:S01]  /*0b30*/  SHF.R.U32.HI R156, RZ, 0x10, R183 ;  /* 0x00000010ff9c7819 */ /* 0x000fe200000116b7 */
[----:B------:R-:W-:Y:S01]  /*0b40*/  HADD2.F32 R153, -RZ, R136.H0_H0 ;  /* 0x20000088ff997230 */ /* 0x000fe20000004100 */
[----:B------:R-:W-:Y:S01]  /*0b50*/  SHF.R.U64 R148, R142, 0x10, R143 ;  /* 0x000000108e947819 */ /* 0x000fe2000000128f */
[----:B------:R-:W-:Y:S01]  /*0b60*/  HADD2.F32 R145, -RZ, R183.H0_H0 ;  /* 0x200000b7ff917230 */ /* 0x000fe20000004100 */
[----:B------:R-:W-:-:S02]  /*0b70*/  MOV R162, R152 ;  /* 0x0000009800a27202 */ /* 0x000fc40000000f00 */
[----:B------:R-:W-:Y:S01]  /*0b80*/  SHF.R.U64 R157, R136, 0x10, R137 ;  /* 0x00000010889d7819 */ /* 0x000fe20000001289 */
[----:B------:R-:W-:Y:S01]  /*0b90*/  FADD.FTZ R136, -R186, R135 ;  /* 0x00000087ba887221 */ /* 0x000fe20000010100 */
[----:B------:R-:W-:Y:S01]  /*0ba0*/  SHF.R.U32.HI R152, RZ, 0x10, R143 ;  /* 0x00000010ff987819 */ /* 0x000fe2000001168f */
[----:B------:R-:W-:Y:S01]  /*0bb0*/  HADD2.F32 R143, -RZ, R143.H0_H0 ;  /* 0x2000008fff8f7230 */ /* 0x000fe20000004100 */
[----:B------:R-:W-:Y:S01]  /*0bc0*/  MOV R164, R154 ;  /* 0x0000009a00a47202 */ /* 0x000fe20000000f00 */
[----:B------:R-:W-:Y:S01]  /*0bd0*/  HADD2.F32 R135, -RZ, R158.H0_H0 ;  /* 0x2000009eff877230 */ /* 0x000fe20000004100 */
[--C-:B------:R-:W-:Y:S01]  /*0be0*/  SHF.R.U64 R175, R154, 0x10, R155.reuse ;  /* 0x000000109aaf7819 */ /* 0x100fe2000000129b */
[----:B------:R-:W-:Y:S01]  /*0bf0*/  HADD2.F32 R142, -RZ, R142.H0_H0 ;  /* 0x2000008eff8e7230 */ /* 0x000fe20000004100 */
[----:B------:R-:W-:Y:S01]  /*0c00*/  MOV R165, R155 ;  /* 0x0000009b00a57202 */ /* 0x000fe20000000f00 */
[----:B----4-:R-:W-:Y:S01]  /*0c10*/  HADD2.F32 R146, -RZ, R140.H0_H0 ;  /* 0x2000008cff927230 */ /* 0x010fe20000004100 */
[----:B------:R-:W-:Y:S01]  /*0c20*/  SHF.R.U32.HI R173, RZ, 0x10, R155 ;  /* 0x00000010ffad7819 */ /* 0x000fe2000001169b */
[----:B0-----:R-:W-:Y:S01]  /*0c30*/  HADD2.F32 R151, -RZ, R139.H0_H0 ;  /* 0x2000008bff977230 */ /* 0x001fe20000004100 */
[----:B------:R-:W-:Y:S01]  /*0c40*/  MOV R107, R159 ;  /* 0x0000009f006b7202 */ /* 0x000fe20000000f00 */
[----:B------:R-:W-:Y:S01]  /*0c50*/  HADD2.F32 R155, -RZ, R137.H0_H0 ;  /* 0x20000089ff9b7230 */ /* 0x000fe20000004100 */
[----:B------:R-:W-:-:S02]  /*0c60*/  SHF.R.U32.HI R111, RZ, 0x10, R159 ;  /* 0x00000010ff6f7819 */ /* 0x000fc4000001169f */
[--C-:B------:R-:W-:Y:S02]  /*0c70*/  SHF.R.U64 R106, R160, 0x10, R161.reuse ;  /* 0x00000010a06a7819 */ /* 0x100fe400000012a1 */
[----:B------:R-:W-:Y:S02]  /*0c80*/  MOV R105, R161 ;  /* 0x000000a100697202 */ /* 0x000fe40000000f00 */
[----:B------:R-:W-:Y:S02]  /*0c90*/  SHF.R.U32.HI R104, RZ, 0x10, R161 ;  /* 0x00000010ff687819 */ /* 0x000fe400000116a1 */
[--C-:B------:R-:W-:Y:S01]  /*0ca0*/  SHF.R.U32.HI R150, RZ, 0x10, R141.reuse ;  /* 0x00000010ff967819 */ /* 0x100fe2000001168d */
[----:B------:R-:W-:Y:S01]  /*0cb0*/  HADD2.F32 R147, -RZ, R141.H0_H0 ;  /* 0x2000008dff937230 */ /* 0x000fe20000004100 */
[----:B------:R-:W-:Y:S02]  /*0cc0*/  SHF.R.U64 R154, R140, 0x10, R141 ;  /* 0x000000108c9a7819 */ /* 0x000fe4000000128d */
[----:B------:R-:W-:-:S02]  /*0cd0*/  SHF.R.U64 R161, R138, 0x10, R139 ;  /* 0x000000108aa17819 */ /* 0x000fc4000000128b */
        /* <DEDUP_REMOVED lines=15> */
[C---:B------:R-:W-:Y:S01]  /*0dd0*/  FADD.FTZ R142, -R186.reuse, R137 ;  /* 0x00000089ba8e7221 */ /* 0x040fe20000010100 */
[----:B------:R-:W-:Y:S01]  /*0de0*/  HADD2.F32 R137, -RZ, R159.H0_H0 ;  /* 0x2000009fff897230 */ /* 0x000fe20000004100 */
[C---:B------:R-:W-:Y:S01]  /*0df0*/  FADD.FTZ R146, -R186.reuse, R139 ;  /* 0x0000008bba927221 */ /* 0x040fe20000010100 */
[----:B------:R-:W-:Y:S01]  /*0e00*/  HADD2.F32 R139, -RZ, R157.H0_H0 ;  /* 0x2000009dff8b7230 */ /* 0x000fe20000004100 */
[C---:B------:R-:W-:Y:S02]  /*0e10*/  FADD.FTZ R158, -R186.reuse, R145 ;  /* 0x00000091ba9e7221 */ /* 0x040fe40000010100 */
[C---:B------:R-:W-:Y:S01]  /*0e20*/  FADD.FTZ R184, -R186.reuse, R155 ;  /* 0x0000009bbab87221 */ /* 0x040fe20000010100 */
[----:B------:R-:W-:Y:S01]  /*0e30*/  HADD2.F32 R155, -RZ, R162.H0_H0 ;  /* 0x200000a2ff9b7230 */ /* 0x000fe20000004100 */
[C---:B------:R-:W-:Y:S02]  /*0e40*/  FADD.FTZ R154, -R186.reuse, R143 ;  /* 0x0000008fba9a7221 */ /* 0x040fe40000010100 */
[----:B------:R-:W-:-:S02]  /*0e50*/  FADD.FTZ R170, -R186, R135 ;  /* 0x00000087baaa7221 */ /* 0x000fc40000010100 */
[C---:B-----5:R-:W-:Y:S01]  /*0e60*/  FMUL.FTZ R145, R131.reuse, R156 ;  /* 0x0000009c83917220 */ /* 0x060fe20000410000 */
[----:B------:R-:W-:Y:S01]  /*0e70*/  HADD2.F32 R156, -RZ, R181.H0_H0 ;  /* 0x200000b5ff9c7230 */ /* 0x000fe20000004100 */
[C---:B------:R-:W-:Y:S01]  /*0e80*/  FMUL.FTZ R135, R131.reuse, R136 ;  /* 0x0000008883877220 */ /* 0x040fe20000410000 */
[----:B------:R-:W-:Y:S01]  /*0e90*/  MOV R108, R160 ;  /* 0x000000a0006c7202 */ /* 0x000fe20000000f00 */
[C---:B------:R-:W-:Y:S01]  /*0ea0*/  FADD.FTZ R176, -R186.reuse, R137 ;  /* 0x00000089bab07221 */ /* 0x040fe20000010100 */
[----:B------:R-:W-:Y:S01]  /*0eb0*/  HADD2.F32 R163, -RZ, R163.H0_H0 ;  /* 0x200000a3ffa37230 */ /* 0x000fe20000004100 */
[C---:B------:R-:W-:Y:S02]  /*0ec0*/  FADD.FTZ R182, -R186.reuse, R139 ;  /* 0x0000008bbab67221 */ /* 0x040fe40000010100 */
[----:B------:R-:W-:Y:S02]  /*0ed0*/  FMUL.FTZ R136, R131, R138 ;  /* 0x0000008a83887220 */ /* 0x000fe40000410000 */
[----:B------:R-:W-:-:S02]  /*0ee0*/  FADD.FTZ R150, -R186, R141 ;  /* 0x0000008dba967221 */ /* 0x000fc40000010100 */
[C---:B------:R-:W-:Y:S02]  /*0ef0*/  FMUL.FTZ R137, R131.reuse, R140 ;  /* 0x0000008c83897220 */ /* 0x040fe40000410000 */
[C---:B------:R-:W-:Y:S02]  /*0f00*/  FMUL.FTZ R139, R131.reuse, R144 ;  /* 0x00000090838b7220 */ /* 0x040fe40000410000 */
[C---:B------:R-:W-:Y:S02]  /*0f10*/  FMUL.FTZ R141, R131.reuse, R148 ;  /* 0x00000094838d7220 */ /* 0x040fe40000410000 */
[C---:B------:R-:W-:Y:S02]  /*0f20*/  FMUL.FTZ R144, R131.reuse, R154 ;  /* 0x0000009a83907220 */ /* 0x040fe40000410000 */
[----:B------:R-:W-:Y:S01]  /*0f30*/  FMUL.FTZ R148, R131, R170 ;  /* 0x000000aa83947220 */ /* 0x000fe20000410000 */
[----:B------:R-:W-:Y:S01]  /*0f40*/  HADD2.F32 R170, -RZ, R111.H0_H0 ;  /* 0x2000006fffaa7230 */ /* 0x000fe20000004100 */
[----:B------:R-:W-:-:S02]  /*0f50*/  FADD.FTZ R64, R64, R155 ;  /* 0x0000009b40407221 */ /* 0x000fc40000010000 */
[-C--:B------:R-:W-:Y:S02]  /*0f60*/  FFMA.FTZ R44, R135, R155.reuse, R44 ;  /* 0x0000009b872c7223 */ /* 0x080fe4000001002c */
[----:B------:R-:W-:Y:S01]  /*0f70*/  FMUL.FTZ R154, R40, R155 ;  /* 0x0000009b289a7220 */ /* 0x000fe20000410000 */
[----:B------:R-:W-:Y:S01]  /*0f80*/  HADD2.F32 R162, -RZ, R173.H0_H0 ;  /* 0x200000adffa27230 */ /* 0x000fe20000004100 */
[----:B------:R-:W-:Y:S01]  /*0f90*/  FADD.FTZ R65, R65, R156 ;  /* 0x0000009c41417221 */ /* 0x000fe20000010000 */
[----:B------:R-:W-:Y:S01]  /*0fa0*/  HADD2.F32 R111, -RZ, R108.H0_H0 ;  /* 0x2000006cff6f7230 */ /* 0x000fe20000004100 */
[-C--:B------:R-:W-:Y:S02]  /*0fb0*/  FFMA.FTZ R45, R136, R156.reuse, R45 ;  /* 0x0000009c882d7223 */ /* 0x080fe4000001002d */
[----:B------:R-:W-:Y:S01]  /*0fc0*/  FMUL.FTZ R155, R41, R156 ;  /* 0x0000009c299b7220 */ /* 0x000fe20000410000 */
[----:B------:R-:W-:Y:S01]  /*0fd0*/  HADD2.F32 R173, -RZ, R105.H0_H0 ;  /* 0x20000069ffad7230 */ /* 0x000fe20000004100 */
[----:B------:R-:W-:Y:S01]  /*0fe0*/  FADD.FTZ R66, R66, R163 ;  /* 0x000000a342427221 */ /* 0x000fe20000010000 */
[----:B------:R-:W-:Y:S01]  /*0ff0*/  HADD2.F32 R108, -RZ, R104.H0_H0 ;  /* 0x20000068ff6c7230 */ /* 0x000fe20000004100 */
[----:B------:R-:W-:-:S02]  /*1000*/  FFMA.FTZ R46, R137, R163, R46 ;  /* 0x000000a3892e7223 */ /* 0x000fc4000001002e */
[----:B------:R-:W-:Y:S01]  /*1010*/  FMUL.FTZ R156, R42, R163 ;  /* 0x000000a32a9c7220 */ /* 0x000fe20000410000 */
[----:B------:R-:W-:Y:S01]  /*1020*/  HADD2.F32 R163, -RZ, R166.H0_H0 ;  /* 0x200000a6ffa37230 */ /* 0x000fe20000004100 */
[----:B------:R-:W-:Y:S01]  /*1030*/  FADD.FTZ R104, RZ, R154 ;  /* 0x0000009aff687221 */ /* 0x000fe20000010000 */
[----:B------:R-:W-:Y:S01]  /*1040*/  HADD2.F32 R166, -RZ, R169.H0_H0 ;  /* 0x200000a9ffa67230 */ /* 0x000fe20000004100 */
[----:B------:R-:W-:Y:S01]  /*1050*/  FFMA.FTZ R105, R135, R154, RZ ;  /* 0x0000009a87697223 */ /* 0x000fe200000100ff */
[----:B------:R-:W-:Y:S01]  /*1060*/  HADD2.F32 R169, -RZ, R168.H0_H0 ;  /* 0x200000a8ffa97230 */ /* 0x000fe20000004100 */
[C---:B------:R-:W-:Y:S01]  /*1070*/  FMUL.FTZ R140, R131.reuse, R146 ;  /* 0x00000092838c7220 */ /* 0x040fe20000410000 */
[----:B------:R-:W-:Y:S01]  /*1080*/  HADD2.F32 R168, -RZ, R109.H0_H0 ;  /* 0x2000006dffa87230 */ /* 0x000fe20000004100 */
[----:B------:R-:W-:Y:S01]  /*1090*/  FMUL.FTZ R146, R131, R158 ;  /* 0x0000009e83927220 */ /* 0x000fe20000410000 */
[----:B------:R-:W-:Y:S01]  /*10a0*/  HADD2.F32 R158, -RZ, R177.H0_H0 ;  /* 0x200000b1ff9e7230 */ /* 0x000fe20000004100 */
[----:B------:R-:W-:Y:S01]  /*10b0*/  FFMA.FTZ R105, R136, R155, R105 ;  /* 0x0000009b88697223 */ /* 0x000fe20000010069 */
[----:B------:R-:W-:Y:S01]  /*10c0*/  HADD2.F32 R109, -RZ, R107.H0_H0 ;  /* 0x2000006bff6d7230 */ /* 0x000fe20000004100 */
[----:B------:R-:W-:Y:S01]  /*10d0*/  FADD.FTZ R107, R104, R155 ;  /* 0x0000009b686b7221 */ /* 0x000fe20000010000 */
[----:B------:R-:W-:Y:S01]  /*10e0*/  HADD2.F32 R159, -RZ, R164.H0_H0 ;  /* 0x200000a4ff9f7230 */ /* 0x000fe20000004100 */
[----:B------:R-:W-:-:S02]  /*10f0*/  FADD.FTZ R160, -R186, R149 ;  /* 0x00000095baa07221 */ /* 0x000fc40000010100 */
[----:B------:R-:W-:Y:S02]  /*1100*/  FMUL.FTZ R138, R131, R142 ;  /* 0x0000008e838a7220 */ /* 0x000fe40000410000 */
[----:B------:R-:W-:Y:S02]  /*1110*/  FMUL.FTZ R157, R43, R158 ;  /* 0x0000009e2b9d7220 */ /* 0x000fe40000410000 */
[----:B------:R-:W-:Y:S02]  /*1120*/  FADD.FTZ R104, R107, R156 ;  /* 0x0000009c6b687221 */ /* 0x000fe40000010000 */
[----:B------:R-:W-:Y:S02]  /*1130*/  FFMA.FTZ R105, R137, R156, R105 ;  /* 0x0000009c89697223 */ /* 0x000fe40000010069 */
[----:B------:R-:W-:Y:S01]  /*1140*/  FMUL.FTZ R147, R131, R160 ;  /* 0x000000a083937220 */ /* 0x000fe20000410000 */
        /* <DEDUP_REMOVED lines=64> */
[----:B------:R-:W-:Y:S02]  /*1550*/  FADD.FTZ R180, -R186, R153 ;  /* 0x00000099bab47221 */ /* 0x000fe40000010100 */
[----:B------:R-:W-:-:S02]  /*1560*/  FMUL.FTZ R169, R31, R170 ;  /* 0x000000aa1fa97220 */ /* 0x000fc40000410000 */
[----:B------:R-:W-:Y:S02]  /*1570*/  FADD.FTZ R104, R107, R168 ;  /* 0x000000a86b687221 */ /* 0x000fe40000010000 */
[----:B------:R-:W-:Y:S01]  /*1580*/  FFMA.FTZ R105, R149, R168, R105 ;  /* 0x000000a895697223 */ /* 0x000fe20000010069 */
[----:B------:R-:W-:Y:S01]  /*1590*/  HADD2.F32 R106, -RZ, R106.H0_H0 ;  /* 0x2000006aff6a7230 */ /* 0x000fe20000004100 */
        /* <DEDUP_REMOVED lines=32> */
.L_x_5644:
[----:B0-----:R-:W-:Y:S05]  /*17a0*/  BSYNC B0 ;  /* 0x0000000000007941 */ /* 0x001fea0003800000 */
.L_x_5642:
[----:B------:R-:W-:Y:S02]  /*17b0*/  LOP3.LUT P2, RZ, R122, 0xff, RZ, 0xc0, !PT ;  /* 0x000000ff7aff7812 */ /* 0x000fe4000784c0ff */
[----:B------:R-:W-:Y:S02]  /*17c0*/  SHF.R.U32.HI R106, RZ, 0x5, R0 ;  /* 0x00000005ff6a7819 */ /* 0x000fe40000011600 */
[----:B------:R-:W-:Y:S02]  /*17d0*/  LOP3.LUT P0, RZ, R0, 0x1f, RZ, 0xc0, !PT ;  /* 0x0000001f00ff7812 */ /* 0x000fe4000780c0ff */
[----:B------:R-:W-:-:S07]  /*17e0*/  LOP3.LUT R180, R106, 0x7fffffc, RZ, 0xc0, !PT ;  /* 0x07fffffc6ab47812 */ /* 0x000fce00078ec0ff */
[----:B------:R-:W-:Y:S01]  /*17f0*/  @!P2 IADD3 R180, R180, 0x4, RZ ;  /* 0x00000004b4b4a810 */ /* 0x000fe20007ffe0ff */
[----:B------:R-:W-:Y:S05]  /*1800*/  BRA.DIV ~URZ, `(.L_x_5645) ;  /* 0x000029827f007947 */ /* 0x000fea000b800000 */
[----:B------:R0:W1:Y:S02]  /*1810*/  SHFL.DOWN PT, R108, R111, 0x10, 0x1f ;  /* 0x0a001f006f6c7f89 */ /* 0x00006400000e0000 */
.L_x_5731:
        /* <DEDUP_REMOVED lines=18> */
.L_x_5732:
[----:B-----5:R-:W-:Y:S01]  /*1940*/  ISETP.GE.AND P2, PT, R110, 0x1, PT ;  /* 0x000000016e00780c */ /* 0x020fe20003f46270 */
[----:B--2---:R-:W-:Y:S01]  /*1950*/  FADD.FTZ R184, R182, R109 ;  /* 0x0000006db6b87221 */ /* 0x004fe20000010000 */
[----:B------:R-:W-:Y:S01]  /*1960*/  WARPSYNC 0xffffffff ;  /* 0xffffffff00007948 */ /* 0x000fe20003800000 */
[----:B0-----:R-:W-:Y:S01]  /*1970*/  FADD.FTZ R185, R104, R111 ;  /* 0x0000006f68b97221 */ /* 0x001fe20000010000 */
[----:B------:R-:W-:-:S09]  /*1980*/  HFMA2.MMA R175, -RZ, RZ, 0, 0 ;  /* 0x00000000ffaf7435 */ /* 0x000fd200000001ff */
[----:B------:R-:W-:Y:S02]  /*1990*/  @P2 IADD3 R110, R110, -0x1, RZ ;  /* 0xffffffff6e6e2810 */ /* 0x000fe40007ffe0ff */
[----:B------:R-:W-:Y:S02]  /*19a0*/  @P2 LOP3.LUT R107, R0, 0x7f, RZ, 0xc0, !PT ;  /* 0x0000007f006b2812 */ /* 0x000fe400078ec0ff */
[----:B------:R-:W-:Y:S01]  /*19b0*/  @P2 MOV R176, 0x8 ;  /* 0x0000000800b02802 */ /* 0x000fe20000000f00 */
[----:B------:R-:W-:-:S05]  /*19c0*/  @P2 IMAD R110, R110, c[0x0][0x168], RZ ;  /* 0x00005a006e6e2a24 */ /* 0x000fca00078e02ff */
[----:B------:R-:W-:-:S04]  /*19d0*/  @P2 SHF.R.S32.HI R105, RZ, 0x1f, R110 ;  /* 0x0000001fff692819 */ /* 0x000fc8000001146e */
[----:B------:R-:W-:Y:S02]  /*19e0*/  @P2 LEA.HI R110, R105, R110, RZ, 0x2 ;  /* 0x0000006e696e2211 */ /* 0x000fe400078f10ff */
[----:B------:R-:W-:Y:S02]  /*19f0*/  @!P0 LOP3.LUT R105, R106, 0x3, RZ, 0xc0, !PT ;  /* 0x000000036a698812 */ /* 0x000fe400078ec0ff */
        /* <DEDUP_REMOVED lines=36> */
.L_x_5648:
        /* <DEDUP_REMOVED lines=9> */
.L_x_5649:
[----:B------:R-:W-:Y:S05]  /*1cd0*/  BSYNC B0 ;  /* 0x0000000000007941 */ /* 0x000fea0003800000 */
.L_x_5647:
        /* <DEDUP_REMOVED lines=17> */
.L_x_5651:
[----:B------:R-:W-:Y:S01]  /*1df0*/  FFMA.FTZ R106, R136, R104, R105 ;  /* 0x00000068886a7223 */ /* 0x000fe20000010069 */
[----:B------:R-:W-:-:S03]  /*1e00*/  @P3 SHF.R.U64 R107, R118, 0x10, R119 ;  /* 0x00000010766b3819 */ /* 0x000fc60000001277 */
[----:B------:R-:W-:Y:S02]  /*1e10*/  FADD.FTZ R106, R155, -R106 ;  /* 0x8000006a9b6a7221 */ /* 0x000fe40000010000 */
[----:B------:R-:W-:Y:S02]  /*1e20*/  @P3 HADD2.F32 R107, -RZ, R107.H0_H0 ;  /* 0x2000006bff6b3230 */ /* 0x000fe40000004100 */
[----:B------:R-:W-:-:S04]  /*1e30*/  FMUL.FTZ R106, R131, R106 ;  /* 0x0000006a836a7220 */ /* 0x000fc80000410000 */
[----:B------:R-:W-:Y:S02]  /*1e40*/  @P3 FADD.FTZ R106, R106, R107 ;  /* 0x0000006b6a6a3221 */ /* 0x000fe40000010000 */
.L_x_5652:
[----:B------:R-:W-:Y:S05]  /*1e50*/  BSYNC B0 ;  /* 0x0000000000007941 */ /* 0x000fea0003800000 */
.L_x_5650:
        /* <DEDUP_REMOVED lines=14> */
.L_x_5654:
[----:B------:R-:W-:-:S04]  /*1f40*/  FFMA.FTZ R107, R137, R104, R105 ;  /* 0x00000068896b7223 */ /* 0x000fc80000010069 */
[----:B------:R-:W-:Y:S01]  /*1f50*/  FADD.FTZ R106, R156, -R107 ;  /* 0x8000006b9c6a7221 */ /* 0x000fe20000010000 */
[----:B------:R-:W-:-:S03]  /*1f60*/  @P3 HADD2.F32 R107, -RZ, R119.H0_H0 ;  /* 0x20000077ff6b3230 */ /* 0x000fc60000004100 */
[----:B------:R-:W-:-:S04]  /*1f70*/  FMUL.FTZ R106, R131, R106 ;  /* 0x0000006a836a7220 */ /* 0x000fc80000410000 */
[----:B------:R-:W-:Y:S02]  /*1f80*/  @P3 FADD.FTZ R106, R106, R107 ;  /* 0x0000006b6a6a3221 */ /* 0x000fe40000010000 */
.L_x_5655:
[----:B------:R-:W-:Y:S05]  /*1f90*/  BSYNC B0 ;  /* 0x0000000000007941 */ /* 0x000fea0003800000 */
.L_x_5653:
        /* <DEDUP_REMOVED lines=15> */
.L_x_5657:
[----:B------:R-:W-:Y:S01]  /*2090*/  FFMA.FTZ R106, R138, R104, R105 ;  /* 0x000000688a6a7223 */ /* 0x000fe20000010069 */
[----:B------:R-:W-:-:S03]  /*20a0*/  @P3 SHF.R.U32.HI R107, RZ, 0x10, R119 ;  /* 0x00000010ff6b3819 */ /* 0x000fc60000011677 */
[----:B------:R-:W-:Y:S02]  /*20b0*/  FADD.FTZ R106, R157, -R106 ;  /* 0x8000006a9d6a7221 */ /* 0x000fe40000010000 */
[----:B------:R-:W-:Y:S02]  /*20c0*/  @P3 HADD2.F32 R107, -RZ, R107.H0_H0 ;  /* 0x2000006bff6b3230 */ /* 0x000fe40000004100 */
[----:B------:R-:W-:-:S04]  /*20d0*/  FMUL.FTZ R106, R131, R106 ;  /* 0x0000006a836a7220 */ /* 0x000fc80000410000 */
[----:B------:R-:W-:Y:S02]  /*20e0*/  @P3 FADD.FTZ R106, R106, R107 ;  /* 0x0000006b6a6a3221 */ /* 0x000fe40000010000 */
.L_x_5658:
[----:B------:R-:W-:Y:S05]  /*20f0*/  BSYNC B0 ;  /* 0x0000000000007941 */ /* 0x000fea0003800000 */
.L_x_5656:
[----:B------:R-:W-:Y:S01]  /*2100*/  @P2 FMUL.FTZ R176, R106, c[0x0][0x1ec] ;  /* 0x00007b006ab02a20 */ /* 0x000fe20000410000 */
[----:B------:R-:W-:Y:S02]  /*2110*/  @P0 F2FP.PACK_AB R108, RZ, R106 ;  /* 0x0000006aff6c023e */ /* 0x000fe400000000ff */
[----:B------:R-:W-:Y:S01]  /*2120*/  IADD3 R106, R175, 0x80, RZ ;  /* 0x00000080af6a7810 */ /* 0x000fe20007ffe0ff */
[----:B------:R-:W-:Y:S01]  /*2130*/  @P2 FMUL.FTZ R107, R23, R176 ;  /* 0x000000b0176b2220 */ /* 0x000fe20000410000 */
[----:B------:R-:W-:-:S04]  /*2140*/  @P0 PRMT R129, R108, 0x7610, R129 ;  /* 0x000076106c810816 */ /* 0x000fc80000000081 */
[----:B------:R-:W-:-:S04]  /*2150*/  @P2 F2FP.PACK_AB R107, RZ, R107 ;  /* 0x0000006bff6b223e */ /* 0x000fc800000000ff */
[----:B------:R-:W-:Y:S01]  /*2160*/  @P2 PRMT R125, R107, 0x7610, R125 ;  /* 0x000076106b7d2816 */ /* 0x000fe2000000007d */
[----:B------:R-:W-:Y:S01]  /*2170*/  @P2 HADD2.F32 R107, -RZ, R124.H1_H1 ;  /* 0x3000007cff6b2230 */ /* 0x000fe20000004100 */
        /* <DEDUP_REMOVED lines=9> */
.L_x_5659:
        /* <DEDUP_REMOVED lines=10> */
.L_x_5661:
[----:B------:R-:W-:Y:S05]  /*22b0*/  BSYNC B0 ;  /* 0x0000000000007941 */ /* 0x000fea0003800000 */
.L_x_5660:
        /* <DEDUP_REMOVED lines=9> */
.L_x_5663:
[----:B------:R-:W-:Y:S05]  /*2350*/  BSYNC B0 ;  /* 0x0000000000007941 */ /* 0x000fea0003800000 */
.L_x_5662:
[----:B------:R-:W-:Y:S01]  /*2360*/  BSSY B0, `(.L_x_5664) ;  /* 0x000000c000007945 */ /* 0x000fe20003800000 */
[----:B------:R-:W-:Y:S01]  /*2370*/  @P2 FFMA.FTZ R103, R176, R107, R103 ;  /* 0x0000006bb0672223 */ /* 0x000fe20000010067 */
[----:B------:R-:W-:Y:S05]  /*2380*/  @P1 BRA `(.L_x_5665) ;  /* 0x0000004000001947 */ /* 0x000fea0003800000 */
[----:B0-----:R-:W-:Y:S01]  /*2390*/  HFMA2.MMA R108, -RZ, RZ, 0, 0 ;  /* 0x00000000ff6c7435 */ /* 0x001fe200000001ff */
[----:B------:R-:W-:Y:S05]  /*23a0*/  @!P3 BRA `(.L_x_5666) ;  /* 0x000000700000b947 */ /* 0x000fea0003800000 */
[----:B------:R-:W-:Y:S01]  /*23b0*/  HADD2.F32 R108, -RZ, R116.H0_H0 ;  /* 0x20000074ff6c7230 */ /* 0x000fe20000004100 */
[----:B------:R-:W-:Y:S05]  /*23c0*/  BRA `(.L_x_5666) ;  /* 0x0000005000007947 */ /* 0x000fea0003800000 */
.L_x_5665:
[----:B------:R-:W-:-:S04]  /*23d0*/  FFMA.FTZ R107, R139, R104, R105 ;  /* 0x000000688b6b7223 */ /* 0x000fc80000010069 */
[----:B0-----:R-:W-:Y:S01]  /*23e0*/  FADD.FTZ R108, R158, -R107 ;  /* 0x8000006b9e6c7221 */ /* 0x001fe20000010000 */
[----:B------:R-:W-:-:S03]  /*23f0*/  @P3 HADD2.F32 R107, -RZ, R116.H0_H0 ;  /* 0x20000074ff6b3230 */ /* 0x000fc60000004100 */
[----:B------:R-:W-:-:S04]  /*2400*/  FMUL.FTZ R108, R131, R108 ;  /* 0x0000006c836c7220 */ /* 0x000fc80000410000 */
[----:B------:R-:W-:Y:S02]  /*2410*/  @P3 FADD.FTZ R108, R108, R107 ;  /* 0x0000006b6c6c3221 */ /* 0x000fe40000010000 */
.L_x_5666:
[----:B------:R-:W-:Y:S05]  /*2420*/  BSYNC B0 ;  /* 0x0000000000007941 */ /* 0x000fea0003800000 */
.L_x_5664:
        /* <DEDUP_REMOVED lines=15> */
.L_x_5668:
[----:B------:R-:W-:Y:S01]  /*2520*/  FFMA.FTZ R108, R140, R104, R105 ;  /* 0x000000688c6c7223 */ /* 0x000fe20000010069 */
[----:B------:R-:W-:-:S03]  /*2530*/  @P3 SHF.R.U64 R107, R116, 0x10, R117 ;  /* 0x00000010746b3819 */ /* 0x000fc60000001275 */
[----:B------:R-:W-:Y:S02]  /*2540*/  FADD.FTZ R108, R159, -R108 ;  /* 0x8000006c9f6c7221 */ /* 0x000fe40000010000 */
[----:B------:R-:W-:Y:S02]  /*2550*/  @P3 HADD2.F32 R107, -RZ, R107.H0_H0 ;  /* 0x2000006bff6b3230 */ /* 0x000fe40000004100 */
[----:B------:R-:W-:-:S04]  /*2560*/  FMUL.FTZ R108, R131, R108 ;  /* 0x0000006c836c7220 */ /* 0x000fc80000410000 */
[----:B------:R-:W-:Y:S02]  /*2570*/  @P3 FADD.FTZ R108, R108, R107 ;  /* 0x0000006b6c6c3221 */ /* 0x000fe40000010000 */
.L_x_5669:
[----:B------:R-:W-:Y:S05]  /*2580*/  BSYNC B0 ;  /* 0x0000000000007941 */ /* 0x000fea0003800000 */
.L_x_5667:
        /* <DEDUP_REMOVED lines=14> */
.L_x_5671:
[----:B------:R-:W-:-:S04]  /*2670*/  FFMA.FTZ R107, R141, R104, R105 ;  /* 0x000000688d6b7223 */ /* 0x000fc80000010069 */
[----:B------:R-:W-:Y:S01]  /*2680*/  FADD.FTZ R108, R160, -R107 ;  /* 0x8000006ba06c7221 */ /* 0x000fe20000010000 */
[----:B------:R-:W-:-:S03]  /*2690*/  @P3 HADD2.F32 R107, -RZ, R117.H0_H0 ;  /* 0x20000075ff6b3230 */ /* 0x000fc60000004100 */
[----:B------:R-:W-:-:S04]  /*26a0*/  FMUL.FTZ R108, R131, R108 ;  /* 0x0000006c836c7220 */ /* 0x000fc80000410000 */
[----:B------:R-:W-:Y:S02]  /*26b0*/  @P3 FADD.FTZ R108, R108, R107 ;  /* 0x0000006b6c6c3221 */ /* 0x000fe40000010000 */
.L_x_5672:
[----:B------:R-:W-:Y:S05]  /*26c0*/  BSYNC B0 ;  /* 0x0000000000007941 */ /* 0x000fea0003800000 */
.L_x_5670:
        /* <DEDUP_REMOVED lines=15> */
.L_x_5674:
[----:B------:R-:W-:Y:S01]  /*27c0*/  FFMA.FTZ R108, R142, R104, R105 ;  /* 0x000000688e6c7223 */ /* 0x000fe20000010069 */
[----:B------:R-:W-:-:S03]  /*27d0*/  @P3 SHF.R.U32.HI R107, RZ, 0x10, R117 ;  /* 0x00000010ff6b3819 */ /* 0x000fc60000011675 */
[----:B------:R-:W-:Y:S02]  /*27e0*/  FADD.FTZ R108, R161, -R108 ;  /* 0x8000006ca16c7221 */ /* 0x000fe40000010000 */
[----:B------:R-:W-:Y:S02]  /*27f0*/  @P3 HADD2.F32 R107, -RZ, R107.H0_H0 ;  /* 0x2000006bff6b3230 */ /* 0x000fe40000004100 */
[----:B------:R-:W-:-:S04]  /*2800*/  FMUL.FTZ R108, R131, R108 ;  /* 0x0000006c836c7220 */ /* 0x000fc80000410000 */
[----:B------:R-:W-:Y:S02]  /*2810*/  @P3 FADD.FTZ R108, R108, R107 ;  /* 0x0000006b6c6c3221 */ /* 0x000fe40000010000 */
.L_x_5675:
[----:B------:R-:W-:Y:S05]  /*2820*/  BSYNC B0 ;  /* 0x0000000000007941 */ /* 0x000fea0003800000 */
.L_x_5673:
        /* <DEDUP_REMOVED lines=16> */
.L_x_5676:
[----:B------:R-:W-:Y:S01]  /*2930*/  BSSY B0, `(.L_x_5677) ;  /* 0x000000b000007945 */ /* 0x000fe20003800000 */
[----:B------:R-:W-:Y:S01]  /*2940*/  @P2 PRMT R125, R180, 0x7610, R125 ;  /* 0x00007610b47d2816 */ /* 0x000fe2000000007d */
        /* <DEDUP_REMOVED lines=9> */
.L_x_5678:
[----:B------:R-:W-:Y:S05]  /*29e0*/  BSYNC B0 ;  /* 0x0000000000007941 */ /* 0x000fea0003800000 */
.L_x_5677:
        /* <DEDUP_REMOVED lines=9> */
.L_x_5680:
[----:B------:R-:W-:Y:S05]  /*2a80*/  BSYNC B0 ;  /* 0x0000000000007941 */ /* 0x000fea0003800000 */
.L_x_5679:
[----:B------:R-:W-:Y:S01]  /*2a90*/  BSSY B0, `(.L_x_5681) ;  /* 0x000000c000007945 */ /* 0x000fe20003800000 */
[----:B------:R-:W-:Y:S01]  /*2aa0*/  @P2 FFMA.FTZ R99, R177, R176, R99 ;  /* 0x000000b0b1632223 */ /* 0x000fe20000010063 */
[----:B------:R-:W-:Y:S05]  /*2ab0*/  @P1 BRA `(.L_x_5682) ;  /* 0x0000004000001947 */ /* 0x000fea0003800000 */
[----:B------:R-:W-:Y:S01]  /*2ac0*/  MOV R106, RZ ;  /* 0x000000ff006a7202 */ /* 0x000fe20000000f00 */
[----:B------:R-:W-:Y:S05]  /*2ad0*/  @!P3 BRA `(.L_x_5683) ;  /* 0x000000700000b947 */ /* 0x000fea0003800000 */
[----:B------:R-:W-:Y:S01]  /*2ae0*/  HADD2.F32 R106, -RZ, R114.H0_H0 ;  /* 0x20000072ff6a7230 */ /* 0x000fe20000004100 */
[----:B------:R-:W-:Y:S05]  /*2af0*/  BRA `(.L_x_5683) ;  /* 0x0000005000007947 */ /* 0x000fea0003800000 */
.L_x_5682:
[----:B0-----:R-:W-:-:S04]  /*2b00*/  FFMA.FTZ R109, R143, R104, R105 ;  /* 0x000000688f6d7223 */ /* 0x001fc80000010069 */
[----:B------:R-:W-:Y:S01]  /*2b10*/  FADD.FTZ R106, R162, -R109 ;  /* 0x8000006da26a7221 */ /* 0x000fe20000010000 */
[----:B------:R-:W-:-:S03]  /*2b20*/  @P3 HADD2.F32 R109, -RZ, R114.H0_H0 ;  /* 0x20000072ff6d3230 */ /* 0x000fc60000004100 */
[----:B------:R-:W-:-:S04]  /*2b30*/  FMUL.FTZ R106, R131, R106 ;  /* 0x0000006a836a7220 */ /* 0x000fc80000410000 */
[----:B------:R-:W-:Y:S02]  /*2b40*/  @P3 FADD.FTZ R106, R106, R109 ;  /* 0x0000006d6a6a3221 */ /* 0x000fe40000010000 */
.L_x_5683:
[----:B------:R-:W-:Y:S05]  /*2b50*/  BSYNC B0 ;  /* 0x0000000000007941 */ /* 0x000fea0003800000 */
.L_x_5681:
[----:B0-----:R-:W-:Y:S01]  /*2b60*/  @P2 FMUL.FTZ R109, R106, c[0x0][0x1ec] ;  /* 0x00007b006a6d2a20 */ /* 0x001fe20000410000 */
        /* <DEDUP_REMOVED lines=14> */
.L_x_5685:
[----:B------:R-:W-:Y:S01]  /*2c50*/  FFMA.FTZ R106, R144, R104, R105 ;  /* 0x00000068906a7223 */ /* 0x000fe20000010069 */
[----:B------:R-:W-:-:S03]  /*2c60*/  @P3 SHF.R.U64 R108, R114, 0x10, R115 ;  /* 0x00000010726c3819 */ /* 0x000fc60000001273 */
[----:B------:R-:W-:Y:S02]  /*2c70*/  FADD.FTZ R106, R163, -R106 ;  /* 0x8000006aa36a7221 */ /* 0x000fe40000010000 */
[----:B------:R-:W-:Y:S02]  /*2c80*/  @P3 HADD2.F32 R109, -RZ, R108.H0_H0 ;  /* 0x2000006cff6d3230 */ /* 0x000fe40000004100 */
[----:B------:R-:W-:-:S04]  /*2c90*/  FMUL.FTZ R106, R131, R106 ;  /* 0x0000006a836a7220 */ /* 0x000fc80000410000 */
[----:B------:R-:W-:Y:S02]  /*2ca0*/  @P3 FADD.FTZ R106, R106, R109 ;  /* 0x0000006d6a6a3221 */ /* 0x000fe40000010000 */
.L_x_5686:
[----:B------:R-:W-:Y:S05]  /*2cb0*/  BSYNC B0 ;  /* 0x0000000000007941 */ /* 0x000fea0003800000 */
.L_x_5684:
        /* <DEDUP_REMOVED lines=14> */
.L_x_5688:
[----:B------:R-:W-:-:S04]  /*2da0*/  FFMA.FTZ R109, R145, R104, R105 ;  /* 0x00000068916d7223 */ /* 0x000fc80000010069 */
[----:B------:R-:W-:Y:S01]  /*2db0*/  FADD.FTZ R106, R164, -R109 ;  /* 0x8000006da46a7221 */ /* 0x000fe20000010000 */
[----:B------:R-:W-:-:S03]  /*2dc0*/  @P3 HADD2.F32 R109, -RZ, R115.H0_H0 ;  /* 0x20000073ff6d3230 */ /* 0x000fc60000004100 */
[----:B------:R-:W-:-:S04]  /*2dd0*/  FMUL.FTZ R106, R131, R106 ;  /* 0x0000006a836a7220 */ /* 0x000fc80000410000 */
[----:B------:R-:W-:Y:S02]  /*2de0*/  @P3 FADD.FTZ R106, R106, R109 ;  /* 0x0000006d6a6a3221 */ /* 0x000fe40000010000 */
.L_x_5689:
[----:B------:R-:W-:Y:S05]  /*2df0*/  BSYNC B0 ;  /* 0x0000000000007941 */ /* 0x000fea0003800000 */
.L_x_5687:
        /* <DEDUP_REMOVED lines=15> */
.L_x_5691:
[----:B------:R-:W-:Y:S01]  /*2ef0*/  FFMA.FTZ R106, R146, R104, R105 ;  /* 0x00000068926a7223 */ /* 0x000fe20000010069 */
[----:B------:R-:W-:-:S03]  /*2f00*/  @P3 SHF.R.U32.HI R108, RZ, 0x10, R115 ;  /* 0x00000010ff6c3819 */ /* 0x000fc60000011673 */
[----:B------:R-:W-:Y:S02]  /*2f10*/  FADD.FTZ R106, R165, -R106 ;  /* 0x8000006aa56a7221 */ /* 0x000fe40000010000 */
[----:B------:R-:W-:Y:S02]  /*2f20*/  @P3 HADD2.F32 R109, -RZ, R108.H0_H0 ;  /* 0x2000006cff6d3230 */ /* 0x000fe40000004100 */
[----:B------:R-:W-:-:S04]  /*2f30*/  FMUL.FTZ R106, R131, R106 ;  /* 0x0000006a836a7220 */ /* 0x000fc80000410000 */
[----:B------:R-:W-:Y:S02]  /*2f40*/  @P3 FADD.FTZ R106, R106, R109 ;  /* 0x0000006d6a6a3221 */ /* 0x000fe40000010000 */
.L_x_5692:
[----:B------:R-:W-:Y:S05]  /*2f50*/  BSYNC B0 ;  /* 0x0000000000007941 */ /* 0x000fea0003800000 */
.L_x_5690:
        /* <DEDUP_REMOVED lines=16> */
.L_x_5693:
        /* <DEDUP_REMOVED lines=11> */
.L_x_5695:
[----:B------:R-:W-:Y:S05]  /*3110*/  BSYNC B0 ;  /* 0x0000000000007941 */ /* 0x000fea0003800000 */
.L_x_5694:
        /* <DEDUP_REMOVED lines=9> */
.L_x_5697:
[----:B------:R-:W-:Y:S05]  /*31b0*/  BSYNC B0 ;  /* 0x0000000000007941 */ /* 0x000fea0003800000 */
.L_x_5696:
[----:B------:R-:W-:Y:S01]  /*31c0*/  BSSY B0, `(.L_x_5698) ;  /* 0x000000c000007945 */ /* 0x000fe20003800000 */
[----:B------:R-:W-:Y:S01]  /*31d0*/  @P2 FFMA.FTZ R95, R176, R134, R95 ;  /* 0x00000086b05f2223 */ /* 0x000fe2000001005f */
[----:B------:R-:W-:Y:S05]  /*31e0*/  @P1 BRA `(.L_x_5699) ;  /* 0x0000004000001947 */ /* 0x000fea0003800000 */
[----:B0-----:R-:W-:Y:S01]  /*31f0*/  HFMA2.MMA R108, -RZ, RZ, 0, 0 ;  /* 0x00000000ff6c7435 */ /* 0x001fe200000001ff */
[----:B------:R-:W-:Y:S05]  /*3200*/  @!P3 BRA `(.L_x_5700) ;  /* 0x000000700000b947 */ /* 0x000fea0003800000 */
[----:B------:R-:W-:Y:S01]  /*3210*/  HADD2.F32 R108, -RZ, R112.H0_H0 ;  /* 0x20000070ff6c7230 */ /* 0x000fe20000004100 */
[----:B------:R-:W-:Y:S05]  /*3220*/  BRA `(.L_x_5700) ;  /* 0x0000005000007947 */ /* 0x000fea0003800000 */
.L_x_5699:
[----:B------:R-:W-:-:S04]  /*3230*/  FFMA.FTZ R107, R147, R104, R105 ;  /* 0x00000068936b7223 */ /* 0x000fc80000010069 */
[----:B0-----:R-:W-:Y:S01]  /*3240*/  FADD.FTZ R108, R166, -R107 ;  /* 0x8000006ba66c7221 */ /* 0x001fe20000010000 */
[----:B------:R-:W-:-:S03]  /*3250*/  @P3 HADD2.F32 R107, -RZ, R112.H0_H0 ;  /* 0x20000070ff6b3230 */ /* 0x000fc60000004100 */
[----:B------:R-:W-:-:S04]  /*3260*/  FMUL.FTZ R108, R131, R108 ;  /* 0x0000006c836c7220 */ /* 0x000fc80000410000 */
[----:B------:R-:W-:Y:S02]  /*3270*/  @P3 FADD.FTZ R108, R108, R107 ;  /* 0x0000006b6c6c3221 */ /* 0x000fe40000010000 */
.L_x_5700:
[----:B------:R-:W-:Y:S05]  /*3280*/  BSYNC B0 ;  /* 0x0000000000007941 */ /* 0x000fea0003800000 */
.L_x_5698:
        /* <DEDUP_REMOVED lines=15> */
.L_x_5702:
[----:B------:R-:W-:Y:S01]  /*3380*/  FFMA.FTZ R108, R148, R104, R105 ;  /* 0x00000068946c7223 */ /* 0x000fe20000010069 */
[----:B------:R-:W-:-:S03]  /*3390*/  @P3 SHF.R.U64 R107, R112, 0x10, R113 ;  /* 0x00000010706b3819 */ /* 0x000fc60000001271 */
[----:B------:R-:W-:Y:S02]  /*33a0*/  FADD.FTZ R108, R167, -R108 ;  /* 0x8000006ca76c7221 */ /* 0x000fe40000010000 */
[----:B------:R-:W-:Y:S02]  /*33b0*/  @P3 HADD2.F32 R107, -RZ, R107.H0_H0 ;  /* 0x2000006bff6b3230 */ /* 0x000fe40000004100 */
[----:B------:R-:W-:-:S04]  /*33c0*/  FMUL.FTZ R108, R131, R108 ;  /* 0x0000006c836c7220 */ /* 0x000fc80000410000 */
[----:B------:R-:W-:Y:S02]  /*33d0*/  @P3 FADD.FTZ R108, R108, R107 ;  /* 0x0000006b6c6c3221 */ /* 0x000fe40000010000 */
.L_x_5703:
[----:B------:R-:W-:Y:S05]  /*33e0*/  BSYNC B0 ;  /* 0x0000000000007941 */ /* 0x000fea0003800000 */
.L_x_5701:
        /* <DEDUP_REMOVED lines=14> */
.L_x_5705:
[----:B------:R-:W-:-:S04]  /*34d0*/  FFMA.FTZ R107, R149, R104, R105 ;  /* 0x00000068956b7223 */ /* 0x000fc80000010069 */
[----:B------:R-:W-:Y:S01]  /*34e0*/  FADD.FTZ R108, R168, -R107 ;  /* 0x8000006ba86c7221 */ /* 0x000fe20000010000 */
[----:B------:R-:W-:-:S03]  /*34f0*/  @P3 HADD2.F32 R107, -RZ, R113.H0_H0 ;  /* 0x20000071ff6b3230 */ /* 0x000fc60000004100 */
[----:B------:R-:W-:-:S04]  /*3500*/  FMUL.FTZ R108, R131, R108 ;  /* 0x0000006c836c7220 */ /* 0x000fc80000410000 */
[----:B------:R-:W-:Y:S02]  /*3510*/  @P3 FADD.FTZ R108, R108, R107 ;  /* 0x0000006b6c6c3221 */ /* 0x000fe40000010000 */
.L_x_5706:
[----:B------:R-:W-:Y:S05]  /*3520*/  BSYNC B0 ;  /* 0x0000000000007941 */ /* 0x000fea0003800000 */
.L_x_5704:
        /* <DEDUP_REMOVED lines=15> */
.L_x_5708:
[----:B------:R-:W-:Y:S01]  /*3620*/  FFMA.FTZ R108, R150, R104, R105 ;  /* 0x00000068966c7223 */ /* 0x000fe20000010069 */
[----:B------:R-:W-:-:S03]  /*3630*/  @P3 SHF.R.U32.HI R107, RZ, 0x10, R113 ;  /* 0x00000010ff6b3819 */ /* 0x000fc60000011671 */
[----:B------:R-:W-:Y:S02]  /*3640*/  FADD.FTZ R108, R169, -R108 ;  /* 0x8000006ca96c7221 */ /* 0x000fe40000010000 */
[----:B------:R-:W-:Y:S02]  /*3650*/  @P3 HADD2.F32 R107, -RZ, R107.H0_H0 ;  /* 0x2000006bff6b3230 */ /* 0x000fe40000004100 */
[----:B------:R-:W-:-:S04]  /*3660*/  FMUL.FTZ R108, R131, R108 ;  /* 0x0000006c836c7220 */ /* 0x000fc80000410000 */
[----:B------:R-:W-:Y:S02]  /*3670*/  @P3 FADD.FTZ R108, R108, R107 ;  /* 0x0000006b6c6c3221 */ /* 0x000fe40000010000 */
.L_x_5709:
[----:B------:R-:W-:Y:S05]  /*3680*/  BSYNC B0 ;  /* 0x0000000000007941 */ /* 0x000fea0003800000 */
.L_x_5707:
        /* <DEDUP_REMOVED lines=14> */
[----:B------:R-:W-:Y:S02]  /*3770*/  LOP3.LUT R111, R111, R109, RZ, 0xfc, !PT ;  /* 0x0000006d6f6f7212 */ /* 0x000fe400078efcff */
[----:B------:R-:W-:Y:S01]  /*3780*/  LOP3.LUT R110, R108, 0xffff, R126, 0xf8, !PT ;  /* 0x0000ffff6c6e7812 */ /* 0x000fe200078ef87e */
[----:B------:R-:W-:-:S05]  /*3790*/  IMAD.WIDE.U32 R108, R107, R176, c[0x0][0x258] ;  /* 0x000096006b6c7625 */ /* 0x000fca00078e00b0 */
[----:B------:R0:W-:Y:S02]  /*37a0*/  STG.E.64 [R108.64], R110 ;  /* 0x0000006e6c007986 */ /* 0x0001e4000c101b04 */
.L_x_5710:
        /* <DEDUP_REMOVED lines=10> */
.L_x_5712:
[----:B------:R-:W-:Y:S05]  /*3850*/  BSYNC B0 ;  /* 0x0000000000007941 */ /* 0x000fea0003800000 */
.L_x_5711:
        /* <DEDUP_REMOVED lines=9> */
.L_x_5714:
[----:B------:R-:W-:Y:S05]  /*38f0*/  BSYNC B0 ;  /* 0x0000000000007941 */ /* 0x000fea0003800000 */
.L_x_5713:
[----:B------:R-:W-:Y:S01]  /*3900*/  BSSY B0, `(.L_x_5715) ;  /* 0x000000c000007945 */ /* 0x000fe20003800000 */
[----:B------:R-:W-:Y:S01]  /*3910*/  @P2 FFMA.FTZ R91, R133, R134, R91 ;  /* 0x00000086855b2223 */ /* 0x000fe2000001005b */
[----:B------:R-:W-:Y:S05]  /*3920*/  @P1 BRA `(.L_x_5716) ;  /* 0x0000004000001947 */ /* 0x000fea0003800000 */
[----:B0-----:R-:W-:Y:S01]  /*3930*/  MOV R106, RZ ;  /* 0x000000ff006a7202 */ /* 0x001fe20000000f00 */
[----:B------:R-:W-:Y:S05]  /*3940*/  @!P3 BRA `(.L_x_5717) ;  /* 0x000000700000b947 */ /* 0x000fea0003800000 */
[----:B------:R-:W-:Y:S01]  /*3950*/  HADD2.F32 R106, -RZ, R2.H0_H0 ;  /* 0x20000002ff6a7230 */ /* 0x000fe20000004100 */
[----:B------:R-:W-:Y:S05]  /*3960*/  BRA `(.L_x_5717) ;  /* 0x0000005000007947 */ /* 0x000fea0003800000 */
.L_x_5716:
[----:B0-----:R-:W-:-:S04]  /*3970*/  FFMA.FTZ R107, R151, R104, R105 ;  /* 0x00000068976b7223 */ /* 0x001fc80000010069 */
[----:B------:R-:W-:Y:S01]  /*3980*/  FADD.FTZ R106, R170, -R107 ;  /* 0x8000006baa6a7221 */ /* 0x000fe20000010000 */
[----:B------:R-:W-:-:S03]  /*3990*/  @P3 HADD2.F32 R107, -RZ, R2.H0_H0 ;  /* 0x20000002ff6b3230 */ /* 0x000fc60000004100 */
[----:B------:R-:W-:-:S04]  /*39a0*/  FMUL.FTZ R106, R131, R106 ;  /* 0x0000006a836a7220 */ /* 0x000fc80000410000 */
[----:B------:R-:W-:Y:S02]  /*39b0*/  @P3 FADD.FTZ R106, R106, R107 ;  /* 0x0000006b6a6a3221 */ /* 0x000fe40000010000 */
.L_x_5717:
[----:B------:R-:W-:Y:S05]  /*39c0*/  BSYNC B0 ;  /* 0x0000000000007941 */ /* 0x000fea0003800000 */
.L_x_5715:
        /* <DEDUP_REMOVED lines=15> */
.L_x_5719:
[----:B------:R-:W-:Y:S01]  /*3ac0*/  FFMA.FTZ R106, R152, R104, R105 ;  /* 0x00000068986a7223 */ /* 0x000fe20000010069 */
[----:B------:R-:W-:-:S03]  /*3ad0*/  @P3 SHF.R.U64 R107, R2, 0x10, R3 ;  /* 0x00000010026b3819 */ /* 0x000fc60000001203 */
[----:B------:R-:W-:Y:S02]  /*3ae0*/  FADD.FTZ R106, R171, -R106 ;  /* 0x8000006aab6a7221 */ /* 0x000fe40000010000 */
[----:B------:R-:W-:Y:S02]  /*3af0*/  @P3 HADD2.F32 R107, -RZ, R107.H0_H0 ;  /* 0x2000006bff6b3230 */ /* 0x000fe40000004100 */
[----:B------:R-:W-:-:S04]  /*3b00*/  FMUL.FTZ R106, R131, R106 ;  /* 0x0000006a836a7220 */ /* 0x000fc80000410000 */
[----:B------:R-:W-:Y:S02]  /*3b10*/  @P3 FADD.FTZ R106, R106, R107 ;  /* 0x0000006b6a6a3221 */ /* 0x000fe40000010000 */
.L_x_5720:
[----:B------:R-:W-:Y:S05]  /*3b20*/  BSYNC B0 ;  /* 0x0000000000007941 */ /* 0x000fea0003800000 */
.L_x_5718:
        /* <DEDUP_REMOVED lines=14> */
.L_x_5722:
[----:B------:R-:W-:-:S04]  /*3c10*/  FFMA.FTZ R107, R153, R104, R105 ;  /* 0x00000068996b7223 */ /* 0x000fc80000010069 */
[----:B------:R-:W-:Y:S01]  /*3c20*/  FADD.FTZ R106, R172, -R107 ;  /* 0x8000006bac6a7221 */ /* 0x000fe20000010000 */
[----:B------:R-:W-:-:S03]  /*3c30*/  @P3 HADD2.F32 R107, -RZ, R3.H0_H0 ;  /* 0x20000003ff6b3230 */ /* 0x000fc60000004100 */
[----:B------:R-:W-:-:S04]  /*3c40*/  FMUL.FTZ R106, R131, R106 ;  /* 0x0000006a836a7220 */ /* 0x000fc80000410000 */
[----:B------:R-:W-:Y:S02]  /*3c50*/  @P3 FADD.FTZ R106, R106, R107 ;  /* 0x0000006b6a6a3221 */ /* 0x000fe40000010000 */
.L_x_5723:
[----:B------:R-:W-:Y:S05]  /*3c60*/  BSYNC B0 ;  /* 0x0000000000007941 */ /* 0x000fea0003800000 */
.L_x_5721:
        /* <DEDUP_REMOVED lines=15> */
.L_x_5725:
[----:B------:R-:W-:Y:S01]  /*3d60*/  FFMA.FTZ R104, R174, R104, R105 ;  /* 0x00000068ae687223 */ /* 0x000fe20000010069 */
[----:B------:R-:W-:-:S03]  /*3d70*/  @P3 SHF.R.U32.HI R105, RZ, 0x10, R3 ;  /* 0x00000010ff693819 */ /* 0x000fc60000011603 */
[----:B------:R-:W-:Y:S02]  /*3d80*/  FADD.FTZ R104, R173, -R104 ;  /* 0x80000068ad687221 */ /* 0x000fe40000010000 */
[----:B------:R-:W-:Y:S02]  /*3d90*/  @P3 HADD2.F32 R105, -RZ, R105.H0_H0 ;  /* 0x20000069ff693230 */ /* 0x000fe40000004100 */
[----:B------:R-:W-:-:S04]  /*3da0*/  FMUL.FTZ R104, R131, R104 ;  /* 0x0000006883687220 */ /* 0x000fc80000410000 */
[----:B------:R-:W-:Y:S02]  /*3db0*/  @P3 FADD.FTZ R104, R104, R105 ;  /* 0x0000006968683221 */ /* 0x000fe40000010000 */
.L_x_5726:
[----:B------:R-:W-:Y:S05]  /*3dc0*/  BSYNC B0 ;  /* 0x0000000000007941 */ /* 0x000fea0003800000 */
.L_x_5724:
        /* <DEDUP_REMOVED lines=8> */
[----:B------:R-:W-:Y:S02]  /*3e50*/  IADD3 R132, R132, 0x200, RZ ;  /* 0x0000020084847810 */ /* 0x000fe40007ffe0ff */
[----:B------:R-:W-:Y:S01]  /*3e60*/  PRMT R107, R128, 0x5410, R129 ;  /* 0x00005410806b7816 */ /* 0x000fe20000000081 */
[----:B------:R-:W-:Y:S01]  /*3e70*/  IMAD.WIDE.U32 R104, R104, 0x10000, RZ ;  /* 0x0001000068687825 */ /* 0x000fe200078e00ff */
[----:B------:R-:W-:-:S04]  /*3e80*/  MOV R111, 0x8 ;  /* 0x00000008006f7802 */ /* 0x000fc80000000f00 */
[----:B------:R-:W-:Y:S02]  /*3e90*/  LOP3.LUT R107, R107, R105, RZ, 0xfc, !PT ;  /* 0x000000696b6b7212 */ /* 0x000fe400078efcff */
[----:B------:R-:W-:Y:S01]  /*3ea0*/  LOP3.LUT R106, R104, 0xffff, R126, 0xf8, !PT ;  /* 0x0000ffff686a7812 */ /* 0x000fe200078ef87e */
[----:B------:R-:W-:-:S05]  /*3eb0*/  IMAD.WIDE.U32 R104, R132, R111, c[0x0][0x258] ;  /* 0x0000960084687625 */ /* 0x000fca00078e006f */
[----:B------:R0:W-:Y:S02]  /*3ec0*/  STG.E.64 [R104.64], R106 ;  /* 0x0000006a68007986 */ /* 0x0001e4000c101b04 */
.L_x_5727:
[----:B------:R-:W-:Y:S01]  /*3ed0*/  BSSY B0, `(.L_x_5728) ;  /* 0x000000c000007945 */ /* 0x000fe20003800000 */
[----:B------:R-:W-:Y:S01]  /*3ee0*/  @P2 FFMA.FTZ R87, R109, R108, R87 ;  /* 0x0000006c6d572223 */ /* 0x000fe20000010057 */
        /* <DEDUP_REMOVED lines=10> */
.L_x_5729:
[----:B------:R-:W-:Y:S05]  /*3f90*/  BSYNC B0 ;  /* 0x0000000000007941 */ /* 0x000fea0003800000 */
.L_x_5728:
[----:B------:R-:W-:Y:S02]  /*3fa0*/  IADD3 R120, R120, c[0x0][0x160], RZ ;  /* 0x0000580078787a10 */ /* 0x000fe40007ffe0ff */
[----:B------:R-:W-:Y:S02]  /*3fb0*/  LOP3.LUT P1, RZ, R122, 0xff, RZ, 0xc0, !PT ;  /* 0x000000ff7aff7812 */ /* 0x000fe4000782c0ff */
[----:B------:R-:W-:Y:S02]  /*3fc0*/  ISETP.GE.AND P0, PT, R120, c[0x0][0x164], PT ;  /* 0x0000590078007a0c */ /* 0x000fe40003f06270 */
[----:B------:R-:W-:-:S11]  /*3fd0*/  SEL R122, RZ, 0x1, P1 ;  /* 0x00000001ff7a7807 */ /* 0x000fd60000800000 */
[----:B0-----:R-:W-:Y:S01]  /*3fe0*/  @P0 CALL.REL.NOINC `(.L_x_5641) ;  /* 0x0000001000000944 */ /* 0x001fe20003c00000 */
[----:B------:R-:W-:Y:S05]  /*3ff0*/  BRA `(.L_x_5730) ;  /* 0xffffc56000007947 */ /* 0x000fea000383ffff */
.L_x_5641:
        /* <DEDUP_REMOVED lines=25> */
.L_x_5645:
[----:B------:R-:W-:Y:S01]  /*4190*/  HFMA2.MMA R177, -RZ, RZ, 0, 9.5367431640625e-07 ;  /* 0x00000010ffb17435 */ /* 0x000fe200000001ff */
[----:B------:R-:W-:-:S02]  /*41a0*/  MOV R176, R111 ;  /* 0x0000006f00b07202 */ /* 0x000fc40000000f00 */
[----:B------:R-:W-:Y:S02]  /*41b0*/  MOV R181, 0x1f ;  /* 0x0000001f00b57802 */ /* 0x000fe40000000f00 */
[----:B------:R-:W-:Y:S02]  /*41c0*/  MOV R184, 0xffffffff ;  /* 0xffffffff00b87802 */ /* 0x000fe40000000f00 */
[----:B------:R-:W-:Y:S02]  /*41d0*/  MOV R104, 0x41f0 ;  /* 0x000041f000687802 */ /* 0x000fe40000000f00 */
[----:B-----5:R-:W-:Y:S05]  /*41e0*/  CALL.REL.NOINC `($__internal_107_$__cuda_sm70_shflsync_down_p) ;  /* 0x0000046000007944 */ /* 0x020fea0003c00000 */
[----:B-1----:R-:W-:Y:S01]  /*41f0*/  MOV R108, R176 ;  /* 0x000000b0006c7202 */ /* 0x002fe20000000f00 */
[----:B0-----:R-:W-:Y:S05]  /*4200*/  BRA `(.L_x_5731) ;  /* 0xffffd61000007947 */ /* 0x001fea000383ffff */
.L_x_5646:
[----:B------:R-:W-:Y:S01]  /*4210*/  HFMA2.MMA R177, -RZ, RZ, 0, 9.5367431640625e-07 ;  /* 0x00000010ffb17435 */ /* 0x000fe200000001ff */
[----:B------:R-:W-:Y:S02]  /*4220*/  MOV R176, R175 ;  /* 0x000000af00b07202 */ /* 0x000fe40000000f00 */
[----:B------:R-:W-:Y:S02]  /*4230*/  MOV R181, 0x1f ;  /* 0x0000001f00b57802 */ /* 0x000fe40000000f00 */
[----:B------:R-:W-:-:S02]  /*4240*/  MOV R184, 0xffffffff ;  /* 0xffffffff00b87802 */ /* 0x000fc40000000f00 */
[----:B------:R-:W-:Y:S02]  /*4250*/  MOV R104, 0x4270 ;  /* 0x0000427000687802 */ /* 0x000fe40000000f00 */
[----:B01---5:R-:W-:Y:S05]  /*4260*/  CALL.REL.NOINC `($__internal_107_$__cuda_sm70_shflsync_down_p) ;  /* 0x000003e000007944 */ /* 0x023fea0003c00000 */
[----:B------:R-:W-:Y:S01]  /*4270*/  FADD.FTZ R108, R108, R111 ;  /* 0x0000006f6c6c7221 */ /* 0x000fe20000010000 */
[----:B0-----:R-:W-:Y:S01]  /*4280*/  HFMA2.MMA R177, -RZ, RZ, 0, 4.76837158203125e-07 ;  /* 0x00000008ffb17435 */ /* 0x001fe200000001ff */
[----:B-1----:R-:W-:Y:S01]  /*4290*/  FADD.FTZ R175, R175, R176 ;  /* 0x000000b0afaf7221 */ /* 0x002fe20000010000 */
[----:B------:R-:W-:Y:S02]  /*42a0*/  MOV R181, 0x1f ;  /* 0x0000001f00b57802 */ /* 0x000fe40000000f00 */
[----:B------:R-:W-:Y:S02]  /*42b0*/  MOV R184, 0xffffffff ;  /* 0xffffffff00b87802 */ /* 0x000fe40000000f00 */
[----:B------:R-:W-:Y:S02]  /*42c0*/  MOV R176, R108 ;  /* 0x0000006c00b07202 */ /* 0x000fe40000000f00 */
[----:B------:R-:W-:Y:S02]  /*42d0*/  MOV R104, 0x42f0 ;  /* 0x000042f000687802 */ /* 0x000fe40000000f00 */
[----:B------:R-:W-:Y:S05]  /*42e0*/  CALL.REL.NOINC `($__internal_107_$__cuda_sm70_shflsync_down_p) ;  /* 0x0000036000007944 */ /* 0x000fea0003c00000 */
[----:B0-----:R-:W-:Y:S01]  /*42f0*/  HFMA2.MMA R177, -RZ, RZ, 0, 4.76837158203125e-07 ;  /* 0x00000008ffb17435 */ /* 0x001fe200000001ff */
[----:B-1----:R-:W-:-:S02]  /*4300*/  MOV R107, R176 ;  /* 0x000000b0006b7202 */ /* 0x002fc40000000f00 */
[----:B------:R-:W-:Y:S02]  /*4310*/  MOV R176, R175 ;  /* 0x000000af00b07202 */ /* 0x000fe40000000f00 */
[----:B------:R-:W-:Y:S02]  /*4320*/  MOV R181, 0x1f ;  /* 0x0000001f00b57802 */ /* 0x000fe40000000f00 */
[----:B------:R-:W-:Y:S02]  /*4330*/  MOV R184, 0xffffffff ;  /* 0xffffffff00b87802 */ /* 0x000fe40000000f00 */
[----:B------:R-:W-:Y:S02]  /*4340*/  MOV R104, 0x4360 ;  /* 0x0000436000687802 */ /* 0x000fe40000000f00 */
[----:B------:R-:W-:Y:S05]  /*4350*/  CALL.REL.NOINC `($__internal_107_$__cuda_sm70_shflsync_down_p) ;  /* 0x000002f000007944 */ /* 0x000fea0003c00000 */
[----:B------:R-:W-:Y:S01]  /*4360*/  FADD.FTZ R108, R107, R108 ;  /* 0x0000006c6b6c7221 */ /* 0x000fe20000010000 */
[----:B0-----:R-:W-:Y:S01]  /*4370*/  HFMA2.MMA R177, -RZ, RZ, 0, 2.384185791015625e-07 ;  /* 0x00000004ffb17435 */ /* 0x001fe200000001ff */
[----:B-1----:R-:W-:Y:S01]  /*4380*/  FADD.FTZ R175, R175, R176 ;  /* 0x000000b0afaf7221 */ /* 0x002fe20000010000 */
[----:B------:R-:W-:Y:S02]  /*4390*/  MOV R181, 0x1f ;  /* 0x0000001f00b57802 */ /* 0x000fe40000000f00 */
[----:B------:R-:W-:-:S02]  /*43a0*/  MOV R184, 0xffffffff ;  /* 0xffffffff00b87802 */ /* 0x000fc40000000f00 */
[----:B------:R-:W-:Y:S02]  /*43b0*/  MOV R176, R108 ;  /* 0x0000006c00b07202 */ /* 0x000fe40000000f00 */
[----:B------:R-:W-:Y:S02]  /*43c0*/  MOV R104, 0x43e0 ;  /* 0x000043e000687802 */ /* 0x000fe40000000f00 */
[----:B------:R-:W-:Y:S05]  /*43d0*/  CALL.REL.NOINC `($__internal_107_$__cuda_sm70_shflsync_down_p) ;  /* 0x0000027000007944 */ /* 0x000fea0003c00000 */
[----:B0-----:R-:W-:Y:S01]  /*43e0*/  HFMA2.MMA R177, -RZ, RZ, 0, 2.384185791015625e-07 ;  /* 0x00000004ffb17435 */ /* 0x001fe200000001ff */
[----:B-1----:R-:W-:Y:S02]  /*43f0*/  MOV R107, R176 ;  /* 0x000000b0006b7202 */ /* 0x002fe40000000f00 */
[----:B------:R-:W-:Y:S02]  /*4400*/  MOV R176, R175 ;  /* 0x000000af00b07202 */ /* 0x000fe40000000f00 */
[----:B------:R-:W-:Y:S02]  /*4410*/  MOV R181, 0x1f ;  /* 0x0000001f00b57802 */ /* 0x000fe40000000f00 */
[----:B------:R-:W-:Y:S02]  /*4420*/  MOV R184, 0xffffffff ;  /* 0xffffffff00b87802 */ /* 0x000fe40000000f00 */
[----:B------:R-:W-:-:S02]  /*4430*/  MOV R104, 0x4450 ;  /* 0x0000445000687802 */ /* 0x000fc40000000f00 */
[----:B------:R-:W-:Y:S05]  /*4440*/  CALL.REL.NOINC `($__internal_107_$__cuda_sm70_shflsync_down_p) ;  /* 0x0000020000007944 */ /* 0x000fea0003c00000 */
[----:B------:R-:W-:Y:S01]  /*4450*/  FADD.FTZ R108, R107, R108 ;  /* 0x0000006c6b6c7221 */ /* 0x000fe20000010000 */
[----:B0-----:R-:W-:Y:S01]  /*4460*/  HFMA2.MMA R177, -RZ, RZ, 0, 1.1920928955078125e-07 ;  /* 0x00000002ffb17435 */ /* 0x001fe200000001ff */
[----:B-1----:R-:W-:Y:S01]  /*4470*/  FADD.FTZ R111, R175, R176 ;  /* 0x000000b0af6f7221 */ /* 0x002fe20000010000 */
[----:B------:R-:W-:-:S02]  /*4480*/  MOV R181, 0x1f ;  /* 0x0000001f00b57802 */ /* 0x000fc40000000f00 */
[----:B------:R-:W-:Y:S02]  /*4490*/  MOV R184, 0xffffffff ;  /* 0xffffffff00b87802 */ /* 0x000fe40000000f00 */
[----:B------:R-:W-:Y:S02]  /*44a0*/  MOV R176, R108 ;  /* 0x0000006c00b07202 */ /* 0x000fe40000000f00 */
[----:B------:R-:W-:Y:S02]  /*44b0*/  MOV R104, 0x44d0 ;  /* 0x000044d000687802 */ /* 0x000fe40000000f00 */
[----:B------:R-:W-:Y:S05]  /*44c0*/  CALL.REL.NOINC `($__internal_107_$__cuda_sm70_shflsync_down_p) ;  /* 0x0000018000007944 */ /* 0x000fea0003c00000 */
[----:B0-----:R-:W-:Y:S01]  /*44d0*/  HFMA2.MMA R177, -RZ, RZ, 0, 1.1920928955078125e-07 ;  /* 0x00000002ffb17435 */ /* 0x001fe200000001ff */
[----:B-1----:R-:W-:Y:S02]  /*44e0*/  MOV R107, R176 ;  /* 0x000000b0006b7202 */ /* 0x002fe40000000f00 */
[----:B------:R-:W-:Y:S02]  /*44f0*/  MOV R176, R111 ;  /* 0x0000006f00b07202 */ /* 0x000fe40000000f00 */
[----:B------:R-:W-:Y:S02]  /*4500*/  MOV R181, 0x1f ;  /* 0x0000001f00b57802 */ /* 0x000fe40000000f00 */
[----:B------:R-:W-:-:S02]  /*4510*/  MOV R184, 0xffffffff ;  /* 0xffffffff00b87802 */ /* 0x000fc40000000f00 */
[----:B------:R-:W-:Y:S02]  /*4520*/  MOV R104, 0x4540 ;  /* 0x0000454000687802 */ /* 0x000fe40000000f00 */
[----:B------:R-:W-:Y:S05]  /*4530*/  CALL.REL.NOINC `($__internal_107_$__cuda_sm70_shflsync_down_p) ;  /* 0x0000011000007944 */ /* 0x000fea0003c00000 */
[----:B------:R-:W-:Y:S01]  /*4540*/  FADD.FTZ R109, R107, R108 ;  /* 0x0000006c6b6d7221 */ /* 0x000fe20000010000 */
[----:B0-----:R-:W-:Y:S01]  /*4550*/  HFMA2.MMA R177, -RZ, RZ, 0, 5.9604644775390625e-08 ;  /* 0x00000001ffb17435 */ /* 0x001fe200000001ff */
[----:B-1----:R-:W-:Y:S01]  /*4560*/  FADD.FTZ R111, R111, R176 ;  /* 0x000000b06f6f7221 */ /* 0x002fe20000010000 */
[----:B------:R-:W-:Y:S02]  /*4570*/  MOV R181, 0x1f ;  /* 0x0000001f00b57802 */ /* 0x000fe40000000f00 */
[----:B------:R-:W-:Y:S02]  /*4580*/  MOV R184, 0xffffffff ;  /* 0xffffffff00b87802 */ /* 0x000fe40000000f00 */
[----:B------:R-:W-:Y:S02]  /*4590*/  MOV R176, R109 ;  /* 0x0000006d00b07202 */ /* 0x000fe40000000f00 */
[----:B------:R-:W-:Y:S02]  /*45a0*/  MOV R104, 0x45c0 ;  /* 0x000045c000687802 */ /* 0x000fe40000000f00 */
[----:B------:R-:W-:Y:S05]  /*45b0*/  CALL.REL.NOINC `($__internal_107_$__cuda_sm70_shflsync_down_p) ;  /* 0x0000009000007944 */ /* 0x000fea0003c00000 */
[----:B0-----:R-:W-:Y:S01]  /*45c0*/  HFMA2.MMA R177, -RZ, RZ, 0, 5.9604644775390625e-08 ;  /* 0x00000001ffb17435 */ /* 0x001fe200000001ff */
[----:B-1----:R-:W-:-:S02]  /*45d0*/  MOV R182, R176 ;  /* 0x000000b000b67202 */ /* 0x002fc40000000f00 */
[----:B------:R-:W-:Y:S02]  /*45e0*/  MOV R176, R111 ;  /* 0x0000006f00b07202 */ /* 0x000fe40000000f00 */
[----:B------:R-:W-:Y:S02]  /*45f0*/  MOV R181, 0x1f ;  /* 0x0000001f00b57802 */ /* 0x000fe40000000f00 */
[----:B------:R-:W-:Y:S02]  /*4600*/  MOV R184, 0xffffffff ;  /* 0xffffffff00b87802 */ /* 0x000fe40000000f00 */
[----:B------:R-:W-:Y:S02]  /*4610*/  MOV R104, 0x4630 ;  /* 0x0000463000687802 */ /* 0x000fe40000000f00 */
[----:B------:R-:W-:Y:S05]  /*4620*/  CALL.REL.NOINC `($__internal_107_$__cuda_sm70_shflsync_down_p) ;  /* 0x0000002000007944 */ /* 0x000fea0003c00000 */
[----:B-1----:R-:W-:Y:S01]  /*4630*/  MOV R104, R176 ;  /* 0x000000b000687202 */ /* 0x002fe20000000f00 */
[----:B0-----:R-:W-:Y:S05]  /*4640*/  BRA `(.L_x_5732) ;  /* 0xffffd2f000007947 */ /* 0x001fea000383ffff */
        .weak           $__internal_107_$__cuda_sm70_shflsync_down_p
        .type           $__internal_107_$__cuda_sm70_shflsync_down_p,@function
        .size           $__internal_107_$__cuda_sm70_shflsync_down_p,(.L_x_9851 - $__internal_107_$__cuda_sm70_shflsync_down_p)
$__internal_107_$__cuda_sm70_shflsync_down_p:
[----:B------:R-:W-:Y:S01]  /*4650*/  HFMA2.MMA R105, -RZ, RZ, 0, 0 ;  /* 0x00000000ff697435 */ /* 0x000fe200000001ff */
[----:B------:R-:W-:Y:S04]  /*4660*/  WARPSYNC R184 ;  /* 0x000000b800007348 */ /* 0x000fe80003800000 */
[----:B------:R0:W1:Y:S01]  /*4670*/  SHFL.DOWN PT, R176, R176, R177, R181 ;  /* 0x080000b1b0b07389 */ /* 0x00006200000e00b5 */
[----:B------:R-:W-:Y:S05]  /*4680*/  RET.REL.NODEC R104 `(_ZN10layer_norm13ln_bwd_kernelINS_13Kernel_traitsIf6__halfS2_S2_fjLj2560ELj1ELj1ELj4ELj8ENS_18Kernel_traits_baseILj2560EfS2_S2_S2_fjLj128EEEEELb0ELb1ELb1ELb1EEEvNS_9BwdParamsE) ;  /* 0xffffb97068007950 */ /* 0x000fea0003c3ffff */
.L_x_5733:
        /* <DEDUP_REMOVED lines=15> */
.L_x_9851:


//--------------------- .text._ZN10layer_norm13ln_bwd_kernelINS_13Kernel_traitsIf6__halfS2_S2_fjLj2560ELj1ELj1ELj4ELj8ENS_18Kernel_traits_baseILj2560EfS2_S2_S2_fjLj128EEEEELb1ELb0ELb0ELb0EEEvNS_9BwdParamsE --------------------------
	.section	.text._ZN10layer_norm13ln_bwd_kernelINS_13Kernel_traitsIf6__halfS2_S2_fjLj2560ELj1ELj1ELj4ELj8ENS_18Kernel_traits_baseILj2560EfS2_S2_S2_fjLj128EEEEELb1ELb0ELb0ELb0EEEvNS_9BwdParamsE,"ax",@progbits
	.sectioninfo	@"SHI_REGISTERS=144"
	.align	128
        .global         _ZN10layer_norm13ln_bwd_kernelINS_13Kernel_traitsIf6__halfS2_S2_fjLj2560ELj1ELj1ELj4ELj8ENS_18Kernel_traits_baseILj2560EfS2_S2_S2_fjLj128EEEEELb1ELb0ELb0ELb0EEEvNS_9BwdParamsE
        .type           _ZN10layer_norm13ln_bwd_kernelINS_13Kernel_traitsIf6__halfS2_S2_fjLj2560ELj1ELj1ELj4ELj8ENS_18Kernel_traits_baseILj2560EfS2_S2_S2_fjLj128EEEEELb1ELb0ELb0ELb0EEEvNS_9BwdParamsE,@function
        .size           _ZN10layer_norm13ln_bwd_kernelINS_13Kernel_traitsIf6__halfS2_S2_fjLj2560ELj1ELj1ELj4ELj8ENS_18Kernel_traits_baseILj2560EfS2_S2_S2_fjLj128EEEEELb1ELb0ELb0ELb0EEEvNS_9BwdParamsE,(.L_x_9852 - _ZN10layer_norm13ln_bwd_kernelINS_13Kernel_traitsIf6__halfS2_S2_fjLj2560ELj1ELj1ELj4ELj8ENS_18Kernel_traits_baseILj2560EfS2_S2_S2_fjLj128EEEEELb1ELb0ELb0ELb0EEEvNS_9BwdParamsE)
        .other          _ZN10layer_norm13ln_bwd_kernelINS_13Kernel_traitsIf6__halfS2_S2_fjLj2560ELj1ELj1ELj4ELj8ENS_18Kernel_traits_baseILj2560EfS2_S2_S2_fjLj128EEEEELb1ELb0ELb0ELb0EEEvNS_9BwdParamsE,@"STO_CUDA_ENTRY STV_DEFAULT"
_ZN10layer_norm13ln_bwd_kernelINS_13Kernel_traitsIf6__halfS2_S2_fjLj2560ELj1ELj1ELj4ELj8ENS_18Kernel_traits_baseILj2560EfS2_S2_S2_fjLj128EEEEELb1ELb0ELb0ELb0EEEvNS_9BwdParamsE:
.text._ZN10layer_norm13ln_bwd_kernelINS_13Kernel_traitsIf6__halfS2_S2_fjLj2560ELj1ELj1ELj4ELj8ENS_18Kernel_traits_baseILj2560EfS2_S2_S2_fjLj128EEEEELb1ELb0ELb0ELb0EEEvNS_9BwdParamsE:
        /* <DEDUP_REMOVED lines=59> */
[----:B------:R-:W-:-:S06]  /*03b0*/  IMAD.MOV.U32 R61, RZ, RZ, RZ ;  /* 0x000000ffff3d7224 */ /* 0x000fcc00078e00ff */
.L_x_5762:
        /* <DEDUP_REMOVED lines=20> */
[----:B------:R-:W-:Y:S01]  /*0500*/  MOV R138, R6 ;  /* 0x00000006008a7202 */ /* 0x000fe20000000f00 */
[----:B--2---:R-:W-:Y:S01]  /*0510*/  @P0 HADD2.F32 R7, -RZ, R88.H0_H0 ;  /* 0x20000058ff070230 */ /* 0x004fe20000004100 */
[----:B------:R-:W-:Y:S05]  /*0520*/  @!P1 BRA `(.L_x_5736) ;  /* 0x000003b000009947 */ /* 0x000fea0003800000 */
[----:B-1----:R-:W-:Y:S01]  /*0530*/  LEA R18, P0, R6, c[0x0][0x188], 0x3 ;  /* 0x0000620006127a11 */ /* 0x002fe200078018ff */
        /* <DEDUP_REMOVED lines=17> */
[----:B------:R-:W-:Y:S01]  /*0650*/  HADD2.F32 R88, -RZ, R19.H0_H0 ;  /* 0x20000013ff587230 */ /* 0x000fe20000004100 */
[----:B---3--:R-:W-:Y:S01]  /*0660*/  MOV R17, R20 ;  /* 0x0000001400117202 */ /* 0x008fe20000000f00 */
[----:B------:R-:W-:Y:S01]  /*0670*/  HADD2.F32 R86, -RZ, R18.H0_H0 ;  /* 0x20000012ff567230 */ /* 0x000fe20000004100 */
[----:B------:R-:W-:Y:S01]  /*0680*/  SHF.R.U64 R90, R20, 0x10, R21 ;  /* 0x00000010145a7819 */ /* 0x000fe20000001215 */
[----:B------:R-:W-:Y:S01]  /*0690*/  HADD2.F32 R20, -RZ, R89.H0_H0 ;  /* 0x20000059ff147230 */ /* 0x000fe20000004100 */
[----:B-----5:R-:W-:Y:S01]  /*06a0*/  FSEL R19, R126, RZ, !P0 ;  /* 0x000000ff7e137208 */ /* 0x020fe20004000000 */
[----:B-1----:R-:W-:Y:S01]  /*06b0*/  HADD2.F32 R22, -RZ, R87.H0_H0 ;  /* 0x20000057ff167230 */ /* 0x002fe20000004100 */
[----:B------:R-:W-:-:S02]  /*06c0*/  MOV R18, R21 ;  /* 0x0000001500127202 */ /* 0x000fc40000000f00 */
[----:B0-----:R-:W-:Y:S01]  /*06d0*/  SHF.R.U32.HI R84, RZ, 0x10, R21 ;  /* 0x00000010ff547819 */ /* 0x001fe20000011615 */
[C---:B------:R-:W-:Y:S02]  /*06e0*/  FADD.FTZ R21, -R19.reuse, R86 ;  /* 0x0000005613157221 */ /* 0x040fe40000010100 */
[C---:B------:R-:W-:Y:S02]  /*06f0*/  FADD.FTZ R85, -R19.reuse, R88 ;  /* 0x0000005813557221 */ /* 0x040fe40000010100 */
[C---:B------:R-:W-:Y:S02]  /*0700*/  FADD.FTZ R23, -R19.reuse, R20 ;  /* 0x0000001413177221 */ /* 0x040fe40000010100 */
[----:B------:R-:W-:Y:S01]  /*0710*/  FADD.FTZ R89, -R19, R22 ;  /* 0x0000001613597221 */ /* 0x000fe20000010100 */
[----:B------:R-:W-:Y:S01]  /*0720*/  HADD2.F32 R19, -RZ, R17.H0_H0 ;  /* 0x20000011ff137230 */ /* 0x000fe20000004100 */
[----:B------:R-:W-:Y:S01]  /*0730*/  FMUL.FTZ R17, R8, R21 ;  /* 0x0000001508117220 */ /* 0x000fe20000410000 */
[----:B------:R-:W-:-:S02]  /*0740*/  HADD2.F32 R22, -RZ, R90.H0_H0 ;  /* 0x2000005aff167230 */ /* 0x000fc40000004100 */
[----:B------:R-:W-:Y:S01]  /*0750*/  HADD2.F32 R87, -RZ, R18.H0_H0 ;  /* 0x20000012ff577230 */ /* 0x000fe20000004100 */
[----:B------:R-:W-:Y:S01]  /*0760*/  FMUL.FTZ R20, R80, R19 ;  /* 0x0000001350147220 */ /* 0x000fe20000410000 */
[----:B------:R-:W-:Y:S01]  /*0770*/  HADD2.F32 R86, -RZ, R84.H0_H0 ;  /* 0x20000054ff567230 */ /* 0x000fe20000004100 */
        /* <DEDUP_REMOVED lines=22> */
.L_x_5736:
[----:B-1----:R-:W-:Y:S05]  /*08e0*/  BSYNC B0 ;  /* 0x0000000000007941 */ /* 0x002fea0003800000 */
.L_x_5735:
        /* <DEDUP_REMOVED lines=19> */
[----:B--2---:R-:W-:Y:S01]  /*0a20*/  SHF.R.U64 R96, R84, 0x10, R85 ;  /* 0x0000001054607819 */ /* 0x004fe20000001255 */
[----:B------:R-:W-:Y:S01]  /*0a30*/  HADD2.F32 R93, -RZ, R84.H0_H0 ;  /* 0x20000054ff5d7230 */ /* 0x000fe20000004100 */
[----:B---3--:R-:W-:Y:S02]  /*0a40*/  MOV R84, R86 ;  /* 0x0000005600547202 */ /* 0x008fe40000000f00 */
[----:B------:R-:W-:Y:S01]  /*0a50*/  SHF.R.U64 R98, R86, 0x10, R87 ;  /* 0x0000001056627819 */ /* 0x000fe20000001257 */
[----:B------:R-:W-:Y:S01]  /*0a60*/  HADD2.F32 R86, -RZ, R96.H0_H0 ;  /* 0x20000060ff567230 */ /* 0x000fe20000004100 */
[----:B------:R-:W-:Y:S01]  /*0a70*/  SHF.R.U32.HI R95, RZ, 0x10, R85 ;  /* 0x00000010ff5f7819 */ /* 0x000fe20000011655 */
[----:B------:R-:W-:Y:S01]  /*0a80*/  HADD2.F32 R94, -RZ, R85.H0_H0 ;  /* 0x20000055ff5e7230 */ /* 0x000fe20000004100 */
[----:B------:R-:W-:-:S02]  /*0a90*/  MOV R85, R87 ;  /* 0x0000005700557202 */ /* 0x000fc40000000f00 */
[----:B0-----:R-:W-:Y:S01]  /*0aa0*/  SHF.R.U32.HI R90, RZ, 0x10, R87 ;  /* 0x00000010ff5a7819 */ /* 0x001fe20000011657 */
[C---:B-1----:R-:W-:Y:S01]  /*0ab0*/  FADD.FTZ R89, -R99.reuse, R86 ;  /* 0x0000005663597221 */ /* 0x042fe20000010100 */
[----:B------:R-:W-:Y:S01]  /*0ac0*/  HADD2.F32 R87, -RZ, R84.H0_H0 ;  /* 0x20000054ff577230 */ /* 0x000fe20000004100 */
[C---:B------:R-:W-:Y:S01]  /*0ad0*/  FADD.FTZ R93, -R99.reuse, R93 ;  /* 0x0000005d635d7221 */ /* 0x040fe20000010100 */
[----:B------:R-:W-:Y:S01]  /*0ae0*/  HADD2.F32 R84, -RZ, R98.H0_H0 ;  /* 0x20000062ff547230 */ /* 0x000fe20000004100 */
[----:B------:R-:W-:Y:S02]  /*0af0*/  FADD.FTZ R97, -R99, R94 ;  /* 0x0000005e63617221 */ /* 0x000fe40000010100 */
[C---:B------:R-:W-:Y:S02]  /*0b00*/  FMUL.FTZ R94, R8.reuse, R89 ;  /* 0x00000059085e7220 */ /* 0x040fe40000410000 */
[----:B------:R-:W-:Y:S02]  /*0b10*/  FMUL.FTZ R93, R8, R93 ;  /* 0x0000005d085d7220 */ /* 0x000fe40000410000 */
        /* <DEDUP_REMOVED lines=26> */
.L_x_5738:
[----:B------:R-:W-:Y:S05]  /*0cc0*/  BSYNC B0 ;  /* 0x0000000000007941 */ /* 0x000fea0003800000 */
.L_x_5737:
        /* <DEDUP_REMOVED lines=61> */
.L_x_5740:
[----:B------:R-:W-:Y:S05]  /*10a0*/  BSYNC B0 ;  /* 0x0000000000007941 */ /* 0x000fea0003800000 */
.L_x_5739:
        /* <DEDUP_REMOVED lines=61> */
.L_x_5742:
[----:B------:R-:W-:Y:S05]  /*1480*/  BSYNC B0 ;  /* 0x0000000000007941 */ /* 0x000fea0003800000 */
.L_x_5741:
        /* <DEDUP_REMOVED lines=18> */
[----:B--2---:R-:W-:Y:S01]  /*15b0*/  SHF.R.U64 R132, R84, 0x10, R85 ;  /* 0x0000001054847819 */ /* 0x004fe20000001255 */
[----:B------:R-:W-:Y:S01]  /*15c0*/  HADD2.F32 R129, -RZ, R84.H0_H0 ;  /* 0x20000054ff817230 */ /* 0x000fe20000004100 */
[----:B---3--:R-:W-:Y:S01]  /*15d0*/  IMAD.MOV.U32 R84, RZ, RZ, R86 ;  /* 0x000000ffff547224 */ /* 0x008fe200078e0056 */
[----:B------:R-:W-:Y:S02]  /*15e0*/  SHF.R.U64 R126, R86, 0x10, R87 ;  /* 0x00000010567e7819 */ /* 0x000fe40000001257 */
[----:B------:R-:W-:Y:S01]  /*15f0*/  HADD2.F32 R86, -RZ, R132.H0_H0 ;  /* 0x20000084ff567230 */ /* 0x000fe20000004100 */
[----:B------:R-:W-:Y:S01]  /*1600*/  SHF.R.U32.HI R131, RZ, 0x10, R85 ;  /* 0x00000010ff837819 */ /* 0x000fe20000011655 */
[----:B------:R-:W-:Y:S01]  /*1610*/  HADD2.F32 R130, -RZ, R85.H0_H0 ;  /* 0x20000055ff827230 */ /* 0x000fe20000004100 */
[----:B------:R-:W-:Y:S02]  /*1620*/  MOV R85, R87 ;  /* 0x0000005700557202 */ /* 0x000fe40000000f00 */
[----:B0-----:R-:W-:Y:S01]  /*1630*/  SHF.R.U32.HI R90, RZ, 0x10, R87 ;  /* 0x00000010ff5a7819 */ /* 0x001fe20000011657 */
[C---:B-1----:R-:W-:Y:S01]  /*1640*/  FADD.FTZ R89, -R135.reuse, R86 ;  /* 0x0000005687597221 */ /* 0x042fe20000010100 */
[----:B------:R-:W-:Y:S01]  /*1650*/  HADD2.F32 R87, -RZ, R84.H0_H0 ;  /* 0x20000054ff577230 */ /* 0x000fe20000004100 */
[C---:B------:R-:W-:Y:S01]  /*1660*/  FADD.FTZ R129, -R135.reuse, R129 ;  /* 0x0000008187817221 */ /* 0x040fe20000010100 */
[----:B------:R-:W-:Y:S01]  /*1670*/  HADD2.F32 R84, -RZ, R126.H0_H0 ;  /* 0x2000007eff547230 */ /* 0x000fe20000004100 */
[----:B------:R-:W-:-:S02]  /*1680*/  FADD.FTZ R133, -R135, R130 ;  /* 0x0000008287857221 */ /* 0x000fc40000010100 */
[C---:B------:R-:W-:Y:S02]  /*1690*/  FMUL.FTZ R130, R8.reuse, R89 ;  /* 0x0000005908827220 */ /* 0x040fe40000410000 */
[----:B------:R-:W-:Y:S02]  /*16a0*/  FMUL.FTZ R129, R8, R129 ;  /* 0x0000008108817220 */ /* 0x000fe40000410000 */
[----:B------:R-:W-:Y:S01]  /*16b0*/  FMUL.FTZ R132, R64, R87 ;  /* 0x0000005740847220 */ /* 0x000fe20000410000 */
[----:B------:R-:W-:Y:S01]  /*16c0*/  HADD2.F32 R88, -RZ, R131.H0_H0 ;  /* 0x20000083ff587230 */ /* 0x000fe20000004100 */
[----:B------:R-:W-:Y:S01]  /*16d0*/  FADD.FTZ R25, R25, R84 ;  /* 0x0000005419197221 */ /* 0x000fe20000010000 */
[----:B------:R-:W-:Y:S01]  /*16e0*/  HADD2.F32 R85, -RZ, R85.H0_H0 ;  /* 0x20000055ff557230 */ /* 0x000fe20000004100 */
[-C--:B------:R-:W-:Y:S02]  /*16f0*/  FFMA.FTZ R45, R130, R84.reuse, R45 ;  /* 0x00000054822d7223 */ /* 0x080fe4000001002d */
[----:B------:R-:W-:-:S02]  /*1700*/  FMUL.FTZ R131, R65, R84 ;  /* 0x0000005441837220 */ /* 0x000fc40000410000 */
[----:B------:R-:W-:Y:S02]  /*1710*/  FMUL.FTZ R133, R8, R133 ;  /* 0x0000008508857220 */ /* 0x000fe40000410000 */
[----:B------:R-:W-:Y:S02]  /*1720*/  FADD.FTZ R84, R127, R132 ;  /* 0x000000847f547221 */ /* 0x000fe40000010000 */
[----:B------:R-:W-:Y:S01]  /*1730*/  FFMA.FTZ R137, R129, R132, R137 ;  /* 0x0000008481897223 */ /* 0x000fe20000010089 */
[----:B------:R-:W-:Y:S01]  /*1740*/  HADD2.F32 R86, -RZ, R90.H0_H0 ;  /* 0x2000005aff567230 */ /* 0x000fe20000004100 */
        /* <DEDUP_REMOVED lines=16> */
.L_x_5744:
[----:B------:R-:W-:Y:S05]  /*1850*/  BSYNC B0 ;  /* 0x0000000000007941 */ /* 0x000fea0003800000 */
.L_x_5743:
[----:B------:R-:W-:Y:S02]  /*1860*/  LOP3.LUT P6, RZ, R9, 0xff, RZ, 0xc0, !PT ;  /* 0x000000ff09ff7812 */ /* 0x000fe400078cc0ff */
[----:B------:R-:W-:Y:S02]  /*1870*/  SHF.R.U32.HI R86, RZ, 0x5, R12 ;  /* 0x00000005ff567819 */ /* 0x000fe4000001160c */
[----:B------:R-:W-:Y:S02]  /*1880*/  LOP3.LUT P0, RZ, R12, 0x1f, RZ, 0xc0, !PT ;  /* 0x0000001f0cff7812 */ /* 0x000fe4000780c0ff */
[----:B------:R-:W-:-:S07]  /*1890*/  LOP3.LUT R138, R86, 0x7fffffc, RZ, 0xc0, !PT ;  /* 0x07fffffc568a7812 */ /* 0x000fce00078ec0ff */
[----:B------:R-:W-:Y:S01]  /*18a0*/  @!P6 IADD3 R138, R138, 0x4, RZ ;  /* 0x000000048a8ae810 */ /* 0x000fe20007ffe0ff */
[----:B------:R-:W-:Y:S05]  /*18b0*/  BRA.DIV ~URZ, `(.L_x_5745) ;  /* 0x00001d827f007947 */ /* 0x000fea000b800000 */
[----:B------:R1:W2:Y:S02]  /*18c0*/  SHFL.DOWN PT, R88, R127, 0x10, 0x1f ;  /* 0x0a001f007f587f89 */ /* 0x0002a400000e0000 */
.L_x_5763:
        /* <DEDUP_REMOVED lines=18> */
.L_x_5764:
[----:B------:R-:W-:Y:S01]  /*19f0*/  @!P0 LOP3.LUT R85, R86, 0x3, RZ, 0xc0, !PT ;  /* 0x0000000356558812 */ /* 0x000fe200078ec0ff */
[----:B----4-:R-:W-:Y:S01]  /*1a00*/  FADD.FTZ R126, R126, R89 ;  /* 0x000000597e7e7221 */ /* 0x010fe20000010000 */
[----:B------:R-:W-:Y:S01]  /*1a10*/  WARPSYNC 0xffffffff ;  /* 0xffffffff00007948 */ /* 0x000fe20003800000 */
[----:B-1-3--:R-:W-:Y:S01]  /*1a20*/  FADD.FTZ R127, R84, R91 ;  /* 0x0000005b547f7221 */ /* 0x00afe20000010000 */
[----:B------:R-:W-:Y:S01]  /*1a30*/  @!P0 IADD3 R137, R138, R85, RZ ;  /* 0x000000558a898210 */ /* 0x000fe20007ffe0ff */
        /* <DEDUP_REMOVED lines=83> */
[----:B------:R-:W-:Y:S02]  /*1f70*/  LOP3.LUT R86, R14, 0xffff, RZ, 0xc0, !PT ;  /* 0x0000ffff0e567812 */ /* 0x000fe400078ec0ff */
[----:B------:R-:W-:-:S02]  /*1f80*/  PRMT R91, R15, 0x5410, R16 ;  /* 0x000054100f5b7816 */ /* 0x000fc40000000010 */
[----:B------:R-:W-:Y:S01]  /*1f90*/  MOV R137, 0x8 ;  /* 0x0000000800897802 */ /* 0x000fe20000000f00 */
[----:B------:R-:W-:-:S05]  /*1fa0*/  IMAD.WIDE.U32 R86, R86, 0x10000, RZ ;  /* 0x0001000056567825 */ /* 0x000fca00078e00ff */
[----:B------:R-:W-:Y:S01]  /*1fb0*/  LOP3.LUT R87, R91, R87, RZ, 0xfc, !PT ;  /* 0x000000575b577212 */ /* 0x000fe200078efcff */
[----:B------:R-:W-:Y:S01]  /*1fc0*/  IMAD.WIDE.U32 R90, R6, R137, c[0x0][0x258] ;  /* 0x00009600065a7625 */ /* 0x000fe200078e0089 */
[----:B------:R-:W-:-:S05]  /*1fd0*/  LOP3.LUT R86, R86, 0xffff, R13, 0xf8, !PT ;  /* 0x0000ffff56567812 */ /* 0x000fca00078ef80d */
[----:B------:R0:W-:Y:S02]  /*1fe0*/  STG.E.64 [R90.64], R86 ;  /* 0x000000565a007986 */ /* 0x0001e4000c101b04 */
.L_x_5749:
[----:B------:R1:W-:Y:S01]  /*1ff0*/  STG.E.64 [R88.64], R84 ;  /* 0x0000005458007986 */ /* 0x0003e2000c101b04 */
[----:B------:R-:W-:-:S03]  /*2000*/  IADD3 R6, R6, 0x80, RZ ;  /* 0x0000008006067810 */ /* 0x000fc60007ffe0ff */
.L_x_5748:
[----:B------:R-:W-:Y:S05]  /*2010*/  BSYNC B0 ;  /* 0x0000000000007941 */ /* 0x000fea0003800000 */
.L_x_5747:
        /* <DEDUP_REMOVED lines=58> */
[----:B------:R-:W-:Y:S02]  /*23c0*/  @P0 F2FP.PACK_AB R138, RZ, R138 ;  /* 0x0000008aff8a023e */ /* 0x000fe400000000ff */
[----:B-1----:R-:W-:Y:S02]  /*23d0*/  SHF.L.U32 R91, R91, 0x10, RZ ;  /* 0x000000105b5b7819 */ /* 0x002fe400000006ff */
[----:B------:R-:W-:Y:S02]  /*23e0*/  @P0 PRMT R15, R90, 0x7610, R15 ;  /* 0x000076105a0f0816 */ /* 0x000fe4000000000f */
[----:B------:R-:W-:Y:S02]  /*23f0*/  LOP3.LUT R91, R85, R91, R89, 0xfe, !PT ;  /* 0x0000005b555b7212 */ /* 0x000fe400078efe59 */
[----:B------:R-:W-:-:S02]  /*2400*/  @P0 PRMT R14, R88, 0x7610, R14 ;  /* 0x00007610580e0816 */ /* 0x000fc4000000000e */
[----:B0-----:R-:W-:Y:S01]  /*2410*/  LOP3.LUT R90, R84, R87, RZ, 0xfc, !PT ;  /* 0x00000057545a7212 */ /* 0x001fe200078efcff */
[----:B------:R-:W-:Y:S01]  /*2420*/  IMAD.WIDE.U32 R84, R6, R137, c[0x0][0x248] ;  /* 0x0000920006547625 */ /* 0x000fe200078e0089 */
        /* <DEDUP_REMOVED lines=10> */
.L_x_5752:
[----:B------:R1:W-:Y:S01]  /*24d0*/  STG.E.64 [R84.64], R90 ;  /* 0x0000005a54007986 */ /* 0x0003e2000c101b04 */
[----:B------:R-:W-:-:S03]  /*24e0*/  IADD3 R6, R6, 0x80, RZ ;  /* 0x0000008006067810 */ /* 0x000fc60007ffe0ff */
.L_x_5751:
[----:B------:R-:W-:Y:S05]  /*24f0*/  BSYNC B0 ;  /* 0x0000000000007941 */ /* 0x000fea0003800000 */
.L_x_5750:
        /* <DEDUP_REMOVED lines=75> */
.L_x_5755:
[----:B------:R1:W-:Y:S01]  /*29b0*/  STG.E.64 [R86.64], R84 ;  /* 0x0000005456007986 */ /* 0x0003e2000c101b04 */
[----:B------:R-:W-:-:S03]  /*29c0*/  IADD3 R6, R6, 0x80, RZ ;  /* 0x0000008006067810 */ /* 0x000fc60007ffe0ff */
.L_x_5754:
[----:B------:R-:W-:Y:S05]  /*29d0*/  BSYNC B0 ;  /* 0x0000000000007941 */ /* 0x000fea0003800000 */
.L_x_5753:
        /* <DEDUP_REMOVED lines=57> */
[----:B------:R-:W-:Y:S01]  /*2d70*/  @P0 F2FP.PACK_AB R138, RZ, R138 ;  /* 0x0000008aff8a023e */ /* 0x000fe200000000ff */
[----:B-1----:R-:W-:Y:S01]  /*2d80*/  IMAD.U32 R87, R91, 0x10000, RZ ;  /* 0x000100005b577824 */ /* 0x002fe200078e00ff */
[----:B------:R-:W-:Y:S01]  /*2d90*/  HFMA2.MMA R91, -RZ, RZ, 0, 4.76837158203125e-07 ;  /* 0x00000008ff5b7435 */ /* 0x000fe200000001ff */
[----:B------:R-:W-:-:S02]  /*2da0*/  @P0 PRMT R14, R88, 0x7610, R14 ;  /* 0x00007610580e0816 */ /* 0x000fc4000000000e */
[----:B------:R-:W-:Y:S02]  /*2db0*/  @P0 PRMT R15, R90, 0x7610, R15 ;  /* 0x000076105a0f0816 */ /* 0x000fe4000000000f */
[----:B--2---:R-:W-:Y:S02]  /*2dc0*/  LOP3.LUT R85, R85, R87, R89, 0xfe, !PT ;  /* 0x0000005755557212 */ /* 0x004fe400078efe59 */
[----:B------:R-:W-:-:S03]  /*2dd0*/  @P0 PRMT R16, R138, 0x7610, R16 ;  /* 0x000076108a100816 */ /* 0x000fc60000000010 */
[----:B0-----:R-:W-:Y:S01]  /*2de0*/  IMAD.WIDE.U32 R86, R6, R91, c[0x0][0x248] ;  /* 0x0000920006567625 */ /* 0x001fe200078e005b */
[----:B---3--:R-:W-:Y:S01]  /*2df0*/  LOP3.LUT R84, R84, R137, RZ, 0xfc, !PT ;  /* 0x0000008954547212 */ /* 0x008fe200078efcff */
        /* <DEDUP_REMOVED lines=9> */
.L_x_5758:
[----:B------:R1:W-:Y:S01]  /*2e90*/  STG.E.64 [R86.64], R84 ;  /* 0x0000005456007986 */ /* 0x0003e2000c101b04 */
[----:B------:R-:W-:-:S03]  /*2ea0*/  IADD3 R6, R6, 0x80, RZ ;  /* 0x0000008006067810 */ /* 0x000fc60007ffe0ff */
.L_x_5757:
[----:B------:R-:W-:Y:S05]  /*2eb0*/  BSYNC B0 ;  /* 0x0000000000007941 */ /* 0x000fea0003800000 */
.L_x_5756:
        /* <DEDUP_REMOVED lines=20> */
[----:B------:R-:W-:-:S02]  /*3000*/  @P0 IMAD.MOV.U32 R86, RZ, RZ, R114 ;  /* 0x000000ffff560224 */ /* 0x000fc400078e0072 */
        /* <DEDUP_REMOVED lines=39> */
[----:B------:R-:W-:Y:S02]  /*3280*/  @P0 PRMT R16, R90, 0x7610, R16 ;  /* 0x000076105a100816 */ /* 0x000fe40000000010 */
[----:B-1----:R-:W-:Y:S01]  /*3290*/  SHF.L.U32 R87, R89, 0x10, RZ ;  /* 0x0000001059577819 */ /* 0x002fe200000006ff */
[----:B------:R-:W-:-:S03]  /*32a0*/  HFMA2.MMA R89, -RZ, RZ, 0, 4.76837158203125e-07 ;  /* 0x00000008ff597435 */ /* 0x000fc600000001ff */
[----:B------:R-:W-:Y:S02]  /*32b0*/  LOP3.LUT R87, R85, R87, R8, 0xfe, !PT ;  /* 0x0000005755577212 */ /* 0x000fe400078efe08 */
[----:B0-----:R-:W-:-:S05]  /*32c0*/  LOP3.LUT R86, R84, R7, RZ, 0xfc, !PT ;  /* 0x0000000754567212 */ /* 0x001fca00078efcff */
        /* <DEDUP_REMOVED lines=10> */
.L_x_5761:
[----:B------:R1:W-:Y:S02]  /*3370*/  STG.E.64 [R88.64], R86 ;  /* 0x0000005658007986 */ /* 0x0003e4000c101b04 */
.L_x_5760:
[----:B------:R-:W-:Y:S05]  /*3380*/  BSYNC B0 ;  /* 0x0000000000007941 */ /* 0x000fea0003800000 */
.L_x_5759:
[----:B------:R-:W-:Y:S02]  /*3390*/  IADD3 R10, R10, c[0x0][0x160], RZ ;  /* 0x000058000a0a7a10 */ /* 0x000fe40007ffe0ff */
[----:B------:R-:W-:Y:S02]  /*33a0*/  LOP3.LUT P6, RZ, R9, 0xff, RZ, 0xc0, !PT ;  /* 0x000000ff09ff7812 */ /* 0x000fe400078cc0ff */
[----:B------:R-:W-:Y:S02]  /*33b0*/  ISETP.GE.AND P0, PT, R10, c[0x0][0x164], PT ;  /* 0x000059000a007a0c */ /* 0x000fe40003f06270 */
[----:B------:R-:W-:-:S11]  /*33c0*/  SEL R9, RZ, 0x1, P6 ;  /* 0x00000001ff097807 */ /* 0x000fd60003000000 */
[----:B01----:R-:W-:Y:S01]  /*33d0*/  @P0 CALL.REL.NOINC `(.L_x_5734) ;  /* 0x0000001000000944 */ /* 0x003fe20003c00000 */
[----:B------:R-:W-:Y:S05]  /*33e0*/  BRA `(.L_x_5762) ;  /* 0xffffcfd000007947 */ /* 0x000fea000383ffff */
.L_x_5734:
[----:B0-----:R-:W0:Y:S01]  /*33f0*/  S2UR UR6, SR_CTAID.X ;  /* 0x00000000000679c3 */ /* 0x001e220000002500 */
[----:B------:R-:W0:Y:S01]  /*3400*/  S2R R2, SR_TID.X ;  /* 0x0000000000027919 */ /* 0x000e220000002100 */
[----:B------:R-:W-:Y:S01]  /*3410*/  @P1 IMAD.MOV.U32 R5, RZ, RZ, 0x10 ;  /* 0x00000010ff051424 */ /* 0x000fe200078e00ff */
[----:B------:R-:W-:Y:S02]  /*3420*/  @P2 MOV R9, 0x10 ;  /* 0x0000001000092802 */ /* 0x000fe40000000f00 */
        /* <DEDUP_REMOVED lines=33> */
.L_x_5745:
[----:B------:R-:W-:Y:S01]  /*3640*/  HFMA2.MMA R139, -RZ, RZ, 0, 9.5367431640625e-07 ;  /* 0x00000010ff8b7435 */ /* 0x000fe200000001ff */
[----:B------:R-:W-:Y:S01]  /*3650*/  MOV R90, R127 ;  /* 0x0000007f005a7202 */ /* 0x000fe20000000f00 */
[----:B------:R-:W-:Y:S01]  /*3660*/  IMAD.MOV.U32 R141, RZ, RZ, -0x1 ;  /* 0xffffffffff8d7424 */ /* 0x000fe200078e00ff */
[----:B------:R-:W-:Y:S02]  /*3670*/  MOV R140, 0x1f ;  /* 0x0000001f008c7802 */ /* 0x000fe40000000f00 */
[----:B------:R-:W-:-:S02]  /*3680*/  MOV R84, 0x36a0 ;  /* 0x000036a000547802 */ /* 0x000fc40000000f00 */
[----:B0----5:R-:W-:Y:S05]  /*3690*/  CALL.REL.NOINC `($__internal_108_$__cuda_sm70_shflsync_down_p) ;  /* 0x0000046000007944 */ /* 0x021fea0003c00000 */
[----:B-1----:R-:W-:Y:S01]  /*36a0*/  MOV R88, R90 ;  /* 0x0000005a00587202 */ /* 0x002fe20000000f00 */
[----:B0-----:R-:W-:Y:S05]  /*36b0*/  BRA `(.L_x_5763) ;  /* 0xffffe21000007947 */ /* 0x001fea000383ffff */
.L_x_5746:
[----:B------:R-:W-:Y:S01]  /*36c0*/  HFMA2.MMA R139, -RZ, RZ, 0, 9.5367431640625e-07 ;  /* 0x00000010ff8b7435 */ /* 0x000fe200000001ff */
[----:B------:R-:W-:Y:S01]  /*36d0*/  MOV R90, R137 ;  /* 0x00000089005a7202 */ /* 0x000fe20000000f00 */
[----:B------:R-:W-:Y:S01]  /*36e0*/  IMAD.MOV.U32 R140, RZ, RZ, 0x1f ;  /* 0x0000001fff8c7424 */ /* 0x000fe200078e00ff */
[----:B------:R-:W-:-:S02]  /*36f0*/  MOV R141, 0xffffffff ;  /* 0xffffffff008d7802 */ /* 0x000fc40000000f00 */
[----:B------:R-:W-:Y:S02]  /*3700*/  MOV R84, 0x3720 ;  /* 0x0000372000547802 */ /* 0x000fe40000000f00 */
[----:B012--5:R-:W-:Y:S05]  /*3710*/  CALL.REL.NOINC `($__internal_108_$__cuda_sm70_shflsync_down_p) ;  /* 0x000003e000007944 */ /* 0x027fea0003c00000 */
[----:B------:R-:W-:Y:S01]  /*3720*/  FADD.FTZ R88, R88, R127 ;  /* 0x0000007f58587221 */ /* 0x000fe20000010000 */
[----:B0-----:R-:W-:Y:S01]  /*3730*/  HFMA2.MMA R139, -RZ, RZ, 0, 4.76837158203125e-07 ;  /* 0x00000008ff8b7435 */ /* 0x001fe200000001ff */
[----:B-1----:R-:W-:Y:S01]  /*3740*/  FADD.FTZ R137, R137, R90 ;  /* 0x0000005a89897221 */ /* 0x002fe20000010000 */
[----:B------:R-:W-:Y:S01]  /*3750*/  MOV R140, 0x1f ;  /* 0x0000001f008c7802 */ /* 0x000fe20000000f00 */
[----:B------:R-:W-:Y:S01]  /*3760*/  IMAD.MOV.U32 R141, RZ, RZ, -0x1 ;  /* 0xffffffffff8d7424 */ /* 0x000fe200078e00ff */
[----:B------:R-:W-:Y:S02]  /*3770*/  MOV R90, R88 ;  /* 0x00000058005a7202 */ /* 0x000fe40000000f00 */
[----:B------:R-:W-:Y:S02]  /*3780*/  MOV R84, 0x37a0 ;  /* 0x000037a000547802 */ /* 0x000fe40000000f00 */
[----:B------:R-:W-:Y:S05]  /*3790*/  CALL.REL.NOINC `($__internal_108_$__cuda_sm70_shflsync_down_p) ;  /* 0x0000036000007944 */ /* 0x000fea0003c00000 */
[----:B0-----:R-:W-:Y:S01]  /*37a0*/  HFMA2.MMA R140, -RZ, RZ, 0, 1.847743988037109375e-06 ;  /* 0x0000001fff8c7435 */ /* 0x001fe200000001ff */
[----:B-1----:R-:W-:Y:S01]  /*37b0*/  MOV R87, R90 ;  /* 0x0000005a00577202 */ /* 0x002fe20000000f00 */
[----:B------:R-:W-:Y:S01]  /*37c0*/  IMAD.MOV.U32 R139, RZ, RZ, 0x8 ;  /* 0x00000008ff8b7424 */ /* 0x000fe200078e00ff */
[----:B------:R-:W-:-:S02]  /*37d0*/  MOV R90, R137 ;  /* 0x00000089005a7202 */ /* 0x000fc40000000f00 */
[----:B------:R-:W-:Y:S02]  /*37e0*/  MOV R141, 0xffffffff ;  /* 0xffffffff008d7802 */ /* 0x000fe40000000f00 */
[----:B------:R-:W-:Y:S02]  /*37f0*/  MOV R84, 0x3810 ;  /* 0x0000381000547802 */ /* 0x000fe40000000f00 */
[----:B------:R-:W-:Y:S05]  /*3800*/  CALL.REL.NOINC `($__internal_108_$__cuda_sm70_shflsync_down_p) ;  /* 0x000002f000007944 */ /* 0x000fea0003c00000 */
[----:B------:R-:W-:Y:S01]  /*3810*/  FADD.FTZ R88, R87, R88 ;  /* 0x0000005857587221 */ /* 0x000fe20000010000 */
[----:B0-----:R-:W-:Y:S01]  /*3820*/  HFMA2.MMA R139, -RZ, RZ, 0, 2.384185791015625e-07 ;  /* 0x00000004ff8b7435 */ /* 0x001fe200000001ff */
[----:B-1----:R-:W-:Y:S01]  /*3830*/  FADD.FTZ R137, R137, R90 ;  /* 0x0000005a89897221 */ /* 0x002fe20000010000 */
[----:B------:R-:W-:Y:S01]  /*3840*/  MOV R141, 0xffffffff ;  /* 0xffffffff008d7802 */ /* 0x000fe20000000f00 */
[----:B------:R-:W-:Y:S01]  /*3850*/  IMAD.MOV.U32 R140, RZ, RZ, 0x1f ;  /* 0x0000001fff8c7424 */ /* 0x000fe200078e00ff */
[----:B------:R-:W-:Y:S02]  /*3860*/  MOV R90, R88 ;  /* 0x00000058005a7202 */ /* 0x000fe40000000f00 */
[----:B------:R-:W-:Y:S02]  /*3870*/  MOV R84, 0x3890 ;  /* 0x0000389000547802 */ /* 0x000fe40000000f00 */
[----:B------:R-:W-:Y:S05]  /*3880*/  CALL.REL.NOINC `($__internal_108_$__cuda_sm70_shflsync_down_p) ;  /* 0x0000027000007944 */ /* 0x000fea0003c00000 */
[----:B0-----:R-:W-:Y:S01]  /*3890*/  HFMA2.MMA R139, -RZ, RZ, 0, 2.384185791015625e-07 ;  /* 0x00000004ff8b7435 */ /* 0x001fe200000001ff */
[----:B-1----:R-:W-:Y:S01]  /*38a0*/  MOV R87, R90 ;  /* 0x0000005a00577202 */ /* 0x002fe20000000f00 */
[----:B------:R-:W-:Y:S01]  /*38b0*/  IMAD.MOV.U32 R90, RZ, RZ, R137 ;  /* 0x000000ffff5a7224 */ /* 0x000fe200078e0089 */
[----:B------:R-:W-:-:S02]  /*38c0*/  MOV R140, 0x1f ;  /* 0x0000001f008c7802 */ /* 0x000fc40000000f00 */
[----:B------:R-:W-:Y:S02]  /*38d0*/  MOV R141, 0xffffffff ;  /* 0xffffffff008d7802 */ /* 0x000fe40000000f00 */
[----:B------:R-:W-:Y:S02]  /*38e0*/  MOV R84, 0x3900 ;  /* 0x0000390000547802 */ /* 0x000fe40000000f00 */
[----:B------:R-:W-:Y:S05]  /*38f0*/  CALL.REL.NOINC `($__internal_108_$__cuda_sm70_shflsync_down_p) ;  /* 0x0000020000007944 */ /* 0x000fea0003c00000 */
[----:B------:R-:W-:Y:S01]  /*3900*/  FADD.FTZ R88, R87, R88 ;  /* 0x0000005857587221 */ /* 0x000fe20000010000 */
[----:B0-----:R-:W-:Y:S01]  /*3910*/  HFMA2.MMA R140, -RZ, RZ, 0, 1.847743988037109375e-06 ;  /* 0x0000001fff8c7435 */ /* 0x001fe200000001ff */
[----:B-1----:R-:W-:Y:S01]  /*3920*/  FADD.FTZ R91, R137, R90 ;  /* 0x0000005a895b7221 */ /* 0x002fe20000010000 */
[----:B------:R-:W-:Y:S01]  /*3930*/  MOV R141, 0xffffffff ;  /* 0xffffffff008d7802 */ /* 0x000fe20000000f00 */
[----:B------:R-:W-:Y:S01]  /*3940*/  IMAD.MOV.U32 R139, RZ, RZ, 0x2 ;  /* 0x00000002ff8b7424 */ /* 0x000fe200078e00ff */
[----:B------:R-:W-:Y:S02]  /*3950*/  MOV R90, R88 ;  /* 0x00000058005a7202 */ /* 0x000fe40000000f00 */
[----:B------:R-:W-:Y:S02]  /*3960*/  MOV R84, 0x3980 ;  /* 0x0000398000547802 */ /* 0x000fe40000000f00 */
[----:B------:R-:W-:Y:S05]  /*3970*/  CALL.REL.NOINC `($__internal_108_$__cuda_sm70_shflsync_down_p) ;  /* 0x0000018000007944 */ /* 0x000fea0003c00000 */
[----:B0-----:R-:W-:Y:S01]  /*3980*/  HFMA2.MMA R139, -RZ, RZ, 0, 1.1920928955078125e-07 ;  /* 0x00000002ff8b7435 */ /* 0x001fe200000001ff */
[----:B-1----:R-:W-:Y:S01]  /*3990*/  IMAD.MOV.U32 R87, RZ, RZ, R90 ;  /* 0x000000ffff577224 */ /* 0x002fe200078e005a */
[----:B------:R-:W-:Y:S01]  /*39a0*/  MOV R90, R91 ;  /* 0x0000005b005a7202 */ /* 0x000fe20000000f00 */
[----:B------:R-:W-:Y:S01]  /*39b0*/  IMAD.MOV.U32 R141, RZ, RZ, -0x1 ;  /* 0xffffffffff8d7424 */ /* 0x000fe200078e00ff */
[----:B------:R-:W-:-:S02]  /*39c0*/  MOV R140, 0x1f ;  /* 0x0000001f008c7802 */ /* 0x000fc40000000f00 */
[----:B------:R-:W-:Y:S02]  /*39d0*/  MOV R84, 0x39f0 ;  /* 0x000039f000547802 */ /* 0x000fe40000000f00 */
[----:B------:R-:W-:Y:S05]  /*39e0*/  CALL.REL.NOINC `($__internal_108_$__cuda_sm70_shflsync_down_p) ;  /* 0x0000011000007944 */ /* 0x000fea0003c00000 */
[----:B------:R-:W-:Y:S01]  /*39f0*/  FADD.FTZ R89, R87, R88 ;  /* 0x0000005857597221 */ /* 0x000fe20000010000 */
[----:B0-----:R-:W-:Y:S01]  /*3a00*/  HFMA2.MMA R139, -RZ, RZ, 0, 5.9604644775390625e-08 ;  /* 0x00000001ff8b7435 */ /* 0x001fe200000001ff */
[----:B-1----:R-:W-:Y:S01]  /*3a10*/  FADD.FTZ R91, R91, R90 ;  /* 0x0000005a5b5b7221 */ /* 0x002fe20000010000 */
[----:B------:R-:W-:Y:S01]  /*3a20*/  MOV R140, 0x1f ;  /* 0x0000001f008c7802 */ /* 0x000fe20000000f00 */
[----:B------:R-:W-:Y:S01]  /*3a30*/  IMAD.MOV.U32 R90, RZ, RZ, R89 ;  /* 0x000000ffff5a7224 */ /* 0x000fe200078e0059 */
[----:B------:R-:W-:Y:S02]  /*3a40*/  MOV R141, 0xffffffff ;  /* 0xffffffff008d7802 */ /* 0x000fe40000000f00 */
[----:B------:R-:W-:Y:S02]  /*3a50*/  MOV R84, 0x3a70 ;  /* 0x00003a7000547802 */ /* 0x000fe40000000f00 */
[----:B------:R-:W-:Y:S05]  /*3a60*/  CALL.REL.NOINC `($__internal_108_$__cuda_sm70_shflsync_down_p) ;  /* 0x0000009000007944 */ /* 0x000fea0003c00000 */
[----:B0-----:R-:W-:Y:S01]  /*3a70*/  HFMA2.MMA R139, -RZ, RZ, 0, 5.9604644775390625e-08 ;  /* 0x00000001ff8b7435 */ /* 0x001fe200000001ff */
[----:B-1----:R-:W-:Y:S01]  /*3a80*/  MOV R126, R90 ;  /* 0x0000005a007e7202 */ /* 0x002fe20000000f00 */
[----:B------:R-:W-:Y:S01]  /*3a90*/  IMAD.MOV.U32 R140, RZ, RZ, 0x1f ;  /* 0x0000001fff8c7424 */ /* 0x000fe200078e00ff */
[----:B------:R-:W-:-:S02]  /*3aa0*/  MOV R90, R91 ;  /* 0x0000005b005a7202 */ /* 0x000fc40000000f00 */
[----:B------:R-:W-:Y:S02]  /*3ab0*/  MOV R141, 0xffffffff ;  /* 0xffffffff008d7802 */ /* 0x000fe40000000f00 */
[----:B------:R-:W-:Y:S02]  /*3ac0*/  MOV R84, 0x3ae0 ;  /* 0x00003ae000547802 */ /* 0x000fe40000000f00 */
[----:B------:R-:W-:Y:S05]  /*3ad0*/  CALL.REL.NOINC `($__internal_108_$__cuda_sm70_shflsync_down_p) ;  /* 0x0000002000007944 */ /* 0x000fea0003c00000 */
[----:B-1----:R-:W-:Y:S01]  /*3ae0*/  MOV R84, R90 ;  /* 0x0000005a00547202 */ /* 0x002fe20000000f00 */
[----:B0-----:R-:W-:Y:S05]  /*3af0*/  BRA `(.L_x_5764) ;  /* 0xffffdef000007947 */ /* 0x001fea000383ffff */
        .weak           $__internal_108_$__cuda_sm70_shflsync_down_p
        .type           $__internal_108_$__cuda_sm70_shflsync_down_p,@function
        .size           $__internal_108_$__cuda_sm70_shflsync_down_p,(.L_x_9852 - $__internal_108_$__cuda_sm70_shflsync_down_p)
$__internal_108_$__cuda_sm70_shflsync_down_p:
[----:B------:R-:W-:Y:S01]  /*3b00*/  HFMA2.MMA R85, -RZ, RZ, 0, 0 ;  /* 0x00000000ff557435 */ /* 0x000fe200000001ff */
[----:B------:R-:W-:Y:S04]  /*3b10*/  WARPSYNC R141 ;  /* 0x0000008d00007348 */ /* 0x000fe80003800000 */
[----:B------:R0:W1:Y:S01]  /*3b20*/  SHFL.DOWN PT, R90, R90, R139, R140 ;  /* 0x0800008b5a5a7389 */ /* 0x00006200000e008c */
[----:B------:R-:W-:Y:S05]  /*3b30*/  RET.REL.NODEC R84 `(_ZN10layer_norm13ln_bwd_kernelINS_13Kernel_traitsIf6__halfS2_S2_fjLj2560ELj1ELj1ELj4ELj8ENS_18Kernel_traits_baseILj2560EfS2_S2_S2_fjLj128EEEEELb1ELb0ELb0ELb0EEEvNS_9BwdParamsE) ;  /* 0xffffc4c054007950 */ /* 0x000fea0003c3ffff */
.L_x_5765:
        /* <DEDUP_REMOVED lines=12> */
.L_x_9852:


//--------------------- .text._ZN10layer_norm13ln_bwd_kernelINS_13Kernel_traitsIf6__halfS2_S2_fjLj2560ELj1ELj1ELj4ELj8ENS_18Kernel_traits_baseILj2560EfS2_S2_S2_fjLj128EEEEELb1ELb0ELb0ELb1EEEvNS_9BwdParamsE --------------------------
	.section	.text._ZN10layer_norm13ln_bwd_kernelINS_13Kernel_traitsIf6__halfS2_S2_fjLj2560ELj1ELj1ELj4ELj8ENS_18Kernel_traits_baseILj2560EfS2_S2_S2_fjLj128EEEEELb1ELb0ELb0ELb1EEEvNS_9BwdParamsE,"ax",@progbits
	.sectioninfo	@"SHI_REGISTERS=154"
	.align	128
        .global         _ZN10layer_norm13ln_bwd_kernelINS_13Kernel_traitsIf6__halfS2_S2_fjLj2560ELj1ELj1ELj4ELj8ENS_18Kernel_traits_baseILj2560EfS2_S2_S2_fjLj128EEEEELb1ELb0ELb0ELb1EEEvNS_9BwdParamsE
        .type           _ZN10layer_norm13ln_bwd_kernelINS_13Kernel_traitsIf6__halfS2_S2_fjLj2560ELj1ELj1ELj4ELj8ENS_18Kernel_traits_baseILj2560EfS2_S2_S2_fjLj128EEEEELb1ELb0ELb0ELb1EEEvNS_9BwdParamsE,@function
        .size           _ZN10layer_norm13ln_bwd_kernelINS_13Kernel_traitsIf6__halfS2_S2_fjLj2560ELj1ELj1ELj4ELj8ENS_18Kernel_traits_baseILj2560EfS2_S2_S2_fjLj128EEEEELb1ELb0ELb0ELb1EEEvNS_9BwdParamsE,(.L_x_9853 - _ZN10layer_norm13ln_bwd_kernelINS_13Kernel_traitsIf6__halfS2_S2_fjLj2560ELj1ELj1ELj4ELj8ENS_18Kernel_traits_baseILj2560EfS2_S2_S2_fjLj128EEEEELb1ELb0ELb0ELb1EEEvNS_9BwdParamsE)
        .other          _ZN10layer_norm13ln_bwd_kernelINS_13Kernel_traitsIf6__halfS2_S2_fjLj2560ELj1ELj1ELj4ELj8ENS_18Kernel_traits_baseILj2560EfS2_S2_S2_fjLj128EEEEELb1ELb0ELb0ELb1EEEvNS_9BwdParamsE,@"STO_CUDA_ENTRY STV_DEFAULT"
_ZN10layer_norm13ln_bwd_kernelINS_13Kernel_traitsIf6__halfS2_S2_fjLj2560ELj1ELj1ELj4ELj8ENS_18Kernel_traits_baseILj2560EfS2_S2_S2_fjLj128EEEEELb1ELb0ELb0ELb1EEEvNS_9BwdParamsE:
.text._ZN10layer_norm13ln_bwd_kernelINS_13Kernel_traitsIf6__halfS2_S2_fjLj2560ELj1ELj1ELj4ELj8ENS_18Kernel_traits_baseILj2560EfS2_S2_S2_fjLj128EEEEELb1ELb0ELb0ELb1EEEvNS_9BwdParamsE:
        /* <DEDUP_REMOVED lines=28> */
.L_x_5766:
        /* <DEDUP_REMOVED lines=32> */
.L_x_5776:
        /* <DEDUP_REMOVED lines=12> */
[C---:B------:R-:W-:Y:S01]  /*0480*/  IMAD.WIDE.U32 R24, R115.reuse, R62, c[0x0][0x208] ;  /* 0x0000820073187625 */ /* 0x040fe200078e003e */
[----:B------:R-:W-:-:S03]  /*0490*/  IADD3 R113, R115, 0x100, RZ ;  /* 0x0000010073717810 */ /* 0x000fc60007ffe0ff */
[-C--:B------:R-:W-:Y:S01]  /*04a0*/  IMAD.WIDE.U32 R26, R114, R62.reuse, c[0x0][0x208] ;  /* 0x00008200721a7625 */ /* 0x080fe200078e003e */
[----:B------:R0:W2:Y:S01]  /*04b0*/  @P0 LDG.E.U16 R124, [R42.64] ;  /* 0x000000042a7c0981 */ /* 0x0000a2000c1e1500 */
[----:B------:R-:W-:Y:S02]  /*04c0*/  MOV R66, 0x4 ;  /* 0x0000000400427802 */ /* 0x000fe40000000f00 */
[C---:B------:R-:W-:Y:S01]  /*04d0*/  IADD3 R112, R115.reuse, 0x180, RZ ;  /* 0x0000018073707810 */ /* 0x040fe20007ffe0ff */
[----:B------:R-:W3:Y:S01]  /*04e0*/  LDG.E.64 R24, [R24.64] ;  /* 0x0000000418187981 */ /* 0x000ee2000c1e1b00 */
[----:B------:R-:W-:Y:S01]  /*04f0*/  IADD3 R111, R115, 0x200, RZ ;  /* 0x00000200736f7810 */ /* 0x000fe20007ffe0ff */
[-C--:B------:R-:W-:Y:S02]  /*0500*/  IMAD.WIDE.U32 R46, R113, R62.reuse, c[0x0][0x188] ;  /* 0x00006200712e7625 */ /* 0x080fe400078e003e */
[----:B------:R-:W4:Y:S02]  /*0510*/  LDG.E.64 R26, [R26.64] ;  /* 0x000000041a1a7981 */ /* 0x000f24000c1e1b00 */
[----:B0-----:R-:W-:-:S02]  /*0520*/  IMAD.WIDE.U32 R42, R115, R62, c[0x0][0x188] ;  /* 0x00006200732a7625 */ /* 0x001fc400078e003e */
[----:B------:R-:W4:Y:S02]  /*0530*/  LDG.E.64 R46, [R46.64] ;  /* 0x000000042e2e7981 */ /* 0x000f24000c1e1b00 */
[----:B------:R-:W-:Y:S02]  /*0540*/  IMAD.WIDE R58, R117, R66, c[0x0][0x1a0] ;  /* 0x00006800753a7625 */ /* 0x000fe400078e0242 */
[----:B------:R-:W4:Y:S02]  /*0550*/  LDG.E.64 R42, [R42.64] ;  /* 0x000000042a2a7981 */ /* 0x000f24000c1e1b00 */
[-C--:B------:R-:W-:Y:S02]  /*0560*/  IMAD.WIDE.U32 R28, R113, R62.reuse, c[0x0][0x208] ;  /* 0x00008200711c7625 */ /* 0x080fe400078e003e */
[----:B------:R0:W4:Y:S02]  /*0570*/  LDG.E R125, [R58.64] ;  /* 0x000000043a7d7981 */ /* 0x000124000c1e1900 */
[----:B------:R-:W-:-:S02]  /*0580*/  IMAD.WIDE.U32 R30, R112, R62, c[0x0][0x208] ;  /* 0x00008200701e7625 */ /* 0x000fc400078e003e */
[----:B------:R-:W4:Y:S02]  /*0590*/  LDG.E.64 R28, [R28.64] ;  /* 0x000000041c1c7981 */ /* 0x000f24000c1e1b00 */
[CC--:B------:R-:W-:Y:S02]  /*05a0*/  IMAD.WIDE.U32 R40, R111.reuse, R62.reuse, c[0x0][0x208] ;  /* 0x000082006f287625 */ /* 0x0c0fe400078e003e */
        /* <DEDUP_REMOVED lines=12> */
[----:B------:R-:W-:Y:S01]  /*0670*/  IMAD.WIDE.U32 R70, R115, R66, c[0x0][0x190] ;  /* 0x0000640073467625 */ /* 0x000fe200078e0042 */
[----:B------:R-:W-:-:S03]  /*0680*/  ULDC.U8 UR6, c[0x0][0x1f0] ;  /* 0x00007c0000067ab9 */ /* 0x000fc60000000000 */
[-C--:B-1----:R-:W-:Y:S02]  /*0690*/  IMAD.WIDE.U32 R60, R114, R66.reuse, c[0x0][0x190] ;  /* 0x00006400723c7625 */ /* 0x082fe400078e0042 */
[----:B-----5:R1:W5:Y:S02]  /*06a0*/  LDG.E R70, [R70.64] ;  /* 0x0000000446467981 */ /* 0x020364000c1e1900 */
        /* <DEDUP_REMOVED lines=21> */
[----:B---3--:R-:W-:Y:S02]  /*0800*/  MOV R130, R24 ;  /* 0x0000001800827202 */ /* 0x008fe40000000f00 */
[----:B------:R-:W-:Y:S02]  /*0810*/  SHF.R.U64 R128, R24, 0x10, R25 ;  /* 0x0000001018807819 */ /* 0x000fe40000001219 */
[----:B----4-:R-:W-:Y:S02]  /*0820*/  MOV R53, R26 ;  /* 0x0000001a00357202 */ /* 0x010fe40000000f00 */
[--C-:B------:R-:W-:Y:S02]  /*0830*/  SHF.R.U64 R26, R26, 0x10, R27.reuse ;  /* 0x000000101a1a7819 */ /* 0x100fe4000000121b */
[----:B------:R-:W-:Y:S02]  /*0840*/  MOV R24, R27 ;  /* 0x0000001b00187202 */ /* 0x000fe40000000f00 */
[----:B-1----:R-:W-:-:S02]  /*0850*/  SHF.R.U32.HI R56, RZ, 0x10, R27 ;  /* 0x00000010ff387819 */ /* 0x002fc4000001161b */
[----:B------:R-:W-:Y:S02]  /*0860*/  SHF.R.U32.HI R27, RZ, 0x10, R43 ;  /* 0x00000010ff1b7819 */ /* 0x000fe4000001162b */
[----:B------:R-:W-:Y:S02]  /*0870*/  MOV R124, R25 ;  /* 0x00000019007c7202 */ /* 0x000fe40000000f00 */
[----:B------:R-:W-:Y:S02]  /*0880*/  SHF.R.U32.HI R126, RZ, 0x10, R25 ;  /* 0x00000010ff7e7819 */ /* 0x000fe40000011619 */
[----:B------:R-:W-:Y:S01]  /*0890*/  SHF.R.U64 R25, R42, 0x10, R43 ;  /* 0x000000102a197819 */ /* 0x000fe2000000122b */
[----:B------:R-:W-:Y:S01]  /*08a0*/  HADD2.F32 R42, -RZ, R42.H0_H0 ;  /* 0x2000002aff2a7230 */ /* 0x000fe20000004100 */
[----:B------:R-:W-:Y:S01]  /*08b0*/  FSEL R132, R125, RZ, !P0 ;  /* 0x000000ff7d847208 */ /* 0x000fe20004000000 */
[----:B------:R-:W-:Y:S01]  /*08c0*/  HADD2.F32 R131, -RZ, R47.H0_H0 ;  /* 0x2000002fff837230 */ /* 0x000fe20000004100 */
[--C-:B------:R-:W-:Y:S01]  /*08d0*/  SHF.R.U64 R127, R46, 0x10, R47.reuse ;  /* 0x000000102e7f7819 */ /* 0x100fe2000000122f */
[----:B------:R-:W-:Y:S01]  /*08e0*/  HADD2.F32 R27, -RZ, R27.H0_H0 ;  /* 0x2000001bff1b7230 */ /* 0x000fe20000004100 */
[----:B------:R-:W-:-:S02]  /*08f0*/  SHF.R.U32.HI R57, RZ, 0x10, R47 ;  /* 0x00000010ff397819 */ /* 0x000fc4000001162f */
[----:B0-----:R-:W-:Y:S02]  /*0900*/  MOV R55, R28 ;  /* 0x0000001c00377202 */ /* 0x001fe40000000f00 */
[----:B------:R-:W-:Y:S02]  /*0910*/  SHF.R.U64 R58, R28, 0x10, R29 ;  /* 0x000000101c3a7819 */ /* 0x000fe4000000121d */
[----:B------:R-:W-:Y:S02]  /*0920*/  MOV R71, R30 ;  /* 0x0000001e00477202 */ /* 0x000fe40000000f00 */
[--C-:B------:R-:W-:Y:S01]  /*0930*/  SHF.R.U64 R67, R30, 0x10, R31.reuse ;  /* 0x000000101e437819 */ /* 0x100fe2000000121f */
[----:B------:R-:W-:Y:S01]  /*0940*/  HADD2.F32 R47, -RZ, R51.H0_H0 ;  /* 0x20000033ff2f7230 */ /* 0x000fe20000004100 */
[----:B------:R-:W-:Y:S02]  /*0950*/  MOV R59, R40 ;  /* 0x00000028003b7202 */ /* 0x000fe40000000f00 */
[----:B------:R-:W-:Y:S01]  /*0960*/  MOV R61, R31 ;  /* 0x0000001f003d7202 */ /* 0x000fe20000000f00 */
[----:B------:R-:W-:Y:S01]  /*0970*/  HADD2.F32 R129, -RZ, R49.H0_H0 ;  /* 0x20000031ff817230 */ /* 0x000fe20000004100 */
[----:B------:R-:W-:-:S02]  /*0980*/  SHF.R.U32.HI R63, RZ, 0x10, R31 ;  /* 0x00000010ff3f7819 */ /* 0x000fc4000001161f */
[--C-:B------:R-:W-:Y:S02]  /*0990*/  SHF.R.U64 R40, R40, 0x10, R41.reuse ;  /* 0x0000001028287819 */ /* 0x100fe40000001229 */
[----:B------:R-:W-:Y:S02]  /*09a0*/  MOV R28, R41 ;  /* 0x00000029001c7202 */ /* 0x000fe40000000f00 */
[----:B------:R-:W-:Y:S02]  /*09b0*/  SHF.R.U32.HI R30, RZ, 0x10, R41 ;  /* 0x00000010ff1e7819 */ /* 0x000fe40000011629 */
[--C-:B------:R-:W-:Y:S02]  /*09c0*/  SHF.R.U64 R41, R48, 0x10, R49.reuse ;  /* 0x0000001030297819 */ /* 0x100fe40000001231 */
[----:B------:R-:W-:Y:S01]  /*09d0*/  SHF.R.U32.HI R31, RZ, 0x10, R49 ;  /* 0x00000010ff1f7819 */ /* 0x000fe20000011631 */
[C---:B------:R-:W-:Y:S02]  /*09e0*/  FADD.FTZ R49, -R132.reuse, R42 ;  /* 0x0000002a84317221 */ /* 0x040fe40000010100 */
[C---:B------:R-:W-:Y:S01]  /*09f0*/  FADD.FTZ R137, -R132.reuse, R27 ;  /* 0x0000001b84897221 */ /* 0x040fe20000010100 */
[----:B------:R-:W-:Y:S01]  /*0a00*/  HADD2.F32 R43, -RZ, R43.H0_H0 ;  /* 0x2000002bff2b7230 */ /* 0x000fe20000004100 */
[----:B------:R-:W-:Y:S01]  /*0a10*/  FADD.FTZ R27, -R132, R47 ;  /* 0x0000002f841b7221 */ /* 0x000fe20000010100 */
[----:B------:R-:W-:Y:S01]  /*0a20*/  HADD2.F32 R47, -RZ, R130.H0_H0 ;  /* 0x20000082ff2f7230 */ /* 0x000fe20000004100 */
[----:B------:R-:W-:Y:S01]  /*0a30*/  SHF.R.U64 R141, R44, 0x10, R45 ;  /* 0x000000102c8d7819 */ /* 0x000fe2000000122d */
[----:B------:R-:W-:Y:S01]  /*0a40*/  FMUL.FTZ R49, R122, R49 ;  /* 0x000000317a317220 */ /* 0x000fe20000410000 */
[----:B------:R-:W-:-:S02]  /*0a50*/  HADD2.F32 R44, -RZ, R44.H0_H0 ;  /* 0x2000002cff2c7230 */ /* 0x000fc40000004100 */
[----:B------:R-:W-:Y:S01]  /*0a60*/  HADD2.F32 R25, -RZ, R25.H0_H0 ;  /* 0x20000019ff197230 */ /* 0x000fe20000004100 */
[----:B------:R-:W-:Y:S01]  /*0a70*/  SHF.R.U32.HI R139, RZ, 0x10, R45 ;  /* 0x00000010ff8b7819 */ /* 0x000fe2000001162d */
[----:B------:R-:W-:Y:S01]  /*0a80*/  HADD2.F32 R46, -RZ, R46.H0_H0 ;  /* 0x2000002eff2e7230 */ /* 0x000fe20000004100 */
[----:B------:R-:W-:Y:S01]  /*0a90*/  MOV R54, R29 ;  /* 0x0000001d00367202 */ /* 0x000fe20000000f00 */
[----:B------:R-:W-:Y:S01]  /*0aa0*/  HADD2.F32 R135, -RZ, R45.H0_H0 ;  /* 0x2000002dff877230 */ /* 0x000fe20000004100 */
[----:B------:R-:W-:Y:S01]  /*0ab0*/  SHF.R.U32.HI R68, RZ, 0x10, R29 ;  /* 0x00000010ff447819 */ /* 0x000fe2000001161d */
[----:B------:R-:W-:Y:S01]  /*0ac0*/  HADD2.F32 R65, -RZ, R48.H0_H0 ;  /* 0x20000030ff417230 */ /* 0x000fe20000004100 */
[----:B------:R-:W-:Y:S01]  /*0ad0*/  SHF.R.U32.HI R48, RZ, 0x10, R51 ;  /* 0x00000010ff307819 */ /* 0x000fe20000011633 */
[----:B------:R-:W-:Y:S01]  /*0ae0*/  FADD.FTZ R45, -R132, R43 ;  /* 0x0000002b842d7221 */ /* 0x000fe20000010100 */
[----:B------:R-:W-:Y:S01]  /*0af0*/  HADD2.F32 R128, -RZ, R128.H0_H0 ;  /* 0x20000080ff807230 */ /* 0x000fe20000004100 */
[----:B------:R-:W-:Y:S01]  /*0b00*/  FADD.FTZ R110, R47, R110 ;  /* 0x0000006e2f6e7221 */ /* 0x000fe20000010000 */
[----:B------:R-:W-:Y:S01]  /*0b10*/  SHF.R.U64 R29, R50, 0x10, R51 ;  /* 0x00000010321d7819 */ /* 0x000fe20000001233 */
[----:B------:R-:W-:-:S02]  /*0b20*/  FFMA.FTZ R116, R49, R47, R116 ;  /* 0x0000002f31747223 */ /* 0x000fc40000010074 */
[----:B------:R-:W-:Y:S02]  /*0b30*/  FMUL.FTZ R47, R20, R47 ;  /* 0x0000002f142f7220 */ /* 0x000fe40000410000 */
[C---:B------:R-:W-:Y:S02]  /*0b40*/  FADD.FTZ R43, -R132.reuse, R25 ;  /* 0x00000019842b7221 */ /* 0x040fe40000010100 */
[C---:B------:R-:W-:Y:S01]  /*0b50*/  FADD.FTZ R51, -R132.reuse, R44 ;  /* 0x0000002c84337221 */ /* 0x040fe20000010100 */
[----:B------:R-:W-:Y:S01]  /*0b60*/  HADD2.F32 R133, -RZ, R124.H0_H0 ;  /* 0x2000007cff857230 */ /* 0x000fe20000004100 */
[----:B------:R-:W-:Y:S01]  /*0b70*/  FADD.FTZ R125, -R132, R46 ;  /* 0x0000002e847d7221 */ /* 0x000fe20000010100 */
[----:B------:R-:W-:Y:S01]  /*0b80*/  HADD2.F32 R145, -RZ, R24.H0_H0 ;  /* 0x20000018ff917230 */ /* 0x000fe20000004100 */
[C---:B------:R-:W-:Y:S01]  /*0b90*/  FMUL.FTZ R44, R122.reuse, R137 ;  /* 0x000000897a2c7220 */ /* 0x040fe20000410000 */
[----:B------:R-:W-:Y:S01]  /*0ba0*/  HADD2.F32 R137, -RZ, R28.H0_H0 ;  /* 0x2000001cff897230 */ /* 0x000fe20000004100 */
[----:B------:R-:W-:Y:S01]  /*0bb0*/  FMUL.FTZ R46, R122, R45 ;  /* 0x0000002d7a2e7220 */ /* 0x000fe20000410000 */
[----:B------:R-:W-:Y:S01]  /*0bc0*/  HADD2.F32 R25, -RZ, R48.H0_H0 ;  /* 0x20000030ff197230 */ /* 0x000fe20000004100 */
[----:B------:R-:W-:Y:S01]  /*0bd0*/  FMUL.FTZ R45, R21, R128 ;  /* 0x00000080152d7220 */ /* 0x000fe20000410000 */
[----:B------:R-:W-:Y:S01]  /*0be0*/  HADD2.F32 R24, -RZ, R63.H0_H0 ;  /* 0x2000003fff187230 */ /* 0x000fe20000004100 */
[----:B------:R-:W-:-:S02]  /*0bf0*/  FADD.FTZ R28, RZ, R47 ;  /* 0x0000002fff1c7221 */ /* 0x000fc40000010000 */
[----:B------:R-:W-:Y:S02]  /*0c00*/  FMUL.FTZ R48, R122, R43 ;  /* 0x0000002b7a307220 */ /* 0x000fe40000410000 */
[----:B------:R-:W-:Y:S01]  /*0c10*/  FFMA.FTZ R63, R49, R47, RZ ;  /* 0x0000002f313f7223 */ /* 0x000fe200000100ff */
[----:B------:R-:W-:Y:S01]  /*0c20*/  HADD2.F32 R126, -RZ, R126.H0_H0 ;  /* 0x2000007eff7e7230 */ /* 0x000fe20000004100 */
[----:B------:R-:W-:Y:S02]  /*0c30*/  FMUL.FTZ R43, R22, R133 ;  /* 0x00000085162b7220 */ /* 0x000fe40000410000 */
[----:B------:R-:W-:Y:S01]  /*0c40*/  FADD.FTZ R28, R28, R45 ;  /* 0x0000002d1c1c7221 */ /* 0x000fe20000010000 */
[----:B------:R-:W-:Y:S01]  /*0c50*/  HADD2.F32 R124, -RZ, R26.H0_H0 ;  /* 0x2000001aff7c7230 */ /* 0x000fe20000004100 */
[----:B------:R-:W-:Y:S01]  /*0c60*/  FFMA.FTZ R63, R48, R45, R63 ;  /* 0x0000002d303f7223 */ /* 0x000fe2000001003f */
[----:B------:R-:W-:Y:S01]  /*0c70*/  HADD2.F32 R143, -RZ, R53.H0_H0 ;  /* 0x20000035ff8f7230 */ /* 0x000fe20000004100 */
[----:B------:R-:W-:Y:S01]  /*0c80*/  FMUL.FTZ R42, R23, R126 ;  /* 0x0000007e172a7220 */ /* 0x000fe20000410000 */
[----:B------:R-:W-:Y:S01]  /*0c90*/  HADD2.F32 R26, -RZ, R67.H0_H0 ;  /* 0x20000043ff1a7230 */ /* 0x000fe20000004100 */
[----:B------:R-:W-:Y:S01]  /*0ca0*/  FADD.FTZ R67, R28, R43 ;  /* 0x0000002b1c437221 */ /* 0x000fe20000010000 */
[----:B------:R-:W-:Y:S01]  /*0cb0*/  HADD2.F32 R141, -RZ, R141.H0_H0 ;  /* 0x2000008dff8d7230 */ /* 0x000fe20000004100 */
[----:B------:R-:W-:Y:S01]  /*0cc0*/  FFMA.FTZ R63, R46, R43, R63 ;  /* 0x0000002b2e3f7223 */ /* 0x000fe2000001003f */
[----:B------:R-:W-:Y:S01]  /*0cd0*/  HADD2.F32 R127, -RZ, R127.H0_H0 ;  /* 0x2000007fff7f7230 */ /* 0x000fe20000004100 */
[----:B------:R-:W-:Y:S01]  /*0ce0*/  FADD.FTZ R67, R67, R42 ;  /* 0x0000002a43437221 */ /* 0x000fe20000010000 */
[----:B------:R-:W-:Y:S01]  /*0cf0*/  HADD2.F32 R69, -RZ, R50.H0_H0 ;  /* 0x20000032ff457230 */ /* 0x000fe20000004100 */
[----:B------:R-:W-:Y:S01]  /*0d00*/  FMUL.FTZ R50, R16, R143 ;  /* 0x0000008f10327220 */ /* 0x000fe20000410000 */
[----:B------:R-:W-:Y:S01]  /*0d10*/  HADD2.F32 R139, -RZ, R139.H0_H0 ;  /* 0x2000008bff8b7230 */ /* 0x000fe20000004100 */
[----:B------:R-:W-:-:S02]  /*0d20*/  FADD.FTZ R141, -R132, R141 ;  /* 0x0000008d848d7221 */ /* 0x000fc40000010100 */
[----:B------:R-:W-:Y:S02]  /*0d30*/  FMUL.FTZ R51, R122, R51 ;  /* 0x000000337a337220 */ /* 0x000fe40000410000 */
[----:B------:R-:W-:Y:S01]  /*0d40*/  FFMA.FTZ R28, R44, R42, R63 ;  /* 0x0000002a2c1c7223 */ /* 0x000fe2000001003f */
[----:B------:R-:W-:Y:S01]  /*0d50*/  HADD2.F32 R149, -RZ, R54.H0_H0 ;  /* 0x20000036ff957230 */ /* 0x000fe20000004100 */
[C---:B------:R-:W-:Y:S02]  /*0d60*/  FADD.FTZ R127, -R132.reuse, R127 ;  /* 0x0000007f847f7221 */ /* 0x040fe40000010100 */
[----:B------:R-:W-:Y:S02]  /*0d70*/  FMUL.FTZ R54, R17, R124 ;  /* 0x0000007c11367220 */ /* 0x000fe40000410000 */
[----:B------:R-:W-:Y:S01]  /*0d80*/  FADD.FTZ R67, R67, R50 ;  /* 0x0000003243437221 */ /* 0x000fe20000010000 */
[----:B------:R-:W-:Y:S01]  /*0d90*/  HADD2.F32 R41, -RZ, R41.H0_H0 ;  /* 0x20000029ff297230 */ /* 0x000fe20000004100 */
[----:B------:R-:W-:Y:S01]  /*0da0*/  FADD.FTZ R135, -R132, R135 ;  /* 0x0000008784877221 */ /* 0x000fe20000010100 */
[----:B------:R-:W-:Y:S01]  /*0db0*/  HADD2.F32 R130, -RZ, R58.H0_H0 ;  /* 0x2000003aff827230 */ /* 0x000fe20000004100 */
[----:B------:R-:W-:-:S02]  /*0dc0*/  FMUL.FTZ R53, R122, R141 ;  /* 0x0000008d7a357220 */ /* 0x000fc40000410000 */
[----:B------:R-:W-:Y:S02]  /*0dd0*/  FFMA.FTZ R28, R51, R50, R28 ;  /* 0x00000032331c7223 */ /* 0x000fe4000001001c */
[----:B------:R-:W-:Y:S02]  /*0de0*/  FADD.FTZ R139, -R132, R139 ;  /* 0x0000008b848b7221 */ /* 0x000fe40000010100 */
[----:B------:R-:W-:Y:S02]  /*0df0*/  FADD.FTZ R108, R128, R108 ;  /* 0x0000006c806c7221 */ /* 0x000fe40000010000 */
[----:B------:R-:W-:Y:S02]  /*0e00*/  FFMA.FTZ R109, R48, R128, R109 ;  /* 0x00000080306d7223 */ /* 0x000fe4000001006d */
[----:B------:R-:W-:Y:S02]  /*0e10*/  FADD.FTZ R104, R126, R104 ;  /* 0x000000687e687221 */ /* 0x000fe40000010000 */
[----:B------:R-:W-:Y:S01]  /*0e20*/  FFMA.FTZ R105, R44, R126, R105 ;  /* 0x0000007e2c697223 */ /* 0x000fe20000010069 */
[----:B------:R-:W-:Y:S01]  /*0e30*/  HADD2.F32 R126, -RZ, R56.H0_H0 ;  /* 0x20000038ff7e7230 */ /* 0x000fe20000004100 */
[----:B------:R-:W-:Y:S01]  /*0e40*/  FMUL.FTZ R128, R122, R127 ;  /* 0x0000007f7a807220 */ /* 0x000fe20000410000 */
[----:B------:R-:W-:Y:S01]  /*0e50*/  HADD2.F32 R147, -RZ, R55.H0_H0 ;  /* 0x20000037ff937230 */ /* 0x000fe20000004100 */
[----:B------:R-:W-:-:S02]  /*0e60*/  FMUL.FTZ R58, R18, R145 ;  /* 0x00000091123a7220 */ /* 0x000fc40000410000 */
[----:B------:R-:W-:Y:S01]  /*0e70*/  FADD.FTZ R67, R67, R54 ;  /* 0x0000003643437221 */ /* 0x000fe20000010000 */
[----:B------:R-:W-:Y:S01]  /*0e80*/  HADD2.F32 R151, -RZ, R71.H0_H0 ;  /* 0x20000047ff977230 */ /* 0x000fe20000004100 */
[C---:B------:R-:W-:Y:S02]  /*0e90*/  FMUL.FTZ R55, R122.reuse, R135 ;  /* 0x000000877a377220 */ /* 0x040fe40000410000 */
[----:B------:R-:W-:Y:S01]  /*0ea0*/  FFMA.FTZ R28, R53, R54, R28 ;  /* 0x00000036351c7223 */ /* 0x000fe2000001001c */
[----:B------:R-:W-:Y:S01]  /*0eb0*/  HADD2.F32 R71, -RZ, R61.H0_H0 ;  /* 0x2000003dff477230 */ /* 0x000fe20000004100 */
[----:B------:R-:W-:Y:S02]  /*0ec0*/  FMUL.FTZ R56, R122, R139 ;  /* 0x0000008b7a387220 */ /* 0x000fe40000410000 */
[----:B------:R-:W-:Y:S02]  /*0ed0*/  FADD.FTZ R41, -R132, R41 ;  /* 0x0000002984297221 */ /* 0x000fe40000010100 */
[----:B------:R-:W-:-:S02]  /*0ee0*/  FADD.FTZ R91, R130, R91 ;  /* 0x0000005b825b7221 */ /* 0x000fc40000010000 */
[-C--:B------:R-:W-:Y:S02]  /*0ef0*/  FFMA.FTZ R75, R128, R130.reuse, R75 ;  /* 0x00000082804b7223 */ /* 0x080fe4000001004b */
[----:B------:R-:W-:Y:S01]  /*0f00*/  FMUL.FTZ R127, R13, R130 ;  /* 0x000000820d7f7220 */ /* 0x000fe20000410000 */
[----:B------:R-:W-:Y:S01]  /*0f10*/  HADD2.F32 R57, -RZ, R57.H0_H0 ;  /* 0x20000039ff397230 */ /* 0x000fe20000004100 */
        /* <DEDUP_REMOVED lines=15> */
[----:B------:R-:W-:Y:S02]  /*1010*/  FMUL.FTZ R59, R122, R125 ;  /* 0x0000007d7a3b7220 */ /* 0x000fe40000410000 */
[----:B------:R-:W-:Y:S02]  /*1020*/  FFMA.FTZ R28, R56, R61, R28 ;  /* 0x0000003d381c7223 */ /* 0x000fe4000001001c */
[----:B------:R-:W-:Y:S02]  /*1030*/  FADD.FTZ R57, -R132, R57 ;  /* 0x0000003984397221 */ /* 0x000fe40000010100 */
[----:B------:R-:W-:Y:S02]  /*1040*/  FADD.FTZ R95, R26, R95 ;  /* 0x0000005f1a5f7221 */ /* 0x000fe40000010000 */
[----:B------:R-:W-:-:S02]  /*1050*/  FFMA.FTZ R79, R126, R26, R79 ;  /* 0x0000001a7e4f7223 */ /* 0x000fc4000001004f */
[----:B------:R-:W-:Y:S02]  /*1060*/  FMUL.FTZ R67, R9, R26 ;  /* 0x0000001a09437220 */ /* 0x000fe40000410000 */
[C---:B------:R-:W-:Y:S02]  /*1070*/  FADD.FTZ R131, -R132.reuse, R131 ;  /* 0x0000008384837221 */ /* 0x040fe40000010100 */
[C---:B------:R-:W-:Y:S02]  /*1080*/  FADD.FTZ R65, -R132.reuse, R65 ;  /* 0x0000004184417221 */ /* 0x040fe40000010100 */
[C---:B------:R-:W-:Y:S02]  /*1090*/  FADD.FTZ R129, -R132.reuse, R129 ;  /* 0x0000008184817221 */ /* 0x040fe40000010100 */
[C---:B------:R-:W-:Y:S02]  /*10a0*/  FADD.FTZ R69, -R132.reuse, R69 ;  /* 0x0000004584457221 */ /* 0x040fe40000010100 */
[----:B------:R-:W-:-:S02]  /*10b0*/  FADD.FTZ R31, -R132, R31 ;  /* 0x0000001f841f7221 */ /* 0x000fc40000010100 */
[C---:B------:R-:W-:Y:S02]  /*10c0*/  FADD.FTZ R29, -R132.reuse, R29 ;  /* 0x0000001d841d7221 */ /* 0x040fe40000010100 */
[----:B------:R-:W-:Y:S01]  /*10d0*/  FADD.FTZ R25, -R132, R25 ;  /* 0x0000001984197221 */ /* 0x000fe20000010100 */
        /* <DEDUP_REMOVED lines=22> */
[----:B------:R-:W-:-:S02]  /*1240*/  FMUL.FTZ R65, R122, R65 ;  /* 0x000000417a417220 */ /* 0x000fc40000410000 */
[----:B------:R-:W-:Y:S02]  /*1250*/  FMUL.FTZ R63, R8, R151 ;  /* 0x00000097083f7220 */ /* 0x000fe40000410000 */
[----:B------:R-:W-:Y:S02]  /*1260*/  FFMA.FTZ R26, R68, R57, R28 ;  /* 0x00000039441a7223 */ /* 0x000fe4000001001c */
[----:B------:R-:W-:Y:S02]  /*1270*/  FADD.FTZ R24, R24, R63 ;  /* 0x0000003f18187221 */ /* 0x000fe40000010000 */
[----:B------:R-:W-:Y:S02]  /*1280*/  FFMA.FTZ R26, R65, R63, R26 ;  /* 0x0000003f411a7223 */ /* 0x000fe4000001001a */
[----:B------:R-:W-:Y:S02]  /*1290*/  FADD.FTZ R31, R24, R67 ;  /* 0x00000043181f7221 */ /* 0x000fe40000010000 */
[----:B------:R-:W-:-:S02]  /*12a0*/  FFMA.FTZ R26, R126, R67, R26 ;  /* 0x000000437e1a7223 */ /* 0x000fc4000001001a */
[----:B------:R-:W-:Y:S02]  /*12b0*/  FADD.FTZ R24, R31, R136 ;  /* 0x000000881f187221 */ /* 0x000fe40000010000 */
[----:B------:R-:W-:Y:S01]  /*12c0*/  FFMA.FTZ R26, R129, R136, R26 ;  /* 0x00000088811a7223 */ /* 0x000fe2000001001a */
[----:B------:R-:W-:Y:S01]  /*12d0*/  HADD2.F32 R40, -RZ, R40.H0_H0 ;  /* 0x20000028ff287230 */ /* 0x000fe20000004100 */
        /* <DEDUP_REMOVED lines=39> */
.L_x_5777:
        /* <DEDUP_REMOVED lines=18> */
.L_x_5778:
        /* <DEDUP_REMOVED lines=30> */
[----:B------:R-:W-:Y:S02]  /*1850*/  FADD.FTZ R24, R24, R29 ;  /* 0x0000001d18187221 */ /* 0x000fe40000010000 */
[----:B------:R-:W-:Y:S02]  /*1860*/  FADD.FTZ R30, R30, R141 ;  /* 0x0000008d1e1e7221 */ /* 0x000fe40000010000 */
[----:B------:R-:W-:Y:S02]  /*1870*/  FADD.FTZ R25, R31, R24 ;  /* 0x000000181f197221 */ /* 0x000fe40000010000 */
[----:B------:R-:W-:Y:S02]  /*1880*/  FMUL.FTZ R30, R30, c[0x0][0x1e0] ;  /* 0x000078001e1e7a20 */ /* 0x000fe40000410000 */
[----:B------:R-:W-:-:S03]  /*1890*/  FMUL.FTZ R25, R25, c[0x0][0x1e0] ;  /* 0x0000780019197a20 */ /* 0x000fc60000410000 */
[----:B------:R-:W-:Y:S02]  /*18a0*/  FSEL R24, R30, RZ, !P0 ;  /* 0x000000ff1e187208 */ /* 0x000fe40004000000 */
[----:B------:R-:W-:Y:S02]  /*18b0*/  @P1 MOV R30, R3 ;  /* 0x00000003001e1202 */ /* 0x000fe40000000f00 */
[----:B------:R-:W-:Y:S01]  /*18c0*/  LOP3.LUT P0, RZ, R70, 0xff, RZ, 0xc0, !PT ;  /* 0x000000ff46ff7812 */ /* 0x000fe2000780c0ff */
[-CC-:B------:R-:W-:Y:S02]  /*18d0*/  FFMA.FTZ R26, R49, R25.reuse, R24.reuse ;  /* 0x00000019311a7223 */ /* 0x180fe40000010018 */
[-CC-:B------:R-:W-:Y:S01]  /*18e0*/  FFMA.FTZ R48, R48, R25.reuse, R24.reuse ;  /* 0x0000001930307223 */ /* 0x180fe20000010018 */
[----:B------:R-:W-:Y:S01]  /*18f0*/  @P1 HADD2.F32 R30, -RZ, R30.H0_H0 ;  /* 0x2000001eff1e1230 */ /* 0x000fe20000004100 */
[----:B------:R-:W-:Y:S02]  /*1900*/  FFMA.FTZ R46, R46, R25, R24 ;  /* 0x000000192e2e7223 */ /* 0x000fe40000010018 */
[----:B------:R-:W-:Y:S01]  /*1910*/  FADD.FTZ R27, R47, -R26 ;  /* 0x8000001a2f1b7221 */ /* 0x000fe20000010000 */
[----:B------:R-:W-:Y:S01]  /*1920*/  @P1 HADD2.F32 R26, -RZ, R28.H0_H0 ;  /* 0x2000001cff1a1230 */ /* 0x000fe20000004100 */
[----:B------:R-:W-:Y:S01]  /*1930*/  FADD.FTZ R29, R45, -R48 ;  /* 0x800000302d1d7221 */ /* 0x000fe20000010000 */
[----:B------:R-:W-:Y:S01]  /*1940*/  @P1 HADD2.F32 R28, -RZ, R40.H0_H0 ;  /* 0x20000028ff1c1230 */ /* 0x000fe20000004100 */
[----:B------:R-:W-:Y:S01]  /*1950*/  FADD.FTZ R31, R43, -R46 ;  /* 0x8000002e2b1f7221 */ /* 0x000fe20000010000 */
[----:B------:R-:W-:Y:S01]  /*1960*/  @P1 SHF.R.U64 R43, R32, 0x10, R33 ;  /* 0x00000010202b1819 */ /* 0x000fe20000001221 */
[C---:B------:R-:W-:Y:S01]  /*1970*/  FMUL.FTZ R27, R122.reuse, R27 ;  /* 0x0000001b7a1b7220 */ /* 0x040fe20000410000 */
[----:B------:R-:W-:Y:S01]  /*1980*/  @P1 MOV R45, R34 ;  /* 0x00000022002d1202 */ /* 0x000fe20000000f00 */
[----:B------:R-:W-:Y:S01]  /*1990*/  FMUL.FTZ R29, R122, R29 ;  /* 0x0000001d7a1d7220 */ /* 0x000fe20000410000 */
[----:B------:R-:W-:Y:S01]  /*19a0*/  @P1 SHF.R.U64 R46, R34, 0x10, R35 ;  /* 0x00000010222e1819 */ /* 0x000fe20000001223 */
[----:B------:R-:W-:-:S02]  /*19b0*/  FMUL.FTZ R31, R122, R31 ;  /* 0x0000001f7a1f7220 */ /* 0x000fc40000410000 */
[----:B------:R-:W-:Y:S02]  /*19c0*/  @P1 FADD.FTZ R27, R27, R26 ;  /* 0x0000001a1b1b1221 */ /* 0x000fe40000010000 */
[----:B------:R-:W-:Y:S01]  /*19d0*/  @P1 FADD.FTZ R29, R29, R28 ;  /* 0x0000001c1d1d1221 */ /* 0x000fe20000010000 */
[----:B------:R-:W-:Y:S01]  /*19e0*/  @P1 HADD2.F32 R46, -RZ, R46.H0_H0 ;  /* 0x2000002eff2e1230 */ /* 0x000fe20000004100 */
[----:B------:R-:W-:Y:S02]  /*19f0*/  @P1 FADD.FTZ R31, R31, R30 ;  /* 0x0000001e1f1f1221 */ /* 0x000fe40000010000 */
[-C--:B------:R-:W-:Y:S02]  /*1a00*/  FMUL.FTZ R26, R27, R52.reuse ;  /* 0x000000341b1a7220 */ /* 0x080fe40000410000 */
[-C--:B------:R-:W-:Y:S02]  /*1a10*/  FMUL.FTZ R28, R29, R52.reuse ;  /* 0x000000341d1c7220 */ /* 0x080fe40000410000 */
[----:B------:R-:W-:-:S02]  /*1a20*/  FMUL.FTZ R40, R31, R52 ;  /* 0x000000341f287220 */ /* 0x000fc40000410000 */
        /* <DEDUP_REMOVED lines=13> */
[----:B------:R-:W-:Y:S01]  /*1b00*/  LOP3.LUT P0, RZ, R60, 0xff00, RZ, 0xc0, !PT ;  /* 0x0000ff003cff7812 */ /* 0x000fe2000780c0ff */
[----:B------:R-:W-:Y:S01]  /*1b10*/  @P1 HADD2.F32 R40, -RZ, R40.H0_H0 ;  /* 0x20000028ff281230 */ /* 0x000fe20000004100 */
[----:B------:R-:W-:Y:S01]  /*1b20*/  FADD.FTZ R51, R50, -R51 ;  /* 0x8000003332337221 */ /* 0x000fe20000010000 */
[C---:B------:R-:W-:Y:S01]  /*1b30*/  LOP3.LUT P3, RZ, R60.reuse, 0xff0000, RZ, 0xc0, !PT ;  /* 0x00ff00003cff7812 */ /* 0x040fe2000786c0ff */
[-C--:B------:R-:W-:Y:S01]  /*1b40*/  FFMA.FTZ R53, R53, R25.reuse, R24 ;  /* 0x0000001935357223 */ /* 0x080fe20000010018 */
[----:B------:R-:W-:Y:S01]  /*1b50*/  LOP3.LUT P4, RZ, R60, 0xff000000, RZ, 0xc0, !PT ;  /* 0xff0000003cff7812 */ /* 0x000fe2000788c0ff */
[----:B------:R-:W-:Y:S01]  /*1b60*/  @P1 FADD.FTZ R41, R41, R40 ;  /* 0x0000002829291221 */ /* 0x000fe20000010000 */
[----:B------:R-:W-:Y:S01]  /*1b70*/  @P1 HADD2.F32 R40, -RZ, R42.H0_H0 ;  /* 0x2000002aff281230 */ /* 0x000fe20000004100 */
[----:B------:R-:W-:Y:S01]  /*1b80*/  FFMA.FTZ R56, R56, R25, R24 ;  /* 0x0000001938387223 */ /* 0x000fe20000010018 */
[----:B------:R-:W-:Y:S01]  /*1b90*/  @P1 MOV R42, R33 ;  /* 0x00000021002a1202 */ /* 0x000fe20000000f00 */
[----:B------:R-:W-:Y:S01]  /*1ba0*/  FADD.FTZ R49, R125, -R44 ;  /* 0x8000002c7d317221 */ /* 0x000fe20000010000 */
[----:B------:R-:W-:Y:S01]  /*1bb0*/  @P1 SHF.R.U32.HI R44, RZ, 0x10, R33 ;  /* 0x00000010ff2c1819 */ /* 0x000fe20000011621 */
[----:B------:R-:W-:Y:S01]  /*1bc0*/  FMUL.FTZ R125, R122, R51 ;  /* 0x000000337a7d7220 */ /* 0x000fe20000410000 */
[----:B------:R-:W-:Y:S01]  /*1bd0*/  @P1 MOV R51, R35 ;  /* 0x0000002300331202 */ /* 0x000fe20000000f00 */
[-C--:B------:R-:W-:Y:S01]  /*1be0*/  FFMA.FTZ R55, R55, R25.reuse, R24 ;  /* 0x0000001937377223 */ /* 0x080fe20000010018 */
[----:B------:R-:W-:Y:S01]  /*1bf0*/  @P1 HADD2.F32 R42, -RZ, R42.H0_H0 ;  /* 0x2000002aff2a1230 */ /* 0x000fe20000004100 */
[----:B------:R-:W-:Y:S01]  /*1c00*/  FADD.FTZ R53, R54, -R53 ;  /* 0x8000003536357221 */ /* 0x000fe20000010000 */
[----:B------:R-:W-:Y:S01]  /*1c10*/  @P1 HADD2.F32 R44, -RZ, R44.H0_H0 ;  /* 0x2000002cff2c1230 */ /* 0x000fe20000004100 */
[----:B------:R-:W-:Y:S01]  /*1c20*/  FADD.FTZ R123, R61, -R56 ;  /* 0x800000383d7b7221 */ /* 0x000fe20000010000 */
[----:B------:R-:W-:Y:S01]  /*1c30*/  @P1 HADD2.F32 R56, -RZ, R51.H0_H0 ;  /* 0x20000033ff381230 */ /* 0x000fe20000004100 */
[----:B------:R-:W-:Y:S01]  /*1c40*/  @P1 FADD.FTZ R125, R125, R40 ;  /* 0x000000287d7d1221 */ /* 0x000fe20000010000 */
[----:B------:R-:W-:Y:S01]  /*1c50*/  @P1 HADD2.F32 R40, -RZ, R43.H0_H0 ;  /* 0x2000002bff281230 */ /* 0x000fe20000004100 */
[----:B------:R-:W-:Y:S01]  /*1c60*/  FADD.FTZ R55, R58, -R55 ;  /* 0x800000373a377221 */ /* 0x000fe20000010000 */
[----:B------:R0:W1:Y:S01]  /*1c70*/  F2F.F16.F32 R131, R30 ;  /* 0x0000001e00837304 */ /* 0x0000620000200800 */
[----:B------:R-:W-:-:S02]  /*1c80*/  FFMA.FTZ R59, R59, R25, R24 ;  /* 0x000000193b3b7223 */ /* 0x000fc40000010018 */
[----:B------:R-:W-:Y:S02]  /*1c90*/  FMUL.FTZ R43, R122, R53 ;  /* 0x000000357a2b7220 */ /* 0x000fe40000410000 */
[----:B------:R-:W-:Y:S02]  /*1ca0*/  FFMA.FTZ R128, R128, R25, R24 ;  /* 0x0000001980807223 */ /* 0x000fe40000010018 */
[----:B------:R-:W-:Y:S02]  /*1cb0*/  FMUL.FTZ R123, R122, R123 ;  /* 0x0000007b7a7b7220 */ /* 0x000fe40000410000 */
[----:B------:R-:W-:Y:S02]  /*1cc0*/  FADD.FTZ R59, R124, -R59 ;  /* 0x8000003b7c3b7221 */ /* 0x000fe40000010000 */
[----:B------:R-:W-:Y:S01]  /*1cd0*/  FMUL.FTZ R61, R122, R55 ;  /* 0x000000377a3d7220 */ /* 0x000fe20000410000 */
[----:B------:R-:W-:Y:S01]  /*1ce0*/  @P1 SHF.R.U32.HI R55, RZ, 0x10, R35 ;  /* 0x00000010ff371819 */ /* 0x000fe20000011623 */
[----:B------:R-:W-:-:S02]  /*1cf0*/  @P1 FADD.FTZ R43, R43, R40 ;  /* 0x000000282b2b1221 */ /* 0x000fc40000010000 */
[----:B------:R-:W-:Y:S02]  /*1d00*/  FADD.FTZ R47, R127, -R128 ;  /* 0x800000807f2f7221 */ /* 0x000fe40000010000 */
[----:B------:R-:W-:Y:S01]  /*1d10*/  @P1 FADD.FTZ R123, R123, R44 ;  /* 0x0000002c7b7b1221 */ /* 0x000fe20000010000 */
[----:B------:R-:W-:Y:S01]  /*1d20*/  @P1 HADD2.F32 R44, -RZ, R45.H0_H0 ;  /* 0x2000002dff2c1230 */ /* 0x000fe20000004100 */
[-C--:B------:R-:W-:Y:S01]  /*1d30*/  FMUL.FTZ R40, R41, R52.reuse ;  /* 0x0000003429287220 */ /* 0x080fe20000410000 */
[----:B------:R-:W2:Y:S01]  /*1d40*/  F2F.F16.F32 R127, R28 ;  /* 0x0000001c007f7304 */ /* 0x000ea20000200800 */
[----:B------:R-:W-:Y:S01]  /*1d50*/  @P1 FADD.FTZ R61, R61, R42 ;  /* 0x0000002a3d3d1221 */ /* 0x000fe20000010000 */
[----:B0-----:R-:W-:Y:S01]  /*1d60*/  @P1 HADD2.F32 R30, -RZ, R55.H0_H0 ;  /* 0x20000037ff1e1230 */ /* 0x001fe20000004100 */
[----:B------:R-:W-:Y:S02]  /*1d70*/  FMUL.FTZ R45, R122, R59 ;  /* 0x0000003b7a2d7220 */ /* 0x000fe40000410000 */
[----:B------:R-:W-:-:S02]  /*1d80*/  FMUL.FTZ R42, R125, R52 ;  /* 0x000000347d2a7220 */ /* 0x000fc40000410000 */
[----:B------:R-:W-:Y:S02]  /*1d90*/  FMUL.FTZ R47, R122, R47 ;  /* 0x0000002f7a2f7220 */ /* 0x000fe40000410000 */
[----:B------:R-:W-:Y:S02]  /*1da0*/  FMUL.FTZ R40, R40, c[0x0][0x1e8] ;  /* 0x00007a0028287a20 */ /* 0x000fe40000410000 */
[----:B------:R-:W-:Y:S02]  /*1db0*/  FMUL.FTZ R49, R122, R49 ;  /* 0x000000317a317220 */ /* 0x000fe40000410000 */
[----:B------:R-:W-:Y:S02]  /*1dc0*/  @P1 FADD.FTZ R45, R45, R44 ;  /* 0x0000002c2d2d1221 */ /* 0x000fe40000010000 */
[----:B------:R-:W-:Y:S02]  /*1dd0*/  FMUL.FTZ R44, R43, R52 ;  /* 0x000000342b2c7220 */ /* 0x000fe40000410000 */
[----:B------:R-:W-:-:S02]  /*1de0*/  FMUL.FTZ R42, R42, c[0x0][0x1e8] ;  /* 0x00007a002a2a7a20 */ /* 0x000fc40000410000 */
[----:B------:R-:W-:Y:S01]  /*1df0*/  @P1 FADD.FTZ R47, R47, R46 ;  /* 0x0000002e2f2f1221 */ /* 0x000fe20000010000 */
[----:B------:R-:W-:Y:S01]  /*1e00*/  FSEL R46, R40, RZ, P5 ;  /* 0x000000ff282e7208 */ /* 0x000fe20002800000 */
[----:B------:R-:W-:Y:S01]  /*1e10*/  @P1 FADD.FTZ R49, R49, R56 ;  /* 0x0000003831311221 */ /* 0x000fe20000010000 */
[----:B------:R-:W-:Y:S01]  /*1e20*/  FSEL R48, R42, RZ, P6 ;  /* 0x000000ff2a307208 */ /* 0x000fe20003000000 */
[-C--:B------:R-:W-:Y:S01]  /*1e30*/  FMUL.FTZ R40, R61, R52.reuse ;  /* 0x000000343d287220 */ /* 0x080fe20000410000 */
[----:B------:R0:W3:Y:S01]  /*1e40*/  F2F.F16.F32 R28, R46 ;  /* 0x0000002e001c7304 */ /* 0x0000e20000200800 */
[----:B------:R-:W-:Y:S01]  /*1e50*/  FMUL.FTZ R44, R44, c[0x0][0x1e8] ;  /* 0x00007a002c2c7a20 */ /* 0x000fe20000410000 */
[C---:B------:R-:W-:Y:S01]  /*1e60*/  LOP3.LUT P5, RZ, R62.reuse, 0xff, RZ, 0xc0, !PT ;  /* 0x000000ff3eff7812 */ /* 0x040fe200078ac0ff */
[-C--:B------:R-:W-:Y:S01]  /*1e70*/  FMUL.FTZ R53, R49, R52.reuse ;  /* 0x0000003431357220 */ /* 0x080fe20000410000 */
[----:B------:R-:W-:Y:S01]  /*1e80*/  LOP3.LUT P6, RZ, R62, 0xff00, RZ, 0xc0, !PT ;  /* 0x0000ff003eff7812 */ /* 0x000fe200078cc0ff */
[-C--:B------:R-:W-:Y:S01]  /*1e90*/  FMUL.FTZ R42, R123, R52.reuse ;  /* 0x000000347b2a7220 */ /* 0x080fe20000410000 */
[----:B------:R-:W-:Y:S01]  /*1ea0*/  FSEL R50, R44, RZ, P0 ;  /* 0x000000ff2c327208 */ /* 0x000fe20000000000 */
[----:B------:R-:W-:Y:S01]  /*1eb0*/  FMUL.FTZ R40, R40, c[0x0][0x1e8] ;  /* 0x00007a0028287a20 */ /* 0x000fe20000410000 */
[----:B------:R-:W-:Y:S01]  /*1ec0*/  LOP3.LUT P0, RZ, R62, 0xff0000, RZ, 0xc0, !PT ;  /* 0x00ff00003eff7812 */ /* 0x000fe2000780c0ff */
[----:B------:R-:W-:Y:S01]  /*1ed0*/  FMUL.FTZ R53, R53, c[0x0][0x1e8] ;  /* 0x00007a0035357a20 */ /* 0x000fe20000410000 */
[----:B0-----:R-:W-:Y:S01]  /*1ee0*/  @P1 MOV R46, R37 ;  /* 0x00000025002e1202 */ /* 0x001fe20000000f00 */
[----:B------:R-:W-:Y:S01]  /*1ef0*/  FMUL.FTZ R42, R42, c[0x0][0x1e8] ;  /* 0x00007a002a2a7a20 */ /* 0x000fe20000410000 */
[----:B------:R-:W-:Y:S01]  /*1f00*/  FSEL R54, R40, RZ, P3 ;  /* 0x000000ff28367208 */ /* 0x000fe20001800000 */
[----:B------:R-:W-:Y:S01]  /*1f10*/  FMUL.FTZ R51, R47, R52 ;  /* 0x000000342f337220 */ /* 0x000fe20000410000 */
[----:B------:R0:W4:Y:S01]  /*1f20*/  F2F.F16.F32 R40, R26 ;  /* 0x0000001a00287304 */ /* 0x0001220000200800 */
[-C--:B------:R-:W-:Y:S01]  /*1f30*/  FFMA.FTZ R58, R65, R25.reuse, R24 ;  /* 0x00000019413a7223 */ /* 0x080fe20000010018 */
[----:B------:R-:W-:Y:S01]  /*1f40*/  FSEL R56, R42, RZ, P4 ;  /* 0x000000ff2a387208 */ /* 0x000fe20002000000 */
[----:B------:R-:W-:Y:S01]  /*1f50*/  FMUL.FTZ R42, R51, c[0x0][0x1e8] ;  /* 0x00007a00332a7a20 */ /* 0x000fe20000410000 */
[----:B------:R-:W-:Y:S01]  /*1f60*/  @P1 HADD2.F32 R60, -RZ, R46.H0_H0 ;  /* 0x2000002eff3c1230 */ /* 0x000fe20000004100 */
[----:B------:R-:W-:Y:S01]  /*1f70*/  FADD.FTZ R51, R63, -R58 ;  /* 0x8000003a3f337221 */ /* 0x000fe20000010000 */
[----:B------:R-:W-:Y:S01]  /*1f80*/  LOP3.LUT P3, RZ, R62, 0xff000000, RZ, 0xc0, !PT ;  /* 0xff0000003eff7812 */ /* 0x000fe2000786c0ff */
[-CC-:B------:R-:W-:Y:S01]  /*1f90*/  FFMA.FTZ R126, R126, R25.reuse, R24.reuse ;  /* 0x000000197e7e7223 */ /* 0x180fe20000010018 */
[----:B------:R-:W-:Y:S01]  /*1fa0*/  FSEL R42, R42, RZ, P6 ;  /* 0x000000ff2a2a7208 */ /* 0x000fe20003000000 */
[----:B------:R-:W-:Y:S01]  /*1fb0*/  FFMA.FTZ R129, R129, R25, R24 ;  /* 0x0000001981817223 */ /* 0x000fe20000010018 */
[----:B0-----:R-:W-:Y:S01]  /*1fc0*/  FSEL R26, R53, RZ, P0 ;  /* 0x000000ff351a7208 */ /* 0x001fe20000000000 */
[----:B------:R-:W-:Y:S01]  /*1fd0*/  FMUL.FTZ R51, R122, R51 ;  /* 0x000000337a337220 */ /* 0x000fe20000410000 */
[----:B------:R-:W-:Y:S01]  /*1fe0*/  @P1 MOV R53, R36 ;  /* 0x0000002400351202 */ /* 0x000fe20000000f00 */
[----:B------:R-:W-:Y:S01]  /*1ff0*/  FADD.FTZ R67, R67, -R126 ;  /* 0x8000007e43437221 */ /* 0x000fe20000010000 */
[----:B------:R-:W-:Y:S01]  /*2000*/  LOP3.LUT P0, RZ, R64, 0xff000000, RZ, 0xc0, !PT ;  /* 0xff00000040ff7812 */ /* 0x000fe2000780c0ff */
[----:B------:R-:W-:Y:S01]  /*2010*/  FADD.FTZ R129, R136, -R129 ;  /* 0x8000008188817221 */ /* 0x000fe20000010000 */
[----:B------:R-:W-:Y:S01]  /*2020*/  LOP3.LUT P6, RZ, R64, 0xff0000, RZ, 0xc0, !PT ;  /* 0x00ff000040ff7812 */ /* 0x000fe200078cc0ff */
[----:B------:R-:W-:Y:S01]  /*2030*/  @P1 HADD2.F32 R58, -RZ, R53.H0_H0 ;  /* 0x20000035ff3a1230 */ /* 0x000fe20000004100 */
[----:B------:R-:W-:Y:S01]  /*2040*/  @P1 SHF.R.U64 R53, R36, 0x10, R37 ;  /* 0x0000001024351819 */ /* 0x000fe20000001225 */
[----:B------:R-:W-:Y:S01]  /*2050*/  FFMA.FTZ R68, R68, R25, R24 ;  /* 0x0000001944447223 */ /* 0x000fe20000010018 */
[----:B------:R-:W0:Y:S01]  /*2060*/  F2F.F16.F32 R42, R42 ;  /* 0x0000002a002a7304 */ /* 0x000e220000200800 */
[----:B------:R-:W-:Y:S01]  /*2070*/  FMUL.FTZ R55, R122, R129 ;  /* 0x000000817a377220 */ /* 0x000fe20000410000 */
[----:B------:R-:W-:Y:S01]  /*2080*/  LOP3.LUT P4, RZ, R64, 0xff, RZ, 0xc0, !PT ;  /* 0x000000ff40ff7812 */ /* 0x000fe2000788c0ff */
[----:B------:R-:W-:Y:S01]  /*2090*/  @P1 FADD.FTZ R51, R51, R58 ;  /* 0x0000003a33331221 */ /* 0x000fe20000010000 */
[----:B------:R-:W-:Y:S01]  /*20a0*/  @P1 HADD2.F32 R58, -RZ, R53.H0_H0 ;  /* 0x20000035ff3a1230 */ /* 0x000fe20000004100 */
[----:B------:R-:W-:-:S02]  /*20b0*/  FMUL.FTZ R53, R122, R67 ;  /* 0x000000437a357220 */ /* 0x000fc40000410000 */
[----:B------:R-:W-:Y:S01]  /*20c0*/  FADD.FTZ R57, R57, -R68 ;  /* 0x8000004439397221 */ /* 0x000fe20000010000 */
[----:B------:R0:W0:Y:S01]  /*20d0*/  F2F.F16.F32 R129, R54 ;  /* 0x0000003600817304 */ /* 0x0000220000200800 */
[----:B------:R-:W-:Y:S02]  /*20e0*/  @P1 FADD.FTZ R53, R53, R58 ;  /* 0x0000003a35351221 */ /* 0x000fe40000010000 */
[----:B------:R-:W-:Y:S02]  /*20f0*/  FFMA.FTZ R132, R132, R25, R24 ;  /* 0x0000001984847223 */ /* 0x000fe40000010018 */
[----:B------:R-:W-:Y:S01]  /*2100*/  @P1 FADD.FTZ R55, R55, R60 ;  /* 0x0000003c37371221 */ /* 0x000fe20000010000 */
[----:B------:R-:W-:Y:S01]  /*2110*/  @P1 SHF.R.U32.HI R60, RZ, 0x10, R37 ;  /* 0x00000010ff3c1819 */ /* 0x000fe20000011625 */
[----:B------:R-:W-:Y:S01]  /*2120*/  FMUL.FTZ R44, R45, R52 ;  /* 0x000000342d2c7220 */ /* 0x000fe20000410000 */
[----:B------:R-:W1:Y:S01]  /*2130*/  F2F.F16.F32 R65, R48 ;  /* 0x0000003000417304 */ /* 0x000e620000200800 */
[----:B------:R-:W-:-:S02]  /*2140*/  FMUL.FTZ R59, R122, R57 ;  /* 0x000000397a3b7220 */ /* 0x000fc40000410000 */
[-C--:B------:R-:W-:Y:S01]  /*2150*/  FMUL.FTZ R57, R53, R52.reuse ;  /* 0x0000003435397220 */ /* 0x080fe20000410000 */
[----:B------:R-:W-:Y:S01]  /*2160*/  @P1 HADD2.F32 R60, -RZ, R60.H0_H0 ;  /* 0x2000003cff3c1230 */ /* 0x000fe20000004100 */
[----:B------:R-:W-:Y:S02]  /*2170*/  FADD.FTZ R71, R71, -R132 ;  /* 0x8000008447477221 */ /* 0x000fe40000010000 */
[----:B------:R-:W-:Y:S02]  /*2180*/  FMUL.FTZ R44, R44, c[0x0][0x1e8] ;  /* 0x00007a002c2c7a20 */ /* 0x000fe40000410000 */
[----:B0-----:R-:W-:Y:S02]  /*2190*/  FMUL.FTZ R54, R57, c[0x0][0x1e8] ;  /* 0x00007a0039367a20 */ /* 0x001fe40000410000 */
[----:B------:R-:W-:Y:S01]  /*21a0*/  FMUL.FTZ R57, R122, R71 ;  /* 0x000000477a397220 */ /* 0x000fe20000410000 */
[----:B------:R-:W-:Y:S01]  /*21b0*/  FSEL R44, R44, RZ, P5 ;  /* 0x000000ff2c2c7208 */ /* 0x000fe20002800000 */
[----:B------:R-:W-:Y:S01]  /*21c0*/  @P1 FADD.FTZ R59, R59, R30 ;  /* 0x0000001e3b3b1221 */ /* 0x000fe20000010000 */
[----:B------:R-:W-:Y:S01]  /*21d0*/  LOP3.LUT P5, RZ, R64, 0xff00, RZ, 0xc0, !PT ;  /* 0x0000ff0040ff7812 */ /* 0x000fe200078ac0ff */
[----:B------:R-:W-:Y:S01]  /*21e0*/  @P1 FADD.FTZ R57, R57, R60 ;  /* 0x0000003c39391221 */ /* 0x000fe20000010000 */
[----:B------:R0:W1:Y:S01]  /*21f0*/  F2F.F16.F32 R139, R44 ;  /* 0x0000002c008b7304 */ /* 0x0000620000200800 */
[-C--:B------:R-:W-:Y:S01]  /*2200*/  FMUL.FTZ R46, R59, R52.reuse ;  /* 0x000000343b2e7220 */ /* 0x080fe20000410000 */
[----:B------:R-:W-:Y:S01]  /*2210*/  FSEL R54, R54, RZ, P5 ;  /* 0x000000ff36367208 */ /* 0x000fe20002800000 */
[-C--:B------:R-:W-:Y:S01]  /*2220*/  FMUL.FTZ R58, R55, R52.reuse ;  /* 0x00000034373a7220 */ /* 0x080fe20000410000 */
[----:B------:R-:W-:Y:S01]  /*2230*/  @P1 SHF.R.U32.HI R60, RZ, 0x10, R39 ;  /* 0x00000010ff3c1819 */ /* 0x000fe20000011627 */
[----:B------:R-:W-:Y:S01]  /*2240*/  FMUL.FTZ R46, R46, c[0x0][0x1e8] ;  /* 0x00007a002e2e7a20 */ /* 0x000fe20000410000 */
[----:B------:R-:W-:Y:S01]  /*2250*/  LOP3.LUT P5, RZ, R66, 0xff0000, RZ, 0xc0, !PT ;  /* 0x00ff000042ff7812 */ /* 0x000fe200078ac0ff */
[----:B------:R-:W-:Y:S01]  /*2260*/  FMUL.FTZ R58, R58, c[0x0][0x1e8] ;  /* 0x00007a003a3a7a20 */ /* 0x000fe20000410000 */
[----:B------:R1:W2:Y:S01]  /*2270*/  F2F.F16.F32 R30, R50 ;  /* 0x00000032001e7304 */ /* 0x0002a20000200800 */
[----:B0-----:R-:W-:-:S02]  /*2280*/  FMUL.FTZ R44, R57, R52 ;  /* 0x00000034392c7220 */ /* 0x001fc40000410000 */
[-CC-:B------:R-:W-:Y:S01]  /*2290*/  FFMA.FTZ R69, R69, R25.reuse, R24.reuse ;  /* 0x0000001945457223 */ /* 0x180fe20000010018 */
[----:B------:R-:W-:Y:S01]  /*22a0*/  FSEL R58, R58, RZ, P6 ;  /* 0x000000ff3a3a7208 */ /* 0x000fe20003000000 */
[----:B------:R-:W-:Y:S01]  /*22b0*/  FMUL.FTZ R44, R44, c[0x0][0x1e8] ;  /* 0x00007a002c2c7a20 */ /* 0x000fe20000410000 */
[----:B------:R-:W-:Y:S01]  /*22c0*/  LOP3.LUT P6, RZ, R66, 0xff000000, RZ, 0xc0, !PT ;  /* 0xff00000042ff7812 */ /* 0x000fe200078cc0ff */
[-CC-:B------:R-:W-:Y:S01]  /*22d0*/  FFMA.FTZ R134, R134, R25.reuse, R24.reuse ;  /* 0x0000001986867223 */ /* 0x180fe20000010018 */
[----:B------:R-:W0:Y:S01]  /*22e0*/  F2F.F16.F32 R54, R54 ;  /* 0x0000003600367304 */ /* 0x000e220000200800 */
[-CC-:B------:R-:W-:Y:S01]  /*22f0*/  FFMA.FTZ R63, R135, R25.reuse, R24.reuse ;  /* 0x00000019873f7223 */ /* 0x180fe20000010018 */
[----:B------:R-:W-:Y:S01]  /*2300*/  FSEL R44, R44, RZ, P0 ;  /* 0x000000ff2c2c7208 */ /* 0x000fe20000000000 */
[----:B------:R-:W-:Y:S01]  /*2310*/  FFMA.FTZ R24, R140, R25, R24 ;  /* 0x000000198c187223 */ /* 0x000fe20000010018 */
[----:B------:R-:W-:Y:S01]  /*2320*/  ISETP.NE.U32.AND P0, PT, RZ, c[0x0][0x258], PT ;  /* 0x00009600ff007a0c */ /* 0x000fe20003f05070 */
[----:B------:R-:W-:Y:S01]  /*2330*/  FADD.FTZ R69, R130, -R69 ;  /* 0x8000004582457221 */ /* 0x000fe20000010000 */
[----:B-1----:R-:W-:Y:S01]  /*2340*/  FSEL R50, R46, RZ, P3 ;  /* 0x000000ff2e327208 */ /* 0x002fe20001800000 */
[----:B------:R-:W-:Y:S01]  /*2350*/  FADD.FTZ R71, R137, -R24 ;  /* 0x8000001889477221 */ /* 0x000fe20000010000 */
[----:B------:R-:W-:Y:S01]  /*2360*/  ISETP.NE.AND.EX P0, PT, RZ, c[0x0][0x25c], PT, P0 ;  /* 0x00009700ff007a0c */ /* 0x000fe20003f05300 */
[----:B------:R1:W0:Y:S01]  /*2370*/  F2F.F16.F32 R46, R56 ;  /* 0x00000038002e7304 */ /* 0x0002220000200800 */
[----:B------:R-:W-:Y:S01]  /*2380*/  @P1 MOV R24, R38 ;  /* 0x0000002600181202 */ /* 0x000fe20000000f00 */
[----:B------:R-:W-:Y:S01]  /*2390*/  FADD.FTZ R67, R138, -R63 ;  /* 0x8000003f8a437221 */ /* 0x000fe20000010000 */
[----:B------:R-:W-:Y:S01]  /*23a0*/  @P1 MOV R25, R39 ;  /* 0x0000002700191202 */ /* 0x000fe20000000f00 */
[----:B------:R-:W-:Y:S01]  /*23b0*/  FMUL.FTZ R48, R51, R52 ;  /* 0x0000003433307220 */ /* 0x000fe20000410000 */
[----:B------:R-:W-:Y:S01]  /*23c0*/  LOP3.LUT P3, RZ, R66, 0xff, RZ, 0xc0, !PT ;  /* 0x000000ff42ff7812 */ /* 0x000fe2000786c0ff */
[----:B------:R-:W-:Y:S01]  /*23d0*/  @P1 HADD2.F32 R24, -RZ, R24.H0_H0 ;  /* 0x20000018ff181230 */ /* 0x000fe20000004100 */
[----:B------:R-:W-:Y:S01]  /*23e0*/  FMUL.FTZ R63, R122, R69 ;  /* 0x000000457a3f7220 */ /* 0x000fe20000410000 */
[----:B------:R-:W0:Y:S01]  /*23f0*/  F2F.F16.F32 R50, R50 ;  /* 0x0000003200327304 */ /* 0x000e220000200800 */
[----:B-1----:R-:W-:Y:S01]  /*2400*/  @P1 SHF.R.U64 R56, R38, 0x10, R39 ;  /* 0x0000001026381819 */ /* 0x002fe20000001227 */
[----:B------:R-:W-:-:S02]  /*2410*/  FADD.FTZ R133, R133, -R134 ;  /* 0x8000008685857221 */ /* 0x000fc40000010000 */
[----:B------:R-:W-:Y:S01]  /*2420*/  FMUL.FTZ R48, R48, c[0x0][0x1e8] ;  /* 0x00007a0030307a20 */ /* 0x000fe20000410000 */
[----:B------:R-:W-:Y:S01]  /*2430*/  @P0 F2FP.PACK_AB R27, RZ, R27 ;  /* 0x0000001bff1b023e */ /* 0x000fe200000000ff */
[----:B------:R-:W-:Y:S01]  /*2440*/  @P1 FADD.FTZ R63, R63, R24 ;  /* 0x000000183f3f1221 */ /* 0x000fe20000010000 */
[----:B------:R-:W-:Y:S01]  /*2450*/  @P1 HADD2.F32 R24, -RZ, R60.H0_H0 ;  /* 0x2000003cff181230 */ /* 0x000fe20000004100 */
[----:B------:R-:W1:Y:S01]  /*2460*/  F2F.F16.F32 R58, R58 ;  /* 0x0000003a003a7304 */ /* 0x000e620000200800 */
[C---:B------:R-:W-:Y:S01]  /*2470*/  FMUL.FTZ R69, R122.reuse, R133 ;  /* 0x000000857a457220 */ /* 0x040fe20000410000 */
[----:B------:R-:W-:Y:S01]  /*2480*/  @P0 F2FP.PACK_AB R29, RZ, R29 ;  /* 0x0000001dff1d023e */ /* 0x000fe200000000ff */
[C---:B------:R-:W-:Y:S01]  /*2490*/  FMUL.FTZ R67, R122.reuse, R67 ;  /* 0x000000437a437220 */ /* 0x040fe20000410000 */
[----:B------:R-:W-:Y:S01]  /*24a0*/  @P0 F2FP.PACK_AB R31, RZ, R31 ;  /* 0x0000001fff1f023e */ /* 0x000fe200000000ff */
[----:B------:R-:W-:Y:S01]  /*24b0*/  FMUL.FTZ R71, R122, R71 ;  /* 0x000000477a477220 */ /* 0x000fe20000410000 */
[----:B------:R-:W-:-:S02]  /*24c0*/  @P0 F2FP.PACK_AB R41, RZ, R41 ;  /* 0x00000029ff29023e */ /* 0x000fc400000000ff */
[----:B------:R0:W1:Y:S01]  /*24d0*/  F2F.F16.F32 R135, R26 ;  /* 0x0000001a00877304 */ /* 0x0000620000200800 */
[----:B------:R-:W-:Y:S01]  /*24e0*/  FSEL R48, R48, RZ, P4 ;  /* 0x000000ff30307208 */ /* 0x000fe20002000000 */
[----:B------:R-:W-:Y:S01]  /*24f0*/  @P1 FADD.FTZ R71, R71, R24 ;  /* 0x0000001847471221 */ /* 0x000fe20000010000 */
[----:B------:R-:W-:Y:S02]  /*2500*/  LOP3.LUT P4, RZ, R66, 0xff00, RZ, 0xc0, !PT ;  /* 0x0000ff0042ff7812 */ /* 0x000fe4000788c0ff */
[----:B------:R-:W-:Y:S02]  /*2510*/  @P0 PRMT R118, R27, 0x7610, R118 ;  /* 0x000076101b760816 */ /* 0x000fe40000000076 */
[----:B------:R-:W-:Y:S01]  /*2520*/  @P0 PRMT R119, R29, 0x7610, R119 ;  /* 0x000076101d770816 */ /* 0x000fe20000000077 */
[----:B0-----:R-:W-:Y:S01]  /*2530*/  @P1 HADD2.F32 R26, -RZ, R56.H0_H0 ;  /* 0x20000038ff1a1230 */ /* 0x001fe20000004100 */
[----:B------:R-:W-:Y:S01]  /*2540*/  @P0 PRMT R120, R31, 0x7610, R120 ;  /* 0x000076101f780816 */ /* 0x000fe20000000078 */
[----:B------:R-:W-:Y:S01]  /*2550*/  @P1 HADD2.F32 R56, -RZ, R25.H0_H0 ;  /* 0x20000019ff381230 */ /* 0x000fe20000004100 */
[----:B------:R-:W-:-:S02]  /*2560*/  @P0 F2FP.PACK_AB R125, RZ, R125 ;  /* 0x0000007dff7d023e */ /* 0x000fc400000000ff */
[----:B------:R-:W-:Y:S01]  /*2570*/  @P1 FADD.FTZ R69, R69, R26 ;  /* 0x0000001a45451221 */ /* 0x000fe20000010000 */
[----:B------:R-:W-:Y:S01]  /*2580*/  @P0 PRMT R121, R41, 0x7610, R121 ;  /* 0x0000761029790816 */ /* 0x000fe20000000079 */
        /* <DEDUP_REMOVED lines=10> */
.L_x_5770:
[----:B-1234-:R1:W2:Y:S01]  /*2630*/  F2F.F16.F32 R31, R44 ;  /* 0x0000002c001f7304 */ /* 0x01e2a20000200800 */
[----:B------:R-:W-:Y:S01]  /*2640*/  @P0 F2FP.PACK_AB R43, RZ, R43 ;  /* 0x0000002bff2b023e */ /* 0x000fe200000000ff */
[----:B0-----:R-:W-:Y:S01]  /*2650*/  IMAD.WIDE.U32 R24, R40, 0x10000, RZ ;  /* 0x0001000028187825 */ /* 0x001fe200078e00ff */
[----:B------:R-:W-:Y:S02]  /*2660*/  SHF.L.U32 R28, R28, 0x10, RZ ;  /* 0x000000101c1c7819 */ /* 0x000fe400000006ff */
[----:B------:R-:W-:Y:S01]  /*2670*/  @P0 PRMT R119, R43, 0x7610, R119 ;  /* 0x000076102b770816 */ /* 0x000fe20000000077 */
[----:B------:R-:W-:Y:S01]  /*2680*/  IMAD.WIDE.U32 R26, R42, 0x10000, RZ ;  /* 0x000100002a1a7825 */ /* 0x000fe200078e00ff */
[----:B------:R-:W-:Y:S02]  /*2690*/  LOP3.LUT R41, R25, R28, R131, 0xfe, !PT ;  /* 0x0000001c19297212 */ /* 0x000fe400078efe83 */
[----:B-1----:R-:W-:Y:S01]  /*26a0*/  MOV R44, 0x8 ;  /* 0x00000008002c7802 */ /* 0x002fe20000000f00 */
[----:B------:R-:W-:Y:S01]  /*26b0*/  IMAD.WIDE.U32 R28, R30, 0x10000, RZ ;  /* 0x000100001e1c7825 */ /* 0x000fe200078e00ff */
[----:B------:R-:W-:-:S02]  /*26c0*/  LOP3.LUT R40, R24, R127, RZ, 0xfc, !PT ;  /* 0x0000007f18287212 */ /* 0x000fc400078efcff */
[----:B------:R-:W-:Y:S01]  /*26d0*/  @P0 F2FP.PACK_AB R61, RZ, R61 ;  /* 0x0000003dff3d023e */ /* 0x000fe200000000ff */
[----:B------:R-:W-:Y:S01]  /*26e0*/  IMAD.WIDE.U32 R42, R115, R44, c[0x0][0x248] ;  /* 0x00009200732a7625 */ /* 0x000fe200078e002c */
[----:B------:R-:W-:Y:S02]  /*26f0*/  SHF.L.U32 R46, R46, 0x10, RZ ;  /* 0x000000102e2e7819 */ /* 0x000fe400000006ff */
[----:B------:R-:W-:Y:S02]  /*2700*/  @P0 PRMT R120, R61, 0x7610, R120 ;  /* 0x000076103d780816 */ /* 0x000fe40000000078 */
[----:B------:R0:W-:Y:S01]  /*2710*/  STG.E.64 [R42.64], R40 ;  /* 0x000000282a007986 */ /* 0x0001e2000c101b04 */
[----:B------:R-:W1:Y:S01]  /*2720*/  F2F.F16.F32 R61, R48 ;  /* 0x00000030003d7304 */ /* 0x000e620000200800 */
[----:B------:R-:W-:Y:S01]  /*2730*/  LOP3.LUT R25, R29, R46, R129, 0xfe, !PT ;  /* 0x0000002e1d197212 */ /* 0x000fe200078efe81 */
[----:B------:R-:W-:Y:S01]  /*2740*/  FMUL.FTZ R46, R63, R52 ;  /* 0x000000343f2e7220 */ /* 0x000fe20000410000 */
[----:B------:R-:W-:Y:S01]  /*2750*/  LOP3.LUT R24, R28, R65, RZ, 0xfc, !PT ;  /* 0x000000411c187212 */ /* 0x000fe200078efcff */
[----:B------:R-:W-:Y:S01]  /*2760*/  IMAD.WIDE.U32 R28, R54, 0x10000, RZ ;  /* 0x00010000361c7825 */ /* 0x000fe200078e00ff */
[----:B------:R-:W-:-:S02]  /*2770*/  SHF.L.U32 R30, R50, 0x10, RZ ;  /* 0x00000010321e7819 */ /* 0x000fc400000006ff */
[----:B--2---:R-:W-:Y:S01]  /*2780*/  SHF.L.U32 R31, R31, 0x10, RZ ;  /* 0x000000101f1f7819 */ /* 0x004fe200000006ff */
[----:B------:R-:W-:Y:S01]  /*2790*/  FMUL.FTZ R46, R46, c[0x0][0x1e8] ;  /* 0x00007a002e2e7a20 */ /* 0x000fe20000410000 */
[----:B------:R-:W-:Y:S02]  /*27a0*/  IADD3 R65, R115, 0x80, RZ ;  /* 0x0000008073417810 */ /* 0x000fe40007ffe0ff */
[----:B------:R-:W-:Y:S02]  /*27b0*/  @P0 F2FP.PACK_AB R123, RZ, R123 ;  /* 0x0000007bff7b023e */ /* 0x000fe400000000ff */
[----:B------:R-:W-:Y:S02]  /*27c0*/  LOP3.LUT R27, R27, R30, R135, 0xfe, !PT ;  /* 0x0000001e1b1b7212 */ /* 0x000fe400078efe87 */
[----:B------:R-:W-:Y:S01]  /*27d0*/  LOP3.LUT R29, R29, R31, R58, 0xfe, !PT ;  /* 0x0000001f1d1d7212 */ /* 0x000fe200078efe3a */
[----:B------:R-:W-:Y:S01]  /*27e0*/  IMAD.WIDE.U32 R30, R44, R65, c[0x0][0x248] ;  /* 0x000092002c1e7625 */ /* 0x000fe200078e0041 */
[----:B------:R-:W-:-:S02]  /*27f0*/  @P0 PRMT R118, R125, 0x7610, R118 ;  /* 0x000076107d760816 */ /* 0x000fc40000000076 */
[----:B------:R-:W-:Y:S02]  /*2800*/  @P0 PRMT R121, R123, 0x7610, R121 ;  /* 0x000076107b790816 */ /* 0x000fe40000000079 */
[----:B------:R-:W-:Y:S02]  /*2810*/  LOP3.LUT R26, R26, R139, RZ, 0xfc, !PT ;  /* 0x0000008b1a1a7212 */ /* 0x000fe400078efcff */
[----:B-1----:R-:W-:Y:S01]  /*2820*/  LOP3.LUT R28, R28, R61, RZ, 0xfc, !PT ;  /* 0x0000003d1c1c7212 */ /* 0x002fe200078efcff */
        /* <DEDUP_REMOVED lines=8> */
.L_x_5771:
[----:B0-----:R0:W-:Y:S01]  /*28b0*/  STG.E.64 [R30.64], R24 ;  /* 0x000000181e007986 */ /* 0x0011e2000c101b04 */
[----:B------:R-:W-:Y:S01]  /*28c0*/  FSEL R46, R46, RZ, P3 ;  /* 0x000000ff2e2e7208 */ /* 0x000fe20001800000 */
[----:B------:R-:W-:Y:S01]  /*28d0*/  FMUL.FTZ R42, R69, R52 ;  /* 0x00000034452a7220 */ /* 0x000fe20000410000 */
[----:B------:R-:W-:Y:S02]  /*28e0*/  IADD3 R41, R115, 0x100, RZ ;  /* 0x0000010073297810 */ /* 0x000fe40007ffe0ff */
[----:B------:R0:W1:Y:S01]  /*28f0*/  F2F.F16.F32 R43, R46 ;  /* 0x0000002e002b7304 */ /* 0x0000620000200800 */
[----:B------:R-:W-:Y:S01]  /*2900*/  @P0 F2FP.PACK_AB R45, RZ, R45 ;  /* 0x0000002dff2d023e */ /* 0x000fe200000000ff */
[----:B------:R-:W-:Y:S01]  /*2910*/  FMUL.FTZ R42, R42, c[0x0][0x1e8] ;  /* 0x00007a002a2a7a20 */ /* 0x000fe20000410000 */
[----:B------:R-:W-:Y:S01]  /*2920*/  @P0 F2FP.PACK_AB R47, RZ, R47 ;  /* 0x0000002fff2f023e */ /* 0x000fe200000000ff */
[----:B------:R-:W-:Y:S01]  /*2930*/  IMAD.WIDE.U32 R40, R44, R41, c[0x0][0x248] ;  /* 0x000092002c287625 */ /* 0x000fe200078e0029 */
[----:B------:R-:W-:-:S02]  /*2940*/  @P0 F2FP.PACK_AB R49, RZ, R49 ;  /* 0x00000031ff31023e */ /* 0x000fc400000000ff */
[----:B------:R-:W-:Y:S02]  /*2950*/  @P0 F2FP.PACK_AB R59, RZ, R59 ;  /* 0x0000003bff3b023e */ /* 0x000fe400000000ff */
[----:B------:R-:W-:Y:S02]  /*2960*/  @P0 PRMT R118, R45, 0x7610, R118 ;  /* 0x000076102d760816 */ /* 0x000fe40000000076 */
[----:B------:R-:W-:Y:S02]  /*2970*/  @P0 PRMT R119, R47, 0x7610, R119 ;  /* 0x000076102f770816 */ /* 0x000fe40000000077 */
[----:B------:R-:W-:Y:S02]  /*2980*/  @P0 PRMT R120, R49, 0x7610, R120 ;  /* 0x0000761031780816 */ /* 0x000fe40000000078 */
[----:B------:R-:W-:Y:S01]  /*2990*/  @P0 PRMT R121, R59, 0x7610, R121 ;  /* 0x000076103b790816 */ /* 0x000fe20000000079 */
[----:B------:R-:W-:Y:S05]  /*29a0*/  @!P0 BRA `(.L_x_5772) ;  /* 0x0000007000008947 */ /* 0x000fea0003800000 */
[----:B01----:R-:W-:Y:S02]  /*29b0*/  LOP3.LUT R24, R119, 0xffff, RZ, 0xc0, !PT ;  /* 0x0000ffff77187812 */ /* 0x003fe400078ec0ff */
[----:B------:R-:W-:-:S03]  /*29c0*/  PRMT R31, R120, 0x5410, R121 ;  /* 0x00005410781f7816 */ /* 0x000fc60000000079 */
[----:B------:R-:W-:-:S05]  /*29d0*/  IMAD.WIDE.U32 R24, R24, 0x10000, RZ ;  /* 0x0001000018187825 */ /* 0x000fca00078e00ff */
[----:B------:R-:W-:Y:S02]  /*29e0*/  LOP3.LUT R31, R31, R25, RZ, 0xfc, !PT ;  /* 0x000000191f1f7212 */ /* 0x000fe400078efcff */
[----:B------:R-:W-:Y:S01]  /*29f0*/  LOP3.LUT R30, R24, 0xffff, R118, 0xf8, !PT ;  /* 0x0000ffff181e7812 */ /* 0x000fe200078ef876 */
[----:B------:R-:W-:-:S05]  /*2a00*/  IMAD.WIDE.U32 R24, R113, R44, c[0x0][0x258] ;  /* 0x0000960071187625 */ /* 0x000fca00078e002c */
[----:B------:R0:W-:Y:S02]  /*2a10*/  STG.E.64 [R24.64], R30 ;  /* 0x0000001e18007986 */ /* 0x0001e4000c101b04 */
.L_x_5772:
[----:B01----:R0:W-:Y:S01]  /*2a20*/  STG.E.64 [R40.64], R26 ;  /* 0x0000001a28007986 */ /* 0x0031e2000c101b04 */
[----:B------:R-:W-:Y:S01]  /*2a30*/  FSEL R42, R42, RZ, P4 ;  /* 0x000000ff2a2a7208 */ /* 0x000fe20002000000 */
[-C--:B------:R-:W-:Y:S01]  /*2a40*/  FMUL.FTZ R30, R67, R52.reuse ;  /* 0x00000034431e7220 */ /* 0x080fe20000410000 */
[----:B------:R-:W-:Y:S01]  /*2a50*/  IADD3 R25, R115, 0x180, RZ ;  /* 0x0000018073197810 */ /* 0x000fe20007ffe0ff */
[----:B------:R-:W-:Y:S01]  /*2a60*/  FMUL.FTZ R52, R71, R52 ;  /* 0x0000003447347220 */ /* 0x000fe20000410000 */
[----:B------:R-:W-:Y:S01]  /*2a70*/  @P0 F2FP.PACK_AB R51, RZ, R51 ;  /* 0x00000033ff33023e */ /* 0x000fe200000000ff */
[----:B------:R-:W-:Y:S01]  /*2a80*/  FMUL.FTZ R30, R30, c[0x0][0x1e8] ;  /* 0x00007a001e1e7a20 */ /* 0x000fe20000410000 */
[----:B------:R-:W1:Y:S01]  /*2a90*/  F2F.F16.F32 R42, R42 ;  /* 0x0000002a002a7304 */ /* 0x000e620000200800 */
        /* <DEDUP_REMOVED lines=16> */
.L_x_5773:
[----:B0-----:R-:W-:Y:S01]  /*2ba0*/  FMUL.FTZ R52, R52, c[0x0][0x1e8] ;  /* 0x00007a0034347a20 */ /* 0x001fe20000410000 */
[----:B------:R0:W-:Y:S01]  /*2bb0*/  STG.E.64 [R24.64], R28 ;  /* 0x0000001c18007986 */ /* 0x0001e2000c101b04 */
[----:B------:R-:W-:Y:S02]  /*2bc0*/  FSEL R30, R30, RZ, P5 ;  /* 0x000000ff1e1e7208 */ /* 0x000fe40002800000 */
[----:B------:R-:W-:Y:S02]  /*2bd0*/  @P0 F2FP.PACK_AB R63, RZ, R63 ;  /* 0x0000003fff3f023e */ /* 0x000fe400000000ff */
[----:B------:R-:W-:Y:S02]  /*2be0*/  FSEL R52, R52, RZ, P6 ;  /* 0x000000ff34347208 */ /* 0x000fe40003000000 */
[----:B------:R-:W2:Y:S01]  /*2bf0*/  F2F.F16.F32 R30, R30 ;  /* 0x0000001e001e7304 */ /* 0x000ea20000200800 */
[----:B------:R-:W-:Y:S02]  /*2c00*/  @P0 F2FP.PACK_AB R69, RZ, R69 ;  /* 0x00000045ff45023e */ /* 0x000fe400000000ff */
[----:B------:R-:W-:-:S02]  /*2c10*/  @P0 F2FP.PACK_AB R67, RZ, R67 ;  /* 0x00000043ff43023e */ /* 0x000fc400000000ff */
[----:B------:R-:W-:Y:S02]  /*2c20*/  @P0 F2FP.PACK_AB R71, RZ, R71 ;  /* 0x00000047ff47023e */ /* 0x000fe400000000ff */
[----:B------:R-:W-:Y:S01]  /*2c30*/  @P0 PRMT R118, R63, 0x7610, R118 ;  /* 0x000076103f760816 */ /* 0x000fe20000000076 */
[----:B------:R-:W3:Y:S01]  /*2c40*/  F2F.F16.F32 R52, R52 ;  /* 0x0000003400347304 */ /* 0x000ee20000200800 */
[----:B------:R-:W-:Y:S02]  /*2c50*/  @P0 PRMT R119, R69, 0x7610, R119 ;  /* 0x0000761045770816 */ /* 0x000fe40000000077 */
[----:B------:R-:W-:Y:S02]  /*2c60*/  @P0 PRMT R120, R67, 0x7610, R120 ;  /* 0x0000761043780816 */ /* 0x000fe40000000078 */
[----:B------:R-:W-:Y:S01]  /*2c70*/  @P0 PRMT R121, R71, 0x7610, R121 ;  /* 0x0000761047790816 */ /* 0x000fe20000000079 */
[----:B------:R-:W-:Y:S05]  /*2c80*/  @!P0 BRA `(.L_x_5774) ;  /* 0x0000007000008947 */ /* 0x000fea0003800000 */
[----:B0-----:R-:W-:Y:S02]  /*2c90*/  LOP3.LUT R24, R119, 0xffff, RZ, 0xc0, !PT ;  /* 0x0000ffff77187812 */ /* 0x001fe400078ec0ff */
[----:B------:R-:W-:-:S03]  /*2ca0*/  PRMT R27, R120, 0x5410, R121 ;  /* 0x00005410781b7816 */ /* 0x000fc60000000079 */
[----:B------:R-:W-:-:S05]  /*2cb0*/  IMAD.WIDE.U32 R24, R24, 0x10000, RZ ;  /* 0x0001000018187825 */ /* 0x000fca00078e00ff */
[----:B------:R-:W-:Y:S02]  /*2cc0*/  LOP3.LUT R27, R27, R25, RZ, 0xfc, !PT ;  /* 0x000000191b1b7212 */ /* 0x000fe400078efcff */
[----:B------:R-:W-:Y:S01]  /*2cd0*/  LOP3.LUT R26, R24, 0xffff, R118, 0xf8, !PT ;  /* 0x0000ffff181a7812 */ /* 0x000fe200078ef876 */
[----:B------:R-:W-:-:S05]  /*2ce0*/  IMAD.WIDE.U32 R24, R111, R44, c[0x0][0x258] ;  /* 0x000096006f187625 */ /* 0x000fca00078e002c */
[----:B------:R0:W-:Y:S02]  /*2cf0*/  STG.E.64 [R24.64], R26 ;  /* 0x0000001a18007986 */ /* 0x0001e4000c101b04 */
.L_x_5774:
        /* <DEDUP_REMOVED lines=12> */
.L_x_5775:
        /* <DEDUP_REMOVED lines=40> */
.L_x_5767:
        /* <DEDUP_REMOVED lines=19> */
.L_x_5768:
[----:B------:R-:W-:Y:S01]  /*3170*/  HFMA2.MMA R28, -RZ, RZ, 0, 9.5367431640625e-07 ;  /* 0x00000010ff1c7435 */ /* 0x000fe200000001ff */
[----:B------:R-:W-:-:S02]  /*3180*/  MOV R27, R29 ;  /* 0x0000001d001b7202 */ /* 0x000fc40000000f00 */
[----:B------:R-:W-:Y:S02]  /*3190*/  MOV R30, 0x1f ;  /* 0x0000001f001e7802 */ /* 0x000fe40000000f00 */
[----:B------:R-:W-:Y:S02]  /*31a0*/  MOV R41, 0xffffffff ;  /* 0xffffffff00297802 */ /* 0x000fe40000000f00 */
[----:B------:R-:W-:Y:S02]  /*31b0*/  MOV R24, 0x31d0 ;  /* 0x000031d000187802 */ /* 0x000fe40000000f00 */
[----:B-----5:R-:W-:Y:S05]  /*31c0*/  CALL.REL.NOINC `($__internal_109_$__cuda_sm70_shflsync_down_p) ;  /* 0x0000046000007944 */ /* 0x020fea0003c00000 */
[----:B-1----:R-:W-:Y:S01]  /*31d0*/  MOV R26, R27 ;  /* 0x0000001b001a7202 */ /* 0x002fe20000000f00 */
[----:B0-----:R-:W-:Y:S05]  /*31e0*/  BRA `(.L_x_5777) ;  /* 0xffffe36000007947 */ /* 0x001fea000383ffff */
.L_x_5769:
[----:B------:R-:W-:Y:S01]  /*31f0*/  HFMA2.MMA R28, -RZ, RZ, 0, 9.5367431640625e-07 ;  /* 0x00000010ff1c7435 */ /* 0x000fe200000001ff */
[----:B------:R-:W-:Y:S02]  /*3200*/  MOV R27, R31 ;  /* 0x0000001f001b7202 */ /* 0x000fe40000000f00 */
[----:B------:R-:W-:Y:S02]  /*3210*/  MOV R30, 0x1f ;  /* 0x0000001f001e7802 */ /* 0x000fe40000000f00 */
[----:B------:R-:W-:-:S02]  /*3220*/  MOV R41, 0xffffffff ;  /* 0xffffffff00297802 */ /* 0x000fc40000000f00 */
[----:B------:R-:W-:Y:S02]  /*3230*/  MOV R24, 0x3250 ;  /* 0x0000325000187802 */ /* 0x000fe40000000f00 */
[----:B01---5:R-:W-:Y:S05]  /*3240*/  CALL.REL.NOINC `($__internal_109_$__cuda_sm70_shflsync_down_p) ;  /* 0x000003e000007944 */ /* 0x023fea0003c00000 */
[----:B------:R-:W-:Y:S01]  /*3250*/  FADD.FTZ R29, R29, R26 ;  /* 0x0000001a1d1d7221 */ /* 0x000fe20000010000 */
[----:B0-----:R-:W-:Y:S01]  /*3260*/  HFMA2.MMA R28, -RZ, RZ, 0, 4.76837158203125e-07 ;  /* 0x00000008ff1c7435 */ /* 0x001fe200000001ff */
[----:B-1----:R-:W-:Y:S01]  /*3270*/  FADD.FTZ R40, R31, R27 ;  /* 0x0000001b1f287221 */ /* 0x002fe20000010000 */
[----:B------:R-:W-:Y:S02]  /*3280*/  MOV R30, 0x1f ;  /* 0x0000001f001e7802 */ /* 0x000fe40000000f00 */
[----:B------:R-:W-:Y:S02]  /*3290*/  MOV R41, 0xffffffff ;  /* 0xffffffff00297802 */ /* 0x000fe40000000f00 */
[----:B------:R-:W-:Y:S02]  /*32a0*/  MOV R27, R29 ;  /* 0x0000001d001b7202 */ /* 0x000fe40000000f00 */
[----:B------:R-:W-:Y:S02]  /*32b0*/  MOV R24, 0x32d0 ;  /* 0x000032d000187802 */ /* 0x000fe40000000f00 */
[----:B------:R-:W-:Y:S05]  /*32c0*/  CALL.REL.NOINC `($__internal_109_$__cuda_sm70_shflsync_down_p) ;  /* 0x0000036000007944 */ /* 0x000fea0003c00000 */
[----:B0-----:R-:W-:Y:S01]  /*32d0*/  HFMA2.MMA R28, -RZ, RZ, 0, 4.76837158203125e-07 ;  /* 0x00000008ff1c7435 */ /* 0x001fe200000001ff */
[----:B-1----:R-:W-:-:S02]  /*32e0*/  MOV R26, R27 ;  /* 0x0000001b001a7202 */ /* 0x002fc40000000f00 */
[----:B------:R-:W-:Y:S02]  /*32f0*/  MOV R27, R40 ;  /* 0x00000028001b7202 */ /* 0x000fe40000000f00 */
[----:B------:R-:W-:Y:S02]  /*3300*/  MOV R30, 0x1f ;  /* 0x0000001f001e7802 */ /* 0x000fe40000000f00 */
[----:B------:R-:W-:Y:S02]  /*3310*/  MOV R41, 0xffffffff ;  /* 0xffffffff00297802 */ /* 0x000fe40000000f00 */
[----:B------:R-:W-:Y:S02]  /*3320*/  MOV R24, 0x3340 ;  /* 0x0000334000187802 */ /* 0x000fe40000000f00 */
[----:B------:R-:W-:Y:S05]  /*3330*/  CALL.REL.NOINC `($__internal_109_$__cuda_sm70_shflsync_down_p) ;  /* 0x000002f000007944 */ /* 0x000fea0003c00000 */
[----:B------:R-:W-:Y:S01]  /*3340*/  FADD.FTZ R29, R26, R29 ;  /* 0x0000001d1a1d7221 */ /* 0x000fe20000010000 */
[----:B0-----:R-:W-:Y:S01]  /*3350*/  HFMA2.MMA R28, -RZ, RZ, 0, 2.384185791015625e-07 ;  /* 0x00000004ff1c7435 */ /* 0x001fe200000001ff */
[----:B-1----:R-:W-:Y:S01]  /*3360*/  FADD.FTZ R40, R40, R27 ;  /* 0x0000001b28287221 */ /* 0x002fe20000010000 */
[----:B------:R-:W-:Y:S02]  /*3370*/  MOV R30, 0x1f ;  /* 0x0000001f001e7802 */ /* 0x000fe40000000f00 */
[----:B------:R-:W-:-:S02]  /*3380*/  MOV R41, 0xffffffff ;  /* 0xffffffff00297802 */ /* 0x000fc40000000f00 */
[----:B------:R-:W-:Y:S02]  /*3390*/  MOV R27, R29 ;  /* 0x0000001d001b7202 */ /* 0x000fe40000000f00 */
[----:B------:R-:W-:Y:S02]  /*33a0*/  MOV R24, 0x33c0 ;  /* 0x000033c000187802 */ /* 0x000fe40000000f00 */
[----:B------:R-:W-:Y:S05]  /*33b0*/  CALL.REL.NOINC `($__internal_109_$__cuda_sm70_shflsync_down_p) ;  /* 0x0000027000007944 */ /* 0x000fea0003c00000 */
[----:B0-----:R-:W-:Y:S01]  /*33c0*/  HFMA2.MMA R28, -RZ, RZ, 0, 2.384185791015625e-07 ;  /* 0x00000004ff1c7435 */ /* 0x001fe200000001ff */
[----:B-1----:R-:W-:Y:S02]  /*33d0*/  MOV R26, R27 ;  /* 0x0000001b001a7202 */ /* 0x002fe40000000f00 */
[----:B------:R-:W-:Y:S02]  /*33e0*/  MOV R27, R40 ;  /* 0x00000028001b7202 */ /* 0x000fe40000000f00 */
[----:B------:R-:W-:Y:S02]  /*33f0*/  MOV R30, 0x1f ;  /* 0x0000001f001e7802 */ /* 0x000fe40000000f00 */
[----:B------:R-:W-:Y:S02]  /*3400*/  MOV R41, 0xffffffff ;  /* 0xffffffff00297802 */ /* 0x000fe40000000f00 */
[----:B------:R-:W-:-:S02]  /*3410*/  MOV R24, 0x3430 ;  /* 0x0000343000187802 */ /* 0x000fc40000000f00 */
[----:B------:R-:W-:Y:S05]  /*3420*/  CALL.REL.NOINC `($__internal_109_$__cuda_sm70_shflsync_down_p) ;  /* 0x0000020000007944 */ /* 0x000fea0003c00000 */
[----:B------:R-:W-:Y:S01]  /*3430*/  FADD.FTZ R29, R26, R29 ;  /* 0x0000001d1a1d7221 */ /* 0x000fe20000010000 */
[----:B0-----:R-:W-:Y:S01]  /*3440*/  HFMA2.MMA R28, -RZ, RZ, 0, 1.1920928955078125e-07 ;  /* 0x00000002ff1c7435 */ /* 0x001fe200000001ff */
[----:B-1----:R-:W-:Y:S01]  /*3450*/  FADD.FTZ R40, R40, R27 ;  /* 0x0000001b28287221 */ /* 0x002fe20000010000 */
[----:B------:R-:W-:-:S02]  /*3460*/  MOV R30, 0x1f ;  /* 0x0000001f001e7802 */ /* 0x000fc40000000f00 */
[----:B------:R-:W-:Y:S02]  /*3470*/  MOV R41, 0xffffffff ;  /* 0xffffffff00297802 */ /* 0x000fe40000000f00 */
[----:B------:R-:W-:Y:S02]  /*3480*/  MOV R27, R29 ;  /* 0x0000001d001b7202 */ /* 0x000fe40000000f00 */
[----:B------:R-:W-:Y:S02]  /*3490*/  MOV R24, 0x34b0 ;  /* 0x000034b000187802 */ /* 0x000fe40000000f00 */
[----:B------:R-:W-:Y:S05]  /*34a0*/  CALL.REL.NOINC `($__internal_109_$__cuda_sm70_shflsync_down_p) ;  /* 0x0000018000007944 */ /* 0x000fea0003c00000 */
[----:B0-----:R-:W-:Y:S01]  /*34b0*/  HFMA2.MMA R28, -RZ, RZ, 0, 1.1920928955078125e-07 ;  /* 0x00000002ff1c7435 */ /* 0x001fe200000001ff */
[----:B-1----:R-:W-:Y:S02]  /*34c0*/  MOV R26, R27 ;  /* 0x0000001b001a7202 */ /* 0x002fe40000000f00 */
[----:B------:R-:W-:Y:S02]  /*34d0*/  MOV R27, R40 ;  /* 0x00000028001b7202 */ /* 0x000fe40000000f00 */
[----:B------:R-:W-:Y:S02]  /*34e0*/  MOV R30, 0x1f ;  /* 0x0000001f001e7802 */ /* 0x000fe40000000f00 */
[----:B------:R-:W-:-:S02]  /*34f0*/  MOV R41, 0xffffffff ;  /* 0xffffffff00297802 */ /* 0x000fc40000000f00 */
[----:B------:R-:W-:Y:S02]  /*3500*/  MOV R24, 0x3520 ;  /* 0x0000352000187802 */ /* 0x000fe40000000f00 */
[----:B------:R-:W-:Y:S05]  /*3510*/  CALL.REL.NOINC `($__internal_109_$__cuda_sm70_shflsync_down_p) ;  /* 0x0000011000007944 */ /* 0x000fea0003c00000 */
[----:B------:R-:W-:Y:S01]  /*3520*/  FADD.FTZ R29, R26, R29 ;  /* 0x0000001d1a1d7221 */ /* 0x000fe20000010000 */
[----:B0-----:R-:W-:Y:S01]  /*3530*/  HFMA2.MMA R28, -RZ, RZ, 0, 5.9604644775390625e-08 ;  /* 0x00000001ff1c7435 */ /* 0x001fe200000001ff */
[----:B-1----:R-:W-:Y:S01]  /*3540*/  FADD.FTZ R31, R40, R27 ;  /* 0x0000001b281f7221 */ /* 0x002fe20000010000 */
[----:B------:R-:W-:Y:S02]  /*3550*/  MOV R30, 0x1f ;  /* 0x0000001f001e7802 */ /* 0x000fe40000000f00 */
[----:B------:R-:W-:Y:S02]  /*3560*/  MOV R41, 0xffffffff ;  /* 0xffffffff00297802 */ /* 0x000fe40000000f00 */
[----:B------:R-:W-:Y:S02]  /*3570*/  MOV R27, R29 ;  /* 0x0000001d001b7202 */ /* 0x000fe40000000f00 */
[----:B------:R-:W-:Y:S02]  /*3580*/  MOV R24, 0x35a0 ;  /* 0x000035a000187802 */ /* 0x000fe40000000f00 */
[----:B------:R-:W-:Y:S05]  /*3590*/  CALL.REL.NOINC `($__internal_109_$__cuda_sm70_shflsync_down_p) ;  /* 0x0000009000007944 */ /* 0x000fea0003c00000 */
[----:B0-----:R-:W-:Y:S01]  /*35a0*/  HFMA2.MMA R28, -RZ, RZ, 0, 5.9604644775390625e-08 ;  /* 0x00000001ff1c7435 */ /* 0x001fe200000001ff */
[----:B-1----:R-:W-:-:S02]  /*35b0*/  MOV R40, R27 ;  /* 0x0000001b00287202 */ /* 0x002fc40000000f00 */
[----:B------:R-:W-:Y:S02]  /*35c0*/  MOV R27, R31 ;  /* 0x0000001f001b7202 */ /* 0x000fe40000000f00 */
[----:B------:R-:W-:Y:S02]  /*35d0*/  MOV R30, 0x1f ;  /* 0x0000001f001e7802 */ /* 0x000fe40000000f00 */
[----:B------:R-:W-:Y:S02]  /*35e0*/  MOV R41, 0xffffffff ;  /* 0xffffffff00297802 */ /* 0x000fe40000000f00 */
[----:B------:R-:W-:Y:S02]  /*35f0*/  MOV R24, 0x3610 ;  /* 0x0000361000187802 */ /* 0x000fe40000000f00 */
[----:B------:R-:W-:Y:S05]  /*3600*/  CALL.REL.NOINC `($__internal_109_$__cuda_sm70_shflsync_down_p) ;  /* 0x0000002000007944 */ /* 0x000fea0003c00000 */
[----:B-1----:R-:W-:Y:S01]  /*3610*/  MOV R24, R27 ;  /* 0x0000001b00187202 */ /* 0x002fe20000000f00 */
[----:B0-----:R-:W-:Y:S05]  /*3620*/  BRA `(.L_x_5778) ;  /* 0xffffe04000007947 */ /* 0x001fea000383ffff */
        .weak           $__internal_109_$__cuda_sm70_shflsync_down_p
        .type           $__internal_109_$__cuda_sm70_shflsync_down_p,@function
        .size           $__internal_109_$__cuda_sm70_shflsync_down_p,(.L_x_9853 - $__internal_109_$__cuda_sm70_shflsync_down_p)
$__internal_109_$__cuda_sm70_shflsync_down_p:
[----:B------:R-:W-:Y:S01]  /*3630*/  HFMA2.MMA R25, -RZ, RZ, 0, 0 ;  /* 0x00000000ff197435 */ /* 0x000fe200000001ff */
[----:B------:R-:W-:Y:S04]  /*3640*/  WARPSYNC R41 ;  /* 0x0000002900007348 */ /* 0x000fe80003800000 */
[----:B------:R0:W1:Y:S01]  /*3650*/  SHFL.DOWN PT, R27, R27, R28, R30 ;  /* 0x0800001c1b1b7389 */ /* 0x00006200000e001e */
[----:B------:R-:W-:Y:S05]  /*3660*/  RET.REL.NODEC R24 `(_ZN10layer_norm13ln_bwd_kernelINS_13Kernel_traitsIf6__halfS2_S2_fjLj2560ELj1ELj1ELj4ELj8ENS_18Kernel_traits_baseILj2560EfS2_S2_S2_fjLj128EEEEELb1ELb0ELb0ELb1EEEvNS_9BwdParamsE) ;  /* 0xffffc99018007950 */ /* 0x000fea0003c3ffff */
.L_x_5779:
        /* <DEDUP_REMOVED lines=9> */
.L_x_9853:


//--------------------- .text._ZN10layer_norm22ln_bwd_finalize_kernelINS_22Kernel_traits_finalizeILj2560Ef6__halfS2_S2_fjLb0ELj1024ELj4ENS_18Kernel_traits_baseILj2560EfS2_S2_S2_fjLj1024EEEEELb0ELb0EEEvNS_9BwdParamsE --------------------------
	.section	.text._ZN10layer_norm22ln_bwd_finalize_kernelINS_22Kernel_traits_finalizeILj2560Ef6__halfS2_S2_fjLb0ELj1024ELj4ENS_18Kernel_traits_baseILj2560EfS2_S2_S2_fjLj1024EEEEELb0ELb0EEEvNS_9BwdParamsE,"ax",@progbits
	.sectioninfo	@"SHI_REGISTERS=30"
	.align	128
        .global         _ZN10layer_norm22ln_bwd_finalize_kernelINS_22Kernel_traits_finalizeILj2560Ef6__halfS2_S2_fjLb0ELj1024ELj4ENS_18Kernel_traits_baseILj2560EfS2_S2_S2_fjLj1024EEEEELb0ELb0EEEvNS_9BwdParamsE
        .type           _ZN10layer_norm22ln_bwd_finalize_kernelINS_22Kernel_traits_finalizeILj2560Ef6__halfS2_S2_fjLb0ELj1024ELj4ENS_18Kernel_traits_baseILj2560EfS2_S2_S2_fjLj1024EEEEELb0ELb0EEEvNS_9BwdParamsE,@function
        .size           _ZN10layer_norm22ln_bwd_finalize_kernelINS_22Kernel_traits_finalizeILj2560Ef6__halfS2_S2_fjLb0ELj1024ELj4ENS_18Kernel_traits_baseILj2560EfS2_S2_S2_fjLj1024EEEEELb0ELb0EEEvNS_9BwdParamsE,(.L_x_9854 - _ZN10layer_norm22ln_bwd_finalize_kernelINS_22Kernel_traits_finalizeILj2560Ef6__halfS2_S2_fjLb0ELj1024ELj4ENS_18Kernel_traits_baseILj2560EfS2_S2_S2_fjLj1024EEEEELb0ELb0EEEvNS_9BwdParamsE)
        .other          _ZN10layer_norm22ln_bwd_finalize_kernelINS_22Kernel_traits_finalizeILj2560Ef6__halfS2_S2_fjLb0ELj1024ELj4ENS_18Kernel_traits_baseILj2560EfS2_S2_S2_fjLj1024EEEEELb0ELb0EEEvNS_9BwdParamsE,@"STO_CUDA_ENTRY STV_DEFAULT"
_ZN10layer_norm22ln_bwd_finalize_kernelINS_22Kernel_traits_finalizeILj2560Ef6__halfS2_S2_fjLb0ELj1024ELj4ENS_18Kernel_traits_baseILj2560EfS2_S2_S2_fjLj1024EEEEELb0ELb0EEEvNS_9BwdParamsE:
.text._ZN10layer_norm22ln_bwd_finalize_kernelINS_22Kernel_traits_finalizeILj2560Ef6__halfS2_S2_fjLb0ELj1024ELj4ENS_18Kernel_traits_baseILj2560EfS2_S2_S2_fjLj1024EEEEELb0ELb0EEEvNS_9BwdParamsE:
        /* <DEDUP_REMOVED lines=19> */
.L_x_5793:
        /* <DEDUP_REMOVED lines=28> */
.L_x_5784:
        /* <DEDUP_REMOVED lines=35> */
.L_x_5783:
[----:B------:R-:W-:Y:S05]  /*0520*/  BSYNC B1 ;  /* 0x0000000000017941 */ /* 0x000fea0003800000 */
.L_x_5782:
        /* <DEDUP_REMOVED lines=23> */
.L_x_5786:
[----:B------:R-:W-:Y:S05]  /*06a0*/  BSYNC B1 ;  /* 0x0000000000017941 */ /* 0x000fea0003800000 */
.L_x_5785:
        /* <DEDUP_REMOVED lines=11> */
.L_x_5787:
[----:B------:R-:W-:Y:S05]  /*0760*/  BSYNC B1 ;  /* 0x0000000000017941 */ /* 0x000fea0003800000 */
.L_x_5781:
[----:B------:R-:W-:Y:S05]  /*0770*/  BSYNC B0 ;  /* 0x0000000000007941 */ /* 0x000fea0003800000 */
.L_x_5780:
        /* <DEDUP_REMOVED lines=11> */
.L_x_5794:
        /* <DEDUP_REMOVED lines=18> */
.L_x_5795:
[----:B---3--:R-:W-:Y:S02]  /*0950*/  FADD.FTZ R4, R4, R9 ;  /* 0x0000000904047221 */ /* 0x008fe40000010000 */
[----:B-12---:R-:W-:-:S03]  /*0960*/  FADD.FTZ R6, R5, R6 ;  /* 0x0000000605067221 */ /* 0x006fc60000010000 */
[----:B------:R1:W-:Y:S04]  /*0970*/  @!P1 STS [R17.X4+0x2000], R4 ;  /* 0x0020000411009388 */ /* 0x0003e80000004800 */
[----:B------:R1:W-:Y:S02]  /*0980*/  @!P1 STS [R17.X4+0x2080], R6 ;  /* 0x0020800611009388 */ /* 0x0003e40000004800 */
.L_x_5788:
        /* <DEDUP_REMOVED lines=15> */
.L_x_5792:
[----:B------:R-:W-:Y:S05]  /*0a80*/  BSYNC B0 ;  /* 0x0000000000007941 */ /* 0x000fea0003800000 */
.L_x_5791:
[C---:B------:R-:W-:Y:S02]  /*0a90*/  ISETP.GT.U32.AND P1, PT, R18.reuse, -0xa01, PT ;  /* 0xfffff5ff1200780c */ /* 0x040fe40003f24070 */
[----:B------:R-:W-:Y:S02]  /*0aa0*/  IADD3 R18, R18, 0xa00, RZ ;  /* 0x00000a0012127810 */ /* 0x000fe40007ffe0ff */
[----:B------:R-:W-:-:S09]  /*0ab0*/  IADD3 R19, R19, 0x500, RZ ;  /* 0x0000050013137810 */ /* 0x000fd20007ffe0ff */
[----:B01----:R-:W-:Y:S05]  /*0ac0*/  @P1 BRA `(.L_x_5793) ;  /* 0xfffff66000001947 */ /* 0x003fea000383ffff */
[----:B------:R-:W-:Y:S05]  /*0ad0*/  EXIT ;  /* 0x000000000000794d */ /* 0x000fea0003800000 */
.L_x_5789:
[----:B--2---:R-:W-:Y:S01]  /*0ae0*/  IMAD.MOV.U32 R9, RZ, RZ, R5 ;  /* 0x000000ffff097224 */ /* 0x004fe200078e0005 */
[----:B------:R-:W-:Y:S01]  /*0af0*/  MOV R8, 0x1 ;  /* 0x0000000100087802 */ /* 0x000fe20000000f00 */
[----:B------:R-:W-:Y:S01]  /*0b00*/  IMAD.MOV.U32 R7, RZ, RZ, 0x1f ;  /* 0x0000001fff077424 */ /* 0x000fe200078e00ff */
[----:B------:R-:W-:Y:S02]  /*0b10*/  MOV R10, 0xffffffff ;  /* 0xffffffff000a7802 */ /* 0x000fe40000000f00 */
[----:B------:R-:W-:Y:S02]  /*0b20*/  MOV R2, 0xb40 ;  /* 0x00000b4000027802 */ /* 0x000fe40000000f00 */
[----:B01----:R-:W-:Y:S05]  /*0b30*/  CALL.REL.NOINC `($__internal_110_$__cuda_sm70_shflsync_bfly_p) ;  /* 0x000003b000007944 */ /* 0x003fea0003c00000 */
[----:B-1----:R-:W-:Y:S01]  /*0b40*/  IMAD.MOV.U32 R2, RZ, RZ, R7 ;  /* 0x000000ffff027224 */ /* 0x002fe200078e0007 */
[----:B0-----:R-:W-:Y:S05]  /*0b50*/  BRA `(.L_x_5794) ;  /* 0xfffffcd000007947 */ /* 0x001fea000383ffff */
.L_x_5790:
[----:B------:R-:W-:Y:S01]  /*0b60*/  HFMA2.MMA R8, -RZ, RZ, 0, 1.1920928955078125e-07 ;  /* 0x00000002ff087435 */ /* 0x000fe200000001ff */
[----:B------:R-:W-:Y:S01]  /*0b70*/  MOV R7, 0x1f ;  /* 0x0000001f00077802 */ /* 0x000fe20000000f00 */
[----:B------:R-:W-:Y:S01]  /*0b80*/  IMAD.MOV.U32 R10, RZ, RZ, -0x1 ;  /* 0xffffffffff0a7424 */ /* 0x000fe200078e00ff */
[----:B------:R-:W-:-:S03]  /*0b90*/  MOV R2, 0xbb0 ;  /* 0x00000bb000027802 */ /* 0x000fc60000000f00 */
[----:B012---:R-:W-:Y:S05]  /*0ba0*/  CALL.REL.NOINC `($__internal_110_$__cuda_sm70_shflsync_bfly_p) ;  /* 0x0000034000007944 */ /* 0x007fea0003c00000 */
[----:B0-----:R-:W-:Y:S01]  /*0bb0*/  HFMA2.MMA R8, -RZ, RZ, 0, 2.384185791015625e-07 ;  /* 0x00000004ff087435 */ /* 0x001fe200000001ff */
[----:B-1----:R-:W-:Y:S01]  /*0bc0*/  FADD.FTZ R9, R9, R7 ;  /* 0x0000000709097221 */ /* 0x002fe20000010000 */
[----:B------:R-:W-:Y:S01]  /*0bd0*/  MOV R7, 0x1f ;  /* 0x0000001f00077802 */ /* 0x000fe20000000f00 */
[----:B------:R-:W-:Y:S01]  /*0be0*/  IMAD.MOV.U32 R10, RZ, RZ, -0x1 ;  /* 0xffffffffff0a7424 */ /* 0x000fe200078e00ff */
[----:B------:R-:W-:-:S02]  /*0bf0*/  MOV R2, 0xc10 ;  /* 0x00000c1000027802 */ /* 0x000fc40000000f00 */
[----:B------:R-:W-:Y:S05]  /*0c00*/  CALL.REL.NOINC `($__internal_110_$__cuda_sm70_shflsync_bfly_p) ;  /* 0x000002e000007944 */ /* 0x000fea0003c00000 */
[----:B0-----:R-:W-:Y:S01]  /*0c10*/  HFMA2.MMA R8, -RZ, RZ, 0, 4.76837158203125e-07 ;  /* 0x00000008ff087435 */ /* 0x001fe200000001ff */
[----:B-1----:R-:W-:Y:S01]  /*0c20*/  FADD.FTZ R9, R9, R7 ;  /* 0x0000000709097221 */ /* 0x002fe20000010000 */
[----:B------:R-:W-:Y:S01]  /*0c30*/  MOV R7, 0x1f ;  /* 0x0000001f00077802 */ /* 0x000fe20000000f00 */
[----:B------:R-:W-:Y:S01]  /*0c40*/  IMAD.MOV.U32 R10, RZ, RZ, -0x1 ;  /* 0xffffffffff0a7424 */ /* 0x000fe200078e00ff */
[----:B------:R-:W-:-:S02]  /*0c50*/  MOV R2, 0xc70 ;  /* 0x00000c7000027802 */ /* 0x000fc40000000f00 */
[----:B------:R-:W-:Y:S05]  /*0c60*/  CALL.REL.NOINC `($__internal_110_$__cuda_sm70_shflsync_bfly_p) ;  /* 0x0000028000007944 */ /* 0x000fea0003c00000 */
[----:B-1----:R-:W-:Y:S01]  /*0c70*/  FADD.FTZ R6, R9, R7 ;  /* 0x0000000709067221 */ /* 0x002fe20000010000 */
[----:B0-----:R-:W-:Y:S01]  /*0c80*/  HFMA2.MMA R8, -RZ, RZ, 0, 9.5367431640625e-07 ;  /* 0x00000010ff087435 */ /* 0x001fe200000001ff */
[----:B------:R-:W-:Y:S01]  /*0c90*/  MOV R7, 0x1f ;  /* 0x0000001f00077802 */ /* 0x000fe20000000f00 */
[----:B------:R-:W-:Y:S01]  /*0ca0*/  IMAD.MOV.U32 R10, RZ, RZ, -0x1 ;  /* 0xffffffffff0a7424 */ /* 0x000fe200078e00ff */
[----:B------:R-:W-:-:S02]  /*0cb0*/  MOV R2, 0xce0 ;  /* 0x00000ce000027802 */ /* 0x000fc40000000f00 */
[----:B------:R-:W-:Y:S02]  /*0cc0*/  MOV R9, R6 ;  /* 0x0000000600097202 */ /* 0x000fe40000000f00 */
[----:B------:R-:W-:Y:S05]  /*0cd0*/  CALL.REL.NOINC `($__internal_110_$__cuda_sm70_shflsync_bfly_p) ;  /* 0x0000021000007944 */ /* 0x000fea0003c00000 */
[----:B0-----:R-:W-:Y:S01]  /*0ce0*/  HFMA2.MMA R8, -RZ, RZ, 0, 5.9604644775390625e-08 ;  /* 0x00000001ff087435 */ /* 0x001fe200000001ff */
[----:B-1----:R-:W-:Y:S01]  /*0cf0*/  MOV R5, R7 ;  /* 0x0000000700057202 */ /* 0x002fe20000000f00 */
[----:B------:R-:W-:Y:S01]  /*0d00*/  IMAD.MOV.U32 R9, RZ, RZ, R4 ;  /* 0x000000ffff097224 */ /* 0x000fe200078e0004 */
[----:B------:R-:W-:Y:S01]  /*0d10*/  MOV R7, 0x1f ;  /* 0x0000001f00077802 */ /* 0x000fe20000000f00 */
[----:B------:R-:W-:Y:S01]  /*0d20*/  IMAD.MOV.U32 R10, RZ, RZ, -0x1 ;  /* 0xffffffffff0a7424 */ /* 0x000fe200078e00ff */
[----:B------:R-:W-:Y:S02]  /*0d30*/  MOV R2, 0xd50 ;  /* 0x00000d5000027802 */ /* 0x000fe40000000f00 */
[----:B------:R-:W-:Y:S05]  /*0d40*/  CALL.REL.NOINC `($__internal_110_$__cuda_sm70_shflsync_bfly_p) ;  /* 0x000001a000007944 */ /* 0x000fea0003c00000 */
[----:B0-----:R-:W-:Y:S01]  /*0d50*/  HFMA2.MMA R8, -RZ, RZ, 0, 1.1920928955078125e-07 ;  /* 0x00000002ff087435 */ /* 0x001fe200000001ff */
[----:B-1----:R-:W-:Y:S01]  /*0d60*/  FADD.FTZ R9, R4, R7 ;  /* 0x0000000704097221 */ /* 0x002fe20000010000 */
[----:B------:R-:W-:Y:S01]  /*0d70*/  MOV R7, 0x1f ;  /* 0x0000001f00077802 */ /* 0x000fe20000000f00 */
[----:B------:R-:W-:Y:S01]  /*0d80*/  IMAD.MOV.U32 R10, RZ, RZ, -0x1 ;  /* 0xffffffffff0a7424 */ /* 0x000fe200078e00ff */
[----:B------:R-:W-:Y:S02]  /*0d90*/  MOV R2, 0xdb0 ;  /* 0x00000db000027802 */ /* 0x000fe40000000f00 */
[----:B------:R-:W-:Y:S05]  /*0da0*/  CALL.REL.NOINC `($__internal_110_$__cuda_sm70_shflsync_bfly_p) ;  /* 0x0000014000007944 */ /* 0x000fea0003c00000 */
        /* <DEDUP_REMOVED lines=12> */
[----:B0-----:R-:W-:Y:S01]  /*0e70*/  HFMA2.MMA R8, -RZ, RZ, 0, 9.5367431640625e-07 ;  /* 0x00000010ff087435 */ /* 0x001fe200000001ff */
[----:B-1----:R-:W-:Y:S01]  /*0e80*/  FADD.FTZ R9, R9, R7 ;  /* 0x0000000709097221 */ /* 0x002fe20000010000 */
[----:B------:R-:W-:Y:S01]  /*0e90*/  MOV R7, 0x1f ;  /* 0x0000001f00077802 */ /* 0x000fe20000000f00 */
[----:B------:R-:W-:Y:S01]  /*0ea0*/  IMAD.MOV.U32 R10, RZ, RZ, -0x1 ;  /* 0xffffffffff0a7424 */ /* 0x000fe200078e00ff */
[----:B------:R-:W-:-:S02]  /*0eb0*/  MOV R2, 0xed0 ;  /* 0x00000ed000027802 */ /* 0x000fc40000000f00 */
[----:B------:R-:W-:Y:S05]  /*0ec0*/  CALL.REL.NOINC `($__internal_110_$__cuda_sm70_shflsync_bfly_p) ;  /* 0x0000002000007944 */ /* 0x000fea0003c00000 */
[----:B-1----:R-:W-:Y:S01]  /*0ed0*/  MOV R4, R7 ;  /* 0x0000000700047202 */ /* 0x002fe20000000f00 */
[----:B0-----:R-:W-:Y:S05]  /*0ee0*/  BRA `(.L_x_5795) ;  /* 0xfffffa6000007947 */ /* 0x001fea000383ffff */
        .weak           $__internal_110_$__cuda_sm70_shflsync_bfly_p
        .type           $__internal_110_$__cuda_sm70_shflsync_bfly_p,@function
        .size           $__internal_110_$__cuda_sm70_shflsync_bfly_p,(.L_x_9854 - $__internal_110_$__cuda_sm70_shflsync_bfly_p)
$__internal_110_$__cuda_sm70_shflsync_bfly_p:
[----:B------:R-:W-:Y:S01]  /*0ef0*/  HFMA2.MMA R3, -RZ, RZ, 0, 0 ;  /* 0x00000000ff037435 */ /* 0x000fe200000001ff */
[----:B------:R-:W-:Y:S04]  /*0f00*/  WARPSYNC R10 ;  /* 0x0000000a00007348 */ /* 0x000fe80003800000 */
[----:B------:R0:W1:Y:S01]  /*0f10*/  SHFL.BFLY PT, R7, R9, R8, R7 ;  /* 0x0c00000809077389 */ /* 0x00006200000e0007 */
[----:B------:R-:W-:Y:S05]  /*0f20*/  RET.REL.NODEC R2 `(_ZN10layer_norm22ln_bwd_finalize_kernelINS_22Kernel_traits_finalizeILj2560Ef6__halfS2_S2_fjLb0ELj1024ELj4ENS_18Kernel_traits_baseILj2560EfS2_S2_S2_fjLj1024EEEEELb0ELb0EEEvNS_9BwdParamsE) ;  /* 0xfffff0d002007950 */ /* 0x000fea0003c3ffff */
.L_x_5796:
        /* <DEDUP_REMOVED lines=13> */
.L_x_9854:


//--------------------- .text._ZN10layer_norm13ln_bwd_kernelINS_13Kernel_traitsIf6__halfS2_S2_fjLj2560ELj1ELj1ELj4ELj8ENS_18Kernel_traits_baseILj2560EfS2_S2_S2_fjLj128EEEEELb1ELb0ELb1ELb0EEEvNS_9BwdParamsE --------------------------
	.section	.text._ZN10layer_norm13ln_bwd_kernelINS_13Kernel_traitsIf6__halfS2_S2_fjLj2560ELj1ELj1ELj4ELj8ENS_18Kernel_traits_baseILj2560EfS2_S2_S2_fjLj128EEEEELb1ELb0ELb1ELb0EEEvNS_9BwdParamsE,"ax",@progbits
	.sectioninfo	@"SHI_REGISTERS=152"
	.align	128
        .global         _ZN10layer_norm13ln_bwd_kernelINS_13Kernel_traitsIf6__halfS2_S2_fjLj2560ELj1ELj1ELj4ELj8ENS_18Kernel_traits_baseILj2560EfS2_S2_S2_fjLj128EEEEELb1ELb0ELb1ELb0EEEvNS_9BwdParamsE
        .type           _ZN10layer_norm13ln_bwd_kernelINS_13Kernel_traitsIf6__halfS2_S2_fjLj2560ELj1ELj1ELj4ELj8ENS_18Kernel_traits_baseILj2560EfS2_S2_S2_fjLj128EEEEELb1ELb0ELb1ELb0EEEvNS_9BwdParamsE,@function
        .size           _ZN10layer_norm13ln_bwd_kernelINS_13Kernel_traitsIf6__halfS2_S2_fjLj2560ELj1ELj1ELj4ELj8ENS_18Kernel_traits_baseILj2560EfS2_S2_S2_fjLj128EEEEELb1ELb0ELb1ELb0EEEvNS_9BwdParamsE,(.L_x_9855 - _ZN10layer_norm13ln_bwd_kernelINS_13Kernel_traitsIf6__halfS2_S2_fjLj2560ELj1ELj1ELj4ELj8ENS_18Kernel_traits_baseILj2560EfS2_S2_S2_fjLj128EEEEELb1ELb0ELb1ELb0EEEvNS_9BwdParamsE)
        .other          _ZN10layer_norm13ln_bwd_kernelINS_13Kernel_traitsIf6__halfS2_S2_fjLj2560ELj1ELj1ELj4ELj8ENS_18Kernel_traits_baseILj2560EfS2_S2_S2_fjLj128EEEEELb1ELb0ELb1ELb0EEEvNS_9BwdParamsE,@"STO_CUDA_ENTRY STV_DEFAULT"
_ZN10layer_norm13ln_bwd_kernelINS_13Kernel_traitsIf6__halfS2_S2_fjLj2560ELj1ELj1ELj4ELj8ENS_18Kernel_traits_baseILj2560EfS2_S2_S2_fjLj128EEEEELb1ELb0ELb1ELb0EEEvNS_9BwdParamsE:
.text._ZN10layer_norm13ln_bwd_kernelINS_13Kernel_traitsIf6__halfS2_S2_fjLj2560ELj1ELj1ELj4ELj8ENS_18Kernel_traits_baseILj2560EfS2_S2_S2_fjLj128EEEEELb1ELb0ELb1ELb0EEEvNS_9BwdParamsE:
        /* <DEDUP_REMOVED lines=63> */
.L_x_5902:
        /* <DEDUP_REMOVED lines=16> */
[----:B---3--:R-:W-:Y:S01]  /*04f0*/  IMAD.WIDE.U32 R84, R19, R142, c[0x0][0x218] ;  /* 0x0000860013547625 */ /* 0x008fe200078e008e */
        /* <DEDUP_REMOVED lines=20> */
.L_x_5801:
[----:B------:R-:W-:Y:S05]  /*0640*/  BSYNC B1 ;  /* 0x0000000000017941 */ /* 0x000fea0003800000 */
.L_x_5800:
        /* <DEDUP_REMOVED lines=11> */
.L_x_5803:
[----:B------:R-:W-:Y:S05]  /*0700*/  BSYNC B1 ;  /* 0x0000000000017941 */ /* 0x000fea0003800000 */
.L_x_5802:
        /* <DEDUP_REMOVED lines=10> */
.L_x_5805:
[----:B------:R-:W-:Y:S05]  /*07b0*/  BSYNC B1 ;  /* 0x0000000000017941 */ /* 0x000fea0003800000 */
.L_x_5804:
        /* <DEDUP_REMOVED lines=10> */
.L_x_5807:
[----:B------:R-:W-:Y:S05]  /*0860*/  BSYNC B1 ;  /* 0x0000000000017941 */ /* 0x000fea0003800000 */
.L_x_5806:
        /* <DEDUP_REMOVED lines=12> */
.L_x_5799:
[----:B-1---5:R-:W-:Y:S01]  /*0930*/  ISETP.GE.AND P3, PT, R5, 0x1, PT ;  /* 0x000000010500780c */ /* 0x022fe20003f66270 */
[----:B------:R-:W-:Y:S01]  /*0940*/  BSSY B1, `(.L_x_5809) ;  /* 0x0000048000017945 */ /* 0x000fe20003800000 */
[----:B------:R-:W-:Y:S01]  /*0950*/  IADD3 R86, R90, -0x1, RZ ;  /* 0xffffffff5a567810 */ /* 0x000fe20007ffe0ff */
[----:B------:R-:W-:Y:S01]  /*0960*/  CS2R R124, SRZ ;  /* 0x00000000007c7805 */ /* 0x000fe2000001ff00 */
        /* <DEDUP_REMOVED lines=32> */
[----:B-1----:R-:W-:Y:S01]  /*0b70*/  HADD2.F32 R87, -RZ, R92.H0_H0 ;  /* 0x2000005cff577230 */ /* 0x002fe20000004100 */
[--C-:B------:R-:W-:Y:S01]  /*0b80*/  SHF.R.U64 R22, R22, 0x10, R23.reuse ;  /* 0x0000001016167819 */ /* 0x100fe20000001217 */
[--C-:B------:R-:W-:Y:S01]  /*0b90*/  IMAD.MOV.U32 R21, RZ, RZ, R23.reuse ;  /* 0x000000ffff157224 */ /* 0x100fe200078e0017 */
[----:B------:R-:W-:Y:S01]  /*0ba0*/  SHF.R.U32.HI R86, RZ, 0x10, R23 ;  /* 0x00000010ff567819 */ /* 0x000fe20000011617 */
[C---:B------:R-:W-:Y:S01]  /*0bb0*/  FADD.FTZ R89, -R88.reuse, R89 ;  /* 0x0000005958597221 */ /* 0x040fe20000010100 */
[----:B------:R-:W-:Y:S01]  /*0bc0*/  HADD2.F32 R23, -RZ, R20.H0_H0 ;  /* 0x20000014ff177230 */ /* 0x000fe20000004100 */
[C---:B------:R-:W-:Y:S01]  /*0bd0*/  FADD.FTZ R87, -R88.reuse, R87 ;  /* 0x0000005758577221 */ /* 0x040fe20000010100 */
[----:B----4-:R-:W-:Y:S01]  /*0be0*/  HADD2.F32 R85, -RZ, R90.H0_H0 ;  /* 0x2000005aff557230 */ /* 0x010fe20000004100 */
[----:B------:R-:W-:Y:S01]  /*0bf0*/  FADD.FTZ R91, -R88, R91 ;  /* 0x0000005b585b7221 */ /* 0x000fe20000010100 */
[----:B------:R-:W-:Y:S01]  /*0c00*/  HADD2.F32 R20, -RZ, R22.H0_H0 ;  /* 0x20000016ff147230 */ /* 0x000fe20000004100 */
[C---:B------:R-:W-:Y:S01]  /*0c10*/  FMUL.FTZ R95, R6.reuse, R89 ;  /* 0x00000059065f7220 */ /* 0x040fe20000410000 */
[----:B------:R-:W-:Y:S01]  /*0c20*/  HADD2.F32 R21, -RZ, R21.H0_H0 ;  /* 0x20000015ff157230 */ /* 0x000fe20000004100 */
[----:B------:R-:W-:Y:S01]  /*0c30*/  FMUL.FTZ R94, R6, R87 ;  /* 0x00000057065e7220 */ /* 0x000fe20000410000 */
[----:B------:R-:W-:Y:S01]  /*0c40*/  HADD2.F32 R86, -RZ, R86.H0_H0 ;  /* 0x20000056ff567230 */ /* 0x000fe20000004100 */
[----:B------:R-:W-:-:S02]  /*0c50*/  FMUL.FTZ R92, R80, R23 ;  /* 0x00000017505c7220 */ /* 0x000fc40000410000 */
[----:B------:R-:W-:Y:S02]  /*0c60*/  FADD.FTZ R40, R40, R23 ;  /* 0x0000001728287221 */ /* 0x000fe40000010000 */
[----:B------:R-:W-:Y:S02]  /*0c70*/  FFMA.FTZ R60, R95, R23, R60 ;  /* 0x000000175f3c7223 */ /* 0x000fe4000001003c */
[----:B------:R-:W-:Y:S02]  /*0c80*/  FMUL.FTZ R93, R6, R91 ;  /* 0x0000005b065d7220 */ /* 0x000fe40000410000 */
[----:B------:R-:W-:Y:S02]  /*0c90*/  FADD.FTZ R85, -R88, R85 ;  /* 0x0000005558557221 */ /* 0x000fe40000010100 */
        /* <DEDUP_REMOVED lines=18> */
.L_x_5810:
[----:B------:R-:W-:Y:S05]  /*0dc0*/  BSYNC B1 ;  /* 0x0000000000017941 */ /* 0x000fea0003800000 */
.L_x_5809:
        /* <DEDUP_REMOVED lines=26> */
[----:B-1----:R-:W-:Y:S01]  /*0f70*/  SHF.R.U32.HI R90, RZ, 0x10, R87 ;  /* 0x00000010ff5a7819 */ /* 0x002fe20000011657 */
[C---:B----4-:R-:W-:Y:S01]  /*0f80*/  FADD.FTZ R89, -R109.reuse, R86 ;  /* 0x000000566d597221 */ /* 0x050fe20000010100 */
[----:B------:R-:W-:Y:S01]  /*0f90*/  HADD2.F32 R87, -RZ, R84.H0_H0 ;  /* 0x20000054ff577230 */ /* 0x000fe20000004100 */
[C---:B------:R-:W-:Y:S01]  /*0fa0*/  FADD.FTZ R111, -R109.reuse, R104 ;  /* 0x000000686d6f7221 */ /* 0x040fe20000010100 */
[----:B------:R-:W-:Y:S01]  /*0fb0*/  HADD2.F32 R88, -RZ, R106.H0_H0 ;  /* 0x2000006aff587230 */ /* 0x000fe20000004100 */
[----:B------:R-:W-:Y:S01]  /*0fc0*/  FADD.FTZ R105, -R109, R105 ;  /* 0x000000696d697221 */ /* 0x000fe20000010100 */
[----:B------:R-:W-:Y:S01]  /*0fd0*/  HADD2.F32 R84, -RZ, R108.H0_H0 ;  /* 0x2000006cff547230 */ /* 0x000fe20000004100 */
[----:B------:R-:W-:-:S02]  /*0fe0*/  FMUL.FTZ R110, R6, R89 ;  /* 0x00000059066e7220 */ /* 0x000fc40000410000 */
[----:B------:R-:W-:Y:S02]  /*0ff0*/  FMUL.FTZ R111, R6, R111 ;  /* 0x0000006f066f7220 */ /* 0x000fe40000410000 */
[----:B------:R-:W-:Y:S01]  /*1000*/  FMUL.FTZ R108, R76, R87 ;  /* 0x000000574c6c7220 */ /* 0x000fe20000410000 */
[----:B------:R-:W-:Y:S01]  /*1010*/  HADD2.F32 R85, -RZ, R85.H0_H0 ;  /* 0x20000055ff557230 */ /* 0x000fe20000004100 */
[----:B------:R-:W-:Y:S02]  /*1020*/  FADD.FTZ R91, -R109, R88 ;  /* 0x000000586d5b7221 */ /* 0x000fe40000010100 */
        /* <DEDUP_REMOVED lines=20> */
[----:B------:R-:W-:Y:S02]  /*1170*/  FADD.FTZ R143, R85, R104 ;  /* 0x00000068558f7221 */ /* 0x000fe40000010000 */
[----:B------:R-:W-:-:S02]  /*1180*/  FFMA.FTZ R125, R105, R104, R125 ;  /* 0x00000068697d7223 */ /* 0x000fc4000001007d */
.L_x_5812:
[----:B------:R-:W-:Y:S05]  /*1190*/  BSYNC B1 ;  /* 0x0000000000017941 */ /* 0x000fea0003800000 */
.L_x_5811:
        /* <DEDUP_REMOVED lines=18> */
[----:B------:R-:W-:Y:S01]  /*12c0*/  HADD2.F32 R130, -RZ, R84.H0_H0 ;  /* 0x20000054ff827230 */ /* 0x000fe20000004100 */
[----:B------:R-:W-:-:S02]  /*12d0*/  SHF.R.U32.HI R128, RZ, 0x10, R85 ;  /* 0x00000010ff807819 */ /* 0x000fc40000011655 */
[----:B---3--:R-:W-:Y:S01]  /*12e0*/  MOV R84, R86 ;  /* 0x0000005600547202 */ /* 0x008fe20000000f00 */
[----:B-1----:R-:W-:Y:S01]  /*12f0*/  HADD2.F32 R88, -RZ, R127.H0_H0 ;  /* 0x2000007fff587230 */ /* 0x002fe20000004100 */
[--C-:B------:R-:W-:Y:S01]  /*1300*/  SHF.R.U64 R126, R86, 0x10, R87.reuse ;  /* 0x00000010567e7819 */ /* 0x100fe20000001257 */
[----:B------:R-:W-:Y:S01]  /*1310*/  HADD2.F32 R132, -RZ, R85.H0_H0 ;  /* 0x20000055ff847230 */ /* 0x000fe20000004100 */
[--C-:B------:R-:W-:Y:S01]  /*1320*/  IMAD.MOV.U32 R85, RZ, RZ, R87.reuse ;  /* 0x000000ffff557224 */ /* 0x100fe200078e0057 */
[----:B------:R-:W-:Y:S01]  /*1330*/  HADD2.F32 R128, -RZ, R128.H0_H0 ;  /* 0x20000080ff807230 */ /* 0x000fe20000004100 */
[----:B------:R-:W-:Y:S01]  /*1340*/  SHF.R.U32.HI R86, RZ, 0x10, R87 ;  /* 0x00000010ff567819 */ /* 0x000fe20000011657 */
[C---:B------:R-:W-:Y:S01]  /*1350*/  FADD.FTZ R89, -R129.reuse, R88 ;  /* 0x0000005881597221 */ /* 0x040fe20000010100 */
[----:B------:R-:W-:Y:S01]  /*1360*/  HADD2.F32 R87, -RZ, R84.H0_H0 ;  /* 0x20000054ff577230 */ /* 0x000fe20000004100 */
[C---:B------:R-:W-:Y:S01]  /*1370*/  FADD.FTZ R127, -R129.reuse, R130 ;  /* 0x00000082817f7221 */ /* 0x040fe20000010100 */
[----:B------:R-:W-:Y:S01]  /*1380*/  HADD2.F32 R84, -RZ, R126.H0_H0 ;  /* 0x2000007eff547230 */ /* 0x000fe20000004100 */
[----:B----4-:R-:W-:-:S02]  /*1390*/  FADD.FTZ R91, -R129, R132 ;  /* 0x00000084815b7221 */ /* 0x010fc40000010100 */
[----:B------:R-:W-:Y:S02]  /*13a0*/  FADD.FTZ R133, -R129, R128 ;  /* 0x0000008081857221 */ /* 0x000fe40000010100 */
[C---:B------:R-:W-:Y:S02]  /*13b0*/  FMUL.FTZ R126, R6.reuse, R89 ;  /* 0x00000059067e7220 */ /* 0x040fe40000410000 */
[----:B------:R-:W-:Y:S02]  /*13c0*/  FMUL.FTZ R127, R6, R127 ;  /* 0x0000007f067f7220 */ /* 0x000fe40000410000 */
[----:B------:R-:W-:Y:S01]  /*13d0*/  FMUL.FTZ R128, R72, R87 ;  /* 0x0000005748807220 */ /* 0x000fe20000410000 */
[----:B------:R-:W-:Y:S01]  /*13e0*/  HADD2.F32 R85, -RZ, R85.H0_H0 ;  /* 0x20000055ff557230 */ /* 0x000fe20000004100 */
[----:B------:R-:W-:Y:S02]  /*13f0*/  FMUL.FTZ R129, R6, R91 ;  /* 0x0000005b06817220 */ /* 0x000fe40000410000 */
[----:B------:R-:W-:-:S02]  /*1400*/  FADD.FTZ R33, R33, R84 ;  /* 0x0000005421217221 */ /* 0x000fc40000010000 */
[-C--:B------:R-:W-:Y:S02]  /*1410*/  FFMA.FTZ R53, R126, R84.reuse, R53 ;  /* 0x000000547e357223 */ /* 0x080fe40000010035 */
        /* <DEDUP_REMOVED lines=19> */
.L_x_5814:
[----:B------:R-:W-:Y:S05]  /*1550*/  BSYNC B1 ;  /* 0x0000000000017941 */ /* 0x000fea0003800000 */
.L_x_5813:
        /* <DEDUP_REMOVED lines=59> */
.L_x_5816:
[----:B------:R-:W-:Y:S05]  /*1910*/  BSYNC B1 ;  /* 0x0000000000017941 */ /* 0x000fea0003800000 */
.L_x_5815:
[----:B------:R-:W-:-:S13]  /*1920*/  ISETP.GE.U32.AND P3, PT, R4, 0x280, PT ;  /* 0x000002800400780c */ /* 0x000fda0003f66070 */
[----:B------:R-:W-:Y:S05]  /*1930*/  @!P3 BRA `(.L_x_5808) ;  /* 0x000003600000b947 */ /* 0x000fea0003800000 */
[----:B------:R-:W-:-:S04]  /*1940*/  IMAD.WIDE.U32 R84, R147, R142, c[0x0][0x188] ;  /* 0x0000620093547625 */ /* 0x000fc800078e008e */
[----:B------:R-:W-:Y:S02]  /*1950*/  IMAD.WIDE.U32 R86, R149, R142, c[0x0][0x208] ;  /* 0x0000820095567625 */ /* 0x000fe400078e008e */
[----:B------:R-:W2:Y:S04]  /*1960*/  LDG.E.64 R84, [R84.64] ;  /* 0x0000000454547981 */ /* 0x000ea8000c1e1b00 */
[----:B------:R-:W3:Y:S01]  /*1970*/  LDG.E.64 R86, [R86.64] ;  /* 0x0000000456567981 */ /* 0x000ee2000c1e1b00 */
[----:B0-----:R-:W-:Y:S01]  /*1980*/  ISETP.NE.AND P3, PT, R9, RZ, PT ;  /* 0x000000ff0900720c */ /* 0x001fe20003f65270 */
[----:B------:R-:W-:-:S03]  /*1990*/  IMAD.WIDE.U32 R88, R124, R145, c[0x0][0x190] ;  /* 0x000064007c587625 */ /* 0x000fc600078e0091 */
[----:B------:R-:W-:Y:S02]  /*19a0*/  FSEL R103, R144, RZ, !P3 ;  /* 0x000000ff90677208 */ /* 0x000fe40005800000 */
[----:B------:R-:W-:Y:S01]  /*19b0*/  ISETP.NE.U32.AND P3, PT, RZ, c[0x0][0x218], PT ;  /* 0x00008600ff007a0c */ /* 0x000fe20003f65070 */
[----:B------:R0:W5:Y:S03]  /*19c0*/  LDG.E R0, [R88.64] ;  /* 0x0000000458007981 */ /* 0x000166000c1e1900 */
[----:B------:R-:W-:-:S13]  /*19d0*/  ISETP.NE.AND.EX P3, PT, RZ, c[0x0][0x21c], PT, P3 ;  /* 0x00008700ff007a0c */ /* 0x000fda0003f65330 */
[----:B------:R-:W-:-:S05]  /*19e0*/  @P3 IMAD.WIDE.U32 R90, R147, R142, c[0x0][0x218] ;  /* 0x00008600935a3625 */ /* 0x000fca00078e008e */
[----:B------:R1:W5:Y:S01]  /*19f0*/  @P3 LDG.E.64 R120, [R90.64] ;  /* 0x000000045a783981 */ /* 0x000362000c1e1b00 */
[----:B--2---:R-:W-:Y:S01]  /*1a00*/  SHF.R.U64 R97, R84, 0x10, R85 ;  /* 0x0000001054617819 */ /* 0x004fe20000001255 */
[----:B------:R-:W-:Y:S01]  /*1a10*/  HADD2.F32 R96, -RZ, R84.H0_H0 ;  /* 0x20000054ff607230 */ /* 0x000fe20000004100 */
[----:B---3--:R-:W-:Y:S02]  /*1a20*/  MOV R84, R86 ;  /* 0x0000005600547202 */ /* 0x008fe40000000f00 */
[----:B------:R-:W-:Y:S01]  /*1a30*/  SHF.R.U64 R100, R86, 0x10, R87 ;  /* 0x0000001056647819 */ /* 0x000fe20000001257 */
[----:B------:R-:W-:Y:S01]  /*1a40*/  HADD2.F32 R86, -RZ, R97.H0_H0 ;  /* 0x20000061ff567230 */ /* 0x000fe20000004100 */
[----:B------:R-:W-:Y:S01]  /*1a50*/  SHF.R.U32.HI R99, RZ, 0x10, R85 ;  /* 0x00000010ff637819 */ /* 0x000fe20000011655 */
[----:B------:R-:W-:Y:S01]  /*1a60*/  HADD2.F32 R98, -RZ, R85.H0_H0 ;  /* 0x20000055ff627230 */ /* 0x000fe20000004100 */
[--C-:B------:R-:W-:Y:S01]  /*1a70*/  IMAD.MOV.U32 R85, RZ, RZ, R87.reuse ;  /* 0x000000ffff557224 */ /* 0x100fe200078e0057 */
[----:B0-----:R-:W-:Y:S01]  /*1a80*/  SHF.R.U32.HI R88, RZ, 0x10, R87 ;  /* 0x00000010ff587819 */ /* 0x001fe20000011657 */
[C---:B------:R-:W-:Y:S01]  /*1a90*/  FADD.FTZ R89, -R103.reuse, R86 ;  /* 0x0000005667597221 */ /* 0x040fe20000010100 */
        /* <DEDUP_REMOVED lines=10> */
[----:B------:R-:W-:Y:S02]  /*1b40*/  FADD.FTZ R25, R25, R84 ;  /* 0x0000005419197221 */ /* 0x000fe40000010000 */
        /* <DEDUP_REMOVED lines=21> */
.L_x_5808:
[----:B-1----:R-:W-:Y:S05]  /*1ca0*/  BSYNC B0 ;  /* 0x0000000000007941 */ /* 0x002fea0003800000 */
.L_x_5798:
[----:B------:R-:W-:Y:S02]  /*1cb0*/  LOP3.LUT P3, RZ, R7, 0xff, RZ, 0xc0, !PT ;  /* 0x000000ff07ff7812 */ /* 0x000fe4000786c0ff */
[----:B------:R-:W-:-:S04]  /*1cc0*/  SHF.R.U32.HI R86, RZ, 0x5, R10 ;  /* 0x00000005ff567819 */ /* 0x000fc8000001160a */
[----:B------:R-:W-:-:S07]  /*1cd0*/  LOP3.LUT R142, R86, 0x7fffffc, RZ, 0xc0, !PT ;  /* 0x07fffffc568e7812 */ /* 0x000fce00078ec0ff */
[----:B------:R-:W-:Y:S02]  /*1ce0*/  @!P3 IADD3 R142, R142, 0x4, RZ ;  /* 0x000000048e8eb810 */ /* 0x000fe40007ffe0ff */
[----:B------:R-:W-:Y:S01]  /*1cf0*/  LOP3.LUT P3, RZ, R10, 0x1f, RZ, 0xc0, !PT ;  /* 0x0000001f0aff7812 */ /* 0x000fe2000786c0ff */
[----:B------:R-:W-:Y:S10]  /*1d00*/  BRA.DIV ~URZ, `(.L_x_5817) ;  /* 0x00002b027f007947 */ /* 0x000ff4000b800000 */
[----:B------:R1:W2:Y:S02]  /*1d10*/  SHFL.DOWN PT, R88, R143, 0x10, 0x1f ;  /* 0x0a001f008f587f89 */ /* 0x0002a400000e0000 */
.L_x_5903:
        /* <DEDUP_REMOVED lines=18> */
.L_x_5904:
[----:B------:R-:W-:Y:S01]  /*1e40*/  @!P3 LOP3.LUT R85, R86, 0x3, RZ, 0xc0, !PT ;  /* 0x000000035655b812 */ /* 0x000fe200078ec0ff */
[----:B----4-:R-:W-:Y:S01]  /*1e50*/  FADD.FTZ R124, R124, R89 ;  /* 0x000000597c7c7221 */ /* 0x010fe20000010000 */
[----:B------:R-:W-:Y:S01]  /*1e60*/  WARPSYNC 0xffffffff ;  /* 0xffffffff00007948 */ /* 0x000fe20003800000 */
[----:B---3--:R-:W-:Y:S01]  /*1e70*/  FADD.FTZ R125, R84, R91 ;  /* 0x0000005b547d7221 */ /* 0x008fe20000010000 */
[----:B-1----:R-:W-:Y:S01]  /*1e80*/  @!P3 IADD3 R143, R142, R85, RZ ;  /* 0x000000558e8fb210 */ /* 0x002fe20007ffe0ff */
[----:B------:R-:W-:Y:S01]  /*1e90*/  BSSY B0, `(.L_x_5819) ;  /* 0x000008f000007945 */ /* 0x000fe20003800000 */
[----:B------:R-:W-:-:S03]  /*1ea0*/  LOP3.LUT P4, RZ, R4, 0xffffff80, RZ, 0xc0, !PT ;  /* 0xffffff8004ff7812 */ /* 0x000fc6000788c0ff */
        /* <DEDUP_REMOVED lines=33> */
[----:B-----5:R-:W-:Y:S01]  /*20c0*/  HADD2.F32 R85, -RZ, R114.H0_H0 ;  /* 0x20000072ff557230 */ /* 0x020fe20000004100 */
[----:B------:R-:W-:Y:S05]  /*20d0*/  BRA `(.L_x_5823) ;  /* 0x0000009000007947 */ /* 0x000fea0003800000 */
.L_x_5822:
        /* <DEDUP_REMOVED lines=9> */
.L_x_5823:
[----:B------:R-:W-:Y:S05]  /*2170*/  BSYNC B1 ;  /* 0x0000000000017941 */ /* 0x000fea0003800000 */
.L_x_5821:
        /* <DEDUP_REMOVED lines=17> */
.L_x_5825:
[----:B------:R-:W-:Y:S01]  /*2290*/  FFMA.FTZ R84, R94, R89, R88 ;  /* 0x000000595e547223 */ /* 0x000fe20000010058 */
[----:B------:R-:W-:-:S03]  /*22a0*/  @P4 SHF.R.U64 R86, R114, 0x10, R115 ;  /* 0x0000001072564819 */ /* 0x000fc60000001273 */
[----:B------:R-:W-:Y:S02]  /*22b0*/  FADD.FTZ R85, R23, -R84 ;  /* 0x8000005417557221 */ /* 0x000fe40000010000 */
[----:B------:R-:W-:Y:S02]  /*22c0*/  @P4 HADD2.F32 R86, -RZ, R86.H0_H0 ;  /* 0x20000056ff564230 */ /* 0x000fe40000004100 */
[----:B------:R-:W-:-:S04]  /*22d0*/  FMUL.FTZ R85, R6, R85 ;  /* 0x0000005506557220 */ /* 0x000fc80000410000 */
[----:B------:R-:W-:Y:S02]  /*22e0*/  @P4 FADD.FTZ R85, R85, R86 ;  /* 0x0000005655554221 */ /* 0x000fe40000010000 */
.L_x_5826:
[----:B------:R-:W-:Y:S05]  /*22f0*/  BSYNC B1 ;  /* 0x0000000000017941 */ /* 0x000fea0003800000 */
.L_x_5824:
        /* <DEDUP_REMOVED lines=14> */
.L_x_5828:
[----:B------:R-:W-:Y:S01]  /*23e0*/  FFMA.FTZ R85, R93, R89, R88 ;  /* 0x000000595d557223 */ /* 0x000fe20000010058 */
[----:B------:R-:W-:-:S03]  /*23f0*/  @P4 HADD2.F32 R84, -RZ, R115.H0_H0 ;  /* 0x20000073ff544230 */ /* 0x000fc60000004100 */
[----:B------:R-:W-:-:S04]  /*2400*/  FADD.FTZ R85, R22, -R85 ;  /* 0x8000005516557221 */ /* 0x000fc80000010000 */
[----:B------:R-:W-:-:S04]  /*2410*/  FMUL.FTZ R85, R6, R85 ;  /* 0x0000005506557220 */ /* 0x000fc80000410000 */
[----:B------:R-:W-:Y:S02]  /*2420*/  @P4 FADD.FTZ R85, R85, R84 ;  /* 0x0000005455554221 */ /* 0x000fe40000010000 */
.L_x_5829:
[----:B------:R-:W-:Y:S05]  /*2430*/  BSYNC B1 ;  /* 0x0000000000017941 */ /* 0x000fea0003800000 */
.L_x_5827:
        /* <DEDUP_REMOVED lines=15> */
.L_x_5831:
[----:B------:R-:W-:Y:S01]  /*2530*/  FFMA.FTZ R85, R21, R89, R88 ;  /* 0x0000005915557223 */ /* 0x000fe20000010058 */
[----:B------:R-:W-:-:S03]  /*2540*/  @P4 SHF.R.U32.HI R84, RZ, 0x10, R115 ;  /* 0x00000010ff544819 */ /* 0x000fc60000011673 */
[----:B------:R-:W-:Y:S02]  /*2550*/  FADD.FTZ R85, R20, -R85 ;  /* 0x8000005514557221 */ /* 0x000fe40000010000 */
[----:B------:R-:W-:Y:S02]  /*2560*/  @P4 HADD2.F32 R84, -RZ, R84.H0_H0 ;  /* 0x20000054ff544230 */ /* 0x000fe40000004100 */
[----:B------:R-:W-:-:S04]  /*2570*/  FMUL.FTZ R85, R6, R85 ;  /* 0x0000005506557220 */ /* 0x000fc80000410000 */
[----:B------:R-:W-:Y:S02]  /*2580*/  @P4 FADD.FTZ R85, R85, R84 ;  /* 0x0000005455554221 */ /* 0x000fe40000010000 */
.L_x_5832:
[----:B------:R-:W-:Y:S05]  /*2590*/  BSYNC B1 ;  /* 0x0000000000017941 */ /* 0x000fea0003800000 */
.L_x_5830:
        /* <DEDUP_REMOVED lines=16> */
.L_x_5833:
        /* <DEDUP_REMOVED lines=11> */
.L_x_5835:
[----:B------:R-:W-:Y:S05]  /*2750*/  BSYNC B1 ;  /* 0x0000000000017941 */ /* 0x000fea0003800000 */
.L_x_5834:
[----:B------:R-:W-:Y:S02]  /*2760*/  IADD3 R19, R19, 0x80, RZ ;  /* 0x0000008013137810 */ /* 0x000fe40007ffe0ff */
[----:B------:R-:W-:Y:S02]  /*2770*/  IADD3 R5, R5, 0x80, RZ ;  /* 0x0000008005057810 */ /* 0x000fe40007ffe0ff */
.L_x_5820:
[----:B------:R-:W-:Y:S05]  /*2780*/  BSYNC B0 ;  /* 0x0000000000007941 */ /* 0x000fea0003800000 */
.L_x_5819:
        /* <DEDUP_REMOVED lines=11> */
[----:B-----5:R-:W-:Y:S01]  /*2840*/  HADD2.F32 R85, -RZ, R116.H0_H0 ;  /* 0x20000074ff557230 */ /* 0x020fe20000004100 */
[----:B------:R-:W-:Y:S05]  /*2850*/  BRA `(.L_x_5840) ;  /* 0x0000009000007947 */ /* 0x000fea0003800000 */
.L_x_5839:
        /* <DEDUP_REMOVED lines=9> */
.L_x_5840:
[----:B------:R-:W-:Y:S05]  /*28f0*/  BSYNC B1 ;  /* 0x0000000000017941 */ /* 0x000fea0003800000 */
.L_x_5838:
        /* <DEDUP_REMOVED lines=17> */
.L_x_5842:
[----:B------:R-:W-:Y:S01]  /*2a10*/  FFMA.FTZ R84, R110, R89, R88 ;  /* 0x000000596e547223 */ /* 0x000fe20000010058 */
[----:B------:R-:W-:-:S03]  /*2a20*/  @P4 SHF.R.U64 R86, R116, 0x10, R117 ;  /* 0x0000001074564819 */ /* 0x000fc60000001275 */
[----:B------:R-:W-:Y:S02]  /*2a30*/  FADD.FTZ R85, R107, -R84 ;  /* 0x800000546b557221 */ /* 0x000fe40000010000 */
[----:B------:R-:W-:Y:S02]  /*2a40*/  @P4 HADD2.F32 R86, -RZ, R86.H0_H0 ;  /* 0x20000056ff564230 */ /* 0x000fe40000004100 */
[----:B------:R-:W-:-:S04]  /*2a50*/  FMUL.FTZ R85, R6, R85 ;  /* 0x0000005506557220 */ /* 0x000fc80000410000 */
[----:B------:R-:W-:Y:S02]  /*2a60*/  @P4 FADD.FTZ R85, R85, R86 ;  /* 0x0000005655554221 */ /* 0x000fe40000010000 */
.L_x_5843:
[----:B------:R-:W-:Y:S05]  /*2a70*/  BSYNC B1 ;  /* 0x0000000000017941 */ /* 0x000fea0003800000 */
.L_x_5841:
        /* <DEDUP_REMOVED lines=14> */
.L_x_5845:
[----:B------:R-:W-:Y:S01]  /*2b60*/  FFMA.FTZ R85, R109, R89, R88 ;  /* 0x000000596d557223 */ /* 0x000fe20000010058 */
[----:B------:R-:W-:-:S03]  /*2b70*/  @P4 HADD2.F32 R84, -RZ, R117.H0_H0 ;  /* 0x20000075ff544230 */ /* 0x000fc60000004100 */
[----:B------:R-:W-:-:S04]  /*2b80*/  FADD.FTZ R85, R106, -R85 ;  /* 0x800000556a557221 */ /* 0x000fc80000010000 */
[----:B------:R-:W-:-:S04]  /*2b90*/  FMUL.FTZ R85, R6, R85 ;  /* 0x0000005506557220 */ /* 0x000fc80000410000 */
[----:B------:R-:W-:Y:S02]  /*2ba0*/  @P4 FADD.FTZ R85, R85, R84 ;  /* 0x0000005455554221 */ /* 0x000fe40000010000 */
.L_x_5846:
[----:B------:R-:W-:Y:S05]  /*2bb0*/  BSYNC B1 ;  /* 0x0000000000017941 */ /* 0x000fea0003800000 */
.L_x_5844:
        /* <DEDUP_REMOVED lines=15> */
.L_x_5848:
[----:B------:R-:W-:Y:S01]  /*2cb0*/  FFMA.FTZ R85, R105, R89, R88 ;  /* 0x0000005969557223 */ /* 0x000fe20000010058 */
[----:B------:R-:W-:-:S03]  /*2cc0*/  @P4 SHF.R.U32.HI R84, RZ, 0x10, R117 ;  /* 0x00000010ff544819 */ /* 0x000fc60000011675 */
[----:B------:R-:W-:Y:S02]  /*2cd0*/  FADD.FTZ R85, R104, -R85 ;  /* 0x8000005568557221 */ /* 0x000fe40000010000 */
[----:B------:R-:W-:Y:S02]  /*2ce0*/  @P4 HADD2.F32 R84, -RZ, R84.H0_H0 ;  /* 0x20000054ff544230 */ /* 0x000fe40000004100 */
[----:B------:R-:W-:-:S04]  /*2cf0*/  FMUL.FTZ R85, R6, R85 ;  /* 0x0000005506557220 */ /* 0x000fc80000410000 */
[----:B------:R-:W-:Y:S02]  /*2d00*/  @P4 FADD.FTZ R85, R85, R84 ;  /* 0x0000005455554221 */ /* 0x000fe40000010000 */
.L_x_5849:
[----:B------:R-:W-:Y:S05]  /*2d10*/  BSYNC B1 ;  /* 0x0000000000017941 */ /* 0x000fea0003800000 */
.L_x_5847:
        /* <DEDUP_REMOVED lines=16> */
.L_x_5850:
        /* <DEDUP_REMOVED lines=11> */
.L_x_5852:
[----:B------:R-:W-:Y:S05]  /*2ed0*/  BSYNC B1 ;  /* 0x0000000000017941 */ /* 0x000fea0003800000 */
.L_x_5851:
[----:B------:R-:W-:Y:S02]  /*2ee0*/  IADD3 R19, R19, 0x80, RZ ;  /* 0x0000008013137810 */ /* 0x000fe40007ffe0ff */
[----:B------:R-:W-:Y:S02]  /*2ef0*/  IADD3 R5, R5, 0x80, RZ ;  /* 0x0000008005057810 */ /* 0x000fe40007ffe0ff */
.L_x_5837:
[----:B------:R-:W-:Y:S05]  /*2f00*/  BSYNC B0 ;  /* 0x0000000000007941 */ /* 0x000fea0003800000 */
.L_x_5836:
[----:B------:R-:W-:Y:S01]  /*2f10*/  BSSY B0, `(.L_x_5853) ;  /* 0x0000076000007945 */ /* 0x000fe20003800000 */
[----:B------:R-:W-:Y:S05]  /*2f20*/  @!P0 BRA `(.L_x_5854) ;  /* 0x0000074000008947 */ /* 0x000fea0003800000 */
[----:B------:R-:W-:Y:S01]  /*2f30*/  BSSY B1, `(.L_x_5855) ;  /* 0x0000013000017945 */ /* 0x000fe20003800000 */
[----:B------:R-:W-:Y:S05]  /*2f40*/  @P2 BRA `(.L_x_5856) ;  /* 0x0000008000002947 */ /* 0x000fea0003800000 */
[----:B------:R-:W-:Y:S01]  /*2f50*/  ULDC.64 UR6, c[0x0][0x218] ;  /* 0x0000860000067ab9 */ /* 0x000fe20000000a00 */
[----:B0-----:R-:W-:Y:S01]  /*2f60*/  HFMA2.MMA R85, -RZ, RZ, 0, 0 ;  /* 0x00000000ff557435 */ /* 0x001fe200000001ff */
[----:B------:R-:W-:-:S04]  /*2f70*/  UISETP.NE.U32.AND UP0, UPT, URZ, UR6, UPT ;  /* 0x000000063f00728c */ /* 0x000fc8000bf05070 */
[----:B------:R-:W-:-:S06]  /*2f80*/  UISETP.NE.AND.EX UP0, UPT, URZ, UR7, UPT, UP0 ;  /* 0x000000073f00728c */ /* 0x000fcc000bf05300 */
[----:B------:R-:W-:-:S13]  /*2f90*/  PLOP3.LUT P4, PT, PT, PT, UP0, 0x80, 0x0 ;  /* 0x000000000000781c */ /* 0x000fda0003f8f008 */
[----:B------:R-:W-:Y:S05]  /*2fa0*/  @!P4 BRA `(.L_x_5857) ;  /* 0x000000b00000c947 */ /* 0x000fea0003800000 */
[----:B-----5:R-:W-:Y:S01]  /*2fb0*/  HADD2.F32 R85, -RZ, R112.H0_H0 ;  /* 0x20000070ff557230 */ /* 0x020fe20000004100 */
[----:B------:R-:W-:Y:S05]  /*2fc0*/  BRA `(.L_x_5857) ;  /* 0x0000009000007947 */ /* 0x000fea0003800000 */
.L_x_5856:
        /* <DEDUP_REMOVED lines=9> */
.L_x_5857:
[----:B------:R-:W-:Y:S05]  /*3060*/  BSYNC B1 ;  /* 0x0000000000017941 */ /* 0x000fea0003800000 */
.L_x_5855:
        /* <DEDUP_REMOVED lines=17> */
.L_x_5859:
[----:B------:R-:W-:Y:S01]  /*3180*/  FFMA.FTZ R84, R126, R89, R88 ;  /* 0x000000597e547223 */ /* 0x000fe20000010058 */
[----:B------:R-:W-:-:S03]  /*3190*/  @P4 SHF.R.U64 R86, R112, 0x10, R113 ;  /* 0x0000001070564819 */ /* 0x000fc60000001271 */
[----:B------:R-:W-:Y:S02]  /*31a0*/  FADD.FTZ R85, R131, -R84 ;  /* 0x8000005483557221 */ /* 0x000fe40000010000 */
[----:B------:R-:W-:Y:S02]  /*31b0*/  @P4 HADD2.F32 R86, -RZ, R86.H0_H0 ;  /* 0x20000056ff564230 */ /* 0x000fe40000004100 */
[----:B------:R-:W-:-:S04]  /*31c0*/  FMUL.FTZ R85, R6, R85 ;  /* 0x0000005506557220 */ /* 0x000fc80000410000 */
[----:B------:R-:W-:Y:S02]  /*31d0*/  @P4 FADD.FTZ R85, R85, R86 ;  /* 0x0000005655554221 */ /* 0x000fe40000010000 */
.L_x_5860:
[----:B------:R-:W-:Y:S05]  /*31e0*/  BSYNC B1 ;  /* 0x0000000000017941 */ /* 0x000fea0003800000 */
.L_x_5858:
        /* <DEDUP_REMOVED lines=14> */
.L_x_5862:
[----:B------:R-:W-:Y:S01]  /*32d0*/  FFMA.FTZ R85, R129, R89, R88 ;  /* 0x0000005981557223 */ /* 0x000fe20000010058 */
[----:B------:R-:W-:-:S03]  /*32e0*/  @P4 HADD2.F32 R84, -RZ, R113.H0_H0 ;  /* 0x20000071ff544230 */ /* 0x000fc60000004100 */
[----:B------:R-:W-:-:S04]  /*32f0*/  FADD.FTZ R85, R130, -R85 ;  /* 0x8000005582557221 */ /* 0x000fc80000010000 */
[----:B------:R-:W-:-:S04]  /*3300*/  FMUL.FTZ R85, R6, R85 ;  /* 0x0000005506557220 */ /* 0x000fc80000410000 */
[----:B------:R-:W-:Y:S02]  /*3310*/  @P4 FADD.FTZ R85, R85, R84 ;  /* 0x0000005455554221 */ /* 0x000fe40000010000 */
.L_x_5863:
[----:B------:R-:W-:Y:S05]  /*3320*/  BSYNC B1 ;  /* 0x0000000000017941 */ /* 0x000fea0003800000 */
.L_x_5861:
        /* <DEDUP_REMOVED lines=15> */
.L_x_5865:
[----:B------:R-:W-:Y:S01]  /*3420*/  FFMA.FTZ R84, R132, R89, R88 ;  /* 0x0000005984547223 */ /* 0x000fe20000010058 */
[----:B------:R-:W-:-:S03]  /*3430*/  @P4 SHF.R.U32.HI R86, RZ, 0x10, R113 ;  /* 0x00000010ff564819 */ /* 0x000fc60000011671 */
[----:B------:R-:W-:Y:S02]  /*3440*/  FADD.FTZ R85, R133, -R84 ;  /* 0x8000005485557221 */ /* 0x000fe40000010000 */
[----:B------:R-:W-:Y:S02]  /*3450*/  @P4 HADD2.F32 R86, -RZ, R86.H0_H0 ;  /* 0x20000056ff564230 */ /* 0x000fe40000004100 */
[----:B------:R-:W-:-:S04]  /*3460*/  FMUL.FTZ R85, R6, R85 ;  /* 0x0000005506557220 */ /* 0x000fc80000410000 */
[----:B------:R-:W-:Y:S02]  /*3470*/  @P4 FADD.FTZ R85, R85, R86 ;  /* 0x0000005655554221 */ /* 0x000fe40000010000 */
.L_x_5866:
[----:B------:R-:W-:Y:S05]  /*3480*/  BSYNC B1 ;  /* 0x0000000000017941 */ /* 0x000fea0003800000 */
.L_x_5864:
        /* <DEDUP_REMOVED lines=16> */
.L_x_5867:
        /* <DEDUP_REMOVED lines=11> */
.L_x_5869:
[----:B------:R-:W-:Y:S05]  /*3640*/  BSYNC B1 ;  /* 0x0000000000017941 */ /* 0x000fea0003800000 */
.L_x_5868:
[----:B------:R-:W-:Y:S02]  /*3650*/  IADD3 R19, R19, 0x80, RZ ;  /* 0x0000008013137810 */ /* 0x000fe40007ffe0ff */
[----:B------:R-:W-:Y:S02]  /*3660*/  IADD3 R5, R5, 0x80, RZ ;  /* 0x0000008005057810 */ /* 0x000fe40007ffe0ff */
.L_x_5854:
[----:B------:R-:W-:Y:S05]  /*3670*/  BSYNC B0 ;  /* 0x0000000000007941 */ /* 0x000fea0003800000 */
.L_x_5853:
        /* <DEDUP_REMOVED lines=12> */
.L_x_5873:
        /* <DEDUP_REMOVED lines=9> */
.L_x_5874:
[----:B------:R-:W-:Y:S05]  /*37d0*/  BSYNC B1 ;  /* 0x0000000000017941 */ /* 0x000fea0003800000 */
.L_x_5872:
        /* <DEDUP_REMOVED lines=17> */
.L_x_5876:
[----:B------:R-:W-:Y:S01]  /*38f0*/  FFMA.FTZ R84, R134, R89, R88 ;  /* 0x0000005986547223 */ /* 0x000fe20000010058 */
[----:B------:R-:W-:-:S03]  /*3900*/  @P4 SHF.R.U64 R86, R118, 0x10, R119 ;  /* 0x0000001076564819 */ /* 0x000fc60000001277 */
[----:B------:R-:W-:Y:S02]  /*3910*/  FADD.FTZ R85, R139, -R84 ;  /* 0x800000548b557221 */ /* 0x000fe40000010000 */
[----:B------:R-:W-:Y:S02]  /*3920*/  @P4 HADD2.F32 R86, -RZ, R86.H0_H0 ;  /* 0x20000056ff564230 */ /* 0x000fe40000004100 */
[----:B------:R-:W-:-:S04]  /*3930*/  FMUL.FTZ R85, R6, R85 ;  /* 0x0000005506557220 */ /* 0x000fc80000410000 */
[----:B------:R-:W-:Y:S02]  /*3940*/  @P4 FADD.FTZ R85, R85, R86 ;  /* 0x0000005655554221 */ /* 0x000fe40000010000 */
.L_x_5877:
[----:B------:R-:W-:Y:S05]  /*3950*/  BSYNC B1 ;  /* 0x0000000000017941 */ /* 0x000fea0003800000 */
.L_x_5875:
        /* <DEDUP_REMOVED lines=14> */
.L_x_5879:
[----:B------:R-:W-:Y:S01]  /*3a40*/  FFMA.FTZ R85, R137, R89, R88 ;  /* 0x0000005989557223 */ /* 0x000fe20000010058 */
[----:B------:R-:W-:-:S03]  /*3a50*/  @P4 HADD2.F32 R84, -RZ, R119.H0_H0 ;  /* 0x20000077ff544230 */ /* 0x000fc60000004100 */
[----:B------:R-:W-:-:S04]  /*3a60*/  FADD.FTZ R85, R138, -R85 ;  /* 0x800000558a557221 */ /* 0x000fc80000010000 */
[----:B------:R-:W-:-:S04]  /*3a70*/  FMUL.FTZ R85, R6, R85 ;  /* 0x0000005506557220 */ /* 0x000fc80000410000 */
[----:B------:R-:W-:Y:S02]  /*3a80*/  @P4 FADD.FTZ R85, R85, R84 ;  /* 0x0000005455554221 */ /* 0x000fe40000010000 */
.L_x_5880:
[----:B------:R-:W-:Y:S05]  /*3a90*/  BSYNC B1 ;  /* 0x0000000000017941 */ /* 0x000fea0003800000 */
.L_x_5878:
        /* <DEDUP_REMOVED lines=15> */
.L_x_5882:
[----:B------:R-:W-:Y:S01]  /*3b90*/  FFMA.FTZ R84, R140, R89, R88 ;  /* 0x000000598c547223 */ /* 0x000fe20000010058 */
[----:B------:R-:W-:-:S03]  /*3ba0*/  @P4 SHF.R.U32.HI R86, RZ, 0x10, R119 ;  /* 0x00000010ff564819 */ /* 0x000fc60000011677 */
[----:B------:R-:W-:Y:S02]  /*3bb0*/  FADD.FTZ R85, R141, -R84 ;  /* 0x800000548d557221 */ /* 0x000fe40000010000 */
[----:B------:R-:W-:Y:S02]  /*3bc0*/  @P4 HADD2.F32 R86, -RZ, R86.H0_H0 ;  /* 0x20000056ff564230 */ /* 0x000fe40000004100 */
[----:B------:R-:W-:-:S04]  /*3bd0*/  FMUL.FTZ R85, R6, R85 ;  /* 0x0000005506557220 */ /* 0x000fc80000410000 */
[----:B------:R-:W-:Y:S02]  /*3be0*/  @P4 FADD.FTZ R85, R85, R86 ;  /* 0x0000005655554221 */ /* 0x000fe40000010000 */
.L_x_5883:
[----:B------:R-:W-:Y:S05]  /*3bf0*/  BSYNC B1 ;  /* 0x0000000000017941 */ /* 0x000fea0003800000 */
.L_x_5881:
        /* <DEDUP_REMOVED lines=16> */
.L_x_5884:
        /* <DEDUP_REMOVED lines=11> */
.L_x_5886:
[----:B------:R-:W-:Y:S05]  /*3db0*/  BSYNC B1 ;  /* 0x0000000000017941 */ /* 0x000fea0003800000 */
.L_x_5885:
[----:B------:R-:W-:Y:S02]  /*3dc0*/  IADD3 R19, R19, 0x80, RZ ;  /* 0x0000008013137810 */ /* 0x000fe40007ffe0ff */
[----:B------:R-:W-:Y:S02]  /*3dd0*/  IADD3 R5, R5, 0x80, RZ ;  /* 0x0000008005057810 */ /* 0x000fe40007ffe0ff */
.L_x_5871:
[----:B------:R-:W-:Y:S05]  /*3de0*/  BSYNC B0 ;  /* 0x0000000000007941 */ /* 0x000fea0003800000 */
.L_x_5870:
[----:B------:R-:W-:Y:S01]  /*3df0*/  ISETP.GE.U32.AND P4, PT, R4, 0x280, PT ;  /* 0x000002800400780c */ /* 0x000fe20003f86070 */
[----:B------:R-:W-:-:S12]  /*3e00*/  BSSY B0, `(.L_x_5887) ;  /* 0x0000072000007945 */ /* 0x000fd80003800000 */
        /* <DEDUP_REMOVED lines=11> */
.L_x_5890:
        /* <DEDUP_REMOVED lines=9> */
.L_x_5891:
[----:B------:R-:W-:Y:S05]  /*3f50*/  BSYNC B1 ;  /* 0x0000000000017941 */ /* 0x000fea0003800000 */
.L_x_5889:
        /* <DEDUP_REMOVED lines=17> */
.L_x_5893:
[----:B------:R-:W-:Y:S01]  /*4070*/  FFMA.FTZ R84, R96, R89, R88 ;  /* 0x0000005960547223 */ /* 0x000fe20000010058 */
[----:B------:R-:W-:-:S03]  /*4080*/  @P4 SHF.R.U64 R86, R120, 0x10, R121 ;  /* 0x0000001078564819 */ /* 0x000fc60000001279 */
[----:B------:R-:W-:Y:S02]  /*4090*/  FADD.FTZ R85, R99, -R84 ;  /* 0x8000005463557221 */ /* 0x000fe40000010000 */
[----:B------:R-:W-:Y:S02]  /*40a0*/  @P4 HADD2.F32 R86, -RZ, R86.H0_H0 ;  /* 0x20000056ff564230 */ /* 0x000fe40000004100 */
[----:B------:R-:W-:-:S04]  /*40b0*/  FMUL.FTZ R85, R6, R85 ;  /* 0x0000005506557220 */ /* 0x000fc80000410000 */
[----:B------:R-:W-:Y:S02]  /*40c0*/  @P4 FADD.FTZ R85, R85, R86 ;  /* 0x0000005655554221 */ /* 0x000fe40000010000 */
.L_x_5894:
[----:B------:R-:W-:Y:S05]  /*40d0*/  BSYNC B1 ;  /* 0x0000000000017941 */ /* 0x000fea0003800000 */
.L_x_5892:
        /* <DEDUP_REMOVED lines=14> */
.L_x_5896:
[----:B------:R-:W-:Y:S01]  /*41c0*/  FFMA.FTZ R85, R101, R89, R88 ;  /* 0x0000005965557223 */ /* 0x000fe20000010058 */
[----:B------:R-:W-:-:S03]  /*41d0*/  @P4 HADD2.F32 R84, -RZ, R121.H0_H0 ;  /* 0x20000079ff544230 */ /* 0x000fc60000004100 */
[----:B------:R-:W-:-:S04]  /*41e0*/  FADD.FTZ R85, R100, -R85 ;  /* 0x8000005564557221 */ /* 0x000fc80000010000 */
[----:B------:R-:W-:-:S04]  /*41f0*/  FMUL.FTZ R85, R6, R85 ;  /* 0x0000005506557220 */ /* 0x000fc80000410000 */
[----:B------:R-:W-:Y:S02]  /*4200*/  @P4 FADD.FTZ R85, R85, R84 ;  /* 0x0000005455554221 */ /* 0x000fe40000010000 */
.L_x_5897:
[----:B------:R-:W-:Y:S05]  /*4210*/  BSYNC B1 ;  /* 0x0000000000017941 */ /* 0x000fea0003800000 */
.L_x_5895:
        /* <DEDUP_REMOVED lines=15> */
.L_x_5899:
[----:B------:R-:W-:Y:S01]  /*4310*/  FFMA.FTZ R89, R103, R89, R88 ;  /* 0x0000005967597223 */ /* 0x000fe20000010058 */
[----:B------:R-:W-:-:S03]  /*4320*/  @P4 SHF.R.U32.HI R84, RZ, 0x10, R121 ;  /* 0x00000010ff544819 */ /* 0x000fc60000011679 */
[----:B------:R-:W-:Y:S02]  /*4330*/  FADD.FTZ R89, R102, -R89 ;  /* 0x8000005966597221 */ /* 0x000fe40000010000 */
[----:B------:R-:W-:Y:S02]  /*4340*/  @P4 HADD2.F32 R85, -RZ, R84.H0_H0 ;  /* 0x20000054ff554230 */ /* 0x000fe40000004100 */
[----:B------:R-:W-:-:S04]  /*4350*/  FMUL.FTZ R6, R6, R89 ;  /* 0x0000005906067220 */ /* 0x000fc80000410000 */
[----:B------:R-:W-:Y:S02]  /*4360*/  @P4 FADD.FTZ R6, R6, R85 ;  /* 0x0000005506064221 */ /* 0x000fe40000010000 */
.L_x_5900:
[----:B------:R-:W-:Y:S05]  /*4370*/  BSYNC B1 ;  /* 0x0000000000017941 */ /* 0x000fea0003800000 */
.L_x_5898:
        /* <DEDUP_REMOVED lines=16> */
.L_x_5901:
        /* <DEDUP_REMOVED lines=10> */
.L_x_5888:
[----:B------:R-:W-:Y:S05]  /*4520*/  BSYNC B0 ;  /* 0x0000000000007941 */ /* 0x000fea0003800000 */
.L_x_5887:
[----:B------:R-:W-:Y:S02]  /*4530*/  IADD3 R8, R8, c[0x0][0x160], RZ ;  /* 0x0000580008087a10 */ /* 0x000fe40007ffe0ff */
[----:B------:R-:W-:Y:S02]  /*4540*/  LOP3.LUT P3, RZ, R7, 0xff, RZ, 0xc0, !PT ;  /* 0x000000ff07ff7812 */ /* 0x000fe4000786c0ff */
[----:B------:R-:W-:Y:S02]  /*4550*/  ISETP.GE.AND P2, PT, R8, c[0x0][0x164], PT ;  /* 0x0000590008007a0c */ /* 0x000fe40003f46270 */
[----:B------:R-:W-:-:S11]  /*4560*/  SEL R7, RZ, 0x1, P3 ;  /* 0x00000001ff077807 */ /* 0x000fd60001800000 */
[----:B0----5:R-:W-:Y:S01]  /*4570*/  @P2 CALL.REL.NOINC `(.L_x_5797) ;  /* 0x0000001000002944 */ /* 0x021fe20003c00000 */
[----:B------:R-:W-:Y:S05]  /*4580*/  BRA `(.L_x_5902) ;  /* 0xffffbe6000007947 */ /* 0x000fea000383ffff */
.L_x_5797:
[----:B-1----:R-:W0:Y:S01]  /*4590*/  S2UR UR6, SR_CTAID.X ;  /* 0x00000000000679c3 */ /* 0x002e220000002500 */
[----:B------:R-:W0:Y:S01]  /*45a0*/  S2R R2, SR_TID.X ;  /* 0x0000000000027919 */ /* 0x000e220000002100 */
[C---:B------:R-:W-:Y:S01]  /*45b0*/  LOP3.LUT P3, RZ, R4.reuse, 0xffffff80, RZ, 0xc0, !PT ;  /* 0xffffff8004ff7812 */ /* 0x040fe2000786c0ff */
[----:B------:R-:W-:Y:S01]  /*45c0*/  @P1 IMAD.MOV.U32 R19, RZ, RZ, 0x10 ;  /* 0x00000010ff131424 */ /* 0x000fe200078e00ff */
[----:B------:R-:W-:Y:S02]  /*45d0*/  ISETP.GE.U32.AND P2, PT, R4, 0x100, PT ;  /* 0x000001000400780c */ /* 0x000fe40003f46070 */
[----:B------:R-:W-:-:S09]  /*45e0*/  @P0 MOV R15, 0x10 ;  /* 0x00000010000f0802 */ /* 0x000fd20000000f00 */
        /* <DEDUP_REMOVED lines=28> */
[----:B------:R-:W-:-:S10]  /*47b0*/  HFMA2.MMA R5, -RZ, RZ, 0, 9.5367431640625e-07 ;  /* 0x00000010ff057435 */ /* 0x000fd400000001ff */
[----:B0-----:R-:W-:-:S04]  /*47c0*/  IMAD.WIDE.U32 R2, R0, R5, c[0x0][0x220] ;  /* 0x0000880000027625 */ /* 0x001fc800078e0005 */
[----:B------:R-:W-:Y:S01]  /*47d0*/  IMAD.WIDE.U32 R4, R0, R5, c[0x0][0x228] ;  /* 0x00008a0000047625 */ /* 0x000fe200078e0005 */
[----:B------:R-:W-:Y:S04]  /*47e0*/  STG.E.128 [R2.64], R24 ;  /* 0x0000001802007986 */ /* 0x000fe8000c101d04 */
[----:B------:R-:W-:Y:S01]  /*47f0*/  STG.E.128 [R4.64], R44 ;  /* 0x0000002c04007986 */ /* 0x000fe2000c101d04 */
[----:B------:R-:W-:Y:S05]  /*4800*/  EXIT ;  /* 0x000000000000794d */ /* 0x000fea0003800000 */
.L_x_5817:
[----:B------:R-:W-:Y:S01]  /*4810*/  IMAD.MOV.U32 R90, RZ, RZ, R143 ;  /* 0x000000ffff5a7224 */ /* 0x000fe200078e008f */
[----:B------:R-:W-:Y:S01]  /*4820*/  MOV R145, 0x10 ;  /* 0x0000001000917802 */ /* 0x000fe20000000f00 */
[----:B------:R-:W-:Y:S01]  /*4830*/  IMAD.MOV.U32 R144, RZ, RZ, 0x1f ;  /* 0x0000001fff907424 */ /* 0x000fe200078e00ff */
[----:B------:R-:W-:Y:S02]  /*4840*/  MOV R147, 0xffffffff ;  /* 0xffffffff00937802 */ /* 0x000fe40000000f00 */
[----:B------:R-:W-:-:S02]  /*4850*/  MOV R84, 0x4870 ;  /* 0x0000487000547802 */ /* 0x000fc40000000f00 */
[----:B0----5:R-:W-:Y:S05]  /*4860*/  CALL.REL.NOINC `($__internal_111_$__cuda_sm70_shflsync_down_p) ;  /* 0x0000046000007944 */ /* 0x021fea0003c00000 */
[----:B-1----:R-:W-:Y:S01]  /*4870*/  IMAD.MOV.U32 R88, RZ, RZ, R90 ;  /* 0x000000ffff587224 */ /* 0x002fe200078e005a */
[----:B0-----:R-:W-:Y:S05]  /*4880*/  BRA `(.L_x_5903) ;  /* 0xffffd49000007947 */ /* 0x001fea000383ffff */
.L_x_5818:
[----:B------:R-:W-:Y:S01]  /*4890*/  HFMA2.MMA R144, -RZ, RZ, 0, 1.847743988037109375e-06 ;  /* 0x0000001fff907435 */ /* 0x000fe200000001ff */
[----:B------:R-:W-:Y:S01]  /*48a0*/  MOV R90, R125 ;  /* 0x0000007d005a7202 */ /* 0x000fe20000000f00 */
[----:B------:R-:W-:Y:S01]  /*48b0*/  IMAD.MOV.U32 R145, RZ, RZ, 0x10 ;  /* 0x00000010ff917424 */ /* 0x000fe200078e00ff */
[----:B------:R-:W-:Y:S01]  /*48c0*/  MOV R84, 0x48f0 ;  /* 0x000048f000547802 */ /* 0x000fe20000000f00 */
[----:B------:R-:W-:-:S02]  /*48d0*/  IMAD.MOV.U32 R147, RZ, RZ, -0x1 ;  /* 0xffffffffff937424 */ /* 0x000fc400078e00ff */
[----:B012--5:R-:W-:Y:S05]  /*48e0*/  CALL.REL.NOINC `($__internal_111_$__cuda_sm70_shflsync_down_p) ;  /* 0x000003e000007944 */ /* 0x027fea0003c00000 */
[----:B------:R-:W-:Y:S01]  /*48f0*/  FADD.FTZ R88, R88, R143 ;  /* 0x0000008f58587221 */ /* 0x000fe20000010000 */
[----:B0-----:R-:W-:Y:S01]  /*4900*/  MOV R145, 0x8 ;  /* 0x0000000800917802 */ /* 0x001fe20000000f00 */
[----:B-1----:R-:W-:Y:S01]  /*4910*/  FADD.FTZ R125, R125, R90 ;  /* 0x0000005a7d7d7221 */ /* 0x002fe20000010000 */
[----:B------:R-:W-:Y:S01]  /*4920*/  MOV R147, 0xffffffff ;  /* 0xffffffff00937802 */ /* 0x000fe20000000f00 */
[----:B------:R-:W-:Y:S01]  /*4930*/  IMAD.MOV.U32 R144, RZ, RZ, 0x1f ;  /* 0x0000001fff907424 */ /* 0x000fe200078e00ff */
[----:B------:R-:W-:Y:S01]  /*4940*/  MOV R84, 0x4970 ;  /* 0x0000497000547802 */ /* 0x000fe20000000f00 */
[----:B------:R-:W-:-:S02]  /*4950*/  IMAD.MOV.U32 R90, RZ, RZ, R88 ;  /* 0x000000ffff5a7224 */ /* 0x000fc400078e0058 */
[----:B------:R-:W-:Y:S05]  /*4960*/  CALL.REL.NOINC `($__internal_111_$__cuda_sm70_shflsync_down_p) ;  /* 0x0000036000007944 */ /* 0x000fea0003c00000 */
[----:B0-----:R-:W-:Y:S01]  /*4970*/  HFMA2.MMA R145, -RZ, RZ, 0, 4.76837158203125e-07 ;  /* 0x00000008ff917435 */ /* 0x001fe200000001ff */
[----:B-1----:R-:W-:Y:S01]  /*4980*/  MOV R87, R90 ;  /* 0x0000005a00577202 */ /* 0x002fe20000000f00 */
[----:B------:R-:W-:Y:S01]  /*4990*/  IMAD.MOV.U32 R90, RZ, RZ, R125 ;  /* 0x000000ffff5a7224 */ /* 0x000fe200078e007d */
[----:B------:R-:W-:Y:S01]  /*49a0*/  MOV R147, 0xffffffff ;  /* 0xffffffff00937802 */ /* 0x000fe20000000f00 */
[----:B------:R-:W-:Y:S01]  /*49b0*/  IMAD.MOV.U32 R144, RZ, RZ, 0x1f ;  /* 0x0000001fff907424 */ /* 0x000fe200078e00ff */
[----:B------:R-:W-:-:S02]  /*49c0*/  MOV R84, 0x49e0 ;  /* 0x000049e000547802 */ /* 0x000fc40000000f00 */
[----:B------:R-:W-:Y:S05]  /*49d0*/  CALL.REL.NOINC `($__internal_111_$__cuda_sm70_shflsync_down_p) ;  /* 0x000002f000007944 */ /* 0x000fea0003c00000 */
[----:B------:R-:W-:Y:S01]  /*49e0*/  FADD.FTZ R88, R87, R88 ;  /* 0x0000005857587221 */ /* 0x000fe20000010000 */
[----:B0-----:R-:W-:Y:S01]  /*49f0*/  HFMA2.MMA R144, -RZ, RZ, 0, 1.847743988037109375e-06 ;  /* 0x0000001fff907435 */ /* 0x001fe200000001ff */
[----:B-1----:R-:W-:Y:S01]  /*4a00*/  FADD.FTZ R125, R125, R90 ;  /* 0x0000005a7d7d7221 */ /* 0x002fe20000010000 */
[----:B------:R-:W-:Y:S01]  /*4a10*/  MOV R84, 0x4a60 ;  /* 0x00004a6000547802 */ /* 0x000fe20000000f00 */
[----:B------:R-:W-:Y:S01]  /*4a20*/  IMAD.MOV.U32 R145, RZ, RZ, 0x4 ;  /* 0x00000004ff917424 */ /* 0x000fe200078e00ff */
[----:B------:R-:W-:Y:S01]  /*4a30*/  MOV R90, R88 ;  /* 0x00000058005a7202 */ /* 0x000fe20000000f00 */
[----:B------:R-:W-:-:S02]  /*4a40*/  IMAD.MOV.U32 R147, RZ, RZ, -0x1 ;  /* 0xffffffffff937424 */ /* 0x000fc400078e00ff */
[----:B------:R-:W-:Y:S05]  /*4a50*/  CALL.REL.NOINC `($__internal_111_$__cuda_sm70_shflsync_down_p) ;  /* 0x0000027000007944 */ /* 0x000fea0003c00000 */
[----:B0-----:R-:W-:Y:S01]  /*4a60*/  HFMA2.MMA R144, -RZ, RZ, 0, 1.847743988037109375e-06 ;  /* 0x0000001fff907435 */ /* 0x001fe200000001ff */
[----:B-1----:R-:W-:Y:S01]  /*4a70*/  IMAD.MOV.U32 R87, RZ, RZ, R90 ;  /* 0x000000ffff577224 */ /* 0x002fe200078e005a */
[----:B------:R-:W-:Y:S01]  /*4a80*/  MOV R90, R125 ;  /* 0x0000007d005a7202 */ /* 0x000fe20000000f00 */
[----:B------:R-:W-:Y:S01]  /*4a90*/  IMAD.MOV.U32 R145, RZ, RZ, 0x4 ;  /* 0x00000004ff917424 */ /* 0x000fe200078e00ff */
[----:B------:R-:W-:Y:S01]  /*4aa0*/  MOV R84, 0x4ad0 ;  /* 0x00004ad000547802 */ /* 0x000fe20000000f00 */
[----:B------:R-:W-:-:S02]  /*4ab0*/  IMAD.MOV.U32 R147, RZ, RZ, -0x1 ;  /* 0xffffffffff937424 */ /* 0x000fc400078e00ff */
[----:B------:R-:W-:Y:S05]  /*4ac0*/  CALL.REL.NOINC `($__internal_111_$__cuda_sm70_shflsync_down_p) ;  /* 0x0000020000007944 */ /* 0x000fea0003c00000 */
        /* <DEDUP_REMOVED lines=8> */
[----:B0-----:R-:W-:Y:S01]  /*4b50*/  HFMA2.MMA R145, -RZ, RZ, 0, 1.1920928955078125e-07 ;  /* 0x00000002ff917435 */ /* 0x001fe200000001ff */
        /* <DEDUP_REMOVED lines=21> */
[----:B-1----:R-:W-:Y:S01]  /*4cb0*/  MOV R84, R90 ;  /* 0x0000005a00547202 */ /* 0x002fe20000000f00 */
[----:B0-----:R-:W-:Y:S05]  /*4cc0*/  BRA `(.L_x_5904) ;  /* 0xffffd17000007947 */ /* 0x001fea000383ffff */
        .weak           $__internal_111_$__cuda_sm70_shflsync_down_p
        .type           $__internal_111_$__cuda_sm70_shflsync_down_p,@function
        .size           $__internal_111_$__cuda_sm70_shflsync_down_p,(.L_x_9855 - $__internal_111_$__cuda_sm70_shflsync_down_p)
$__internal_111_$__cuda_sm70_shflsync_down_p:
[----:B------:R-:W-:Y:S01]  /*4cd0*/  HFMA2.MMA R85, -RZ, RZ, 0, 0 ;  /* 0x00000000ff557435 */ /* 0x000fe200000001ff */
[----:B------:R-:W-:Y:S04]  /*4ce0*/  WARPSYNC R147 ;  /* 0x0000009300007348 */ /* 0x000fe80003800000 */
[----:B------:R0:W1:Y:S01]  /*4cf0*/  SHFL.DOWN PT, R90, R90, R145, R144 ;  /* 0x080000915a5a7389 */ /* 0x00006200000e0090 */
[----:B------:R-:W-:Y:S05]  /*4d00*/  RET.REL.NODEC R84 `(_ZN10layer_norm13ln_bwd_kernelINS_13Kernel_traitsIf6__halfS2_S2_fjLj2560ELj1ELj1ELj4ELj8ENS_18Kernel_traits_baseILj2560EfS2_S2_S2_fjLj128EEEEELb1ELb0ELb1ELb0EEEvNS_9BwdParamsE) ;  /* 0xffffb2f054007950 */ /* 0x000fea0003c3ffff */
.L_x_5905:
        /* <DEDUP_REMOVED lines=15> */
.L_x_9855:


//--------------------- .text._ZN10layer_norm22ln_bwd_finalize_kernelINS_22Kernel_traits_finalizeILj2560Ef6__halfS2_S2_fjLb0ELj1024ELj4ENS_18Kernel_traits_baseILj2560EfS2_S2_S2_fjLj1024EEEEELb0ELb1EEEvNS_9BwdParamsE --------------------------
	.section	.text._ZN10layer_norm22ln_bwd_finalize_kernelINS_22Kernel_traits_finalizeILj2560Ef6__halfS2_S2_fjLb0ELj1024ELj4ENS_18Kernel_traits_baseILj2560EfS2_S2_S2_fjLj1024EEEEELb0ELb1EEEvNS_9BwdParamsE,"ax",@progbits
	.sectioninfo	@"SHI_REGISTERS=32"
	.align	128
        .global         _ZN10layer_norm22ln_bwd_finalize_kernelINS_22Kernel_traits_finalizeILj2560Ef6__halfS2_S2_fjLb0ELj1024ELj4ENS_18Kernel_traits_baseILj2560EfS2_S2_S2_fjLj1024EEEEELb0ELb1EEEvNS_9BwdParamsE
        .type           _ZN10layer_norm22ln_bwd_finalize_kernelINS_22Kernel_traits_finalizeILj2560Ef6__halfS2_S2_fjLb0ELj1024ELj4ENS_18Kernel_traits_baseILj2560EfS2_S2_S2_fjLj1024EEEEELb0ELb1EEEvNS_9BwdParamsE,@function
        .size           _ZN10layer_norm22ln_bwd_finalize_kernelINS_22Kernel_traits_finalizeILj2560Ef6__halfS2_S2_fjLb0ELj1024ELj4ENS_18Kernel_traits_baseILj2560EfS2_S2_S2_fjLj1024EEEEELb0ELb1EEEvNS_9BwdParamsE,(.L_x_9856 - _ZN10layer_norm22ln_bwd_finalize_kernelINS_22Kernel_traits_finalizeILj2560Ef6__halfS2_S2_fjLb0ELj1024ELj4ENS_18Kernel_traits_baseILj2560EfS2_S2_S2_fjLj1024EEEEELb0ELb1EEEvNS_9BwdParamsE)
        .other          _ZN10layer_norm22ln_bwd_finalize_kernelINS_22Kernel_traits_finalizeILj2560Ef6__halfS2_S2_fjLb0ELj1024ELj4ENS_18Kernel_traits_baseILj2560EfS2_S2_S2_fjLj1024EEEEELb0ELb1EEEvNS_9BwdParamsE,@"STO_CUDA_ENTRY STV_DEFAULT"
_ZN10layer_norm22ln_bwd_finalize_kernelINS_22Kernel_traits_finalizeILj2560Ef6__halfS2_S2_fjLb0ELj1024ELj4ENS_18Kernel_traits_baseILj2560EfS2_S2_S2_fjLj1024EEEEELb0ELb1EEEvNS_9BwdParamsE:
.text._ZN10layer_norm22ln_bwd_finalize_kernelINS_22Kernel_traits_finalizeILj2560Ef6__halfS2_S2_fjLb0ELj1024ELj4ENS_18Kernel_traits_baseILj2560EfS2_S2_S2_fjLj1024EEEEELb0ELb1EEEvNS_9BwdParamsE:
        /* <DEDUP_REMOVED lines=19> */
.L_x_5916:
        /* <DEDUP_REMOVED lines=27> */
.L_x_5910:
        /* <DEDUP_REMOVED lines=35> */
.L_x_5909:
[----:B------:R-:W-:Y:S05]  /*0510*/  BSYNC B1 ;  /* 0x0000000000017941 */ /* 0x000fea0003800000 */
.L_x_5908:
        /* <DEDUP_REMOVED lines=23> */
.L_x_5912:
[----:B------:R-:W-:Y:S05]  /*0690*/  BSYNC B1 ;  /* 0x0000000000017941 */ /* 0x000fea0003800000 */
.L_x_5911:
        /* <DEDUP_REMOVED lines=10> */
.L_x_5907:
[----:B------:R-:W-:Y:S05]  /*0740*/  BSYNC B0 ;  /* 0x0000000000007941 */ /* 0x000fea0003800000 */
.L_x_5906:
        /* <DEDUP_REMOVED lines=11> */
.L_x_5917:
        /* <DEDUP_REMOVED lines=18> */
.L_x_5918:
[----:B------:R-:W-:Y:S01]  /*0920*/  @!P1 SHF.R.U32.HI R2, RZ, 0x3, R0 ;  /* 0x00000003ff029819 */ /* 0x000fe20000011600 */
[----:B---3--:R-:W-:Y:S02]  /*0930*/  FADD.FTZ R5, R5, R10 ;  /* 0x0000000a05057221 */ /* 0x008fe40000010000 */
[----:B--2---:R-:W-:Y:S01]  /*0940*/  FADD.FTZ R7, R7, R4 ;  /* 0x0000000407077221 */ /* 0x004fe20000010000 */
[----:B------:R-:W-:-:S05]  /*0950*/  @!P1 LOP3.LUT R2, R2, 0x1ffffffc, RZ, 0xc0, !PT ;  /* 0x1ffffffc02029812 */ /* 0x000fca00078ec0ff */
[----:B------:R2:W-:Y:S04]  /*0960*/  @!P1 STS [R2+0x2000], R5 ;  /* 0x0020000502009388 */ /* 0x0005e80000000800 */
[----:B------:R2:W-:Y:S02]  /*0970*/  @!P1 STS [R2+0x2080], R7 ;  /* 0x0020800702009388 */ /* 0x0005e40000000800 */
.L_x_5913:
        /* <DEDUP_REMOVED lines=14> */
.L_x_5914:
[----:B------:R-:W-:Y:S01]  /*0a60*/  HFMA2.MMA R9, -RZ, RZ, 0, 5.9604644775390625e-08 ;  /* 0x00000001ff097435 */ /* 0x000fe200000001ff */
[----:B--2---:R-:W-:Y:S01]  /*0a70*/  IMAD.MOV.U32 R10, RZ, RZ, R4 ;  /* 0x000000ffff0a7224 */ /* 0x004fe200078e0004 */
[----:B------:R-:W-:Y:S01]  /*0a80*/  MOV R11, 0xffffffff ;  /* 0xffffffff000b7802 */ /* 0x000fe20000000f00 */
[----:B------:R-:W-:Y:S01]  /*0a90*/  IMAD.MOV.U32 R6, RZ, RZ, 0x1f ;  /* 0x0000001fff067424 */ /* 0x000fe200078e00ff */
[----:B------:R-:W-:-:S02]  /*0aa0*/  MOV R2, 0xac0 ;  /* 0x00000ac000027802 */ /* 0x000fc40000000f00 */
[----:B01----:R-:W-:Y:S05]  /*0ab0*/  CALL.REL.NOINC `($__internal_112_$__cuda_sm70_shflsync_bfly_p) ;  /* 0x000003c000007944 */ /* 0x003fea0003c00000 */
[----:B-1----:R-:W-:Y:S01]  /*0ac0*/  MOV R3, R6 ;  /* 0x0000000600037202 */ /* 0x002fe20000000f00 */
[----:B0-----:R-:W-:Y:S05]  /*0ad0*/  BRA `(.L_x_5917) ;  /* 0xfffffd2000007947 */ /* 0x001fea000383ffff */
.L_x_5915:
[----:B------:R-:W-:Y:S01]  /*0ae0*/  HFMA2.MMA R9, -RZ, RZ, 0, 1.1920928955078125e-07 ;  /* 0x00000002ff097435 */ /* 0x000fe200000001ff */
[----:B------:R-:W-:Y:S01]  /*0af0*/  IMAD.MOV.U32 R10, RZ, RZ, R13 ;  /* 0x000000ffff0a7224 */ /* 0x000fe200078e000d */
[----:B------:R-:W-:Y:S01]  /*0b00*/  MOV R6, 0x1f ;  /* 0x0000001f00067802 */ /* 0x000fe20000000f00 */
[----:B------:R-:W-:Y:S01]  /*0b10*/  IMAD.MOV.U32 R11, RZ, RZ, -0x1 ;  /* 0xffffffffff0b7424 */ /* 0x000fe200078e00ff */
[----:B------:R-:W-:-:S02]  /*0b20*/  MOV R2, 0xb40 ;  /* 0x00000b4000027802 */ /* 0x000fc40000000f00 */
[----:B012---:R-:W-:Y:S05]  /*0b30*/  CALL.REL.NOINC `($__internal_112_$__cuda_sm70_shflsync_bfly_p) ;  /* 0x0000034000007944 */ /* 0x007fea0003c00000 */
[----:B0-----:R-:W-:Y:S01]  /*0b40*/  HFMA2.MMA R9, -RZ, RZ, 0, 2.384185791015625e-07 ;  /* 0x00000004ff097435 */ /* 0x001fe200000001ff */
[----:B-1----:R-:W-:Y:S01]  /*0b50*/  FADD.FTZ R10, R13, R6 ;  /* 0x000000060d0a7221 */ /* 0x002fe20000010000 */
[----:B------:R-:W-:Y:S01]  /*0b60*/  MOV R6, 0x1f ;  /* 0x0000001f00067802 */ /* 0x000fe20000000f00 */
[----:B------:R-:W-:Y:S01]  /*0b70*/  IMAD.MOV.U32 R11, RZ, RZ, -0x1 ;  /* 0xffffffffff0b7424 */ /* 0x000fe200078e00ff */
[----:B------:R-:W-:-:S02]  /*0b80*/  MOV R2, 0xba0 ;  /* 0x00000ba000027802 */ /* 0x000fc40000000f00 */
[----:B------:R-:W-:Y:S05]  /*0b90*/  CALL.REL.NOINC `($__internal_112_$__cuda_sm70_shflsync_bfly_p) ;  /* 0x000002e000007944 */ /* 0x000fea0003c00000 */
[----:B0-----:R-:W-:Y:S01]  /*0ba0*/  HFMA2.MMA R9, -RZ, RZ, 0, 4.76837158203125e-07 ;  /* 0x00000008ff097435 */ /* 0x001fe200000001ff */
[----:B-1----:R-:W-:Y:S01]  /*0bb0*/  FADD.FTZ R10, R10, R6 ;  /* 0x000000060a0a7221 */ /* 0x002fe20000010000 */
[----:B------:R-:W-:Y:S01]  /*0bc0*/  MOV R6, 0x1f ;  /* 0x0000001f00067802 */ /* 0x000fe20000000f00 */
[----:B------:R-:W-:Y:S01]  /*0bd0*/  IMAD.MOV.U32 R11, RZ, RZ, -0x1 ;  /* 0xffffffffff0b7424 */ /* 0x000fe200078e00ff */
[----:B------:R-:W-:-:S02]  /*0be0*/  MOV R2, 0xc00 ;  /* 0x00000c0000027802 */ /* 0x000fc40000000f00 */
[----:B------:R-:W-:Y:S05]  /*0bf0*/  CALL.REL.NOINC `($__internal_112_$__cuda_sm70_shflsync_bfly_p) ;  /* 0x0000028000007944 */ /* 0x000fea0003c00000 */
[----:B-1----:R-:W-:Y:S01]  /*0c00*/  FADD.FTZ R4, R10, R6 ;  /* 0x000000060a047221 */ /* 0x002fe20000010000 */
[----:B0-----:R-:W-:Y:S01]  /*0c10*/  HFMA2.MMA R9, -RZ, RZ, 0, 9.5367431640625e-07 ;  /* 0x00000010ff097435 */ /* 0x001fe200000001ff */
[----:B------:R-:W-:Y:S01]  /*0c20*/  MOV R6, 0x1f ;  /* 0x0000001f00067802 */ /* 0x000fe20000000f00 */
[----:B------:R-:W-:Y:S01]  /*0c30*/  IMAD.MOV.U32 R11, RZ, RZ, -0x1 ;  /* 0xffffffffff0b7424 */ /* 0x000fe200078e00ff */
[----:B------:R-:W-:-:S02]  /*0c40*/  MOV R2, 0xc70 ;  /* 0x00000c7000027802 */ /* 0x000fc40000000f00 */
[----:B------:R-:W-:Y:S02]  /*0c50*/  MOV R10, R4 ;  /* 0x00000004000a7202 */ /* 0x000fe40000000f00 */
[----:B------:R-:W-:Y:S05]  /*0c60*/  CALL.REL.NOINC `($__internal_112_$__cuda_sm70_shflsync_bfly_p) ;  /* 0x0000021000007944 */ /* 0x000fea0003c00000 */
[----:B0-----:R-:W-:Y:S01]  /*0c70*/  HFMA2.MMA R9, -RZ, RZ, 0, 5.9604644775390625e-08 ;  /* 0x00000001ff097435 */ /* 0x001fe200000001ff */
[----:B-1----:R-:W-:Y:S01]  /*0c80*/  MOV R7, R6 ;  /* 0x0000000600077202 */ /* 0x002fe20000000f00 */
[----:B------:R-:W-:Y:S01]  /*0c90*/  IMAD.MOV.U32 R10, RZ, RZ, R5 ;  /* 0x000000ffff0a7224 */ /* 0x000fe200078e0005 */
[----:B------:R-:W-:Y:S01]  /*0ca0*/  MOV R6, 0x1f ;  /* 0x0000001f00067802 */ /* 0x000fe20000000f00 */
[----:B------:R-:W-:Y:S01]  /*0cb0*/  IMAD.MOV.U32 R11, RZ, RZ, -0x1 ;  /* 0xffffffffff0b7424 */ /* 0x000fe200078e00ff */
[----:B------:R-:W-:Y:S02]  /*0cc0*/  MOV R2, 0xce0 ;  /* 0x00000ce000027802 */ /* 0x000fe40000000f00 */
[----:B------:R-:W-:Y:S05]  /*0cd0*/  CALL.REL.NOINC `($__internal_112_$__cuda_sm70_shflsync_bfly_p) ;  /* 0x000001a000007944 */ /* 0x000fea0003c00000 */
[----:B0-----:R-:W-:Y:S01]  /*0ce0*/  HFMA2.MMA R9, -RZ, RZ, 0, 1.1920928955078125e-07 ;  /* 0x00000002ff097435 */ /* 0x001fe200000001ff */
[----:B-1----:R-:W-:Y:S01]  /*0cf0*/  FADD.FTZ R10, R5, R6 ;  /* 0x00000006050a7221 */ /* 0x002fe20000010000 */
[----:B------:R-:W-:Y:S01]  /*0d00*/  MOV R6, 0x1f ;  /* 0x0000001f00067802 */ /* 0x000fe20000000f00 */
[----:B------:R-:W-:Y:S01]  /*0d10*/  IMAD.MOV.U32 R11, RZ, RZ, -0x1 ;  /* 0xffffffffff0b7424 */ /* 0x000fe200078e00ff */
[----:B------:R-:W-:Y:S02]  /*0d20*/  MOV R2, 0xd40 ;  /* 0x00000d4000027802 */ /* 0x000fe40000000f00 */
[----:B------:R-:W-:Y:S05]  /*0d30*/  CALL.REL.NOINC `($__internal_112_$__cuda_sm70_shflsync_bfly_p) ;  /* 0x0000014000007944 */ /* 0x000fea0003c00000 */
        /* <DEDUP_REMOVED lines=12> */
[----:B0-----:R-:W-:Y:S01]  /*0e00*/  HFMA2.MMA R9, -RZ, RZ, 0, 9.5367431640625e-07 ;  /* 0x00000010ff097435 */ /* 0x001fe200000001ff */
[----:B-1----:R-:W-:Y:S01]  /*0e10*/  FADD.FTZ R10, R10, R6 ;  /* 0x000000060a0a7221 */ /* 0x002fe20000010000 */
[----:B------:R-:W-:Y:S01]  /*0e20*/  MOV R6, 0x1f ;  /* 0x0000001f00067802 */ /* 0x000fe20000000f00 */
[----:B------:R-:W-:Y:S01]  /*0e30*/  IMAD.MOV.U32 R11, RZ, RZ, -0x1 ;  /* 0xffffffffff0b7424 */ /* 0x000fe200078e00ff */
[----:B------:R-:W-:-:S02]  /*0e40*/  MOV R2, 0xe60 ;  /* 0x00000e6000027802 */ /* 0x000fc40000000f00 */
[----:B------:R-:W-:Y:S05]  /*0e50*/  CALL.REL.NOINC `($__internal_112_$__cuda_sm70_shflsync_bfly_p) ;  /* 0x0000002000007944 */ /* 0x000fea0003c00000 */
[----:B-1----:R-:W-:Y:S01]  /*0e60*/  MOV R5, R6 ;  /* 0x0000000600057202 */ /* 0x002fe20000000f00 */
[----:B0-----:R-:W-:Y:S05]  /*0e70*/  BRA `(.L_x_5918) ;  /* 0xfffffaa000007947 */ /* 0x001fea000383ffff */
        .weak           $__internal_112_$__cuda_sm70_shflsync_bfly_p
        .type           $__internal_112_$__cuda_sm70_shflsync_bfly_p,@function
        .size           $__internal_112_$__cuda_sm70_shflsync_bfly_p,(.L_x_9856 - $__internal_112_$__cuda_sm70_shflsync_bfly_p)
$__internal_112_$__cuda_sm70_shflsync_bfly_p:
[----:B------:R-:W-:Y:S01]  /*0e80*/  HFMA2.MMA R3, -RZ, RZ, 0, 0 ;  /* 0x00000000ff037435 */ /* 0x000fe200000001ff */
[----:B------:R-:W-:Y:S04]  /*0e90*/  WARPSYNC R11 ;  /* 0x0000000b00007348 */ /* 0x000fe80003800000 */
[----:B------:R0:W1:Y:S01]  /*0ea0*/  SHFL.BFLY PT, R6, R10, R9, R6 ;  /* 0x0c0000090a067389 */ /* 0x00006200000e0006 */
[----:B------:R-:W-:Y:S05]  /*0eb0*/  RET.REL.NODEC R2 `(_ZN10layer_norm22ln_bwd_finalize_kernelINS_22Kernel_traits_finalizeILj2560Ef6__halfS2_S2_fjLb0ELj1024ELj4ENS_18Kernel_traits_baseILj2560EfS2_S2_S2_fjLj1024EEEEELb0ELb1EEEvNS_9BwdParamsE) ;  /* 0xfffff14002007950 */ /* 0x000fea0003c3ffff */
.L_x_5919:
        /* <DEDUP_REMOVED lines=12> */
.L_x_9856:


//--------------------- .text._ZN10layer_norm13ln_bwd_kernelINS_13Kernel_traitsIf6__halfS2_S2_fjLj2560ELj1ELj1ELj4ELj8ENS_18Kernel_traits_baseILj2560EfS2_S2_S2_fjLj128EEEEELb1ELb0ELb1ELb1EEEvNS_9BwdParamsE --------------------------
	.section	.text._ZN10layer_norm13ln_bwd_kernelINS_13Kernel_traitsIf6__halfS2_S2_fjLj2560ELj1ELj1ELj4ELj8ENS_18Kernel_traits_baseILj2560EfS2_S2_S2_fjLj128EEEEELb1ELb0ELb1ELb1EEEvNS_9BwdParamsE,"ax",@progbits
	.sectioninfo	@"SHI_REGISTERS=163"
	.align	128
        .global         _ZN10layer_norm13ln_bwd_kernelINS_13Kernel_traitsIf6__halfS2_S2_fjLj2560ELj1ELj1ELj4ELj8ENS_18Kernel_traits_baseILj2560EfS2_S2_S2_fjLj128EEEEELb1ELb0ELb1ELb1EEEvNS_9BwdParamsE
        .type           _ZN10layer_norm13ln_bwd_kernelINS_13Kernel_traitsIf6__halfS2_S2_fjLj2560ELj1ELj1ELj4ELj8ENS_18Kernel_traits_baseILj2560EfS2_S2_S2_fjLj128EEEEELb1ELb0ELb1ELb1EEEvNS_9BwdParamsE,@function
        .size           _ZN10layer_norm13ln_bwd_kernelINS_13Kernel_traitsIf6__halfS2_S2_fjLj2560ELj1ELj1ELj4ELj8ENS_18Kernel_traits_baseILj2560EfS2_S2_S2_fjLj128EEEEELb1ELb0ELb1ELb1EEEvNS_9BwdParamsE,(.L_x_9857 - _ZN10layer_norm13ln_bwd_kernelINS_13Kernel_traitsIf6__halfS2_S2_fjLj2560ELj1ELj1ELj4ELj8ENS_18Kernel_traits_baseILj2560EfS2_S2_S2_fjLj128EEEEELb1ELb0ELb1ELb1EEEvNS_9BwdParamsE)
        .other          _ZN10layer_norm13ln_bwd_kernelINS_13Kernel_traitsIf6__halfS2_S2_fjLj2560ELj1ELj1ELj4ELj8ENS_18Kernel_traits_baseILj2560EfS2_S2_S2_fjLj128EEEEELb1ELb0ELb1ELb1EEEvNS_9BwdParamsE,@"STO_CUDA_ENTRY STV_DEFAULT"
_ZN10layer_norm13ln_bwd_kernelINS_13Kernel_traitsIf6__halfS2_S2_fjLj2560ELj1ELj1ELj4ELj8ENS_18Kernel_traits_baseILj2560EfS2_S2_S2_fjLj128EEEEELb1ELb0ELb1ELb1EEEvNS_9BwdParamsE:
.text._ZN10layer_norm13ln_bwd_kernelINS_13Kernel_traitsIf6__halfS2_S2_fjLj2560ELj1ELj1ELj4ELj8ENS_18Kernel_traits_baseILj2560EfS2_S2_S2_fjLj128EEEEELb1ELb0ELb1ELb1EEEvNS_9BwdParamsE:
        /* <DEDUP_REMOVED lines=28> */
.L_x_5920:
[----:B------:R-:W-:-:S04]  /*01c0*/  SHF.L.U32 R3, R0, 0x4, RZ ;  /* 0x0000000400037819 */ /* 0x000fc800000006ff */
        /* <DEDUP_REMOVED lines=31> */
.L_x_6002:
        /* <DEDUP_REMOVED lines=56> */
.L_x_5923:
        /* <DEDUP_REMOVED lines=17> */
[----:B------:R-:W-:Y:S02]  /*0850*/  IMAD.WIDE.U32 R22, R23, R132, c[0x0][0x208] ;  /* 0x0000820017167625 */ /* 0x000fe400078e0084 */
[----:B------:R-:W2:Y:S02]  /*0860*/  LDG.E.64 R14, [R14.64] ;  /* 0x000000040e0e7981 */ /* 0x000ea4000c1e1b00 */
[----:B------:R-:W-:-:S02]  /*0870*/  IMAD.WIDE R98, R2, R125, c[0x0][0x1a0] ;  /* 0x0000680002627625 */ /* 0x000fc400078e027d */
[----:B------:R-:W2:Y:S02]  /*0880*/  LDG.E.64 R22, [R22.64] ;  /* 0x0000000416167981 */ /* 0x000ea4000c1e1b00 */
[-C--:B------:R-:W-:Y:S02]  /*0890*/  IMAD.WIDE.U32 R18, R133, R132.reuse, c[0x0][0x188] ;  /* 0x0000620085127625 */ /* 0x080fe400078e0084 */
[----:B------:R0:W2:Y:S02]  /*08a0*/  LDG.E R119, [R98.64] ;  /* 0x0000000462777981 */ /* 0x0000a4000c1e1900 */
        /* <DEDUP_REMOVED lines=18> */
[----:B------:R-:W-:Y:S01]  /*09d0*/  @P0 IMAD.WIDE.U32 R132, R133, R132, c[0x0][0x218] ;  /* 0x0000860085840625 */ /* 0x000fe200078e0084 */
[----:B------:R1:W5:Y:S02]  /*09e0*/  @P0 LDG.E.64 R108, [R90.64] ;  /* 0x000000045a6c0981 */ /* 0x000364000c1e1b00 */
[C---:B0-----:R-:W-:Y:S02]  /*09f0*/  IADD3 R98, R130.reuse, 0x80, RZ ;  /* 0x0000008082627810 */ /* 0x041fe40007ffe0ff */
[C---:B------:R-:W-:Y:S01]  /*0a00*/  IADD3 R120, R130.reuse, 0x100, RZ ;  /* 0x0000010082787810 */ /* 0x040fe20007ffe0ff */
[----:B------:R0:W5:Y:S01]  /*0a10*/  @P0 LDG.E.64 R110, [R88.64] ;  /* 0x00000004586e0981 */ /* 0x000162000c1e1b00 */
[----:B------:R-:W-:-:S02]  /*0a20*/  IADD3 R122, R130, 0x180, RZ ;  /* 0x00000180827a7810 */ /* 0x000fc40007ffe0ff */
[C---:B------:R-:W-:Y:S01]  /*0a30*/  IADD3 R124, R130.reuse, 0x200, RZ ;  /* 0x00000200827c7810 */ /* 0x040fe20007ffe0ff */
[-C--:B------:R-:W-:Y:S01]  /*0a40*/  IMAD.WIDE.U32 R130, R130, R125.reuse, c[0x0][0x190] ;  /* 0x0000640082827625 */ /* 0x080fe200078e007d */
[----:B------:R0:W5:Y:S03]  /*0a50*/  @P0 LDG.E.64 R112, [R86.64] ;  /* 0x0000000456700981 */ /* 0x000166000c1e1b00 */
[-C--:B------:R-:W-:Y:S01]  /*0a60*/  IMAD.WIDE.U32 R120, R120, R125.reuse, c[0x0][0x190] ;  /* 0x0000640078787625 */ /* 0x080fe200078e007d */
[----:B------:R0:W5:Y:S03]  /*0a70*/  @P0 LDG.E.64 R114, [R84.64] ;  /* 0x0000000454720981 */ /* 0x000166000c1e1b00 */
[-C--:B------:R-:W-:Y:S01]  /*0a80*/  IMAD.WIDE.U32 R98, R98, R125.reuse, c[0x0][0x190] ;  /* 0x0000640062627625 */ /* 0x080fe200078e007d */
[----:B------:R3:W5:Y:S03]  /*0a90*/  LDG.E R130, [R130.64] ;  /* 0x0000000482827981 */ /* 0x000766000c1e1900 */
[----:B------:R-:W-:Y:S01]  /*0aa0*/  IMAD.WIDE.U32 R122, R122, R125, c[0x0][0x190] ;  /* 0x000064007a7a7625 */ /* 0x000fe200078e007d */
[----:B------:R0:W5:Y:S01]  /*0ab0*/  @P0 LDG.E.64 R116, [R132.64] ;  /* 0x0000000484740981 */ /* 0x000162000c1e1b00 */
[----:B------:R-:W-:-:S02]  /*0ac0*/  ISETP.NE.AND P0, PT, R3, RZ, PT ;  /* 0x000000ff0300720c */ /* 0x000fc40003f05270 */
[----:B------:R-:W-:Y:S01]  /*0ad0*/  IMAD.WIDE.U32 R124, R124, R125, c[0x0][0x190] ;  /* 0x000064007c7c7625 */ /* 0x000fe200078e007d */
[----:B------:R0:W5:Y:S04]  /*0ae0*/  LDG.E R120, [R120.64] ;  /* 0x0000000478787981 */ /* 0x000168000c1e1900 */
[----:B------:R0:W5:Y:S04]  /*0af0*/  LDG.E R122, [R122.64] ;  /* 0x000000047a7a7981 */ /* 0x000168000c1e1900 */
[----:B------:R0:W5:Y:S04]  /*0b00*/  LDG.E R124, [R124.64] ;  /* 0x000000047c7c7981 */ /* 0x000168000c1e1900 */
[----:B------:R0:W5:Y:S01]  /*0b10*/  LDG.E R148, [R98.64] ;  /* 0x0000000462947981 */ /* 0x000162000c1e1900 */
[----:B---3--:R-:W-:-:S02]  /*0b20*/  SHF.R.U64 R131, R10, 0x10, R11 ;  /* 0x000000100a837819 */ /* 0x008fc4000000120b */
[----:B------:R-:W-:Y:S02]  /*0b30*/  SHF.R.U32.HI R129, RZ, 0x10, R11 ;  /* 0x00000010ff817819 */ /* 0x000fe4000001160b */
[----:B----4-:R-:W-:Y:S02]  /*0b40*/  MOV R104, R20 ;  /* 0x0000001400687202 */ /* 0x010fe40000000f00 */
[----:B0-----:R-:W-:Y:S01]  /*0b50*/  SHF.R.U64 R86, R20, 0x10, R21 ;  /* 0x0000001014567819 */ /* 0x001fe20000001215 */
[----:B------:R-:W-:Y:S01]  /*0b60*/  HADD2.F32 R20, -RZ, R11.H0_H0 ;  /* 0x2000000bff147230 */ /* 0x000fe20000004100 */
[----:B--2---:R-:W-:Y:S01]  /*0b70*/  SHF.R.U64 R127, R14, 0x10, R15 ;  /* 0x000000100e7f7819 */ /* 0x004fe2000000120f */
[----:B------:R-:W-:Y:S01]  /*0b80*/  HADD2.F32 R11, -RZ, R131.H0_H0 ;  /* 0x20000083ff0b7230 */ /* 0x000fe20000004100 */
[--C-:B------:R-:W-:Y:S01]  /*0b90*/  IMAD.MOV.U32 R84, RZ, RZ, R21.reuse ;  /* 0x000000ffff547224 */ /* 0x100fe200078e0015 */
[----:B------:R-:W-:Y:S02]  /*0ba0*/  SHF.R.U32.HI R85, RZ, 0x10, R21 ;  /* 0x00000010ff557819 */ /* 0x000fe40000011615 */
[----:B------:R-:W-:-:S02]  /*0bb0*/  MOV R118, R22 ;  /* 0x0000001600767202 */ /* 0x000fc40000000f00 */
[----:B------:R-:W-:Y:S02]  /*0bc0*/  SHF.R.U64 R106, R22, 0x10, R23 ;  /* 0x00000010166a7819 */ /* 0x000fe40000001217 */
[----:B------:R-:W-:Y:S02]  /*0bd0*/  FSEL R160, R119, RZ, !P0 ;  /* 0x000000ff77a07208 */ /* 0x000fe40004000000 */
[----:B------:R-:W-:Y:S02]  /*0be0*/  SHF.R.U32.HI R126, RZ, 0x10, R15 ;  /* 0x00000010ff7e7819 */ /* 0x000fe4000001160f */
[----:B------:R-:W-:Y:S01]  /*0bf0*/  SHF.R.U64 R121, R18, 0x10, R19 ;  /* 0x0000001012797819 */ /* 0x000fe20000001213 */
[----:B------:R-:W-:Y:S01]  /*0c00*/  HADD2.F32 R119, -RZ, R19.H0_H0 ;  /* 0x20000013ff777230 */ /* 0x000fe20000004100 */
[----:B------:R-:W-:Y:S02]  /*0c10*/  MOV R102, R94 ;  /* 0x0000005e00667202 */ /* 0x000fe40000000f00 */
[----:B------:R-:W-:-:S02]  /*0c20*/  SHF.R.U64 R101, R94, 0x10, R95 ;  /* 0x000000105e657819 */ /* 0x000fc4000000125f */
[----:B------:R-:W-:Y:S01]  /*0c30*/  SHF.R.U64 R128, R12, 0x10, R13 ;  /* 0x000000100c807819 */ /* 0x000fe2000000120d */
[----:B------:R-:W-:Y:S01]  /*0c40*/  HADD2.F32 R21, -RZ, R12.H0_H0 ;  /* 0x2000000cff157230 */ /* 0x000fe20000004100 */
[----:B-1----:R-:W-:Y:S01]  /*0c50*/  MOV R90, R95 ;  /* 0x0000005f005a7202 */ /* 0x002fe20000000f00 */
[----:B------:R-:W-:Y:S01]  /*0c60*/  HADD2.F32 R22, -RZ, R13.H0_H0 ;  /* 0x2000000dff167230 */ /* 0x000fe20000004100 */
[----:B------:R-:W-:Y:S01]  /*0c70*/  SHF.R.U32.HI R88, RZ, 0x10, R95 ;  /* 0x00000010ff587819 */ /* 0x000fe2000001165f */
[----:B------:R-:W-:Y:S01]  /*0c80*/  HADD2.F32 R94, -RZ, R17.H0_H0 ;  /* 0x20000011ff5e7230 */ /* 0x000fe20000004100 */
[--C-:B------:R-:W-:Y:S01]  /*0c90*/  SHF.R.U64 R125, R16, 0x10, R17.reuse ;  /* 0x00000010107d7819 */ /* 0x100fe20000001211 */
[----:B------:R-:W-:Y:S01]  /*0ca0*/  HADD2.F32 R12, -RZ, R129.H0_H0 ;  /* 0x20000081ff0c7230 */ /* 0x000fe20000004100 */
[----:B------:R-:W-:Y:S01]  /*0cb0*/  SHF.R.U32.HI R123, RZ, 0x10, R17 ;  /* 0x00000010ff7b7819 */ /* 0x000fe20000011611 */
[----:B------:R-:W-:Y:S01]  /*0cc0*/  HADD2.F32 R95, -RZ, R18.H0_H0 ;  /* 0x20000012ff5f7230 */ /* 0x000fe20000004100 */
[----:B------:R-:W-:Y:S01]  /*0cd0*/  MOV R100, R96 ;  /* 0x0000006000647202 */ /* 0x000fe20000000f00 */
[----:B------:R-:W-:Y:S01]  /*0ce0*/  HADD2.F32 R17, -RZ, R127.H0_H0 ;  /* 0x2000007fff117230 */ /* 0x000fe20000004100 */
[--C-:B------:R-:W-:Y:S01]  /*0cf0*/  SHF.R.U64 R87, R92, 0x10, R93.reuse ;  /* 0x000000105c577819 */ /* 0x100fe2000000125d */
[--C-:B------:R-:W-:Y:S01]  /*0d00*/  IMAD.MOV.U32 R91, RZ, RZ, R93.reuse ;  /* 0x000000ffff5b7224 */ /* 0x100fe200078e005d */
[----:B------:R-:W-:Y:S01]  /*0d10*/  SHF.R.U32.HI R107, RZ, 0x10, R93 ;  /* 0x00000010ff6b7819 */ /* 0x000fe2000001165d */
[----:B------:R-:W-:Y:S01]  /*0d20*/  FADD.FTZ R18, -R160, R11 ;  /* 0x0000000ba0127221 */ /* 0x000fe20000010100 */
[----:B------:R-:W-:Y:S01]  /*0d30*/  SHF.R.U32.HI R138, RZ, 0x10, R19 ;  /* 0x00000010ff8a7819 */ /* 0x000fe20000011613 */
[--C-:B------:R-:W-:Y:S01]  /*0d40*/  IMAD.MOV.U32 R98, RZ, RZ, R97.reuse ;  /* 0x000000ffff627224 */ /* 0x100fe200078e0061 */
[----:B------:R-:W-:Y:S01]  /*0d50*/  HADD2.F32 R10, -RZ, R10.H0_H0 ;  /* 0x2000000aff0a7230 */ /* 0x000fe20000004100 */
[----:B------:R-:W-:Y:S01]  /*0d60*/  SHF.R.U64 R99, R96, 0x10, R97 ;  /* 0x0000001060637819 */ /* 0x000fe20000001261 */
[----:B------:R-:W-:Y:S01]  /*0d70*/  HADD2.F32 R93, -RZ, R16.H0_H0 ;  /* 0x20000010ff5d7230 */ /* 0x000fe20000004100 */
[----:B------:R-:W-:Y:S01]  /*0d80*/  FADD.FTZ R16, -R160, R22 ;  /* 0x00000016a0107221 */ /* 0x000fe20000010100 */
[----:B------:R-:W-:-:S02]  /*0d90*/  HADD2.F32 R19, -RZ, R126.H0_H0 ;  /* 0x2000007eff137230 */ /* 0x000fc40000004100 */
[----:B------:R-:W-:Y:S01]  /*0da0*/  HADD2.F32 R11, -RZ, R121.H0_H0 ;  /* 0x20000079ff0b7230 */ /* 0x000fe20000004100 */
[----:B------:R-:W-:Y:S01]  /*0db0*/  MOV R103, R23 ;  /* 0x0000001700677202 */ /* 0x000fe20000000f00 */
[C---:B------:R-:W-:Y:S01]  /*0dc0*/  FADD.FTZ R20, -R160.reuse, R20 ;  /* 0x00000014a0147221 */ /* 0x040fe20000010100 */
[----:B------:R-:W-:Y:S01]  /*0dd0*/  SHF.R.U32.HI R105, RZ, 0x10, R23 ;  /* 0x00000010ff697819 */ /* 0x000fe20000011617 */
[C---:B------:R-:W-:Y:S01]  /*0de0*/  FADD.FTZ R22, -R160.reuse, R12 ;  /* 0x0000000ca0167221 */ /* 0x040fe20000010100 */
[----:B------:R-:W-:Y:S01]  /*0df0*/  SHF.R.U32.HI R96, RZ, 0x10, R13 ;  /* 0x00000010ff607819 */ /* 0x000fe2000001160d */
[----:B------:R-:W-:Y:S01]  /*0e00*/  HADD2.F32 R23, -RZ, R14.H0_H0 ;  /* 0x2000000eff177230 */ /* 0x000fe20000004100 */
[----:B------:R-:W-:Y:S01]  /*0e10*/  SHF.R.U32.HI R97, RZ, 0x10, R97 ;  /* 0x00000010ff617819 */ /* 0x000fe20000011661 */
[C---:B------:R-:W-:Y:S02]  /*0e20*/  FADD.FTZ R126, -R160.reuse, R17 ;  /* 0x00000011a07e7221 */ /* 0x040fe40000010100 */
[C---:B------:R-:W-:Y:S01]  /*0e30*/  FADD.FTZ R158, -R160.reuse, R119 ;  /* 0x00000077a09e7221 */ /* 0x040fe20000010100 */
[----:B------:R-:W-:Y:S01]  /*0e40*/  HADD2.F32 R119, -RZ, R100.H0_H0 ;  /* 0x20000064ff777230 */ /* 0x000fe20000004100 */
[----:B------:R-:W-:Y:S01]  /*0e50*/  MOV R89, R92 ;  /* 0x0000005c00597202 */ /* 0x000fe20000000f00 */
[C---:B------:R-:W-:Y:S01]  /*0e60*/  FADD.FTZ R10, -R160.reuse, R10 ;  /* 0x0000000aa00a7221 */ /* 0x040fe20000010100 */
[----:B------:R-:W-:Y:S01]  /*0e70*/  HADD2.F32 R121, -RZ, R98.H0_H0 ;  /* 0x20000062ff797230 */ /* 0x000fe20000004100 */
[C---:B------:R-:W-:Y:S01]  /*0e80*/  FADD.FTZ R132, -R160.reuse, R19 ;  /* 0x00000013a0847221 */ /* 0x040fe20000010100 */
[----:B------:R-:W-:Y:S01]  /*0e90*/  HADD2.F32 R92, -RZ, R15.H0_H0 ;  /* 0x2000000fff5c7230 */ /* 0x000fe20000004100 */
[----:B------:R-:W-:Y:S01]  /*0ea0*/  FADD.FTZ R156, -R160, R11 ;  /* 0x0000000ba09c7221 */ /* 0x000fe20000010100 */
[----:B------:R-:W-:Y:S01]  /*0eb0*/  HADD2.F32 R15, -RZ, R96.H0_H0 ;  /* 0x20000060ff0f7230 */ /* 0x000fe20000004100 */
[----:B------:R-:W-:-:S02]  /*0ec0*/  FMUL.FTZ R11, R5, R20 ;  /* 0x00000014050b7220 */ /* 0x000fc40000410000 */
[C---:B------:R-:W-:Y:S01]  /*0ed0*/  FMUL.FTZ R19, R5.reuse, R22 ;  /* 0x0000001605137220 */ /* 0x040fe20000410000 */
[----:B------:R-:W-:Y:S01]  /*0ee0*/  HADD2.F32 R100, -RZ, R99.H0_H0 ;  /* 0x20000063ff647230 */ /* 0x000fe20000004100 */
[C---:B------:R-:W-:Y:S01]  /*0ef0*/  FMUL.FTZ R22, R5.reuse, R126 ;  /* 0x0000007e05167220 */ /* 0x040fe20000410000 */
[----:B------:R-:W-:Y:S01]  /*0f00*/  HADD2.F32 R126, -RZ, R97.H0_H0 ;  /* 0x20000061ff7e7230 */ /* 0x000fe20000004100 */
[C---:B------:R-:W-:Y:S01]  /*0f10*/  FADD.FTZ R14, -R160.reuse, R21 ;  /* 0x00000015a00e7221 */ /* 0x040fe20000010100 */
[----:B------:R-:W-:Y:S01]  /*0f20*/  HADD2.F32 R21, -RZ, R125.H0_H0 ;  /* 0x2000007dff157230 */ /* 0x000fe20000004100 */
[----:B------:R-:W-:Y:S01]  /*0f30*/  FADD.FTZ R96, -R160, R23 ;  /* 0x00000017a0607221 */ /* 0x000fe20000010100 */
[----:B------:R-:W-:Y:S01]  /*0f40*/  HADD2.F32 R23, -RZ, R123.H0_H0 ;  /* 0x2000007bff177230 */ /* 0x000fe20000004100 */
[----:B------:R-:W-:Y:S01]  /*0f50*/  FMUL.FTZ R10, R5, R10 ;  /* 0x0000000a050a7220 */ /* 0x000fe20000410000 */
[----:B------:R-:W-:Y:S01]  /*0f60*/  HADD2.F32 R125, -RZ, R91.H0_H0 ;  /* 0x2000005bff7d7230 */ /* 0x000fe20000004100 */
[----:B------:R-:W-:Y:S01]  /*0f70*/  FMUL.FTZ R97, R40, R119 ;  /* 0x0000007728617220 */ /* 0x000fe20000410000 */
[----:B------:R-:W-:Y:S01]  /*0f80*/  HADD2.F32 R91, -RZ, R84.H0_H0 ;  /* 0x20000054ff5b7230 */ /* 0x000fe20000004100 */
[----:B------:R-:W-:-:S02]  /*0f90*/  FADD.FTZ R82, R82, R121 ;  /* 0x0000007952527221 */ /* 0x000fc40000010000 */
[-C--:B------:R-:W-:Y:S02]  /*0fa0*/  FFMA.FTZ R46, R11, R121.reuse, R46 ;  /* 0x000000790b2e7223 */ /* 0x080fe4000001002e */
[----:B------:R-:W-:Y:S01]  /*0fb0*/  FMUL.FTZ R98, R42, R121 ;  /* 0x000000792a627220 */ /* 0x000fe20000410000 */
[----:B------:R-:W-:Y:S01]  /*0fc0*/  HADD2.F32 R121, -RZ, R90.H0_H0 ;  /* 0x2000005aff797230 */ /* 0x000fe20000004100 */
[----:B------:R-:W-:Y:S01]  /*0fd0*/  FMUL.FTZ R18, R5, R18 ;  /* 0x0000001205127220 */ /* 0x000fe20000410000 */
[----:B------:R-:W-:Y:S01]  /*0fe0*/  HADD2.F32 R90, -RZ, R106.H0_H0 ;  /* 0x2000006aff5a7230 */ /* 0x000fe20000004100 */
[----:B------:R-:W-:Y:S01]  /*0ff0*/  FMUL.FTZ R99, R41, R100 ;  /* 0x0000006429637220 */ /* 0x000fe20000410000 */
[----:B------:R-:W-:Y:S01]  /*1000*/  HADD2.F32 R84, -RZ, R85.H0_H0 ;  /* 0x20000055ff547230 */ /* 0x000fe20000004100 */
[----:B------:R-:W-:Y:S02]  /*1010*/  FADD.FTZ R106, RZ, R97 ;  /* 0x00000061ff6a7221 */ /* 0x000fe40000010000 */
[----:B------:R-:W-:-:S02]  /*1020*/  FFMA.FTZ R85, R10, R97, RZ ;  /* 0x000000610a557223 */ /* 0x000fc400000100ff */
[----:B------:R-:W-:Y:S02]  /*1030*/  FADD.FTZ R152, -R160, R23 ;  /* 0x00000017a0987221 */ /* 0x000fe40000010100 */
[----:B------:R-:W-:Y:S01]  /*1040*/  FMUL.FTZ R23, R5, R132 ;  /* 0x0000008405177220 */ /* 0x000fe20000410000 */
[----:B------:R-:W-:Y:S01]  /*1050*/  HADD2.F32 R132, -RZ, R107.H0_H0 ;  /* 0x2000006bff847230 */ /* 0x000fe20000004100 */
[----:B------:R-:W-:Y:S02]  /*1060*/  FADD.FTZ R107, R106, R99 ;  /* 0x000000636a6b7221 */ /* 0x000fe40000010000 */
[----:B------:R-:W-:Y:S01]  /*1070*/  FFMA.FTZ R85, R18, R99, R85 ;  /* 0x0000006312557223 */ /* 0x000fe20000010055 */
[----:B------:R-:W-:Y:S01]  /*1080*/  HADD2.F32 R13, -RZ, R128.H0_H0 ;  /* 0x20000080ff0d7230 */ /* 0x000fe20000004100 */
        /* <DEDUP_REMOVED lines=8> */
[C---:B------:R-:W-:Y:S01]  /*1110*/  FADD.FTZ R128, -R160.reuse, R92 ;  /* 0x0000005ca0807221 */ /* 0x040fe20000010100 */
[----:B------:R-:W-:Y:S01]  /*1120*/  HADD2.F32 R102, -RZ, R101.H0_H0 ;  /* 0x20000065ff667230 */ /* 0x000fe20000004100 */
[C---:B------:R-:W-:Y:S01]  /*1130*/  FADD.FTZ R150, -R160.reuse, R94 ;  /* 0x0000005ea0967221 */ /* 0x040fe20000010100 */
[----:B------:R-:W-:Y:S01]  /*1140*/  HADD2.F32 R127, -RZ, R118.H0_H0 ;  /* 0x20000076ff7f7230 */ /* 0x000fe20000004100 */
[----:B------:R-:W-:-:S02]  /*1150*/  FADD.FTZ R92, -R160, R13 ;  /* 0x0000000da05c7221 */ /* 0x000fc40000010100 */
[----:B------:R-:W-:Y:S02]  /*1160*/  FADD.FTZ R94, -R160, R15 ;  /* 0x0000000fa05e7221 */ /* 0x000fe40000010100 */
[----:B------:R-:W-:Y:S02]  /*1170*/  FMUL.FTZ R12, R5, R14 ;  /* 0x0000000e050c7220 */ /* 0x000fe40000410000 */
[----:B------:R-:W-:Y:S02]  /*1180*/  FMUL.FTZ R101, R36, R119 ;  /* 0x0000007724657220 */ /* 0x000fe40000410000 */
        /* <DEDUP_REMOVED lines=10> */
[----:B------:R-:W-:Y:S01]  /*1230*/  FFMA.FTZ R47, R19, R126, R47 ;  /* 0x0000007e132f7223 */ /* 0x000fe2000001002f */
[----:B------:R-:W-:Y:S01]  /*1240*/  HADD2.F32 R126, -RZ, R88.H0_H0 ;  /* 0x20000058ff7e7230 */ /* 0x000fe20000004100 */
[----:B------:R-:W-:Y:S02]  /*1250*/  FADD.FTZ R76, R76, R119 ;  /* 0x000000774c4c7221 */ /* 0x000fe40000010000 */
[----:B------:R-:W-:-:S02]  /*1260*/  FFMA.FTZ R48, R12, R119, R48 ;  /* 0x000000770c307223 */ /* 0x000fc40000010030 */
[----:B------:R-:W-:Y:S02]  /*1270*/  FADD.FTZ R77, R77, R102 ;  /* 0x000000664d4d7221 */ /* 0x000fe40000010000 */
[----:B------:R-:W-:Y:S02]  /*1280*/  FFMA.FTZ R49, R20, R102, R49 ;  /* 0x0000006614317223 */ /* 0x000fe40000010031 */
[C---:B------:R-:W-:Y:S02]  /*1290*/  FMUL.FTZ R13, R5.reuse, R16 ;  /* 0x00000010050d7220 */ /* 0x040fe40000410000 */
[----:B------:R-:W-:Y:S02]  /*12a0*/  FMUL.FTZ R102, R38, R121 ;  /* 0x0000007926667220 */ /* 0x000fe40000410000 */
[----:B------:R-:W-:Y:S02]  /*12b0*/  FADD.FTZ R119, R118, R103 ;  /* 0x0000006776777221 */ /* 0x000fe40000010000 */
[----:B------:R-:W-:Y:S01]  /*12c0*/  FFMA.FTZ R85, R20, R103, R85 ;  /* 0x0000006714557223 */ /* 0x000fe20000010055 */
[----:B------:R-:W-:Y:S01]  /*12d0*/  HADD2.F32 R123, -RZ, R89.H0_H0 ;  /* 0x20000059ff7b7230 */ /* 0x000fe20000004100 */
[----:B------:R-:W-:Y:S01]  /*12e0*/  FADD.FTZ R136, -R160, R21 ;  /* 0x00000015a0887221 */ /* 0x000fe20000010100 */
        /* <DEDUP_REMOVED lines=16> */
[----:B------:R-:W-:Y:S02]  /*13f0*/  FFMA.FTZ R85, R22, R107, R85 ;  /* 0x0000006b16557223 */ /* 0x000fe40000010055 */
[C---:B------:R-:W-:Y:S02]  /*1400*/  FMUL.FTZ R16, R5.reuse, R134 ;  /* 0x0000008605107220 */ /* 0x040fe40000410000 */
        /* <DEDUP_REMOVED lines=30> */
[----:B------:R-:W-:Y:S01]  /*15f0*/  FFMA.FTZ R85, R17, R128, R85 ;  /* 0x0000008011557223 */ /* 0x000fe20000010055 */
[----:B------:R-:W-:Y:S01]  /*1600*/  HADD2.F32 R86, -RZ, R86.H0_H0 ;  /* 0x20000056ff567230 */ /* 0x000fe20000004100 */
[C---:B------:R-:W-:Y:S02]  /*1610*/  FMUL.FTZ R96, R5.reuse, R156 ;  /* 0x0000009c05607220 */ /* 0x040fe40000410000 */
        /* <DEDUP_REMOVED lines=10> */
[----:B------:R-:W-:Y:S02]  /*16c0*/  FADD.FTZ R138, -R160, R138 ;  /* 0x0000008aa08a7221 */ /* 0x000fe40000010100 */
        /* <DEDUP_REMOVED lines=24> */
.L_x_5924:
[----:B0-----:R-:W-:Y:S05]  /*1850*/  BSYNC B0 ;  /* 0x0000000000007941 */ /* 0x001fea0003800000 */
.L_x_5922:
[----:B------:R-:W-:Y:S02]  /*1860*/  LOP3.LUT P2, RZ, R4, 0xff, RZ, 0xc0, !PT ;  /* 0x000000ff04ff7812 */ /* 0x000fe4000784c0ff */
[----:B------:R-:W-:Y:S02]  /*1870*/  SHF.R.U32.HI R86, RZ, 0x5, R0 ;  /* 0x00000005ff567819 */ /* 0x000fe40000011600 */
[----:B------:R-:W-:Y:S02]  /*1880*/  LOP3.LUT P0, RZ, R0, 0x1f, RZ, 0xc0, !PT ;  /* 0x0000001f00ff7812 */ /* 0x000fe4000780c0ff */
[----:B------:R-:W-:-:S07]  /*1890*/  LOP3.LUT R121, R86, 0x7fffffc, RZ, 0xc0, !PT ;  /* 0x07fffffc56797812 */ /* 0x000fce00078ec0ff */
[----:B------:R-:W-:Y:S01]  /*18a0*/  @!P2 IADD3 R121, R121, 0x4, RZ ;  /* 0x000000047979a810 */ /* 0x000fe20007ffe0ff */
[----:B------:R-:W-:Y:S05]  /*18b0*/  BRA.DIV ~URZ, `(.L_x_5925) ;  /* 0x000026027f007947 */ /* 0x000fea000b800000 */
[----:B------:R0:W1:Y:S02]  /*18c0*/  SHFL.DOWN PT, R88, R131, 0x10, 0x1f ;  /* 0x0a001f0083587f89 */ /* 0x00006400000e0000 */
.L_x_6003:
        /* <DEDUP_REMOVED lines=18> */
.L_x_6004:
        /* <DEDUP_REMOVED lines=39> */
.L_x_5928:
        /* <DEDUP_REMOVED lines=9> */
.L_x_5929:
[----:B------:R-:W-:Y:S05]  /*1cf0*/  BSYNC B0 ;  /* 0x0000000000007941 */ /* 0x000fea0003800000 */
.L_x_5927:
        /* <DEDUP_REMOVED lines=17> */
.L_x_5931:
[----:B------:R-:W-:Y:S01]  /*1e10*/  FFMA.FTZ R84, R18, R89, R90 ;  /* 0x0000005912547223 */ /* 0x000fe2000001005a */
[----:B------:R-:W-:-:S03]  /*1e20*/  @P3 SHF.R.U64 R85, R108, 0x10, R109 ;  /* 0x000000106c553819 */ /* 0x000fc6000000126d */
[----:B------:R-:W-:Y:S02]  /*1e30*/  FADD.FTZ R84, R99, -R84 ;  /* 0x8000005463547221 */ /* 0x000fe40000010000 */
[----:B------:R-:W-:Y:S02]  /*1e40*/  @P3 HADD2.F32 R85, -RZ, R85.H0_H0 ;  /* 0x20000055ff553230 */ /* 0x000fe40000004100 */
[----:B------:R-:W-:-:S04]  /*1e50*/  FMUL.FTZ R84, R5, R84 ;  /* 0x0000005405547220 */ /* 0x000fc80000410000 */
[----:B------:R-:W-:Y:S02]  /*1e60*/  @P3 FADD.FTZ R84, R84, R85 ;  /* 0x0000005554543221 */ /* 0x000fe40000010000 */
.L_x_5932:
[----:B------:R-:W-:Y:S05]  /*1e70*/  BSYNC B0 ;  /* 0x0000000000007941 */ /* 0x000fea0003800000 */
.L_x_5930:
        /* <DEDUP_REMOVED lines=14> */
.L_x_5934:
[----:B------:R-:W-:-:S04]  /*1f60*/  FFMA.FTZ R85, R11, R89, R90 ;  /* 0x000000590b557223 */ /* 0x000fc8000001005a */
[----:B------:R-:W-:Y:S01]  /*1f70*/  FADD.FTZ R84, R98, -R85 ;  /* 0x8000005562547221 */ /* 0x000fe20000010000 */
[----:B------:R-:W-:-:S03]  /*1f80*/  @P3 HADD2.F32 R85, -RZ, R109.H0_H0 ;  /* 0x2000006dff553230 */ /* 0x000fc60000004100 */
[----:B------:R-:W-:-:S04]  /*1f90*/  FMUL.FTZ R84, R5, R84 ;  /* 0x0000005405547220 */ /* 0x000fc80000410000 */
[----:B------:R-:W-:Y:S02]  /*1fa0*/  @P3 FADD.FTZ R84, R84, R85 ;  /* 0x0000005554543221 */ /* 0x000fe40000010000 */
.L_x_5935:
[----:B------:R-:W-:Y:S05]  /*1fb0*/  BSYNC B0 ;  /* 0x0000000000007941 */ /* 0x000fea0003800000 */
.L_x_5933:
        /* <DEDUP_REMOVED lines=15> */
.L_x_5937:
[----:B------:R-:W-:Y:S01]  /*20b0*/  FFMA.FTZ R85, R19, R89, R90 ;  /* 0x0000005913557223 */ /* 0x000fe2000001005a */
[----:B------:R-:W-:-:S03]  /*20c0*/  @P3 SHF.R.U32.HI R86, RZ, 0x10, R109 ;  /* 0x00000010ff563819 */ /* 0x000fc6000001166d */
[----:B------:R-:W-:Y:S02]  /*20d0*/  FADD.FTZ R84, R100, -R85 ;  /* 0x8000005564547221 */ /* 0x000fe40000010000 */
[----:B------:R-:W-:Y:S02]  /*20e0*/  @P3 HADD2.F32 R85, -RZ, R86.H0_H0 ;  /* 0x20000056ff553230 */ /* 0x000fe40000004100 */
[----:B------:R-:W-:-:S04]  /*20f0*/  FMUL.FTZ R84, R5, R84 ;  /* 0x0000005405547220 */ /* 0x000fc80000410000 */
[----:B------:R-:W-:Y:S02]  /*2100*/  @P3 FADD.FTZ R84, R84, R85 ;  /* 0x0000005554543221 */ /* 0x000fe40000010000 */
.L_x_5938:
[----:B------:R-:W-:Y:S05]  /*2110*/  BSYNC B0 ;  /* 0x0000000000007941 */ /* 0x000fea0003800000 */
.L_x_5936:
        /* <DEDUP_REMOVED lines=16> */
.L_x_5939:
        /* <DEDUP_REMOVED lines=11> */
.L_x_5941:
[----:B------:R-:W-:Y:S05]  /*22d0*/  BSYNC B0 ;  /* 0x0000000000007941 */ /* 0x000fea0003800000 */
.L_x_5940:
[----:B------:R-:W-:Y:S01]  /*22e0*/  BSSY B0, `(.L_x_5942) ;  /* 0x000000b000007945 */ /* 0x000fe20003800000 */
[----:B------:R-:W-:Y:S05]  /*22f0*/  @P1 BRA `(.L_x_5943) ;  /* 0x0000004000001947 */ /* 0x000fea0003800000 */
[----:B0-----:R-:W-:Y:S01]  /*2300*/  MOV R84, RZ ;  /* 0x000000ff00547202 */ /* 0x001fe20000000f00 */
[----:B------:R-:W-:Y:S05]  /*2310*/  @!P3 BRA `(.L_x_5944) ;  /* 0x000000700000b947 */ /* 0x000fea0003800000 */
[----:B------:R-:W-:Y:S01]  /*2320*/  HADD2.F32 R84, -RZ, R110.H0_H0 ;  /* 0x2000006eff547230 */ /* 0x000fe20000004100 */
[----:B------:R-:W-:Y:S05]  /*2330*/  BRA `(.L_x_5944) ;  /* 0x0000005000007947 */ /* 0x000fea0003800000 */
.L_x_5943:
[----:B0-----:R-:W-:Y:S01]  /*2340*/  FFMA.FTZ R84, R12, R89, R90 ;  /* 0x000000590c547223 */ /* 0x001fe2000001005a */
[----:B------:R-:W-:-:S03]  /*2350*/  @P3 HADD2.F32 R85, -RZ, R110.H0_H0 ;  /* 0x2000006eff553230 */ /* 0x000fc60000004100 */
[----:B------:R-:W-:-:S04]  /*2360*/  FADD.FTZ R84, R101, -R84 ;  /* 0x8000005465547221 */ /* 0x000fc80000010000 */
[----:B------:R-:W-:-:S04]  /*2370*/  FMUL.FTZ R84, R5, R84 ;  /* 0x0000005405547220 */ /* 0x000fc80000410000 */
[----:B------:R-:W-:Y:S02]  /*2380*/  @P3 FADD.FTZ R84, R84, R85 ;  /* 0x0000005554543221 */ /* 0x000fe40000010000 */
.L_x_5944:
[----:B------:R-:W-:Y:S05]  /*2390*/  BSYNC B0 ;  /* 0x0000000000007941 */ /* 0x000fea0003800000 */
.L_x_5942:
        /* <DEDUP_REMOVED lines=15> */
.L_x_5946:
[----:B------:R-:W-:Y:S01]  /*2490*/  FFMA.FTZ R84, R20, R89, R90 ;  /* 0x0000005914547223 */ /* 0x000fe2000001005a */
[----:B------:R-:W-:-:S03]  /*24a0*/  @P3 SHF.R.U64 R85, R110, 0x10, R111 ;  /* 0x000000106e553819 */ /* 0x000fc6000000126f */
[----:B------:R-:W-:Y:S02]  /*24b0*/  FADD.FTZ R84, R103, -R84 ;  /* 0x8000005467547221 */ /* 0x000fe40000010000 */
[----:B------:R-:W-:Y:S02]  /*24c0*/  @P3 HADD2.F32 R85, -RZ, R85.H0_H0 ;  /* 0x20000055ff553230 */ /* 0x000fe40000004100 */
[----:B------:R-:W-:-:S04]  /*24d0*/  FMUL.FTZ R84, R5, R84 ;  /* 0x0000005405547220 */ /* 0x000fc80000410000 */
[----:B------:R-:W-:Y:S02]  /*24e0*/  @P3 FADD.FTZ R84, R84, R85 ;  /* 0x0000005554543221 */ /* 0x000fe40000010000 */
.L_x_5947:
[----:B------:R-:W-:Y:S05]  /*24f0*/  BSYNC B0 ;  /* 0x0000000000007941 */ /* 0x000fea0003800000 */
.L_x_5945:
        /* <DEDUP_REMOVED lines=14> */
.L_x_5949:
[----:B------:R-:W-:-:S04]  /*25e0*/  FFMA.FTZ R85, R13, R89, R90 ;  /* 0x000000590d557223 */ /* 0x000fc8000001005a */
[----:B------:R-:W-:Y:S01]  /*25f0*/  FADD.FTZ R84, R102, -R85 ;  /* 0x8000005566547221 */ /* 0x000fe20000010000 */
[----:B------:R-:W-:-:S03]  /*2600*/  @P3 HADD2.F32 R85, -RZ, R111.H0_H0 ;  /* 0x2000006fff553230 */ /* 0x000fc60000004100 */
[----:B------:R-:W-:-:S04]  /*2610*/  FMUL.FTZ R84, R5, R84 ;  /* 0x0000005405547220 */ /* 0x000fc80000410000 */
[----:B------:R-:W-:Y:S02]  /*2620*/  @P3 FADD.FTZ R84, R84, R85 ;  /* 0x0000005554543221 */ /* 0x000fe40000010000 */
.L_x_5950:
[----:B------:R-:W-:Y:S05]  /*2630*/  BSYNC B0 ;  /* 0x0000000000007941 */ /* 0x000fea0003800000 */
.L_x_5948:
        /* <DEDUP_REMOVED lines=15> */
.L_x_5952:
[----:B------:R-:W-:Y:S01]  /*2730*/  FFMA.FTZ R85, R21, R89, R90 ;  /* 0x0000005915557223 */ /* 0x000fe2000001005a */
[----:B------:R-:W-:-:S03]  /*2740*/  @P3 SHF.R.U32.HI R86, RZ, 0x10, R111 ;  /* 0x00000010ff563819 */ /* 0x000fc6000001166f */
[----:B------:R-:W-:Y:S02]  /*2750*/  FADD.FTZ R84, R104, -R85 ;  /* 0x8000005568547221 */ /* 0x000fe40000010000 */
[----:B------:R-:W-:Y:S02]  /*2760*/  @P3 HADD2.F32 R85, -RZ, R86.H0_H0 ;  /* 0x20000056ff553230 */ /* 0x000fe40000004100 */
[----:B------:R-:W-:-:S04]  /*2770*/  FMUL.FTZ R84, R5, R84 ;  /* 0x0000005405547220 */ /* 0x000fc80000410000 */
[----:B------:R-:W-:Y:S02]  /*2780*/  @P3 FADD.FTZ R84, R84, R85 ;  /* 0x0000005554543221 */ /* 0x000fe40000010000 */
.L_x_5953:
[----:B------:R-:W-:Y:S05]  /*2790*/  BSYNC B0 ;  /* 0x0000000000007941 */ /* 0x000fea0003800000 */
.L_x_5951:
        /* <DEDUP_REMOVED lines=16> */
.L_x_5954:
        /* <DEDUP_REMOVED lines=12> */
.L_x_5956:
[----:B------:R-:W-:Y:S05]  /*2960*/  BSYNC B0 ;  /* 0x0000000000007941 */ /* 0x000fea0003800000 */
.L_x_5955:
[----:B------:R-:W-:Y:S01]  /*2970*/  BSSY B0, `(.L_x_5957) ;  /* 0x000000b000007945 */ /* 0x000fe20003800000 */
[----:B------:R-:W-:Y:S05]  /*2980*/  @P1 BRA `(.L_x_5958) ;  /* 0x0000004000001947 */ /* 0x000fea0003800000 */
[----:B0-----:R-:W-:Y:S01]  /*2990*/  IMAD.MOV.U32 R84, RZ, RZ, RZ ;  /* 0x000000ffff547224 */ /* 0x001fe200078e00ff */
[----:B------:R-:W-:Y:S05]  /*29a0*/  @!P3 BRA `(.L_x_5959) ;  /* 0x000000700000b947 */ /* 0x000fea0003800000 */
[----:B------:R-:W-:Y:S01]  /*29b0*/  HADD2.F32 R84, -RZ, R112.H0_H0 ;  /* 0x20000070ff547230 */ /* 0x000fe20000004100 */
[----:B------:R-:W-:Y:S05]  /*29c0*/  BRA `(.L_x_5959) ;  /* 0x0000005000007947 */ /* 0x000fea0003800000 */
.L_x_5958:
[----:B0-----:R-:W-:Y:S01]  /*29d0*/  FFMA.FTZ R84, R14, R89, R90 ;  /* 0x000000590e547223 */ /* 0x001fe2000001005a */
[----:B------:R-:W-:-:S03]  /*29e0*/  @P3 HADD2.F32 R7, -RZ, R112.H0_H0 ;  /* 0x20000070ff073230 */ /* 0x000fc60000004100 */
[----:B------:R-:W-:-:S04]  /*29f0*/  FADD.FTZ R84, R105, -R84 ;  /* 0x8000005469547221 */ /* 0x000fc80000010000 */
[----:B------:R-:W-:-:S04]  /*2a00*/  FMUL.FTZ R84, R5, R84 ;  /* 0x0000005405547220 */ /* 0x000fc80000410000 */
[----:B------:R-:W-:Y:S02]  /*2a10*/  @P3 FADD.FTZ R84, R84, R7 ;  /* 0x0000000754543221 */ /* 0x000fe40000010000 */
.L_x_5959:
[----:B------:R-:W-:Y:S05]  /*2a20*/  BSYNC B0 ;  /* 0x0000000000007941 */ /* 0x000fea0003800000 */
.L_x_5957:
        /* <DEDUP_REMOVED lines=15> */
.L_x_5961:
[----:B------:R-:W-:Y:S01]  /*2b20*/  FFMA.FTZ R84, R22, R89, R90 ;  /* 0x0000005916547223 */ /* 0x000fe2000001005a */
[----:B------:R-:W-:-:S03]  /*2b30*/  @P3 SHF.R.U64 R7, R112, 0x10, R113 ;  /* 0x0000001070073819 */ /* 0x000fc60000001271 */
[----:B------:R-:W-:Y:S02]  /*2b40*/  FADD.FTZ R84, R107, -R84 ;  /* 0x800000546b547221 */ /* 0x000fe40000010000 */
[----:B------:R-:W-:Y:S02]  /*2b50*/  @P3 HADD2.F32 R7, -RZ, R7.H0_H0 ;  /* 0x20000007ff073230 */ /* 0x000fe40000004100 */
[----:B------:R-:W-:-:S04]  /*2b60*/  FMUL.FTZ R84, R5, R84 ;  /* 0x0000005405547220 */ /* 0x000fc80000410000 */
[----:B------:R-:W-:Y:S02]  /*2b70*/  @P3 FADD.FTZ R84, R84, R7 ;  /* 0x0000000754543221 */ /* 0x000fe40000010000 */
.L_x_5962:
[----:B------:R-:W-:Y:S05]  /*2b80*/  BSYNC B0 ;  /* 0x0000000000007941 */ /* 0x000fea0003800000 */
.L_x_5960:
        /* <DEDUP_REMOVED lines=14> */
.L_x_5964:
[----:B------:R-:W-:-:S04]  /*2c70*/  FFMA.FTZ R7, R15, R89, R90 ;  /* 0x000000590f077223 */ /* 0x000fc8000001005a */
[----:B------:R-:W-:Y:S01]  /*2c80*/  FADD.FTZ R84, R106, -R7 ;  /* 0x800000076a547221 */ /* 0x000fe20000010000 */
[----:B------:R-:W-:-:S03]  /*2c90*/  @P3 HADD2.F32 R7, -RZ, R113.H0_H0 ;  /* 0x20000071ff073230 */ /* 0x000fc60000004100 */
[----:B------:R-:W-:-:S04]  /*2ca0*/  FMUL.FTZ R84, R5, R84 ;  /* 0x0000005405547220 */ /* 0x000fc80000410000 */
[----:B------:R-:W-:Y:S02]  /*2cb0*/  @P3 FADD.FTZ R84, R84, R7 ;  /* 0x0000000754543221 */ /* 0x000fe40000010000 */
.L_x_5965:
[----:B------:R-:W-:Y:S05]  /*2cc0*/  BSYNC B0 ;  /* 0x0000000000007941 */ /* 0x000fea0003800000 */
.L_x_5963:
        /* <DEDUP_REMOVED lines=15> */
.L_x_5967:
[----:B------:R-:W-:Y:S01]  /*2dc0*/  FFMA.FTZ R7, R23, R89, R90 ;  /* 0x0000005917077223 */ /* 0x000fe2000001005a */
[----:B------:R-:W-:-:S03]  /*2dd0*/  @P3 SHF.R.U32.HI R85, RZ, 0x10, R113 ;  /* 0x00000010ff553819 */ /* 0x000fc60000011671 */
[----:B------:R-:W-:Y:S02]  /*2de0*/  FADD.FTZ R84, R126, -R7 ;  /* 0x800000077e547221 */ /* 0x000fe40000010000 */
[----:B------:R-:W-:Y:S02]  /*2df0*/  @P3 HADD2.F32 R85, -RZ, R85.H0_H0 ;  /* 0x20000055ff553230 */ /* 0x000fe40000004100 */
[----:B------:R-:W-:-:S04]  /*2e00*/  FMUL.FTZ R84, R5, R84 ;  /* 0x0000005405547220 */ /* 0x000fc80000410000 */
[----:B------:R-:W-:Y:S02]  /*2e10*/  @P3 FADD.FTZ R84, R84, R85 ;  /* 0x0000005554543221 */ /* 0x000fe40000010000 */
.L_x_5968:
[----:B------:R-:W-:Y:S05]  /*2e20*/  BSYNC B0 ;  /* 0x0000000000007941 */ /* 0x000fea0003800000 */
.L_x_5966:
        /* <DEDUP_REMOVED lines=16> */
.L_x_5969:
        /* <DEDUP_REMOVED lines=12> */
.L_x_5971:
[----:B------:R-:W-:Y:S05]  /*2ff0*/  BSYNC B0 ;  /* 0x0000000000007941 */ /* 0x000fea0003800000 */
.L_x_5970:
[----:B------:R-:W-:Y:S01]  /*3000*/  BSSY B0, `(.L_x_5972) ;  /* 0x000000b000007945 */ /* 0x000fe20003800000 */
[----:B------:R-:W-:Y:S05]  /*3010*/  @P1 BRA `(.L_x_5973) ;  /* 0x0000004000001947 */ /* 0x000fea0003800000 */
[----:B------:R-:W-:Y:S01]  /*3020*/  HFMA2.MMA R8, -RZ, RZ, 0, 0 ;  /* 0x00000000ff087435 */ /* 0x000fe200000001ff */
[----:B------:R-:W-:Y:S05]  /*3030*/  @!P3 BRA `(.L_x_5974) ;  /* 0x000000700000b947 */ /* 0x000fea0003800000 */
[----:B------:R-:W-:Y:S01]  /*3040*/  HADD2.F32 R8, -RZ, R114.H0_H0 ;  /* 0x20000072ff087230 */ /* 0x000fe20000004100 */
[----:B------:R-:W-:Y:S05]  /*3050*/  BRA `(.L_x_5974) ;  /* 0x0000005000007947 */ /* 0x000fea0003800000 */
.L_x_5973:
[----:B------:R-:W-:Y:S01]  /*3060*/  FFMA.FTZ R8, R16, R89, R90 ;  /* 0x0000005910087223 */ /* 0x000fe2000001005a */
[----:B------:R-:W-:-:S03]  /*3070*/  @P3 HADD2.F32 R7, -RZ, R114.H0_H0 ;  /* 0x20000072ff073230 */ /* 0x000fc60000004100 */
[----:B------:R-:W-:-:S04]  /*3080*/  FADD.FTZ R8, R127, -R8 ;  /* 0x800000087f087221 */ /* 0x000fc80000010000 */
[----:B------:R-:W-:-:S04]  /*3090*/  FMUL.FTZ R8, R5, R8 ;  /* 0x0000000805087220 */ /* 0x000fc80000410000 */
[----:B------:R-:W-:Y:S02]  /*30a0*/  @P3 FADD.FTZ R8, R8, R7 ;  /* 0x0000000708083221 */ /* 0x000fe40000010000 */
.L_x_5974:
[----:B------:R-:W-:Y:S05]  /*30b0*/  BSYNC B0 ;  /* 0x0000000000007941 */ /* 0x000fea0003800000 */
.L_x_5972:
        /* <DEDUP_REMOVED lines=15> */
.L_x_5976:
[----:B------:R-:W-:Y:S01]  /*31b0*/  FFMA.FTZ R8, R92, R89, R90 ;  /* 0x000000595c087223 */ /* 0x000fe2000001005a */
[----:B------:R-:W-:-:S03]  /*31c0*/  @P3 SHF.R.U64 R7, R114, 0x10, R115 ;  /* 0x0000001072073819 */ /* 0x000fc60000001273 */
[----:B------:R-:W-:Y:S02]  /*31d0*/  FADD.FTZ R8, R129, -R8 ;  /* 0x8000000881087221 */ /* 0x000fe40000010000 */
[----:B------:R-:W-:Y:S02]  /*31e0*/  @P3 HADD2.F32 R7, -RZ, R7.H0_H0 ;  /* 0x20000007ff073230 */ /* 0x000fe40000004100 */
[----:B------:R-:W-:-:S04]  /*31f0*/  FMUL.FTZ R8, R5, R8 ;  /* 0x0000000805087220 */ /* 0x000fc80000410000 */
[----:B------:R-:W-:Y:S02]  /*3200*/  @P3 FADD.FTZ R8, R8, R7 ;  /* 0x0000000708083221 */ /* 0x000fe40000010000 */
.L_x_5977:
[----:B------:R-:W-:Y:S05]  /*3210*/  BSYNC B0 ;  /* 0x0000000000007941 */ /* 0x000fea0003800000 */
.L_x_5975:
        /* <DEDUP_REMOVED lines=14> */
.L_x_5979:
[----:B------:R-:W-:-:S04]  /*3300*/  FFMA.FTZ R7, R17, R89, R90 ;  /* 0x0000005911077223 */ /* 0x000fc8000001005a */
[----:B------:R-:W-:Y:S01]  /*3310*/  FADD.FTZ R8, R128, -R7 ;  /* 0x8000000780087221 */ /* 0x000fe20000010000 */
[----:B------:R-:W-:-:S03]  /*3320*/  @P3 HADD2.F32 R7, -RZ, R115.H0_H0 ;  /* 0x20000073ff073230 */ /* 0x000fc60000004100 */
[----:B------:R-:W-:-:S04]  /*3330*/  FMUL.FTZ R8, R5, R8 ;  /* 0x0000000805087220 */ /* 0x000fc80000410000 */
[----:B------:R-:W-:Y:S02]  /*3340*/  @P3 FADD.FTZ R8, R8, R7 ;  /* 0x0000000708083221 */ /* 0x000fe40000010000 */
.L_x_5980:
[----:B------:R-:W-:Y:S05]  /*3350*/  BSYNC B0 ;  /* 0x0000000000007941 */ /* 0x000fea0003800000 */
.L_x_5978:
        /* <DEDUP_REMOVED lines=15> */
.L_x_5982:
[----:B------:R-:W-:Y:S01]  /*3450*/  FFMA.FTZ R8, R94, R89, R90 ;  /* 0x000000595e087223 */ /* 0x000fe2000001005a */
[----:B------:R-:W-:-:S03]  /*3460*/  @P3 SHF.R.U32.HI R7, RZ, 0x10, R115 ;  /* 0x00000010ff073819 */ /* 0x000fc60000011673 */
[----:B------:R-:W-:Y:S02]  /*3470*/  FADD.FTZ R8, R135, -R8 ;  /* 0x8000000887087221 */ /* 0x000fe40000010000 */
[----:B------:R-:W-:Y:S02]  /*3480*/  @P3 HADD2.F32 R7, -RZ, R7.H0_H0 ;  /* 0x20000007ff073230 */ /* 0x000fe40000004100 */
[----:B------:R-:W-:-:S04]  /*3490*/  FMUL.FTZ R8, R5, R8 ;  /* 0x0000000805087220 */ /* 0x000fc80000410000 */
[----:B------:R-:W-:Y:S02]  /*34a0*/  @P3 FADD.FTZ R8, R8, R7 ;  /* 0x0000000708083221 */ /* 0x000fe40000010000 */
.L_x_5983:
[----:B------:R-:W-:Y:S05]  /*34b0*/  BSYNC B0 ;  /* 0x0000000000007941 */ /* 0x000fea0003800000 */
.L_x_5981:
        /* <DEDUP_REMOVED lines=16> */
.L_x_5984:
        /* <DEDUP_REMOVED lines=12> */
.L_x_5986:
[----:B------:R-:W-:Y:S05]  /*3680*/  BSYNC B0 ;  /* 0x0000000000007941 */ /* 0x000fea0003800000 */
.L_x_5985:
[----:B------:R-:W-:Y:S01]  /*3690*/  BSSY B0, `(.L_x_5987) ;  /* 0x000000b000007945 */ /* 0x000fe20003800000 */
[----:B------:R-:W-:Y:S05]  /*36a0*/  @P1 BRA `(.L_x_5988) ;  /* 0x0000004000001947 */ /* 0x000fea0003800000 */
[----:B0-----:R-:W-:Y:S01]  /*36b0*/  MOV R8, RZ ;  /* 0x000000ff00087202 */ /* 0x001fe20000000f00 */
[----:B------:R-:W-:Y:S05]  /*36c0*/  @!P3 BRA `(.L_x_5989) ;  /* 0x000000700000b947 */ /* 0x000fea0003800000 */
[----:B------:R-:W-:Y:S01]  /*36d0*/  HADD2.F32 R8, -RZ, R116.H0_H0 ;  /* 0x20000074ff087230 */ /* 0x000fe20000004100 */
[----:B------:R-:W-:Y:S05]  /*36e0*/  BRA `(.L_x_5989) ;  /* 0x0000005000007947 */ /* 0x000fea0003800000 */
.L_x_5988:
[----:B------:R-:W-:-:S04]  /*36f0*/  FFMA.FTZ R7, R93, R89, R90 ;  /* 0x000000595d077223 */ /* 0x000fc8000001005a */
[----:B0-----:R-:W-:Y:S01]  /*3700*/  FADD.FTZ R8, R134, -R7 ;  /* 0x8000000786087221 */ /* 0x001fe20000010000 */
[----:B------:R-:W-:-:S03]  /*3710*/  @P3 HADD2.F32 R7, -RZ, R116.H0_H0 ;  /* 0x20000074ff073230 */ /* 0x000fc60000004100 */
[----:B------:R-:W-:-:S04]  /*3720*/  FMUL.FTZ R8, R5, R8 ;  /* 0x0000000805087220 */ /* 0x000fc80000410000 */
[----:B------:R-:W-:Y:S02]  /*3730*/  @P3 FADD.FTZ R8, R8, R7 ;  /* 0x0000000708083221 */ /* 0x000fe40000010000 */
.L_x_5989:
[----:B------:R-:W-:Y:S05]  /*3740*/  BSYNC B0 ;  /* 0x0000000000007941 */ /* 0x000fea0003800000 */
.L_x_5987:
        /* <DEDUP_REMOVED lines=15> */
.L_x_5991:
[----:B------:R-:W-:Y:S01]  /*3840*/  FFMA.FTZ R8, R96, R89, R90 ;  /* 0x0000005960087223 */ /* 0x000fe2000001005a */
[----:B------:R-:W-:-:S03]  /*3850*/  @P3 SHF.R.U64 R7, R116, 0x10, R117 ;  /* 0x0000001074073819 */ /* 0x000fc60000001275 */
[----:B------:R-:W-:Y:S02]  /*3860*/  FADD.FTZ R8, R137, -R8 ;  /* 0x8000000889087221 */ /* 0x000fe40000010000 */
[----:B------:R-:W-:Y:S02]  /*3870*/  @P3 HADD2.F32 R7, -RZ, R7.H0_H0 ;  /* 0x20000007ff073230 */ /* 0x000fe40000004100 */
[----:B------:R-:W-:-:S04]  /*3880*/  FMUL.FTZ R8, R5, R8 ;  /* 0x0000000805087220 */ /* 0x000fc80000410000 */
[----:B------:R-:W-:Y:S02]  /*3890*/  @P3 FADD.FTZ R8, R8, R7 ;  /* 0x0000000708083221 */ /* 0x000fe40000010000 */
.L_x_5992:
[----:B------:R-:W-:Y:S05]  /*38a0*/  BSYNC B0 ;  /* 0x0000000000007941 */ /* 0x000fea0003800000 */
.L_x_5990:
        /* <DEDUP_REMOVED lines=14> */
.L_x_5994:
[----:B------:R-:W-:-:S04]  /*3990*/  FFMA.FTZ R7, R95, R89, R90 ;  /* 0x000000595f077223 */ /* 0x000fc8000001005a */
[----:B------:R-:W-:Y:S01]  /*39a0*/  FADD.FTZ R8, R136, -R7 ;  /* 0x8000000788087221 */ /* 0x000fe20000010000 */
[----:B------:R-:W-:-:S03]  /*39b0*/  @P3 HADD2.F32 R7, -RZ, R117.H0_H0 ;  /* 0x20000075ff073230 */ /* 0x000fc60000004100 */
[----:B------:R-:W-:-:S04]  /*39c0*/  FMUL.FTZ R8, R5, R8 ;  /* 0x0000000805087220 */ /* 0x000fc80000410000 */
[----:B------:R-:W-:Y:S02]  /*39d0*/  @P3 FADD.FTZ R8, R8, R7 ;  /* 0x0000000708083221 */ /* 0x000fe40000010000 */
.L_x_5995:
[----:B------:R-:W-:Y:S05]  /*39e0*/  BSYNC B0 ;  /* 0x0000000000007941 */ /* 0x000fea0003800000 */
.L_x_5993:
        /* <DEDUP_REMOVED lines=15> */
.L_x_5997:
[----:B------:R-:W-:Y:S01]  /*3ae0*/  FFMA.FTZ R90, R138, R89, R90 ;  /* 0x000000598a5a7223 */ /* 0x000fe2000001005a */
[----:B------:R-:W-:-:S03]  /*3af0*/  @P3 SHF.R.U32.HI R7, RZ, 0x10, R117 ;  /* 0x00000010ff073819 */ /* 0x000fc60000011675 */
[----:B------:R-:W-:Y:S02]  /*3b00*/  FADD.FTZ R90, R139, -R90 ;  /* 0x8000005a8b5a7221 */ /* 0x000fe40000010000 */
[----:B------:R-:W-:Y:S02]  /*3b10*/  @P3 HADD2.F32 R8, -RZ, R7.H0_H0 ;  /* 0x20000007ff083230 */ /* 0x000fe40000004100 */
[----:B------:R-:W-:-:S04]  /*3b20*/  FMUL.FTZ R5, R5, R90 ;  /* 0x0000005a05057220 */ /* 0x000fc80000410000 */
[----:B------:R-:W-:Y:S02]  /*3b30*/  @P3 FADD.FTZ R5, R5, R8 ;  /* 0x0000000805053221 */ /* 0x000fe40000010000 */
.L_x_5998:
[----:B------:R-:W-:Y:S05]  /*3b40*/  BSYNC B0 ;  /* 0x0000000000007941 */ /* 0x000fea0003800000 */
.L_x_5996:
        /* <DEDUP_REMOVED lines=17> */
.L_x_5999:
        /* <DEDUP_REMOVED lines=12> */
.L_x_6001:
[----:B------:R-:W-:Y:S05]  /*3d20*/  BSYNC B0 ;  /* 0x0000000000007941 */ /* 0x000fea0003800000 */
.L_x_6000:
[----:B------:R-:W-:Y:S02]  /*3d30*/  IADD3 R2, R2, c[0x0][0x160], RZ ;  /* 0x0000580002027a10 */ /* 0x000fe40007ffe0ff */
[----:B------:R-:W-:Y:S02]  /*3d40*/  LOP3.LUT P1, RZ, R4, 0xff, RZ, 0xc0, !PT ;  /* 0x000000ff04ff7812 */ /* 0x000fe4000782c0ff */
[----:B------:R-:W-:Y:S02]  /*3d50*/  ISETP.GE.AND P0, PT, R2, c[0x0][0x164], PT ;  /* 0x0000590002007a0c */ /* 0x000fe40003f06270 */
[----:B------:R-:W-:-:S11]  /*3d60*/  SEL R4, RZ, 0x1, P1 ;  /* 0x00000001ff047807 */ /* 0x000fd60000800000 */
[----:B0-----:R-:W-:Y:S01]  /*3d70*/  @P0 CALL.REL.NOINC `(.L_x_5921) ;  /* 0x0000001000000944 */ /* 0x001fe20003c00000 */
[----:B------:R-:W-:Y:S05]  /*3d80*/  BRA `(.L_x_6002) ;  /* 0xffffc63000007947 */ /* 0x000fea000383ffff */
.L_x_5921:
        /* <DEDUP_REMOVED lines=19> */
.L_x_5925:
[----:B------:R-:W-:Y:S01]  /*3ec0*/  HFMA2.MMA R123, -RZ, RZ, 0, 1.847743988037109375e-06 ;  /* 0x0000001fff7b7435 */ /* 0x000fe200000001ff */
[----:B------:R-:W-:Y:S01]  /*3ed0*/  MOV R89, R131 ;  /* 0x0000008300597202 */ /* 0x000fe20000000f00 */
[----:B------:R-:W-:Y:S01]  /*3ee0*/  IMAD.MOV.U32 R132, RZ, RZ, 0x10 ;  /* 0x00000010ff847424 */ /* 0x000fe200078e00ff */
[----:B------:R-:W-:-:S02]  /*3ef0*/  MOV R150, 0xffffffff ;  /* 0xffffffff00967802 */ /* 0x000fc40000000f00 */
[----:B------:R-:W-:Y:S02]  /*3f00*/  MOV R84, 0x3f20 ;  /* 0x00003f2000547802 */ /* 0x000fe40000000f00 */
[----:B-----5:R-:W-:Y:S05]  /*3f10*/  CALL.REL.NOINC `($__internal_113_$__cuda_sm70_shflsync_down_p) ;  /* 0x0000045000007944 */ /* 0x020fea0003c00000 */
[----:B-1----:R-:W-:Y:S01]  /*3f20*/  MOV R88, R132 ;  /* 0x0000008400587202 */ /* 0x002fe20000000f00 */
[----:B0-----:R-:W-:Y:S05]  /*3f30*/  BRA `(.L_x_6003) ;  /* 0xffffd99000007947 */ /* 0x001fea000383ffff */
.L_x_5926:
[----:B------:R-:W-:Y:S01]  /*3f40*/  HFMA2.MMA R123, -RZ, RZ, 0, 1.847743988037109375e-06 ;  /* 0x0000001fff7b7435 */ /* 0x000fe200000001ff */
[----:B------:R-:W-:Y:S01]  /*3f50*/  MOV R89, R118 ;  /* 0x0000007600597202 */ /* 0x000fe20000000f00 */
[----:B------:R-:W-:Y:S01]  /*3f60*/  IMAD.MOV.U32 R132, RZ, RZ, 0x10 ;  /* 0x00000010ff847424 */ /* 0x000fe200078e00ff */
[----:B------:R-:W-:Y:S02]  /*3f70*/  MOV R150, 0xffffffff ;  /* 0xffffffff00967802 */ /* 0x000fe40000000f00 */
[----:B------:R-:W-:Y:S02]  /*3f80*/  MOV R84, 0x3fa0 ;  /* 0x00003fa000547802 */ /* 0x000fe40000000f00 */
[----:B01---5:R-:W-:Y:S05]  /*3f90*/  CALL.REL.NOINC `($__internal_113_$__cuda_sm70_shflsync_down_p) ;  /* 0x000003d000007944 */ /* 0x023fea0003c00000 */
[----:B------:R-:W-:Y:S01]  /*3fa0*/  FADD.FTZ R88, R88, R131 ;  /* 0x0000008358587221 */ /* 0x000fe20000010000 */
[----:B0-----:R-:W-:Y:S01]  /*3fb0*/  MOV R123, 0x1f ;  /* 0x0000001f007b7802 */ /* 0x001fe20000000f00 */
[----:B-1----:R-:W-:Y:S01]  /*3fc0*/  FADD.FTZ R91, R118, R132 ;  /* 0x00000084765b7221 */ /* 0x002fe20000010000 */
[----:B------:R-:W-:Y:S01]  /*3fd0*/  HFMA2.MMA R132, -RZ, RZ, 0, 4.76837158203125e-07 ;  /* 0x00000008ff847435 */ /* 0x000fe200000001ff */
[----:B------:R-:W-:Y:S01]  /*3fe0*/  IMAD.MOV.U32 R150, RZ, RZ, -0x1 ;  /* 0xffffffffff967424 */ /* 0x000fe200078e00ff */
[----:B------:R-:W-:-:S02]  /*3ff0*/  MOV R89, R88 ;  /* 0x0000005800597202 */ /* 0x000fc40000000f00 */
[----:B------:R-:W-:Y:S02]  /*4000*/  MOV R84, 0x4020 ;  /* 0x0000402000547802 */ /* 0x000fe40000000f00 */
[----:B------:R-:W-:Y:S05]  /*4010*/  CALL.REL.NOINC `($__internal_113_$__cuda_sm70_shflsync_down_p) ;  /* 0x0000035000007944 */ /* 0x000fea0003c00000 */
[----:B-1----:R-:W-:Y:S01]  /*4020*/  MOV R87, R132 ;  /* 0x0000008400577202 */ /* 0x002fe20000000f00 */
[----:B------:R-:W-:Y:S01]  /*4030*/  HFMA2.MMA R132, -RZ, RZ, 0, 4.76837158203125e-07 ;  /* 0x00000008ff847435 */ /* 0x000fe200000001ff */
[----:B0-----:R-:W-:Y:S01]  /*4040*/  MOV R89, R91 ;  /* 0x0000005b00597202 */ /* 0x001fe20000000f00 */
[----:B------:R-:W-:Y:S01]  /*4050*/  IMAD.MOV.U32 R123, RZ, RZ, 0x1f ;  /* 0x0000001fff7b7424 */ /* 0x000fe200078e00ff */
[----:B------:R-:W-:Y:S02]  /*4060*/  MOV R150, 0xffffffff ;  /* 0xffffffff00967802 */ /* 0x000fe40000000f00 */
[----:B------:R-:W-:Y:S02]  /*4070*/  MOV R84, 0x4090 ;  /* 0x0000409000547802 */ /* 0x000fe40000000f00 */
[----:B------:R-:W-:Y:S05]  /*4080*/  CALL.REL.NOINC `($__internal_113_$__cuda_sm70_shflsync_down_p) ;  /* 0x000002e000007944 */ /* 0x000fea0003c00000 */
[----:B------:R-:W-:Y:S01]  /*4090*/  FADD.FTZ R88, R87, R88 ;  /* 0x0000005857587221 */ /* 0x000fe20000010000 */
[----:B0-----:R-:W-:Y:S01]  /*40a0*/  MOV R123, 0x1f ;  /* 0x0000001f007b7802 */ /* 0x001fe20000000f00 */
[----:B-1----:R-:W-:Y:S01]  /*40b0*/  FADD.FTZ R91, R91, R132 ;  /* 0x000000845b5b7221 */ /* 0x002fe20000010000 */
[----:B------:R-:W-:Y:S01]  /*40c0*/  HFMA2.MMA R132, -RZ, RZ, 0, 2.384185791015625e-07 ;  /* 0x00000004ff847435 */ /* 0x000fe200000001ff */
[----:B------:R-:W-:Y:S01]  /*40d0*/  MOV R150, 0xffffffff ;  /* 0xffffffff00967802 */ /* 0x000fe20000000f00 */
[----:B------:R-:W-:Y:S01]  /*40e0*/  IMAD.MOV.U32 R89, RZ, RZ, R88 ;  /* 0x000000ffff597224 */ /* 0x000fe200078e0058 */
[----:B------:R-:W-:-:S03]  /*40f0*/  MOV R84, 0x4110 ;  /* 0x0000411000547802 */ /* 0x000fc60000000f00 */
[----:B------:R-:W-:Y:S05]  /*4100*/  CALL.REL.NOINC `($__internal_113_$__cuda_sm70_shflsync_down_p) ;  /* 0x0000026000007944 */ /* 0x000fea0003c00000 */
[----:B-1----:R-:W-:Y:S01]  /*4110*/  MOV R87, R132 ;  /* 0x0000008400577202 */ /* 0x002fe20000000f00 */
[----:B------:R-:W-:Y:S01]  /*4120*/  HFMA2.MMA R132, -RZ, RZ, 0, 2.384185791015625e-07 ;  /* 0x00000004ff847435 */ /* 0x000fe200000001ff */
[----:B0-----:R-:W-:Y:S01]  /*4130*/  MOV R89, R91 ;  /* 0x0000005b00597202 */ /* 0x001fe20000000f00 */
[----:B------:R-:W-:Y:S01]  /*4140*/  IMAD.MOV.U32 R150, RZ, RZ, -0x1 ;  /* 0xffffffffff967424 */ /* 0x000fe200078e00ff */
[----:B------:R-:W-:-:S02]  /*4150*/  MOV R123, 0x1f ;  /* 0x0000001f007b7802 */ /* 0x000fc40000000f00 */
[----:B------:R-:W-:Y:S02]  /*4160*/  MOV R84, 0x4180 ;  /* 0x0000418000547802 */ /* 0x000fe40000000f00 */
[----:B------:R-:W-:Y:S05]  /*4170*/  CALL.REL.NOINC `($__internal_113_$__cuda_sm70_shflsync_down_p) ;  /* 0x000001f000007944 */ /* 0x000fea0003c00000 */
[----:B------:R-:W-:Y:S01]  /*4180*/  FADD.FTZ R88, R87, R88 ;  /* 0x0000005857587221 */ /* 0x000fe20000010000 */
[----:B0-----:R-:W-:Y:S01]  /*4190*/  MOV R123, 0x1f ;  /* 0x0000001f007b7802 */ /* 0x001fe20000000f00 */
[----:B-1----:R-:W-:Y:S01]  /*41a0*/  FADD.FTZ R91, R91, R132 ;  /* 0x000000845b5b7221 */ /* 0x002fe20000010000 */
[----:B------:R-:W-:Y:S01]  /*41b0*/  HFMA2.MMA R132, -RZ, RZ, 0, 1.1920928955078125e-07 ;  /* 0x00000002ff847435 */ /* 0x000fe200000001ff */
[----:B------:R-:W-:Y:S02]  /*41c0*/  MOV R150, 0xffffffff ;  /* 0xffffffff00967802 */ /* 0x000fe40000000f00 */
[----:B------:R-:W-:Y:S02]  /*41d0*/  MOV R89, R88 ;  /* 0x0000005800597202 */ /* 0x000fe40000000f00 */
[----:B------:R-:W-:Y:S02]  /*41e0*/  MOV R84, 0x4200 ;  /* 0x0000420000547802 */ /* 0x000fe40000000f00 */
[----:B------:R-:W-:Y:S05]  /*41f0*/  CALL.REL.NOINC `($__internal_113_$__cuda_sm70_shflsync_down_p) ;  /* 0x0000017000007944 */ /* 0x000fea0003c00000 */
[----:B-1----:R-:W-:Y:S01]  /*4200*/  IMAD.MOV.U32 R87, RZ, RZ, R132 ;  /* 0x000000ffff577224 */ /* 0x002fe200078e0084 */
[----:B------:R-:W-:Y:S01]  /*4210*/  HFMA2.MMA R132, -RZ, RZ, 0, 1.1920928955078125e-07 ;  /* 0x00000002ff847435 */ /* 0x000fe200000001ff */
[----:B0-----:R-:W-:-:S02]  /*4220*/  MOV R89, R91 ;  /* 0x0000005b00597202 */ /* 0x001fc40000000f00 */
[----:B------:R-:W-:Y:S02]  /*4230*/  MOV R123, 0x1f ;  /* 0x0000001f007b7802 */ /* 0x000fe40000000f00 */
[----:B------:R-:W-:Y:S02]  /*4240*/  MOV R150, 0xffffffff ;  /* 0xffffffff00967802 */ /* 0x000fe40000000f00 */
[----:B------:R-:W-:Y:S02]  /*4250*/  MOV R84, 0x4270 ;  /* 0x0000427000547802 */ /* 0x000fe40000000f00 */
[----:B------:R-:W-:Y:S05]  /*4260*/  CALL.REL.NOINC `($__internal_113_$__cuda_sm70_shflsync_down_p) ;  /* 0x0000010000007944 */ /* 0x000fea0003c00000 */
[----:B------:R-:W-:Y:S01]  /*4270*/  FADD.FTZ R90, R87, R88 ;  /* 0x00000058575a7221 */ /* 0x000fe20000010000 */
[----:B0-----:R-:W-:Y:S01]  /*4280*/  HFMA2.MMA R123, -RZ, RZ, 0, 1.847743988037109375e-06 ;  /* 0x0000001fff7b7435 */ /* 0x001fe200000001ff */
[----:B-1----:R-:W-:Y:S01]  /*4290*/  FADD.FTZ R119, R91, R132 ;  /* 0x000000845b777221 */ /* 0x002fe20000010000 */
[----:B------:R-:W-:Y:S01]  /*42a0*/  MOV R150, 0xffffffff ;  /* 0xffffffff00967802 */ /* 0x000fe20000000f00 */
[----:B------:R-:W-:Y:S01]  /*42b0*/  IMAD.MOV.U32 R132, RZ, RZ, 0x1 ;  /* 0x00000001ff847424 */ /* 0x000fe200078e00ff */
[----:B------:R-:W-:Y:S02]  /*42c0*/  MOV R89, R90 ;  /* 0x0000005a00597202 */ /* 0x000fe40000000f00 */
[----:B------:R-:W-:-:S02]  /*42d0*/  MOV R84, 0x42f0 ;  /* 0x000042f000547802 */ /* 0x000fc40000000f00 */
[----:B------:R-:W-:Y:S05]  /*42e0*/  CALL.REL.NOINC `($__internal_113_$__cuda_sm70_shflsync_down_p) ;  /* 0x0000008000007944 */ /* 0x000fea0003c00000 */
[----:B-1----:R-:W-:Y:S01]  /*42f0*/  MOV R91, R132 ;  /* 0x00000084005b7202 */ /* 0x002fe20000000f00 */
[----:B------:R-:W-:Y:S01]  /*4300*/  HFMA2.MMA R132, -RZ, RZ, 0, 5.9604644775390625e-08 ;  /* 0x00000001ff847435 */ /* 0x000fe200000001ff */
[----:B0-----:R-:W-:Y:S01]  /*4310*/  IMAD.MOV.U32 R89, RZ, RZ, R119 ;  /* 0x000000ffff597224 */ /* 0x001fe200078e0077 */
[----:B------:R-:W-:-:S02]  /*4320*/  MOV R123, 0x1f ;  /* 0x0000001f007b7802 */ /* 0x000fc40000000f00 */
[----:B------:R-:W-:Y:S02]  /*4330*/  MOV R150, 0xffffffff ;  /* 0xffffffff00967802 */ /* 0x000fe40000000f00 */
[----:B------:R-:W-:Y:S02]  /*4340*/  MOV R84, 0x4360 ;  /* 0x0000436000547802 */ /* 0x000fe40000000f00 */
[----:B------:R-:W-:Y:S05]  /*4350*/  CALL.REL.NOINC `($__internal_113_$__cuda_sm70_shflsync_down_p) ;  /* 0x0000001000007944 */ /* 0x000fea0003c00000 */
[----:B01----:R-:W-:Y:S05]  /*4360*/  BRA `(.L_x_6004) ;  /* 0xffffd68000007947 */ /* 0x003fea000383ffff */
        .weak           $__internal_113_$__cuda_sm70_shflsync_down_p
        .type           $__internal_113_$__cuda_sm70_shflsync_down_p,@function
        .size           $__internal_113_$__cuda_sm70_shflsync_down_p,(.L_x_9857 - $__internal_113_$__cuda_sm70_shflsync_down_p)
$__internal_113_$__cuda_sm70_shflsync_down_p:
[----:B------:R-:W-:Y:S01]  /*4370*/  HFMA2.MMA R85, -RZ, RZ, 0, 0 ;  /* 0x00000000ff557435 */ /* 0x000fe200000001ff */
[----:B------:R-:W-:Y:S04]  /*4380*/  WARPSYNC R150 ;  /* 0x0000009600007348 */ /* 0x000fe80003800000 */
[----:B------:R0:W1:Y:S01]  /*4390*/  SHFL.DOWN PT, R132, R89, R132, R123 ;  /* 0x0800008459847389 */ /* 0x00006200000e007b */
[----:B------:R-:W-:Y:S05]  /*43a0*/  RET.REL.NODEC R84 `(_ZN10layer_norm13ln_bwd_kernelINS_13Kernel_traitsIf6__halfS2_S2_fjLj2560ELj1ELj1ELj4ELj8ENS_18Kernel_traits_baseILj2560EfS2_S2_S2_fjLj128EEEEELb1ELb0ELb1ELb1EEEvNS_9BwdParamsE) ;  /* 0xffffbc5054007950 */ /* 0x000fea0003c3ffff */
.L_x_6005:
        /* <DEDUP_REMOVED lines=13> */
.L_x_9857:


//--------------------- .text._ZN10layer_norm13ln_bwd_kernelINS_13Kernel_traitsIf6__halfS2_S2_fjLj2560ELj1ELj1ELj4ELj8ENS_18Kernel_traits_baseILj2560EfS2_S2_S2_fjLj128EEEEELb1ELb1ELb0ELb0EEEvNS_9BwdParamsE --------------------------
	.section	.text._ZN10layer_norm13ln_bwd_kernelINS_13Kernel_traitsIf6__halfS2_S2_fjLj2560ELj1ELj1ELj4ELj8ENS_18Kernel_traits_baseILj2560EfS2_S2_S2_fjLj128EEEEELb1ELb1ELb0ELb0EEEvNS_9BwdParamsE,"ax",@progbits
	.sectioninfo	@"SHI_REGISTERS=190"
	.align	128
        .global         _ZN10layer_norm13ln_bwd_kernelINS_13Kernel_traitsIf6__halfS2_S2_fjLj2560ELj1ELj1ELj4ELj8ENS_18Kernel_traits_baseILj2560EfS2_S2_S2_fjLj128EEEEELb1ELb1ELb0ELb0EEEvNS_9BwdParamsE
        .type           _ZN10layer_norm13ln_bwd_kernelINS_13Kernel_traitsIf6__halfS2_S2_fjLj2560ELj1ELj1ELj4ELj8ENS_18Kernel_traits_baseILj2560EfS2_S2_S2_fjLj128EEEEELb1ELb1ELb0ELb0EEEvNS_9BwdParamsE,@function
        .size           _ZN10layer_norm13ln_bwd_kernelINS_13Kernel_traitsIf6__halfS2_S2_fjLj2560ELj1ELj1ELj4ELj8ENS_18Kernel_traits_baseILj2560EfS2_S2_S2_fjLj128EEEEELb1ELb1ELb0ELb0EEEvNS_9BwdParamsE,(.L_x_9858 - _ZN10layer_norm13ln_bwd_kernelINS_13Kernel_traitsIf6__halfS2_S2_fjLj2560ELj1ELj1ELj4ELj8ENS_18Kernel_traits_baseILj2560EfS2_S2_S2_fjLj128EEEEELb1ELb1ELb0ELb0EEEvNS_9BwdParamsE)
        .other          _ZN10layer_norm13ln_bwd_kernelINS_13Kernel_traitsIf6__halfS2_S2_fjLj2560ELj1ELj1ELj4ELj8ENS_18Kernel_traits_baseILj2560EfS2_S2_S2_fjLj128EEEEELb1ELb1ELb0ELb0EEEvNS_9BwdParamsE,@"STO_CUDA_ENTRY STV_DEFAULT"
_ZN10layer_norm13ln_bwd_kernelINS_13Kernel_traitsIf6__halfS2_S2_fjLj2560ELj1ELj1ELj4ELj8ENS_18Kernel_traits_baseILj2560EfS2_S2_S2_fjLj128EEEEELb1ELb1ELb0ELb0EEEvNS_9BwdParamsE:
.text._ZN10layer_norm13ln_bwd_kernelINS_13Kernel_traitsIf6__halfS2_S2_fjLj2560ELj1ELj1ELj4ELj8ENS_18Kernel_traits_baseILj2560EfS2_S2_S2_fjLj128EEEEELb1ELb1ELb0ELb0EEEvNS_9BwdParamsE:
        /* <DEDUP_REMOVED lines=24> */
[----:B------:R-:W-:Y:S01]  /*0180*/  @P4 IMAD.MOV.U32 R7, RZ, RZ, 0x10 ;  /* 0x00000010ff074424 */ /* 0x000fe200078e00ff */
[----:B------:R2:W5:Y:S02]  /*0190*/  @P0 LDG.E.128 R96, [R4.64] ;  /* 0x0000000404600981 */ /* 0x000564000c1e1d00 */
        /* <DEDUP_REMOVED lines=54> */
[----:B------:R-:W-:-:S06]  /*0500*/  MOV R61, RZ ;  /* 0x000000ff003d7202 */ /* 0x000fcc0000000f00 */
.L_x_6034:
        /* <DEDUP_REMOVED lines=15> */
[----:B------:R3:W5:Y:S01]  /*0600*/  LDG.E R104, [R104.64] ;  /* 0x0000000468687981 */ /* 0x000762000c1e1900 */
[----:B------:R-:W-:-:S02]  /*0610*/  MOV R163, 0x3f800000 ;  /* 0x3f80000000a37802 */ /* 0x000fc40000000f00 */
[----:B------:R-:W-:-:S04]  /*0620*/  LEA.HI.SX32 R164, R111, R164, 0x1e ;  /* 0x000000a46fa47211 */ /* 0x000fc800078ff2ff */
[----:B---3--:R-:W-:Y:S01]  /*0630*/  MOV R105, R164 ;  /* 0x000000a400697202 */ /* 0x008fe20000000f00 */
[----:B--2---:R-:W-:Y:S01]  /*0640*/  @P4 HADD2.F32 R163, -RZ, R106.H0_H0 ;  /* 0x2000006affa34230 */ /* 0x004fe20000004100 */
[----:B------:R-:W-:Y:S01]  /*0650*/  CS2R R106, SRZ ;  /* 0x00000000006a7805 */ /* 0x000fe2000001ff00 */
        /* <DEDUP_REMOVED lines=16> */
[--C-:B--2---:R-:W-:Y:S01]  /*0760*/  SHF.R.U32.HI R165, RZ, 0x10, R111.reuse ;  /* 0x00000010ffa57819 */ /* 0x104fe2000001166f */
[----:B------:R-:W-:Y:S01]  /*0770*/  HADD2.F32 R170, -RZ, R111.H0_H0 ;  /* 0x2000006fffaa7230 */ /* 0x000fe20000004100 */
[----:B------:R-:W-:Y:S01]  /*0780*/  SHF.R.U64 R169, R110, 0x10, R111 ;  /* 0x000000106ea97819 */ /* 0x000fe2000000126f */
[----:B------:R-:W-:Y:S01]  /*0790*/  HADD2.F32 R168, -RZ, R110.H0_H0 ;  /* 0x2000006effa87230 */ /* 0x000fe20000004100 */
[----:B-----5:R-:W-:Y:S01]  /*07a0*/  FSEL R111, R104, RZ, !P4 ;  /* 0x000000ff686f7208 */ /* 0x020fe20006000000 */
[----:B---3--:R-:W-:Y:S01]  /*07b0*/  IMAD.MOV.U32 R105, RZ, RZ, R106 ;  /* 0x000000ffff697224 */ /* 0x008fe200078e006a */
[----:B------:R-:W-:Y:S01]  /*07c0*/  SHF.R.U64 R171, R106, 0x10, R107 ;  /* 0x000000106aab7819 */ /* 0x000fe2000000126b */
[----:B-1----:R-:W-:Y:S02]  /*07d0*/  HADD2.F32 R108, -RZ, R165.H0_H0 ;  /* 0x200000a5ff6c7230 */ /* 0x002fe40000004100 */
[----:B------:R-:W-:Y:S01]  /*07e0*/  HADD2.F32 R106, -RZ, R169.H0_H0 ;  /* 0x200000a9ff6a7230 */ /* 0x000fe20000004100 */
[C---:B------:R-:W-:Y:S01]  /*07f0*/  FADD.FTZ R168, -R111.reuse, R168 ;  /* 0x000000a86fa87221 */ /* 0x040fe20000010100 */
[----:B------:R-:W-:Y:S01]  /*0800*/  HADD2.F32 R105, -RZ, R105.H0_H0 ;  /* 0x20000069ff697230 */ /* 0x000fe20000004100 */
[----:B------:R-:W-:Y:S01]  /*0810*/  MOV R110, R107 ;  /* 0x0000006b006e7202 */ /* 0x000fe20000000f00 */
[C---:B------:R-:W-:Y:S01]  /*0820*/  FADD.FTZ R172, -R111.reuse, R108 ;  /* 0x0000006c6fac7221 */ /* 0x040fe20000010100 */
[----:B------:R-:W-:Y:S01]  /*0830*/  HADD2.F32 R108, -RZ, R171.H0_H0 ;  /* 0x200000abff6c7230 */ /* 0x000fe20000004100 */
[----:B------:R-:W-:-:S02]  /*0840*/  FADD.FTZ R170, -R111, R170 ;  /* 0x000000aa6faa7221 */ /* 0x000fc40000010100 */
[----:B------:R-:W-:Y:S02]  /*0850*/  FADD.FTZ R106, -R111, R106 ;  /* 0x0000006a6f6a7221 */ /* 0x000fe40000010100 */
[C---:B------:R-:W-:Y:S01]  /*0860*/  FMUL.FTZ R165, R173.reuse, R168 ;  /* 0x000000a8ada57220 */ /* 0x040fe20000410000 */
[----:B------:R-:W-:Y:S01]  /*0870*/  SHF.R.U32.HI R109, RZ, 0x10, R107 ;  /* 0x00000010ff6d7819 */ /* 0x000fe2000001166b */
[----:B------:R-:W-:Y:S01]  /*0880*/  FMUL.FTZ R168, R100, R105 ;  /* 0x0000006964a87220 */ /* 0x000fe20000410000 */
[----:B------:R-:W-:Y:S01]  /*0890*/  HADD2.F32 R107, -RZ, R110.H0_H0 ;  /* 0x2000006eff6b7230 */ /* 0x000fe20000004100 */
[C---:B0-----:R-:W-:Y:S02]  /*08a0*/  FMUL.FTZ R166, R173.reuse, R106 ;  /* 0x0000006aada67220 */ /* 0x041fe40000410000 */
[----:B------:R-:W-:Y:S02]  /*08b0*/  FMUL.FTZ R169, R173, R170 ;  /* 0x000000aaada97220 */ /* 0x000fe40000410000 */
[----:B------:R-:W-:-:S02]  /*08c0*/  FADD.FTZ R40, R40, R105 ;  /* 0x0000006928287221 */ /* 0x000fc40000010000 */
[----:B------:R-:W-:Y:S02]  /*08d0*/  FFMA.FTZ R60, R165, R105, R60 ;  /* 0x00000069a53c7223 */ /* 0x000fe4000001003c */
        /* <DEDUP_REMOVED lines=20> */
.L_x_6008:
[----:B-1----:R-:W-:Y:S05]  /*0a20*/  BSYNC B0 ;  /* 0x0000000000007941 */ /* 0x002fea0003800000 */
.L_x_6007:
        /* <DEDUP_REMOVED lines=19> */
[--C-:B--2---:R-:W-:Y:S01]  /*0b60*/  SHF.R.U32.HI R156, RZ, 0x10, R151.reuse ;  /* 0x00000010ff9c7819 */ /* 0x104fe20000011697 */
[----:B------:R-:W-:Y:S01]  /*0b70*/  HADD2.F32 R154, -RZ, R150.H0_H0 ;  /* 0x20000096ff9a7230 */ /* 0x000fe20000004100 */
[----:B------:R-:W-:Y:S02]  /*0b80*/  SHF.R.U64 R157, R150, 0x10, R151 ;  /* 0x00000010969d7819 */ /* 0x000fe40000001297 */
[----:B---3--:R-:W-:Y:S01]  /*0b90*/  MOV R150, R108 ;  /* 0x0000006c00967202 */ /* 0x008fe20000000f00 */
[----:B------:R-:W-:Y:S01]  /*0ba0*/  HADD2.F32 R155, -RZ, R151.H0_H0 ;  /* 0x20000097ff9b7230 */ /* 0x000fe20000004100 */
[--C-:B------:R-:W-:Y:S01]  /*0bb0*/  SHF.R.U64 R175, R108, 0x10, R109.reuse ;  /* 0x000000106caf7819 */ /* 0x100fe2000000126d */
[----:B-1----:R-:W-:Y:S01]  /*0bc0*/  HADD2.F32 R110, -RZ, R156.H0_H0 ;  /* 0x2000009cff6e7230 */ /* 0x002fe20000004100 */
[----:B------:R-:W-:Y:S01]  /*0bd0*/  MOV R151, R109 ;  /* 0x0000006d00977202 */ /* 0x000fe20000000f00 */
[----:B------:R-:W-:Y:S01]  /*0be0*/  HADD2.F32 R108, -RZ, R157.H0_H0 ;  /* 0x2000009dff6c7230 */ /* 0x000fe20000004100 */
[----:B------:R-:W-:Y:S01]  /*0bf0*/  SHF.R.U32.HI R176, RZ, 0x10, R109 ;  /* 0x00000010ffb07819 */ /* 0x000fe2000001166d */
[----:B------:R-:W-:Y:S01]  /*0c00*/  HADD2.F32 R109, -RZ, R150.H0_H0 ;  /* 0x20000096ff6d7230 */ /* 0x000fe20000004100 */
[C---:B------:R-:W-:Y:S01]  /*0c10*/  FADD.FTZ R154, -R177.reuse, R154 ;  /* 0x0000009ab19a7221 */ /* 0x040fe20000010100 */
[----:B------:R-:W-:Y:S01]  /*0c20*/  HADD2.F32 R111, -RZ, R151.H0_H0 ;  /* 0x20000097ff6f7230 */ /* 0x000fe20000004100 */
[C---:B------:R-:W-:Y:S01]  /*0c30*/  FADD.FTZ R174, -R177.reuse, R110 ;  /* 0x0000006eb1ae7221 */ /* 0x040fe20000010100 */
[----:B------:R-:W-:Y:S01]  /*0c40*/  HADD2.F32 R110, -RZ, R175.H0_H0 ;  /* 0x200000afff6e7230 */ /* 0x000fe20000004100 */
[----:B------:R-:W-:-:S02]  /*0c50*/  FADD.FTZ R108, -R177, R108 ;  /* 0x0000006cb16c7221 */ /* 0x000fc40000010100 */
[C---:B------:R-:W-:Y:S02]  /*0c60*/  FMUL.FTZ R151, R173.reuse, R154 ;  /* 0x0000009aad977220 */ /* 0x040fe40000410000 */
[----:B0-----:R-:W-:Y:S02]  /*0c70*/  FMUL.FTZ R152, R92, R109 ;  /* 0x0000006d5c987220 */ /* 0x001fe40000410000 */
[----:B------:R-:W-:Y:S02]  /*0c80*/  FMUL.FTZ R150, R173, R108 ;  /* 0x0000006cad967220 */ /* 0x000fe40000410000 */
[----:B------:R-:W-:Y:S02]  /*0c90*/  FADD.FTZ R156, -R177, R155 ;  /* 0x0000009bb19c7221 */ /* 0x000fe40000010100 */
[----:B------:R-:W-:Y:S02]  /*0ca0*/  FMUL.FTZ R153, R93, R110 ;  /* 0x0000006e5d997220 */ /* 0x000fe40000410000 */
[----:B------:R-:W-:-:S02]  /*0cb0*/  FADD.FTZ R108, R107, R152 ;  /* 0x000000986b6c7221 */ /* 0x000fc40000010000 */
[----:B------:R-:W-:Y:S01]  /*0cc0*/  FFMA.FTZ R106, R151, R152, R106 ;  /* 0x00000098976a7223 */ /* 0x000fe2000001006a */
[----:B------:R-:W-:Y:S01]  /*0cd0*/  HADD2.F32 R176, -RZ, R176.H0_H0 ;  /* 0x200000b0ffb07230 */ /* 0x000fe20000004100 */
        /* <DEDUP_REMOVED lines=18> */
.L_x_6010:
[----:B------:R-:W-:Y:S05]  /*0e00*/  BSYNC B0 ;  /* 0x0000000000007941 */ /* 0x000fea0003800000 */
.L_x_6009:
        /* <DEDUP_REMOVED lines=15> */
[----:B0-----:R-:W-:-:S03]  /*0f00*/  ISETP.NE.AND P4, PT, R179, RZ, PT ;  /* 0x000000ffb300720c */ /* 0x001fc60003f85270 */
[----:B------:R0:W5:Y:S02]  /*0f10*/  LDG.E R126, [R126.64] ;  /* 0x000000047e7e7981 */ /* 0x000164000c1e1900 */
[----:B-----5:R-:W-:Y:S02]  /*0f20*/  FSEL R134, R104, RZ, !P4 ;  /* 0x000000ff68867208 */ /* 0x020fe40006000000 */
[----:B------:R-:W-:Y:S02]  /*0f30*/  IADD3 R105, R105, 0x80, RZ ;  /* 0x0000008069697810 */ /* 0x000fe40007ffe0ff */
[--C-:B--2---:R-:W-:Y:S02]  /*0f40*/  SHF.R.U64 R133, R110, 0x10, R111.reuse ;  /* 0x000000106e857819 */ /* 0x104fe4000000126f */
[----:B------:R-:W-:Y:S01]  /*0f50*/  SHF.R.U32.HI R132, RZ, 0x10, R111 ;  /* 0x00000010ff847819 */ /* 0x000fe2000001166f */
[----:B------:R-:W-:Y:S01]  /*0f60*/  HADD2.F32 R130, -RZ, R110.H0_H0 ;  /* 0x2000006eff827230 */ /* 0x000fe20000004100 */
[----:B---3--:R-:W-:Y:S01]  /*0f70*/  MOV R110, R128 ;  /* 0x00000080006e7202 */ /* 0x008fe20000000f00 */
[----:B0-----:R-:W-:-:S02]  /*0f80*/  HADD2.F32 R127, -RZ, R133.H0_H0 ;  /* 0x20000085ff7f7230 */ /* 0x001fc40000004100 */
[----:B------:R-:W-:Y:S01]  /*0f90*/  HADD2.F32 R131, -RZ, R111.H0_H0 ;  /* 0x2000006fff837230 */ /* 0x000fe20000004100 */
[----:B------:R-:W-:Y:S01]  /*0fa0*/  SHF.R.U64 R174, R128, 0x10, R129 ;  /* 0x0000001080ae7819 */ /* 0x000fe20000001281 */
[----:B-1----:R-:W-:Y:S01]  /*0fb0*/  HADD2.F32 R108, -RZ, R132.H0_H0 ;  /* 0x20000084ff6c7230 */ /* 0x002fe20000004100 */
[C---:B------:R-:W-:Y:S01]  /*0fc0*/  FADD.FTZ R130, -R134.reuse, R130 ;  /* 0x0000008286827221 */ /* 0x040fe20000010100 */
[----:B------:R-:W-:Y:S01]  /*0fd0*/  HADD2.F32 R109, -RZ, R110.H0_H0 ;  /* 0x2000006eff6d7230 */ /* 0x000fe20000004100 */
[C---:B------:R-:W-:Y:S02]  /*0fe0*/  FADD.FTZ R128, -R134.reuse, R127 ;  /* 0x0000007f86807221 */ /* 0x040fe40000010100 */
[--C-:B------:R-:W-:Y:S01]  /*0ff0*/  IMAD.MOV.U32 R111, RZ, RZ, R129.reuse ;  /* 0x000000ffff6f7224 */ /* 0x100fe200078e0081 */
[----:B------:R-:W-:Y:S01]  /*1000*/  SHF.R.U32.HI R129, RZ, 0x10, R129 ;  /* 0x00000010ff817819 */ /* 0x000fe20000011681 */
[C---:B------:R-:W-:Y:S02]  /*1010*/  FADD.FTZ R132, -R134.reuse, R131 ;  /* 0x0000008386847221 */ /* 0x040fe40000010100 */
[----:B------:R-:W-:Y:S01]  /*1020*/  FADD.FTZ R134, -R134, R108 ;  /* 0x0000006c86867221 */ /* 0x000fe20000010100 */
[----:B------:R-:W-:Y:S01]  /*1030*/  HADD2.F32 R108, -RZ, R174.H0_H0 ;  /* 0x200000aeff6c7230 */ /* 0x000fe20000004100 */
[----:B------:R-:W-:-:S02]  /*1040*/  FMUL.FTZ R127, R173, R130 ;  /* 0x00000082ad7f7220 */ /* 0x000fc40000410000 */
[----:B------:R-:W-:Y:S02]  /*1050*/  FMUL.FTZ R128, R173, R128 ;  /* 0x00000080ad807220 */ /* 0x000fe40000410000 */
[----:B------:R-:W-:Y:S01]  /*1060*/  FMUL.FTZ R130, R84, R109 ;  /* 0x0000006d54827220 */ /* 0x000fe20000410000 */
[----:B------:R-:W-:Y:S01]  /*1070*/  HADD2.F32 R110, -RZ, R129.H0_H0 ;  /* 0x20000081ff6e7230 */ /* 0x000fe20000004100 */
[----:B------:R-:W-:Y:S01]  /*1080*/  FADD.FTZ R33, R33, R108 ;  /* 0x0000006c21217221 */ /* 0x000fe20000010000 */
[----:B------:R-:W-:Y:S01]  /*1090*/  HADD2.F32 R111, -RZ, R111.H0_H0 ;  /* 0x2000006fff6f7230 */ /* 0x000fe20000004100 */
        /* <DEDUP_REMOVED lines=20> */
.L_x_6012:
[----:B------:R-:W-:Y:S05]  /*11e0*/  BSYNC B0 ;  /* 0x0000000000007941 */ /* 0x000fea0003800000 */
.L_x_6011:
        /* <DEDUP_REMOVED lines=23> */
[----:B0-----:R-:W-:Y:S01]  /*1360*/  HADD2.F32 R136, -RZ, R143.H0_H0 ;  /* 0x2000008fff887230 */ /* 0x001fe20000004100 */
[--C-:B------:R-:W-:Y:S01]  /*1370*/  SHF.R.U64 R175, R138, 0x10, R139.reuse ;  /* 0x000000108aaf7819 */ /* 0x100fe2000000128b */
[----:B-1----:R-:W-:Y:S01]  /*1380*/  HADD2.F32 R108, -RZ, R142.H0_H0 ;  /* 0x2000008eff6c7230 */ /* 0x002fe20000004100 */
[----:B------:R-:W-:Y:S01]  /*1390*/  SHF.R.U32.HI R138, RZ, 0x10, R139 ;  /* 0x00000010ff8a7819 */ /* 0x000fe2000001168b */
[----:B------:R-:W-:Y:S01]  /*13a0*/  HADD2.F32 R109, -RZ, R110.H0_H0 ;  /* 0x2000006eff6d7230 */ /* 0x000fe20000004100 */
[C---:B------:R-:W-:Y:S01]  /*13b0*/  FADD.FTZ R136, -R177.reuse, R136 ;  /* 0x00000088b1887221 */ /* 0x040fe20000010100 */
[----:B------:R-:W-:Y:S01]  /*13c0*/  HADD2.F32 R141, -RZ, R111.H0_H0 ;  /* 0x2000006fff8d7230 */ /* 0x000fe20000004100 */
[C---:B------:R-:W-:Y:S01]  /*13d0*/  FADD.FTZ R140, -R177.reuse, R140 ;  /* 0x0000008cb18c7221 */ /* 0x040fe20000010100 */
[----:B------:R-:W-:Y:S01]  /*13e0*/  MOV R111, R139 ;  /* 0x0000008b006f7202 */ /* 0x000fe20000000f00 */
[----:B------:R-:W-:Y:S01]  /*13f0*/  FADD.FTZ R174, -R177, R108 ;  /* 0x0000006cb1ae7221 */ /* 0x000fe20000010100 */
[----:B------:R-:W-:Y:S01]  /*1400*/  HADD2.F32 R108, -RZ, R175.H0_H0 ;  /* 0x200000afff6c7230 */ /* 0x000fe20000004100 */
[C---:B------:R-:W-:Y:S01]  /*1410*/  FMUL.FTZ R136, R173.reuse, R136 ;  /* 0x00000088ad887220 */ /* 0x040fe20000410000 */
[----:B------:R-:W-:Y:S01]  /*1420*/  HADD2.F32 R110, -RZ, R138.H0_H0 ;  /* 0x2000008aff6e7230 */ /* 0x000fe20000004100 */
[----:B------:R-:W-:-:S02]  /*1430*/  FMUL.FTZ R137, R173, R140 ;  /* 0x0000008cad897220 */ /* 0x000fc40000410000 */
[----:B------:R-:W-:Y:S01]  /*1440*/  FMUL.FTZ R138, R76, R109 ;  /* 0x0000006d4c8a7220 */ /* 0x000fe20000410000 */
        /* <DEDUP_REMOVED lines=23> */
.L_x_6014:
[----:B------:R-:W-:Y:S05]  /*15c0*/  BSYNC B0 ;  /* 0x0000000000007941 */ /* 0x000fea0003800000 */
.L_x_6013:
        /* <DEDUP_REMOVED lines=28> */
[----:B-1----:R-:W-:Y:S01]  /*1790*/  HADD2.F32 R111, -RZ, R148.H0_H0 ;  /* 0x20000094ff6f7230 */ /* 0x002fe20000004100 */
[----:B------:R-:W-:Y:S01]  /*17a0*/  MOV R105, R109 ;  /* 0x0000006d00697202 */ /* 0x000fe20000000f00 */
[C---:B------:R-:W-:Y:S01]  /*17b0*/  FADD.FTZ R146, -R162.reuse, R146 ;  /* 0x00000092a2927221 */ /* 0x040fe20000010100 */
[----:B------:R-:W-:Y:S01]  /*17c0*/  HADD2.F32 R109, -RZ, R104.H0_H0 ;  /* 0x20000068ff6d7230 */ /* 0x000fe20000004100 */
[----:B0-----:R-:W-:Y:S01]  /*17d0*/  FMUL.FTZ R159, R173, R108 ;  /* 0x0000006cad9f7220 */ /* 0x001fe20000410000 */
[----:B------:R-:W-:Y:S01]  /*17e0*/  HADD2.F32 R104, -RZ, R161.H0_H0 ;  /* 0x200000a1ff687230 */ /* 0x000fe20000004100 */
[C---:B------:R-:W-:Y:S01]  /*17f0*/  FADD.FTZ R110, -R162.reuse, R147 ;  /* 0x00000093a26e7221 */ /* 0x040fe20000010100 */
        /* <DEDUP_REMOVED lines=26> */
.L_x_6016:
[----:B------:R-:W-:Y:S05]  /*19a0*/  BSYNC B0 ;  /* 0x0000000000007941 */ /* 0x000fea0003800000 */
.L_x_6015:
[----:B------:R-:W-:Y:S02]  /*19b0*/  LOP3.LUT P5, RZ, R121, 0xff, RZ, 0xc0, !PT ;  /* 0x000000ff79ff7812 */ /* 0x000fe400078ac0ff */
[----:B------:R-:W-:-:S02]  /*19c0*/  SHF.R.U32.HI R108, RZ, 0x5, R178 ;  /* 0x00000005ff6c7819 */ /* 0x000fc400000116b2 */
[----:B------:R-:W-:Y:S02]  /*19d0*/  LOP3.LUT P4, RZ, R178, 0x1f, RZ, 0xc0, !PT ;  /* 0x0000001fb2ff7812 */ /* 0x000fe4000788c0ff */
[----:B------:R-:W-:-:S07]  /*19e0*/  LOP3.LUT R174, R108, 0x7fffffc, RZ, 0xc0, !PT ;  /* 0x07fffffc6cae7812 */ /* 0x000fce00078ec0ff */
[----:B------:R-:W-:Y:S01]  /*19f0*/  @!P5 IADD3 R174, R174, 0x4, RZ ;  /* 0x00000004aeaed810 */ /* 0x000fe20007ffe0ff */
[----:B------:R-:W-:Y:S05]  /*1a00*/  BRA.DIV ~URZ, `(.L_x_6017) ;  /* 0x000026327f007947 */ /* 0x000fea000b800000 */
[----:B------:R1:W2:Y:S02]  /*1a10*/  SHFL.DOWN PT, R110, R107, 0x10, 0x1f ;  /* 0x0a001f006b6e7f89 */ /* 0x0002a400000e0000 */
.L_x_6035:
        /* <DEDUP_REMOVED lines=18> */
.L_x_6036:
        /* <DEDUP_REMOVED lines=24> */
[----:B------:R-:W-:Y:S02]  /*1cc0*/  ISETP.NE.U32.AND P5, PT, RZ, c[0x0][0x218], PT ;  /* 0x00008600ff007a0c */ /* 0x000fe40003fa5070 */
[----:B0-----:R-:W-:Y:S02]  /*1cd0*/  ISETP.NE.AND P4, PT, R179, RZ, PT ;  /* 0x000000ffb300720c */ /* 0x001fe40003f85270 */
[----:B------:R-:W-:Y:S02]  /*1ce0*/  ISETP.NE.AND.EX P5, PT, RZ, c[0x0][0x21c], PT, P5 ;  /* 0x00008700ff007a0c */ /* 0x000fe40003fa5350 */
[----:B------:R-:W-:Y:S02]  /*1cf0*/  FSEL R109, R106, RZ, !P4 ;  /* 0x000000ff6a6d7208 */ /* 0x000fe40006000000 */
[----:B------:R-:W-:Y:S02]  /*1d00*/  LOP3.LUT P4, RZ, R144, 0xff, RZ, 0xc0, !PT ;  /* 0x000000ff90ff7812 */ /* 0x000fe4000788c0ff */
[----:B------:R-:W-:Y:S01]  /*1d10*/  ISETP.NE.U32.AND P6, PT, RZ, c[0x0][0x258], PT ;  /* 0x00009600ff007a0c */ /* 0x000fe20003fc5070 */
[----:B------:R-:W-:-:S02]  /*1d20*/  FFMA.FTZ R107, R165, R108, R109 ;  /* 0x0000006ca56b7223 */ /* 0x000fc4000001006d */
[-CC-:B------:R-:W-:Y:S01]  /*1d30*/  FFMA.FTZ R174, R166, R108.reuse, R109.reuse ;  /* 0x0000006ca6ae7223 */ /* 0x180fe2000001006d */
[----:B------:R-:W-:Y:S01]  /*1d40*/  ISETP.NE.AND.EX P6, PT, RZ, c[0x0][0x25c], PT, P6 ;  /* 0x00009700ff007a0c */ /* 0x000fe20003fc5360 */
[-CC-:B------:R-:W-:Y:S02]  /*1d50*/  FFMA.FTZ R111, R169, R108.reuse, R109.reuse ;  /* 0x0000006ca96f7223 */ /* 0x180fe4000001006d */
[----:B------:R-:W-:Y:S01]  /*1d60*/  FFMA.FTZ R180, R172, R108, R109 ;  /* 0x0000006cacb47223 */ /* 0x000fe2000001006d */
[----:B------:R-:W-:Y:S01]  /*1d70*/  @P5 MOV R109, R118 ;  /* 0x00000076006d5202 */ /* 0x000fe20000000f00 */
[----:B------:R-:W-:Y:S01]  /*1d80*/  FADD.FTZ R110, R168, -R107 ;  /* 0x8000006ba86e7221 */ /* 0x000fe20000010000 */
[--C-:B------:R-:W-:Y:S01]  /*1d90*/  @P5 SHF.R.U64 R176, R118, 0x10, R119.reuse ;  /* 0x0000001076b05819 */ /* 0x100fe20000001277 */
[----:B------:R-:W-:Y:S01]  /*1da0*/  FADD.FTZ R174, R167, -R174 ;  /* 0x800000aea7ae7221 */ /* 0x000fe20000010000 */
[----:B------:R-:W-:Y:S01]  /*1db0*/  @P5 MOV R175, R119 ;  /* 0x0000007700af5202 */ /* 0x000fe20000000f00 */
[----:B------:R-:W-:Y:S01]  /*1dc0*/  @P5 HADD2.F32 R107, -RZ, R109.H0_H0 ;  /* 0x2000006dff6b5230 */ /* 0x000fe20000004100 */
[----:B------:R-:W-:Y:S01]  /*1dd0*/  @P5 SHF.R.U32.HI R177, RZ, 0x10, R119 ;  /* 0x00000010ffb15819 */ /* 0x000fe20000011677 */
[----:B------:R-:W-:Y:S01]  /*1de0*/  @P5 HADD2.F32 R109, -RZ, R176.H0_H0 ;  /* 0x200000b0ff6d5230 */ /* 0x000fe20000004100 */
[----:B------:R-:W-:Y:S01]  /*1df0*/  FADD.FTZ R176, R170, -R111 ;  /* 0x8000006faab07221 */ /* 0x000fe20000010000 */
[----:B------:R-:W-:Y:S01]  /*1e00*/  @P5 HADD2.F32 R111, -RZ, R175.H0_H0 ;  /* 0x200000afff6f5230 */ /* 0x000fe20000004100 */
[----:B------:R-:W-:Y:S01]  /*1e10*/  FADD.FTZ R180, R171, -R180 ;  /* 0x800000b4abb47221 */ /* 0x000fe20000010000 */
[----:B------:R-:W-:Y:S01]  /*1e20*/  @P5 HADD2.F32 R175, -RZ, R177.H0_H0 ;  /* 0x200000b1ffaf5230 */ /* 0x000fe20000004100 */
[----:B------:R-:W-:-:S02]  /*1e30*/  FMUL.FTZ R110, R173, R110 ;  /* 0x0000006ead6e7220 */ /* 0x000fc40000410000 */
[C---:B------:R-:W-:Y:S02]  /*1e40*/  FMUL.FTZ R174, R173.reuse, R174 ;  /* 0x000000aeadae7220 */ /* 0x040fe40000410000 */
[C---:B------:R-:W-:Y:S02]  /*1e50*/  FMUL.FTZ R176, R173.reuse, R176 ;  /* 0x000000b0adb07220 */ /* 0x040fe40000410000 */
[----:B------:R-:W-:Y:S01]  /*1e60*/  FMUL.FTZ R182, R173, R180 ;  /* 0x000000b4adb67220 */ /* 0x000fe20000410000 */
[----:B------:R-:W-:Y:S01]  /*1e70*/  MOV R180, RZ ;  /* 0x000000ff00b47202 */ /* 0x000fe20000000f00 */
[----:B------:R-:W-:Y:S02]  /*1e80*/  @P5 FADD.FTZ R110, R110, R107 ;  /* 0x0000006b6e6e5221 */ /* 0x000fe40000010000 */
[----:B------:R-:W-:Y:S01]  /*1e90*/  @P5 FADD.FTZ R174, R174, R109 ;  /* 0x0000006daeae5221 */ /* 0x000fe20000010000 */
[----:B------:R-:W-:Y:S01]  /*1ea0*/  HFMA2.MMA R109, -RZ, RZ, 0, 0 ;  /* 0x00000000ff6d7435 */ /* 0x000fe200000001ff */
[----:B------:R-:W-:-:S02]  /*1eb0*/  @P5 FADD.FTZ R176, R176, R111 ;  /* 0x0000006fb0b05221 */ /* 0x000fc40000010000 */
[----:B------:R-:W-:Y:S01]  /*1ec0*/  @P5 FADD.FTZ R182, R182, R175 ;  /* 0x000000afb6b65221 */ /* 0x000fe20000010000 */
[----:B------:R-:W-:Y:S01]  /*1ed0*/  LOP3.LUT P5, RZ, R144, 0xff00, RZ, 0xc0, !PT ;  /* 0x0000ff0090ff7812 */ /* 0x000fe200078ac0ff */
[-C--:B------:R-:W-:Y:S02]  /*1ee0*/  FMUL.FTZ R107, R110, R163.reuse ;  /* 0x000000a36e6b7220 */ /* 0x080fe40000410000 */
[-C--:B------:R-:W-:Y:S02]  /*1ef0*/  FMUL.FTZ R175, R182, R163.reuse ;  /* 0x000000a3b6af7220 */ /* 0x080fe40000410000 */
[----:B------:R-:W-:Y:S02]  /*1f00*/  FMUL.FTZ R181, R107, c[0x0][0x1e8] ;  /* 0x00007a006bb57a20 */ /* 0x000fe40000410000 */
[----:B------:R-:W-:Y:S01]  /*1f10*/  FMUL.FTZ R107, R174, R163 ;  /* 0x000000a3ae6b7220 */ /* 0x000fe20000410000 */
[----:B------:R-:W-:Y:S01]  /*1f20*/  @P6 F2FP.PACK_AB R174, RZ, R174 ;  /* 0x000000aeffae623e */ /* 0x000fe200000000ff */
[----:B------:R-:W-:-:S02]  /*1f30*/  FMUL.FTZ R186, R175, c[0x0][0x1e8] ;  /* 0x00007a00afba7a20 */ /* 0x000fc40000410000 */
[----:B------:R-:W-:Y:S01]  /*1f40*/  FMUL.FTZ R184, R107, c[0x0][0x1e8] ;  /* 0x00007a006bb87a20 */ /* 0x000fe20000410000 */
[----:B------:R-:W-:Y:S01]  /*1f50*/  @P6 PRMT R123, R174, 0x7610, R123 ;  /* 0x00007610ae7b6816 */ /* 0x000fe2000000007b */
[----:B------:R-:W-:Y:S01]  /*1f60*/  FMUL.FTZ R107, R176, R163 ;  /* 0x000000a3b06b7220 */ /* 0x000fe20000410000 */
[----:B------:R-:W-:-:S03]  /*1f70*/  @P6 F2FP.PACK_AB R176, RZ, R176 ;  /* 0x000000b0ffb0623e */ /* 0x000fc600000000ff */
[----:B------:R-:W-:Y:S01]  /*1f80*/  FMUL.FTZ R183, R107, c[0x0][0x1e8] ;  /* 0x00007a006bb77a20 */ /* 0x000fe20000410000 */
[----:B------:R-:W-:-:S03]  /*1f90*/  @P6 PRMT R124, R176, 0x7610, R124 ;  /* 0x00007610b07c6816 */ /* 0x000fc6000000007c */
[----:B------:R-:W-:Y:S01]  /*1fa0*/  FMUL.FTZ R175, R98, R183 ;  /* 0x000000b762af7220 */ /* 0x000fe20000410000 */
[----:B--2---:R-:W-:Y:S02]  /*1fb0*/  @P4 MOV R111, R104 ;  /* 0x00000068006f4202 */ /* 0x004fe40000000f00 */
[----:B------:R-:W-:Y:S01]  /*1fc0*/  @P5 SHF.R.U64 R177, R104, 0x10, R105 ;  /* 0x0000001068b15819 */ /* 0x000fe20000001269 */
[----:B------:R-:W-:Y:S02]  /*1fd0*/  FMUL.FTZ R104, R96, R181 ;  /* 0x000000b560687220 */ /* 0x000fe40000410000 */
[----:B------:R-:W-:Y:S02]  /*1fe0*/  @P4 HADD2.F32 R111, -RZ, R111.H0_H0 ;  /* 0x2000006fff6f4230 */ /* 0x000fe40000004100 */
[----:B------:R-:W-:Y:S01]  /*1ff0*/  @P5 HADD2.F32 R107, -RZ, R177.H0_H0 ;  /* 0x200000b1ff6b5230 */ /* 0x000fe20000004100 */
[----:B------:R-:W-:Y:S02]  /*2000*/  FSEL R104, R104, RZ, P4 ;  /* 0x000000ff68687208 */ /* 0x000fe40002000000 */
[----:B------:R-:W-:Y:S01]  /*2010*/  @P4 FMUL.FTZ R109, R181, R111 ;  /* 0x0000006fb56d4220 */ /* 0x000fe20000410000 */
[----:B------:R-:W-:Y:S01]  /*2020*/  LOP3.LUT P4, RZ, R144, 0xff0000, RZ, 0xc0, !PT ;  /* 0x00ff000090ff7812 */ /* 0x000fe2000788c0ff */
[----:B------:R-:W-:Y:S01]  /*2030*/  FMUL.FTZ R111, R97, R184 ;  /* 0x000000b8616f7220 */ /* 0x000fe20000410000 */
[----:B------:R-:W-:Y:S01]  /*2040*/  F2F.F16.F32 R181, R104 ;  /* 0x0000006800b57304 */ /* 0x000fe20000200800 */
[----:B------:R-:W-:Y:S01]  /*2050*/  @P5 FMUL.FTZ R180, R184, R107 ;  /* 0x0000006bb8b45220 */ /* 0x000fe20000410000 */
[----:B------:R-:W-:Y:S01]  /*2060*/  FSEL R175, R175, RZ, P4 ;  /* 0x000000ffafaf7208 */ /* 0x000fe20002000000 */
[----:B------:R-:W-:Y:S01]  /*2070*/  FMUL.FTZ R107, R99, R186 ;  /* 0x000000ba636b7220 */ /* 0x000fe20000410000 */
[----:B------:R-:W-:-:S02]  /*2080*/  FSEL R111, R111, RZ, P5 ;  /* 0x000000ff6f6f7208 */ /* 0x000fc40002800000 */
[----:B------:R-:W-:Y:S02]  /*2090*/  LOP3.LUT P5, RZ, R144, 0xff000000, RZ, 0xc0, !PT ;  /* 0xff00000090ff7812 */ /* 0x000fe400078ac0ff */
[----:B------:R-:W-:Y:S01]  /*20a0*/  F2F.F16.F32 R175, R175 ;  /* 0x000000af00af7304 */ /* 0x000fe20000200800 */
[----:B------:R-:W-:Y:S02]  /*20b0*/  @P6 F2FP.PACK_AB R184, RZ, R110 ;  /* 0x0000006effb8623e */ /* 0x000fe400000000ff */
[----:B------:R-:W-:Y:S02]  /*20c0*/  FSEL R107, R107, RZ, P5 ;  /* 0x000000ff6b6b7208 */ /* 0x000fe40002800000 */
[----:B------:R-:W-:-:S03]  /*20d0*/  @P6 PRMT R122, R184, 0x7610, R122 ;  /* 0x00007610b87a6816 */ /* 0x000fc6000000007a */
[----:B------:R-:W0:Y:S08]  /*20e0*/  F2F.F16.F32 R111, R111 ;  /* 0x0000006f006f7304 */ /* 0x000e300000200800 */
[----:B------:R-:W1:Y:S01]  /*20f0*/  F2F.F16.F32 R107, R107 ;  /* 0x0000006b006b7304 */ /* 0x000e620000200800 */
[----:B0-----:R-:W-:-:S05]  /*2100*/  IMAD.WIDE.U32 R110, R111, 0x10000, RZ ;  /* 0x000100006f6e7825 */ /* 0x001fca00078e00ff */
[----:B------:R-:W-:Y:S02]  /*2110*/  LOP3.LUT R110, R110, R181, RZ, 0xfc, !PT ;  /* 0x000000b56e6e7212 */ /* 0x000fe400078efcff */
[----:B------:R-:W-:Y:S01]  /*2120*/  @P4 MOV R181, R105 ;  /* 0x0000006900b54202 */ /* 0x000fe20000000f00 */
[----:B-1----:R-:W-:Y:S01]  /*2130*/  IMAD.U32 R177, R107, 0x10000, RZ ;  /* 0x000100006bb17824 */ /* 0x002fe200078e00ff */
[----:B------:R-:W-:Y:S02]  /*2140*/  @P6 F2FP.PACK_AB R107, RZ, R182 ;  /* 0x000000b6ff6b623e */ /* 0x000fe400000000ff */
[----:B------:R-:W-:Y:S01]  /*2150*/  @P5 SHF.R.U32.HI R182, RZ, 0x10, R105 ;  /* 0x00000010ffb65819 */ /* 0x000fe20000011669 */
[----:B------:R-:W-:Y:S01]  /*2160*/  IMAD.WIDE.U32 R104, R164, R185, c[0x0][0x248] ;  /* 0x00009200a4687625 */ /* 0x000fe200078e00b9 */
[----:B------:R-:W-:Y:S02]  /*2170*/  LOP3.LUT R111, R111, R177, R175, 0xfe, !PT ;  /* 0x000000b16f6f7212 */ /* 0x000fe400078efeaf */
[----:B------:R-:W-:Y:S01]  /*2180*/  @P6 PRMT R125, R107, 0x7610, R125 ;  /* 0x000076106b7d6816 */ /* 0x000fe2000000007d */
        /* <DEDUP_REMOVED lines=8> */
.L_x_6021:
[----:B------:R1:W-:Y:S01]  /*2210*/  STG.E.64 [R104.64], R110 ;  /* 0x0000006e68007986 */ /* 0x0003e2000c101b04 */
[----:B------:R-:W-:Y:S01]  /*2220*/  @P4 HADD2.F32 R181, -RZ, R181.H0_H0 ;  /* 0x200000b5ffb54230 */ /* 0x000fe20000004100 */
[----:B------:R-:W-:Y:S01]  /*2230*/  MOV R107, RZ ;  /* 0x000000ff006b7202 */ /* 0x000fe20000000f00 */
[----:B0-----:R-:W-:Y:S01]  /*2240*/  @P5 HADD2.F32 R175, -RZ, R182.H0_H0 ;  /* 0x200000b6ffaf5230 */ /* 0x001fe20000004100 */
[----:B------:R-:W-:Y:S01]  /*2250*/  MOV R174, RZ ;  /* 0x000000ff00ae7202 */ /* 0x000fe20000000f00 */
[----:B------:R-:W-:Y:S01]  /*2260*/  FADD.FTZ R20, R20, R109 ;  /* 0x0000006d14147221 */ /* 0x000fe20000010000 */
[----:B------:R-:W-:Y:S01]  /*2270*/  IADD3 R164, R164, 0x80, RZ ;  /* 0x00000080a4a47810 */ /* 0x000fe20007ffe0ff */
[----:B------:R-:W-:Y:S02]  /*2280*/  @P4 FMUL.FTZ R107, R183, R181 ;  /* 0x000000b5b76b4220 */ /* 0x000fe40000410000 */
[----:B------:R-:W-:Y:S02]  /*2290*/  @P5 FMUL.FTZ R174, R186, R175 ;  /* 0x000000afbaae5220 */ /* 0x000fe40000410000 */
[----:B------:R-:W-:-:S02]  /*22a0*/  FADD.FTZ R22, R22, R107 ;  /* 0x0000006b16167221 */ /* 0x000fc40000010000 */
[----:B------:R-:W-:Y:S02]  /*22b0*/  FADD.FTZ R21, R21, R180 ;  /* 0x000000b415157221 */ /* 0x000fe40000010000 */
[----:B------:R-:W-:Y:S02]  /*22c0*/  FADD.FTZ R23, R23, R174 ;  /* 0x000000ae17177221 */ /* 0x000fe40000010000 */
.L_x_6020:
[----:B-1----:R-:W-:Y:S05]  /*22d0*/  BSYNC B0 ;  /* 0x0000000000007941 */ /* 0x002fea0003800000 */
.L_x_6019:
        /* <DEDUP_REMOVED lines=14> */
[----:B------:R-:W-:Y:S01]  /*23c0*/  @P4 MOV R109, R116 ;  /* 0x00000074006d4202 */ /* 0x000fe20000000f00 */
[----:B------:R-:W-:Y:S01]  /*23d0*/  FADD.FTZ R174, R153, -R174 ;  /* 0x800000ae99ae7221 */ /* 0x000fe20000010000 */
[----:B------:R-:W-:Y:S01]  /*23e0*/  @P4 MOV R177, R117 ;  /* 0x0000007500b14202 */ /* 0x000fe20000000f00 */
[----:B------:R-:W-:Y:S01]  /*23f0*/  FMUL.FTZ R110, R173, R110 ;  /* 0x0000006ead6e7220 */ /* 0x000fe20000410000 */
[----:B------:R-:W-:Y:S01]  /*2400*/  @P4 SHF.R.U32.HI R183, RZ, 0x10, R117 ;  /* 0x00000010ffb74819 */ /* 0x000fe20000011675 */
[----:B------:R-:W-:Y:S01]  /*2410*/  @P4 HADD2.F32 R107, -RZ, R109.H0_H0 ;  /* 0x2000006dff6b4230 */ /* 0x000fe20000004100 */
[----:B------:R-:W-:-:S02]  /*2420*/  IMAD.MOV.U32 R109, RZ, RZ, RZ ;  /* 0x000000ffff6d7224 */ /* 0x000fc400078e00ff */
[----:B------:R-:W-:Y:S02]  /*2430*/  FMUL.FTZ R174, R173, R174 ;  /* 0x000000aeadae7220 */ /* 0x000fe40000410000 */
[----:B------:R-:W-:-:S04]  /*2440*/  @P4 FADD.FTZ R110, R110, R107 ;  /* 0x0000006b6e6e4221 */ /* 0x000fc80000010000 */
[----:B------:R-:W-:-:S04]  /*2450*/  FMUL.FTZ R107, R110, R163 ;  /* 0x000000a36e6b7220 */ /* 0x000fc80000410000 */
[----:B------:R-:W-:Y:S01]  /*2460*/  FMUL.FTZ R175, R107, c[0x0][0x1e8] ;  /* 0x00007a006baf7a20 */ /* 0x000fe20000410000 */
[----:B--2---:R-:W-:-:S05]  /*2470*/  @P5 MOV R111, R104 ;  /* 0x00000068006f5202 */ /* 0x004fca0000000f00 */
[----:B------:R-:W-:Y:S01]  /*2480*/  @P5 HADD2.F32 R107, -RZ, R111.H0_H0 ;  /* 0x2000006fff6b5230 */ /* 0x000fe20000004100 */
[----:B------:R-:W-:-:S04]  /*2490*/  FMUL.FTZ R111, R88, R175 ;  /* 0x000000af586f7220 */ /* 0x000fc80000410000 */
[----:B------:R-:W-:Y:S01]  /*24a0*/  @P5 FMUL.FTZ R109, R175, R107 ;  /* 0x0000006baf6d5220 */ /* 0x000fe20000410000 */
[----:B------:R-:W-:Y:S02]  /*24b0*/  @P4 SHF.R.U64 R175, R116, 0x10, R117 ;  /* 0x0000001074af4819 */ /* 0x000fe40000001275 */
[----:B------:R-:W-:Y:S02]  /*24c0*/  FSEL R107, R111, RZ, P5 ;  /* 0x000000ff6f6b7208 */ /* 0x000fe40002800000 */
[----:B------:R-:W-:Y:S01]  /*24d0*/  LOP3.LUT P5, RZ, R149, 0xff00, RZ, 0xc0, !PT ;  /* 0x0000ff0095ff7812 */ /* 0x000fe200078ac0ff */
[----:B------:R-:W-:-:S05]  /*24e0*/  @P4 HADD2.F32 R111, -RZ, R175.H0_H0 ;  /* 0x200000afff6f4230 */ /* 0x000fca0000004100 */
[----:B------:R-:W-:-:S04]  /*24f0*/  @P4 FADD.FTZ R174, R174, R111 ;  /* 0x0000006faeae4221 */ /* 0x000fc80000010000 */
[----:B------:R-:W-:-:S03]  /*2500*/  FMUL.FTZ R111, R174, R163 ;  /* 0x000000a3ae6f7220 */ /* 0x000fc60000410000 */
[----:B------:R-:W-:Y:S01]  /*2510*/  @P5 SHF.R.U64 R175, R104, 0x10, R105 ;  /* 0x0000001068af5819 */ /* 0x000fe20000001269 */
[----:B------:R-:W-:-:S04]  /*2520*/  FMUL.FTZ R176, R111, c[0x0][0x1e8] ;  /* 0x00007a006fb07a20 */ /* 0x000fc80000410000 */
[----:B------:R-:W-:Y:S01]  /*2530*/  @P5 HADD2.F32 R111, -RZ, R175.H0_H0 ;  /* 0x200000afff6f5230 */ /* 0x000fe20000004100 */
[----:B------:R-:W-:-:S04]  /*2540*/  FMUL.FTZ R175, R89, R176 ;  /* 0x000000b059af7220 */ /* 0x000fc80000410000 */
[----:B------:R-:W-:Y:S01]  /*2550*/  @P5 FMUL.FTZ R180, R176, R111 ;  /* 0x0000006fb0b45220 */ /* 0x000fe20000410000 */
[----:B------:R-:W-:Y:S01]  /*2560*/  FSEL R175, R175, RZ, P5 ;  /* 0x000000ffafaf7208 */ /* 0x000fe20002800000 */
[-CC-:B------:R-:W-:Y:S01]  /*2570*/  FFMA.FTZ R111, R155, R108.reuse, R181.reuse ;  /* 0x0000006c9b6f7223 */ /* 0x180fe200000100b5 */
[----:B------:R-:W-:Y:S01]  /*2580*/  ISETP.NE.U32.AND P5, PT, RZ, c[0x0][0x258], PT ;  /* 0x00009600ff007a0c */ /* 0x000fe20003fa5070 */
[----:B------:R-:W-:Y:S02]  /*2590*/  FFMA.FTZ R181, R157, R108, R181 ;  /* 0x0000006c9db57223 */ /* 0x000fe400000100b5 */
[----:B------:R-:W-:Y:S01]  /*25a0*/  FADD.FTZ R176, R154, -R111 ;  /* 0x8000006f9ab07221 */ /* 0x000fe20000010000 */
[----:B------:R-:W-:Y:S01]  /*25b0*/  ISETP.NE.AND.EX P5, PT, RZ, c[0x0][0x25c], PT, P5 ;  /* 0x00009700ff007a0c */ /* 0x000fe20003fa5350 */
[----:B------:R-:W-:Y:S01]  /*25c0*/  FADD.FTZ R182, R156, -R181 ;  /* 0x800000b59cb67221 */ /* 0x000fe20000010000 */
[----:B------:R-:W-:Y:S01]  /*25d0*/  @P4 HADD2.F32 R111, -RZ, R177.H0_H0 ;  /* 0x200000b1ff6f4230 */ /* 0x000fe20000004100 */
[C---:B------:R-:W-:Y:S01]  /*25e0*/  FMUL.FTZ R176, R173.reuse, R176 ;  /* 0x000000b0adb07220 */ /* 0x040fe20000410000 */
[----:B------:R-:W-:Y:S01]  /*25f0*/  @P4 HADD2.F32 R177, -RZ, R183.H0_H0 ;  /* 0x200000b7ffb14230 */ /* 0x000fe20000004100 */
[----:B------:R-:W-:Y:S01]  /*2600*/  FMUL.FTZ R182, R173, R182 ;  /* 0x000000b6adb67220 */ /* 0x000fe20000410000 */
[----:B------:R0:W1:Y:S01]  /*2610*/  F2F.F16.F32 R183, R175 ;  /* 0x000000af00b77304 */ /* 0x0000620000200800 */
[----:B------:R-:W-:-:S02]  /*2620*/  @P4 FADD.FTZ R176, R176, R111 ;  /* 0x0000006fb0b04221 */ /* 0x000fc40000010000 */
[----:B------:R-:W-:Y:S02]  /*2630*/  @P4 FADD.FTZ R182, R182, R177 ;  /* 0x000000b1b6b64221 */ /* 0x000fe40000010000 */
[-C--:B------:R-:W-:Y:S02]  /*2640*/  FMUL.FTZ R111, R176, R163.reuse ;  /* 0x000000a3b06f7220 */ /* 0x080fe40000410000 */
[----:B------:R-:W-:Y:S02]  /*2650*/  @P5 F2FP.PACK_AB R174, RZ, R174 ;  /* 0x000000aeffae523e */ /* 0x000fe400000000ff */
[----:B------:R-:W-:Y:S01]  /*2660*/  @P5 F2FP.PACK_AB R110, RZ, R110 ;  /* 0x0000006eff6e523e */ /* 0x000fe200000000ff */
[----:B------:R-:W-:Y:S01]  /*2670*/  FMUL.FTZ R185, R111, c[0x0][0x1e8] ;  /* 0x00007a006fb97a20 */ /* 0x000fe20000410000 */
[----:B------:R-:W-:Y:S01]  /*2680*/  @P5 PRMT R123, R174, 0x7610, R123 ;  /* 0x00007610ae7b5816 */ /* 0x000fe2000000007b */
[----:B------:R-:W-:Y:S01]  /*2690*/  FMUL.FTZ R174, R182, R163 ;  /* 0x000000a3b6ae7220 */ /* 0x000fe20000410000 */
[----:B------:R-:W-:-:S02]  /*26a0*/  @P5 PRMT R122, R110, 0x7610, R122 ;  /* 0x000076106e7a5816 */ /* 0x000fc4000000007a */
[----:B------:R-:W-:Y:S01]  /*26b0*/  LEA R110, P4, R164, c[0x0][0x248], 0x3 ;  /* 0x00009200a46e7a11 */ /* 0x000fe200078818ff */
[----:B------:R-:W-:Y:S01]  /*26c0*/  FMUL.FTZ R184, R174, c[0x0][0x1e8] ;  /* 0x00007a00aeb87a20 */ /* 0x000fe20000410000 */
[----:B------:R-:W-:Y:S01]  /*26d0*/  @P5 F2FP.PACK_AB R176, RZ, R176 ;  /* 0x000000b0ffb0523e */ /* 0x000fe200000000ff */
[----:B------:R-:W-:Y:S01]  /*26e0*/  FMUL.FTZ R174, R90, R185 ;  /* 0x000000b95aae7220 */ /* 0x000fe20000410000 */
[----:B------:R-:W-:Y:S02]  /*26f0*/  LEA.HI.X R111, R164, c[0x0][0x24c], RZ, 0x3, P4 ;  /* 0x00009300a46f7a11 */ /* 0x000fe400020f1cff */
[----:B------:R-:W-:Y:S02]  /*2700*/  LOP3.LUT P4, RZ, R149, 0xff0000, RZ, 0xc0, !PT ;  /* 0x00ff000095ff7812 */ /* 0x000fe4000788c0ff */
[----:B------:R-:W-:Y:S01]  /*2710*/  @P5 F2FP.PACK_AB R177, RZ, R182 ;  /* 0x000000b6ffb1523e */ /* 0x000fe200000000ff */
[----:B------:R-:W-:Y:S01]  /*2720*/  FMUL.FTZ R182, R91, R184 ;  /* 0x000000b85bb67220 */ /* 0x000fe20000410000 */
[----:B------:R-:W-:-:S02]  /*2730*/  @P5 PRMT R124, R176, 0x7610, R124 ;  /* 0x00007610b07c5816 */ /* 0x000fc4000000007c */
        /* <DEDUP_REMOVED lines=11> */
.L_x_6024:
[----:B01----:R-:W-:Y:S01]  /*27f0*/  LOP3.LUT P5, RZ, R149, 0xff000000, RZ, 0xc0, !PT ;  /* 0xff00000095ff7812 */ /* 0x003fe200078ac0ff */
[----:B------:R-:W-:Y:S01]  /*2800*/  F2F.F16.F32 R181, R181 ;  /* 0x000000b500b57304 */ /* 0x000fe20000200800 */
[----:B------:R-:W-:Y:S01]  /*2810*/  IMAD.WIDE.U32 R174, R183, 0x10000, RZ ;  /* 0x00010000b7ae7825 */ /* 0x000fe200078e00ff */
[----:B------:R-:W-:Y:S02]  /*2820*/  @P4 MOV R176, R105 ;  /* 0x0000006900b04202 */ /* 0x000fe40000000f00 */
[----:B------:R-:W-:Y:S01]  /*2830*/  FSEL R182, R182, RZ, P5 ;  /* 0x000000ffb6b67208 */ /* 0x000fe20002800000 */
[----:B------:R-:W-:Y:S01]  /*2840*/  FADD.FTZ R16, R16, R109 ;  /* 0x0000006d10107221 */ /* 0x000fe20000010000 */
[----:B------:R-:W-:Y:S01]  /*2850*/  IADD3 R164, R164, 0x80, RZ ;  /* 0x00000080a4a47810 */ /* 0x000fe20007ffe0ff */
[----:B------:R-:W-:Y:S01]  /*2860*/  @P4 HADD2.F32 R176, -RZ, R176.H0_H0 ;  /* 0x200000b0ffb04230 */ /* 0x000fe20000004100 */
[----:B------:R-:W0:Y:S01]  /*2870*/  F2F.F16.F32 R177, R182 ;  /* 0x000000b600b17304 */ /* 0x000e220000200800 */
[----:B------:R-:W-:-:S07]  /*2880*/  FADD.FTZ R17, R17, R180 ;  /* 0x000000b411117221 */ /* 0x000fce0000010000 */
[----:B------:R-:W1:Y:S01]  /*2890*/  F2F.F16.F32 R107, R107 ;  /* 0x0000006b006b7304 */ /* 0x000e620000200800 */
[----:B0-----:R-:W-:-:S04]  /*28a0*/  SHF.L.U32 R177, R177, 0x10, RZ ;  /* 0x00000010b1b17819 */ /* 0x001fc800000006ff */
[----:B------:R-:W-:Y:S02]  /*28b0*/  LOP3.LUT R175, R175, R177, R181, 0xfe, !PT ;  /* 0x000000b1afaf7212 */ /* 0x000fe400078efeb5 */
[----:B------:R-:W-:Y:S02]  /*28c0*/  @P5 SHF.R.U32.HI R177, RZ, 0x10, R105 ;  /* 0x00000010ffb15819 */ /* 0x000fe40000011669 */
[----:B-1----:R-:W-:Y:S01]  /*28d0*/  LOP3.LUT R174, R174, R107, RZ, 0xfc, !PT ;  /* 0x0000006baeae7212 */ /* 0x002fe200078efcff */
[----:B------:R-:W-:Y:S02]  /*28e0*/  CS2R R104, SRZ ;  /* 0x0000000000687805 */ /* 0x000fe4000001ff00 */
[----:B------:R-:W-:Y:S01]  /*28f0*/  @P5 HADD2.F32 R107, -RZ, R177.H0_H0 ;  /* 0x200000b1ff6b5230 */ /* 0x000fe20000004100 */
[----:B------:R-:W-:Y:S01]  /*2900*/  @P4 FMUL.FTZ R105, R185, R176 ;  /* 0x000000b0b9694220 */ /* 0x000fe20000410000 */
[----:B------:R0:W-:Y:S03]  /*2910*/  STG.E.64 [R110.64], R174 ;  /* 0x000000ae6e007986 */ /* 0x0001e6000c101b04 */
[----:B------:R-:W-:-:S02]  /*2920*/  @P5 FMUL.FTZ R104, R184, R107 ;  /* 0x0000006bb8685220 */ /* 0x000fc40000410000 */
[----:B------:R-:W-:Y:S02]  /*2930*/  FADD.FTZ R18, R18, R105 ;  /* 0x0000006912127221 */ /* 0x000fe40000010000 */
[----:B------:R-:W-:Y:S02]  /*2940*/  FADD.FTZ R19, R19, R104 ;  /* 0x0000006813137221 */ /* 0x000fe40000010000 */
.L_x_6023:
[----:B------:R-:W-:Y:S05]  /*2950*/  BSYNC B0 ;  /* 0x0000000000007941 */ /* 0x000fea0003800000 */
.L_x_6022:
[----:B------:R-:W-:Y:S01]  /*2960*/  BSSY B0, `(.L_x_6025) ;  /* 0x0000067000007945 */ /* 0x000fe20003800000 */
        /* <DEDUP_REMOVED lines=9> */
[----:B------:R-:W-:Y:S01]  /*2a00*/  MOV R180, RZ ;  /* 0x000000ff00b47202 */ /* 0x000fe20000000f00 */
[----:B------:R-:W-:-:S02]  /*2a10*/  FFMA.FTZ R107, R127, R108, R177 ;  /* 0x0000006c7f6b7223 */ /* 0x000fc400000100b1 */
[----:B------:R-:W-:Y:S02]  /*2a20*/  FFMA.FTZ R174, R128, R108, R177 ;  /* 0x0000006c80ae7223 */ /* 0x000fe400000100b1 */
[----:B------:R-:W-:Y:S02]  /*2a30*/  FADD.FTZ R110, R130, -R107 ;  /* 0x8000006b826e7221 */ /* 0x000fe40000010000 */
[----:B------:R-:W-:Y:S01]  /*2a40*/  @P4 MOV R109, R114 ;  /* 0x00000072006d4202 */ /* 0x000fe20000000f00 */
[----:B------:R-:W-:Y:S01]  /*2a50*/  FADD.FTZ R174, R129, -R174 ;  /* 0x800000ae81ae7221 */ /* 0x000fe20000010000 */
[----:B------:R-:W-:Y:S01]  /*2a60*/  @P4 SHF.R.U32.HI R181, RZ, 0x10, R115 ;  /* 0x00000010ffb54819 */ /* 0x000fe20000011673 */
[C---:B------:R-:W-:Y:S02]  /*2a70*/  FMUL.FTZ R110, R173.reuse, R110 ;  /* 0x0000006ead6e7220 */ /* 0x040fe40000410000 */
[----:B------:R-:W-:Y:S01]  /*2a80*/  @P4 HADD2.F32 R107, -RZ, R109.H0_H0 ;  /* 0x2000006dff6b4230 */ /* 0x000fe20000004100 */
[----:B------:R-:W-:Y:S01]  /*2a90*/  HFMA2.MMA R109, -RZ, RZ, 0, 0 ;  /* 0x00000000ff6d7435 */ /* 0x000fe200000001ff */
[----:B------:R-:W-:-:S02]  /*2aa0*/  FMUL.FTZ R174, R173, R174 ;  /* 0x000000aeadae7220 */ /* 0x000fc40000410000 */
[----:B------:R-:W-:Y:S02]  /*2ab0*/  FFMA.FTZ R182, R134, R108, R177 ;  /* 0x0000006c86b67223 */ /* 0x000fe400000100b1 */
[----:B------:R-:W-:Y:S02]  /*2ac0*/  @P4 FADD.FTZ R110, R110, R107 ;  /* 0x0000006b6e6e4221 */ /* 0x000fe40000010000 */
[----:B------:R-:W-:Y:S02]  /*2ad0*/  FADD.FTZ R182, R133, -R182 ;  /* 0x800000b685b67221 */ /* 0x000fe40000010000 */
[----:B------:R-:W-:Y:S02]  /*2ae0*/  FMUL.FTZ R107, R110, R163 ;  /* 0x000000a36e6b7220 */ /* 0x000fe40000410000 */
[----:B------:R-:W-:Y:S02]  /*2af0*/  FMUL.FTZ R182, R173, R182 ;  /* 0x000000b6adb67220 */ /* 0x000fe40000410000 */
[----:B------:R-:W-:-:S02]  /*2b00*/  FMUL.FTZ R175, R107, c[0x0][0x1e8] ;  /* 0x00007a006baf7a20 */ /* 0x000fc40000410000 */
[----:B--2---:R-:W-:-:S05]  /*2b10*/  @P5 IMAD.MOV.U32 R111, RZ, RZ, R104 ;  /* 0x000000ffff6f5224 */ /* 0x004fca00078e0068 */
        /* <DEDUP_REMOVED lines=15> */
[----:B------:R-:W-:Y:S01]  /*2c10*/  FFMA.FTZ R111, R131, R108, R177 ;  /* 0x0000006c836f7223 */ /* 0x000fe200000100b1 */
[----:B------:R-:W-:Y:S02]  /*2c20*/  ISETP.NE.U32.AND P5, PT, RZ, c[0x0][0x258], PT ;  /* 0x00009600ff007a0c */ /* 0x000fe40003fa5070 */
[----:B------:R-:W-:Y:S01]  /*2c30*/  @P4 MOV R177, R115 ;  /* 0x0000007300b14202 */ /* 0x000fe20000000f00 */
[----:B------:R-:W-:Y:S01]  /*2c40*/  FADD.FTZ R176, R132, -R111 ;  /* 0x8000006f84b07221 */ /* 0x000fe20000010000 */
[----:B------:R-:W-:Y:S01]  /*2c50*/  ISETP.NE.AND.EX P5, PT, RZ, c[0x0][0x25c], PT, P5 ;  /* 0x00009700ff007a0c */ /* 0x000fe20003fa5350 */
[----:B------:R0:W1:Y:S02]  /*2c60*/  F2F.F16.F32 R183, R175 ;  /* 0x000000af00b77304 */ /* 0x0000640000200800 */
[----:B------:R-:W-:Y:S01]  /*2c70*/  @P4 HADD2.F32 R111, -RZ, R177.H0_H0 ;  /* 0x200000b1ff6f4230 */ /* 0x000fe20000004100 */
[----:B------:R-:W-:Y:S01]  /*2c80*/  FMUL.FTZ R176, R173, R176 ;  /* 0x000000b0adb07220 */ /* 0x000fe20000410000 */
[----:B------:R-:W-:-:S03]  /*2c90*/  @P4 HADD2.F32 R177, -RZ, R181.H0_H0 ;  /* 0x200000b5ffb14230 */ /* 0x000fc60000004100 */
[----:B------:R-:W-:Y:S02]  /*2ca0*/  @P4 FADD.FTZ R176, R176, R111 ;  /* 0x0000006fb0b04221 */ /* 0x000fe40000010000 */
[----:B------:R-:W-:Y:S02]  /*2cb0*/  @P4 FADD.FTZ R182, R182, R177 ;  /* 0x000000b1b6b64221 */ /* 0x000fe40000010000 */
[-C--:B------:R-:W-:Y:S01]  /*2cc0*/  FMUL.FTZ R111, R176, R163.reuse ;  /* 0x000000a3b06f7220 */ /* 0x080fe20000410000 */
        /* <DEDUP_REMOVED lines=26> */
.L_x_6027:
        /* <DEDUP_REMOVED lines=22> */
.L_x_6026:
[----:B------:R-:W-:Y:S05]  /*2fd0*/  BSYNC B0 ;  /* 0x0000000000007941 */ /* 0x000fea0003800000 */
.L_x_6025:
        /* <DEDUP_REMOVED lines=14> */
[----:B------:R-:W-:Y:S01]  /*30c0*/  @P4 IMAD.MOV.U32 R109, RZ, RZ, R112 ;  /* 0x000000ffff6d4224 */ /* 0x000fe200078e0070 */
[----:B------:R-:W-:Y:S01]  /*30d0*/  @P4 MOV R177, R113 ;  /* 0x0000007100b14202 */ /* 0x000fe20000000f00 */
[----:B------:R-:W-:Y:S01]  /*30e0*/  FMUL.FTZ R110, R173, R110 ;  /* 0x0000006ead6e7220 */ /* 0x000fe20000410000 */
[----:B------:R-:W-:Y:S01]  /*30f0*/  @P4 SHF.R.U32.HI R183, RZ, 0x10, R113 ;  /* 0x00000010ffb74819 */ /* 0x000fe20000011671 */
[----:B------:R-:W-:Y:S01]  /*3100*/  FADD.FTZ R174, R139, -R174 ;  /* 0x800000ae8bae7221 */ /* 0x000fe20000010000 */
[----:B------:R-:W-:Y:S01]  /*3110*/  @P4 HADD2.F32 R107, -RZ, R109.H0_H0 ;  /* 0x2000006dff6b4230 */ /* 0x000fe20000004100 */
[----:B------:R-:W-:-:S02]  /*3120*/  HFMA2.MMA R109, -RZ, RZ, 0, 0 ;  /* 0x00000000ff6d7435 */ /* 0x000fc400000001ff */
        /* <DEDUP_REMOVED lines=60> */
.L_x_6030:
        /* <DEDUP_REMOVED lines=22> */
.L_x_6029:
[----:B------:R-:W-:Y:S05]  /*3650*/  BSYNC B0 ;  /* 0x0000000000007941 */ /* 0x000fea0003800000 */
.L_x_6028:
[----:B------:R-:W-:Y:S01]  /*3660*/  ISETP.GE.U32.AND P4, PT, R0, 0x280, PT ;  /* 0x000002800000780c */ /* 0x000fe20003f86070 */
[----:B------:R-:W-:-:S12]  /*3670*/  BSSY B0, `(.L_x_6031) ;  /* 0x0000066000007945 */ /* 0x000fd80003800000 */
[----:B------:R-:W-:Y:S05]  /*3680*/  @!P4 BRA `(.L_x_6032) ;  /* 0x000006400000c947 */ /* 0x000fea0003800000 */
[----:B------:R-:W-:-:S04]  /*3690*/  IMAD.MOV.U32 R105, RZ, RZ, 0x8 ;  /* 0x00000008ff697424 */ /* 0x000fc800078e00ff */
        /* <DEDUP_REMOVED lines=12> */
[----:B------:R-:W-:Y:S01]  /*3760*/  FADD.FTZ R106, R162, -R107 ;  /* 0x8000006ba26a7221 */ /* 0x000fe20000010000 */
[----:B------:R-:W-:Y:S01]  /*3770*/  @P4 MOV R111, R3 ;  /* 0x00000003006f4202 */ /* 0x000fe20000000f00 */
[----:B------:R-:W-:Y:S01]  /*3780*/  FADD.FTZ R174, R146, -R109 ;  /* 0x8000006d92ae7221 */ /* 0x000fe20000010000 */
[--C-:B------:R-:W-:Y:S01]  /*3790*/  @P4 SHF.R.U64 R109, R2, 0x10, R3.reuse ;  /* 0x00000010026d4819 */ /* 0x100fe20000001203 */
[----:B------:R-:W-:Y:S01]  /*37a0*/  @P4 HADD2.F32 R107, -RZ, R108.H0_H0 ;  /* 0x2000006cff6b4230 */ /* 0x000fe20000004100 */
[----:B------:R-:W-:Y:S01]  /*37b0*/  FMUL.FTZ R106, R173, R106 ;  /* 0x0000006aad6a7220 */ /* 0x000fe20000410000 */
[----:B------:R-:W-:Y:S01]  /*37c0*/  @P4 SHF.R.U32.HI R175, RZ, 0x10, R3 ;  /* 0x00000010ffaf4819 */ /* 0x000fe20000011603 */
[----:B------:R-:W-:Y:S01]  /*37d0*/  FADD.FTZ R110, R161, -R110 ;  /* 0x8000006ea16e7221 */ /* 0x000fe20000010000 */
[----:B------:R-:W-:Y:S01]  /*37e0*/  @P4 HADD2.F32 R109, -RZ, R109.H0_H0 ;  /* 0x2000006dff6d4230 */ /* 0x000fe20000004100 */
[----:B------:R-:W-:Y:S01]  /*37f0*/  @P4 FADD.FTZ R106, R106, R107 ;  /* 0x0000006b6a6a4221 */ /* 0x000fe20000010000 */
[----:B------:R-:W-:Y:S01]  /*3800*/  @P4 HADD2.F32 R111, -RZ, R111.H0_H0 ;  /* 0x2000006fff6f4230 */ /* 0x000fe20000004100 */
[----:B------:R-:W-:Y:S01]  /*3810*/  FADD.FTZ R176, R145, -R176 ;  /* 0x800000b091b07221 */ /* 0x000fe20000010000 */
[----:B------:R-:W-:Y:S01]  /*3820*/  @P4 HADD2.F32 R175, -RZ, R175.H0_H0 ;  /* 0x200000afffaf4230 */ /* 0x000fe20000004100 */
[----:B------:R-:W-:-:S02]  /*3830*/  FMUL.FTZ R107, R106, R163 ;  /* 0x000000a36a6b7220 */ /* 0x000fc40000410000 */
[----:B------:R-:W-:Y:S02]  /*3840*/  FMUL.FTZ R180, R173, R174 ;  /* 0x000000aeadb47220 */ /* 0x000fe40000410000 */
[----:B------:R-:W-:Y:S02]  /*3850*/  FMUL.FTZ R174, R107, c[0x0][0x1e8] ;  /* 0x00007a006bae7a20 */ /* 0x000fe40000410000 */
[C---:B------:R-:W-:Y:S02]  /*3860*/  FMUL.FTZ R110, R173.reuse, R110 ;  /* 0x0000006ead6e7220 */ /* 0x040fe40000410000 */
[----:B------:R-:W-:Y:S01]  /*3870*/  FMUL.FTZ R182, R173, R176 ;  /* 0x000000b0adb67220 */ /* 0x000fe20000410000 */
[----:B------:R-:W-:Y:S01]  /*3880*/  HFMA2.MMA R173, -RZ, RZ, 0, 0 ;  /* 0x00000000ffad7435 */ /* 0x000fe200000001ff */
[----:B------:R-:W-:Y:S01]  /*3890*/  @P4 FADD.FTZ R110, R110, R109 ;  /* 0x0000006d6e6e4221 */ /* 0x000fe20000010000 */
[----:B------:R-:W-:Y:S01]  /*38a0*/  HFMA2.MMA R176, -RZ, RZ, 0, 0 ;  /* 0x00000000ffb07435 */ /* 0x000fe200000001ff */
[----:B------:R-:W-:-:S02]  /*38b0*/  @P4 FADD.FTZ R180, R180, R111 ;  /* 0x0000006fb4b44221 */ /* 0x000fc40000010000 */
[----:B------:R-:W-:Y:S01]  /*38c0*/  @P4 FADD.FTZ R182, R182, R175 ;  /* 0x000000afb6b64221 */ /* 0x000fe20000010000 */
[----:B------:R-:W-:-:S04]  /*38d0*/  ISETP.NE.U32.AND P4, PT, RZ, c[0x0][0x258], PT ;  /* 0x00009600ff007a0c */ /* 0x000fc80003f85070 */
[----:B------:R-:W-:-:S13]  /*38e0*/  ISETP.NE.AND.EX P4, PT, RZ, c[0x0][0x25c], PT, P4 ;  /* 0x00009700ff007a0c */ /* 0x000fda0003f85340 */
[----:B------:R-:W-:-:S04]  /*38f0*/  @P4 F2FP.PACK_AB R111, RZ, R106 ;  /* 0x0000006aff6f423e */ /* 0x000fc800000000ff */
[----:B------:R-:W-:Y:S02]  /*3900*/  @P4 PRMT R122, R111, 0x7610, R122 ;  /* 0x000076106f7a4816 */ /* 0x000fe4000000007a */
[----:B--2---:R-:W-:-:S05]  /*3910*/  @P5 MOV R108, R104 ;  /* 0x00000068006c5202 */ /* 0x004fca0000000f00 */
[----:B------:R-:W-:Y:S01]  /*3920*/  @P5 HADD2.F32 R107, -RZ, R108.H0_H0 ;  /* 0x2000006cff6b5230 */ /* 0x000fe20000004100 */
[----:B------:R-:W-:-:S04]  /*3930*/  FMUL.FTZ R108, R68, R174 ;  /* 0x000000ae446c7220 */ /* 0x000fc80000410000 */
[----:B------:R-:W-:Y:S01]  /*3940*/  @P5 FMUL.FTZ R173, R174, R107 ;  /* 0x0000006baead5220 */ /* 0x000fe20000410000 */
[----:B------:R-:W-:Y:S01]  /*3950*/  FSEL R174, R108, RZ, P5 ;  /* 0x000000ff6cae7208 */ /* 0x000fe20002800000 */
[----:B------:R-:W-:Y:S01]  /*3960*/  FMUL.FTZ R107, R110, R163 ;  /* 0x000000a36e6b7220 */ /* 0x000fe20000410000 */
[----:B------:R-:W-:Y:S02]  /*3970*/  LOP3.LUT P5, RZ, R158, 0xff00, RZ, 0xc0, !PT ;  /* 0x0000ff009eff7812 */ /* 0x000fe400078ac0ff */
[----:B------:R-:W-:Y:S01]  /*3980*/  @P4 F2FP.PACK_AB R110, RZ, R110 ;  /* 0x0000006eff6e423e */ /* 0x000fe200000000ff */
[----:B------:R-:W-:-:S03]  /*3990*/  FMUL.FTZ R109, R107, c[0x0][0x1e8] ;  /* 0x00007a006b6d7a20 */ /* 0x000fc60000410000 */
[----:B------:R-:W-:Y:S01]  /*39a0*/  @P4 PRMT R123, R110, 0x7610, R123 ;  /* 0x000076106e7b4816 */ /* 0x000fe2000000007b */
[----:B------:R-:W-:-:S05]  /*39b0*/  FMUL.FTZ R107, R69, R109 ;  /* 0x0000006d456b7220 */ /* 0x000fca0000410000 */
[----:B------:R-:W-:Y:S02]  /*39c0*/  FSEL R175, R107, RZ, P5 ;  /* 0x000000ff6baf7208 */ /* 0x000fe40002800000 */
[----:B------:R-:W-:-:S05]  /*39d0*/  @P5 SHF.R.U64 R108, R104, 0x10, R105 ;  /* 0x00000010686c5819 */ /* 0x000fca0000001269 */
[----:B------:R-:W-:Y:S01]  /*39e0*/  @P5 HADD2.F32 R106, -RZ, R108.H0_H0 ;  /* 0x2000006cff6a5230 */ /* 0x000fe20000004100 */
[----:B------:R-:W-:Y:S01]  /*39f0*/  @P4 F2FP.PACK_AB R108, RZ, R180 ;  /* 0x000000b4ff6c423e */ /* 0x000fe200000000ff */
[-C--:B------:R-:W-:Y:S02]  /*3a00*/  FMUL.FTZ R180, R180, R163.reuse ;  /* 0x000000a3b4b47220 */ /* 0x080fe40000410000 */
[----:B------:R-:W-:Y:S01]  /*3a10*/  FMUL.FTZ R163, R182, R163 ;  /* 0x000000a3b6a37220 */ /* 0x000fe20000410000 */
[----:B------:R-:W-:Y:S01]  /*3a20*/  @P4 F2FP.PACK_AB R182, RZ, R182 ;  /* 0x000000b6ffb6423e */ /* 0x000fe200000000ff */
[----:B------:R-:W-:Y:S01]  /*3a30*/  FMUL.FTZ R181, R180, c[0x0][0x1e8] ;  /* 0x00007a00b4b57a20 */ /* 0x000fe20000410000 */
[----:B------:R-:W-:Y:S01]  /*3a40*/  @P4 PRMT R124, R108, 0x7610, R124 ;  /* 0x000076106c7c4816 */ /* 0x000fe2000000007c */
[----:B------:R-:W-:Y:S01]  /*3a50*/  @P5 FMUL.FTZ R176, R109, R106 ;  /* 0x0000006a6db05220 */ /* 0x000fe20000410000 */
[----:B------:R-:W-:Y:S01]  /*3a60*/  LEA R106, P5, R164, c[0x0][0x248], 0x3 ;  /* 0x00009200a46a7a11 */ /* 0x000fe200078a18ff */
        /* <DEDUP_REMOVED lines=12> */
.L_x_6033:
[----:B------:R-:W-:Y:S01]  /*3b30*/  LEA.HI.X R107, R164, c[0x0][0x24c], RZ, 0x3, P5 ;  /* 0x00009300a46b7a11 */ /* 0x000fe200028f1cff */
[----:B------:R-:W-:Y:S01]  /*3b40*/  FMUL.FTZ R104, R71, R180 ;  /* 0x000000b447687220 */ /* 0x000fe20000410000 */
[C---:B------:R-:W-:Y:S01]  /*3b50*/  LOP3.LUT P5, RZ, R158.reuse, 0xff000000, RZ, 0xc0, !PT ;  /* 0xff0000009eff7812 */ /* 0x040fe200078ac0ff */
[----:B0-----:R-:W0:Y:S01]  /*3b60*/  F2F.F16.F32 R108, R175 ;  /* 0x000000af006c7304 */ /* 0x001e220000200800 */
[----:B------:R-:W-:Y:S01]  /*3b70*/  LOP3.LUT P4, RZ, R158, 0xff0000, RZ, 0xc0, !PT ;  /* 0x00ff00009eff7812 */ /* 0x000fe2000788c0ff */
[----:B------:R-:W-:Y:S01]  /*3b80*/  FADD.FTZ R4, R4, R173 ;  /* 0x000000ad04047221 */ /* 0x000fe20000010000 */
[----:B------:R-:W-:Y:S01]  /*3b90*/  FSEL R104, R104, RZ, P5 ;  /* 0x000000ff68687208 */ /* 0x000fe20002800000 */
[----:B------:R-:W-:Y:S01]  /*3ba0*/  FADD.FTZ R5, R5, R176 ;  /* 0x000000b005057221 */ /* 0x000fe20000010000 */
[----:B------:R-:W-:-:S03]  /*3bb0*/  FSEL R163, R163, RZ, P4 ;  /* 0x000000ffa3a37208 */ /* 0x000fc60002000000 */
[----:B------:R-:W1:Y:S06]  /*3bc0*/  F2F.F16.F32 R177, R174 ;  /* 0x000000ae00b17304 */ /* 0x000e6c0000200800 */
[----:B------:R-:W-:Y:S02]  /*3bd0*/  @P4 IMAD.MOV.U32 R110, RZ, RZ, R105 ;  /* 0x000000ffff6e4224 */ /* 0x000fe400078e0069 */
[----:B------:R-:W2:Y:S01]  /*3be0*/  F2F.F16.F32 R104, R104 ;  /* 0x0000006800687304 */ /* 0x000ea20000200800 */
[----:B0-----:R-:W-:Y:S02]  /*3bf0*/  IMAD.WIDE.U32 R108, R108, 0x10000, RZ ;  /* 0x000100006c6c7825 */ /* 0x001fe400078e00ff */
[----:B------:R-:W-:-:S05]  /*3c00*/  @P4 HADD2.F32 R110, -RZ, R110.H0_H0 ;  /* 0x2000006eff6e4230 */ /* 0x000fca0000004100 */
[----:B------:R-:W0:Y:S01]  /*3c10*/  F2F.F16.F32 R163, R163 ;  /* 0x000000a300a37304 */ /* 0x000e220000200800 */
[----:B-1----:R-:W-:Y:S02]  /*3c20*/  LOP3.LUT R108, R108, R177, RZ, 0xfc, !PT ;  /* 0x000000b16c6c7212 */ /* 0x002fe400078efcff */
[----:B--2---:R-:W-:-:S04]  /*3c30*/  SHF.L.U32 R111, R104, 0x10, RZ ;  /* 0x00000010686f7819 */ /* 0x004fc800000006ff */
[----:B0-----:R-:W-:Y:S02]  /*3c40*/  LOP3.LUT R109, R109, R111, R163, 0xfe, !PT ;  /* 0x0000006f6d6d7212 */ /* 0x001fe400078efea3 */
[----:B------:R-:W-:Y:S02]  /*3c50*/  @P5 SHF.R.U32.HI R111, RZ, 0x10, R105 ;  /* 0x00000010ff6f5819 */ /* 0x000fe40000011669 */
[----:B------:R-:W-:Y:S01]  /*3c60*/  CS2R R104, SRZ ;  /* 0x0000000000687805 */ /* 0x000fe2000001ff00 */
[----:B------:R0:W-:Y:S01]  /*3c70*/  STG.E.64 [R106.64], R108 ;  /* 0x0000006c6a007986 */ /* 0x0001e2000c101b04 */
[----:B------:R-:W-:Y:S01]  /*3c80*/  @P4 FMUL.FTZ R105, R181, R110 ;  /* 0x0000006eb5694220 */ /* 0x000fe20000410000 */
[----:B------:R-:W-:-:S03]  /*3c90*/  @P5 HADD2.F32 R111, -RZ, R111.H0_H0 ;  /* 0x2000006fff6f5230 */ /* 0x000fc60000004100 */
[----:B------:R-:W-:Y:S02]  /*3ca0*/  FADD.FTZ R6, R6, R105 ;  /* 0x0000006906067221 */ /* 0x000fe40000010000 */
[----:B------:R-:W-:-:S04]  /*3cb0*/  @P5 FMUL.FTZ R104, R180, R111 ;  /* 0x0000006fb4685220 */ /* 0x000fc80000410000 */
[----:B------:R-:W-:Y:S02]  /*3cc0*/  FADD.FTZ R7, R7, R104 ;  /* 0x0000006807077221 */ /* 0x000fe40000010000 */
.L_x_6032:
[----:B------:R-:W-:Y:S05]  /*3cd0*/  BSYNC B0 ;  /* 0x0000000000007941 */ /* 0x000fea0003800000 */
.L_x_6031:
[----:B------:R-:W-:Y:S02]  /*3ce0*/  IADD3 R120, R120, c[0x0][0x160], RZ ;  /* 0x0000580078787a10 */ /* 0x000fe40007ffe0ff */
[----:B------:R-:W-:Y:S02]  /*3cf0*/  LOP3.LUT P5, RZ, R121, 0xff, RZ, 0xc0, !PT ;  /* 0x000000ff79ff7812 */ /* 0x000fe400078ac0ff */
[----:B------:R-:W-:Y:S02]  /*3d00*/  ISETP.GE.AND P4, PT, R120, c[0x0][0x164], PT ;  /* 0x0000590078007a0c */ /* 0x000fe40003f86270 */
[----:B------:R-:W-:-:S11]  /*3d10*/  SEL R121, RZ, 0x1, P5 ;  /* 0x00000001ff797807 */ /* 0x000fd60002800000 */
[----:B0-----:R-:W-:Y:S01]  /*3d20*/  @P4 CALL.REL.NOINC `(.L_x_6006) ;  /* 0x0000001000004944 */ /* 0x001fe20003c00000 */
[----:B------:R-:W-:Y:S05]  /*3d30*/  BRA `(.L_x_6034) ;  /* 0xffffc7d000007947 */ /* 0x000fea000383ffff */
.L_x_6006:
[----:B-1----:R-:W0:Y:S01]  /*3d40*/  S2UR UR6, SR_CTAID.X ;  /* 0x00000000000679c3 */ /* 0x002e220000002500 */
[----:B------:R-:W0:Y:S01]  /*3d50*/  S2R R3, SR_TID.X ;  /* 0x0000000000037919 */ /* 0x000e220000002100 */
[----:B-----5:R-:W-:Y:S02]  /*3d60*/  @P0 MOV R67, 0x10 ;  /* 0x0000001000430802 */ /* 0x020fe40000000f00 */
[----:B------:R-:W-:Y:S02]  /*3d70*/  @P1 MOV R73, 0x10 ;  /* 0x0000001000491802 */ /* 0x000fe40000000f00 */
[----:B------:R-:W-:Y:S02]  /*3d80*/  @P2 MOV R79, 0x10 ;  /* 0x00000010004f2802 */ /* 0x000fe40000000f00 */
[----:B------:R-:W-:Y:S02]  /*3d90*/  @P3 MOV R81, 0x10 ;  /* 0x0000001000513802 */ /* 0x000fe40000000f00 */
[----:B------:R-:W-:-:S02]  /*3da0*/  ISETP.GE.U32.AND P4, PT, R0, 0x280, PT ;  /* 0x000002800000780c */ /* 0x000fc40003f86070 */
        /* <DEDUP_REMOVED lines=41> */
.L_x_6017:
[----:B------:R-:W-:Y:S01]  /*4040*/  HFMA2.MMA R175, -RZ, RZ, 0, 1.847743988037109375e-06 ;  /* 0x0000001fffaf7435 */ /* 0x000fe200000001ff */
[----:B------:R-:W-:Y:S01]  /*4050*/  MOV R109, R107 ;  /* 0x0000006b006d7202 */ /* 0x000fe20000000f00 */
[----:B------:R-:W-:Y:S01]  /*4060*/  IMAD.MOV.U32 R180, RZ, RZ, 0x10 ;  /* 0x00000010ffb47424 */ /* 0x000fe200078e00ff */
[----:B------:R-:W-:-:S02]  /*4070*/  MOV R182, 0xffffffff ;  /* 0xffffffff00b67802 */ /* 0x000fc40000000f00 */
[----:B-----5:R-:W-:Y:S02]  /*4080*/  MOV R104, 0x40a0 ;  /* 0x000040a000687802 */ /* 0x020fe40000000f00 */
[----:B0-----:R-:W-:Y:S05]  /*4090*/  CALL.REL.NOINC `($__internal_114_$__cuda_sm70_shflsync_down_p) ;  /* 0x0000046000007944 */ /* 0x001fea0003c00000 */
[----:B-1----:R-:W-:Y:S01]  /*40a0*/  MOV R110, R109 ;  /* 0x0000006d006e7202 */ /* 0x002fe20000000f00 */
[----:B0-----:R-:W-:Y:S05]  /*40b0*/  BRA `(.L_x_6035) ;  /* 0xffffd96000007947 */ /* 0x001fea000383ffff */
.L_x_6018:
[----:B------:R-:W-:Y:S01]  /*40c0*/  HFMA2.MMA R180, -RZ, RZ, 0, 9.5367431640625e-07 ;  /* 0x00000010ffb47435 */ /* 0x000fe200000001ff */
[----:B------:R-:W-:Y:S01]  /*40d0*/  MOV R109, R106 ;  /* 0x0000006a006d7202 */ /* 0x000fe20000000f00 */
[----:B------:R-:W-:Y:S01]  /*40e0*/  IMAD.MOV.U32 R182, RZ, RZ, -0x1 ;  /* 0xffffffffffb67424 */ /* 0x000fe200078e00ff */
[----:B------:R-:W-:Y:S02]  /*40f0*/  MOV R175, 0x1f ;  /* 0x0000001f00af7802 */ /* 0x000fe40000000f00 */
[----:B-----5:R-:W-:Y:S02]  /*4100*/  MOV R104, 0x4120 ;  /* 0x0000412000687802 */ /* 0x020fe40000000f00 */
[----:B012---:R-:W-:Y:S05]  /*4110*/  CALL.REL.NOINC `($__internal_114_$__cuda_sm70_shflsync_down_p) ;  /* 0x000003e000007944 */ /* 0x007fea0003c00000 */
[----:B------:R-:W-:Y:S01]  /*4120*/  FADD.FTZ R107, R110, R107 ;  /* 0x0000006b6e6b7221 */ /* 0x000fe20000010000 */
[----:B0-----:R-:W-:Y:S01]  /*4130*/  HFMA2.MMA R180, -RZ, RZ, 0, 4.76837158203125e-07 ;  /* 0x00000008ffb47435 */ /* 0x001fe200000001ff */
[----:B-1----:R-:W-:Y:S01]  /*4140*/  FADD.FTZ R110, R106, R109 ;  /* 0x0000006d6a6e7221 */ /* 0x002fe20000010000 */
[----:B------:R-:W-:Y:S02]  /*4150*/  MOV R175, 0x1f ;  /* 0x0000001f00af7802 */ /* 0x000fe40000000f00 */
[----:B------:R-:W-:-:S02]  /*4160*/  MOV R182, 0xffffffff ;  /* 0xffffffff00b67802 */ /* 0x000fc40000000f00 */
[----:B------:R-:W-:Y:S02]  /*4170*/  MOV R109, R107 ;  /* 0x0000006b006d7202 */ /* 0x000fe40000000f00 */
[----:B------:R-:W-:Y:S02]  /*4180*/  MOV R104, 0x41a0 ;  /* 0x000041a000687802 */ /* 0x000fe40000000f00 */
[----:B------:R-:W-:Y:S05]  /*4190*/  CALL.REL.NOINC `($__internal_114_$__cuda_sm70_shflsync_down_p) ;  /* 0x0000036000007944 */ /* 0x000fea0003c00000 */
[----:B0-----:R-:W-:Y:S01]  /*41a0*/  HFMA2.MMA R175, -RZ, RZ, 0, 1.847743988037109375e-06 ;  /* 0x0000001fffaf7435 */ /* 0x001fe200000001ff */
[----:B-1----:R-:W-:Y:S01]  /*41b0*/  MOV R106, R109 ;  /* 0x0000006d006a7202 */ /* 0x002fe20000000f00 */
[----:B------:R-:W-:Y:S01]  /*41c0*/  IMAD.MOV.U32 R180, RZ, RZ, 0x8 ;  /* 0x00000008ffb47424 */ /* 0x000fe200078e00ff */
[----:B------:R-:W-:Y:S02]  /*41d0*/  MOV R109, R110 ;  /* 0x0000006e006d7202 */ /* 0x000fe40000000f00 */
[----:B------:R-:W-:Y:S02]  /*41e0*/  MOV R182, 0xffffffff ;  /* 0xffffffff00b67802 */ /* 0x000fe40000000f00 */
[----:B------:R-:W-:Y:S02]  /*41f0*/  MOV R104, 0x4210 ;  /* 0x0000421000687802 */ /* 0x000fe40000000f00 */
[----:B------:R-:W-:Y:S05]  /*4200*/  CALL.REL.NOINC `($__internal_114_$__cuda_sm70_shflsync_down_p) ;  /* 0x000002f000007944 */ /* 0x000fea0003c00000 */
[----:B------:R-:W-:Y:S01]  /*4210*/  FADD.FTZ R107, R106, R107 ;  /* 0x0000006b6a6b7221 */ /* 0x000fe20000010000 */
[----:B0-----:R-:W-:Y:S01]  /*4220*/  HFMA2.MMA R180, -RZ, RZ, 0, 2.384185791015625e-07 ;  /* 0x00000004ffb47435 */ /* 0x001fe200000001ff */
[----:B-1----:R-:W-:Y:S01]  /*4230*/  FADD.FTZ R110, R110, R109 ;  /* 0x0000006d6e6e7221 */ /* 0x002fe20000010000 */
[----:B------:R-:W-:-:S02]  /*4240*/  MOV R175, 0x1f ;  /* 0x0000001f00af7802 */ /* 0x000fc40000000f00 */
[----:B------:R-:W-:Y:S02]  /*4250*/  MOV R182, 0xffffffff ;  /* 0xffffffff00b67802 */ /* 0x000fe40000000f00 */
[----:B------:R-:W-:Y:S02]  /*4260*/  MOV R109, R107 ;  /* 0x0000006b006d7202 */ /* 0x000fe40000000f00 */
[----:B------:R-:W-:Y:S02]  /*4270*/  MOV R104, 0x4290 ;  /* 0x0000429000687802 */ /* 0x000fe40000000f00 */
[----:B------:R-:W-:Y:S05]  /*4280*/  CALL.REL.NOINC `($__internal_114_$__cuda_sm70_shflsync_down_p) ;  /* 0x0000027000007944 */ /* 0x000fea0003c00000 */
[----:B0-----:R-:W-:Y:S01]  /*4290*/  HFMA2.MMA R180, -RZ, RZ, 0, 2.384185791015625e-07 ;  /* 0x00000004ffb47435 */ /* 0x001fe200000001ff */
[----:B-1----:R-:W-:Y:S01]  /*42a0*/  MOV R106, R109 ;  /* 0x0000006d006a7202 */ /* 0x002fe20000000f00 */
[----:B------:R-:W-:Y:S01]  /*42b0*/  IMAD.MOV.U32 R109, RZ, RZ, R110 ;  /* 0x000000ffff6d7224 */ /* 0x000fe200078e006e */
[----:B------:R-:W-:Y:S02]  /*42c0*/  MOV R175, 0x1f ;  /* 0x0000001f00af7802 */ /* 0x000fe40000000f00 */
[----:B------:R-:W-:Y:S02]  /*42d0*/  MOV R182, 0xffffffff ;  /* 0xffffffff00b67802 */ /* 0x000fe40000000f00 */
[----:B------:R-:W-:-:S02]  /*42e0*/  MOV R104, 0x4300 ;  /* 0x0000430000687802 */ /* 0x000fc40000000f00 */
[----:B------:R-:W-:Y:S05]  /*42f0*/  CALL.REL.NOINC `($__internal_114_$__cuda_sm70_shflsync_down_p) ;  /* 0x0000020000007944 */ /* 0x000fea0003c00000 */
[----:B------:R-:W-:Y:S01]  /*4300*/  FADD.FTZ R107, R106, R107 ;  /* 0x0000006b6a6b7221 */ /* 0x000fe20000010000 */
[----:B0-----:R-:W-:Y:S01]  /*4310*/  HFMA2.MMA R180, -RZ, RZ, 0, 1.1920928955078125e-07 ;  /* 0x00000002ffb47435 */ /* 0x001fe200000001ff */
[----:B-1----:R-:W-:Y:S01]  /*4320*/  FADD.FTZ R110, R110, R109 ;  /* 0x0000006d6e6e7221 */ /* 0x002fe20000010000 */
[----:B------:R-:W-:-:S02]  /*4330*/  MOV R175, 0x1f ;  /* 0x0000001f00af7802 */ /* 0x000fc40000000f00 */
[----:B------:R-:W-:Y:S02]  /*4340*/  MOV R182, 0xffffffff ;  /* 0xffffffff00b67802 */ /* 0x000fe40000000f00 */
[----:B------:R-:W-:Y:S02]  /*4350*/  MOV R109, R107 ;  /* 0x0000006b006d7202 */ /* 0x000fe40000000f00 */
[----:B------:R-:W-:Y:S02]  /*4360*/  MOV R104, 0x4380 ;  /* 0x0000438000687802 */ /* 0x000fe40000000f00 */
[----:B------:R-:W-:Y:S05]  /*4370*/  CALL.REL.NOINC `($__internal_114_$__cuda_sm70_shflsync_down_p) ;  /* 0x0000018000007944 */ /* 0x000fea0003c00000 */
[----:B0-----:R-:W-:Y:S01]  /*4380*/  HFMA2.MMA R180, -RZ, RZ, 0, 1.1920928955078125e-07 ;  /* 0x00000002ffb47435 */ /* 0x001fe200000001ff */
[----:B-1----:R-:W-:Y:S01]  /*4390*/  IMAD.MOV.U32 R106, RZ, RZ, R109 ;  /* 0x000000ffff6a7224 */ /* 0x002fe200078e006d */
[----:B------:R-:W-:Y:S02]  /*43a0*/  MOV R109, R110 ;  /* 0x0000006e006d7202 */ /* 0x000fe40000000f00 */
[----:B------:R-:W-:Y:S02]  /*43b0*/  MOV R175, 0x1f ;  /* 0x0000001f00af7802 */ /* 0x000fe40000000f00 */
[----:B------:R-:W-:-:S02]  /*43c0*/  MOV R182, 0xffffffff ;  /* 0xffffffff00b67802 */ /* 0x000fc40000000f00 */
[----:B------:R-:W-:Y:S02]  /*43d0*/  MOV R104, 0x43f0 ;  /* 0x000043f000687802 */ /* 0x000fe40000000f00 */
[----:B------:R-:W-:Y:S05]  /*43e0*/  CALL.REL.NOINC `($__internal_114_$__cuda_sm70_shflsync_down_p) ;  /* 0x0000011000007944 */ /* 0x000fea0003c00000 */
[----:B------:R-:W-:Y:S01]  /*43f0*/  FADD.FTZ R106, R106, R107 ;  /* 0x0000006b6a6a7221 */ /* 0x000fe20000010000 */
[----:B0-----:R-:W-:Y:S01]  /*4400*/  HFMA2.MMA R180, -RZ, RZ, 0, 5.9604644775390625e-08 ;  /* 0x00000001ffb47435 */ /* 0x001fe200000001ff */
[----:B-1----:R-:W-:Y:S01]  /*4410*/  FADD.FTZ R176, R110, R109 ;  /* 0x0000006d6eb07221 */ /* 0x002fe20000010000 */
[----:B------:R-:W-:Y:S01]  /*4420*/  MOV R175, 0x1f ;  /* 0x0000001f00af7802 */ /* 0x000fe20000000f00 */
[----:B------:R-:W-:Y:S01]  /*4430*/  IMAD.MOV.U32 R109, RZ, RZ, R106 ;  /* 0x000000ffff6d7224 */ /* 0x000fe200078e006a */
[----:B------:R-:W-:Y:S02]  /*4440*/  MOV R182, 0xffffffff ;  /* 0xffffffff00b67802 */ /* 0x000fe40000000f00 */
[----:B------:R-:W-:Y:S02]  /*4450*/  MOV R104, 0x4470 ;  /* 0x0000447000687802 */ /* 0x000fe40000000f00 */
[----:B------:R-:W-:Y:S05]  /*4460*/  CALL.REL.NOINC `($__internal_114_$__cuda_sm70_shflsync_down_p) ;  /* 0x0000009000007944 */ /* 0x000fea0003c00000 */
[----:B0-----:R-:W-:Y:S01]  /*4470*/  HFMA2.MMA R180, -RZ, RZ, 0, 5.9604644775390625e-08 ;  /* 0x00000001ffb47435 */ /* 0x001fe200000001ff */
[----:B-1----:R-:W-:Y:S02]  /*4480*/  MOV R111, R109 ;  /* 0x0000006d006f7202 */ /* 0x002fe40000000f00 */
[----:B------:R-:W-:-:S02]  /*4490*/  MOV R109, R176 ;  /* 0x000000b0006d7202 */ /* 0x000fc40000000f00 */
[----:B------:R-:W-:Y:S02]  /*44a0*/  MOV R175, 0x1f ;  /* 0x0000001f00af7802 */ /* 0x000fe40000000f00 */
[----:B------:R-:W-:Y:S02]  /*44b0*/  MOV R182, 0xffffffff ;  /* 0xffffffff00b67802 */ /* 0x000fe40000000f00 */
[----:B------:R-:W-:Y:S02]  /*44c0*/  MOV R104, 0x44e0 ;  /* 0x000044e000687802 */ /* 0x000fe40000000f00 */
[----:B------:R-:W-:Y:S05]  /*44d0*/  CALL.REL.NOINC `($__internal_114_$__cuda_sm70_shflsync_down_p) ;  /* 0x0000002000007944 */ /* 0x000fea0003c00000 */
[----:B-1----:R-:W-:Y:S01]  /*44e0*/  MOV R105, R109 ;  /* 0x0000006d00697202 */ /* 0x002fe20000000f00 */
[----:B0-----:R-:W-:Y:S05]  /*44f0*/  BRA `(.L_x_6036) ;  /* 0xffffd64000007947 */ /* 0x001fea000383ffff */
        .weak           $__internal_114_$__cuda_sm70_shflsync_down_p
        .type           $__internal_114_$__cuda_sm70_shflsync_down_p,@function
        .size           $__internal_114_$__cuda_sm70_shflsync_down_p,(.L_x_9858 - $__internal_114_$__cuda_sm70_shflsync_down_p)
$__internal_114_$__cuda_sm70_shflsync_down_p:
[----:B------:R-:W-:Y:S01]  /*4500*/  HFMA2.MMA R105, -RZ, RZ, 0, 0 ;  /* 0x00000000ff697435 */ /* 0x000fe200000001ff */
[----:B------:R-:W-:Y:S04]  /*4510*/  WARPSYNC R182 ;  /* 0x000000b600007348 */ /* 0x000fe80003800000 */
[----:B------:R0:W1:Y:S01]  /*4520*/  SHFL.DOWN PT, R109, R109, R180, R175 ;  /* 0x080000b46d6d7389 */ /* 0x00006200000e00af */
[----:B------:R-:W-:Y:S05]  /*4530*/  RET.REL.NODEC R104 `(_ZN10layer_norm13ln_bwd_kernelINS_13Kernel_traitsIf6__halfS2_S2_fjLj2560ELj1ELj1ELj4ELj8ENS_18Kernel_traits_baseILj2560EfS2_S2_S2_fjLj128EEEEELb1ELb1ELb0ELb0EEEvNS_9BwdParamsE) ;  /* 0xffffbac068007950 */ /* 0x000fea0003c3ffff */
.L_x_6037:
        /* <DEDUP_REMOVED lines=12> */
.L_x_9858:


//--------------------- .text._ZN10layer_norm13ln_bwd_kernelINS_13Kernel_traitsIf6__halfS2_S2_fjLj2560ELj1ELj1ELj4ELj8ENS_18Kernel_traits_baseILj2560EfS2_S2_S2_fjLj128EEEEELb1ELb1ELb0ELb1EEEvNS_9BwdParamsE --------------------------
	.section	.text._ZN10layer_norm13ln_bwd_kernelINS_13Kernel_traitsIf6__halfS2_S2_fjLj2560ELj1ELj1ELj4ELj8ENS_18Kernel_traits_baseILj2560EfS2_S2_S2_fjLj128EEEEELb1ELb1ELb0ELb1EEEvNS_9BwdParamsE,"ax",@progbits
	.sectioninfo	@"SHI_REGISTERS=201"
	.align	128
        .global         _ZN10layer_norm13ln_bwd_kernelINS_13Kernel_traitsIf6__halfS2_S2_fjLj2560ELj1ELj1ELj4ELj8ENS_18Kernel_traits_baseILj2560EfS2_S2_S2_fjLj128EEEEELb1ELb1ELb0ELb1EEEvNS_9BwdParamsE
        .type           _ZN10layer_norm13ln_bwd_kernelINS_13Kernel_traitsIf6__halfS2_S2_fjLj2560ELj1ELj1ELj4ELj8ENS_18Kernel_traits_baseILj2560EfS2_S2_S2_fjLj128EEEEELb1ELb1ELb0ELb1EEEvNS_9BwdParamsE,@function
        .size           _ZN10layer_norm13ln_bwd_kernelINS_13Kernel_traitsIf6__halfS2_S2_fjLj2560ELj1ELj1ELj4ELj8ENS_18Kernel_traits_baseILj2560EfS2_S2_S2_fjLj128EEEEELb1ELb1ELb0ELb1EEEvNS_9BwdParamsE,(.L_x_9859 - _ZN10layer_norm13ln_bwd_kernelINS_13Kernel_traitsIf6__halfS2_S2_fjLj2560ELj1ELj1ELj4ELj8ENS_18Kernel_traits_baseILj2560EfS2_S2_S2_fjLj128EEEEELb1ELb1ELb0ELb1EEEvNS_9BwdParamsE)
        .other          _ZN10layer_norm13ln_bwd_kernelINS_13Kernel_traitsIf6__halfS2_S2_fjLj2560ELj1ELj1ELj4ELj8ENS_18Kernel_traits_baseILj2560EfS2_S2_S2_fjLj128EEEEELb1ELb1ELb0ELb1EEEvNS_9BwdParamsE,@"STO_CUDA_ENTRY STV_DEFAULT"
_ZN10layer_norm13ln_bwd_kernelINS_13Kernel_traitsIf6__halfS2_S2_fjLj2560ELj1ELj1ELj4ELj8ENS_18Kernel_traits_baseILj2560EfS2_S2_S2_fjLj128EEEEELb1ELb1ELb0ELb1EEEvNS_9BwdParamsE:
.text._ZN10layer_norm13ln_bwd_kernelINS_13Kernel_traitsIf6__halfS2_S2_fjLj2560ELj1ELj1ELj4ELj8ENS_18Kernel_traits_baseILj2560EfS2_S2_S2_fjLj128EEEEELb1ELb1ELb0ELb1EEEvNS_9BwdParamsE:
        /* <DEDUP_REMOVED lines=41> */
.L_x_6038:
        /* <DEDUP_REMOVED lines=14> */
[----:B------:R-:W-:Y:S01]  /*0370*/  MOV R128, 0x1 ;  /* 0x0000000100807802 */ /* 0x000fe20000000f00 */
[----:B------:R-:W-:Y:S01]  /*0380*/  HFMA2.MMA R129, -RZ, RZ, 0, 0 ;  /* 0x00000000ff817435 */ /* 0x000fe200000001ff */
[----:B------:R-:W-:Y:S01]  /*0390*/  IADD3 R130, R131, 0x4, RZ ;  /* 0x0000000483827810 */ /* 0x000fe20007ffe0ff */
        /* <DEDUP_REMOVED lines=30> */
.L_x_6044:
[----:B------:R-:W-:Y:S01]  /*0580*/  ISETP.NE.U32.AND P1, PT, RZ, c[0x0][0x1c0], PT ;  /* 0x00007000ff007a0c */ /* 0x000fe20003f25070 */
[----:B------:R-:W-:Y:S01]  /*0590*/  IMAD R45, R132, c[0x0][0x168], RZ ;  /* 0x00005a00842d7a24 */ /* 0x000fe200078e02ff */
[----:B------:R-:W-:-:S02]  /*05a0*/  SHF.R.S32.HI R47, RZ, 0x1f, R132 ;  /* 0x0000001fff2f7819 */ /* 0x000fc40000011484 */
[----:B------:R-:W-:Y:S02]  /*05b0*/  ISETP.NE.AND.EX P1, PT, RZ, c[0x0][0x1c4], PT, P1 ;  /* 0x00007100ff007a0c */ /* 0x000fe40003f25310 */
[----:B------:R-:W-:-:S04]  /*05c0*/  SHF.R.S32.HI R46, RZ, 0x1f, R45 ;  /* 0x0000001fff2e7819 */ /* 0x000fc8000001142d */
[----:B------:R-:W-:-:S04]  /*05d0*/  LEA.HI R46, R46, R45, RZ, 0x2 ;  /* 0x0000002d2e2e7211 */ /* 0x000fc800078f10ff */
[----:B------:R-:W-:-:S03]  /*05e0*/  LEA.HI.SX32 R134, R46, R115, 0x1e ;  /* 0x000000732e867211 */ /* 0x000fc600078ff2ff */
[----:B------:R-:W-:Y:S02]  /*05f0*/  @P1 LEA R44, P0, R132, c[0x0][0x1c0], 0x1 ;  /* 0x00007000842c1a11 */ /* 0x000fe400078008ff */
[----:B------:R-:W-:Y:S02]  /*0600*/  IADD3 R138, R134, 0x80, RZ ;  /* 0x00000080868a7810 */ /* 0x000fe40007ffe0ff */
[----:B------:R-:W-:Y:S02]  /*0610*/  @P1 LEA.HI.X R45, R132, c[0x0][0x1c4], R47, 0x1, P0 ;  /* 0x00007100842d1a11 */ /* 0x000fe400000f0c2f */
[----:B------:R-:W-:Y:S02]  /*0620*/  SHF.L.U32 R157, R138, 0x3, RZ ;  /* 0x000000038a9d7819 */ /* 0x000fe400000006ff */
[----:B------:R-:W-:Y:S01]  /*0630*/  IADD3 R174, R134, 0x200, RZ ;  /* 0x0000020086ae7810 */ /* 0x000fe20007ffe0ff */
[----:B------:R0:W2:Y:S01]  /*0640*/  @P1 LDG.E.U16 R153, [R44.64] ;  /* 0x000000042c991981 */ /* 0x0000a2000c1e1500 */
[----:B------:R-:W-:-:S02]  /*0650*/  SHF.R.U32.HI R155, RZ, 0x1d, R138 ;  /* 0x0000001dff9b7819 */ /* 0x000fc4000001168a */
[----:B------:R-:W-:Y:S02]  /*0660*/  MOV R47, 0x8 ;  /* 0x00000008002f7802 */ /* 0x000fe40000000f00 */
[C---:B------:R-:W-:Y:S02]  /*0670*/  IADD3 R150, R134.reuse, 0x100, RZ ;  /* 0x0000010086967810 */ /* 0x040fe40007ffe0ff */
[C---:B------:R-:W-:Y:S02]  /*0680*/  IADD3 R154, R134.reuse, 0x180, RZ ;  /* 0x00000180869a7810 */ /* 0x040fe40007ffe0ff */
[----:B------:R-:W-:Y:S02]  /*0690*/  SHF.L.U32 R159, R134, 0x3, RZ ;  /* 0x00000003869f7819 */ /* 0x000fe400000006ff */
[----:B0-----:R-:W-:Y:S01]  /*06a0*/  IADD3 R44, P0, R157, c[0x0][0x188], RZ ;  /* 0x000062009d2c7a10 */ /* 0x001fe20007f1e0ff */
[----:B------:R-:W-:Y:S01]  /*06b0*/  IMAD.SHL.U32 R127, R174, 0x8, RZ ;  /* 0x00000008ae7f7824 */ /* 0x000fe200078e00ff */
[----:B------:R-:W-:-:S02]  /*06c0*/  SHF.R.U32.HI R158, RZ, 0x1d, R134 ;  /* 0x0000001dff9e7819 */ /* 0x000fc40000011686 */
[----:B------:R-:W-:Y:S01]  /*06d0*/  IADD3.X R45, R155, c[0x0][0x18c], RZ, P0, !PT ;  /* 0x000063009b2d7a10 */ /* 0x000fe200007fe4ff */
[-C--:B------:R-:W-:Y:S01]  /*06e0*/  IMAD.WIDE.U32 R144, R134, R47.reuse, c[0x0][0x208] ;  /* 0x0000820086907625 */ /* 0x080fe200078e002f */
[----:B------:R-:W-:Y:S02]  /*06f0*/  SHF.L.U32 R141, R154, 0x3, RZ ;  /* 0x000000039a8d7819 */ /* 0x000fe400000006ff */
[----:B------:R-:W-:Y:S01]  /*0700*/  IADD3 R50, P0, R159, c[0x0][0x188], RZ ;  /* 0x000062009f327a10 */ /* 0x000fe20007f1e0ff */
[-C--:B------:R-:W-:Y:S01]  /*0710*/  IMAD.WIDE.U32 R142, R138, R47.reuse, c[0x0][0x208] ;  /* 0x000082008a8e7625 */ /* 0x080fe200078e002f */
[C---:B------:R-:W-:Y:S01]  /*0720*/  SHF.L.U32 R152, R150.reuse, 0x3, RZ ;  /* 0x0000000396987819 */ /* 0x040fe200000006ff */
[----:B------:R-:W3:Y:S02]  /*0730*/  LDG.E.64 R44, [R44.64] ;  /* 0x000000042c2c7981 */ /* 0x000ee4000c1e1b00 */
[-C--:B------:R-:W-:Y:S01]  /*0740*/  IMAD.WIDE.U32 R62, R150, R47.reuse, c[0x0][0x208] ;  /* 0x00008200963e7625 */ /* 0x080fe200078e002f */
[----:B------:R-:W-:Y:S01]  /*0750*/  SHF.R.U32.HI R140, RZ, 0x1d, R154 ;  /* 0x0000001dff8c7819 */ /* 0x000fe2000001169a */
[----:B------:R-:W4:Y:S02]  /*0760*/  LDG.E.64 R144, [R144.64] ;  /* 0x0000000490907981 */ /* 0x000f24000c1e1b00 */
[-C--:B------:R-:W-:Y:S01]  /*0770*/  IMAD.WIDE.U32 R48, R154, R47.reuse, c[0x0][0x208] ;  /* 0x000082009a307625 */ /* 0x080fe200078e002f */
[----:B------:R-:W-:Y:S01]  /*0780*/  IADD3 R60, P3, R141, c[0x0][0x188], RZ ;  /* 0x000062008d3c7a10 */ /* 0x000fe20007f7e0ff */
[----:B------:R-:W4:Y:S02]  /*0790*/  LDG.E.64 R142, [R142.64] ;  /* 0x000000048e8e7981 */ /* 0x000f24000c1e1b00 */
[----:B------:R-:W-:Y:S01]  /*07a0*/  IMAD.WIDE.U32 R46, R174, R47, c[0x0][0x208] ;  /* 0x00008200ae2e7625 */ /* 0x000fe200078e002f */
[----:B------:R-:W-:Y:S01]  /*07b0*/  IADD3.X R51, R158, c[0x0][0x18c], RZ, P0, !PT ;  /* 0x000063009e337a10 */ /* 0x000fe200007fe4ff */
[----:B------:R-:W4:Y:S01]  /*07c0*/  LDG.E.64 R48, [R48.64] ;  /* 0x0000000430307981 */ /* 0x000f22000c1e1b00 */
[----:B------:R-:W-:Y:S01]  /*07d0*/  SHF.R.U32.HI R151, RZ, 0x1d, R150 ;  /* 0x0000001dff977819 */ /* 0x000fe20000011696 */
[----:B------:R-:W-:Y:S01]  /*07e0*/  IMAD.MOV.U32 R165, RZ, RZ, 0x4 ;  /* 0x00000004ffa57424 */ /* 0x000fe200078e00ff */
[----:B------:R-:W-:Y:S01]  /*07f0*/  IADD3 R118, P2, R152, c[0x0][0x188], RZ ;  /* 0x0000620098767a10 */ /* 0x000fe20007f5e0ff */
[----:B------:R-:W4:Y:S01]  /*0800*/  LDG.E.64 R46, [R46.64] ;  /* 0x000000042e2e7981 */ /* 0x000f22000c1e1b00 */
[----:B------:R-:W-:-:S02]  /*0810*/  SHF.R.U32.HI R126, RZ, 0x1d, R174 ;  /* 0x0000001dff7e7819 */ /* 0x000fc400000116ae */
[----:B------:R-:W-:Y:S01]  /*0820*/  IADD3 R146, P0, R127, c[0x0][0x188], RZ ;  /* 0x000062007f927a10 */ /* 0x000fe20007f1e0ff */
[-C--:B------:R-:W-:Y:S01]  /*0830*/  IMAD.WIDE R162, R132, R165.reuse, c[0x0][0x1a0] ;  /* 0x0000680084a27625 */ /* 0x080fe200078e02a5 */
[----:B------:R-:W-:Y:S01]  /*0840*/  IADD3.X R61, R140, c[0x0][0x18c], RZ, P3, !PT ;  /* 0x000063008c3d7a10 */ /* 0x000fe20001ffe4ff */
[----:B------:R-:W4:Y:S01]  /*0850*/  LDG.E.64 R50, [R50.64] ;  /* 0x0000000432327981 */ /* 0x000f22000c1e1b00 */
[----:B------:R-:W-:Y:S02]  /*0860*/  IADD3.X R119, R151, c[0x0][0x18c], RZ, P2, !PT ;  /* 0x0000630097777a10 */ /* 0x000fe400017fe4ff */
[----:B------:R-:W-:Y:S01]  /*0870*/  IADD3.X R147, R126, c[0x0][0x18c], RZ, P0, !PT ;  /* 0x000063007e937a10 */ /* 0x000fe200007fe4ff */
[----:B------:R-:W4:Y:S04]  /*0880*/  LDG.E.64 R62, [R62.64] ;  /* 0x000000043e3e7981 */ /* 0x000f28000c1e1b00 */
[----:B------:R-:W4:Y:S04]  /*0890*/  LDG.E.64 R60, [R60.64] ;  /* 0x000000043c3c7981 */ /* 0x000f28000c1e1b00 */
[----:B------:R0:W4:Y:S04]  /*08a0*/  LDG.E R176, [R162.64] ;  /* 0x00000004a2b07981 */ /* 0x000128000c1e1900 */
[----:B------:R-:W4:Y:S04]  /*08b0*/  LDG.E.64 R118, [R118.64] ;  /* 0x0000000476767981 */ /* 0x000f28000c1e1b00 */
[----:B------:R-:W4:Y:S01]  /*08c0*/  LDG.E.64 R146, [R146.64] ;  /* 0x0000000492927981 */ /* 0x000f22000c1e1b00 */
[----:B------:R-:W-:-:S05]  /*08d0*/  IMAD.WIDE R164, R132, R165, c[0x0][0x1a8] ;  /* 0x00006a0084a47625 */ /* 0x000fca00078e02a5 */
[----:B------:R1:W4:Y:S01]  /*08e0*/  LDG.E R125, [R164.64] ;  /* 0x00000004a47d7981 */ /* 0x000322000c1e1900 */
[----:B------:R-:W-:-:S04]  /*08f0*/  ISETP.NE.U32.AND P0, PT, RZ, c[0x0][0x218], PT ;  /* 0x00008600ff007a0c */ /* 0x000fc80003f05070 */
[----:B------:R-:W-:Y:S02]  /*0900*/  ISETP.NE.AND.EX P0, PT, RZ, c[0x0][0x21c], PT, P0 ;  /* 0x00008700ff007a0c */ /* 0x000fe40003f05300 */
[----:B------:R-:W-:-:S11]  /*0910*/  LEA R148, P3, R134, c[0x0][0x190], 0x2 ;  /* 0x0000640086947a11 */ /* 0x000fd600078610ff */
[----:B------:R-:W-:-:S04]  /*0920*/  @P0 LEA R168, P2, R134, c[0x0][0x218], 0x3 ;  /* 0x0000860086a80a11 */ /* 0x000fc800078418ff */
[----:B------:R-:W-:Y:S02]  /*0930*/  @P0 LEA.HI.X R169, R134, c[0x0][0x21c], RZ, 0x3, P2 ;  /* 0x0000870086a90a11 */ /* 0x000fe400010f1cff */
[----:B------:R-:W-:Y:S02]  /*0940*/  @P0 LEA R160, P2, R138, c[0x0][0x218], 0x3 ;  /* 0x000086008aa00a11 */ /* 0x000fe400078418ff */
[----:B------:R-:W-:Y:S01]  /*0950*/  LEA.HI.X R149, R134, c[0x0][0x194], RZ, 0x2, P3 ;  /* 0x0000650086957a11 */ /* 0x000fe200018f14ff */
[----:B-----5:R0:W5:Y:S01]  /*0960*/  @P0 LDG.E.64 R58, [R168.64] ;  /* 0x00000004a83a0981 */ /* 0x020162000c1e1b00 */
[----:B------:R-:W-:Y:S02]  /*0970*/  @P0 LEA.HI.X R161, R138, c[0x0][0x21c], RZ, 0x3, P2 ;  /* 0x000087008aa10a11 */ /* 0x000fe400010f1cff */
[----:B------:R-:W-:Y:S01]  /*0980*/  @P0 LEA R172, P2, R154, c[0x0][0x218], 0x3 ;  /* 0x000086009aac0a11 */ /* 0x000fe200078418ff */
[----:B------:R0:W5:Y:S01]  /*0990*/  LDG.E R167, [R148.64] ;  /* 0x0000000494a77981 */ /* 0x000162000c1e1900 */
[----:B------:R-:W-:-:S02]  /*09a0*/  @P0 LEA R170, P3, R150, c[0x0][0x218], 0x3 ;  /* 0x0000860096aa0a11 */ /* 0x000fc400078618ff */
[----:B------:R-:W-:Y:S01]  /*09b0*/  @P0 LEA.HI.X R173, R154, c[0x0][0x21c], RZ, 0x3, P2 ;  /* 0x000087009aad0a11 */ /* 0x000fe200010f1cff */
[----:B------:R0:W5:Y:S01]  /*09c0*/  @P0 LDG.E.64 R56, [R160.64] ;  /* 0x00000004a0380981 */ /* 0x000162000c1e1b00 */
[----:B-1----:R-:W-:Y:S02]  /*09d0*/  LEA R164, P2, R138, c[0x0][0x190], 0x2 ;  /* 0x000064008aa47a11 */ /* 0x002fe400078410ff */
[----:B------:R-:W-:Y:S01]  /*09e0*/  @P0 LEA.HI.X R171, R150, c[0x0][0x21c], RZ, 0x3, P3 ;  /* 0x0000870096ab0a11 */ /* 0x000fe200018f1cff */
[----:B------:R-:W-:Y:S01]  /*09f0*/  ULDC.U8 UR6, c[0x0][0x1f0] ;  /* 0x00007c0000067ab9 */ /* 0x000fe20000000000 */
[----:B0-----:R-:W-:Y:S01]  /*0a00*/  @P0 LEA R162, P3, R174, c[0x0][0x218], 0x3 ;  /* 0x00008600aea20a11 */ /* 0x001fe200078618ff */
[----:B------:R0:W5:Y:S01]  /*0a10*/  @P0 LDG.E.64 R52, [R172.64] ;  /* 0x00000004ac340981 */ /* 0x000162000c1e1b00 */
[----:B------:R-:W-:Y:S02]  /*0a20*/  LEA.HI.X R165, R138, c[0x0][0x194], RZ, 0x2, P2 ;  /* 0x000065008aa57a11 */ /* 0x000fe400010f14ff */
[C---:B------:R-:W-:Y:S01]  /*0a30*/  @P0 LEA.HI.X R163, R174.reuse, c[0x0][0x21c], RZ, 0x3, P3 ;  /* 0x00008700aea30a11 */ /* 0x040fe200018f1cff */
[----:B------:R1:W5:Y:S01]  /*0a40*/  @P0 LDG.E.64 R54, [R170.64] ;  /* 0x00000004aa360981 */ /* 0x000362000c1e1b00 */
[----:B------:R-:W-:-:S02]  /*0a50*/  LEA R160, P2, R174, c[0x0][0x190], 0x2 ;  /* 0x00006400aea07a11 */ /* 0x000fc400078410ff */
[----:B------:R-:W-:Y:S01]  /*0a60*/  LEA R148, P4, R154, c[0x0][0x190], 0x2 ;  /* 0x000064009a947a11 */ /* 0x000fe200078810ff */
[----:B------:R0:W5:Y:S01]  /*0a70*/  @P0 LDG.E.64 R2, [R162.64] ;  /* 0x00000004a2020981 */ /* 0x000162000c1e1b00 */
[----:B------:R-:W-:Y:S02]  /*0a80*/  LEA R168, P3, R150, c[0x0][0x190], 0x2 ;  /* 0x0000640096a87a11 */ /* 0x000fe400078610ff */
[----:B------:R-:W-:Y:S01]  /*0a90*/  LEA.HI.X R161, R174, c[0x0][0x194], RZ, 0x2, P2 ;  /* 0x00006500aea17a11 */ /* 0x000fe200010f14ff */
[----:B------:R3:W5:Y:S01]  /*0aa0*/  LDG.E R156, [R164.64] ;  /* 0x00000004a49c7981 */ /* 0x000762000c1e1900 */
[----:B------:R-:W-:Y:S02]  /*0ab0*/  LEA.HI.X R149, R154, c[0x0][0x194], RZ, 0x2, P4 ;  /* 0x000065009a957a11 */ /* 0x000fe400020f14ff */
[----:B------:R-:W-:Y:S01]  /*0ac0*/  MOV R134, 0x3f800000 ;  /* 0x3f80000000867802 */ /* 0x000fe20000000f00 */
[----:B------:R0:W5:Y:S01]  /*0ad0*/  LDG.E R133, [R160.64] ;  /* 0x00000004a0857981 */ /* 0x000162000c1e1900 */
[----:B------:R-:W-:-:S03]  /*0ae0*/  LEA.HI.X R169, R150, c[0x0][0x194], RZ, 0x2, P3 ;  /* 0x0000650096a97a11 */ /* 0x000fc600018f14ff */
[----:B------:R0:W5:Y:S04]  /*0af0*/  LDG.E R138, [R148.64] ;  /* 0x00000004948a7981 */ /* 0x000168000c1e1900 */
[----:B------:R0:W5:Y:S01]  /*0b00*/  LDG.E R150, [R168.64] ;  /* 0x00000004a8967981 */ /* 0x000162000c1e1900 */
[----:B--2---:R-:W-:Y:S01]  /*0b10*/  @P1 HADD2.F32 R134, -RZ, R153.H0_H0 ;  /* 0x20000099ff861230 */ /* 0x004fe20000004100 */
[----:B------:R-:W-:Y:S02]  /*0b20*/  ISETP.NE.AND P1, PT, RZ, UR6, PT ;  /* 0x00000006ff007c0c */ /* 0x000fe4000bf25270 */
[----:B---3--:R-:W-:Y:S02]  /*0b30*/  SHF.R.U32.HI R164, RZ, 0x10, R45 ;  /* 0x00000010ffa47819 */ /* 0x008fe4000001162d */
[----:B----4-:R-:W-:-:S02]  /*0b40*/  SHF.R.U64 R187, R144, 0x10, R145 ;  /* 0x0000001090bb7819 */ /* 0x010fc40000001291 */
[----:B------:R-:W-:Y:S02]  /*0b50*/  MOV R154, R145 ;  /* 0x00000091009a7202 */ /* 0x000fe40000000f00 */
[----:B------:R-:W-:Y:S01]  /*0b60*/  SHF.R.U32.HI R191, RZ, 0x10, R145 ;  /* 0x00000010ffbf7819 */ /* 0x000fe20000011691 */
[----:B0-----:R-:W-:Y:S01]  /*0b70*/  IMAD.MOV.U32 R162, RZ, RZ, R143 ;  /* 0x000000ffffa27224 */ /* 0x001fe200078e008f */
[----:B------:R-:W-:Y:S02]  /*0b80*/  MOV R153, R144 ;  /* 0x0000009000997202 */ /* 0x000fe40000000f00 */
[----:B------:R-:W-:Y:S01]  /*0b90*/  SHF.R.U64 R174, R48, 0x10, R49 ;  /* 0x0000001030ae7819 */ /* 0x000fe20000001231 */
[----:B------:R-:W-:Y:S01]  /*0ba0*/  IMAD.MOV.U32 R163, RZ, RZ, R46 ;  /* 0x000000ffffa37224 */ /* 0x000fe200078e002e */
[----:B------:R-:W-:Y:S01]  /*0bb0*/  SHF.R.U64 R196, R46, 0x10, R47 ;  /* 0x000000102ec47819 */ /* 0x000fe2000000122f */
[----:B------:R-:W-:Y:S01]  /*0bc0*/  HADD2.F32 R46, -RZ, R44.H0_H0 ;  /* 0x2000002cff2e7230 */ /* 0x000fe20000004100 */
[----:B------:R-:W-:-:S02]  /*0bd0*/  MOV R165, R47 ;  /* 0x0000002f00a57202 */ /* 0x000fc40000000f00 */
[----:B------:R-:W-:Y:S02]  /*0be0*/  SHF.R.U32.HI R198, RZ, 0x10, R47 ;  /* 0x00000010ffc67819 */ /* 0x000fe4000001162f */
[----:B------:R-:W-:Y:S02]  /*0bf0*/  SHF.R.U64 R47, R44, 0x10, R45 ;  /* 0x000000102c2f7819 */ /* 0x000fe4000000122d */
[----:B------:R-:W-:Y:S02]  /*0c00*/  SHF.R.U64 R44, R50, 0x10, R51 ;  /* 0x00000010322c7819 */ /* 0x000fe40000001233 */
[----:B------:R-:W-:Y:S02]  /*0c10*/  MOV R161, R49 ;  /* 0x0000003100a17202 */ /* 0x000fe40000000f00 */
[----:B------:R-:W-:Y:S01]  /*0c20*/  SHF.R.U32.HI R194, RZ, 0x10, R49 ;  /* 0x00000010ffc27819 */ /* 0x000fe20000011631 */
[----:B------:R-:W-:Y:S01]  /*0c30*/  HADD2.F32 R49, -RZ, R45.H0_H0 ;  /* 0x2000002dff317230 */ /* 0x000fe20000004100 */
[----:B------:R-:W-:-:S02]  /*0c40*/  MOV R145, R142 ;  /* 0x0000008e00917202 */ /* 0x000fc40000000f00 */
[--C-:B------:R-:W-:Y:S02]  /*0c50*/  SHF.R.U64 R180, R142, 0x10, R143.reuse ;  /* 0x000000108eb47819 */ /* 0x100fe4000000128f */
[----:B------:R-:W-:Y:S02]  /*0c60*/  SHF.R.U32.HI R177, RZ, 0x10, R143 ;  /* 0x00000010ffb17819 */ /* 0x000fe4000001168f */
[----:B------:R-:W-:Y:S01]  /*0c70*/  SHF.R.U32.HI R45, RZ, 0x10, R51 ;  /* 0x00000010ff2d7819 */ /* 0x000fe20000011633 */
[----:B------:R-:W-:Y:S01]  /*0c80*/  HADD2.F32 R51, -RZ, R51.H0_H0 ;  /* 0x20000033ff337230 */ /* 0x000fe20000004100 */
[----:B------:R-:W-:Y:S01]  /*0c90*/  MOV R142, R62 ;  /* 0x0000003e008e7202 */ /* 0x000fe20000000f00 */
[----:B------:R-:W-:Y:S01]  /*0ca0*/  HADD2.F32 R44, -RZ, R44.H0_H0 ;  /* 0x2000002cff2c7230 */ /* 0x000fe20000004100 */
[----:B------:R-:W-:Y:S02]  /*0cb0*/  SHF.R.U64 R175, R62, 0x10, R63 ;  /* 0x000000103eaf7819 */ /* 0x000fe4000000123f */
[----:B------:R-:W-:-:S02]  /*0cc0*/  MOV R143, R63 ;  /* 0x0000003f008f7202 */ /* 0x000fc40000000f00 */
[----:B------:R-:W-:Y:S02]  /*0cd0*/  SHF.R.U32.HI R173, RZ, 0x10, R63 ;  /* 0x00000010ffad7819 */ /* 0x000fe4000001163f */
[----:B------:R-:W-:Y:S02]  /*0ce0*/  MOV R149, R48 ;  /* 0x0000003000957202 */ /* 0x000fe40000000f00 */
[----:B------:R-:W-:Y:S02]  /*0cf0*/  SHF.R.U64 R144, R60, 0x10, R61 ;  /* 0x000000103c907819 */ /* 0x000fe4000000123d */
[----:B------:R-:W-:Y:S02]  /*0d00*/  FSEL R178, R176, RZ, !P1 ;  /* 0x000000ffb0b27208 */ /* 0x000fe40004800000 */
[--C-:B------:R-:W-:Y:S02]  /*0d10*/  SHF.R.U64 R62, R118, 0x10, R119.reuse ;  /* 0x00000010763e7819 */ /* 0x100fe40000001277 */
[----:B------:R-:W-:-:S02]  /*0d20*/  SHF.R.U32.HI R63, RZ, 0x10, R119 ;  /* 0x00000010ff3f7819 */ /* 0x000fc40000011677 */
[----:B------:R-:W-:Y:S02]  /*0d30*/  SHF.R.U32.HI R48, RZ, 0x10, R61 ;  /* 0x00000010ff307819 */ /* 0x000fe4000001163d */
[--C-:B------:R-:W-:Y:S02]  /*0d40*/  SHF.R.U64 R169, R146, 0x10, R147.reuse ;  /* 0x0000001092a97819 */ /* 0x100fe40000001293 */
[----:B-1----:R-:W-:Y:S01]  /*0d50*/  SHF.R.U32.HI R171, RZ, 0x10, R147 ;  /* 0x00000010ffab7819 */ /* 0x002fe20000011693 */
        /* <DEDUP_REMOVED lines=13> */
[----:B------:R-:W-:Y:S01]  /*0e30*/  HADD2.F32 R61, -RZ, R62.H0_H0 ;  /* 0x2000003eff3d7230 */ /* 0x000fe20000004100 */
[----:B------:R-:W-:Y:S01]  /*0e40*/  FADD.FTZ R62, -R178, R49 ;  /* 0x00000031b23e7221 */ /* 0x000fe20000010100 */
[----:B------:R-:W-:Y:S02]  /*0e50*/  HADD2.F32 R63, -RZ, R63.H0_H0 ;  /* 0x2000003fff3f7230 */ /* 0x000fe40000004100 */
[----:B------:R-:W-:Y:S02]  /*0e60*/  HADD2.F32 R147, -RZ, R48.H0_H0 ;  /* 0x20000030ff937230 */ /* 0x000fe40000004100 */
[----:B------:R-:W-:Y:S02]  /*0e70*/  HADD2.F32 R169, -RZ, R169.H0_H0 ;  /* 0x200000a9ffa97230 */ /* 0x000fe40000004100 */
[----:B------:R-:W-:-:S02]  /*0e80*/  HADD2.F32 R171, -RZ, R171.H0_H0 ;  /* 0x200000abffab7230 */ /* 0x000fc40000004100 */
[----:B------:R-:W-:Y:S01]  /*0e90*/  HADD2.F32 R153, -RZ, R153.H0_H0 ;  /* 0x20000099ff997230 */ /* 0x000fe20000004100 */
[C---:B------:R-:W-:Y:S01]  /*0ea0*/  FADD.FTZ R50, -R178.reuse, R50 ;  /* 0x00000032b2327221 */ /* 0x040fe20000010100 */
[----:B------:R-:W-:Y:S01]  /*0eb0*/  HADD2.F32 R187, -RZ, R187.H0_H0 ;  /* 0x200000bbffbb7230 */ /* 0x000fe20000004100 */
[C---:B------:R-:W-:Y:S01]  /*0ec0*/  FADD.FTZ R190, -R178.reuse, R45 ;  /* 0x0000002db2be7221 */ /* 0x040fe20000010100 */
[----:B------:R-:W-:Y:S01]  /*0ed0*/  HADD2.F32 R45, -RZ, R162.H0_H0 ;  /* 0x200000a2ff2d7230 */ /* 0x000fe20000004100 */
[C---:B------:R-:W-:Y:S02]  /*0ee0*/  FADD.FTZ R48, -R178.reuse, R46 ;  /* 0x0000002eb2307221 */ /* 0x040fe40000010100 */
[C---:B------:R-:W-:Y:S02]  /*0ef0*/  FADD.FTZ R170, -R178.reuse, R60 ;  /* 0x0000003cb2aa7221 */ /* 0x040fe40000010100 */
[C---:B------:R-:W-:Y:S02]  /*0f00*/  FADD.FTZ R176, -R178.reuse, R148 ;  /* 0x00000094b2b07221 */ /* 0x040fe40000010100 */
[----:B------:R-:W-:-:S02]  /*0f10*/  FADD.FTZ R46, -R178, R160 ;  /* 0x000000a0b22e7221 */ /* 0x000fc40000010100 */
[C---:B------:R-:W-:Y:S02]  /*0f20*/  FADD.FTZ R44, -R178.reuse, R168 ;  /* 0x000000a8b22c7221 */ /* 0x040fe40000010100 */
[C---:B------:R-:W-:Y:S02]  /*0f30*/  FADD.FTZ R172, -R178.reuse, R144 ;  /* 0x00000090b2ac7221 */ /* 0x040fe40000010100 */
[----:B------:R-:W-:Y:S02]  /*0f40*/  FMUL.FTZ R184, R125, R184 ;  /* 0x000000b87db87220 */ /* 0x000fe40000410000 */
        /* <DEDUP_REMOVED lines=9> */
[----:B------:R-:W-:Y:S02]  /*0fe0*/  FMUL.FTZ R183, R40, R153 ;  /* 0x0000009928b77220 */ /* 0x000fe40000410000 */
[C---:B------:R-:W-:Y:S01]  /*0ff0*/  FMUL.FTZ R179, R125.reuse, R62 ;  /* 0x0000003e7db37220 */ /* 0x040fe20000410000 */
[----:B------:R-:W-:Y:S01]  /*1000*/  HADD2.F32 R189, -RZ, R154.H0_H0 ;  /* 0x2000009affbd7230 */ /* 0x000fe20000004100 */
[----:B------:R-:W-:Y:S02]  /*1010*/  FMUL.FTZ R178, R125, R50 ;  /* 0x000000327db27220 */ /* 0x000fe40000410000 */
[----:B------:R-:W-:Y:S02]  /*1020*/  FADD.FTZ R122, R187, R122 ;  /* 0x0000007abb7a7221 */ /* 0x000fe40000010000 */
[----:B------:R-:W-:Y:S02]  /*1030*/  FMUL.FTZ R188, R125, R188 ;  /* 0x000000bc7dbc7220 */ /* 0x000fe40000410000 */
[----:B------:R-:W-:-:S02]  /*1040*/  FFMA.FTZ R123, R184, R187, R123 ;  /* 0x000000bbb87b7223 */ /* 0x000fc4000001007b */
[----:B------:R-:W-:Y:S02]  /*1050*/  FMUL.FTZ R119, R125, R48 ;  /* 0x000000307d777220 */ /* 0x000fe40000410000 */
[----:B------:R-:W-:Y:S02]  /*1060*/  FMUL.FTZ R187, R41, R187 ;  /* 0x000000bb29bb7220 */ /* 0x000fe40000410000 */
[----:B------:R-:W-:Y:S02]  /*1070*/  FADD.FTZ R48, RZ, R183 ;  /* 0x000000b7ff307221 */ /* 0x000fe40000010000 */
[----:B------:R-:W-:Y:S02]  /*1080*/  FADD.FTZ R82, R45, R82 ;  /* 0x000000522d527221 */ /* 0x000fe40000010000 */
[-C--:B------:R-:W-:Y:S02]  /*1090*/  FFMA.FTZ R66, R179, R45.reuse, R66 ;  /* 0x0000002db3427223 */ /* 0x080fe40000010042 */
[----:B------:R-:W-:Y:S01]  /*10a0*/  FMUL.FTZ R186, R38, R45 ;  /* 0x0000002d26ba7220 */ /* 0x000fe20000410000 */
[----:B------:R-:W-:Y:S01]  /*10b0*/  HADD2.F32 R191, -RZ, R191.H0_H0 ;  /* 0x200000bfffbf7230 */ /* 0x000fe20000004100 */
[----:B------:R-:W-:-:S02]  /*10c0*/  FFMA.FTZ R45, R178, R183, RZ ;  /* 0x000000b7b22d7223 */ /* 0x000fc400000100ff */
[----:B------:R-:W-:Y:S02]  /*10d0*/  FADD.FTZ R120, R189, R120 ;  /* 0x00000078bd787221 */ /* 0x000fe40000010000 */
[----:B------:R-:W-:Y:S02]  /*10e0*/  FMUL.FTZ R190, R125, R190 ;  /* 0x000000be7dbe7220 */ /* 0x000fe40000410000 */
[-C--:B------:R-:W-:Y:S02]  /*10f0*/  FFMA.FTZ R121, R188, R189.reuse, R121 ;  /* 0x000000bdbc797223 */ /* 0x080fe40000010079 */
[----:B------:R-:W-:Y:S02]  /*1100*/  FMUL.FTZ R189, R42, R189 ;  /* 0x000000bd2abd7220 */ /* 0x000fe40000410000 */
[----:B------:R-:W-:Y:S01]  /*1110*/  FADD.FTZ R48, R48, R187 ;  /* 0x000000bb30307221 */ /* 0x000fe20000010000 */
[----:B------:R-:W-:Y:S01]  /*1120*/  HADD2.F32 R47, -RZ, R142.H0_H0 ;  /* 0x2000008eff2f7230 */ /* 0x000fe20000004100 */
[----:B------:R-:W-:Y:S01]  /*1130*/  FFMA.FTZ R45, R184, R187, R45 ;  /* 0x000000bbb82d7223 */ /* 0x000fe2000001002d */
[----:B------:R-:W-:Y:S01]  /*1140*/  HADD2.F32 R49, -RZ, R161.H0_H0 ;  /* 0x200000a1ff317230 */ /* 0x000fe20000004100 */
[----:B------:R-:W-:Y:S01]  /*1150*/  FADD.FTZ R116, R191, R116 ;  /* 0x00000074bf747221 */ /* 0x000fe20000010000 */
[----:B------:R-:W-:Y:S01]  /*1160*/  HADD2.F32 R145, -RZ, R145.H0_H0 ;  /* 0x20000091ff917230 */ /* 0x000fe20000004100 */
[----:B------:R-:W-:-:S02]  /*1170*/  FFMA.FTZ R117, R190, R191, R117 ;  /* 0x000000bfbe757223 */ /* 0x000fc40000010075 */
[----:B------:R-:W-:Y:S02]  /*1180*/  FMUL.FTZ R161, R125, R146 ;  /* 0x000000927da17220 */ /* 0x000fe40000410000 */
[----:B------:R-:W-:Y:S02]  /*1190*/  FMUL.FTZ R191, R43, R191 ;  /* 0x000000bf2bbf7220 */ /* 0x000fe40000410000 */
[----:B------:R-:W-:Y:S01]  /*11a0*/  FADD.FTZ R48, R48, R189 ;  /* 0x000000bd30307221 */ /* 0x000fe20000010000 */
[----:B------:R-:W-:Y:S01]  /*11b0*/  HADD2.F32 R180, -RZ, R180.H0_H0 ;  /* 0x200000b4ffb47230 */ /* 0x000fe20000004100 */
[----:B------:R-:W-:Y:S01]  /*11c0*/  FFMA.FTZ R45, R188, R189, R45 ;  /* 0x000000bdbc2d7223 */ /* 0x000fe2000001002d */
[----:B------:R-:W-:Y:S01]  /*11d0*/  HADD2.F32 R50, -RZ, R177.H0_H0 ;  /* 0x200000b1ff327230 */ /* 0x000fe20000004100 */
[----:B------:R-:W-:Y:S02]  /*11e0*/  FMUL.FTZ R177, R125, R60 ;  /* 0x0000003c7db17220 */ /* 0x000fe40000410000 */
        /* <DEDUP_REMOVED lines=16> */
[----:B------:R-:W-:Y:S01]  /*12f0*/  FFMA.FTZ R47, R179, R186, R47 ;  /* 0x000000bab32f7223 */ /* 0x000fe2000001002f */
[----:B------:R-:W-:Y:S01]  /*1300*/  HADD2.F32 R142, -RZ, R175.H0_H0 ;  /* 0x200000afff8e7230 */ /* 0x000fe20000004100 */
[----:B------:R-:W-:Y:S02]  /*1310*/  FADD.FTZ R45, R48, R185 ;  /* 0x000000b9302d7221 */ /* 0x000fe40000010000 */
[----:B------:R-:W-:Y:S01]  /*1320*/  FFMA.FTZ R47, R182, R185, R47 ;  /* 0x000000b9b62f7223 */ /* 0x000fe2000001002f */
[----:B------:R-:W-:Y:S01]  /*1330*/  HADD2.F32 R143, -RZ, R143.H0_H0 ;  /* 0x2000008fff8f7230 */ /* 0x000fe20000004100 */
[----:B------:R-:W-:Y:S01]  /*1340*/  FADD.FTZ R48, R45, R162 ;  /* 0x000000a22d307221 */ /* 0x000fe20000010000 */
[----:B------:R-:W-:Y:S01]  /*1350*/  HADD2.F32 R61, -RZ, R165.H0_H0 ;  /* 0x200000a5ff3d7230 */ /* 0x000fe20000004100 */
[----:B------:R-:W-:-:S02]  /*1360*/  FMUL.FTZ R160, R125, R160 ;  /* 0x000000a07da07220 */ /* 0x000fc40000410000 */
[----:B------:R-:W-:Y:S02]  /*1370*/  FMUL.FTZ R165, R33, R142 ;  /* 0x0000008e21a57220 */ /* 0x000fe40000410000 */
[----:B------:R-:W-:Y:S01]  /*1380*/  FFMA.FTZ R45, R161, R162, R47 ;  /* 0x000000a2a12d7223 */ /* 0x000fe2000001002f */
[----:B------:R-:W-:Y:S01]  /*1390*/  HADD2.F32 R51, -RZ, R163.H0_H0 ;  /* 0x200000a3ff337230 */ /* 0x000fe20000004100 */
[C---:B------:R-:W-:Y:S01]  /*13a0*/  FMUL.FTZ R163, R125.reuse, R164 ;  /* 0x000000a47da37220 */ /* 0x040fe20000410000 */
        /* <DEDUP_REMOVED lines=16> */
[C---:B------:R-:W-:Y:S02]  /*14b0*/  FMUL.FTZ R172, R125.reuse, R172 ;  /* 0x000000ac7dac7220 */ /* 0x040fe40000410000 */
        /* <DEDUP_REMOVED lines=62> */
.L_x_6045:
        /* <DEDUP_REMOVED lines=18> */
.L_x_6046:
        /* <DEDUP_REMOVED lines=15> */
[----:B-----5:R-:W-:-:S02]  /*1ab0*/  LOP3.LUT P4, RZ, R167, 0xff00, RZ, 0xc0, !PT ;  /* 0x0000ff00a7ff7812 */ /* 0x020fc4000788c0ff */
[----:B------:R-:W-:Y:S01]  /*1ac0*/  ISETP.NE.U32.AND P1, PT, RZ, c[0x0][0x258], PT ;  /* 0x00009600ff007a0c */ /* 0x000fe20003f25070 */
[----:B------:R-:W1:Y:S01]  /*1ad0*/  LDS.128 R44, [R154.X8+0x2800] ;  /* 0x002800009a2c7984 */ /* 0x000e620000008c00 */
[C---:B------:R-:W-:Y:S02]  /*1ae0*/  LOP3.LUT P3, RZ, R167.reuse, 0xff000000, RZ, 0xc0, !PT ;  /* 0xff000000a7ff7812 */ /* 0x040fe4000786c0ff */
[----:B------:R-:W-:Y:S01]  /*1af0*/  ISETP.NE.AND.EX P1, PT, RZ, c[0x0][0x25c], PT, P1 ;  /* 0x00009700ff007a0c */ /* 0x000fe20003f25310 */
[----:B0-----:R-:W0:Y:S01]  /*1b00*/  LDS.128 R48, [R154.X8+0x2810] ;  /* 0x002810009a307984 */ /* 0x001e220000008c00 */
[----:B------:R-:W-:Y:S01]  /*1b10*/  LOP3.LUT P5, RZ, R167, 0xff, RZ, 0xc0, !PT ;  /* 0x000000ffa7ff7812 */ /* 0x000fe200078ac0ff */
[----:B-1----:R-:W-:Y:S02]  /*1b20*/  FADD.FTZ R193, RZ, R44 ;  /* 0x0000002cffc17221 */ /* 0x002fe40000010000 */
[----:B------:R-:W-:Y:S01]  /*1b30*/  FADD.FTZ R44, RZ, R45 ;  /* 0x0000002dff2c7221 */ /* 0x000fe20000010000 */
[----:B------:R-:W-:Y:S01]  /*1b40*/  @P0 MOV R45, R59 ;  /* 0x0000003b002d0202 */ /* 0x000fe20000000f00 */
[----:B------:R-:W-:Y:S01]  /*1b50*/  FADD.FTZ R193, R46, R193 ;  /* 0x000000c12ec17221 */ /* 0x000fe20000010000 */
[----:B------:R-:W-:Y:S01]  /*1b60*/  @P0 SHF.R.U32.HI R46, RZ, 0x10, R59 ;  /* 0x00000010ff2e0819 */ /* 0x000fe2000001163b */
[----:B------:R-:W-:-:S02]  /*1b70*/  FADD.FTZ R44, R47, R44 ;  /* 0x0000002c2f2c7221 */ /* 0x000fc40000010000 */
[----:B0-----:R-:W-:Y:S02]  /*1b80*/  FADD.FTZ R193, R193, R48 ;  /* 0x00000030c1c17221 */ /* 0x001fe40000010000 */
[----:B------:R-:W-:Y:S01]  /*1b90*/  FADD.FTZ R44, R44, R49 ;  /* 0x000000312c2c7221 */ /* 0x000fe20000010000 */
[----:B------:R-:W-:Y:S01]  /*1ba0*/  @P0 HADD2.F32 R46, -RZ, R46.H0_H0 ;  /* 0x2000002eff2e0230 */ /* 0x000fe20000004100 */
[----:B------:R-:W-:Y:S02]  /*1bb0*/  FADD.FTZ R50, R50, R193 ;  /* 0x000000c132327221 */ /* 0x000fe40000010000 */
[----:B------:R-:W-:Y:S02]  /*1bc0*/  FADD.FTZ R44, R51, R44 ;  /* 0x0000002c332c7221 */ /* 0x000fe40000010000 */
[----:B------:R-:W-:Y:S02]  /*1bd0*/  FMUL.FTZ R50, R50, c[0x0][0x1e0] ;  /* 0x0000780032327a20 */ /* 0x000fe40000410000 */
[----:B------:R-:W-:Y:S01]  /*1be0*/  FMUL.FTZ R154, R44, c[0x0][0x1e0] ;  /* 0x000078002c9a7a20 */ /* 0x000fe20000410000 */
[----:B------:R-:W-:-:S02]  /*1bf0*/  @P0 SHF.R.U64 R44, R58, 0x10, R59 ;  /* 0x000000103a2c0819 */ /* 0x000fc4000000123b */
[----:B------:R-:W-:Y:S02]  /*1c00*/  FSEL R153, R50, RZ, !P2 ;  /* 0x000000ff32997208 */ /* 0x000fe40005000000 */
[----:B------:R-:W-:Y:S01]  /*1c10*/  LOP3.LUT P2, RZ, R167, 0xff0000, RZ, 0xc0, !PT ;  /* 0x00ff0000a7ff7812 */ /* 0x000fe2000784c0ff */
[----:B------:R-:W-:Y:S02]  /*1c20*/  @P0 HADD2.F32 R44, -RZ, R44.H0_H0 ;  /* 0x2000002cff2c0230 */ /* 0x000fe40000004100 */
[-CC-:B------:R-:W-:Y:S02]  /*1c30*/  FFMA.FTZ R184, R184, R154.reuse, R153.reuse ;  /* 0x0000009ab8b87223 */ /* 0x180fe40000010099 */
[-CC-:B------:R-:W-:Y:S02]  /*1c40*/  FFMA.FTZ R188, R188, R154.reuse, R153.reuse ;  /* 0x0000009abcbc7223 */ /* 0x180fe40000010099 */
[----:B------:R-:W-:Y:S02]  /*1c50*/  FADD.FTZ R184, R187, -R184 ;  /* 0x800000b8bbb87221 */ /* 0x000fe40000010000 */
[----:B------:R-:W-:-:S02]  /*1c60*/  FFMA.FTZ R190, R190, R154, R153 ;  /* 0x0000009abebe7223 */ /* 0x000fc40000010099 */
[----:B------:R-:W-:Y:S02]  /*1c70*/  FMUL.FTZ R47, R125, R184 ;  /* 0x000000b87d2f7220 */ /* 0x000fe40000410000 */
[----:B------:R-:W-:Y:S02]  /*1c80*/  FADD.FTZ R188, R189, -R188 ;  /* 0x800000bcbdbc7221 */ /* 0x000fe40000010000 */
[----:B------:R-:W-:Y:S01]  /*1c90*/  @P0 FADD.FTZ R47, R47, R44 ;  /* 0x0000002c2f2f0221 */ /* 0x000fe20000010000 */
[----:B------:R-:W-:Y:S01]  /*1ca0*/  @P0 HADD2.F32 R44, -RZ, R45.H0_H0 ;  /* 0x2000002dff2c0230 */ /* 0x000fe20000004100 */
[----:B------:R-:W-:Y:S02]  /*1cb0*/  FADD.FTZ R190, R191, -R190 ;  /* 0x800000bebfbe7221 */ /* 0x000fe40000010000 */
[----:B------:R-:W-:Y:S02]  /*1cc0*/  FMUL.FTZ R49, R125, R188 ;  /* 0x000000bc7d317220 */ /* 0x000fe40000410000 */
[----:B------:R-:W-:Y:S01]  /*1cd0*/  FMUL.FTZ R184, R47, R134 ;  /* 0x000000862fb87220 */ /* 0x000fe20000410000 */
[----:B------:R-:W-:Y:S01]  /*1ce0*/  @P1 F2FP.PACK_AB R47, RZ, R47 ;  /* 0x0000002fff2f123e */ /* 0x000fe200000000ff */
[----:B------:R-:W-:-:S02]  /*1cf0*/  FMUL.FTZ R51, R125, R190 ;  /* 0x000000be7d337220 */ /* 0x000fc40000410000 */
[----:B------:R-:W-:Y:S01]  /*1d00*/  @P0 FADD.FTZ R49, R49, R44 ;  /* 0x0000002c31310221 */ /* 0x000fe20000010000 */
[----:B------:R-:W-:Y:S01]  /*1d10*/  @P0 MOV R44, R58 ;  /* 0x0000003a002c0202 */ /* 0x000fe20000000f00 */
[----:B------:R-:W-:Y:S01]  /*1d20*/  FMUL.FTZ R184, R184, c[0x0][0x1e8] ;  /* 0x00007a00b8b87a20 */ /* 0x000fe20000410000 */
[----:B------:R-:W-:Y:S01]  /*1d30*/  @P1 PRMT R135, R47, 0x7610, R135 ;  /* 0x000076102f871816 */ /* 0x000fe20000000087 */
[----:B------:R-:W-:Y:S02]  /*1d40*/  FFMA.FTZ R178, R178, R154, R153 ;  /* 0x0000009ab2b27223 */ /* 0x000fe40000010099 */
[----:B------:R-:W-:Y:S01]  /*1d50*/  @P0 FADD.FTZ R51, R51, R46 ;  /* 0x0000002e33330221 */ /* 0x000fe20000010000 */
[----:B------:R-:W-:Y:S01]  /*1d60*/  @P0 HADD2.F32 R44, -RZ, R44.H0_H0 ;  /* 0x2000002cff2c0230 */ /* 0x000fe20000004100 */
[----:B------:R-:W-:Y:S01]  /*1d70*/  FMUL.FTZ R46, R49, R134 ;  /* 0x00000086312e7220 */ /* 0x000fe20000410000 */
[----:B------:R-:W-:Y:S01]  /*1d80*/  @P1 F2FP.PACK_AB R49, RZ, R49 ;  /* 0x00000031ff31123e */ /* 0x000fe200000000ff */
[----:B------:R-:W-:Y:S01]  /*1d90*/  FMUL.FTZ R45, R21, R184 ;  /* 0x000000b8152d7220 */ /* 0x000fe20000410000 */
[----:B------:R-:W-:Y:S01]  /*1da0*/  @P1 LOP3.LUT R62, R135, 0xffff, RZ, 0xc0, !PT ;  /* 0x0000ffff873e1812 */ /* 0x000fe200078ec0ff */
[----:B------:R-:W-:Y:S01]  /*1db0*/  FADD.FTZ R178, R183, -R178 ;  /* 0x800000b2b7b27221 */ /* 0x000fe20000010000 */
[----:B------:R-:W-:Y:S01]  /*1dc0*/  @P1 PRMT R136, R49, 0x7610, R136 ;  /* 0x0000761031881816 */ /* 0x000fe20000000088 */
[----:B------:R-:W-:Y:S01]  /*1dd0*/  FMUL.FTZ R189, R46, c[0x0][0x1e8] ;  /* 0x00007a002ebd7a20 */ /* 0x000fe20000410000 */
[----:B------:R-:W-:Y:S01]  /*1de0*/  FSEL R46, R45, RZ, P4 ;  /* 0x000000ff2d2e7208 */ /* 0x000fe20002000000 */
[----:B------:R-:W-:-:S02]  /*1df0*/  FMUL.FTZ R45, R125, R178 ;  /* 0x000000b27d2d7220 */ /* 0x000fc40000410000 */
[-C--:B------:R-:W-:Y:S01]  /*1e00*/  FMUL.FTZ R178, R51, R134.reuse ;  /* 0x0000008633b27220 */ /* 0x080fe20000410000 */
[----:B------:R0:W1:Y:S01]  /*1e10*/  F2F.F16.F32 R187, R46 ;  /* 0x0000002e00bb7304 */ /* 0x0000620000200800 */
[----:B------:R-:W-:Y:S01]  /*1e20*/  @P0 FADD.FTZ R45, R45, R44 ;  /* 0x0000002c2d2d0221 */ /* 0x000fe20000010000 */
[----:B------:R-:W-:Y:S01]  /*1e30*/  @P1 F2FP.PACK_AB R51, RZ, R51 ;  /* 0x00000033ff33123e */ /* 0x000fe200000000ff */
[----:B------:R-:W-:Y:S02]  /*1e40*/  FMUL.FTZ R178, R178, c[0x0][0x1e8] ;  /* 0x00007a00b2b27a20 */ /* 0x000fe40000410000 */
[----:B------:R-:W-:Y:S01]  /*1e50*/  FMUL.FTZ R44, R45, R134 ;  /* 0x000000862d2c7220 */ /* 0x000fe20000410000 */
[----:B------:R-:W-:Y:S01]  /*1e60*/  @P1 F2FP.PACK_AB R45, RZ, R45 ;  /* 0x0000002dff2d123e */ /* 0x000fe200000000ff */
[----:B------:R-:W-:Y:S01]  /*1e70*/  FMUL.FTZ R50, R23, R178 ;  /* 0x000000b217327220 */ /* 0x000fe20000410000 */
[----:B------:R-:W-:Y:S01]  /*1e80*/  @P1 PRMT R137, R51, 0x7610, R137 ;  /* 0x0000761033891816 */ /* 0x000fe20000000089 */
[----:B------:R-:W-:Y:S01]  /*1e90*/  FMUL.FTZ R183, R44, c[0x0][0x1e8] ;  /* 0x00007a002cb77a20 */ /* 0x000fe20000410000 */
[----:B0-----:R-:W-:Y:S01]  /*1ea0*/  @P1 IADD3 R46, P6, R159, c[0x0][0x258], RZ ;  /* 0x000096009f2e1a10 */ /* 0x001fe20007fde0ff */
[----:B------:R-:W-:Y:S01]  /*1eb0*/  FMUL.FTZ R48, R22, R189 ;  /* 0x000000bd16307220 */ /* 0x000fe20000410000 */
[----:B------:R-:W-:Y:S01]  /*1ec0*/  FSEL R50, R50, RZ, P3 ;  /* 0x000000ff32327208 */ /* 0x000fe20001800000 */
[----:B------:R-:W-:Y:S01]  /*1ed0*/  FMUL.FTZ R44, R20, R183 ;  /* 0x000000b7142c7220 */ /* 0x000fe20000410000 */
[----:B------:R-:W-:Y:S01]  /*1ee0*/  @P1 IADD3.X R47, R158, c[0x0][0x25c], RZ, P6, !PT ;  /* 0x000097009e2f1a10 */ /* 0x000fe200037fe4ff */
[----:B------:R-:W-:Y:S01]  /*1ef0*/  @P1 IMAD.WIDE.U32 R62, R62, 0x10000, RZ ;  /* 0x000100003e3e1825 */ /* 0x000fe200078e00ff */
[----:B------:R1:W0:Y:S01]  /*1f00*/  F2F.F16.F32 R190, R50 ;  /* 0x0000003200be7304 */ /* 0x0002220000200800 */
[----:B------:R-:W-:-:S02]  /*1f10*/  FSEL R48, R48, RZ, P2 ;  /* 0x000000ff30307208 */ /* 0x000fc40001000000 */
[----:B------:R-:W-:Y:S02]  /*1f20*/  FSEL R44, R44, RZ, P5 ;  /* 0x000000ff2c2c7208 */ /* 0x000fe40002800000 */
[----:B------:R-:W-:-:S03]  /*1f30*/  @P1 PRMT R139, R45, 0x7610, R139 ;  /* 0x000076102d8b1816 */ /* 0x000fc6000000008b */
[----:B------:R3:W4:Y:S01]  /*1f40*/  F2F.F16.F32 R188, R48 ;  /* 0x0000003000bc7304 */ /* 0x0007220000200800 */
[----:B-1----:R-:W-:Y:S01]  /*1f50*/  IMAD.WIDE.U32 R50, R187, 0x10000, RZ ;  /* 0x00010000bb327825 */ /* 0x002fe200078e00ff */
[----:B------:R-:W-:-:S06]  /*1f60*/  @P1 LOP3.LUT R62, R62, 0xffff, R139, 0xf8, !PT ;  /* 0x0000ffff3e3e1812 */ /* 0x000fcc00078ef88b */
[----:B------:R1:W1:Y:S01]  /*1f70*/  F2F.F16.F32 R167, R44 ;  /* 0x0000002c00a77304 */ /* 0x0002620000200800 */
[----:B---3--:R-:W-:Y:S01]  /*1f80*/  IADD3 R48, P6, R159, c[0x0][0x248], RZ ;  /* 0x000092009f307a10 */ /* 0x008fe20007fde0ff */
[----:B0-----:R-:W-:Y:S01]  /*1f90*/  IMAD.U32 R45, R190, 0x10000, RZ ;  /* 0x00010000be2d7824 */ /* 0x001fe200078e00ff */
[----:B------:R-:W-:Y:S01]  /*1fa0*/  @P1 PRMT R159, R136, 0x5410, R137 ;  /* 0x00005410889f1816 */ /* 0x000fe20000000089 */
[-CC-:B------:R-:W-:Y:S01]  /*1fb0*/  FFMA.FTZ R119, R119, R154.reuse, R153.reuse ;  /* 0x0000009a77777223 */ /* 0x180fe20000010099 */
[----:B------:R-:W-:Y:S01]  /*1fc0*/  IADD3.X R49, R158, c[0x0][0x24c], RZ, P6, !PT ;  /* 0x000093009e317a10 */ /* 0x000fe200037fe4ff */
[-C--:B------:R-:W-:Y:S01]  /*1fd0*/  FFMA.FTZ R177, R177, R154.reuse, R153 ;  /* 0x0000009ab1b17223 */ /* 0x080fe20000010099 */
[----:B------:R-:W-:Y:S01]  /*1fe0*/  @P1 LOP3.LUT R63, R159, R63, RZ, 0xfc, !PT ;  /* 0x0000003f9f3f1212 */ /* 0x000fe200078efcff */
[----:B------:R-:W-:Y:S01]  /*1ff0*/  FADD.FTZ R118, R118, -R119 ;  /* 0x8000007776767221 */ /* 0x000fe20000010000 */
[----:B----4-:R-:W-:Y:S01]  /*2000*/  LOP3.LUT R51, R51, R45, R188, 0xfe, !PT ;  /* 0x0000002d33337212 */ /* 0x010fe200078efebc */
[----:B------:R-:W-:Y:S01]  /*2010*/  FFMA.FTZ R179, R179, R154, R153 ;  /* 0x0000009ab3b37223 */ /* 0x000fe20000010099 */
[----:B-1----:R-:W-:-:S02]  /*2020*/  IADD3 R44, P6, R157, c[0x0][0x170], RZ ;  /* 0x00005c009d2c7a10 */ /* 0x002fc40007fde0ff */
[----:B------:R-:W-:Y:S02]  /*2030*/  @P0 MOV R158, R56 ;  /* 0x00000038009e0202 */ /* 0x000fe40000000f00 */
[----:B------:R-:W-:Y:S01]  /*2040*/  LOP3.LUT R50, R50, R167, RZ, 0xfc, !PT ;  /* 0x000000a732327212 */ /* 0x000fe200078efcff */
[----:B------:R-:W-:Y:S01]  /*2050*/  FADD.FTZ R180, R180, -R177 ;  /* 0x800000b1b4b47221 */ /* 0x000fe20000010000 */
[----:B------:R-:W-:Y:S01]  /*2060*/  @P0 SHF.R.U64 R159, R56, 0x10, R57 ;  /* 0x00000010389f0819 */ /* 0x000fe20000001239 */
[----:B------:R0:W-:Y:S01]  /*2070*/  @P1 STG.E.64 [R46.64], R62 ;  /* 0x0000003e2e001986 */ /* 0x0001e2000c101b04 */
[----:B------:R-:W-:Y:S01]  /*2080*/  @P0 MOV R119, R57 ;  /* 0x0000003900770202 */ /* 0x000fe20000000f00 */
[----:B------:R-:W-:Y:S01]  /*2090*/  FADD.FTZ R186, R186, -R179 ;  /* 0x800000b3baba7221 */ /* 0x000fe20000010000 */
[----:B------:R-:W-:Y:S01]  /*20a0*/  IADD3.X R45, R155, c[0x0][0x174], RZ, P6, !PT ;  /* 0x00005d009b2d7a10 */ /* 0x000fe200037fe4ff */
[----:B------:R1:W-:Y:S02]  /*20b0*/  STG.E.64 [R48.64], R50 ;  /* 0x0000003230007986 */ /* 0x0003e4000c101b04 */
[----:B------:R-:W-:-:S02]  /*20c0*/  FMUL.FTZ R177, R125, R186 ;  /* 0x000000ba7db17220 */ /* 0x000fc40000410000 */
[----:B------:R-:W-:Y:S01]  /*20d0*/  FFMA.FTZ R182, R182, R154, R153 ;  /* 0x0000009ab6b67223 */ /* 0x000fe20000010099 */
[----:B------:R-:W3:Y:S01]  /*20e0*/  LDG.E.64 R44, [R44.64] ;  /* 0x000000042c2c7981 */ /* 0x000ee2000c1e1b00 */
[----:B------:R-:W-:Y:S01]  /*20f0*/  HFMA2.MMA R167, -RZ, RZ, 0, 0 ;  /* 0x00000000ffa77435 */ /* 0x000fe200000001ff */
[----:B------:R-:W-:Y:S01]  /*2100*/  LOP3.LUT P6, RZ, R156, 0xff00, RZ, 0xc0, !PT ;  /* 0x0000ff009cff7812 */ /* 0x000fe200078cc0ff */
[----:B------:R-:W-:Y:S01]  /*2110*/  FADD.FTZ R182, R185, -R182 ;  /* 0x800000b6b9b67221 */ /* 0x000fe20000010000 */
[----:B0-----:R-:W-:Y:S01]  /*2120*/  @P0 HADD2.F32 R46, -RZ, R158.H0_H0 ;  /* 0x2000009eff2e0230 */ /* 0x001fe20000004100 */
[C---:B------:R-:W-:Y:S02]  /*2130*/  FMUL.FTZ R63, R125.reuse, R118 ;  /* 0x000000767d3f7220 */ /* 0x040fe40000410000 */
[----:B------:R-:W-:Y:S01]  /*2140*/  FMUL.FTZ R179, R125, R182 ;  /* 0x000000b67db37220 */ /* 0x000fe20000410000 */
[----:B-1----:R-:W-:Y:S01]  /*2150*/  @P0 HADD2.F32 R48, -RZ, R159.H0_H0 ;  /* 0x2000009fff300230 */ /* 0x002fe20000004100 */
[----:B------:R-:W-:Y:S01]  /*2160*/  @P0 FADD.FTZ R63, R63, R46 ;  /* 0x0000002e3f3f0221 */ /* 0x000fe20000010000 */
[----:B------:R-:W-:Y:S01]  /*2170*/  @P0 HADD2.F32 R50, -RZ, R119.H0_H0 ;  /* 0x20000077ff320230 */ /* 0x000fe20000004100 */
[----:B------:R-:W-:Y:S01]  /*2180*/  FMUL.FTZ R119, R125, R180 ;  /* 0x000000b47d777220 */ /* 0x000fe20000410000 */
[----:B------:R-:W-:-:S03]  /*2190*/  CS2R R158, SRZ ;  /* 0x00000000009e7805 */ /* 0x000fc6000001ff00 */
[----:B------:R-:W-:Y:S02]  /*21a0*/  @P0 FADD.FTZ R119, R119, R48 ;  /* 0x0000003077770221 */ /* 0x000fe40000010000 */
[----:B------:R-:W-:Y:S01]  /*21b0*/  @P0 FADD.FTZ R177, R177, R50 ;  /* 0x00000032b1b10221 */ /* 0x000fe20000010000 */
[----:B------:R-:W-:Y:S01]  /*21c0*/  @P0 SHF.R.U32.HI R50, RZ, 0x10, R57 ;  /* 0x00000010ff320819 */ /* 0x000fe20000011639 */
[----:B------:R-:W-:Y:S01]  /*21d0*/  FMUL.FTZ R49, R119, R134 ;  /* 0x0000008677317220 */ /* 0x000fe20000410000 */
[----:B------:R-:W-:-:S03]  /*21e0*/  @P1 F2FP.PACK_AB R119, RZ, R119 ;  /* 0x00000077ff77123e */ /* 0x000fc600000000ff */
[----:B------:R-:W-:Y:S01]  /*21f0*/  @P0 HADD2.F32 R50, -RZ, R50.H0_H0 ;  /* 0x20000032ff320230 */ /* 0x000fe20000004100 */
[----:B------:R-:W-:Y:S01]  /*2200*/  FMUL.FTZ R185, R49, c[0x0][0x1e8] ;  /* 0x00007a0031b97a20 */ /* 0x000fe20000410000 */
[----:B------:R-:W-:-:S03]  /*2210*/  @P1 PRMT R135, R119, 0x7610, R135 ;  /* 0x0000761077871816 */ /* 0x000fc60000000087 */
[----:B------:R-:W-:Y:S01]  /*2220*/  @P0 FADD.FTZ R179, R179, R50 ;  /* 0x00000032b3b30221 */ /* 0x000fe20000010000 */
[----:B------:R-:W-:-:S03]  /*2230*/  @P1 LOP3.LUT R119, R135, 0xffff, RZ, 0xc0, !PT ;  /* 0x0000ffff87771812 */ /* 0x000fc600078ec0ff */
[----:B------:R-:W-:Y:S01]  /*2240*/  FMUL.FTZ R180, R179, R134 ;  /* 0x00000086b3b47220 */ /* 0x000fe20000410000 */
[----:B------:R-:W-:-:S03]  /*2250*/  @P1 F2FP.PACK_AB R179, RZ, R179 ;  /* 0x000000b3ffb3123e */ /* 0x000fc600000000ff */
[----:B------:R-:W-:Y:S01]  /*2260*/  FMUL.FTZ R180, R180, c[0x0][0x1e8] ;  /* 0x00007a00b4b47a20 */ /* 0x000fe20000410000 */
[----:B------:R-:W-:-:S03]  /*2270*/  @P1 PRMT R137, R179, 0x7610, R137 ;  /* 0x00007610b3891816 */ /* 0x000fc60000000089 */
[----:B------:R-:W-:Y:S01]  /*2280*/  FMUL.FTZ R118, R19, R180 ;  /* 0x000000b413767220 */ /* 0x000fe20000410000 */
[--C-:B--2---:R-:W-:Y:S01]  /*2290*/  @P4 SHF.R.U64 R47, R60, 0x10, R61.reuse ;  /* 0x000000103c2f4819 */ /* 0x104fe2000000123d */
[----:B------:R-:W-:Y:S01]  /*22a0*/  @P2 IMAD.MOV.U32 R48, RZ, RZ, R61 ;  /* 0x000000ffff302224 */ /* 0x000fe200078e003d */
[----:B------:R-:W-:-:S03]  /*22b0*/  @P5 MOV R46, R60 ;  /* 0x0000003c002e5202 */ /* 0x000fc60000000f00 */
[----:B------:R-:W-:Y:S02]  /*22c0*/  @P4 HADD2.F32 R47, -RZ, R47.H0_H0 ;  /* 0x2000002fff2f4230 */ /* 0x000fe40000004100 */
[----:B------:R-:W-:Y:S02]  /*22d0*/  @P5 HADD2.F32 R46, -RZ, R46.H0_H0 ;  /* 0x2000002eff2e5230 */ /* 0x000fe40000004100 */
[----:B------:R-:W-:Y:S01]  /*22e0*/  @P2 HADD2.F32 R48, -RZ, R48.H0_H0 ;  /* 0x20000030ff302230 */ /* 0x000fe20000004100 */
[----:B------:R-:W-:Y:S02]  /*22f0*/  @P4 FMUL.FTZ R158, R184, R47 ;  /* 0x0000002fb89e4220 */ /* 0x000fe40000410000 */
[----:B------:R-:W-:Y:S01]  /*2300*/  FMUL.FTZ R47, R177, R134 ;  /* 0x00000086b12f7220 */ /* 0x000fe20000410000 */
[----:B------:R-:W-:Y:S01]  /*2310*/  @P1 F2FP.PACK_AB R177, RZ, R177 ;  /* 0x000000b1ffb1123e */ /* 0x000fe200000000ff */
[----:B------:R-:W-:Y:S01]  /*2320*/  @P5 FMUL.FTZ R167, R183, R46 ;  /* 0x0000002eb7a75220 */ /* 0x000fe20000410000 */
[----:B------:R-:W-:Y:S01]  /*2330*/  LOP3.LUT P5, RZ, R156, 0xff0000, RZ, 0xc0, !PT ;  /* 0x00ff00009cff7812 */ /* 0x000fe200078ac0ff */
[----:B------:R-:W-:Y:S01]  /*2340*/  FMUL.FTZ R46, R17, R185 ;  /* 0x000000b9112e7220 */ /* 0x000fe20000410000 */
[----:B------:R-:W-:Y:S01]  /*2350*/  @P1 PRMT R136, R177, 0x7610, R136 ;  /* 0x00007610b1881816 */ /* 0x000fe20000000088 */
[----:B------:R-:W-:-:S02]  /*2360*/  FMUL.FTZ R184, R47, c[0x0][0x1e8] ;  /* 0x00007a002fb87a20 */ /* 0x000fc40000410000 */
[----:B------:R-:W-:Y:S01]  /*2370*/  @P2 FMUL.FTZ R159, R189, R48 ;  /* 0x00000030bd9f2220 */ /* 0x000fe20000410000 */
[----:B------:R-:W-:Y:S01]  /*2380*/  FSEL R60, R46, RZ, P6 ;  /* 0x000000ff2e3c7208 */ /* 0x000fe20003000000 */
[----:B------:R-:W-:Y:S01]  /*2390*/  FMUL.FTZ R46, R18, R184 ;  /* 0x000000b8122e7220 */ /* 0x000fe20000410000 */
[----:B------:R-:W-:Y:S01]  /*23a0*/  IADD3 R48, P4, R157, c[0x0][0x248], RZ ;  /* 0x000092009d307a10 */ /* 0x000fe20007f9e0ff */
[----:B------:R-:W-:Y:S01]  /*23b0*/  FMUL.FTZ R47, R63, R134 ;  /* 0x000000863f2f7220 */ /* 0x000fe20000410000 */
[----:B------:R-:W-:Y:S01]  /*23c0*/  @P1 IADD3 R50, P2, R157, c[0x0][0x258], RZ ;  /* 0x000096009d321a10 */ /* 0x000fe20007f5e0ff */
[----:B------:R0:W1:Y:S01]  /*23d0*/  F2F.F16.F32 R182, R60 ;  /* 0x0000003c00b67304 */ /* 0x0000620000200800 */
[----:B------:R-:W-:Y:S01]  /*23e0*/  FSEL R62, R46, RZ, P5 ;  /* 0x000000ff2e3e7208 */ /* 0x000fe20002800000 */
[----:B------:R-:W-:Y:S01]  /*23f0*/  FMUL.FTZ R183, R47, c[0x0][0x1e8] ;  /* 0x00007a002fb77a20 */ /* 0x000fe20000410000 */
[C---:B------:R-:W-:Y:S02]  /*2400*/  IADD3.X R49, R155.reuse, c[0x0][0x24c], RZ, P4, !PT ;  /* 0x000093009b317a10 */ /* 0x040fe400027fe4ff */
[----:B------:R-:W-:-:S02]  /*2410*/  @P1 IADD3.X R51, R155, c[0x0][0x25c], RZ, P2, !PT ;  /* 0x000097009b331a10 */ /* 0x000fc400017fe4ff */
[----:B------:R-:W-:Y:S01]  /*2420*/  IADD3 R46, P4, R152, c[0x0][0x170], RZ ;  /* 0x00005c00982e7a10 */ /* 0x000fe20007f9e0ff */
[----:B------:R1:W-:Y:S01]  /*2430*/  F2F.F16.F32 R186, R62 ;  /* 0x0000003e00ba7304 */ /* 0x0003e20000200800 */
[----:B------:R-:W-:Y:S01]  /*2440*/  LOP3.LUT P2, RZ, R156, 0xff000000, RZ, 0xc0, !PT ;  /* 0xff0000009cff7812 */ /* 0x000fe2000784c0ff */
[----:B0-----:R-:W-:Y:S01]  /*2450*/  FMUL.FTZ R60, R16, R183 ;  /* 0x000000b7103c7220 */ /* 0x001fe20000410000 */
[----:B------:R-:W-:Y:S02]  /*2460*/  IADD3.X R47, R151, c[0x0][0x174], RZ, P4, !PT ;  /* 0x00005d00972f7a10 */ /* 0x000fe400027fe4ff */
[----:B------:R-:W-:Y:S02]  /*2470*/  FSEL R118, R118, RZ, P2 ;  /* 0x000000ff76767208 */ /* 0x000fe40001000000 */
[----:B------:R-:W-:Y:S02]  /*2480*/  LOP3.LUT P4, RZ, R156, 0xff, RZ, 0xc0, !PT ;  /* 0x000000ff9cff7812 */ /* 0x000fe4000788c0ff */
[----:B------:R0:W2:Y:S01]  /*2490*/  F2F.F16.F32 R155, R118 ;  /* 0x00000076009b7304 */ /* 0x0000a20000200800 */
[----:B------:R-:W-:-:S02]  /*24a0*/  @P1 F2FP.PACK_AB R63, RZ, R63 ;  /* 0x0000003fff3f123e */ /* 0x000fc400000000ff */
[----:B------:R-:W-:Y:S02]  /*24b0*/  FSEL R60, R60, RZ, P4 ;  /* 0x000000ff3c3c7208 */ /* 0x000fe40002000000 */
[----:B------:R-:W-:Y:S01]  /*24c0*/  @P1 PRMT R139, R63, 0x7610, R139 ;  /* 0x000076103f8b1816 */ /* 0x000fe2000000008b */
[----:B-1----:R-:W-:Y:S01]  /*24d0*/  IMAD.WIDE.U32 R62, R182, 0x10000, RZ ;  /* 0x00010000b63e7825 */ /* 0x002fe200078e00ff */
[----:B------:R-:W-:Y:S01]  /*24e0*/  @P1 PRMT R177, R136, 0x5410, R137 ;  /* 0x0000541088b11816 */ /* 0x000fe20000000089 */
[----:B------:R-:W1:Y:S02]  /*24f0*/  F2F.F16.F32 R157, R60 ;  /* 0x0000003c009d7304 */ /* 0x000e640000200800 */
[----:B0-----:R-:W-:-:S05]  /*2500*/  @P1 IMAD.WIDE.U32 R118, R119, 0x10000, RZ ;  /* 0x0001000077761825 */ /* 0x001fca00078e00ff */
[----:B------:R-:W-:Y:S02]  /*2510*/  @P1 LOP3.LUT R119, R177, R119, RZ, 0xfc, !PT ;  /* 0x00000077b1771212 */ /* 0x000fe400078efcff */
[----:B--2---:R-:W-:Y:S02]  /*2520*/  SHF.L.U32 R155, R155, 0x10, RZ ;  /* 0x000000109b9b7819 */ /* 0x004fe400000006ff */
[----:B------:R-:W-:Y:S02]  /*2530*/  @P1 LOP3.LUT R118, R118, 0xffff, R139, 0xf8, !PT ;  /* 0x0000ffff76761812 */ /* 0x000fe400078ef88b */
[----:B------:R-:W-:Y:S02]  /*2540*/  LOP3.LUT R63, R63, R155, R186, 0xfe, !PT ;  /* 0x0000009b3f3f7212 */ /* 0x000fe400078efeba */
[----:B-1----:R-:W-:Y:S01]  /*2550*/  LOP3.LUT R62, R62, R157, RZ, 0xfc, !PT ;  /* 0x0000009d3e3e7212 */ /* 0x002fe200078efcff */
[----:B------:R0:W-:Y:S04]  /*2560*/  @P1 STG.E.64 [R50.64], R118 ;  /* 0x0000007632001986 */ /* 0x0001e8000c101b04 */
[----:B------:R1:W-:Y:S04]  /*2570*/  STG.E.64 [R48.64], R62 ;  /* 0x0000003e30007986 */ /* 0x0003e8000c101b04 */
[----:B------:R-:W2:Y:S01]  /*2580*/  LDG.E.64 R46, [R46.64] ;  /* 0x000000042e2e7981 */ /* 0x000ea2000c1e1b00 */
[----:B------:R-:W-:Y:S01]  /*2590*/  @P3 SHF.R.U32.HI R179, RZ, 0x10, R61 ;  /* 0x00000010ffb33819 */ /* 0x000fe2000001163d */
[-CC-:B------:R-:W-:Y:S01]  /*25a0*/  FFMA.FTZ R160, R160, R154.reuse, R153.reuse ;  /* 0x0000009aa0a07223 */ /* 0x180fe20000010099 */
[----:B------:R-:W-:Y:S01]  /*25b0*/  HFMA2.MMA R182, -RZ, RZ, 0, 0 ;  /* 0x00000000ffb67435 */ /* 0x000fe200000001ff */
[----:B------:R-:W-:Y:S01]  /*25c0*/  CS2R R156, SRZ ;  /* 0x00000000009c7805 */ /* 0x000fe2000001ff00 */
[----:B------:R-:W-:Y:S01]  /*25d0*/  FFMA.FTZ R163, R163, R154, R153 ;  /* 0x0000009aa3a37223 */ /* 0x000fe20000010099 */
[----:B0-----:R-:W-:Y:S01]  /*25e0*/  @P3 HADD2.F32 R51, -RZ, R179.H0_H0 ;  /* 0x200000b3ff333230 */ /* 0x001fe20000004100 */
[----:B------:R-:W-:-:S02]  /*25f0*/  FADD.FTZ R160, R165, -R160 ;  /* 0x800000a0a5a07221 */ /* 0x000fc40000010000 */
[----:B------:R-:W-:Y:S01]  /*2600*/  FFMA.FTZ R161, R161, R154, R153 ;  /* 0x0000009aa1a17223 */ /* 0x000fe20000010099 */
[----:B-1----:R-:W-:Y:S01]  /*2610*/  @P0 SHF.R.U64 R62, R54, 0x10, R55 ;  /* 0x00000010363e0819 */ /* 0x002fe20000001237 */
[----:B------:R-:W-:Y:S01]  /*2620*/  @P3 FMUL.FTZ R182, R178, R51 ;  /* 0x00000033b2b63220 */ /* 0x000fe20000410000 */
[----:B------:R-:W-:Y:S01]  /*2630*/  @P0 MOV R63, R55 ;  /* 0x00000037003f0202 */ /* 0x000fe20000000f00 */
[----:B------:R-:W-:Y:S01]  /*2640*/  FMUL.FTZ R119, R125, R160 ;  /* 0x000000a07d777220 */ /* 0x000fe20000410000 */
[----:B------:R-:W-:Y:S01]  /*2650*/  IADD3 R50, P3, R152, c[0x0][0x248], RZ ;  /* 0x0000920098327a10 */ /* 0x000fe20007f7e0ff */
[----:B------:R-:W-:Y:S01]  /*2660*/  @P0 HADD2.F32 R62, -RZ, R62.H0_H0 ;  /* 0x2000003eff3e0230 */ /* 0x000fe20000004100 */
[----:B------:R-:W-:Y:S01]  /*2670*/  FADD.FTZ R164, R164, -R163 ;  /* 0x800000a3a4a47221 */ /* 0x000fe20000010000 */
[----:B------:R-:W-:Y:S01]  /*2680*/  @P0 HADD2.F32 R118, -RZ, R63.H0_H0 ;  /* 0x2000003fff760230 */ /* 0x000fe20000004100 */
[----:B------:R-:W-:Y:S01]  /*2690*/  IMAD.MOV.U32 R155, RZ, RZ, RZ ;  /* 0x000000ffff9b7224 */ /* 0x000fe200078e00ff */
[----:B------:R-:W-:Y:S01]  /*26a0*/  IADD3.X R51, R151, c[0x0][0x24c], RZ, P3, !PT ;  /* 0x0000930097337a10 */ /* 0x000fe20001ffe4ff */
[----:B------:R-:W-:Y:S01]  /*26b0*/  FFMA.FTZ R168, R168, R154, R153 ;  /* 0x0000009aa8a87223 */ /* 0x000fe20000010099 */
[----:B------:R-:W-:Y:S01]  /*26c0*/  LOP3.LUT P3, RZ, R150, 0xff0000, RZ, 0xc0, !PT ;  /* 0x00ff000096ff7812 */ /* 0x000fe2000786c0ff */
[----:B------:R-:W-:Y:S01]  /*26d0*/  FADD.FTZ R162, R162, -R161 ;  /* 0x800000a1a2a27221 */ /* 0x000fe20000010000 */
[----:B------:R-:W-:Y:S01]  /*26e0*/  @P0 MOV R160, R53 ;  /* 0x0000003500a00202 */ /* 0x000fe20000000f00 */
[----:B------:R-:W-:-:S02]  /*26f0*/  @P0 FADD.FTZ R119, R119, R62 ;  /* 0x0000003e77770221 */ /* 0x000fc40000010000 */
[----:B------:R-:W-:Y:S02]  /*2700*/  FMUL.FTZ R161, R125, R164 ;  /* 0x000000a47da17220 */ /* 0x000fe40000410000 */
[-CC-:B------:R-:W-:Y:S01]  /*2710*/  FFMA.FTZ R171, R171, R154.reuse, R153.reuse ;  /* 0x0000009aabab7223 */ /* 0x180fe20000010099 */
[----:B------:R-:W-:Y:S01]  /*2720*/  @P0 HADD2.F32 R160, -RZ, R160.H0_H0 ;  /* 0x200000a0ffa00230 */ /* 0x000fe20000004100 */
[----:B------:R-:W-:Y:S02]  /*2730*/  FADD.FTZ R168, R169, -R168 ;  /* 0x800000a8a9a87221 */ /* 0x000fe40000010000 */
[----:B------:R-:W-:Y:S02]  /*2740*/  FFMA.FTZ R175, R175, R154, R153 ;  /* 0x0000009aafaf7223 */ /* 0x000fe40000010099 */
[----:B------:R-:W-:Y:S02]  /*2750*/  FMUL.FTZ R62, R119, R134 ;  /* 0x00000086773e7220 */ /* 0x000fe40000410000 */
[----:B------:R-:W-:-:S02]  /*2760*/  @P0 FADD.FTZ R161, R161, R118 ;  /* 0x00000076a1a10221 */ /* 0x000fc40000010000 */
[----:B------:R-:W-:Y:S02]  /*2770*/  FADD.FTZ R170, R170, -R171 ;  /* 0x800000abaaaa7221 */ /* 0x000fe40000010000 */
[----:B------:R-:W-:Y:S02]  /*2780*/  FADD.FTZ R174, R174, -R175 ;  /* 0x800000afaeae7221 */ /* 0x000fe40000010000 */
[C---:B------:R-:W-:Y:S02]  /*2790*/  FMUL.FTZ R63, R125.reuse, R162 ;  /* 0x000000a27d3f7220 */ /* 0x040fe40000410000 */
[----:B------:R-:W-:Y:S01]  /*27a0*/  FMUL.FTZ R163, R125, R168 ;  /* 0x000000a87da37220 */ /* 0x000fe20000410000 */
[----:B------:R-:W-:Y:S01]  /*27b0*/  @P1 F2FP.PACK_AB R168, RZ, R119 ;  /* 0x00000077ffa8123e */ /* 0x000fe200000000ff */
[----:B------:R-:W-:Y:S02]  /*27c0*/  FMUL.FTZ R175, R62, c[0x0][0x1e8] ;  /* 0x00007a003eaf7a20 */ /* 0x000fe40000410000 */
[----:B------:R-:W-:Y:S01]  /*27d0*/  FMUL.FTZ R62, R161, R134 ;  /* 0x00000086a13e7220 */ /* 0x000fe20000410000 */
[----:B------:R-:W-:Y:S01]  /*27e0*/  @P1 PRMT R135, R168, 0x7610, R135 ;  /* 0x00007610a8871816 */ /* 0x000fe20000000087 */
[----:B------:R-:W-:Y:S01]  /*27f0*/  FFMA.FTZ R172, R172, R154, R153 ;  /* 0x0000009aacac7223 */ /* 0x000fe20000010099 */
[----:B------:R-:W-:Y:S01]  /*2800*/  @P1 F2FP.PACK_AB R161, RZ, R161 ;  /* 0x000000a1ffa1123e */ /* 0x000fe200000000ff */
[----:B------:R-:W-:-:S02]  /*2810*/  FMUL.FTZ R169, R125, R174 ;  /* 0x000000ae7da97220 */ /* 0x000fc40000410000 */
[----:B------:R-:W-:Y:S01]  /*2820*/  FADD.FTZ R172, R173, -R172 ;  /* 0x800000acadac7221 */ /* 0x000fe20000010000 */
[----:B------:R-:W-:Y:S01]  /*2830*/  @P1 PRMT R136, R161, 0x7610, R136 ;  /* 0x00007610a1881816 */ /* 0x000fe20000000088 */
[----:B------:R-:W-:Y:S02]  /*2840*/  @P0 FADD.FTZ R169, R169, R160 ;  /* 0x000000a0a9a90221 */ /* 0x000fe40000010000 */
        /* <DEDUP_REMOVED lines=9> */
[----:B------:R-:W-:Y:S01]  /*28e0*/  @P6 HADD2.F32 R48, -RZ, R177.H0_H0 ;  /* 0x200000b1ff306230 */ /* 0x000fe20000004100 */
[----:B------:R-:W-:Y:S01]  /*28f0*/  FMUL.FTZ R177, R62, c[0x0][0x1e8] ;  /* 0x00007a003eb17a20 */ /* 0x000fe20000410000 */
[----:B------:R-:W-:Y:S01]  /*2900*/  @P5 HADD2.F32 R49, -RZ, R61.H0_H0 ;  /* 0x2000003dff315230 */ /* 0x000fe20000004100 */
[----:B------:R-:W-:Y:S01]  /*2910*/  @P4 FMUL.FTZ R157, R183, R44 ;  /* 0x0000002cb79d4220 */ /* 0x000fe20000410000 */
[----:B------:R-:W-:Y:S01]  /*2920*/  @P0 MOV R44, R54 ;  /* 0x00000036002c0202 */ /* 0x000fe20000000f00 */
[----:B------:R-:W-:Y:S01]  /*2930*/  @P6 FMUL.FTZ R156, R185, R48 ;  /* 0x00000030b99c6220 */ /* 0x000fe20000410000 */
[----:B------:R-:W-:Y:S01]  /*2940*/  @P1 IADD3 R48, P4, R152, c[0x0][0x258], RZ ;  /* 0x0000960098301a10 */ /* 0x000fe20007f9e0ff */
[----:B------:R-:W-:Y:S01]  /*2950*/  @P5 FMUL.FTZ R155, R184, R49 ;  /* 0x00000031b89b5220 */ /* 0x000fe20000410000 */
[----:B------:R-:W-:Y:S01]  /*2960*/  IADD3 R60, P6, R141, c[0x0][0x170], RZ ;  /* 0x00005c008d3c7a10 */ /* 0x000fe20007fde0ff */
[----:B------:R-:W-:Y:S01]  /*2970*/  @P0 HADD2.F32 R44, -RZ, R44.H0_H0 ;  /* 0x2000002cff2c0230 */ /* 0x000fe20000004100 */
[----:B------:R-:W-:Y:S01]  /*2980*/  @P1 IADD3.X R49, R151, c[0x0][0x25c], RZ, P4, !PT ;  /* 0x0000970097311a10 */ /* 0x000fe200027fe4ff */
[----:B------:R-:W-:Y:S01]  /*2990*/  @P2 HADD2.F32 R45, -RZ, R45.H0_H0 ;  /* 0x2000002dff2d2230 */ /* 0x000fe20000004100 */
[----:B------:R-:W-:-:S02]  /*29a0*/  @P0 SHF.R.U32.HI R151, RZ, 0x10, R55 ;  /* 0x00000010ff970819 */ /* 0x000fc40000011637 */
[----:B------:R-:W-:Y:S01]  /*29b0*/  IADD3.X R61, R140, c[0x0][0x174], RZ, P6, !PT ;  /* 0x00005d008c3d7a10 */ /* 0x000fe200037fe4ff */
[----:B------:R-:W-:Y:S01]  /*29c0*/  @P0 FADD.FTZ R63, R63, R44 ;  /* 0x0000002c3f3f0221 */ /* 0x000fe20000010000 */
[C---:B------:R-:W-:Y:S01]  /*29d0*/  LOP3.LUT P5, RZ, R150.reuse, 0xff, RZ, 0xc0, !PT ;  /* 0x000000ff96ff7812 */ /* 0x040fe200078ac0ff */
[----:B------:R-:W-:Y:S01]  /*29e0*/  @P0 HADD2.F32 R118, -RZ, R151.H0_H0 ;  /* 0x20000097ff760230 */ /* 0x000fe20000004100 */
[C---:B------:R-:W-:Y:S01]  /*29f0*/  LOP3.LUT P4, RZ, R150.reuse, 0xff00, RZ, 0xc0, !PT ;  /* 0x0000ff0096ff7812 */ /* 0x040fe2000788c0ff */
[----:B------:R-:W-:Y:S01]  /*2a00*/  FMUL.FTZ R151, R125, R170 ;  /* 0x000000aa7d977220 */ /* 0x000fe20000410000 */
[----:B------:R-:W-:Y:S01]  /*2a10*/  LOP3.LUT P6, RZ, R150, 0xff000000, RZ, 0xc0, !PT ;  /* 0xff00000096ff7812 */ /* 0x000fe200078cc0ff */
[----:B------:R-:W-:Y:S01]  /*2a20*/  FMUL.FTZ R44, R13, R175 ;  /* 0x000000af0d2c7220 */ /* 0x000fe20000410000 */
[----:B------:R-:W-:Y:S01]  /*2a30*/  @P0 MOV R150, R52 ;  /* 0x0000003400960202 */ /* 0x000fe20000000f00 */
[----:B------:R-:W-:Y:S01]  /*2a40*/  @P0 FADD.FTZ R163, R163, R118 ;  /* 0x00000076a3a30221 */ /* 0x000fe20000010000 */
[----:B------:R-:W-:-:S02]  /*2a50*/  @P0 SHF.R.U64 R152, R52, 0x10, R53 ;  /* 0x0000001034980819 */ /* 0x000fc40000001235 */
[----:B------:R-:W-:Y:S01]  /*2a60*/  FSEL R62, R44, RZ, P4 ;  /* 0x000000ff2c3e7208 */ /* 0x000fe20002000000 */
[----:B------:R-:W-:Y:S01]  /*2a70*/  @P0 HADD2.F32 R150, -RZ, R150.H0_H0 ;  /* 0x20000096ff960230 */ /* 0x000fe20000004100 */
[----:B------:R-:W-:Y:S01]  /*2a80*/  FMUL.FTZ R44, R14, R177 ;  /* 0x000000b10e2c7220 */ /* 0x000fe20000410000 */
[----:B------:R-:W-:Y:S01]  /*2a90*/  @P0 HADD2.F32 R152, -RZ, R152.H0_H0 ;  /* 0x20000098ff980230 */ /* 0x000fe20000004100 */
[----:B------:R-:W-:Y:S02]  /*2aa0*/  @P1 F2FP.PACK_AB R160, RZ, R163 ;  /* 0x000000a3ffa0123e */ /* 0x000fe400000000ff */
[----:B------:R-:W-:Y:S01]  /*2ab0*/  @P0 FADD.FTZ R151, R151, R150 ;  /* 0x0000009697970221 */ /* 0x000fe20000010000 */
[----:B------:R-:W-:Y:S01]  /*2ac0*/  FSEL R118, R44, RZ, P3 ;  /* 0x000000ff2c767208 */ /* 0x000fe20001800000 */
[-C--:B------:R-:W-:Y:S01]  /*2ad0*/  FMUL.FTZ R150, R163, R134.reuse ;  /* 0x00000086a3967220 */ /* 0x080fe20000410000 */
[----:B------:R-:W0:Y:S01]  /*2ae0*/  F2F.F16.F32 R62, R62 ;  /* 0x0000003e003e7304 */ /* 0x000e220000200800 */
[----:B------:R-:W-:Y:S01]  /*2af0*/  FMUL.FTZ R44, R63, R134 ;  /* 0x000000863f2c7220 */ /* 0x000fe20000410000 */
[----:B------:R-:W-:Y:S01]  /*2b00*/  @P1 F2FP.PACK_AB R63, RZ, R63 ;  /* 0x0000003fff3f123e */ /* 0x000fe200000000ff */
[----:B------:R-:W-:Y:S01]  /*2b10*/  FMUL.FTZ R150, R150, c[0x0][0x1e8] ;  /* 0x00007a0096967a20 */ /* 0x000fe20000410000 */
[----:B------:R-:W-:Y:S01]  /*2b20*/  @P1 PRMT R137, R160, 0x7610, R137 ;  /* 0x00007610a0891816 */ /* 0x000fe20000000089 */
[----:B------:R-:W-:Y:S01]  /*2b30*/  FMUL.FTZ R173, R44, c[0x0][0x1e8] ;  /* 0x00007a002cad7a20 */ /* 0x000fe20000410000 */
[----:B------:R-:W-:Y:S01]  /*2b40*/  @P1 PRMT R139, R63, 0x7610, R139 ;  /* 0x000076103f8b1816 */ /* 0x000fe2000000008b */
[----:B------:R-:W-:Y:S01]  /*2b50*/  FMUL.FTZ R119, R15, R150 ;  /* 0x000000960f777220 */ /* 0x000fe20000410000 */
[----:B------:R1:W-:Y:S01]  /*2b60*/  F2F.F16.F32 R162, R118 ;  /* 0x0000007600a27304 */ /* 0x0003e20000200800 */
[----:B------:R-:W-:Y:S01]  /*2b70*/  FMUL.FTZ R44, R12, R173 ;  /* 0x000000ad0c2c7220 */ /* 0x000fe20000410000 */
[----:B------:R-:W-:Y:S01]  /*2b80*/  @P1 PRMT R179, R136, 0x5410, R137 ;  /* 0x0000541088b31816 */ /* 0x000fe20000000089 */
[----:B------:R-:W-:Y:S01]  /*2b90*/  @P0 FADD.FTZ R165, R165, R152 ;  /* 0x00000098a5a50221 */ /* 0x000fe20000010000 */
[----:B------:R-:W-:-:S02]  /*2ba0*/  FSEL R119, R119, RZ, P6 ;  /* 0x000000ff77777208 */ /* 0x000fc40003000000 */
[----:B------:R-:W-:Y:S02]  /*2bb0*/  FSEL R44, R44, RZ, P5 ;  /* 0x000000ff2c2c7208 */ /* 0x000fe40002800000 */
[----:B------:R3:W4:Y:S01]  /*2bc0*/  F2F.F16.F32 R164, R119 ;  /* 0x0000007700a47304 */ /* 0x0007220000200800 */
[----:B------:R-:W-:Y:S01]  /*2bd0*/  @P0 SHF.R.U32.HI R152, RZ, 0x10, R53 ;  /* 0x00000010ff980819 */ /* 0x000fe20000011635 */
[----:B0-----:R-:W-:Y:S01]  /*2be0*/  IMAD.WIDE.U32 R62, R62, 0x10000, RZ ;  /* 0x000100003e3e7825 */ /* 0x001fe200078e00ff */
[----:B-1----:R-:W-:-:S03]  /*2bf0*/  @P1 LOP3.LUT R118, R135, 0xffff, RZ, 0xc0, !PT ;  /* 0x0000ffff87761812 */ /* 0x002fc600078ec0ff */
[----:B------:R-:W-:Y:S02]  /*2c00*/  @P0 HADD2.F32 R152, -RZ, R152.H0_H0 ;  /* 0x20000098ff980230 */ /* 0x000fe40000004100 */
[----:B------:R-:W0:Y:S01]  /*2c10*/  F2F.F16.F32 R163, R44 ;  /* 0x0000002c00a37304 */ /* 0x000e220000200800 */
[----:B---3--:R-:W-:-:S04]  /*2c20*/  @P1 IMAD.WIDE.U32 R118, R118, 0x10000, RZ ;  /* 0x0001000076761825 */ /* 0x008fc800078e00ff */
[----:B------:R-:W-:Y:S01]  /*2c30*/  @P0 FADD.FTZ R171, R171, R152 ;  /* 0x00000098abab0221 */ /* 0x000fe20000010000 */
[----:B------:R-:W-:Y:S01]  /*2c40*/  @P1 LOP3.LUT R119, R179, R119, RZ, 0xfc, !PT ;  /* 0x00000077b3771212 */ /* 0x000fe200078efcff */
[----:B----4-:R-:W-:Y:S01]  /*2c50*/  IMAD.U32 R161, R164, 0x10000, RZ ;  /* 0x00010000a4a17824 */ /* 0x010fe200078e00ff */
[----:B------:R-:W-:Y:S01]  /*2c60*/  @P1 LOP3.LUT R118, R118, 0xffff, R139, 0xf8, !PT ;  /* 0x0000ffff76761812 */ /* 0x000fe200078ef88b */
[----:B------:R-:W-:Y:S01]  /*2c70*/  FMUL.FTZ R164, R165, R134 ;  /* 0x00000086a5a47220 */ /* 0x000fe20000410000 */
[----:B------:R-:W-:Y:S02]  /*2c80*/  MOV R152, RZ ;  /* 0x000000ff00987202 */ /* 0x000fe40000000f00 */
[----:B------:R-:W-:Y:S01]  /*2c90*/  LOP3.LUT R63, R63, R161, R162, 0xfe, !PT ;  /* 0x000000a13f3f7212 */ /* 0x000fe200078efea2 */
[----:B------:R-:W-:Y:S01]  /*2ca0*/  FMUL.FTZ R164, R164, c[0x0][0x1e8] ;  /* 0x00007a00a4a47a20 */ /* 0x000fe20000410000 */
[----:B------:R-:W-:Y:S01]  /*2cb0*/  CS2R R160, SRZ ;  /* 0x0000000000a07805 */ /* 0x000fe2000001ff00 */
[----:B0-----:R-:W-:Y:S01]  /*2cc0*/  LOP3.LUT R62, R62, R163, RZ, 0xfc, !PT ;  /* 0x000000a33e3e7212 */ /* 0x001fe200078efcff */
[----:B------:R-:W-:Y:S01]  /*2cd0*/  @P2 FMUL.FTZ R160, R180, R45 ;  /* 0x0000002db4a02220 */ /* 0x000fe20000410000 */
[----:B------:R0:W-:Y:S01]  /*2ce0*/  @P1 STG.E.64 [R48.64], R118 ;  /* 0x0000007630001986 */ /* 0x0001e2000c101b04 */
[----:B------:R-:W-:Y:S01]  /*2cf0*/  HFMA2.MMA R163, -RZ, RZ, 0, 0 ;  /* 0x00000000ffa37435 */ /* 0x000fe200000001ff */
[----:B------:R-:W-:-:S02]  /*2d00*/  FMUL.FTZ R45, R9, R164 ;  /* 0x000000a4092d7220 */ /* 0x000fc40000410000 */
[----:B------:R1:W-:Y:S01]  /*2d10*/  STG.E.64 [R50.64], R62 ;  /* 0x0000003e32007986 */ /* 0x0003e2000c101b04 */
[----:B------:R-:W-:-:S03]  /*2d20*/  LOP3.LUT P2, RZ, R138, 0xff0000, RZ, 0xc0, !PT ;  /* 0x00ff00008aff7812 */ /* 0x000fc6000784c0ff */
[----:B------:R-:W3:Y:S01]  /*2d30*/  LDG.E.64 R60, [R60.64] ;  /* 0x000000043c3c7981 */ /* 0x000ee2000c1e1b00 */
[----:B------:R-:W-:-:S04]  /*2d40*/  @P1 F2FP.PACK_AB R165, RZ, R165 ;  /* 0x000000a5ffa5123e */ /* 0x000fc800000000ff */
[----:B------:R-:W-:-:S04]  /*2d50*/  @P1 PRMT R135, R165, 0x7610, R135 ;  /* 0x00007610a5871816 */ /* 0x000fc80000000087 */
[----:B0-----:R-:W-:-:S05]  /*2d60*/  @P1 LOP3.LUT R118, R135, 0xffff, RZ, 0xc0, !PT ;  /* 0x0000ffff87761812 */ /* 0x001fca00078ec0ff */
[----:B------:R-:W-:Y:S01]  /*2d70*/  @P1 IMAD.WIDE.U32 R118, R118, 0x10000, RZ ;  /* 0x0001000076761825 */ /* 0x000fe200078e00ff */
[----:B--2---:R-:W-:Y:S02]  /*2d80*/  @P5 MOV R44, R46 ;  /* 0x0000002e002c5202 */ /* 0x004fe40000000f00 */
[----:B------:R-:W-:Y:S02]  /*2d90*/  @P4 SHF.R.U64 R46, R46, 0x10, R47 ;  /* 0x000000102e2e4819 */ /* 0x000fe4000000122f */
[----:B------:R-:W-:Y:S01]  /*2da0*/  @P3 MOV R162, R47 ;  /* 0x0000002f00a23202 */ /* 0x000fe20000000f00 */
[----:B------:R-:W-:Y:S02]  /*2db0*/  @P5 HADD2.F32 R44, -RZ, R44.H0_H0 ;  /* 0x2000002cff2c5230 */ /* 0x000fe40000004100 */
[----:B------:R-:W-:-:S05]  /*2dc0*/  @P4 HADD2.F32 R46, -RZ, R46.H0_H0 ;  /* 0x2000002eff2e4230 */ /* 0x000fca0000004100 */
[----:B------:R-:W-:Y:S02]  /*2dd0*/  @P4 FMUL.FTZ R152, R175, R46 ;  /* 0x0000002eaf984220 */ /* 0x000fe40000410000 */
[-C--:B------:R-:W-:Y:S01]  /*2de0*/  FMUL.FTZ R46, R169, R134.reuse ;  /* 0x00000086a92e7220 */ /* 0x080fe20000410000 */
[----:B------:R-:W-:Y:S01]  /*2df0*/  @P3 HADD2.F32 R48, -RZ, R162.H0_H0 ;  /* 0x200000a2ff303230 */ /* 0x000fe20000004100 */
[----:B------:R-:W-:Y:S02]  /*2e00*/  LOP3.LUT P4, RZ, R138, 0xff00, RZ, 0xc0, !PT ;  /* 0x0000ff008aff7812 */ /* 0x000fe4000788c0ff */
[----:B------:R-:W-:Y:S02]  /*2e10*/  FMUL.FTZ R175, R46, c[0x0][0x1e8] ;  /* 0x00007a002eaf7a20 */ /* 0x000fe40000410000 */
[----:B------:R-:W-:Y:S01]  /*2e20*/  FMUL.FTZ R46, R171, R134 ;  /* 0x00000086ab2e7220 */ /* 0x000fe20000410000 */
[----:B-1----:R-:W-:Y:S01]  /*2e30*/  FSEL R62, R45, RZ, P4 ;  /* 0x000000ff2d3e7208 */ /* 0x002fe20002000000 */
[----:B------:R-:W-:-:S02]  /*2e40*/  @P5 FMUL.FTZ R163, R173, R44 ;  /* 0x0000002cada35220 */ /* 0x000fc40000410000 */
[----:B------:R-:W-:Y:S01]  /*2e50*/  @P3 FMUL.FTZ R161, R177, R48 ;  /* 0x00000030b1a13220 */ /* 0x000fe20000410000 */
[C---:B------:R-:W-:Y:S01]  /*2e60*/  @P1 IADD3 R48, P5, R141.reuse, c[0x0][0x258], RZ ;  /* 0x000096008d301a10 */ /* 0x040fe20007fbe0ff */
[----:B------:R-:W-:Y:S01]  /*2e70*/  FMUL.FTZ R45, R10, R175 ;  /* 0x000000af0a2d7220 */ /* 0x000fe20000410000 */
[----:B------:R-:W-:Y:S01]  /*2e80*/  IADD3 R44, P3, R141, c[0x0][0x248], RZ ;  /* 0x000092008d2c7a10 */ /* 0x000fe20007f7e0ff */
[----:B------:R-:W-:Y:S02]  /*2e90*/  FMUL.FTZ R162, R46, c[0x0][0x1e8] ;  /* 0x00007a002ea27a20 */ /* 0x000fe40000410000 */
[----:B------:R-:W-:Y:S01]  /*2ea0*/  FMUL.FTZ R46, R151, R134 ;  /* 0x00000086972e7220 */ /* 0x000fe20000410000 */
[----:B------:R-:W-:Y:S01]  /*2eb0*/  @P1 IADD3.X R49, R140, c[0x0][0x25c], RZ, P5, !PT ;  /* 0x000097008c311a10 */ /* 0x000fe20002ffe4ff */
[----:B------:R-:W-:Y:S01]  /*2ec0*/  FMUL.FTZ R51, R11, R162 ;  /* 0x000000a20b337220 */ /* 0x000fe20000410000 */
[----:B------:R-:W-:Y:S01]  /*2ed0*/  FSEL R63, R45, RZ, P2 ;  /* 0x000000ff2d3f7208 */ /* 0x000fe20001000000 */
[----:B------:R-:W-:Y:S01]  /*2ee0*/  FMUL.FTZ R173, R46, c[0x0][0x1e8] ;  /* 0x00007a002ead7a20 */ /* 0x000fe20000410000 */
[----:B------:R-:W-:-:S02]  /*2ef0*/  LOP3.LUT P5, RZ, R138, 0xff000000, RZ, 0xc0, !PT ;  /* 0xff0000008aff7812 */ /* 0x000fc400078ac0ff */
[----:B------:R-:W-:Y:S02]  /*2f00*/  IADD3.X R45, R140, c[0x0][0x24c], RZ, P3, !PT ;  /* 0x000093008c2d7a10 */ /* 0x000fe40001ffe4ff */
[----:B------:R-:W-:Y:S01]  /*2f10*/  IADD3 R50, P3, R127, c[0x0][0x170], RZ ;  /* 0x00005c007f327a10 */ /* 0x000fe20007f7e0ff */
[----:B------:R0:W1:Y:S01]  /*2f20*/  F2F.F16.F32 R141, R62 ;  /* 0x0000003e008d7304 */ /* 0x0000620000200800 */
[----:B------:R-:W-:Y:S01]  /*2f30*/  FMUL.FTZ R46, R8, R173 ;  /* 0x000000ad082e7220 */ /* 0x000fe20000410000 */
[----:B0-----:R-:W-:Y:S02]  /*2f40*/  FSEL R62, R51, RZ, P5 ;  /* 0x000000ff333e7208 */ /* 0x001fe40002800000 */
[----:B------:R-:W-:Y:S02]  /*2f50*/  IADD3.X R51, R126, c[0x0][0x174], RZ, P3, !PT ;  /* 0x00005d007e337a10 */ /* 0x000fe40001ffe4ff */
[----:B------:R-:W-:Y:S02]  /*2f60*/  LOP3.LUT P3, RZ, R138, 0xff, RZ, 0xc0, !PT ;  /* 0x000000ff8aff7812 */ /* 0x000fe4000786c0ff */
[----:B------:R-:W0:Y:S02]  /*2f70*/  F2F.F16.F32 R138, R62 ;  /* 0x0000003e008a7304 */ /* 0x000e240000200800 */
[----:B------:R-:W-:-:S02]  /*2f80*/  FSEL R46, R46, RZ, P3 ;  /* 0x000000ff2e2e7208 */ /* 0x000fc40001800000 */
[----:B------:R-:W-:-:S04]  /*2f90*/  @P1 F2FP.PACK_AB R169, RZ, R169 ;  /* 0x000000a9ffa9123e */ /* 0x000fc800000000ff */
[----:B------:R2:W4:Y:S01]  /*2fa0*/  F2F.F16.F32 R140, R63 ;  /* 0x0000003f008c7304 */ /* 0x0005220000200800 */
[----:B------:R-:W-:-:S07]  /*2fb0*/  @P1 F2FP.PACK_AB R171, RZ, R171 ;  /* 0x000000abffab123e */ /* 0x000fce00000000ff */
[----:B------:R-:W4:Y:S01]  /*2fc0*/  F2F.F16.F32 R165, R46 ;  /* 0x0000002e00a57304 */ /* 0x000f220000200800 */
[----:B--2---:R-:W-:Y:S02]  /*2fd0*/  @P1 F2FP.PACK_AB R63, RZ, R151 ;  /* 0x00000097ff3f123e */ /* 0x004fe400000000ff */
[----:B------:R-:W-:Y:S02]  /*2fe0*/  @P1 PRMT R136, R169, 0x7610, R136 ;  /* 0x00007610a9881816 */ /* 0x000fe40000000088 */
[----:B------:R-:W-:Y:S02]  /*2ff0*/  @P1 PRMT R137, R171, 0x7610, R137 ;  /* 0x00007610ab891816 */ /* 0x000fe40000000089 */
[----:B------:R-:W-:Y:S01]  /*3000*/  @P1 PRMT R139, R63, 0x7610, R139 ;  /* 0x000076103f8b1816 */ /* 0x000fe2000000008b */
[----:B-1----:R-:W-:Y:S01]  /*3010*/  IMAD.WIDE.U32 R62, R141, 0x10000, RZ ;  /* 0x000100008d3e7825 */ /* 0x002fe200078e00ff */
[----:B------:R-:W-:-:S03]  /*3020*/  @P1 PRMT R151, R136, 0x5410, R137 ;  /* 0x0000541088971816 */ /* 0x000fc60000000089 */
[----:B0-----:R-:W-:Y:S01]  /*3030*/  IMAD.U32 R141, R138, 0x10000, RZ ;  /* 0x000100008a8d7824 */ /* 0x001fe200078e00ff */
[----:B------:R-:W-:Y:S02]  /*3040*/  @P1 LOP3.LUT R119, R151, R119, RZ, 0xfc, !PT ;  /* 0x0000007797771212 */ /* 0x000fe400078efcff */
[----:B------:R-:W-:Y:S02]  /*3050*/  @P1 LOP3.LUT R118, R118, 0xffff, R139, 0xf8, !PT ;  /* 0x0000ffff76761812 */ /* 0x000fe400078ef88b */
[----:B----4-:R-:W-:Y:S02]  /*3060*/  LOP3.LUT R63, R63, R141, R140, 0xfe, !PT ;  /* 0x0000008d3f3f7212 */ /* 0x010fe400078efe8c */
[----:B------:R-:W-:Y:S01]  /*3070*/  LOP3.LUT R62, R62, R165, RZ, 0xfc, !PT ;  /* 0x000000a53e3e7212 */ /* 0x000fe200078efcff */
[----:B------:R-:W-:Y:S04]  /*3080*/  @P1 STG.E.64 [R48.64], R118 ;  /* 0x0000007630001986 */ /* 0x000fe8000c101b04 */
[----:B------:R0:W-:Y:S04]  /*3090*/  STG.E.64 [R44.64], R62 ;  /* 0x0000003e2c007986 */ /* 0x0001e8000c101b04 */
[----:B------:R-:W2:Y:S01]  /*30a0*/  LDG.E.64 R50, [R50.64] ;  /* 0x0000000432327981 */ /* 0x000ea2000c1e1b00 */
[----:B------:R-:W-:Y:S01]  /*30b0*/  FFMA.FTZ R144, R144, R154, R153 ;  /* 0x0000009a90907223 */ /* 0x000fe20000010099 */
[----:B------:R-:W-:-:S02]  /*30c0*/  @P0 MOV R46, R2 ;  /* 0x00000002002e0202 */ /* 0x000fc40000000f00 */
[----:B------:R-:W-:Y:S01]  /*30d0*/  @P0 SHF.R.U64 R138, R2, 0x10, R3 ;  /* 0x00000010028a0819 */ /* 0x000fe20000001203 */
[-CC-:B------:R-:W-:Y:S02]  /*30e0*/  FFMA.FTZ R143, R143, R154.reuse, R153.reuse ;  /* 0x0000009a8f8f7223 */ /* 0x180fe40000010099 */
[----:B------:R-:W-:Y:S02]  /*30f0*/  FADD.FTZ R144, R145, -R144 ;  /* 0x8000009091907221 */ /* 0x000fe40000010000 */
[-CC-:B------:R-:W-:Y:S01]  /*3100*/  FFMA.FTZ R147, R147, R154.reuse, R153.reuse ;  /* 0x0000009a93937223 */ /* 0x180fe20000010099 */
[----:B0-----:R-:W-:Y:S01]  /*3110*/  @P0 HADD2.F32 R44, -RZ, R46.H0_H0 ;  /* 0x2000002eff2c0230 */ /* 0x001fe20000004100 */
[----:B------:R-:W-:Y:S01]  /*3120*/  FFMA.FTZ R148, R148, R154, R153 ;  /* 0x0000009a94947223 */ /* 0x000fe20000010099 */
[----:B------:R-:W-:Y:S01]  /*3130*/  @P0 HADD2.F32 R46, -RZ, R138.H0_H0 ;  /* 0x2000008aff2e0230 */ /* 0x000fe20000004100 */
[----:B------:R-:W-:Y:S01]  /*3140*/  FADD.FTZ R142, R142, -R143 ;  /* 0x8000008f8e8e7221 */ /* 0x000fe20000010000 */
[----:B------:R-:W-:Y:S01]  /*3150*/  @P0 MOV R45, R3 ;  /* 0x00000003002d0202 */ /* 0x000fe20000000f00 */
[----:B------:R-:W-:Y:S01]  /*3160*/  FMUL.FTZ R119, R125, R144 ;  /* 0x000000907d777220 */ /* 0x000fe20000410000 */
[----:B------:R-:W-:Y:S01]  /*3170*/  @P0 SHF.R.U32.HI R62, RZ, 0x10, R3 ;  /* 0x00000010ff3e0819 */ /* 0x000fe20000011603 */
[----:B------:R-:W-:-:S02]  /*3180*/  FADD.FTZ R146, R146, -R147 ;  /* 0x8000009392927221 */ /* 0x000fc40000010000 */
[----:B------:R-:W-:Y:S01]  /*3190*/  FADD.FTZ R148, R149, -R148 ;  /* 0x8000009495947221 */ /* 0x000fe20000010000 */
[----:B------:R-:W-:Y:S01]  /*31a0*/  @P6 SHF.R.U32.HI R118, RZ, 0x10, R47 ;  /* 0x00000010ff766819 */ /* 0x000fe2000001162f */
[----:B------:R-:W-:Y:S02]  /*31b0*/  FMUL.FTZ R63, R125, R142 ;  /* 0x0000008e7d3f7220 */ /* 0x000fe40000410000 */
[----:B------:R-:W-:Y:S01]  /*31c0*/  @P0 FADD.FTZ R119, R119, R46 ;  /* 0x0000002e77770221 */ /* 0x000fe20000010000 */
[----:B------:R-:W-:Y:S01]  /*31d0*/  @P0 HADD2.F32 R62, -RZ, R62.H0_H0 ;  /* 0x2000003eff3e0230 */ /* 0x000fe20000004100 */
[C---:B------:R-:W-:Y:S02]  /*31e0*/  FMUL.FTZ R141, R125.reuse, R146 ;  /* 0x000000927d8d7220 */ /* 0x040fe40000410000 */
[----:B------:R-:W-:Y:S02]  /*31f0*/  FMUL.FTZ R125, R125, R148 ;  /* 0x000000947d7d7220 */ /* 0x000fe40000410000 */
[----:B------:R-:W-:Y:S01]  /*3200*/  @P0 FADD.FTZ R63, R63, R44 ;  /* 0x0000002c3f3f0221 */ /* 0x000fe20000010000 */
[----:B------:R-:W-:Y:S01]  /*3210*/  HFMA2.MMA R44, -RZ, RZ, 0, 0 ;  /* 0x00000000ff2c7435 */ /* 0x000fe200000001ff */
[----:B------:R-:W-:Y:S01]  /*3220*/  @P0 FADD.FTZ R125, R125, R62 ;  /* 0x0000003e7d7d0221 */ /* 0x000fe20000010000 */
[----:B------:R-:W-:Y:S01]  /*3230*/  MOV R47, RZ ;  /* 0x000000ff002f7202 */ /* 0x000fe20000000f00 */
[----:B------:R-:W-:Y:S01]  /*3240*/  IMAD.MOV.U32 R48, RZ, RZ, RZ ;  /* 0x000000ffff307224 */ /* 0x000fe200078e00ff */
[----:B---3--:R-:W-:-:S02]  /*3250*/  @P3 MOV R46, R60 ;  /* 0x0000003c002e3202 */ /* 0x008fc40000000f00 */
[----:B------:R-:W-:Y:S01]  /*3260*/  @P4 SHF.R.U64 R49, R60, 0x10, R61 ;  /* 0x000000103c314819 */ /* 0x000fe2000000123d */
[----:B------:R-:W-:Y:S02]  /*3270*/  @P0 HADD2.F32 R60, -RZ, R45.H0_H0 ;  /* 0x2000002dff3c0230 */ /* 0x000fe40000004100 */
[----:B------:R-:W-:Y:S02]  /*3280*/  @P6 HADD2.F32 R45, -RZ, R118.H0_H0 ;  /* 0x20000076ff2d6230 */ /* 0x000fe40000004100 */
[----:B------:R-:W-:Y:S01]  /*3290*/  @P3 HADD2.F32 R46, -RZ, R46.H0_H0 ;  /* 0x2000002eff2e3230 */ /* 0x000fe20000004100 */
[----:B------:R-:W-:Y:S01]  /*32a0*/  @P0 FADD.FTZ R141, R141, R60 ;  /* 0x0000003c8d8d0221 */ /* 0x000fe20000010000 */
[----:B------:R-:W-:Y:S01]  /*32b0*/  @P4 HADD2.F32 R49, -RZ, R49.H0_H0 ;  /* 0x20000031ff314230 */ /* 0x000fe20000004100 */
[----:B------:R-:W-:Y:S01]  /*32c0*/  @P6 FMUL.FTZ R44, R150, R45 ;  /* 0x0000002d962c6220 */ /* 0x000fe20000410000 */
[----:B------:R-:W-:Y:S01]  /*32d0*/  @P1 F2FP.PACK_AB R45, RZ, R119 ;  /* 0x00000077ff2d123e */ /* 0x000fe200000000ff */
[----:B------:R-:W-:Y:S01]  /*32e0*/  @P3 FMUL.FTZ R47, R173, R46 ;  /* 0x0000002ead2f3220 */ /* 0x000fe20000410000 */
[----:B------:R-:W-:Y:S01]  /*32f0*/  @P1 F2FP.PACK_AB R46, RZ, R141 ;  /* 0x0000008dff2e123e */ /* 0x000fe200000000ff */
[----:B------:R-:W-:Y:S01]  /*3300*/  @P4 FMUL.FTZ R48, R164, R49 ;  /* 0x00000031a4304220 */ /* 0x000fe20000410000 */
[----:B------:R-:W-:Y:S01]  /*3310*/  @P1 F2FP.PACK_AB R49, RZ, R125 ;  /* 0x0000007dff31123e */ /* 0x000fe200000000ff */
[----:B------:R-:W-:-:S02]  /*3320*/  FMUL.FTZ R119, R119, R134 ;  /* 0x0000008677777220 */ /* 0x000fc40000410000 */
[-C--:B------:R-:W-:Y:S02]  /*3330*/  FMUL.FTZ R141, R141, R134.reuse ;  /* 0x000000868d8d7220 */ /* 0x080fe40000410000 */
[-C--:B------:R-:W-:Y:S02]  /*3340*/  FMUL.FTZ R125, R125, R134.reuse ;  /* 0x000000867d7d7220 */ /* 0x080fe40000410000 */
[----:B------:R-:W-:Y:S01]  /*3350*/  FMUL.FTZ R134, R63, R134 ;  /* 0x000000863f867220 */ /* 0x000fe20000410000 */
[C---:B------:R-:W-:Y:S02]  /*3360*/  LOP3.LUT P0, RZ, R133.reuse, 0xff, RZ, 0xc0, !PT ;  /* 0x000000ff85ff7812 */ /* 0x040fe4000780c0ff */
[C---:B------:R-:W-:Y:S02]  /*3370*/  LOP3.LUT P3, RZ, R133.reuse, 0xff00, RZ, 0xc0, !PT ;  /* 0x0000ff0085ff7812 */ /* 0x040fe4000786c0ff */
[C---:B------:R-:W-:Y:S02]  /*3380*/  LOP3.LUT P4, RZ, R133.reuse, 0xff0000, RZ, 0xc0, !PT ;  /* 0x00ff000085ff7812 */ /* 0x040fe4000788c0ff */
[----:B------:R-:W-:Y:S01]  /*3390*/  LOP3.LUT P6, RZ, R133, 0xff000000, RZ, 0xc0, !PT ;  /* 0xff00000085ff7812 */ /* 0x000fe200078cc0ff */
[----:B------:R-:W-:Y:S01]  /*33a0*/  FMUL.FTZ R133, R134, c[0x0][0x1e8] ;  /* 0x00007a0086857a20 */ /* 0x000fe20000410000 */
[----:B------:R-:W-:-:S02]  /*33b0*/  @P1 F2FP.PACK_AB R63, RZ, R63 ;  /* 0x0000003fff3f123e */ /* 0x000fc400000000ff */
[----:B------:R-:W-:Y:S01]  /*33c0*/  @P1 PRMT R135, R45, 0x7610, R135 ;  /* 0x000076102d871816 */ /* 0x000fe20000000087 */
[----:B------:R-:W-:Y:S01]  /*33d0*/  FMUL.FTZ R45, R4, R133 ;  /* 0x00000085042d7220 */ /* 0x000fe20000410000 */
[----:B------:R-:W-:Y:S02]  /*33e0*/  @P1 PRMT R136, R46, 0x7610, R136 ;  /* 0x000076102e881816 */ /* 0x000fe40000000088 */
[----:B------:R-:W-:Y:S02]  /*33f0*/  @P2 MOV R46, R61 ;  /* 0x0000003d002e2202 */ /* 0x000fe40000000f00 */
[----:B------:R-:W-:Y:S02]  /*3400*/  @P1 PRMT R139, R63, 0x7610, R139 ;  /* 0x000076103f8b1816 */ /* 0x000fe4000000008b */
[----:B------:R-:W-:Y:S02]  /*3410*/  @P5 SHF.R.U32.HI R63, RZ, 0x10, R61 ;  /* 0x00000010ff3f5819 */ /* 0x000fe4000001163d */
[----:B------:R-:W-:Y:S01]  /*3420*/  FSEL R61, R45, RZ, P0 ;  /* 0x000000ff2d3d7208 */ /* 0x000fe20000000000 */
[----:B------:R-:W-:Y:S01]  /*3430*/  HFMA2.MMA R45, -RZ, RZ, 0, 0 ;  /* 0x00000000ff2d7435 */ /* 0x000fe200000001ff */
[----:B------:R-:W-:Y:S01]  /*3440*/  @P2 HADD2.F32 R46, -RZ, R46.H0_H0 ;  /* 0x2000002eff2e2230 */ /* 0x000fe20000004100 */
[----:B------:R-:W-:-:S02]  /*3450*/  FMUL.FTZ R118, R119, c[0x0][0x1e8] ;  /* 0x00007a0077767a20 */ /* 0x000fc40000410000 */
[----:B------:R-:W-:Y:S01]  /*3460*/  FMUL.FTZ R134, R125, c[0x0][0x1e8] ;  /* 0x00007a007d867a20 */ /* 0x000fe20000410000 */
[----:B------:R-:W-:Y:S01]  /*3470*/  @P1 PRMT R137, R49, 0x7610, R137 ;  /* 0x0000761031891816 */ /* 0x000fe20000000089 */
[----:B------:R-:W-:Y:S02]  /*3480*/  FMUL.FTZ R141, R141, c[0x0][0x1e8] ;  /* 0x00007a008d8d7a20 */ /* 0x000fe40000410000 */
[----:B------:R-:W-:Y:S02]  /*3490*/  @P2 FMUL.FTZ R45, R175, R46 ;  /* 0x0000002eaf2d2220 */ /* 0x000fe40000410000 */
[----:B------:R-:W-:Y:S02]  /*34a0*/  FMUL.FTZ R49, R5, R118 ;  /* 0x0000007605317220 */ /* 0x000fe40000410000 */
[----:B------:R-:W-:Y:S02]  /*34b0*/  FMUL.FTZ R46, R7, R134 ;  /* 0x00000086072e7220 */ /* 0x000fe40000410000 */
[----:B------:R-:W-:Y:S01]  /*34c0*/  FADD.FTZ R105, R44, R105 ;  /* 0x000000692c697221 */ /* 0x000fe20000010000 */
[----:B------:R0:W1:Y:S01]  /*34d0*/  F2F.F16.F32 R119, R61 ;  /* 0x0000003d00777304 */ /* 0x0000620000200800 */
[----:B------:R-:W-:Y:S01]  /*34e0*/  FMUL.FTZ R44, R6, R141 ;  /* 0x0000008d062c7220 */ /* 0x000fe20000410000 */
[----:B------:R-:W-:Y:S01]  /*34f0*/  FSEL R62, R49, RZ, P3 ;  /* 0x000000ff313e7208 */ /* 0x000fe20001800000 */
[----:B------:R-:W-:Y:S01]  /*3500*/  @P5 HADD2.F32 R49, -RZ, R63.H0_H0 ;  /* 0x2000003fff315230 */ /* 0x000fe20000004100 */
[----:B------:R-:W-:-:S02]  /*3510*/  FADD.FTZ R108, R47, R108 ;  /* 0x0000006c2f6c7221 */ /* 0x000fc40000010000 */
[----:B------:R-:W-:Y:S01]  /*3520*/  FADD.FTZ R107, R48, R107 ;  /* 0x0000006b306b7221 */ /* 0x000fe20000010000 */
[----:B0-----:R-:W-:Y:S02]  /*3530*/  FSEL R61, R46, RZ, P6 ;  /* 0x000000ff2e3d7208 */ /* 0x001fe40003000000 */
[----:B------:R-:W-:Y:S01]  /*3540*/  FSEL R47, R44, RZ, P4 ;  /* 0x000000ff2c2f7208 */ /* 0x000fe20002000000 */
[----:B------:R-:W0:Y:S01]  /*3550*/  F2F.F16.F32 R62, R62 ;  /* 0x0000003e003e7304 */ /* 0x000e220000200800 */
[----:B------:R-:W-:Y:S01]  /*3560*/  MOV R60, RZ ;  /* 0x000000ff003c7202 */ /* 0x000fe20000000f00 */
[----:B------:R-:W-:Y:S01]  /*3570*/  @P5 FMUL.FTZ R60, R162, R49 ;  /* 0x00000031a23c5220 */ /* 0x000fe20000410000 */
[----:B------:R-:W-:Y:S01]  /*3580*/  HFMA2.MMA R49, -RZ, RZ, 0, 0 ;  /* 0x00000000ff317435 */ /* 0x000fe200000001ff */
[----:B------:R-:W-:Y:S01]  /*3590*/  FADD.FTZ R110, R45, R110 ;  /* 0x0000006e2d6e7221 */ /* 0x000fe20000010000 */
[----:B------:R-:W-:-:S03]  /*35a0*/  HFMA2.MMA R45, -RZ, RZ, 0, 0 ;  /* 0x00000000ff2d7435 */ /* 0x000fc600000001ff */
[----:B------:R-:W3:Y:S01]  /*35b0*/  F2F.F16.F32 R61, R61 ;  /* 0x0000003d003d7304 */ /* 0x000ee20000200800 */
[----:B------:R-:W-:-:S07]  /*35c0*/  MOV R46, RZ ;  /* 0x000000ff002e7202 */ /* 0x000fce0000000f00 */
[----:B------:R4:W0:Y:S01]  /*35d0*/  F2F.F16.F32 R125, R47 ;  /* 0x0000002f007d7304 */ /* 0x0008220000200800 */
        /* <DEDUP_REMOVED lines=12> */
[----:B--2---:R-:W-:Y:S01]  /*36a0*/  @P3 SHF.R.U64 R63, R50, 0x10, R51 ;  /* 0x00000010323f3819 */ /* 0x004fe20000001233 */
[----:B------:R-:W-:Y:S01]  /*36b0*/  @P0 IMAD.MOV.U32 R44, RZ, RZ, R50 ;  /* 0x000000ffff2c0224 */ /* 0x000fe200078e0032 */
[----:B------:R-:W-:-:S02]  /*36c0*/  @P4 MOV R48, R51 ;  /* 0x0000003300304202 */ /* 0x000fc40000000f00 */
[----:B------:R-:W-:Y:S01]  /*36d0*/  @P6 SHF.R.U32.HI R51, RZ, 0x10, R51 ;  /* 0x00000010ff336819 */ /* 0x000fe20000011633 */
[----:B----4-:R-:W-:Y:S02]  /*36e0*/  @P3 HADD2.F32 R47, -RZ, R63.H0_H0 ;  /* 0x2000003fff2f3230 */ /* 0x010fe40000004100 */
[----:B------:R-:W-:Y:S02]  /*36f0*/  @P0 HADD2.F32 R44, -RZ, R44.H0_H0 ;  /* 0x2000002cff2c0230 */ /* 0x000fe40000004100 */
[----:B------:R-:W-:Y:S02]  /*3700*/  @P4 HADD2.F32 R48, -RZ, R48.H0_H0 ;  /* 0x20000030ff304230 */ /* 0x000fe40000004100 */
[----:B------:R-:W-:Y:S01]  /*3710*/  @P6 HADD2.F32 R51, -RZ, R51.H0_H0 ;  /* 0x20000033ff336230 */ /* 0x000fe20000004100 */
[----:B------:R-:W-:Y:S02]  /*3720*/  IMAD.MOV.U32 R50, RZ, RZ, RZ ;  /* 0x000000ffff327224 */ /* 0x000fe400078e00ff */
[----:B------:R-:W-:-:S02]  /*3730*/  @P0 FMUL.FTZ R45, R133, R44 ;  /* 0x0000002c852d0220 */ /* 0x000fc40000410000 */
[----:B------:R-:W-:Y:S02]  /*3740*/  @P3 FMUL.FTZ R46, R118, R47 ;  /* 0x0000002f762e3220 */ /* 0x000fe40000410000 */
[----:B------:R-:W-:Y:S02]  /*3750*/  @P4 FMUL.FTZ R49, R141, R48 ;  /* 0x000000308d314220 */ /* 0x000fe40000410000 */
[----:B------:R-:W-:Y:S02]  /*3760*/  @P6 FMUL.FTZ R50, R134, R51 ;  /* 0x0000003386326220 */ /* 0x000fe40000410000 */
[----:B------:R-:W-:Y:S02]  /*3770*/  FADD.FTZ R112, R45, R112 ;  /* 0x000000702d707221 */ /* 0x000fe40000010000 */
[----:B------:R-:W-:Y:S02]  /*3780*/  FADD.FTZ R111, R46, R111 ;  /* 0x0000006f2e6f7221 */ /* 0x000fe40000010000 */
[----:B------:R-:W-:-:S02]  /*3790*/  FADD.FTZ R114, R49, R114 ;  /* 0x0000007231727221 */ /* 0x000fc40000010000 */
[----:B------:R-:W-:Y:S01]  /*37a0*/  FADD.FTZ R113, R50, R113 ;  /* 0x0000007132717221 */ /* 0x000fe20000010000 */
[----:B------:R-:W-:Y:S05]  /*37b0*/  @!P1 BRA `(.L_x_6042) ;  /* 0x0000008000009947 */ /* 0x000fea0003800000 */
[----:B01-3--:R-:W-:Y:S02]  /*37c0*/  LOP3.LUT R46, R135, 0xffff, RZ, 0xc0, !PT ;  /* 0x0000ffff872e7812 */ /* 0x00bfe400078ec0ff */
[----:B------:R-:W-:Y:S02]  /*37d0*/  IADD3 R44, P0, R127, c[0x0][0x258], RZ ;  /* 0x000096007f2c7a10 */ /* 0x000fe40007f1e0ff */
[----:B------:R-:W-:Y:S01]  /*37e0*/  PRMT R49, R136, 0x5410, R137 ;  /* 0x0000541088317816 */ /* 0x000fe20000000089 */
[----:B------:R-:W-:Y:S01]  /*37f0*/  IMAD.WIDE.U32 R46, R46, 0x10000, RZ ;  /* 0x000100002e2e7825 */ /* 0x000fe200078e00ff */
[----:B------:R-:W-:-:S04]  /*3800*/  IADD3.X R45, R126, c[0x0][0x25c], RZ, P0, !PT ;  /* 0x000097007e2d7a10 */ /* 0x000fc800007fe4ff */
[----:B------:R-:W-:Y:S02]  /*3810*/  LOP3.LUT R47, R49, R47, RZ, 0xfc, !PT ;  /* 0x0000002f312f7212 */ /* 0x000fe400078efcff */
[----:B------:R-:W-:-:S05]  /*3820*/  LOP3.LUT R46, R46, 0xffff, R139, 0xf8, !PT ;  /* 0x0000ffff2e2e7812 */ /* 0x000fca00078ef88b */
[----:B------:R0:W-:Y:S02]  /*3830*/  STG.E.64 [R44.64], R46 ;  /* 0x0000002e2c007986 */ /* 0x0001e4000c101b04 */
.L_x_6042:
        /* <DEDUP_REMOVED lines=13> */
.L_x_6043:
        /* <DEDUP_REMOVED lines=59> */
.L_x_6039:
        /* <DEDUP_REMOVED lines=25> */
.L_x_6040:
[----:B------:R-:W-:Y:S01]  /*3e50*/  HFMA2.MMA R48, -RZ, RZ, 0, 9.5367431640625e-07 ;  /* 0x00000010ff307435 */ /* 0x000fe200000001ff */
[----:B------:R-:W-:-:S02]  /*3e60*/  MOV R47, R49 ;  /* 0x00000031002f7202 */ /* 0x000fc40000000f00 */
[----:B------:R-:W-:Y:S02]  /*3e70*/  MOV R50, 0x1f ;  /* 0x0000001f00327802 */ /* 0x000fe40000000f00 */
[----:B------:R-:W-:Y:S02]  /*3e80*/  MOV R61, 0xffffffff ;  /* 0xffffffff003d7802 */ /* 0x000fe40000000f00 */
[----:B------:R-:W-:Y:S02]  /*3e90*/  MOV R44, 0x3eb0 ;  /* 0x00003eb0002c7802 */ /* 0x000fe40000000f00 */
[----:B-----5:R-:W-:Y:S05]  /*3ea0*/  CALL.REL.NOINC `($__internal_115_$__cuda_sm70_shflsync_down_p) ;  /* 0x0000046000007944 */ /* 0x020fea0003c00000 */
[----:B-1----:R-:W-:Y:S01]  /*3eb0*/  MOV R46, R47 ;  /* 0x0000002f002e7202 */ /* 0x002fe20000000f00 */
[----:B0-----:R-:W-:Y:S05]  /*3ec0*/  BRA `(.L_x_6045) ;  /* 0xffffd9d000007947 */ /* 0x001fea000383ffff */
.L_x_6041:
[----:B------:R-:W-:Y:S01]  /*3ed0*/  HFMA2.MMA R48, -RZ, RZ, 0, 9.5367431640625e-07 ;  /* 0x00000010ff307435 */ /* 0x000fe200000001ff */
[----:B------:R-:W-:Y:S01]  /*3ee0*/  IMAD.MOV.U32 R47, RZ, RZ, R51 ;  /* 0x000000ffff2f7224 */ /* 0x000fe200078e0033 */
[----:B------:R-:W-:Y:S02]  /*3ef0*/  MOV R50, 0x1f ;  /* 0x0000001f00327802 */ /* 0x000fe40000000f00 */
[----:B------:R-:W-:Y:S02]  /*3f00*/  MOV R61, 0xffffffff ;  /* 0xffffffff003d7802 */ /* 0x000fe40000000f00 */
[----:B------:R-:W-:-:S02]  /*3f10*/  MOV R44, 0x3f30 ;  /* 0x00003f30002c7802 */ /* 0x000fc40000000f00 */
[----:B01---5:R-:W-:Y:S05]  /*3f20*/  CALL.REL.NOINC `($__internal_115_$__cuda_sm70_shflsync_down_p) ;  /* 0x000003e000007944 */ /* 0x023fea0003c00000 */
[----:B------:R-:W-:Y:S01]  /*3f30*/  FADD.FTZ R49, R49, R46 ;  /* 0x0000002e31317221 */ /* 0x000fe20000010000 */
[----:B0-----:R-:W-:Y:S01]  /*3f40*/  HFMA2.MMA R48, -RZ, RZ, 0, 4.76837158203125e-07 ;  /* 0x00000008ff307435 */ /* 0x001fe200000001ff */
[----:B-1----:R-:W-:Y:S01]  /*3f50*/  FADD.FTZ R60, R51, R47 ;  /* 0x0000002f333c7221 */ /* 0x002fe20000010000 */
[----:B------:R-:W-:Y:S01]  /*3f60*/  MOV R50, 0x1f ;  /* 0x0000001f00327802 */ /* 0x000fe20000000f00 */
[----:B------:R-:W-:Y:S01]  /*3f70*/  IMAD.MOV.U32 R61, RZ, RZ, -0x1 ;  /* 0xffffffffff3d7424 */ /* 0x000fe200078e00ff */
[----:B------:R-:W-:-:S02]  /*3f80*/  MOV R47, R49 ;  /* 0x00000031002f7202 */ /* 0x000fc40000000f00 */
[----:B------:R-:W-:Y:S02]  /*3f90*/  MOV R44, 0x3fb0 ;  /* 0x00003fb0002c7802 */ /* 0x000fe40000000f00 */
[----:B------:R-:W-:Y:S05]  /*3fa0*/  CALL.REL.NOINC `($__internal_115_$__cuda_sm70_shflsync_down_p) ;  /* 0x0000036000007944 */ /* 0x000fea0003c00000 */
[----:B0-----:R-:W-:Y:S01]  /*3fb0*/  HFMA2.MMA R48, -RZ, RZ, 0, 4.76837158203125e-07 ;  /* 0x00000008ff307435 */ /* 0x001fe200000001ff */
[----:B-1----:R-:W-:Y:S01]  /*3fc0*/  MOV R46, R47 ;  /* 0x0000002f002e7202 */ /* 0x002fe20000000f00 */
[----:B------:R-:W-:Y:S01]  /*3fd0*/  IMAD.MOV.U32 R61, RZ, RZ, -0x1 ;  /* 0xffffffffff3d7424 */ /* 0x000fe200078e00ff */
[----:B------:R-:W-:Y:S02]  /*3fe0*/  MOV R47, R60 ;  /* 0x0000003c002f7202 */ /* 0x000fe40000000f00 */
[----:B------:R-:W-:Y:S02]  /*3ff0*/  MOV R50, 0x1f ;  /* 0x0000001f00327802 */ /* 0x000fe40000000f00 */
[----:B------:R-:W-:Y:S02]  /*4000*/  MOV R44, 0x4020 ;  /* 0x00004020002c7802 */ /* 0x000fe40000000f00 */
[----:B------:R-:W-:Y:S05]  /*4010*/  CALL.REL.NOINC `($__internal_115_$__cuda_sm70_shflsync_down_p) ;  /* 0x000002f000007944 */ /* 0x000fea0003c00000 */
[----:B------:R-:W-:Y:S01]  /*4020*/  FADD.FTZ R49, R46, R49 ;  /* 0x000000312e317221 */ /* 0x000fe20000010000 */
[----:B0-----:R-:W-:Y:S01]  /*4030*/  HFMA2.MMA R48, -RZ, RZ, 0, 2.384185791015625e-07 ;  /* 0x00000004ff307435 */ /* 0x001fe200000001ff */
[----:B-1----:R-:W-:Y:S01]  /*4040*/  FADD.FTZ R60, R60, R47 ;  /* 0x0000002f3c3c7221 */ /* 0x002fe20000010000 */
[----:B------:R-:W-:-:S02]  /*4050*/  MOV R50, 0x1f ;  /* 0x0000001f00327802 */ /* 0x000fc40000000f00 */
[----:B------:R-:W-:Y:S02]  /*4060*/  MOV R61, 0xffffffff ;  /* 0xffffffff003d7802 */ /* 0x000fe40000000f00 */
[----:B------:R-:W-:Y:S02]  /*4070*/  MOV R47, R49 ;  /* 0x00000031002f7202 */ /* 0x000fe40000000f00 */
[----:B------:R-:W-:Y:S02]  /*4080*/  MOV R44, 0x40a0 ;  /* 0x000040a0002c7802 */ /* 0x000fe40000000f00 */
[----:B------:R-:W-:Y:S05]  /*4090*/  CALL.REL.NOINC `($__internal_115_$__cuda_sm70_shflsync_down_p) ;  /* 0x0000027000007944 */ /* 0x000fea0003c00000 */
[----:B0-----:R-:W-:Y:S01]  /*40a0*/  HFMA2.MMA R48, -RZ, RZ, 0, 2.384185791015625e-07 ;  /* 0x00000004ff307435 */ /* 0x001fe200000001ff */
[----:B-1----:R-:W-:Y:S01]  /*40b0*/  MOV R46, R47 ;  /* 0x0000002f002e7202 */ /* 0x002fe20000000f00 */
[----:B------:R-:W-:Y:S01]  /*40c0*/  IMAD.MOV.U32 R47, RZ, RZ, R60 ;  /* 0x000000ffff2f7224 */ /* 0x000fe200078e003c */
[----:B------:R-:W-:Y:S02]  /*40d0*/  MOV R50, 0x1f ;  /* 0x0000001f00327802 */ /* 0x000fe40000000f00 */
[----:B------:R-:W-:Y:S02]  /*40e0*/  MOV R61, 0xffffffff ;  /* 0xffffffff003d7802 */ /* 0x000fe40000000f00 */
[----:B------:R-:W-:-:S02]  /*40f0*/  MOV R44, 0x4110 ;  /* 0x00004110002c7802 */ /* 0x000fc40000000f00 */
[----:B------:R-:W-:Y:S05]  /*4100*/  CALL.REL.NOINC `($__internal_115_$__cuda_sm70_shflsync_down_p) ;  /* 0x0000020000007944 */ /* 0x000fea0003c00000 */
[----:B------:R-:W-:Y:S01]  /*4110*/  FADD.FTZ R49, R46, R49 ;  /* 0x000000312e317221 */ /* 0x000fe20000010000 */
[----:B0-----:R-:W-:Y:S01]  /*4120*/  HFMA2.MMA R48, -RZ, RZ, 0, 1.1920928955078125e-07 ;  /* 0x00000002ff307435 */ /* 0x001fe200000001ff */
[----:B-1----:R-:W-:Y:S01]  /*4130*/  FADD.FTZ R60, R60, R47 ;  /* 0x0000002f3c3c7221 */ /* 0x002fe20000010000 */
[----:B------:R-:W-:Y:S01]  /*4140*/  MOV R50, 0x1f ;  /* 0x0000001f00327802 */ /* 0x000fe20000000f00 */
[----:B------:R-:W-:Y:S01]  /*4150*/  IMAD.MOV.U32 R61, RZ, RZ, -0x1 ;  /* 0xffffffffff3d7424 */ /* 0x000fe200078e00ff */
[----:B------:R-:W-:-:S02]  /*4160*/  MOV R47, R49 ;  /* 0x00000031002f7202 */ /* 0x000fc40000000f00 */
[----:B------:R-:W-:Y:S02]  /*4170*/  MOV R44, 0x4190 ;  /* 0x00004190002c7802 */ /* 0x000fe40000000f00 */
[----:B------:R-:W-:Y:S05]  /*4180*/  CALL.REL.NOINC `($__internal_115_$__cuda_sm70_shflsync_down_p) ;  /* 0x0000018000007944 */ /* 0x000fea0003c00000 */
[----:B0-----:R-:W-:Y:S01]  /*4190*/  HFMA2.MMA R48, -RZ, RZ, 0, 1.1920928955078125e-07 ;  /* 0x00000002ff307435 */ /* 0x001fe200000001ff */
[----:B-1----:R-:W-:Y:S01]  /*41a0*/  MOV R46, R47 ;  /* 0x0000002f002e7202 */ /* 0x002fe20000000f00 */
[----:B------:R-:W-:Y:S01]  /*41b0*/  IMAD.MOV.U32 R61, RZ, RZ, -0x1 ;  /* 0xffffffffff3d7424 */ /* 0x000fe200078e00ff */
[----:B------:R-:W-:Y:S02]  /*41c0*/  MOV R47, R60 ;  /* 0x0000003c002f7202 */ /* 0x000fe40000000f00 */
[----:B------:R-:W-:Y:S02]  /*41d0*/  MOV R50, 0x1f ;  /* 0x0000001f00327802 */ /* 0x000fe40000000f00 */
[----:B------:R-:W-:Y:S02]  /*41e0*/  MOV R44, 0x4200 ;  /* 0x00004200002c7802 */ /* 0x000fe40000000f00 */
[----:B------:R-:W-:Y:S05]  /*41f0*/  CALL.REL.NOINC `($__internal_115_$__cuda_sm70_shflsync_down_p) ;  /* 0x0000011000007944 */ /* 0x000fea0003c00000 */
[----:B------:R-:W-:Y:S01]  /*4200*/  FADD.FTZ R49, R46, R49 ;  /* 0x000000312e317221 */ /* 0x000fe20000010000 */
[----:B0-----:R-:W-:Y:S01]  /*4210*/  HFMA2.MMA R48, -RZ, RZ, 0, 5.9604644775390625e-08 ;  /* 0x00000001ff307435 */ /* 0x001fe200000001ff */
[----:B-1----:R-:W-:Y:S01]  /*4220*/  FADD.FTZ R51, R60, R47 ;  /* 0x0000002f3c337221 */ /* 0x002fe20000010000 */
[----:B------:R-:W-:-:S02]  /*4230*/  MOV R50, 0x1f ;  /* 0x0000001f00327802 */ /* 0x000fc40000000f00 */
[----:B------:R-:W-:Y:S02]  /*4240*/  MOV R61, 0xffffffff ;  /* 0xffffffff003d7802 */ /* 0x000fe40000000f00 */
[----:B------:R-:W-:Y:S02]  /*4250*/  MOV R47, R49 ;  /* 0x00000031002f7202 */ /* 0x000fe40000000f00 */
[----:B------:R-:W-:Y:S02]  /*4260*/  MOV R44, 0x4280 ;  /* 0x00004280002c7802 */ /* 0x000fe40000000f00 */
[----:B------:R-:W-:Y:S05]  /*4270*/  CALL.REL.NOINC `($__internal_115_$__cuda_sm70_shflsync_down_p) ;  /* 0x0000009000007944 */ /* 0x000fea0003c00000 */
[----:B0-----:R-:W-:Y:S01]  /*4280*/  HFMA2.MMA R48, -RZ, RZ, 0, 5.9604644775390625e-08 ;  /* 0x00000001ff307435 */ /* 0x001fe200000001ff */
[----:B-1----:R-:W-:Y:S01]  /*4290*/  MOV R62, R47 ;  /* 0x0000002f003e7202 */ /* 0x002fe20000000f00 */
[----:B------:R-:W-:Y:S01]  /*42a0*/  IMAD.MOV.U32 R47, RZ, RZ, R51 ;  /* 0x000000ffff2f7224 */ /* 0x000fe200078e0033 */
[----:B------:R-:W-:Y:S02]  /*42b0*/  MOV R50, 0x1f ;  /* 0x0000001f00327802 */ /* 0x000fe40000000f00 */
[----:B------:R-:W-:Y:S02]  /*42c0*/  MOV R61, 0xffffffff ;  /* 0xffffffff003d7802 */ /* 0x000fe40000000f00 */
[----:B------:R-:W-:-:S02]  /*42d0*/  MOV R44, 0x42f0 ;  /* 0x000042f0002c7802 */ /* 0x000fc40000000f00 */
[----:B------:R-:W-:Y:S05]  /*42e0*/  CALL.REL.NOINC `($__internal_115_$__cuda_sm70_shflsync_down_p) ;  /* 0x0000002000007944 */ /* 0x000fea0003c00000 */
[----:B-1----:R-:W-:Y:S01]  /*42f0*/  MOV R44, R47 ;  /* 0x0000002f002c7202 */ /* 0x002fe20000000f00 */
[----:B0-----:R-:W-:Y:S05]  /*4300*/  BRA `(.L_x_6046) ;  /* 0xffffd6b000007947 */ /* 0x001fea000383ffff */
        .weak           $__internal_115_$__cuda_sm70_shflsync_down_p
        .type           $__internal_115_$__cuda_sm70_shflsync_down_p,@function
        .size           $__internal_115_$__cuda_sm70_shflsync_down_p,(.L_x_9859 - $__internal_115_$__cuda_sm70_shflsync_down_p)
$__internal_115_$__cuda_sm70_shflsync_down_p:
[----:B------:R-:W-:Y:S01]  /*4310*/  HFMA2.MMA R45, -RZ, RZ, 0, 0 ;  /* 0x00000000ff2d7435 */ /* 0x000fe200000001ff */
[----:B------:R-:W-:Y:S04]  /*4320*/  WARPSYNC R61 ;  /* 0x0000003d00007348 */ /* 0x000fe80003800000 */
[----:B------:R0:W1:Y:S01]  /*4330*/  SHFL.DOWN PT, R47, R47, R48, R50 ;  /* 0x080000302f2f7389 */ /* 0x00006200000e0032 */
[----:B------:R-:W-:Y:S05]  /*4340*/  RET.REL.NODEC R44 `(_ZN10layer_norm13ln_bwd_kernelINS_13Kernel_traitsIf6__halfS2_S2_fjLj2560ELj1ELj1ELj4ELj8ENS_18Kernel_traits_baseILj2560EfS2_S2_S2_fjLj128EEEEELb1ELb1ELb0ELb1EEEvNS_9BwdParamsE) ;  /* 0xffffbcb02c007950 */ /* 0x000fea0003c3ffff */
.L_x_6047:
        /* <DEDUP_REMOVED lines=11> */
.L_x_9859:


//--------------------- .text._ZN10layer_norm22ln_bwd_finalize_kernelINS_22Kernel_traits_finalizeILj2560Ef6__halfS2_S2_fjLb1ELj1024ELj4ENS_18Kernel_traits_baseILj2560EfS2_S2_S2_fjLj1024EEEEELb1ELb0EEEvNS_9BwdParamsE --------------------------
	.section	.text._ZN10layer_norm22ln_bwd_finalize_kernelINS_22Kernel_traits_finalizeILj2560Ef6__halfS2_S2_fjLb1ELj1024ELj4ENS_18Kernel_traits_baseILj2560EfS2_S2_S2_fjLj1024EEEEELb1ELb0EEEvNS_9BwdParamsE,"ax",@progbits
	.sectioninfo	@"SHI_REGISTERS=32"
	.align	128
        .global         _ZN10layer_norm22ln_bwd_finalize_kernelINS_22Kernel_traits_finalizeILj2560Ef6__halfS2_S2_fjLb1ELj1024ELj4ENS_18Kernel_traits_baseILj2560EfS2_S2_S2_fjLj1024EEEEELb1ELb0EEEvNS_9BwdParamsE
        .type           _ZN10layer_norm22ln_bwd_finalize_kernelINS_22Kernel_traits_finalizeILj2560Ef6__halfS2_S2_fjLb1ELj1024ELj4ENS_18Kernel_traits_baseILj2560EfS2_S2_S2_fjLj1024EEEEELb1ELb0EEEvNS_9BwdParamsE,@function
        .size           _ZN10layer_norm22ln_bwd_finalize_kernelINS_22Kernel_traits_finalizeILj2560Ef6__halfS2_S2_fjLb1ELj1024ELj4ENS_18Kernel_traits_baseILj2560EfS2_S2_S2_fjLj1024EEEEELb1ELb0EEEvNS_9BwdParamsE,(.L_x_9860 - _ZN10layer_norm22ln_bwd_finalize_kernelINS_22Kernel_traits_finalizeILj2560Ef6__halfS2_S2_fjLb1ELj1024ELj4ENS_18Kernel_traits_baseILj2560EfS2_S2_S2_fjLj1024EEEEELb1ELb0EEEvNS_9BwdParamsE)
        .other          _ZN10layer_norm22ln_bwd_finalize_kernelINS_22Kernel_traits_finalizeILj2560Ef6__halfS2_S2_fjLb1ELj1024ELj4ENS_18Kernel_traits_baseILj2560EfS2_S2_S2_fjLj1024EEEEELb1ELb0EEEvNS_9BwdParamsE,@"STO_CUDA_ENTRY STV_DEFAULT"
_ZN10layer_norm22ln_bwd_finalize_kernelINS_22Kernel_traits_finalizeILj2560Ef6__halfS2_S2_fjLb1ELj1024ELj4ENS_18Kernel_traits_baseILj2560EfS2_S2_S2_fjLj1024EEEEELb1ELb0EEEvNS_9BwdParamsE:
.text._ZN10layer_norm22ln_bwd_finalize_kernelINS_22Kernel_traits_finalizeILj2560Ef6__halfS2_S2_fjLb1ELj1024ELj4ENS_18Kernel_traits_baseILj2560EfS2_S2_S2_fjLj1024EEEEELb1ELb0EEEvNS_9BwdParamsE:
        /* <DEDUP_REMOVED lines=19> */
.L_x_6061:
        /* <DEDUP_REMOVED lines=33> */
.L_x_6052:
        /* <DEDUP_REMOVED lines=47> */
.L_x_6051:
[----:B------:R-:W-:Y:S05]  /*0630*/  BSYNC B1 ;  /* 0x0000000000017941 */ /* 0x000fea0003800000 */
.L_x_6050:
        /* <DEDUP_REMOVED lines=29> */
.L_x_6054:
[----:B------:R-:W-:Y:S05]  /*0810*/  BSYNC B1 ;  /* 0x0000000000017941 */ /* 0x000fea0003800000 */
.L_x_6053:
        /* <DEDUP_REMOVED lines=14> */
.L_x_6055:
[----:B------:R-:W-:Y:S05]  /*0900*/  BSYNC B1 ;  /* 0x0000000000017941 */ /* 0x000fea0003800000 */
.L_x_6049:
[----:B------:R-:W-:Y:S05]  /*0910*/  BSYNC B0 ;  /* 0x0000000000007941 */ /* 0x000fea0003800000 */
.L_x_6048:
        /* <DEDUP_REMOVED lines=12> */
.L_x_6062:
        /* <DEDUP_REMOVED lines=27> */
.L_x_6063:
        /* <DEDUP_REMOVED lines=9> */
.L_x_6056:
        /* <DEDUP_REMOVED lines=18> */
.L_x_6060:
[----:B------:R-:W-:Y:S05]  /*0d40*/  BSYNC B0 ;  /* 0x0000000000007941 */ /* 0x000fea0003800000 */
.L_x_6059:
[C---:B------:R-:W-:Y:S02]  /*0d50*/  ISETP.GT.U32.AND P1, PT, R4.reuse, -0xa01, PT ;  /* 0xfffff5ff0400780c */ /* 0x040fe40003f24070 */
[----:B------:R-:W-:-:S02]  /*0d60*/  IADD3 R4, R4, 0xa00, RZ ;  /* 0x00000a0004047810 */ /* 0x000fc40007ffe0ff */
[----:B------:R-:W-:-:S09]  /*0d70*/  IADD3 R5, R5, 0x500, RZ ;  /* 0x0000050005057810 */ /* 0x000fd20007ffe0ff */
[----:B01----:R-:W-:Y:S05]  /*0d80*/  @P1 BRA `(.L_x_6061) ;  /* 0xfffff3a000001947 */ /* 0x003fea000383ffff */
[----:B------:R-:W-:Y:S05]  /*0d90*/  EXIT ;  /* 0x000000000000794d */ /* 0x000fea0003800000 */
.L_x_6057:
[----:B------:R-:W-:Y:S01]  /*0da0*/  HFMA2.MMA R17, -RZ, RZ, 0, 5.9604644775390625e-08 ;  /* 0x00000001ff117435 */ /* 0x000fe200000001ff */
[----:B---3--:R-:W-:Y:S01]  /*0db0*/  MOV R18, R10 ;  /* 0x0000000a00127202 */ /* 0x008fe20000000f00 */
[----:B------:R-:W-:Y:S01]  /*0dc0*/  IMAD.MOV.U32 R14, RZ, RZ, 0x1f ;  /* 0x0000001fff0e7424 */ /* 0x000fe200078e00ff */
[----:B------:R-:W-:Y:S02]  /*0dd0*/  MOV R19, 0xffffffff ;  /* 0xffffffff00137802 */ /* 0x000fe40000000f00 */
[----:B------:R-:W-:Y:S02]  /*0de0*/  MOV R8, 0xe00 ;  /* 0x00000e0000087802 */ /* 0x000fe40000000f00 */
[----:B012---:R-:W-:Y:S05]  /*0df0*/  CALL.REL.NOINC `($__internal_116_$__cuda_sm70_shflsync_bfly_p) ;  /* 0x0000059000007944 */ /* 0x007fea0003c00000 */
[----:B01----:R-:W-:Y:S05]  /*0e00*/  BRA `(.L_x_6062) ;  /* 0xfffffbd000007947 */ /* 0x003fea000383ffff */
.L_x_6058:
[----:B------:R-:W-:Y:S01]  /*0e10*/  HFMA2.MMA R17, -RZ, RZ, 0, 1.1920928955078125e-07 ;  /* 0x00000002ff117435 */ /* 0x000fe200000001ff */
[----:B------:R-:W-:Y:S01]  /*0e20*/  IMAD.MOV.U32 R14, RZ, RZ, 0x1f ;  /* 0x0000001fff0e7424 */ /* 0x000fe200078e00ff */
[----:B------:R-:W-:Y:S02]  /*0e30*/  MOV R19, 0xffffffff ;  /* 0xffffffff00137802 */ /* 0x000fe40000000f00 */
[----:B------:R-:W-:Y:S02]  /*0e40*/  MOV R8, 0xe60 ;  /* 0x00000e6000087802 */ /* 0x000fe40000000f00 */
[----:B0123--:R-:W-:Y:S05]  /*0e50*/  CALL.REL.NOINC `($__internal_116_$__cuda_sm70_shflsync_bfly_p) ;  /* 0x0000053000007944 */ /* 0x00ffea0003c00000 */
[----:B0-----:R-:W-:Y:S01]  /*0e60*/  HFMA2.MMA R17, -RZ, RZ, 0, 2.384185791015625e-07 ;  /* 0x00000004ff117435 */ /* 0x001fe200000001ff */
[----:B-1----:R-:W-:Y:S01]  /*0e70*/  FADD.FTZ R18, R18, R14 ;  /* 0x0000000e12127221 */ /* 0x002fe20000010000 */
[----:B------:R-:W-:Y:S01]  /*0e80*/  MOV R19, 0xffffffff ;  /* 0xffffffff00137802 */ /* 0x000fe20000000f00 */
[----:B------:R-:W-:Y:S01]  /*0e90*/  IMAD.MOV.U32 R14, RZ, RZ, 0x1f ;  /* 0x0000001fff0e7424 */ /* 0x000fe200078e00ff */
[----:B------:R-:W-:-:S02]  /*0ea0*/  MOV R8, 0xec0 ;  /* 0x00000ec000087802 */ /* 0x000fc40000000f00 */
[----:B------:R-:W-:Y:S05]  /*0eb0*/  CALL.REL.NOINC `($__internal_116_$__cuda_sm70_shflsync_bfly_p) ;  /* 0x000004d000007944 */ /* 0x000fea0003c00000 */
[----:B0-----:R-:W-:Y:S01]  /*0ec0*/  HFMA2.MMA R17, -RZ, RZ, 0, 4.76837158203125e-07 ;  /* 0x00000008ff117435 */ /* 0x001fe200000001ff */
[----:B-1----:R-:W-:Y:S01]  /*0ed0*/  FADD.FTZ R18, R18, R14 ;  /* 0x0000000e12127221 */ /* 0x002fe20000010000 */
[----:B------:R-:W-:Y:S01]  /*0ee0*/  MOV R19, 0xffffffff ;  /* 0xffffffff00137802 */ /* 0x000fe20000000f00 */
[----:B------:R-:W-:Y:S01]  /*0ef0*/  IMAD.MOV.U32 R14, RZ, RZ, 0x1f ;  /* 0x0000001fff0e7424 */ /* 0x000fe200078e00ff */
[----:B------:R-:W-:-:S02]  /*0f00*/  MOV R8, 0xf20 ;  /* 0x00000f2000087802 */ /* 0x000fc40000000f00 */
[----:B------:R-:W-:Y:S05]  /*0f10*/  CALL.REL.NOINC `($__internal_116_$__cuda_sm70_shflsync_bfly_p) ;  /* 0x0000047000007944 */ /* 0x000fea0003c00000 */
[----:B-1----:R-:W-:Y:S01]  /*0f20*/  FADD.FTZ R10, R18, R14 ;  /* 0x0000000e120a7221 */ /* 0x002fe20000010000 */
[----:B0-----:R-:W-:Y:S01]  /*0f30*/  HFMA2.MMA R17, -RZ, RZ, 0, 9.5367431640625e-07 ;  /* 0x00000010ff117435 */ /* 0x001fe200000001ff */
[----:B------:R-:W-:Y:S01]  /*0f40*/  IMAD.MOV.U32 R14, RZ, RZ, 0x1f ;  /* 0x0000001fff0e7424 */ /* 0x000fe200078e00ff */
[----:B------:R-:W-:-:S02]  /*0f50*/  MOV R19, 0xffffffff ;  /* 0xffffffff00137802 */ /* 0x000fc40000000f00 */
[----:B------:R-:W-:Y:S02]  /*0f60*/  MOV R18, R10 ;  /* 0x0000000a00127202 */ /* 0x000fe40000000f00 */
[----:B------:R-:W-:Y:S02]  /*0f70*/  MOV R8, 0xf90 ;  /* 0x00000f9000087802 */ /* 0x000fe40000000f00 */
[----:B------:R-:W-:Y:S05]  /*0f80*/  CALL.REL.NOINC `($__internal_116_$__cuda_sm70_shflsync_bfly_p) ;  /* 0x0000040000007944 */ /* 0x000fea0003c00000 */
[----:B0-----:R-:W-:Y:S01]  /*0f90*/  HFMA2.MMA R17, -RZ, RZ, 0, 5.9604644775390625e-08 ;  /* 0x00000001ff117435 */ /* 0x001fe200000001ff */
[----:B-1----:R-:W-:Y:S01]  /*0fa0*/  IMAD.MOV.U32 R13, RZ, RZ, R14 ;  /* 0x000000ffff0d7224 */ /* 0x002fe200078e000e */
[----:B------:R-:W-:Y:S01]  /*0fb0*/  MOV R18, R15 ;  /* 0x0000000f00127202 */ /* 0x000fe20000000f00 */
[----:B------:R-:W-:Y:S01]  /*0fc0*/  IMAD.MOV.U32 R14, RZ, RZ, 0x1f ;  /* 0x0000001fff0e7424 */ /* 0x000fe200078e00ff */
[----:B------:R-:W-:Y:S02]  /*0fd0*/  MOV R19, 0xffffffff ;  /* 0xffffffff00137802 */ /* 0x000fe40000000f00 */
[----:B------:R-:W-:Y:S02]  /*0fe0*/  MOV R8, 0x1000 ;  /* 0x0000100000087802 */ /* 0x000fe40000000f00 */
[----:B------:R-:W-:Y:S05]  /*0ff0*/  CALL.REL.NOINC `($__internal_116_$__cuda_sm70_shflsync_bfly_p) ;  /* 0x0000039000007944 */ /* 0x000fea0003c00000 */
[----:B0-----:R-:W-:Y:S01]  /*1000*/  HFMA2.MMA R17, -RZ, RZ, 0, 1.1920928955078125e-07 ;  /* 0x00000002ff117435 */ /* 0x001fe200000001ff */
[----:B-1----:R-:W-:Y:S01]  /*1010*/  FADD.FTZ R18, R15, R14 ;  /* 0x0000000e0f127221 */ /* 0x002fe20000010000 */
[----:B------:R-:W-:Y:S01]  /*1020*/  MOV R19, 0xffffffff ;  /* 0xffffffff00137802 */ /* 0x000fe20000000f00 */
[----:B------:R-:W-:Y:S01]  /*1030*/  IMAD.MOV.U32 R14, RZ, RZ, 0x1f ;  /* 0x0000001fff0e7424 */ /* 0x000fe200078e00ff */
[----:B------:R-:W-:-:S02]  /*1040*/  MOV R8, 0x1060 ;  /* 0x0000106000087802 */ /* 0x000fc40000000f00 */
[----:B------:R-:W-:Y:S05]  /*1050*/  CALL.REL.NOINC `($__internal_116_$__cuda_sm70_shflsync_bfly_p) ;  /* 0x0000033000007944 */ /* 0x000fea0003c00000 */
        /* <DEDUP_REMOVED lines=14> */
[----:B------:R-:W-:Y:S01]  /*1140*/  MOV R14, 0x1f ;  /* 0x0000001f000e7802 */ /* 0x000fe20000000f00 */
[----:B------:R-:W-:Y:S01]  /*1150*/  IMAD.MOV.U32 R19, RZ, RZ, -0x1 ;  /* 0xffffffffff137424 */ /* 0x000fe200078e00ff */
[----:B------:R-:W-:-:S02]  /*1160*/  MOV R8, 0x1190 ;  /* 0x0000119000087802 */ /* 0x000fc40000000f00 */
[----:B------:R-:W-:Y:S02]  /*1170*/  MOV R18, R12 ;  /* 0x0000000c00127202 */ /* 0x000fe40000000f00 */
[----:B------:R-:W-:Y:S05]  /*1180*/  CALL.REL.NOINC `($__internal_116_$__cuda_sm70_shflsync_bfly_p) ;  /* 0x0000020000007944 */ /* 0x000fea0003c00000 */
[----:B-1----:R-:W-:Y:S01]  /*1190*/  MOV R15, R14 ;  /* 0x0000000e000f7202 */ /* 0x002fe20000000f00 */
[----:B------:R-:W-:Y:S01]  /*11a0*/  HFMA2.MMA R14, -RZ, RZ, 0, 1.847743988037109375e-06 ;  /* 0x0000001fff0e7435 */ /* 0x000fe200000001ff */
[----:B0-----:R-:W-:Y:S01]  /*11b0*/  MOV R18, R11 ;  /* 0x0000000b00127202 */ /* 0x001fe20000000f00 */
        /* <DEDUP_REMOVED lines=13> */
[----:B------:R-:W-:Y:S01]  /*1290*/  IMAD.MOV.U32 R19, RZ, RZ, -0x1 ;  /* 0xffffffffff137424 */ /* 0x000fe200078e00ff */
[----:B------:R-:W-:-:S02]  /*12a0*/  MOV R8, 0x12c0 ;  /* 0x000012c000087802 */ /* 0x000fc40000000f00 */
[----:B------:R-:W-:Y:S05]  /*12b0*/  CALL.REL.NOINC `($__internal_116_$__cuda_sm70_shflsync_bfly_p) ;  /* 0x000000d000007944 */ /* 0x000fea0003c00000 */
[----:B0-----:R-:W-:Y:S01]  /*12c0*/  HFMA2.MMA R17, -RZ, RZ, 0, 4.76837158203125e-07 ;  /* 0x00000008ff117435 */ /* 0x001fe200000001ff */
[----:B-1----:R-:W-:Y:S01]  /*12d0*/  FADD.FTZ R18, R18, R14 ;  /* 0x0000000e12127221 */ /* 0x002fe20000010000 */
[----:B------:R-:W-:-:S02]  /*12e0*/  MOV R14, 0x1f ;  /* 0x0000001f000e7802 */ /* 0x000fc40000000f00 */
[----:B------:R-:W-:Y:S02]  /*12f0*/  MOV R19, 0xffffffff ;  /* 0xffffffff00137802 */ /* 0x000fe40000000f00 */
[----:B------:R-:W-:Y:S02]  /*1300*/  MOV R8, 0x1320 ;  /* 0x0000132000087802 */ /* 0x000fe40000000f00 */
[----:B------:R-:W-:Y:S05]  /*1310*/  CALL.REL.NOINC `($__internal_116_$__cuda_sm70_shflsync_bfly_p) ;  /* 0x0000007000007944 */ /* 0x000fea0003c00000 */
[----:B01----:R-:W-:Y:S01]  /*1320*/  FADD.FTZ R18, R18, R14 ;  /* 0x0000000e12127221 */ /* 0x003fe20000010000 */
[----:B------:R-:W-:Y:S01]  /*1330*/  HFMA2.MMA R14, -RZ, RZ, 0, 1.847743988037109375e-06 ;  /* 0x0000001fff0e7435 */ /* 0x000fe200000001ff */
[----:B------:R-:W-:Y:S01]  /*1340*/  IMAD.MOV.U32 R17, RZ, RZ, 0x10 ;  /* 0x00000010ff117424 */ /* 0x000fe200078e00ff */
[----:B------:R-:W-:Y:S02]  /*1350*/  MOV R19, 0xffffffff ;  /* 0xffffffff00137802 */ /* 0x000fe40000000f00 */
[----:B------:R-:W-:Y:S02]  /*1360*/  MOV R8, 0x1380 ;  /* 0x0000138000087802 */ /* 0x000fe40000000f00 */
[----:B------:R-:W-:Y:S05]  /*1370*/  CALL.REL.NOINC `($__internal_116_$__cuda_sm70_shflsync_bfly_p) ;  /* 0x0000001000007944 */ /* 0x000fea0003c00000 */
[----:B01----:R-:W-:Y:S05]  /*1380*/  BRA `(.L_x_6063) ;  /* 0xfffff80000007947 */ /* 0x003fea000383ffff */
        .weak           $__internal_116_$__cuda_sm70_shflsync_bfly_p
        .type           $__internal_116_$__cuda_sm70_shflsync_bfly_p,@function
        .size           $__internal_116_$__cuda_sm70_shflsync_bfly_p,(.L_x_9860 - $__internal_116_$__cuda_sm70_shflsync_bfly_p)
$__internal_116_$__cuda_sm70_shflsync_bfly_p:
[----:B------:R-:W-:Y:S01]  /*1390*/  HFMA2.MMA R9, -RZ, RZ, 0, 0 ;  /* 0x00000000ff097435 */ /* 0x000fe200000001ff */
[----:B------:R-:W-:Y:S04]  /*13a0*/  WARPSYNC R19 ;  /* 0x0000001300007348 */ /* 0x000fe80003800000 */
[----:B------:R0:W1:Y:S01]  /*13b0*/  SHFL.BFLY PT, R14, R18, R17, R14 ;  /* 0x0c000011120e7389 */ /* 0x00006200000e000e */
[----:B------:R-:W-:Y:S05]  /*13c0*/  RET.REL.NODEC R8 `(_ZN10layer_norm22ln_bwd_finalize_kernelINS_22Kernel_traits_finalizeILj2560Ef6__halfS2_S2_fjLb1ELj1024ELj4ENS_18Kernel_traits_baseILj2560EfS2_S2_S2_fjLj1024EEEEELb1ELb0EEEvNS_9BwdParamsE) ;  /* 0xffffec3008007950 */ /* 0x000fea0003c3ffff */
.L_x_6064:
        /* <DEDUP_REMOVED lines=11> */
.L_x_9860:


//--------------------- .text._ZN10layer_norm13ln_bwd_kernelINS_13Kernel_traitsIf6__halfS2_S2_fjLj2560ELj1ELj1ELj4ELj8ENS_18Kernel_traits_baseILj2560EfS2_S2_S2_fjLj128EEEEELb1ELb1ELb1ELb0EEEvNS_9BwdParamsE --------------------------
	.section	.text._ZN10layer_norm13ln_bwd_kernelINS_13Kernel_traitsIf6__halfS2_S2_fjLj2560ELj1ELj1ELj4ELj8ENS_18Kernel_traits_baseILj2560EfS2_S2_S2_fjLj128EEEEELb1ELb1ELb1ELb0EEEvNS_9BwdParamsE,"ax",@progbits
	.sectioninfo	@"SHI_REGISTERS=192"
	.align	128
        .global         _ZN10layer_norm13ln_bwd_kernelINS_13Kernel_traitsIf6__halfS2_S2_fjLj2560ELj1ELj1ELj4ELj8ENS_18Kernel_traits_baseILj2560EfS2_S2_S2_fjLj128EEEEELb1ELb1ELb1ELb0EEEvNS_9BwdParamsE
        .type           _ZN10layer_norm13ln_bwd_kernelINS_13Kernel_traitsIf6__halfS2_S2_fjLj2560ELj1ELj1ELj4ELj8ENS_18Kernel_traits_baseILj2560EfS2_S2_S2_fjLj128EEEEELb1ELb1ELb1ELb0EEEvNS_9BwdParamsE,@function
        .size           _ZN10layer_norm13ln_bwd_kernelINS_13Kernel_traitsIf6__halfS2_S2_fjLj2560ELj1ELj1ELj4ELj8ENS_18Kernel_traits_baseILj2560EfS2_S2_S2_fjLj128EEEEELb1ELb1ELb1ELb0EEEvNS_9BwdParamsE,(.L_x_9861 - _ZN10layer_norm13ln_bwd_kernelINS_13Kernel_traitsIf6__halfS2_S2_fjLj2560ELj1ELj1ELj4ELj8ENS_18Kernel_traits_baseILj2560EfS2_S2_S2_fjLj128EEEEELb1ELb1ELb1ELb0EEEvNS_9BwdParamsE)
        .other          _ZN10layer_norm13ln_bwd_kernelINS_13Kernel_traitsIf6__halfS2_S2_fjLj2560ELj1ELj1ELj4ELj8ENS_18Kernel_traits_baseILj2560EfS2_S2_S2_fjLj128EEEEELb1ELb1ELb1ELb0EEEvNS_9BwdParamsE,@"STO_CUDA_ENTRY STV_DEFAULT"
_ZN10layer_norm13ln_bwd_kernelINS_13Kernel_traitsIf6__halfS2_S2_fjLj2560ELj1ELj1ELj4ELj8ENS_18Kernel_traits_baseILj2560EfS2_S2_S2_fjLj128EEEEELb1ELb1ELb1ELb0EEEvNS_9BwdParamsE:
.text._ZN10layer_norm13ln_bwd_kernelINS_13Kernel_traitsIf6__halfS2_S2_fjLj2560ELj1ELj1ELj4ELj8ENS_18Kernel_traits_baseILj2560EfS2_S2_S2_fjLj128EEEEELb1ELb1ELb1ELb0EEEvNS_9BwdParamsE:
        /* <DEDUP_REMOVED lines=16> */
[----:B------:R-:W-:-:S02]  /*0100*/  ISETP.GE.U32.AND P2, PT, R0, 0x280, PT ;  /* 0x000002800000780c */ /* 0x000fc40003f46070 */
[----:B------:R-:W-:Y:S01]  /*0110*/  @P4 MOV R5, 0x10 ;  /* 0x0000001000054802 */ /* 0x000fe20000000f00 */
[----:B------:R-:W-:Y:S01]  /*0120*/  @P3 IMAD.MOV.U32 R13, RZ, RZ, 0x10 ;  /* 0x00000010ff0d3424 */ /* 0x000fe200078e00ff */
[----:B------:R-:W-:-:S03]  /*0130*/  P2R R7, PR, RZ, 0x4 ;  /* 0x00000004ff077803 */ /* 0x000fc60000000000 */
[CC--:B------:R-:W-:Y:S02]  /*0140*/  @P4 IMAD.WIDE.U32 R2, R6.reuse, R5.reuse, c[0x0][0x1b0] ;  /* 0x00006c0006024625 */ /* 0x0c0fe400078e0005 */
[----:B------:R-:W-:Y:S02]  /*0150*/  @P0 MOV R17, 0x10 ;  /* 0x0000001000110802 */ /* 0x000fe40000000f00 */
        /* <DEDUP_REMOVED lines=61> */
.L_x_6220:
        /* <DEDUP_REMOVED lines=19> */
[----:B---3-5:R-:W-:Y:S01]  /*0660*/  ISETP.GE.AND P3, PT, R178, 0x1, PT ;  /* 0x00000001b200780c */ /* 0x028fe20003f66270 */
        /* <DEDUP_REMOVED lines=17> */
.L_x_6069:
[----:B------:R-:W-:Y:S05]  /*0780*/  BSYNC B1 ;  /* 0x0000000000017941 */ /* 0x000fea0003800000 */
.L_x_6068:
        /* <DEDUP_REMOVED lines=11> */
.L_x_6071:
[----:B------:R-:W-:Y:S05]  /*0840*/  BSYNC B1 ;  /* 0x0000000000017941 */ /* 0x000fea0003800000 */
.L_x_6070:
        /* <DEDUP_REMOVED lines=10> */
.L_x_6073:
[----:B------:R-:W-:Y:S05]  /*08f0*/  BSYNC B1 ;  /* 0x0000000000017941 */ /* 0x000fea0003800000 */
.L_x_6072:
        /* <DEDUP_REMOVED lines=10> */
.L_x_6075:
[----:B------:R-:W-:Y:S05]  /*09a0*/  BSYNC B1 ;  /* 0x0000000000017941 */ /* 0x000fea0003800000 */
.L_x_6074:
        /* <DEDUP_REMOVED lines=12> */
.L_x_6067:
        /* <DEDUP_REMOVED lines=14> */
[----:B------:R-:W-:Y:S02]  /*0b50*/  @P3 LEA.HI.SX32 R180, R111, R182, 0x1e ;  /* 0x000000b66fb43211 */ /* 0x000fe400078ff2ff */
[----:B------:R-:W-:Y:S01]  /*0b60*/  MOV R182, RZ ;  /* 0x000000ff00b67202 */ /* 0x000fe20000000f00 */
        /* <DEDUP_REMOVED lines=14> */
[--C-:B--2---:R-:W-:Y:S01]  /*0c50*/  SHF.R.U32.HI R168, RZ, 0x10, R163.reuse ;  /* 0x00000010ffa87819 */ /* 0x104fe200000116a3 */
[----:B------:R-:W-:Y:S01]  /*0c60*/  HADD2.F32 R167, -RZ, R162.H0_H0 ;  /* 0x200000a2ffa77230 */ /* 0x000fe20000004100 */
[----:B------:R-:W-:Y:S01]  /*0c70*/  SHF.R.U64 R179, R162, 0x10, R163 ;  /* 0x00000010a2b37819 */ /* 0x000fe200000012a3 */
[----:B------:R-:W-:Y:S01]  /*0c80*/  HADD2.F32 R169, -RZ, R163.H0_H0 ;  /* 0x200000a3ffa97230 */ /* 0x000fe20000004100 */
[----:B---3--:R-:W-:Y:S01]  /*0c90*/  MOV R162, R110 ;  /* 0x0000006e00a27202 */ /* 0x008fe20000000f00 */
[----:B----4-:R-:W-:Y:S01]  /*0ca0*/  HADD2.F32 R105, -RZ, R168.H0_H0 ;  /* 0x200000a8ff697230 */ /* 0x010fe20000004100 */
[----:B------:R-:W-:Y:S01]  /*0cb0*/  MOV R163, R111 ;  /* 0x0000006f00a37202 */ /* 0x000fe20000000f00 */
[----:B-1----:R-:W-:Y:S01]  /*0cc0*/  HADD2.F32 R165, -RZ, R179.H0_H0 ;  /* 0x200000b3ffa57230 */ /* 0x002fe20000004100 */
[----:B------:R-:W-:Y:S01]  /*0cd0*/  SHF.R.U64 R181, R110, 0x10, R111 ;  /* 0x000000106eb57819 */ /* 0x000fe2000000126f */
[C---:B------:R-:W-:Y:S01]  /*0ce0*/  FADD.FTZ R104, -R166.reuse, R167 ;  /* 0x000000a7a6687221 */ /* 0x040fe20000010100 */
[----:B------:R-:W-:Y:S01]  /*0cf0*/  SHF.R.U32.HI R186, RZ, 0x10, R111 ;  /* 0x00000010ffba7819 */ /* 0x000fe2000001166f */
[C---:B------:R-:W-:Y:S01]  /*0d00*/  FADD.FTZ R182, -R166.reuse, R105 ;  /* 0x00000069a6b67221 */ /* 0x040fe20000010100 */
        /* <DEDUP_REMOVED lines=8> */
[----:B------:R-:W-:Y:S01]  /*0d90*/  IADD3 R179, R161, 0x80, RZ ;  /* 0x00000080a1b37810 */ /* 0x000fe20007ffe0ff */
[----:B------:R-:W-:-:S02]  /*0da0*/  FMUL.FTZ R162, R151, R110 ;  /* 0x0000006e97a27220 */ /* 0x000fc40000410000 */
[----:B------:R-:W-:Y:S02]  /*0db0*/  FADD.FTZ R40, R40, R105 ;  /* 0x0000006928287221 */ /* 0x000fe40000010000 */
[----:B------:R-:W-:Y:S02]  /*0dc0*/  FFMA.FTZ R60, R163, R105, R60 ;  /* 0x00000069a33c7223 */ /* 0x000fe4000001003c */
[----:B------:R-:W-:Y:S02]  /*0dd0*/  FMUL.FTZ R165, R151, R168 ;  /* 0x000000a897a57220 */ /* 0x000fe40000410000 */
[----:B------:R-:W-:Y:S02]  /*0de0*/  FMUL.FTZ R167, R101, R166 ;  /* 0x000000a665a77220 */ /* 0x000fe40000410000 */
[----:B------:R-:W-:Y:S02]  /*0df0*/  FADD.FTZ R104, RZ, R164 ;  /* 0x000000a4ff687221 */ /* 0x000fe40000010000 */
[----:B------:R-:W-:-:S02]  /*0e00*/  FFMA.FTZ R105, R163, R164, RZ ;  /* 0x000000a4a3697223 */ /* 0x000fc400000100ff */
        /* <DEDUP_REMOVED lines=15> */
.L_x_6078:
[----:B------:R-:W-:Y:S05]  /*0f00*/  BSYNC B1 ;  /* 0x0000000000017941 */ /* 0x000fea0003800000 */
.L_x_6077:
        /* <DEDUP_REMOVED lines=22> */
[----:B-1----:R-:W-:Y:S01]  /*1070*/  HADD2.F32 R156, -RZ, R160.H0_H0 ;  /* 0x200000a0ff9c7230 */ /* 0x002fe20000004100 */
[--C-:B------:R-:W-:Y:S01]  /*1080*/  SHF.R.U64 R186, R110, 0x10, R111.reuse ;  /* 0x000000106eba7819 */ /* 0x100fe2000000126f */
[----:B------:R-:W-:Y:S01]  /*1090*/  HADD2.F32 R158, -RZ, R105.H0_H0 ;  /* 0x20000069ff9e7230 */ /* 0x000fe20000004100 */
[----:B------:R-:W-:Y:S02]  /*10a0*/  MOV R105, R111 ;  /* 0x0000006f00697202 */ /* 0x000fe40000000f00 */
[----:B------:R-:W-:Y:S01]  /*10b0*/  SHF.R.U32.HI R157, RZ, 0x10, R111 ;  /* 0x00000010ff9d7819 */ /* 0x000fe2000001166f */
        /* <DEDUP_REMOVED lines=10> */
[----:B------:R-:W-:Y:S01]  /*1160*/  FADD.FTZ R160, -R187, R155 ;  /* 0x0000009bbba07221 */ /* 0x000fe20000010100 */
        /* <DEDUP_REMOVED lines=22> */
.L_x_6080:
[----:B------:R-:W-:Y:S05]  /*12d0*/  BSYNC B1 ;  /* 0x0000000000017941 */ /* 0x000fea0003800000 */
.L_x_6079:
        /* <DEDUP_REMOVED lines=19> */
[----:B---3--:R-:W-:-:S03]  /*1410*/  MOV R104, R110 ;  /* 0x0000006e00687202 */ /* 0x008fc60000000f00 */
[----:B-1----:R-:W-:Y:S01]  /*1420*/  HADD2.F32 R139, -RZ, R140.H0_H0 ;  /* 0x2000008cff8b7230 */ /* 0x002fe20000004100 */
[----:B------:R-:W-:Y:S01]  /*1430*/  SHF.R.U64 R135, R110, 0x10, R111 ;  /* 0x000000106e877819 */ /* 0x000fe2000000126f */
[----:B------:R-:W-:Y:S01]  /*1440*/  HADD2.F32 R189, -RZ, R105.H0_H0 ;  /* 0x20000069ffbd7230 */ /* 0x000fe20000004100 */
[----:B------:R-:W-:Y:S01]  /*1450*/  SHF.R.U32.HI R141, RZ, 0x10, R105 ;  /* 0x00000010ff8d7819 */ /* 0x000fe20000011669 */
[--C-:B------:R-:W-:Y:S01]  /*1460*/  IMAD.MOV.U32 R105, RZ, RZ, R111.reuse ;  /* 0x000000ffff697224 */ /* 0x100fe200078e006f */
[----:B------:R-:W-:Y:S01]  /*1470*/  SHF.R.U32.HI R110, RZ, 0x10, R111 ;  /* 0x00000010ff6e7819 */ /* 0x000fe2000001166f */
[C---:B----4-:R-:W-:Y:S01]  /*1480*/  FADD.FTZ R136, -R142.reuse, R187 ;  /* 0x000000bb8e887221 */ /* 0x050fe20000010100 */
[----:B------:R-:W-:Y:S01]  /*1490*/  HADD2.F32 R111, -RZ, R104.H0_H0 ;  /* 0x20000068ff6f7230 */ /* 0x000fe20000004100 */
[----:B------:R-:W-:Y:S01]  /*14a0*/  FADD.FTZ R138, -R142, R139 ;  /* 0x0000008b8e8a7221 */ /* 0x000fe20000010100 */
[----:B------:R-:W-:Y:S01]  /*14b0*/  HADD2.F32 R104, -RZ, R135.H0_H0 ;  /* 0x20000087ff687230 */ /* 0x000fe20000004100 */
[----:B------:R-:W-:-:S02]  /*14c0*/  FMUL.FTZ R135, R151, R136 ;  /* 0x0000008897877220 */ /* 0x000fc40000410000 */
[----:B------:R-:W-:Y:S02]  /*14d0*/  FADD.FTZ R140, -R142, R189 ;  /* 0x000000bd8e8c7221 */ /* 0x000fe40000010100 */
[C---:B------:R-:W-:Y:S02]  /*14e0*/  FMUL.FTZ R136, R151.reuse, R138 ;  /* 0x0000008a97887220 */ /* 0x040fe40000410000 */
[----:B------:R-:W-:Y:S01]  /*14f0*/  FMUL.FTZ R138, R84, R111 ;  /* 0x0000006f548a7220 */ /* 0x000fe20000410000 */
[----:B------:R-:W-:Y:S01]  /*1500*/  HADD2.F32 R105, -RZ, R105.H0_H0 ;  /* 0x20000069ff697230 */ /* 0x000fe20000004100 */
[----:B------:R-:W-:Y:S01]  /*1510*/  FMUL.FTZ R137, R151, R140 ;  /* 0x0000008c97897220 */ /* 0x000fe20000410000 */
[----:B------:R-:W-:Y:S01]  /*1520*/  HADD2.F32 R141, -RZ, R141.H0_H0 ;  /* 0x2000008dff8d7230 */ /* 0x000fe20000004100 */
        /* <DEDUP_REMOVED lines=22> */
.L_x_6082:
[----:B------:R-:W-:Y:S05]  /*1690*/  BSYNC B1 ;  /* 0x0000000000017941 */ /* 0x000fea0003800000 */
.L_x_6081:
        /* <DEDUP_REMOVED lines=24> */
[C---:B----4-:R-:W-:Y:S01]  /*1820*/  FADD.FTZ R144, -R150.reuse, R187 ;  /* 0x000000bb96907221 */ /* 0x050fe20000010100 */
[----:B------:R-:W-:Y:S01]  /*1830*/  MOV R105, R111 ;  /* 0x0000006f00697202 */ /* 0x000fe20000000f00 */
[----:B------:R-:W-:Y:S01]  /*1840*/  FADD.FTZ R146, -R150, R147 ;  /* 0x0000009396927221 */ /* 0x000fe20000010100 */
[----:B------:R-:W-:Y:S01]  /*1850*/  SHF.R.U32.HI R110, RZ, 0x10, R111 ;  /* 0x00000010ff6e7819 */ /* 0x000fe2000001166f */
[----:B------:R-:W-:Y:S02]  /*1860*/  HADD2.F32 R111, -RZ, R104.H0_H0 ;  /* 0x20000068ff6f7230 */ /* 0x000fe40000004100 */
        /* <DEDUP_REMOVED lines=30> */
.L_x_6084:
[----:B------:R-:W-:Y:S05]  /*1a50*/  BSYNC B1 ;  /* 0x0000000000017941 */ /* 0x000fea0003800000 */
.L_x_6083:
        /* <DEDUP_REMOVED lines=14> */
[--C-:B--2---:R-:W-:Y:S01]  /*1b40*/  SHF.R.U64 R173, R110, 0x10, R111.reuse ;  /* 0x000000106ead7819 */ /* 0x104fe2000000126f */
[----:B------:R-:W-:Y:S01]  /*1b50*/  HADD2.F32 R170, -RZ, R110.H0_H0 ;  /* 0x2000006effaa7230 */ /* 0x000fe20000004100 */
[----:B------:R-:W-:Y:S01]  /*1b60*/  SHF.R.U32.HI R172, RZ, 0x10, R111 ;  /* 0x00000010ffac7819 */ /* 0x000fe2000001166f */
[----:B---3--:R-:W-:Y:S01]  /*1b70*/  IMAD.MOV.U32 R110, RZ, RZ, R104 ;  /* 0x000000ffff6e7224 */ /* 0x008fe200078e0068 */
[----:B------:R-:W-:Y:S01]  /*1b80*/  HADD2.F32 R171, -RZ, R111.H0_H0 ;  /* 0x2000006fffab7230 */ /* 0x000fe20000004100 */
[--C-:B------:R-:W-:Y:S01]  /*1b90*/  SHF.R.U64 R174, R104, 0x10, R105.reuse ;  /* 0x0000001068ae7819 */ /* 0x100fe20000001269 */
[----:B------:R-:W-:Y:S01]  /*1ba0*/  HADD2.F32 R104, -RZ, R173.H0_H0 ;  /* 0x200000adff687230 */ /* 0x000fe20000004100 */
[----:B------:R-:W-:Y:S01]  /*1bb0*/  MOV R111, R105 ;  /* 0x00000069006f7202 */ /* 0x000fe20000000f00 */
[----:B------:R-:W-:Y:S01]  /*1bc0*/  HADD2.F32 R172, -RZ, R172.H0_H0 ;  /* 0x200000acffac7230 */ /* 0x000fe20000004100 */
[----:B0-----:R-:W-:Y:S01]  /*1bd0*/  SHF.R.U32.HI R109, RZ, 0x10, R105 ;  /* 0x00000010ff6d7819 */ /* 0x001fe20000011669 */
[----:B------:R-:W-:Y:S01]  /*1be0*/  HADD2.F32 R105, -RZ, R110.H0_H0 ;  /* 0x2000006eff697230 */ /* 0x000fe20000004100 */
[C---:B------:R-:W-:Y:S01]  /*1bf0*/  FADD.FTZ R170, -R175.reuse, R170 ;  /* 0x000000aaafaa7221 */ /* 0x040fe20000010100 */
[----:B-1----:R-:W-:Y:S01]  /*1c00*/  HADD2.F32 R106, -RZ, R174.H0_H0 ;  /* 0x200000aeff6a7230 */ /* 0x002fe20000004100 */
[----:B------:R-:W-:-:S02]  /*1c10*/  FADD.FTZ R108, -R175, R171 ;  /* 0x000000abaf6c7221 */ /* 0x000fc40000010100 */
[C---:B------:R-:W-:Y:S02]  /*1c20*/  FADD.FTZ R104, -R175.reuse, R104 ;  /* 0x00000068af687221 */ /* 0x040fe40000010100 */
[----:B------:R-:W-:Y:S02]  /*1c30*/  FADD.FTZ R180, -R175, R172 ;  /* 0x000000acafb47221 */ /* 0x000fe40000010100 */
[C---:B------:R-:W-:Y:S02]  /*1c40*/  FMUL.FTZ R171, R151.reuse, R170 ;  /* 0x000000aa97ab7220 */ /* 0x040fe40000410000 */
[----:B------:R-:W-:Y:S01]  /*1c50*/  FMUL.FTZ R172, R64, R105 ;  /* 0x0000006940ac7220 */ /* 0x000fe20000410000 */
[----:B------:R-:W-:Y:S01]  /*1c60*/  HADD2.F32 R111, -RZ, R111.H0_H0 ;  /* 0x2000006fff6f7230 */ /* 0x000fe20000004100 */
[----:B------:R-:W-:Y:S02]  /*1c70*/  FMUL.FTZ R170, R151, R104 ;  /* 0x0000006897aa7220 */ /* 0x000fe40000410000 */
[----:B------:R-:W-:-:S02]  /*1c80*/  FMUL.FTZ R173, R65, R106 ;  /* 0x0000006a41ad7220 */ /* 0x000fc40000410000 */
[----:B------:R-:W-:Y:S02]  /*1c90*/  FADD.FTZ R104, R181, R172 ;  /* 0x000000acb5687221 */ /* 0x000fe40000010000 */
[C---:B------:R-:W-:Y:S01]  /*1ca0*/  FFMA.FTZ R182, R171.reuse, R172, R182 ;  /* 0x000000acabb67223 */ /* 0x040fe200000100b6 */
        /* <DEDUP_REMOVED lines=19> */
.L_x_6076:
[----:B------:R-:W-:Y:S05]  /*1de0*/  BSYNC B0 ;  /* 0x0000000000007941 */ /* 0x000fea0003800000 */
.L_x_6066:
[----:B------:R-:W-:Y:S02]  /*1df0*/  LOP3.LUT P3, RZ, R123, 0xff, RZ, 0xc0, !PT ;  /* 0x000000ff7bff7812 */ /* 0x000fe4000786c0ff */
[----:B-1----:R-:W-:-:S04]  /*1e00*/  SHF.R.U32.HI R106, RZ, 0x5, R183 ;  /* 0x00000005ff6a7819 */ /* 0x002fc800000116b7 */
[----:B------:R-:W-:-:S07]  /*1e10*/  LOP3.LUT R179, R106, 0x7fffffc, RZ, 0xc0, !PT ;  /* 0x07fffffc6ab37812 */ /* 0x000fce00078ec0ff */
[----:B------:R-:W-:Y:S02]  /*1e20*/  @!P3 IADD3 R179, R179, 0x4, RZ ;  /* 0x00000004b3b3b810 */ /* 0x000fe40007ffe0ff */
[----:B------:R-:W-:Y:S01]  /*1e30*/  LOP3.LUT P3, RZ, R183, 0x1f, RZ, 0xc0, !PT ;  /* 0x0000001fb7ff7812 */ /* 0x000fe2000786c0ff */
[----:B------:R-:W-:Y:S10]  /*1e40*/  BRA.DIV ~URZ, `(.L_x_6085) ;  /* 0x000039a27f007947 */ /* 0x000ff4000b800000 */
[----:B------:R1:W2:Y:S02]  /*1e50*/  SHFL.DOWN PT, R108, R181, 0x10, 0x1f ;  /* 0x0a001f00b56c7f89 */ /* 0x0002a400000e0000 */
.L_x_6221:
        /* <DEDUP_REMOVED lines=18> */
.L_x_6222:
        /* <DEDUP_REMOVED lines=39> */
.L_x_6090:
[----:B------:R-:W-:Y:S05]  /*21f0*/  BSYNC B1 ;  /* 0x0000000000017941 */ /* 0x000fea0003800000 */
.L_x_6089:
        /* <DEDUP_REMOVED lines=10> */
.L_x_6092:
        /* <DEDUP_REMOVED lines=11> */
.L_x_6093:
[----:B------:R-:W-:Y:S05]  /*2350*/  BSYNC B1 ;  /* 0x0000000000017941 */ /* 0x000fea0003800000 */
.L_x_6091:
[----:B------:R-:W-:Y:S01]  /*2360*/  ISETP.NE.U32.AND P5, PT, RZ, c[0x0][0x258], PT ;  /* 0x00009600ff007a0c */ /* 0x000fe20003fa5070 */
[----:B------:R-:W-:Y:S03]  /*2370*/  BSSY B1, `(.L_x_6094) ;  /* 0x000000f000017945 */ /* 0x000fe60003800000 */
[----:B------:R-:W-:-:S13]  /*2380*/  ISETP.NE.AND.EX P5, PT, RZ, c[0x0][0x25c], PT, P5 ;  /* 0x00009700ff007a0c */ /* 0x000fda0003fa5350 */
[----:B------:R-:W-:Y:S01]  /*2390*/  @P5 F2FP.PACK_AB R110, RZ, R108 ;  /* 0x0000006cff6e523e */ /* 0x000fe200000000ff */
[----:B------:R-:W-:Y:S05]  /*23a0*/  @!P3 BRA `(.L_x_6095) ;  /* 0x000000b00000b947 */ /* 0x000fea0003800000 */
[----:B-----5:R-:W-:Y:S01]  /*23b0*/  LOP3.LUT P6, RZ, R152, 0xff, RZ, 0xc0, !PT ;  /* 0x000000ff98ff7812 */ /* 0x020fe200078cc0ff */
[----:B------:R-:W-:Y:S02]  /*23c0*/  FMUL.FTZ R108, R108, c[0x0][0x1ec] ;  /* 0x00007b006c6c7a20 */ /* 0x000fe40000410000 */
[----:B------:R-:W-:Y:S02]  /*23d0*/  IMAD.MOV.U32 R107, RZ, RZ, RZ ;  /* 0x000000ffff6b7224 */ /* 0x000fe400078e00ff */
[----:B------:R-:W-:-:S04]  /*23e0*/  FMUL.FTZ R111, R108, c[0x0][0x1e8] ;  /* 0x00007a006c6f7a20 */ /* 0x000fc80000410000 */
[----:B------:R-:W-:-:S04]  /*23f0*/  FMUL.FTZ R109, R96, R111 ;  /* 0x0000006f606d7220 */ /* 0x000fc80000410000 */
[----:B------:R-:W-:Y:S01]  /*2400*/  @P6 HADD2.F32 R108, -RZ, R132.H0_H0 ;  /* 0x20000084ff6c6230 */ /* 0x000fe20000004100 */
[----:B------:R-:W-:-:S04]  /*2410*/  FSEL R109, R109, RZ, P6 ;  /* 0x000000ff6d6d7208 */ /* 0x000fc80003000000 */
[----:B------:R-:W-:Y:S01]  /*2420*/  @P6 FMUL.FTZ R107, R111, R108 ;  /* 0x0000006c6f6b6220 */ /* 0x000fe20000410000 */
[----:B------:R-:W-:-:S03]  /*2430*/  F2FP.PACK_AB R109, RZ, R109 ;  /* 0x0000006dff6d723e */ /* 0x000fc600000000ff */
[----:B------:R-:W-:Y:S01]  /*2440*/  FADD.FTZ R20, R20, R107 ;  /* 0x0000006b14147221 */ /* 0x000fe20000010000 */
[----:B------:R-:W-:Y:S02]  /*2450*/  PRMT R126, R109, 0x7610, R126 ;  /* 0x000076106d7e7816 */ /* 0x000fe4000000007e */
.L_x_6095:
[----:B------:R-:W-:Y:S05]  /*2460*/  BSYNC B1 ;  /* 0x0000000000017941 */ /* 0x000fea0003800000 */
.L_x_6094:
        /* <DEDUP_REMOVED lines=8> */
.L_x_6097:
[----:B0-----:R-:W-:-:S04]  /*24f0*/  ISETP.NE.AND P6, PT, R184, RZ, PT ;  /* 0x000000ffb800720c */ /* 0x001fc80003fc5270 */
[----:B------:R-:W-:-:S05]  /*2500*/  FSEL R107, R105, RZ, !P6 ;  /* 0x000000ff696b7208 */ /* 0x000fca0007000000 */
[----:B------:R-:W-:Y:S01]  /*2510*/  FFMA.FTZ R108, R162, R106, R107 ;  /* 0x0000006aa26c7223 */ /* 0x000fe2000001006b */
[----:B-----5:R-:W-:-:S03]  /*2520*/  @P4 SHF.R.U64 R107, R112, 0x10, R113 ;  /* 0x00000010706b4819 */ /* 0x020fc60000001271 */
[----:B------:R-:W-:Y:S02]  /*2530*/  FADD.FTZ R108, R167, -R108 ;  /* 0x8000006ca76c7221 */ /* 0x000fe40000010000 */
[----:B------:R-:W-:Y:S02]  /*2540*/  @P4 HADD2.F32 R107, -RZ, R107.H0_H0 ;  /* 0x2000006bff6b4230 */ /* 0x000fe40000004100 */
[----:B------:R-:W-:-:S04]  /*2550*/  FMUL.FTZ R108, R151, R108 ;  /* 0x0000006c976c7220 */ /* 0x000fc80000410000 */
[----:B------:R-:W-:Y:S02]  /*2560*/  @P4 FADD.FTZ R108, R108, R107 ;  /* 0x0000006b6c6c4221 */ /* 0x000fe40000010000 */
.L_x_6098:
[----:B------:R-:W-:Y:S05]  /*2570*/  BSYNC B1 ;  /* 0x0000000000017941 */ /* 0x000fea0003800000 */
.L_x_6096:
[----:B------:R-:W-:Y:S01]  /*2580*/  BSSY B1, `(.L_x_6099) ;  /* 0x000000e000017945 */ /* 0x000fe20003800000 */
[----:B------:R-:W-:Y:S01]  /*2590*/  @P5 F2FP.PACK_AB R111, RZ, R108 ;  /* 0x0000006cff6f523e */ /* 0x000fe200000000ff */
[----:B------:R-:W-:Y:S05]  /*25a0*/  @!P3 BRA `(.L_x_6100) ;  /* 0x000000b00000b947 */ /* 0x000fea0003800000 */
[----:B-----5:R-:W-:Y:S01]  /*25b0*/  LOP3.LUT P6, RZ, R152, 0xff00, RZ, 0xc0, !PT ;  /* 0x0000ff0098ff7812 */ /* 0x020fe200078cc0ff */
[----:B------:R-:W-:-:S04]  /*25c0*/  FMUL.FTZ R108, R108, c[0x0][0x1ec] ;  /* 0x00007b006c6c7a20 */ /* 0x000fc80000410000 */
[----:B------:R-:W-:Y:S01]  /*25d0*/  FMUL.FTZ R110, R108, c[0x0][0x1e8] ;  /* 0x00007a006c6e7a20 */ /* 0x000fe20000410000 */
[----:B------:R-:W-:-:S03]  /*25e0*/  MOV R108, RZ ;  /* 0x000000ff006c7202 */ /* 0x000fc60000000f00 */
[----:B------:R-:W-:-:S04]  /*25f0*/  FMUL.FTZ R109, R97, R110 ;  /* 0x0000006e616d7220 */ /* 0x000fc80000410000 */
[----:B------:R-:W-:Y:S01]  /*2600*/  @P6 HADD2.F32 R107, -RZ, R133.H0_H0 ;  /* 0x20000085ff6b6230 */ /* 0x000fe20000004100 */
[----:B------:R-:W-:-:S04]  /*2610*/  FSEL R109, R109, RZ, P6 ;  /* 0x000000ff6d6d7208 */ /* 0x000fc80003000000 */
[----:B------:R-:W-:Y:S01]  /*2620*/  @P6 FMUL.FTZ R108, R110, R107 ;  /* 0x0000006b6e6c6220 */ /* 0x000fe20000410000 */
[----:B------:R-:W-:-:S03]  /*2630*/  F2FP.PACK_AB R109, RZ, R109 ;  /* 0x0000006dff6d723e */ /* 0x000fc600000000ff */
[----:B------:R-:W-:Y:S01]  /*2640*/  FADD.FTZ R21, R21, R108 ;  /* 0x0000006c15157221 */ /* 0x000fe20000010000 */
[----:B------:R-:W-:Y:S02]  /*2650*/  PRMT R129, R109, 0x7610, R129 ;  /* 0x000076106d817816 */ /* 0x000fe40000000081 */
.L_x_6100:
[----:B------:R-:W-:Y:S05]  /*2660*/  BSYNC B1 ;  /* 0x0000000000017941 */ /* 0x000fea0003800000 */
.L_x_6099:
[----:B------:R-:W-:Y:S01]  /*2670*/  BSSY B1, `(.L_x_6101) ;  /* 0x000000e000017945 */ /* 0x000fe20003800000 */
[----:B------:R-:W-:Y:S01]  /*2680*/  @P5 PRMT R185, R111, 0x7610, R185 ;  /* 0x000076106fb95816 */ /* 0x000fe200000000b9 */
[----:B------:R-:W-:Y:S05]  /*2690*/  @P2 BRA `(.L_x_6102) ;  /* 0x0000004000002947 */ /* 0x000fea0003800000 */
[----:B------:R-:W-:Y:S01]  /*26a0*/  IMAD.MOV.U32 R108, RZ, RZ, RZ ;  /* 0x000000ffff6c7224 */ /* 0x000fe200078e00ff */
[----:B------:R-:W-:Y:S05]  /*26b0*/  @!P4 BRA `(.L_x_6103) ;  /* 0x000000900000c947 */ /* 0x000fea0003800000 */
[----:B-----5:R-:W-:Y:S01]  /*26c0*/  HADD2.F32 R108, -RZ, R113.H0_H0 ;  /* 0x20000071ff6c7230 */ /* 0x020fe20000004100 */
[----:B------:R-:W-:Y:S05]  /*26d0*/  BRA `(.L_x_6103) ;  /* 0x0000007000007947 */ /* 0x000fea0003800000 */
.L_x_6102:
[----:B0-----:R-:W-:-:S04]  /*26e0*/  ISETP.NE.AND P6, PT, R184, RZ, PT ;  /* 0x000000ffb800720c */ /* 0x001fc80003fc5270 */
[----:B------:R-:W-:-:S05]  /*26f0*/  FSEL R107, R105, RZ, !P6 ;  /* 0x000000ff696b7208 */ /* 0x000fca0007000000 */
[----:B------:R-:W-:-:S04]  /*2700*/  FFMA.FTZ R107, R165, R106, R107 ;  /* 0x0000006aa56b7223 */ /* 0x000fc8000001006b */
[----:B------:R-:W-:Y:S01]  /*2710*/  FADD.FTZ R108, R166, -R107 ;  /* 0x8000006ba66c7221 */ /* 0x000fe20000010000 */
[----:B-----5:R-:W-:-:S03]  /*2720*/  @P4 HADD2.F32 R107, -RZ, R113.H0_H0 ;  /* 0x20000071ff6b4230 */ /* 0x020fc60000004100 */
[----:B------:R-:W-:-:S04]  /*2730*/  FMUL.FTZ R108, R151, R108 ;  /* 0x0000006c976c7220 */ /* 0x000fc80000410000 */
[----:B------:R-:W-:Y:S02]  /*2740*/  @P4 FADD.FTZ R108, R108, R107 ;  /* 0x0000006b6c6c4221 */ /* 0x000fe40000010000 */
.L_x_6103:
[----:B------:R-:W-:Y:S05]  /*2750*/  BSYNC B1 ;  /* 0x0000000000017941 */ /* 0x000fea0003800000 */
.L_x_6101:
[----:B------:R-:W-:Y:S01]  /*2760*/  BSSY B1, `(.L_x_6104) ;  /* 0x000000e000017945 */ /* 0x000fe20003800000 */
[----:B------:R-:W-:Y:S01]  /*2770*/  @P5 F2FP.PACK_AB R110, RZ, R108 ;  /* 0x0000006cff6e523e */ /* 0x000fe200000000ff */
[----:B------:R-:W-:Y:S05]  /*2780*/  @!P3 BRA `(.L_x_6105) ;  /* 0x000000b00000b947 */ /* 0x000fea0003800000 */
[----:B-----5:R-:W-:Y:S01]  /*2790*/  LOP3.LUT P6, RZ, R152, 0xff0000, RZ, 0xc0, !PT ;  /* 0x00ff000098ff7812 */ /* 0x020fe200078cc0ff */
[----:B------:R-:W-:Y:S01]  /*27a0*/  FMUL.FTZ R108, R108, c[0x0][0x1ec] ;  /* 0x00007b006c6c7a20 */ /* 0x000fe20000410000 */
[----:B------:R-:W-:-:S03]  /*27b0*/  HFMA2.MMA R107, -RZ, RZ, 0, 0 ;  /* 0x00000000ff6b7435 */ /* 0x000fc600000001ff */
[----:B------:R-:W-:-:S04]  /*27c0*/  FMUL.FTZ R111, R108, c[0x0][0x1e8] ;  /* 0x00007a006c6f7a20 */ /* 0x000fc80000410000 */
[----:B------:R-:W-:-:S04]  /*27d0*/  FMUL.FTZ R109, R98, R111 ;  /* 0x0000006f626d7220 */ /* 0x000fc80000410000 */
[----:B------:R-:W-:Y:S01]  /*27e0*/  @P6 HADD2.F32 R108, -RZ, R132.H1_H1 ;  /* 0x30000084ff6c6230 */ /* 0x000fe20000004100 */
[----:B------:R-:W-:-:S04]  /*27f0*/  FSEL R109, R109, RZ, P6 ;  /* 0x000000ff6d6d7208 */ /* 0x000fc80003000000 */
[----:B------:R-:W-:Y:S01]  /*2800*/  @P6 FMUL.FTZ R107, R111, R108 ;  /* 0x0000006c6f6b6220 */ /* 0x000fe20000410000 */
[----:B------:R-:W-:-:S03]  /*2810*/  F2FP.PACK_AB R109, RZ, R109 ;  /* 0x0000006dff6d723e */ /* 0x000fc600000000ff */
[----:B------:R-:W-:Y:S01]  /*2820*/  FADD.FTZ R22, R22, R107 ;  /* 0x0000006b16167221 */ /* 0x000fe20000010000 */
[----:B------:R-:W-:Y:S02]  /*2830*/  PRMT R121, R109, 0x7610, R121 ;  /* 0x000076106d797816 */ /* 0x000fe40000000079 */
.L_x_6105:
[----:B------:R-:W-:Y:S05]  /*2840*/  BSYNC B1 ;  /* 0x0000000000017941 */ /* 0x000fea0003800000 */
.L_x_6104:
        /* <DEDUP_REMOVED lines=8> */
.L_x_6107:
[----:B0-----:R-:W-:-:S04]  /*28d0*/  ISETP.NE.AND P6, PT, R184, RZ, PT ;  /* 0x000000ffb800720c */ /* 0x001fc80003fc5270 */
[----:B------:R-:W-:-:S05]  /*28e0*/  FSEL R107, R105, RZ, !P6 ;  /* 0x000000ff696b7208 */ /* 0x000fca0007000000 */
[----:B------:R-:W-:Y:S01]  /*28f0*/  FFMA.FTZ R108, R168, R106, R107 ;  /* 0x0000006aa86c7223 */ /* 0x000fe2000001006b */
[----:B-----5:R-:W-:-:S03]  /*2900*/  @P4 SHF.R.U32.HI R107, RZ, 0x10, R113 ;  /* 0x00000010ff6b4819 */ /* 0x020fc60000011671 */
[----:B------:R-:W-:Y:S02]  /*2910*/  FADD.FTZ R108, R169, -R108 ;  /* 0x8000006ca96c7221 */ /* 0x000fe40000010000 */
[----:B------:R-:W-:Y:S02]  /*2920*/  @P4 HADD2.F32 R107, -RZ, R107.H0_H0 ;  /* 0x2000006bff6b4230 */ /* 0x000fe40000004100 */
[----:B------:R-:W-:-:S04]  /*2930*/  FMUL.FTZ R108, R151, R108 ;  /* 0x0000006c976c7220 */ /* 0x000fc80000410000 */
[----:B------:R-:W-:Y:S02]  /*2940*/  @P4 FADD.FTZ R108, R108, R107 ;  /* 0x0000006b6c6c4221 */ /* 0x000fe40000010000 */
.L_x_6108:
[----:B------:R-:W-:Y:S05]  /*2950*/  BSYNC B1 ;  /* 0x0000000000017941 */ /* 0x000fea0003800000 */
.L_x_6106:
[----:B------:R-:W-:Y:S01]  /*2960*/  @P5 F2FP.PACK_AB R107, RZ, R108 ;  /* 0x0000006cff6b523e */ /* 0x000fe200000000ff */
        /* <DEDUP_REMOVED lines=8> */
[----:B------:R-:W-:Y:S01]  /*29f0*/  @P4 HADD2.F32 R107, -RZ, R133.H1_H1 ;  /* 0x30000085ff6b4230 */ /* 0x000fe20000004100 */
[----:B------:R-:W-:-:S04]  /*2a00*/  FSEL R109, R109, RZ, P4 ;  /* 0x000000ff6d6d7208 */ /* 0x000fc80002000000 */
[----:B------:R-:W-:Y:S01]  /*2a10*/  @P4 FMUL.FTZ R108, R110, R107 ;  /* 0x0000006b6e6c4220 */ /* 0x000fe20000410000 */
[----:B------:R-:W-:-:S03]  /*2a20*/  F2FP.PACK_AB R109, RZ, R109 ;  /* 0x0000006dff6d723e */ /* 0x000fc600000000ff */
[----:B------:R-:W-:Y:S01]  /*2a30*/  FADD.FTZ R23, R23, R108 ;  /* 0x0000006c17177221 */ /* 0x000fe20000010000 */
[----:B------:R-:W-:Y:S02]  /*2a40*/  PRMT R124, R109, 0x7610, R124 ;  /* 0x000076106d7c7816 */ /* 0x000fe4000000007c */
.L_x_6110:
[----:B------:R-:W-:Y:S05]  /*2a50*/  BSYNC B1 ;  /* 0x0000000000017941 */ /* 0x000fea0003800000 */
.L_x_6109:
        /* <DEDUP_REMOVED lines=9> */
.L_x_6111:
[----:B------:R-:W-:Y:S01]  /*2af0*/  BSSY B1, `(.L_x_6112) ;  /* 0x000000a000017945 */ /* 0x000fe20003800000 */
        /* <DEDUP_REMOVED lines=9> */
.L_x_6113:
[----:B------:R-:W-:Y:S05]  /*2b90*/  BSYNC B1 ;  /* 0x0000000000017941 */ /* 0x000fea0003800000 */
.L_x_6112:
[----:B------:R-:W-:Y:S02]  /*2ba0*/  IADD3 R161, R161, 0x80, RZ ;  /* 0x00000080a1a17810 */ /* 0x000fe40007ffe0ff */
[----:B------:R-:W-:Y:S02]  /*2bb0*/  IADD3 R104, R104, 0x80, RZ ;  /* 0x0000008068687810 */ /* 0x000fe40007ffe0ff */
.L_x_6088:
[----:B------:R-:W-:Y:S05]  /*2bc0*/  BSYNC B0 ;  /* 0x0000000000007941 */ /* 0x000fea0003800000 */
.L_x_6087:
        /* <DEDUP_REMOVED lines=14> */
.L_x_6117:
[----:B------:R-:W-:Y:S05]  /*2cb0*/  BSYNC B1 ;  /* 0x0000000000017941 */ /* 0x000fea0003800000 */
.L_x_6116:
        /* <DEDUP_REMOVED lines=10> */
.L_x_6119:
        /* <DEDUP_REMOVED lines=9> */
.L_x_6120:
[----:B------:R-:W-:Y:S05]  /*2df0*/  BSYNC B1 ;  /* 0x0000000000017941 */ /* 0x000fea0003800000 */
.L_x_6118:
[----:B------:R-:W-:Y:S01]  /*2e00*/  ISETP.NE.U32.AND P5, PT, RZ, c[0x0][0x258], PT ;  /* 0x00009600ff007a0c */ /* 0x000fe20003fa5070 */
[----:B------:R-:W-:Y:S03]  /*2e10*/  BSSY B1, `(.L_x_6121) ;  /* 0x000000f000017945 */ /* 0x000fe60003800000 */
[----:B------:R-:W-:-:S13]  /*2e20*/  ISETP.NE.AND.EX P5, PT, RZ, c[0x0][0x25c], PT, P5 ;  /* 0x00009700ff007a0c */ /* 0x000fda0003fa5350 */
[----:B------:R-:W-:Y:S01]  /*2e30*/  @P5 F2FP.PACK_AB R178, RZ, R108 ;  /* 0x0000006cffb2523e */ /* 0x000fe200000000ff */
[----:B------:R-:W-:Y:S05]  /*2e40*/  @!P3 BRA `(.L_x_6122) ;  /* 0x000000b00000b947 */ /* 0x000fea0003800000 */
[----:B-----5:R-:W-:Y:S01]  /*2e50*/  LOP3.LUT P6, RZ, R134, 0xff, RZ, 0xc0, !PT ;  /* 0x000000ff86ff7812 */ /* 0x020fe200078cc0ff */
[----:B------:R-:W-:Y:S01]  /*2e60*/  FMUL.FTZ R108, R108, c[0x0][0x1ec] ;  /* 0x00007b006c6c7a20 */ /* 0x000fe20000410000 */
[----:B------:R-:W-:-:S03]  /*2e70*/  MOV R107, RZ ;  /* 0x000000ff006b7202 */ /* 0x000fc60000000f00 */
        /* <DEDUP_REMOVED lines=8> */
.L_x_6122:
[----:B------:R-:W-:Y:S05]  /*2f00*/  BSYNC B1 ;  /* 0x0000000000017941 */ /* 0x000fea0003800000 */
.L_x_6121:
        /* <DEDUP_REMOVED lines=8> */
.L_x_6124:
[----:B------:R-:W-:Y:S01]  /*2f90*/  FFMA.FTZ R108, R154, R106, R111 ;  /* 0x0000006a9a6c7223 */ /* 0x000fe2000001006f */
[----:B-----5:R-:W-:-:S03]  /*2fa0*/  @P4 SHF.R.U64 R107, R114, 0x10, R115 ;  /* 0x00000010726b4819 */ /* 0x020fc60000001273 */
[----:B------:R-:W-:Y:S02]  /*2fb0*/  FADD.FTZ R108, R157, -R108 ;  /* 0x8000006c9d6c7221 */ /* 0x000fe40000010000 */
[----:B------:R-:W-:Y:S02]  /*2fc0*/  @P4 HADD2.F32 R107, -RZ, R107.H0_H0 ;  /* 0x2000006bff6b4230 */ /* 0x000fe40000004100 */
[----:B------:R-:W-:-:S04]  /*2fd0*/  FMUL.FTZ R108, R151, R108 ;  /* 0x0000006c976c7220 */ /* 0x000fc80000410000 */
[----:B------:R-:W-:Y:S02]  /*2fe0*/  @P4 FADD.FTZ R108, R108, R107 ;  /* 0x0000006b6c6c4221 */ /* 0x000fe40000010000 */
.L_x_6125:
[----:B------:R-:W-:Y:S05]  /*2ff0*/  BSYNC B1 ;  /* 0x0000000000017941 */ /* 0x000fea0003800000 */
.L_x_6123:
[----:B------:R-:W-:Y:S01]  /*3000*/  BSSY B1, `(.L_x_6126) ;  /* 0x000000e000017945 */ /* 0x000fe20003800000 */
[----:B------:R-:W-:Y:S01]  /*3010*/  @P5 F2FP.PACK_AB R178, RZ, R108 ;  /* 0x0000006cffb2523e */ /* 0x000fe200000000ff */
[----:B------:R-:W-:Y:S05]  /*3020*/  @!P3 BRA `(.L_x_6127) ;  /* 0x000000b00000b947 */ /* 0x000fea0003800000 */
[----:B-----5:R-:W-:Y:S01]  /*3030*/  LOP3.LUT P6, RZ, R134, 0xff00, RZ, 0xc0, !PT ;  /* 0x0000ff0086ff7812 */ /* 0x020fe200078cc0ff */
[----:B------:R-:W-:-:S04]  /*3040*/  FMUL.FTZ R108, R108, c[0x0][0x1ec] ;  /* 0x00007b006c6c7a20 */ /* 0x000fc80000410000 */
[----:B------:R-:W-:Y:S01]  /*3050*/  FMUL.FTZ R110, R108, c[0x0][0x1e8] ;  /* 0x00007a006c6e7a20 */ /* 0x000fe20000410000 */
[----:B------:R-:W-:-:S03]  /*3060*/  HFMA2.MMA R108, -RZ, RZ, 0, 0 ;  /* 0x00000000ff6c7435 */ /* 0x000fc600000001ff */
[----:B------:R-:W-:-:S04]  /*3070*/  FMUL.FTZ R107, R89, R110 ;  /* 0x0000006e596b7220 */ /* 0x000fc80000410000 */
[----:B------:R-:W-:Y:S01]  /*3080*/  @P6 HADD2.F32 R109, -RZ, R133.H0_H0 ;  /* 0x20000085ff6d6230 */ /* 0x000fe20000004100 */
[----:B------:R-:W-:-:S04]  /*3090*/  FSEL R107, R107, RZ, P6 ;  /* 0x000000ff6b6b7208 */ /* 0x000fc80003000000 */
[----:B------:R-:W-:Y:S01]  /*30a0*/  @P6 FMUL.FTZ R108, R109, R110 ;  /* 0x0000006e6d6c6220 */ /* 0x000fe20000410000 */
[----:B------:R-:W-:-:S03]  /*30b0*/  F2FP.PACK_AB R107, RZ, R107 ;  /* 0x0000006bff6b723e */ /* 0x000fc600000000ff */
[----:B------:R-:W-:Y:S01]  /*30c0*/  FADD.FTZ R17, R17, R108 ;  /* 0x0000006c11117221 */ /* 0x000fe20000010000 */
[----:B------:R-:W-:Y:S02]  /*30d0*/  PRMT R129, R107, 0x7610, R129 ;  /* 0x000076106b817816 */ /* 0x000fe40000000081 */
.L_x_6127:
[----:B------:R-:W-:Y:S05]  /*30e0*/  BSYNC B1 ;  /* 0x0000000000017941 */ /* 0x000fea0003800000 */
.L_x_6126:
[----:B------:R-:W-:Y:S01]  /*30f0*/  BSSY B1, `(.L_x_6128) ;  /* 0x000000c000017945 */ /* 0x000fe20003800000 */
[----:B------:R-:W-:Y:S01]  /*3100*/  @P5 PRMT R185, R178, 0x7610, R185 ;  /* 0x00007610b2b95816 */ /* 0x000fe200000000b9 */
[----:B------:R-:W-:Y:S05]  /*3110*/  @P2 BRA `(.L_x_6129) ;  /* 0x0000004000002947 */ /* 0x000fea0003800000 */
[----:B------:R-:W-:Y:S01]  /*3120*/  MOV R108, RZ ;  /* 0x000000ff006c7202 */ /* 0x000fe20000000f00 */
[----:B------:R-:W-:Y:S05]  /*3130*/  @!P4 BRA `(.L_x_6130) ;  /* 0x000000700000c947 */ /* 0x000fea0003800000 */
[----:B-----5:R-:W-:Y:S01]  /*3140*/  HADD2.F32 R108, -RZ, R115.H0_H0 ;  /* 0x20000073ff6c7230 */ /* 0x020fe20000004100 */
[----:B------:R-:W-:Y:S05]  /*3150*/  BRA `(.L_x_6130) ;  /* 0x0000005000007947 */ /* 0x000fea0003800000 */
.L_x_6129:
[----:B------:R-:W-:-:S04]  /*3160*/  FFMA.FTZ R107, R155, R106, R111 ;  /* 0x0000006a9b6b7223 */ /* 0x000fc8000001006f */
[----:B------:R-:W-:Y:S01]  /*3170*/  FADD.FTZ R108, R158, -R107 ;  /* 0x8000006b9e6c7221 */ /* 0x000fe20000010000 */
[----:B-----5:R-:W-:-:S03]  /*3180*/  @P4 HADD2.F32 R107, -RZ, R115.H0_H0 ;  /* 0x20000073ff6b4230 */ /* 0x020fc60000004100 */
[----:B------:R-:W-:-:S04]  /*3190*/  FMUL.FTZ R108, R151, R108 ;  /* 0x0000006c976c7220 */ /* 0x000fc80000410000 */
[----:B------:R-:W-:Y:S02]  /*31a0*/  @P4 FADD.FTZ R108, R108, R107 ;  /* 0x0000006b6c6c4221 */ /* 0x000fe40000010000 */
.L_x_6130:
[----:B------:R-:W-:Y:S05]  /*31b0*/  BSYNC B1 ;  /* 0x0000000000017941 */ /* 0x000fea0003800000 */
.L_x_6128:
[----:B------:R-:W-:Y:S01]  /*31c0*/  BSSY B1, `(.L_x_6131) ;  /* 0x000000e000017945 */ /* 0x000fe20003800000 */
[----:B------:R-:W-:Y:S01]  /*31d0*/  @P5 F2FP.PACK_AB R178, RZ, R108 ;  /* 0x0000006cffb2523e */ /* 0x000fe200000000ff */
[----:B------:R-:W-:Y:S05]  /*31e0*/  @!P3 BRA `(.L_x_6132) ;  /* 0x000000b00000b947 */ /* 0x000fea0003800000 */
[----:B-----5:R-:W-:Y:S01]  /*31f0*/  LOP3.LUT P6, RZ, R134, 0xff0000, RZ, 0xc0, !PT ;  /* 0x00ff000086ff7812 */ /* 0x020fe200078cc0ff */
[----:B------:R-:W-:Y:S02]  /*3200*/  FMUL.FTZ R108, R108, c[0x0][0x1ec] ;  /* 0x00007b006c6c7a20 */ /* 0x000fe40000410000 */
[----:B------:R-:W-:Y:S02]  /*3210*/  IMAD.MOV.U32 R107, RZ, RZ, RZ ;  /* 0x000000ffff6b7224 */ /* 0x000fe400078e00ff */
        /* <DEDUP_REMOVED lines=8> */
.L_x_6132:
[----:B------:R-:W-:Y:S05]  /*32a0*/  BSYNC B1 ;  /* 0x0000000000017941 */ /* 0x000fea0003800000 */
.L_x_6131:
[----:B------:R-:W-:Y:S01]  /*32b0*/  BSSY B1, `(.L_x_6133) ;  /* 0x000000e000017945 */ /* 0x000fe20003800000 */
[----:B------:R-:W-:Y:S01]  /*32c0*/  @P5 PRMT R120, R178, 0x7610, R120 ;  /* 0x00007610b2785816 */ /* 0x000fe20000000078 */
[----:B------:R-:W-:Y:S05]  /*32d0*/  @P2 BRA `(.L_x_6134) ;  /* 0x0000005000002947 */ /* 0x000fea0003800000 */
[----:B------:R-:W-:Y:S01]  /*32e0*/  HFMA2.MMA R108, -RZ, RZ, 0, 0 ;  /* 0x00000000ff6c7435 */ /* 0x000fe200000001ff */
[----:B------:R-:W-:Y:S05]  /*32f0*/  @!P4 BRA `(.L_x_6135) ;  /* 0x000000900000c947 */ /* 0x000fea0003800000 */
[----:B-----5:R-:W-:-:S05]  /*3300*/  SHF.R.U32.HI R108, RZ, 0x10, R115 ;  /* 0x00000010ff6c7819 */ /* 0x020fca0000011673 */
[----:B------:R-:W-:Y:S01]  /*3310*/  HADD2.F32 R108, -RZ, R108.H0_H0 ;  /* 0x2000006cff6c7230 */ /* 0x000fe20000004100 */
[----:B------:R-:W-:Y:S05]  /*3320*/  BRA `(.L_x_6135) ;  /* 0x0000006000007947 */ /* 0x000fea0003800000 */
.L_x_6134:
[----:B------:R-:W-:Y:S01]  /*3330*/  FFMA.FTZ R108, R160, R106, R111 ;  /* 0x0000006aa06c7223 */ /* 0x000fe2000001006f */
[----:B-----5:R-:W-:-:S03]  /*3340*/  @P4 SHF.R.U32.HI R107, RZ, 0x10, R115 ;  /* 0x00000010ff6b4819 */ /* 0x020fc60000011673 */
[----:B------:R-:W-:Y:S02]  /*3350*/  FADD.FTZ R108, R159, -R108 ;  /* 0x8000006c9f6c7221 */ /* 0x000fe40000010000 */
[----:B------:R-:W-:Y:S02]  /*3360*/  @P4 HADD2.F32 R107, -RZ, R107.H0_H0 ;  /* 0x2000006bff6b4230 */ /* 0x000fe40000004100 */
[----:B------:R-:W-:-:S04]  /*3370*/  FMUL.FTZ R108, R151, R108 ;  /* 0x0000006c976c7220 */ /* 0x000fc80000410000 */
[----:B------:R-:W-:Y:S02]  /*3380*/  @P4 FADD.FTZ R108, R108, R107 ;  /* 0x0000006b6c6c4221 */ /* 0x000fe40000010000 */
.L_x_6135:
[----:B------:R-:W-:Y:S05]  /*3390*/  BSYNC B1 ;  /* 0x0000000000017941 */ /* 0x000fea0003800000 */
.L_x_6133:
[----:B------:R-:W-:Y:S01]  /*33a0*/  @P5 F2FP.PACK_AB R107, RZ, R108 ;  /* 0x0000006cff6b523e */ /* 0x000fe200000000ff */
        /* <DEDUP_REMOVED lines=8> */
[----:B------:R-:W-:Y:S01]  /*3430*/  @P4 HADD2.F32 R109, -RZ, R133.H1_H1 ;  /* 0x30000085ff6d4230 */ /* 0x000fe20000004100 */
[----:B------:R-:W-:-:S04]  /*3440*/  FSEL R107, R107, RZ, P4 ;  /* 0x000000ff6b6b7208 */ /* 0x000fc80002000000 */
[----:B------:R-:W-:Y:S01]  /*3450*/  @P4 FMUL.FTZ R108, R109, R110 ;  /* 0x0000006e6d6c4220 */ /* 0x000fe20000410000 */
[----:B------:R-:W-:-:S03]  /*3460*/  F2FP.PACK_AB R107, RZ, R107 ;  /* 0x0000006bff6b723e */ /* 0x000fc600000000ff */
[----:B------:R-:W-:Y:S01]  /*3470*/  FADD.FTZ R19, R19, R108 ;  /* 0x0000006c13137221 */ /* 0x000fe20000010000 */
[----:B------:R-:W-:Y:S02]  /*3480*/  PRMT R124, R107, 0x7610, R124 ;  /* 0x000076106b7c7816 */ /* 0x000fe4000000007c */
.L_x_6137:
[----:B------:R-:W-:Y:S05]  /*3490*/  BSYNC B1 ;  /* 0x0000000000017941 */ /* 0x000fea0003800000 */
.L_x_6136:
        /* <DEDUP_REMOVED lines=9> */
.L_x_6138:
        /* <DEDUP_REMOVED lines=10> */
.L_x_6140:
[----:B------:R-:W-:Y:S05]  /*35d0*/  BSYNC B1 ;  /* 0x0000000000017941 */ /* 0x000fea0003800000 */
.L_x_6139:
[----:B------:R-:W-:Y:S02]  /*35e0*/  IADD3 R161, R161, 0x80, RZ ;  /* 0x00000080a1a17810 */ /* 0x000fe40007ffe0ff */
[----:B------:R-:W-:Y:S02]  /*35f0*/  IADD3 R104, R104, 0x80, RZ ;  /* 0x0000008068687810 */ /* 0x000fe40007ffe0ff */
.L_x_6115:
[----:B------:R-:W-:Y:S05]  /*3600*/  BSYNC B0 ;  /* 0x0000000000007941 */ /* 0x000fea0003800000 */
.L_x_6114:
        /* <DEDUP_REMOVED lines=13> */
.L_x_6144:
[----:B------:R-:W-:Y:S05]  /*36e0*/  BSYNC B1 ;  /* 0x0000000000017941 */ /* 0x000fea0003800000 */
.L_x_6143:
        /* <DEDUP_REMOVED lines=10> */
.L_x_6146:
        /* <DEDUP_REMOVED lines=9> */
.L_x_6147:
[----:B------:R-:W-:Y:S05]  /*3820*/  BSYNC B1 ;  /* 0x0000000000017941 */ /* 0x000fea0003800000 */
.L_x_6145:
[----:B------:R-:W-:Y:S01]  /*3830*/  ISETP.NE.U32.AND P5, PT, RZ, c[0x0][0x258], PT ;  /* 0x00009600ff007a0c */ /* 0x000fe20003fa5070 */
[----:B------:R-:W-:Y:S03]  /*3840*/  BSSY B1, `(.L_x_6148) ;  /* 0x000000f000017945 */ /* 0x000fe60003800000 */
[----:B------:R-:W-:-:S13]  /*3850*/  ISETP.NE.AND.EX P5, PT, RZ, c[0x0][0x25c], PT, P5 ;  /* 0x00009700ff007a0c */ /* 0x000fda0003fa5350 */
[----:B------:R-:W-:Y:S01]  /*3860*/  @P5 F2FP.PACK_AB R178, RZ, R108 ;  /* 0x0000006cffb2523e */ /* 0x000fe200000000ff */
[----:B------:R-:W-:Y:S05]  /*3870*/  @!P3 BRA `(.L_x_6149) ;  /* 0x000000b00000b947 */ /* 0x000fea0003800000 */
[----:B-----5:R-:W-:Y:S01]  /*3880*/  LOP3.LUT P6, RZ, R130, 0xff, RZ, 0xc0, !PT ;  /* 0x000000ff82ff7812 */ /* 0x020fe200078cc0ff */
[----:B------:R-:W-:Y:S01]  /*3890*/  FMUL.FTZ R108, R108, c[0x0][0x1ec] ;  /* 0x00007b006c6c7a20 */ /* 0x000fe20000410000 */
[----:B------:R-:W-:-:S03]  /*38a0*/  HFMA2.MMA R107, -RZ, RZ, 0, 0 ;  /* 0x00000000ff6b7435 */ /* 0x000fc600000001ff */
        /* <DEDUP_REMOVED lines=8> */
.L_x_6149:
[----:B------:R-:W-:Y:S05]  /*3930*/  BSYNC B1 ;  /* 0x0000000000017941 */ /* 0x000fea0003800000 */
.L_x_6148:
        /* <DEDUP_REMOVED lines=8> */
.L_x_6151:
[----:B------:R-:W-:Y:S01]  /*39c0*/  FFMA.FTZ R108, R136, R106, R111 ;  /* 0x0000006a886c7223 */ /* 0x000fe2000001006f */
[----:B-----5:R-:W-:-:S03]  /*39d0*/  @P4 SHF.R.U64 R107, R2, 0x10, R3 ;  /* 0x00000010026b4819 */ /* 0x020fc60000001203 */
[----:B------:R-:W-:Y:S02]  /*39e0*/  FADD.FTZ R108, R139, -R108 ;  /* 0x8000006c8b6c7221 */ /* 0x000fe40000010000 */
[----:B------:R-:W-:Y:S02]  /*39f0*/  @P4 HADD2.F32 R107, -RZ, R107.H0_H0 ;  /* 0x2000006bff6b4230 */ /* 0x000fe40000004100 */
[----:B------:R-:W-:-:S04]  /*3a00*/  FMUL.FTZ R108, R151, R108 ;  /* 0x0000006c976c7220 */ /* 0x000fc80000410000 */
[----:B------:R-:W-:Y:S02]  /*3a10*/  @P4 FADD.FTZ R108, R108, R107 ;  /* 0x0000006b6c6c4221 */ /* 0x000fe40000010000 */
.L_x_6152:
[----:B------:R-:W-:Y:S05]  /*3a20*/  BSYNC B1 ;  /* 0x0000000000017941 */ /* 0x000fea0003800000 */
.L_x_6150:
[----:B------:R-:W-:Y:S01]  /*3a30*/  BSSY B1, `(.L_x_6153) ;  /* 0x000000e000017945 */ /* 0x000fe20003800000 */
[----:B------:R-:W-:Y:S01]  /*3a40*/  @P5 F2FP.PACK_AB R178, RZ, R108 ;  /* 0x0000006cffb2523e */ /* 0x000fe200000000ff */
[----:B------:R-:W-:Y:S05]  /*3a50*/  @!P3 BRA `(.L_x_6154) ;  /* 0x000000b00000b947 */ /* 0x000fea0003800000 */
[----:B-----5:R-:W-:Y:S01]  /*3a60*/  LOP3.LUT P6, RZ, R130, 0xff00, RZ, 0xc0, !PT ;  /* 0x0000ff0082ff7812 */ /* 0x020fe200078cc0ff */
[----:B------:R-:W-:-:S04]  /*3a70*/  FMUL.FTZ R108, R108, c[0x0][0x1ec] ;  /* 0x00007b006c6c7a20 */ /* 0x000fc80000410000 */
[----:B------:R-:W-:Y:S02]  /*3a80*/  FMUL.FTZ R110, R108, c[0x0][0x1e8] ;  /* 0x00007a006c6e7a20 */ /* 0x000fe40000410000 */
[----:B------:R-:W-:Y:S02]  /*3a90*/  IMAD.MOV.U32 R108, RZ, RZ, RZ ;  /* 0x000000ffff6c7224 */ /* 0x000fe400078e00ff */
[----:B------:R-:W-:-:S04]  /*3aa0*/  FMUL.FTZ R107, R81, R110 ;  /* 0x0000006e516b7220 */ /* 0x000fc80000410000 */
[----:B------:R-:W-:Y:S01]  /*3ab0*/  @P6 HADD2.F32 R109, -RZ, R133.H0_H0 ;  /* 0x20000085ff6d6230 */ /* 0x000fe20000004100 */
[----:B------:R-:W-:-:S04]  /*3ac0*/  FSEL R107, R107, RZ, P6 ;  /* 0x000000ff6b6b7208 */ /* 0x000fc80003000000 */
[----:B------:R-:W-:Y:S01]  /*3ad0*/  @P6 FMUL.FTZ R108, R109, R110 ;  /* 0x0000006e6d6c6220 */ /* 0x000fe20000410000 */
[----:B------:R-:W-:-:S03]  /*3ae0*/  F2FP.PACK_AB R107, RZ, R107 ;  /* 0x0000006bff6b723e */ /* 0x000fc600000000ff */
[----:B------:R-:W-:Y:S01]  /*3af0*/  FADD.FTZ R13, R13, R108 ;  /* 0x0000006c0d0d7221 */ /* 0x000fe20000010000 */
[----:B------:R-:W-:Y:S02]  /*3b00*/  PRMT R129, R107, 0x7610, R129 ;  /* 0x000076106b817816 */ /* 0x000fe40000000081 */
.L_x_6154:
[----:B------:R-:W-:Y:S05]  /*3b10*/  BSYNC B1 ;  /* 0x0000000000017941 */ /* 0x000fea0003800000 */
.L_x_6153:
[----:B------:R-:W-:Y:S01]  /*3b20*/  BSSY B1, `(.L_x_6155) ;  /* 0x000000c000017945 */ /* 0x000fe20003800000 */
[----:B------:R-:W-:Y:S01]  /*3b30*/  @P5 PRMT R185, R178, 0x7610, R185 ;  /* 0x00007610b2b95816 */ /* 0x000fe200000000b9 */
[----:B------:R-:W-:Y:S05]  /*3b40*/  @P2 BRA `(.L_x_6156) ;  /* 0x0000004000002947 */ /* 0x000fea0003800000 */
[----:B------:R-:W-:Y:S01]  /*3b50*/  HFMA2.MMA R108, -RZ, RZ, 0, 0 ;  /* 0x00000000ff6c7435 */ /* 0x000fe200000001ff */
[----:B------:R-:W-:Y:S05]  /*3b60*/  @!P4 BRA `(.L_x_6157) ;  /* 0x000000700000c947 */ /* 0x000fea0003800000 */
[----:B-----5:R-:W-:Y:S01]  /*3b70*/  HADD2.F32 R108, -RZ, R3.H0_H0 ;  /* 0x20000003ff6c7230 */ /* 0x020fe20000004100 */
[----:B------:R-:W-:Y:S05]  /*3b80*/  BRA `(.L_x_6157) ;  /* 0x0000005000007947 */ /* 0x000fea0003800000 */
.L_x_6156:
[----:B------:R-:W-:-:S04]  /*3b90*/  FFMA.FTZ R107, R137, R106, R111 ;  /* 0x0000006a896b7223 */ /* 0x000fc8000001006f */
[----:B------:R-:W-:Y:S01]  /*3ba0*/  FADD.FTZ R108, R140, -R107 ;  /* 0x8000006b8c6c7221 */ /* 0x000fe20000010000 */
[----:B-----5:R-:W-:-:S03]  /*3bb0*/  @P4 HADD2.F32 R107, -RZ, R3.H0_H0 ;  /* 0x20000003ff6b4230 */ /* 0x020fc60000004100 */
[----:B------:R-:W-:-:S04]  /*3bc0*/  FMUL.FTZ R108, R151, R108 ;  /* 0x0000006c976c7220 */ /* 0x000fc80000410000 */
[----:B------:R-:W-:Y:S02]  /*3bd0*/  @P4 FADD.FTZ R108, R108, R107 ;  /* 0x0000006b6c6c4221 */ /* 0x000fe40000010000 */
.L_x_6157:
[----:B------:R-:W-:Y:S05]  /*3be0*/  BSYNC B1 ;  /* 0x0000000000017941 */ /* 0x000fea0003800000 */
.L_x_6155:
[----:B------:R-:W-:Y:S01]  /*3bf0*/  BSSY B1, `(.L_x_6158) ;  /* 0x000000e000017945 */ /* 0x000fe20003800000 */
[----:B------:R-:W-:Y:S01]  /*3c00*/  @P5 F2FP.PACK_AB R178, RZ, R108 ;  /* 0x0000006cffb2523e */ /* 0x000fe200000000ff */
[----:B------:R-:W-:Y:S05]  /*3c10*/  @!P3 BRA `(.L_x_6159) ;  /* 0x000000b00000b947 */ /* 0x000fea0003800000 */
[----:B-----5:R-:W-:Y:S01]  /*3c20*/  LOP3.LUT P6, RZ, R130, 0xff0000, RZ, 0xc0, !PT ;  /* 0x00ff000082ff7812 */ /* 0x020fe200078cc0ff */
[----:B------:R-:W-:Y:S01]  /*3c30*/  FMUL.FTZ R108, R108, c[0x0][0x1ec] ;  /* 0x00007b006c6c7a20 */ /* 0x000fe20000410000 */
[----:B------:R-:W-:-:S03]  /*3c40*/  MOV R107, RZ ;  /* 0x000000ff006b7202 */ /* 0x000fc60000000f00 */
        /* <DEDUP_REMOVED lines=8> */
.L_x_6159:
[----:B------:R-:W-:Y:S05]  /*3cd0*/  BSYNC B1 ;  /* 0x0000000000017941 */ /* 0x000fea0003800000 */
.L_x_6158:
        /* <DEDUP_REMOVED lines=8> */
.L_x_6161:
[----:B------:R-:W-:Y:S01]  /*3d60*/  FFMA.FTZ R108, R142, R106, R111 ;  /* 0x0000006a8e6c7223 */ /* 0x000fe2000001006f */
[----:B-----5:R-:W-:-:S03]  /*3d70*/  @P4 SHF.R.U32.HI R107, RZ, 0x10, R3 ;  /* 0x00000010ff6b4819 */ /* 0x020fc60000011603 */
[----:B------:R-:W-:Y:S02]  /*3d80*/  FADD.FTZ R108, R141, -R108 ;  /* 0x8000006c8d6c7221 */ /* 0x000fe40000010000 */
[----:B------:R-:W-:Y:S02]  /*3d90*/  @P4 HADD2.F32 R107, -RZ, R107.H0_H0 ;  /* 0x2000006bff6b4230 */ /* 0x000fe40000004100 */
[----:B------:R-:W-:-:S04]  /*3da0*/  FMUL.FTZ R108, R151, R108 ;  /* 0x0000006c976c7220 */ /* 0x000fc80000410000 */
[----:B------:R-:W-:Y:S02]  /*3db0*/  @P4 FADD.FTZ R108, R108, R107 ;  /* 0x0000006b6c6c4221 */ /* 0x000fe40000010000 */
.L_x_6162:
[----:B------:R-:W-:Y:S05]  /*3dc0*/  BSYNC B1 ;  /* 0x0000000000017941 */ /* 0x000fea0003800000 */
.L_x_6160:
[----:B------:R-:W-:Y:S01]  /*3dd0*/  @P5 F2FP.PACK_AB R107, RZ, R108 ;  /* 0x0000006cff6b523e */ /* 0x000fe200000000ff */
        /* <DEDUP_REMOVED lines=8> */
[----:B------:R-:W-:Y:S01]  /*3e60*/  @P4 HADD2.F32 R109, -RZ, R133.H1_H1 ;  /* 0x30000085ff6d4230 */ /* 0x000fe20000004100 */
[----:B------:R-:W-:-:S04]  /*3e70*/  FSEL R107, R107, RZ, P4 ;  /* 0x000000ff6b6b7208 */ /* 0x000fc80002000000 */
[----:B------:R-:W-:Y:S01]  /*3e80*/  @P4 FMUL.FTZ R108, R109, R110 ;  /* 0x0000006e6d6c4220 */ /* 0x000fe20000410000 */
[----:B------:R-:W-:-:S03]  /*3e90*/  F2FP.PACK_AB R107, RZ, R107 ;  /* 0x0000006bff6b723e */ /* 0x000fc600000000ff */
[----:B------:R-:W-:Y:S01]  /*3ea0*/  FADD.FTZ R15, R15, R108 ;  /* 0x0000006c0f0f7221 */ /* 0x000fe20000010000 */
[----:B------:R-:W-:Y:S02]  /*3eb0*/  PRMT R124, R107, 0x7610, R124 ;  /* 0x000076106b7c7816 */ /* 0x000fe4000000007c */
.L_x_6164:
[----:B------:R-:W-:Y:S05]  /*3ec0*/  BSYNC B1 ;  /* 0x0000000000017941 */ /* 0x000fea0003800000 */
.L_x_6163:
        /* <DEDUP_REMOVED lines=9> */
.L_x_6165:
        /* <DEDUP_REMOVED lines=10> */
.L_x_6167:
[----:B------:R-:W-:Y:S05]  /*4000*/  BSYNC B1 ;  /* 0x0000000000017941 */ /* 0x000fea0003800000 */
.L_x_6166:
[----:B------:R-:W-:Y:S02]  /*4010*/  IADD3 R161, R161, 0x80, RZ ;  /* 0x00000080a1a17810 */ /* 0x000fe40007ffe0ff */
[----:B------:R-:W-:Y:S02]  /*4020*/  IADD3 R104, R104, 0x80, RZ ;  /* 0x0000008068687810 */ /* 0x000fe40007ffe0ff */
.L_x_6142:
[----:B------:R-:W-:Y:S05]  /*4030*/  BSYNC B0 ;  /* 0x0000000000007941 */ /* 0x000fea0003800000 */
.L_x_6141:
        /* <DEDUP_REMOVED lines=13> */
.L_x_6171:
[----:B------:R-:W-:Y:S05]  /*4110*/  BSYNC B1 ;  /* 0x0000000000017941 */ /* 0x000fea0003800000 */
.L_x_6170:
        /* <DEDUP_REMOVED lines=10> */
.L_x_6173:
        /* <DEDUP_REMOVED lines=9> */
.L_x_6174:
[----:B------:R-:W-:Y:S05]  /*4250*/  BSYNC B1 ;  /* 0x0000000000017941 */ /* 0x000fea0003800000 */
.L_x_6172:
        /* <DEDUP_REMOVED lines=16> */
.L_x_6176:
[----:B------:R-:W-:Y:S05]  /*4360*/  BSYNC B1 ;  /* 0x0000000000017941 */ /* 0x000fea0003800000 */
.L_x_6175:
        /* <DEDUP_REMOVED lines=8> */
.L_x_6178:
[----:B------:R-:W-:Y:S01]  /*43f0*/  FFMA.FTZ R108, R144, R106, R111 ;  /* 0x0000006a906c7223 */ /* 0x000fe2000001006f */
[----:B-----5:R-:W-:-:S03]  /*4400*/  @P4 SHF.R.U64 R107, R116, 0x10, R117 ;  /* 0x00000010746b4819 */ /* 0x020fc60000001275 */
[----:B------:R-:W-:Y:S02]  /*4410*/  FADD.FTZ R108, R147, -R108 ;  /* 0x8000006c936c7221 */ /* 0x000fe40000010000 */
[----:B------:R-:W-:Y:S02]  /*4420*/  @P4 HADD2.F32 R107, -RZ, R107.H0_H0 ;  /* 0x2000006bff6b4230 */ /* 0x000fe40000004100 */
[----:B------:R-:W-:-:S04]  /*4430*/  FMUL.FTZ R108, R151, R108 ;  /* 0x0000006c976c7220 */ /* 0x000fc80000410000 */
[----:B------:R-:W-:Y:S02]  /*4440*/  @P4 FADD.FTZ R108, R108, R107 ;  /* 0x0000006b6c6c4221 */ /* 0x000fe40000010000 */
.L_x_6179:
[----:B------:R-:W-:Y:S05]  /*4450*/  BSYNC B1 ;  /* 0x0000000000017941 */ /* 0x000fea0003800000 */
.L_x_6177:
        /* <DEDUP_REMOVED lines=14> */
.L_x_6181:
[----:B------:R-:W-:Y:S05]  /*4540*/  BSYNC B1 ;  /* 0x0000000000017941 */ /* 0x000fea0003800000 */
.L_x_6180:
[----:B------:R-:W-:Y:S01]  /*4550*/  BSSY B1, `(.L_x_6182) ;  /* 0x000000c000017945 */ /* 0x000fe20003800000 */
[----:B------:R-:W-:Y:S01]  /*4560*/  @P5 PRMT R185, R178, 0x7610, R185 ;  /* 0x00007610b2b95816 */ /* 0x000fe200000000b9 */
[----:B------:R-:W-:Y:S05]  /*4570*/  @P2 BRA `(.L_x_6183) ;  /* 0x0000004000002947 */ /* 0x000fea0003800000 */
[----:B------:R-:W-:Y:S01]  /*4580*/  IMAD.MOV.U32 R108, RZ, RZ, RZ ;  /* 0x000000ffff6c7224 */ /* 0x000fe200078e00ff */
[----:B------:R-:W-:Y:S05]  /*4590*/  @!P4 BRA `(.L_x_6184) ;  /* 0x000000700000c947 */ /* 0x000fea0003800000 */
[----:B-----5:R-:W-:Y:S01]  /*45a0*/  HADD2.F32 R108, -RZ, R117.H0_H0 ;  /* 0x20000075ff6c7230 */ /* 0x020fe20000004100 */
[----:B------:R-:W-:Y:S05]  /*45b0*/  BRA `(.L_x_6184) ;  /* 0x0000005000007947 */ /* 0x000fea0003800000 */
.L_x_6183:
[----:B------:R-:W-:-:S04]  /*45c0*/  FFMA.FTZ R107, R145, R106, R111 ;  /* 0x0000006a916b7223 */ /* 0x000fc8000001006f */
[----:B------:R-:W-:Y:S01]  /*45d0*/  FADD.FTZ R108, R148, -R107 ;  /* 0x8000006b946c7221 */ /* 0x000fe20000010000 */
[----:B-----5:R-:W-:-:S03]  /*45e0*/  @P4 HADD2.F32 R107, -RZ, R117.H0_H0 ;  /* 0x20000075ff6b4230 */ /* 0x020fc60000004100 */
[----:B------:R-:W-:-:S04]  /*45f0*/  FMUL.FTZ R108, R151, R108 ;  /* 0x0000006c976c7220 */ /* 0x000fc80000410000 */
[----:B------:R-:W-:Y:S02]  /*4600*/  @P4 FADD.FTZ R108, R108, R107 ;  /* 0x0000006b6c6c4221 */ /* 0x000fe40000010000 */
.L_x_6184:
[----:B------:R-:W-:Y:S05]  /*4610*/  BSYNC B1 ;  /* 0x0000000000017941 */ /* 0x000fea0003800000 */
.L_x_6182:
        /* <DEDUP_REMOVED lines=14> */
.L_x_6186:
[----:B------:R-:W-:Y:S05]  /*4700*/  BSYNC B1 ;  /* 0x0000000000017941 */ /* 0x000fea0003800000 */
.L_x_6185:
        /* <DEDUP_REMOVED lines=8> */
.L_x_6188:
[----:B------:R-:W-:Y:S01]  /*4790*/  FFMA.FTZ R108, R150, R106, R111 ;  /* 0x0000006a966c7223 */ /* 0x000fe2000001006f */
[----:B-----5:R-:W-:-:S03]  /*47a0*/  @P4 SHF.R.U32.HI R107, RZ, 0x10, R117 ;  /* 0x00000010ff6b4819 */ /* 0x020fc60000011675 */
[----:B------:R-:W-:Y:S02]  /*47b0*/  FADD.FTZ R108, R149, -R108 ;  /* 0x8000006c956c7221 */ /* 0x000fe40000010000 */
[----:B------:R-:W-:Y:S02]  /*47c0*/  @P4 HADD2.F32 R107, -RZ, R107.H0_H0 ;  /* 0x2000006bff6b4230 */ /* 0x000fe40000004100 */
[----:B------:R-:W-:-:S04]  /*47d0*/  FMUL.FTZ R108, R151, R108 ;  /* 0x0000006c976c7220 */ /* 0x000fc80000410000 */
[----:B------:R-:W-:Y:S02]  /*47e0*/  @P4 FADD.FTZ R108, R108, R107 ;  /* 0x0000006b6c6c4221 */ /* 0x000fe40000010000 */
.L_x_6189:
[----:B------:R-:W-:Y:S05]  /*47f0*/  BSYNC B1 ;  /* 0x0000000000017941 */ /* 0x000fea0003800000 */
.L_x_6187:
        /* <DEDUP_REMOVED lines=15> */
.L_x_6191:
[----:B------:R-:W-:Y:S05]  /*48f0*/  BSYNC B1 ;  /* 0x0000000000017941 */ /* 0x000fea0003800000 */
.L_x_6190:
        /* <DEDUP_REMOVED lines=9> */
.L_x_6192:
        /* <DEDUP_REMOVED lines=10> */
.L_x_6194:
[----:B------:R-:W-:Y:S05]  /*4a30*/  BSYNC B1 ;  /* 0x0000000000017941 */ /* 0x000fea0003800000 */
.L_x_6193:
[----:B------:R-:W-:Y:S02]  /*4a40*/  IADD3 R161, R161, 0x80, RZ ;  /* 0x00000080a1a17810 */ /* 0x000fe40007ffe0ff */
[----:B------:R-:W-:Y:S02]  /*4a50*/  IADD3 R104, R104, 0x80, RZ ;  /* 0x0000008068687810 */ /* 0x000fe40007ffe0ff */
.L_x_6169:
[----:B------:R-:W-:Y:S05]  /*4a60*/  BSYNC B0 ;  /* 0x0000000000007941 */ /* 0x000fea0003800000 */
.L_x_6168:
        /* <DEDUP_REMOVED lines=14> */
.L_x_6198:
[----:B------:R-:W-:Y:S05]  /*4b50*/  BSYNC B1 ;  /* 0x0000000000017941 */ /* 0x000fea0003800000 */
.L_x_6197:
        /* <DEDUP_REMOVED lines=10> */
.L_x_6200:
        /* <DEDUP_REMOVED lines=9> */
.L_x_6201:
[----:B------:R-:W-:Y:S05]  /*4c90*/  BSYNC B1 ;  /* 0x0000000000017941 */ /* 0x000fea0003800000 */
.L_x_6199:
        /* <DEDUP_REMOVED lines=16> */
.L_x_6203:
[----:B------:R-:W-:Y:S05]  /*4da0*/  BSYNC B1 ;  /* 0x0000000000017941 */ /* 0x000fea0003800000 */
.L_x_6202:
        /* <DEDUP_REMOVED lines=8> */
.L_x_6205:
[----:B------:R-:W-:Y:S01]  /*4e30*/  FFMA.FTZ R108, R170, R106, R111 ;  /* 0x0000006aaa6c7223 */ /* 0x000fe2000001006f */
[----:B-----5:R-:W-:-:S03]  /*4e40*/  @P4 SHF.R.U64 R105, R118, 0x10, R119 ;  /* 0x0000001076694819 */ /* 0x020fc60000001277 */
[----:B------:R-:W-:Y:S02]  /*4e50*/  FADD.FTZ R108, R173, -R108 ;  /* 0x8000006cad6c7221 */ /* 0x000fe40000010000 */
[----:B------:R-:W-:Y:S02]  /*4e60*/  @P4 HADD2.F32 R105, -RZ, R105.H0_H0 ;  /* 0x20000069ff694230 */ /* 0x000fe40000004100 */
[----:B------:R-:W-:-:S04]  /*4e70*/  FMUL.FTZ R108, R151, R108 ;  /* 0x0000006c976c7220 */ /* 0x000fc80000410000 */
[----:B------:R-:W-:Y:S02]  /*4e80*/  @P4 FADD.FTZ R108, R108, R105 ;  /* 0x000000696c6c4221 */ /* 0x000fe40000010000 */
.L_x_6206:
[----:B------:R-:W-:Y:S05]  /*4e90*/  BSYNC B1 ;  /* 0x0000000000017941 */ /* 0x000fea0003800000 */
.L_x_6204:
        /* <DEDUP_REMOVED lines=14> */
.L_x_6208:
[----:B------:R-:W-:Y:S05]  /*4f80*/  BSYNC B1 ;  /* 0x0000000000017941 */ /* 0x000fea0003800000 */
.L_x_6207:
[----:B------:R-:W-:Y:S01]  /*4f90*/  BSSY B1, `(.L_x_6209) ;  /* 0x000000c000017945 */ /* 0x000fe20003800000 */
[----:B------:R-:W-:Y:S01]  /*4fa0*/  @P5 PRMT R185, R109, 0x7610, R185 ;  /* 0x000076106db95816 */ /* 0x000fe200000000b9 */
[----:B------:R-:W-:Y:S05]  /*4fb0*/  @P2 BRA `(.L_x_6210) ;  /* 0x0000004000002947 */ /* 0x000fea0003800000 */
[----:B------:R-:W-:Y:S01]  /*4fc0*/  MOV R108, RZ ;  /* 0x000000ff006c7202 */ /* 0x000fe20000000f00 */
[----:B------:R-:W-:Y:S05]  /*4fd0*/  @!P4 BRA `(.L_x_6211) ;  /* 0x000000700000c947 */ /* 0x000fea0003800000 */
[----:B-----5:R-:W-:Y:S01]  /*4fe0*/  HADD2.F32 R108, -RZ, R119.H0_H0 ;  /* 0x20000077ff6c7230 */ /* 0x020fe20000004100 */
[----:B------:R-:W-:Y:S05]  /*4ff0*/  BRA `(.L_x_6211) ;  /* 0x0000005000007947 */ /* 0x000fea0003800000 */
.L_x_6210:
[----:B------:R-:W-:-:S04]  /*5000*/  FFMA.FTZ R105, R175, R106, R111 ;  /* 0x0000006aaf697223 */ /* 0x000fc8000001006f */
[----:B------:R-:W-:Y:S01]  /*5010*/  FADD.FTZ R108, R174, -R105 ;  /* 0x80000069ae6c7221 */ /* 0x000fe20000010000 */
[----:B-----5:R-:W-:-:S03]  /*5020*/  @P4 HADD2.F32 R105, -RZ, R119.H0_H0 ;  /* 0x20000077ff694230 */ /* 0x020fc60000004100 */
[----:B------:R-:W-:-:S04]  /*5030*/  FMUL.FTZ R108, R151, R108 ;  /* 0x0000006c976c7220 */ /* 0x000fc80000410000 */
[----:B------:R-:W-:Y:S02]  /*5040*/  @P4 FADD.FTZ R108, R108, R105 ;  /* 0x000000696c6c4221 */ /* 0x000fe40000010000 */
.L_x_6211:
[----:B------:R-:W-:Y:S05]  /*5050*/  BSYNC B1 ;  /* 0x0000000000017941 */ /* 0x000fea0003800000 */
.L_x_6209:
        /* <DEDUP_REMOVED lines=14> */
.L_x_6213:
[----:B------:R-:W-:Y:S05]  /*5140*/  BSYNC B1 ;  /* 0x0000000000017941 */ /* 0x000fea0003800000 */
.L_x_6212:
        /* <DEDUP_REMOVED lines=8> */
.L_x_6215:
[----:B------:R-:W-:Y:S01]  /*51d0*/  FFMA.FTZ R105, R177, R106, R111 ;  /* 0x0000006ab1697223 */ /* 0x000fe2000001006f */
[----:B-----5:R-:W-:-:S03]  /*51e0*/  @P4 SHF.R.U32.HI R107, RZ, 0x10, R119 ;  /* 0x00000010ff6b4819 */ /* 0x020fc60000011677 */
[----:B------:R-:W-:Y:S02]  /*51f0*/  FADD.FTZ R106, R176, -R105 ;  /* 0x80000069b06a7221 */ /* 0x000fe40000010000 */
[----:B------:R-:W-:Y:S02]  /*5200*/  @P4 HADD2.F32 R107, -RZ, R107.H0_H0 ;  /* 0x2000006bff6b4230 */ /* 0x000fe40000004100 */
[----:B------:R-:W-:-:S04]  /*5210*/  FMUL.FTZ R106, R151, R106 ;  /* 0x0000006a976a7220 */ /* 0x000fc80000410000 */
[----:B------:R-:W-:Y:S02]  /*5220*/  @P4 FADD.FTZ R106, R106, R107 ;  /* 0x0000006b6a6a4221 */ /* 0x000fe40000010000 */
.L_x_6216:
[----:B------:R-:W-:Y:S05]  /*5230*/  BSYNC B1 ;  /* 0x0000000000017941 */ /* 0x000fea0003800000 */
.L_x_6214:
        /* <DEDUP_REMOVED lines=15> */
.L_x_6218:
[----:B------:R-:W-:Y:S05]  /*5330*/  BSYNC B1 ;  /* 0x0000000000017941 */ /* 0x000fea0003800000 */
.L_x_6217:
        /* <DEDUP_REMOVED lines=9> */
.L_x_6219:
        /* <DEDUP_REMOVED lines=9> */
.L_x_6196:
[----:B------:R-:W-:Y:S05]  /*5460*/  BSYNC B0 ;  /* 0x0000000000007941 */ /* 0x000fea0003800000 */
.L_x_6195:
[----:B------:R-:W-:Y:S02]  /*5470*/  IADD3 R122, R122, c[0x0][0x160], RZ ;  /* 0x000058007a7a7a10 */ /* 0x000fe40007ffe0ff */
[----:B------:R-:W-:Y:S02]  /*5480*/  LOP3.LUT P3, RZ, R123, 0xff, RZ, 0xc0, !PT ;  /* 0x000000ff7bff7812 */ /* 0x000fe4000786c0ff */
[----:B------:R-:W-:Y:S02]  /*5490*/  ISETP.GE.AND P2, PT, R122, c[0x0][0x164], PT ;  /* 0x000059007a007a0c */ /* 0x000fe40003f46270 */
[----:B------:R-:W-:-:S11]  /*54a0*/  SEL R123, RZ, 0x1, P3 ;  /* 0x00000001ff7b7807 */ /* 0x000fd60001800000 */
[----:B01---5:R-:W-:Y:S01]  /*54b0*/  @P2 CALL.REL.NOINC `(.L_x_6065) ;  /* 0x0000001000002944 */ /* 0x023fe20003c00000 */
[----:B------:R-:W-:Y:S05]  /*54c0*/  BRA `(.L_x_6220) ;  /* 0xffffb06000007947 */ /* 0x000fea000383ffff */
.L_x_6065:
        /* <DEDUP_REMOVED lines=50> */
.L_x_6085:
[----:B------:R-:W-:Y:S01]  /*57f0*/  HFMA2.MMA R180, -RZ, RZ, 0, 9.5367431640625e-07 ;  /* 0x00000010ffb47435 */ /* 0x000fe200000001ff */
[----:B------:R-:W-:Y:S01]  /*5800*/  MOV R109, R181 ;  /* 0x000000b5006d7202 */ /* 0x000fe20000000f00 */
[----:B------:R-:W-:Y:S01]  /*5810*/  IMAD.MOV.U32 R186, RZ, RZ, 0x1f ;  /* 0x0000001fffba7424 */ /* 0x000fe200078e00ff */
[----:B------:R-:W-:-:S02]  /*5820*/  MOV R187, 0xffffffff ;  /* 0xffffffff00bb7802 */ /* 0x000fc40000000f00 */
[----:B------:R-:W-:Y:S02]  /*5830*/  MOV R104, 0x5850 ;  /* 0x0000585000687802 */ /* 0x000fe40000000f00 */
[----:B0----5:R-:W-:Y:S05]  /*5840*/  CALL.REL.NOINC `($__internal_117_$__cuda_sm70_shflsync_down_p) ;  /* 0x0000046000007944 */ /* 0x021fea0003c00000 */
[----:B-1----:R-:W-:Y:S01]  /*5850*/  MOV R108, R109 ;  /* 0x0000006d006c7202 */ /* 0x002fe20000000f00 */
[----:B0-----:R-:W-:Y:S05]  /*5860*/  BRA `(.L_x_6221) ;  /* 0xffffc5f000007947 */ /* 0x001fea000383ffff */
.L_x_6086:
[----:B------:R-:W-:Y:S01]  /*5870*/  HFMA2.MMA R180, -RZ, RZ, 0, 9.5367431640625e-07 ;  /* 0x00000010ffb47435 */ /* 0x000fe200000001ff */
[----:B------:R-:W-:Y:S01]  /*5880*/  IMAD.MOV.U32 R109, RZ, RZ, R182 ;  /* 0x000000ffff6d7224 */ /* 0x000fe200078e00b6 */
[----:B------:R-:W-:Y:S01]  /*5890*/  MOV R186, 0x1f ;  /* 0x0000001f00ba7802 */ /* 0x000fe20000000f00 */
[----:B------:R-:W-:Y:S01]  /*58a0*/  IMAD.MOV.U32 R187, RZ, RZ, -0x1 ;  /* 0xffffffffffbb7424 */ /* 0x000fe200078e00ff */
[----:B------:R-:W-:Y:S02]  /*58b0*/  MOV R104, 0x58d0 ;  /* 0x000058d000687802 */ /* 0x000fe40000000f00 */
[----:B012--5:R-:W-:Y:S05]  /*58c0*/  CALL.REL.NOINC `($__internal_117_$__cuda_sm70_shflsync_down_p) ;  /* 0x000003e000007944 */ /* 0x027fea0003c00000 */
[----:B------:R-:W-:Y:S01]  /*58d0*/  FADD.FTZ R108, R108, R181 ;  /* 0x000000b56c6c7221 */ /* 0x000fe20000010000 */
[----:B0-----:R-:W-:Y:S01]  /*58e0*/  HFMA2.MMA R180, -RZ, RZ, 0, 4.76837158203125e-07 ;  /* 0x00000008ffb47435 */ /* 0x001fe200000001ff */
[----:B-1----:R-:W-:Y:S01]  /*58f0*/  FADD.FTZ R182, R182, R109 ;  /* 0x0000006db6b67221 */ /* 0x002fe20000010000 */
[----:B------:R-:W-:Y:S01]  /*5900*/  MOV R186, 0x1f ;  /* 0x0000001f00ba7802 */ /* 0x000fe20000000f00 */
[----:B------:R-:W-:Y:S01]  /*5910*/  IMAD.MOV.U32 R187, RZ, RZ, -0x1 ;  /* 0xffffffffffbb7424 */ /* 0x000fe200078e00ff */
[----:B------:R-:W-:-:S02]  /*5920*/  MOV R109, R108 ;  /* 0x0000006c006d7202 */ /* 0x000fc40000000f00 */
[----:B------:R-:W-:Y:S02]  /*5930*/  MOV R104, 0x5950 ;  /* 0x0000595000687802 */ /* 0x000fe40000000f00 */
[----:B------:R-:W-:Y:S05]  /*5940*/  CALL.REL.NOINC `($__internal_117_$__cuda_sm70_shflsync_down_p) ;  /* 0x0000036000007944 */ /* 0x000fea0003c00000 */
[----:B0-----:R-:W-:Y:S01]  /*5950*/  HFMA2.MMA R180, -RZ, RZ, 0, 4.76837158203125e-07 ;  /* 0x00000008ffb47435 */ /* 0x001fe200000001ff */
[----:B-1----:R-:W-:Y:S01]  /*5960*/  MOV R107, R109 ;  /* 0x0000006d006b7202 */ /* 0x002fe20000000f00 */
[----:B------:R-:W-:Y:S01]  /*5970*/  IMAD.MOV.U32 R109, RZ, RZ, R182 ;  /* 0x000000ffff6d7224 */ /* 0x000fe200078e00b6 */
[----:B------:R-:W-:Y:S01]  /*5980*/  MOV R186, 0x1f ;  /* 0x0000001f00ba7802 */ /* 0x000fe20000000f00 */
[----:B------:R-:W-:Y:S01]  /*5990*/  IMAD.MOV.U32 R187, RZ, RZ, -0x1 ;  /* 0xffffffffffbb7424 */ /* 0x000fe200078e00ff */
[----:B------:R-:W-:Y:S02]  /*59a0*/  MOV R104, 0x59c0 ;  /* 0x000059c000687802 */ /* 0x000fe40000000f00 */
[----:B------:R-:W-:Y:S05]  /*59b0*/  CALL.REL.NOINC `($__internal_117_$__cuda_sm70_shflsync_down_p) ;  /* 0x000002f000007944 */ /* 0x000fea0003c00000 */
[----:B------:R-:W-:Y:S01]  /*59c0*/  FADD.FTZ R108, R107, R108 ;  /* 0x0000006c6b6c7221 */ /* 0x000fe20000010000 */
[----:B0-----:R-:W-:Y:S01]  /*59d0*/  HFMA2.MMA R180, -RZ, RZ, 0, 2.384185791015625e-07 ;  /* 0x00000004ffb47435 */ /* 0x001fe200000001ff */
[----:B-1----:R-:W-:Y:S01]  /*59e0*/  FADD.FTZ R182, R182, R109 ;  /* 0x0000006db6b67221 */ /* 0x002fe20000010000 */
[----:B------:R-:W-:Y:S01]  /*59f0*/  MOV R186, 0x1f ;  /* 0x0000001f00ba7802 */ /* 0x000fe20000000f00 */
[----:B------:R-:W-:Y:S01]  /*5a00*/  IMAD.MOV.U32 R187, RZ, RZ, -0x1 ;  /* 0xffffffffffbb7424 */ /* 0x000fe200078e00ff */
[----:B------:R-:W-:-:S02]  /*5a10*/  MOV R109, R108 ;  /* 0x0000006c006d7202 */ /* 0x000fc40000000f00 */
[----:B------:R-:W-:Y:S02]  /*5a20*/  MOV R104, 0x5a40 ;  /* 0x00005a4000687802 */ /* 0x000fe40000000f00 */
[----:B------:R-:W-:Y:S05]  /*5a30*/  CALL.REL.NOINC `($__internal_117_$__cuda_sm70_shflsync_down_p) ;  /* 0x0000027000007944 */ /* 0x000fea0003c00000 */
[----:B0-----:R-:W-:Y:S01]  /*5a40*/  HFMA2.MMA R180, -RZ, RZ, 0, 2.384185791015625e-07 ;  /* 0x00000004ffb47435 */ /* 0x001fe200000001ff */
[----:B-1----:R-:W-:Y:S01]  /*5a50*/  MOV R107, R109 ;  /* 0x0000006d006b7202 */ /* 0x002fe20000000f00 */
[----:B------:R-:W-:Y:S01]  /*5a60*/  IMAD.MOV.U32 R109, RZ, RZ, R182 ;  /* 0x000000ffff6d7224 */ /* 0x000fe200078e00b6 */
[----:B------:R-:W-:Y:S01]  /*5a70*/  MOV R186, 0x1f ;  /* 0x0000001f00ba7802 */ /* 0x000fe20000000f00 */
[----:B------:R-:W-:Y:S01]  /*5a80*/  IMAD.MOV.U32 R187, RZ, RZ, -0x1 ;  /* 0xffffffffffbb7424 */ /* 0x000fe200078e00ff */
[----:B------:R-:W-:Y:S02]  /*5a90*/  MOV R104, 0x5ab0 ;  /* 0x00005ab000687802 */ /* 0x000fe40000000f00 */
[----:B------:R-:W-:Y:S05]  /*5aa0*/  CALL.REL.NOINC `($__internal_117_$__cuda_sm70_shflsync_down_p) ;  /* 0x0000020000007944 */ /* 0x000fea0003c00000 */
[----:B------:R-:W-:Y:S01]  /*5ab0*/  FADD.FTZ R108, R107, R108 ;  /* 0x0000006c6b6c7221 */ /* 0x000fe20000010000 */
[----:B0-----:R-:W-:Y:S01]  /*5ac0*/  HFMA2.MMA R180, -RZ, RZ, 0, 1.1920928955078125e-07 ;  /* 0x00000002ffb47435 */ /* 0x001fe200000001ff */
[----:B-1----:R-:W-:Y:S01]  /*5ad0*/  FADD.FTZ R182, R182, R109 ;  /* 0x0000006db6b67221 */ /* 0x002fe20000010000 */
[----:B------:R-:W-:Y:S01]  /*5ae0*/  MOV R186, 0x1f ;  /* 0x0000001f00ba7802 */ /* 0x000fe20000000f00 */
[----:B------:R-:W-:Y:S01]  /*5af0*/  IMAD.MOV.U32 R187, RZ, RZ, -0x1 ;  /* 0xffffffffffbb7424 */ /* 0x000fe200078e00ff */
[----:B------:R-:W-:-:S02]  /*5b00*/  MOV R109, R108 ;  /* 0x0000006c006d7202 */ /* 0x000fc40000000f00 */
[----:B------:R-:W-:Y:S02]  /*5b10*/  MOV R104, 0x5b30 ;  /* 0x00005b3000687802 */ /* 0x000fe40000000f00 */
[----:B------:R-:W-:Y:S05]  /*5b20*/  CALL.REL.NOINC `($__internal_117_$__cuda_sm70_shflsync_down_p) ;  /* 0x0000018000007944 */ /* 0x000fea0003c00000 */
[----:B0-----:R-:W-:Y:S01]  /*5b30*/  HFMA2.MMA R180, -RZ, RZ, 0, 1.1920928955078125e-07 ;  /* 0x00000002ffb47435 */ /* 0x001fe200000001ff */
[----:B-1----:R-:W-:Y:S01]  /*5b40*/  MOV R107, R109 ;  /* 0x0000006d006b7202 */ /* 0x002fe20000000f00 */
[----:B------:R-:W-:Y:S01]  /*5b50*/  IMAD.MOV.U32 R109, RZ, RZ, R182 ;  /* 0x000000ffff6d7224 */ /* 0x000fe200078e00b6 */
[----:B------:R-:W-:Y:S01]  /*5b60*/  MOV R186, 0x1f ;  /* 0x0000001f00ba7802 */ /* 0x000fe20000000f00 */
[----:B------:R-:W-:Y:S01]  /*5b70*/  IMAD.MOV.U32 R187, RZ, RZ, -0x1 ;  /* 0xffffffffffbb7424 */ /* 0x000fe200078e00ff */
[----:B------:R-:W-:Y:S02]  /*5b80*/  MOV R104, 0x5ba0 ;  /* 0x00005ba000687802 */ /* 0x000fe40000000f00 */
[----:B------:R-:W-:Y:S05]  /*5b90*/  CALL.REL.NOINC `($__internal_117_$__cuda_sm70_shflsync_down_p) ;  /* 0x0000011000007944 */ /* 0x000fea0003c00000 */
[----:B------:R-:W-:Y:S01]  /*5ba0*/  FADD.FTZ R110, R107, R108 ;  /* 0x0000006c6b6e7221 */ /* 0x000fe20000010000 */
[----:B0-----:R-:W-:Y:S01]  /*5bb0*/  HFMA2.MMA R180, -RZ, RZ, 0, 5.9604644775390625e-08 ;  /* 0x00000001ffb47435 */ /* 0x001fe200000001ff */
[----:B-1----:R-:W-:Y:S01]  /*5bc0*/  FADD.FTZ R181, R182, R109 ;  /* 0x0000006db6b57221 */ /* 0x002fe20000010000 */
[----:B------:R-:W-:Y:S01]  /*5bd0*/  MOV R186, 0x1f ;  /* 0x0000001f00ba7802 */ /* 0x000fe20000000f00 */
[----:B------:R-:W-:Y:S01]  /*5be0*/  IMAD.MOV.U32 R187, RZ, RZ, -0x1 ;  /* 0xffffffffffbb7424 */ /* 0x000fe200078e00ff */
[----:B------:R-:W-:-:S02]  /*5bf0*/  MOV R109, R110 ;  /* 0x0000006e006d7202 */ /* 0x000fc40000000f00 */
[----:B------:R-:W-:Y:S02]  /*5c00*/  MOV R104, 0x5c20 ;  /* 0x00005c2000687802 */ /* 0x000fe40000000f00 */
[----:B------:R-:W-:Y:S05]  /*5c10*/  CALL.REL.NOINC `($__internal_117_$__cuda_sm70_shflsync_down_p) ;  /* 0x0000009000007944 */ /* 0x000fea0003c00000 */
[----:B0-----:R-:W-:Y:S01]  /*5c20*/  HFMA2.MMA R180, -RZ, RZ, 0, 5.9604644775390625e-08 ;  /* 0x00000001ffb47435 */ /* 0x001fe200000001ff */
[----:B-1----:R-:W-:Y:S01]  /*5c30*/  MOV R111, R109 ;  /* 0x0000006d006f7202 */ /* 0x002fe20000000f00 */
[----:B------:R-:W-:Y:S01]  /*5c40*/  IMAD.MOV.U32 R109, RZ, RZ, R181 ;  /* 0x000000ffff6d7224 */ /* 0x000fe200078e00b5 */
[----:B------:R-:W-:Y:S01]  /*5c50*/  MOV R186, 0x1f ;  /* 0x0000001f00ba7802 */ /* 0x000fe20000000f00 */
[----:B------:R-:W-:Y:S01]  /*5c60*/  IMAD.MOV.U32 R187, RZ, RZ, -0x1 ;  /* 0xffffffffffbb7424 */ /* 0x000fe200078e00ff */
[----:B------:R-:W-:Y:S02]  /*5c70*/  MOV R104, 0x5c90 ;  /* 0x00005c9000687802 */ /* 0x000fe40000000f00 */
[----:B------:R-:W-:Y:S05]  /*5c80*/  CALL.REL.NOINC `($__internal_117_$__cuda_sm70_shflsync_down_p) ;  /* 0x0000002000007944 */ /* 0x000fea0003c00000 */
[----:B-1----:R-:W-:Y:S01]  /*5c90*/  MOV R182, R109 ;  /* 0x0000006d00b67202 */ /* 0x002fe20000000f00 */
[----:B0-----:R-:W-:Y:S05]  /*5ca0*/  BRA `(.L_x_6222) ;  /* 0xffffc2d000007947 */ /* 0x001fea000383ffff */
        .weak           $__internal_117_$__cuda_sm70_shflsync_down_p
        .type           $__internal_117_$__cuda_sm70_shflsync_down_p,@function
        .size           $__internal_117_$__cuda_sm70_shflsync_down_p,(.L_x_9861 - $__internal_117_$__cuda_sm70_shflsync_down_p)
$__internal_117_$__cuda_sm70_shflsync_down_p:
[----:B------:R-:W-:Y:S01]  /*5cb0*/  HFMA2.MMA R105, -RZ, RZ, 0, 0 ;  /* 0x00000000ff697435 */ /* 0x000fe200000001ff */
[----:B------:R-:W-:Y:S04]  /*5cc0*/  WARPSYNC R187 ;  /* 0x000000bb00007348 */ /* 0x000fe80003800000 */
[----:B------:R0:W1:Y:S01]  /*5cd0*/  SHFL.DOWN PT, R109, R109, R180, R186 ;  /* 0x080000b46d6d7389 */ /* 0x00006200000e00ba */
[----:B------:R-:W-:Y:S05]  /*5ce0*/  RET.REL.NODEC R104 `(_ZN10layer_norm13ln_bwd_kernelINS_13Kernel_traitsIf6__halfS2_S2_fjLj2560ELj1ELj1ELj4ELj8ENS_18Kernel_traits_baseILj2560EfS2_S2_S2_fjLj128EEEEELb1ELb1ELb1ELb0EEEvNS_9BwdParamsE) ;  /* 0xffffa31068007950 */ /* 0x000fea0003c3ffff */
.L_x_6223:
        /* <DEDUP_REMOVED lines=9> */
.L_x_9861:


//--------------------- .text._ZN10layer_norm22ln_bwd_finalize_kernelINS_22Kernel_traits_finalizeILj2560Ef6__halfS2_S2_fjLb1ELj1024ELj4ENS_18Kernel_traits_baseILj2560EfS2_S2_S2_fjLj1024EEEEELb1ELb1EEEvNS_9BwdParamsE --------------------------
	.section	.text._ZN10layer_norm22ln_bwd_finalize_kernelINS_22Kernel_traits_finalizeILj2560Ef6__halfS2_S2_fjLb1ELj1024ELj4ENS_18Kernel_traits_baseILj2560EfS2_S2_S2_fjLj1024EEEEELb1ELb1EEEvNS_9BwdParamsE,"ax",@progbits
	.sectioninfo	@"SHI_REGISTERS=32"
	.align	128
        .global         _ZN10layer_norm22ln_bwd_finalize_kernelINS_22Kernel_traits_finalizeILj2560Ef6__halfS2_S2_fjLb1ELj1024ELj4ENS_18Kernel_traits_baseILj2560EfS2_S2_S2_fjLj1024EEEEELb1ELb1EEEvNS_9BwdParamsE
        .type           _ZN10layer_norm22ln_bwd_finalize_kernelINS_22Kernel_traits_finalizeILj2560Ef6__halfS2_S2_fjLb1ELj1024ELj4ENS_18Kernel_traits_baseILj2560EfS2_S2_S2_fjLj1024EEEEELb1ELb1EEEvNS_9BwdParamsE,@function
        .size           _ZN10layer_norm22ln_bwd_finalize_kernelINS_22Kernel_traits_finalizeILj2560Ef6__halfS2_S2_fjLb1ELj1024ELj4ENS_18Kernel_traits_baseILj2560EfS2_S2_S2_fjLj1024EEEEELb1ELb1EEEvNS_9BwdParamsE,(.L_x_9862 - _ZN10layer_norm22ln_bwd_finalize_kernelINS_22Kernel_traits_finalizeILj2560Ef6__halfS2_S2_fjLb1ELj1024ELj4ENS_18Kernel_traits_baseILj2560EfS2_S2_S2_fjLj1024EEEEELb1ELb1EEEvNS_9BwdParamsE)
        .other          _ZN10layer_norm22ln_bwd_finalize_kernelINS_22Kernel_traits_finalizeILj2560Ef6__halfS2_S2_fjLb1ELj1024ELj4ENS_18Kernel_traits_baseILj2560EfS2_S2_S2_fjLj1024EEEEELb1ELb1EEEvNS_9BwdParamsE,@"STO_CUDA_ENTRY STV_DEFAULT"
_ZN10layer_norm22ln_bwd_finalize_kernelINS_22Kernel_traits_finalizeILj2560Ef6__halfS2_S2_fjLb1ELj1024ELj4ENS_18Kernel_traits_baseILj2560EfS2_S2_S2_fjLj1024EEEEELb1ELb1EEEvNS_9BwdParamsE:
.text._ZN10layer_norm22ln_bwd_finalize_kernelINS_22Kernel_traits_finalizeILj2560Ef6__halfS2_S2_fjLb1ELj1024ELj4ENS_18Kernel_traits_baseILj2560EfS2_S2_S2_fjLj1024EEEEELb1ELb1EEEvNS_9BwdParamsE:
        /* <DEDUP_REMOVED lines=19> */
.L_x_6236:
        /* <DEDUP_REMOVED lines=32> */
.L_x_6228:
        /* <DEDUP_REMOVED lines=47> */
.L_x_6227:
[----:B------:R-:W-:Y:S05]  /*0620*/  BSYNC B1 ;  /* 0x0000000000017941 */ /* 0x000fea0003800000 */
.L_x_6226:
        /* <DEDUP_REMOVED lines=29> */
.L_x_6230:
[----:B------:R-:W-:Y:S05]  /*0800*/  BSYNC B1 ;  /* 0x0000000000017941 */ /* 0x000fea0003800000 */
.L_x_6229:
        /* <DEDUP_REMOVED lines=13> */
.L_x_6225:
[----:B------:R-:W-:Y:S05]  /*08e0*/  BSYNC B0 ;  /* 0x0000000000007941 */ /* 0x000fea0003800000 */
.L_x_6224:
        /* <DEDUP_REMOVED lines=12> */
.L_x_6237:
        /* <DEDUP_REMOVED lines=27> */
.L_x_6238:
        /* <DEDUP_REMOVED lines=9> */
.L_x_6231:
        /* <DEDUP_REMOVED lines=16> */
.L_x_6235:
[----:B------:R-:W-:Y:S05]  /*0cf0*/  BSYNC B0 ;  /* 0x0000000000007941 */ /* 0x000fea0003800000 */
.L_x_6234:
[C---:B------:R-:W-:Y:S02]  /*0d00*/  ISETP.GT.U32.AND P1, PT, R4.reuse, -0xa01, PT ;  /* 0xfffff5ff0400780c */ /* 0x040fe40003f24070 */
[----:B------:R-:W-:-:S02]  /*0d10*/  IADD3 R4, R4, 0xa00, RZ ;  /* 0x00000a0004047810 */ /* 0x000fc40007ffe0ff */
[----:B------:R-:W-:-:S09]  /*0d20*/  IADD3 R5, R5, 0x500, RZ ;  /* 0x0000050005057810 */ /* 0x000fd20007ffe0ff */
[----:B012---:R-:W-:Y:S05]  /*0d30*/  @P1 BRA `(.L_x_6236) ;  /* 0xfffff3f000001947 */ /* 0x007fea000383ffff */
[----:B------:R-:W-:Y:S05]  /*0d40*/  EXIT ;  /* 0x000000000000794d */ /* 0x000fea0003800000 */
.L_x_6232:
[----:B------:R-:W-:Y:S01]  /*0d50*/  HFMA2.MMA R14, -RZ, RZ, 0, 1.847743988037109375e-06 ;  /* 0x0000001fff0e7435 */ /* 0x000fe200000001ff */
[----:B---3--:R-:W-:Y:S01]  /*0d60*/  IMAD.MOV.U32 R18, RZ, RZ, R10 ;  /* 0x000000ffff127224 */ /* 0x008fe200078e000a */
[----:B------:R-:W-:Y:S01]  /*0d70*/  MOV R17, 0x1 ;  /* 0x0000000100117802 */ /* 0x000fe20000000f00 */
[----:B------:R-:W-:Y:S01]  /*0d80*/  IMAD.MOV.U32 R19, RZ, RZ, -0x1 ;  /* 0xffffffffff137424 */ /* 0x000fe200078e00ff */
[----:B------:R-:W-:Y:S02]  /*0d90*/  MOV R8, 0xdb0 ;  /* 0x00000db000087802 */ /* 0x000fe40000000f00 */
[----:B012---:R-:W-:Y:S05]  /*0da0*/  CALL.REL.NOINC `($__internal_118_$__cuda_sm70_shflsync_bfly_p) ;  /* 0x0000059000007944 */ /* 0x007fea0003c00000 */
[----:B01----:R-:W-:Y:S05]  /*0db0*/  BRA `(.L_x_6237) ;  /* 0xfffffbf000007947 */ /* 0x003fea000383ffff */
.L_x_6233:
[----:B------:R-:W-:Y:S01]  /*0dc0*/  HFMA2.MMA R14, -RZ, RZ, 0, 1.847743988037109375e-06 ;  /* 0x0000001fff0e7435 */ /* 0x000fe200000001ff */
[----:B------:R-:W-:Y:S01]  /*0dd0*/  MOV R17, 0x2 ;  /* 0x0000000200117802 */ /* 0x000fe20000000f00 */
[----:B------:R-:W-:Y:S01]  /*0de0*/  IMAD.MOV.U32 R19, RZ, RZ, -0x1 ;  /* 0xffffffffff137424 */ /* 0x000fe200078e00ff */
[----:B------:R-:W-:-:S03]  /*0df0*/  MOV R8, 0xe10 ;  /* 0x00000e1000087802 */ /* 0x000fc60000000f00 */
[----:B0123--:R-:W-:Y:S05]  /*0e00*/  CALL.REL.NOINC `($__internal_118_$__cuda_sm70_shflsync_bfly_p) ;  /* 0x0000053000007944 */ /* 0x00ffea0003c00000 */
[----:B01----:R-:W-:Y:S01]  /*0e10*/  FADD.FTZ R18, R18, R14 ;  /* 0x0000000e12127221 */ /* 0x003fe20000010000 */
[----:B------:R-:W-:Y:S01]  /*0e20*/  HFMA2.MMA R14, -RZ, RZ, 0, 1.847743988037109375e-06 ;  /* 0x0000001fff0e7435 */ /* 0x000fe200000001ff */
[----:B------:R-:W-:Y:S01]  /*0e30*/  MOV R17, 0x4 ;  /* 0x0000000400117802 */ /* 0x000fe20000000f00 */
[----:B------:R-:W-:Y:S01]  /*0e40*/  IMAD.MOV.U32 R19, RZ, RZ, -0x1 ;  /* 0xffffffffff137424 */ /* 0x000fe200078e00ff */
[----:B------:R-:W-:-:S03]  /*0e50*/  MOV R8, 0xe70 ;  /* 0x00000e7000087802 */ /* 0x000fc60000000f00 */
[----:B------:R-:W-:Y:S05]  /*0e60*/  CALL.REL.NOINC `($__internal_118_$__cuda_sm70_shflsync_bfly_p) ;  /* 0x000004d000007944 */ /* 0x000fea0003c00000 */
[----:B01----:R-:W-:Y:S01]  /*0e70*/  FADD.FTZ R18, R18, R14 ;  /* 0x0000000e12127221 */ /* 0x003fe20000010000 */
[----:B------:R-:W-:Y:S01]  /*0e80*/  HFMA2.MMA R14, -RZ, RZ, 0, 1.847743988037109375e-06 ;  /* 0x0000001fff0e7435 */ /* 0x000fe200000001ff */
[----:B------:R-:W-:-:S02]  /*0e90*/  MOV R17, 0x8 ;  /* 0x0000000800117802 */ /* 0x000fc40000000f00 */
[----:B------:R-:W-:Y:S02]  /*0ea0*/  MOV R19, 0xffffffff ;  /* 0xffffffff00137802 */ /* 0x000fe40000000f00 */
[----:B------:R-:W-:Y:S02]  /*0eb0*/  MOV R8, 0xed0 ;  /* 0x00000ed000087802 */ /* 0x000fe40000000f00 */
[----:B------:R-:W-:Y:S05]  /*0ec0*/  CALL.REL.NOINC `($__internal_118_$__cuda_sm70_shflsync_bfly_p) ;  /* 0x0000047000007944 */ /* 0x000fea0003c00000 */
[----:B-1----:R-:W-:Y:S01]  /*0ed0*/  FADD.FTZ R10, R18, R14 ;  /* 0x0000000e120a7221 */ /* 0x002fe20000010000 */
[----:B------:R-:W-:Y:S01]  /*0ee0*/  HFMA2.MMA R14, -RZ, RZ, 0, 1.847743988037109375e-06 ;  /* 0x0000001fff0e7435 */ /* 0x000fe200000001ff */
[----:B0-----:R-:W-:Y:S01]  /*0ef0*/  IMAD.MOV.U32 R17, RZ, RZ, 0x10 ;  /* 0x00000010ff117424 */ /* 0x001fe200078e00ff */
[----:B------:R-:W-:Y:S02]  /*0f00*/  MOV R19, 0xffffffff ;  /* 0xffffffff00137802 */ /* 0x000fe40000000f00 */
[----:B------:R-:W-:Y:S02]  /*0f10*/  MOV R18, R10 ;  /* 0x0000000a00127202 */ /* 0x000fe40000000f00 */
[----:B------:R-:W-:Y:S02]  /*0f20*/  MOV R8, 0xf40 ;  /* 0x00000f4000087802 */ /* 0x000fe40000000f00 */
[----:B------:R-:W-:Y:S05]  /*0f30*/  CALL.REL.NOINC `($__internal_118_$__cuda_sm70_shflsync_bfly_p) ;  /* 0x0000040000007944 */ /* 0x000fea0003c00000 */
[----:B0-----:R-:W-:Y:S01]  /*0f40*/  HFMA2.MMA R17, -RZ, RZ, 0, 5.9604644775390625e-08 ;  /* 0x00000001ff117435 */ /* 0x001fe200000001ff */
[----:B-1----:R-:W-:Y:S01]  /*0f50*/  IMAD.MOV.U32 R13, RZ, RZ, R14 ;  /* 0x000000ffff0d7224 */ /* 0x002fe200078e000e */
[----:B------:R-:W-:Y:S01]  /*0f60*/  MOV R18, R15 ;  /* 0x0000000f00127202 */ /* 0x000fe20000000f00 */
[----:B------:R-:W-:Y:S01]  /*0f70*/  IMAD.MOV.U32 R19, RZ, RZ, -0x1 ;  /* 0xffffffffff137424 */ /* 0x000fe200078e00ff */
[----:B------:R-:W-:-:S02]  /*0f80*/  MOV R14, 0x1f ;  /* 0x0000001f000e7802 */ /* 0x000fc40000000f00 */
[----:B------:R-:W-:Y:S02]  /*0f90*/  MOV R8, 0xfb0 ;  /* 0x00000fb000087802 */ /* 0x000fe40000000f00 */
[----:B------:R-:W-:Y:S05]  /*0fa0*/  CALL.REL.NOINC `($__internal_118_$__cuda_sm70_shflsync_bfly_p) ;  /* 0x0000039000007944 */ /* 0x000fea0003c00000 */
[----:B0-----:R-:W-:Y:S01]  /*0fb0*/  HFMA2.MMA R17, -RZ, RZ, 0, 1.1920928955078125e-07 ;  /* 0x00000002ff117435 */ /* 0x001fe200000001ff */
[----:B-1----:R-:W-:Y:S01]  /*0fc0*/  FADD.FTZ R18, R15, R14 ;  /* 0x0000000e0f127221 */ /* 0x002fe20000010000 */
[----:B------:R-:W-:Y:S02]  /*0fd0*/  MOV R14, 0x1f ;  /* 0x0000001f000e7802 */ /* 0x000fe40000000f00 */
[----:B------:R-:W-:Y:S02]  /*0fe0*/  MOV R19, 0xffffffff ;  /* 0xffffffff00137802 */ /* 0x000fe40000000f00 */
[----:B------:R-:W-:Y:S02]  /*0ff0*/  MOV R8, 0x1010 ;  /* 0x0000101000087802 */ /* 0x000fe40000000f00 */
[----:B------:R-:W-:Y:S05]  /*1000*/  CALL.REL.NOINC `($__internal_118_$__cuda_sm70_shflsync_bfly_p) ;  /* 0x0000033000007944 */ /* 0x000fea0003c00000 */
[----:B01----:R-:W-:Y:S01]  /*1010*/  FADD.FTZ R18, R18, R14 ;  /* 0x0000000e12127221 */ /* 0x003fe20000010000 */
[----:B------:R-:W-:Y:S01]  /*1020*/  HFMA2.MMA R14, -RZ, RZ, 0, 1.847743988037109375e-06 ;  /* 0x0000001fff0e7435 */ /* 0x000fe200000001ff */
[----:B------:R-:W-:Y:S01]  /*1030*/  IMAD.MOV.U32 R17, RZ, RZ, 0x4 ;  /* 0x00000004ff117424 */ /* 0x000fe200078e00ff */
[----:B------:R-:W-:Y:S02]  /*1040*/  MOV R19, 0xffffffff ;  /* 0xffffffff00137802 */ /* 0x000fe40000000f00 */
[----:B------:R-:W-:-:S02]  /*1050*/  MOV R8, 0x1070 ;  /* 0x0000107000087802 */ /* 0x000fc40000000f00 */
[----:B------:R-:W-:Y:S05]  /*1060*/  CALL.REL.NOINC `($__internal_118_$__cuda_sm70_shflsync_bfly_p) ;  /* 0x000002d000007944 */ /* 0x000fea0003c00000 */
[----:B0-----:R-:W-:Y:S01]  /*1070*/  HFMA2.MMA R17, -RZ, RZ, 0, 4.76837158203125e-07 ;  /* 0x00000008ff117435 */ /* 0x001fe200000001ff */
[----:B-1----:R-:W-:Y:S01]  /*1080*/  FADD.FTZ R18, R18, R14 ;  /* 0x0000000e12127221 */ /* 0x002fe20000010000 */
[----:B------:R-:W-:Y:S01]  /*1090*/  MOV R19, 0xffffffff ;  /* 0xffffffff00137802 */ /* 0x000fe20000000f00 */
[----:B------:R-:W-:Y:S01]  /*10a0*/  IMAD.MOV.U32 R14, RZ, RZ, 0x1f ;  /* 0x0000001fff0e7424 */ /* 0x000fe200078e00ff */
[----:B------:R-:W-:-:S02]  /*10b0*/  MOV R8, 0x10d0 ;  /* 0x000010d000087802 */ /* 0x000fc40000000f00 */
[----:B------:R-:W-:Y:S05]  /*10c0*/  CALL.REL.NOINC `($__internal_118_$__cuda_sm70_shflsync_bfly_p) ;  /* 0x0000027000007944 */ /* 0x000fea0003c00000 */
[----:B-1----:R-:W-:Y:S01]  /*10d0*/  FADD.FTZ R12, R18, R14 ;  /* 0x0000000e120c7221 */ /* 0x002fe20000010000 */
[----:B0-----:R-:W-:Y:S01]  /*10e0*/  HFMA2.MMA R17, -RZ, RZ, 0, 9.5367431640625e-07 ;  /* 0x00000010ff117435 */ /* 0x001fe200000001ff */
[----:B------:R-:W-:Y:S01]  /*10f0*/  MOV R14, 0x1f ;  /* 0x0000001f000e7802 */ /* 0x000fe20000000f00 */
[----:B------:R-:W-:Y:S01]  /*1100*/  IMAD.MOV.U32 R19, RZ, RZ, -0x1 ;  /* 0xffffffffff137424 */ /* 0x000fe200078e00ff */
[----:B------:R-:W-:-:S02]  /*1110*/  MOV R8, 0x1140 ;  /* 0x0000114000087802 */ /* 0x000fc40000000f00 */
[----:B------:R-:W-:Y:S02]  /*1120*/  MOV R18, R12 ;  /* 0x0000000c00127202 */ /* 0x000fe40000000f00 */
[----:B------:R-:W-:Y:S05]  /*1130*/  CALL.REL.NOINC `($__internal_118_$__cuda_sm70_shflsync_bfly_p) ;  /* 0x0000020000007944 */ /* 0x000fea0003c00000 */
[----:B-1----:R-:W-:Y:S01]  /*1140*/  MOV R15, R14 ;  /* 0x0000000e000f7202 */ /* 0x002fe20000000f00 */
[----:B------:R-:W-:Y:S01]  /*1150*/  HFMA2.MMA R14, -RZ, RZ, 0, 1.847743988037109375e-06 ;  /* 0x0000001fff0e7435 */ /* 0x000fe200000001ff */
[----:B0-----:R-:W-:Y:S01]  /*1160*/  MOV R18, R11 ;  /* 0x0000000b00127202 */ /* 0x001fe20000000f00 */
[----:B------:R-:W-:Y:S01]  /*1170*/  IMAD.MOV.U32 R17, RZ, RZ, 0x1 ;  /* 0x00000001ff117424 */ /* 0x000fe200078e00ff */
[----:B------:R-:W-:Y:S02]  /*1180*/  MOV R19, 0xffffffff ;  /* 0xffffffff00137802 */ /* 0x000fe40000000f00 */
[----:B------:R-:W-:Y:S02]  /*1190*/  MOV R8, 0x11b0 ;  /* 0x000011b000087802 */ /* 0x000fe40000000f00 */
[----:B------:R-:W-:Y:S05]  /*11a0*/  CALL.REL.NOINC `($__internal_118_$__cuda_sm70_shflsync_bfly_p) ;  /* 0x0000019000007944 */ /* 0x000fea0003c00000 */
[----:B0-----:R-:W-:Y:S01]  /*11b0*/  HFMA2.MMA R17, -RZ, RZ, 0, 1.1920928955078125e-07 ;  /* 0x00000002ff117435 */ /* 0x001fe200000001ff */
[----:B-1----:R-:W-:Y:S01]  /*11c0*/  FADD.FTZ R18, R11, R14 ;  /* 0x0000000e0b127221 */ /* 0x002fe20000010000 */
[----:B------:R-:W-:Y:S01]  /*11d0*/  MOV R19, 0xffffffff ;  /* 0xffffffff00137802 */ /* 0x000fe20000000f00 */
[----:B------:R-:W-:Y:S01]  /*11e0*/  IMAD.MOV.U32 R14, RZ, RZ, 0x1f ;  /* 0x0000001fff0e7424 */ /* 0x000fe200078e00ff */
[----:B------:R-:W-:-:S02]  /*11f0*/  MOV R8, 0x1210 ;  /* 0x0000121000087802 */ /* 0x000fc40000000f00 */
[----:B------:R-:W-:Y:S05]  /*1200*/  CALL.REL.NOINC `($__internal_118_$__cuda_sm70_shflsync_bfly_p) ;  /* 0x0000013000007944 */ /* 0x000fea0003c00000 */
[----:B0-----:R-:W-:Y:S01]  /*1210*/  HFMA2.MMA R17, -RZ, RZ, 0, 2.384185791015625e-07 ;  /* 0x00000004ff117435 */ /* 0x001fe200000001ff */
[----:B-1----:R-:W-:Y:S01]  /*1220*/  FADD.FTZ R18, R18, R14 ;  /* 0x0000000e12127221 */ /* 0x002fe20000010000 */
[----:B------:R-:W-:Y:S01]  /*1230*/  MOV R14, 0x1f ;  /* 0x0000001f000e7802 */ /* 0x000fe20000000f00 */
[----:B------:R-:W-:Y:S01]  /*1240*/  IMAD.MOV.U32 R19, RZ, RZ, -0x1 ;  /* 0xffffffffff137424 */ /* 0x000fe200078e00ff */
[----:B------:R-:W-:-:S02]  /*1250*/  MOV R8, 0x1270 ;  /* 0x0000127000087802 */ /* 0x000fc40000000f00 */
[----:B------:R-:W-:Y:S05]  /*1260*/  CALL.REL.NOINC `($__internal_118_$__cuda_sm70_shflsync_bfly_p) ;  /* 0x000000d000007944 */ /* 0x000fea0003c00000 */
[----:B0-----:R-:W-:Y:S01]  /*1270*/  HFMA2.MMA R17, -RZ, RZ, 0, 4.76837158203125e-07 ;  /* 0x00000008ff117435 */ /* 0x001fe200000001ff */
[----:B-1----:R-:W-:Y:S01]  /*1280*/  FADD.FTZ R18, R18, R14 ;  /* 0x0000000e12127221 */ /* 0x002fe20000010000 */
[----:B------:R-:W-:-:S02]  /*1290*/  MOV R14, 0x1f ;  /* 0x0000001f000e7802 */ /* 0x000fc40000000f00 */
[----:B------:R-:W-:Y:S02]  /*12a0*/  MOV R19, 0xffffffff ;  /* 0xffffffff00137802 */ /* 0x000fe40000000f00 */
[----:B------:R-:W-:Y:S02]  /*12b0*/  MOV R8, 0x12d0 ;  /* 0x000012d000087802 */ /* 0x000fe40000000f00 */
[----:B------:R-:W-:Y:S05]  /*12c0*/  CALL.REL.NOINC `($__internal_118_$__cuda_sm70_shflsync_bfly_p) ;  /* 0x0000007000007944 */ /* 0x000fea0003c00000 */
[----:B01----:R-:W-:Y:S01]  /*12d0*/  FADD.FTZ R18, R18, R14 ;  /* 0x0000000e12127221 */ /* 0x003fe20000010000 */
[----:B------:R-:W-:Y:S01]  /*12e0*/  HFMA2.MMA R14, -RZ, RZ, 0, 1.847743988037109375e-06 ;  /* 0x0000001fff0e7435 */ /* 0x000fe200000001ff */
[----:B------:R-:W-:Y:S01]  /*12f0*/  IMAD.MOV.U32 R17, RZ, RZ, 0x10 ;  /* 0x00000010ff117424 */ /* 0x000fe200078e00ff */
[----:B------:R-:W-:Y:S02]  /*1300*/  MOV R19, 0xffffffff ;  /* 0xffffffff00137802 */ /* 0x000fe40000000f00 */
[----:B------:R-:W-:Y:S02]  /*1310*/  MOV R8, 0x1330 ;  /* 0x0000133000087802 */ /* 0x000fe40000000f00 */
[----:B------:R-:W-:Y:S05]  /*1320*/  CALL.REL.NOINC `($__internal_118_$__cuda_sm70_shflsync_bfly_p) ;  /* 0x0000001000007944 */ /* 0x000fea0003c00000 */
[----:B01----:R-:W-:Y:S05]  /*1330*/  BRA `(.L_x_6238) ;  /* 0xfffff82000007947 */ /* 0x003fea000383ffff */
        .weak           $__internal_118_$__cuda_sm70_shflsync_bfly_p
        .type           $__internal_118_$__cuda_sm70_shflsync_bfly_p,@function
        .size           $__internal_118_$__cuda_sm70_shflsync_bfly_p,(.L_x_9862 - $__internal_118_$__cuda_sm70_shflsync_bfly_p)
$__internal_118_$__cuda_sm70_shflsync_bfly_p:
[----:B------:R-:W-:Y:S01]  /*1340*/  HFMA2.MMA R9, -RZ, RZ, 0, 0 ;  /* 0x00000000ff097435 */ /* 0x000fe200000001ff */
[----:B------:R-:W-:Y:S04]  /*1350*/  WARPSYNC R19 ;  /* 0x0000001300007348 */ /* 0x000fe80003800000 */
[----:B------:R0:W1:Y:S01]  /*1360*/  SHFL.BFLY PT, R14, R18, R17, R14 ;  /* 0x0c000011120e7389 */ /* 0x00006200000e000e */
[----:B------:R-:W-:Y:S05]  /*1370*/  RET.REL.NODEC R8 `(_ZN10layer_norm22ln_bwd_finalize_kernelINS_22Kernel_traits_finalizeILj2560Ef6__halfS2_S2_fjLb1ELj1024ELj4ENS_18Kernel_traits_baseILj2560EfS2_S2_S2_fjLj1024EEEEELb1ELb1EEEvNS_9BwdParamsE) ;  /* 0xffffec8008007950 */ /* 0x000fea0003c3ffff */
.L_x_6239:
        /* <DEDUP_REMOVED lines=16> */
.L_x_9862:


//--------------------- .text._ZN10layer_norm13ln_bwd_kernelINS_13Kernel_traitsIf6__halfS2_S2_fjLj2560ELj1ELj1ELj4ELj8ENS_18Kernel_traits_baseILj2560EfS2_S2_S2_fjLj128EEEEELb1ELb1ELb1ELb1EEEvNS_9BwdParamsE --------------------------
	.section	.text._ZN10layer_norm13ln_bwd_kernelINS_13Kernel_traitsIf6__halfS2_S2_fjLj2560ELj1ELj1ELj4ELj8ENS_18Kernel_traits_baseILj2560EfS2_S2_S2_fjLj128EEEEELb1ELb1ELb1ELb1EEEvNS_9BwdParamsE,"ax",@progbits
	.sectioninfo	@"SHI_REGISTERS=199"
	.align	128
        .global         _ZN10layer_norm13ln_bwd_kernelINS_13Kernel_traitsIf6__halfS2_S2_fjLj2560ELj1ELj1ELj4ELj8ENS_18Kernel_traits_baseILj2560EfS2_S2_S2_fjLj128EEEEELb1ELb1ELb1ELb1EEEvNS_9BwdParamsE
        .type           _ZN10layer_norm13ln_bwd_kernelINS_13Kernel_traitsIf6__halfS2_S2_fjLj2560ELj1ELj1ELj4ELj8ENS_18Kernel_traits_baseILj2560EfS2_S2_S2_fjLj128EEEEELb1ELb1ELb1ELb1EEEvNS_9BwdParamsE,@function
        .size           _ZN10layer_norm13ln_bwd_kernelINS_13Kernel_traitsIf6__halfS2_S2_fjLj2560ELj1ELj1ELj4ELj8ENS_18Kernel_traits_baseILj2560EfS2_S2_S2_fjLj128EEEEELb1ELb1ELb1ELb1EEEvNS_9BwdParamsE,(.L_x_9863 - _ZN10layer_norm13ln_bwd_kernelINS_13Kernel_traitsIf6__halfS2_S2_fjLj2560ELj1ELj1ELj4ELj8ENS_18Kernel_traits_baseILj2560EfS2_S2_S2_fjLj128EEEEELb1ELb1ELb1ELb1EEEvNS_9BwdParamsE)
        .other          _ZN10layer_norm13ln_bwd_kernelINS_13Kernel_traitsIf6__halfS2_S2_fjLj2560ELj1ELj1ELj4ELj8ENS_18Kernel_traits_baseILj2560EfS2_S2_S2_fjLj128EEEEELb1ELb1ELb1ELb1EEEvNS_9BwdParamsE,@"STO_CUDA_ENTRY STV_DEFAULT"
_ZN10layer_norm13ln_bwd_kernelINS_13Kernel_traitsIf6__halfS2_S2_fjLj2560ELj1ELj1ELj4ELj8ENS_18Kernel_traits_baseILj2560EfS2_S2_S2_fjLj128EEEEELb1ELb1ELb1ELb1EEEvNS_9BwdParamsE:
.text._ZN10layer_norm13ln_bwd_kernelINS_13Kernel_traitsIf6__halfS2_S2_fjLj2560ELj1ELj1ELj4ELj8ENS_18Kernel_traits_baseILj2560EfS2_S2_S2_fjLj128EEEEELb1ELb1ELb1ELb1EEEvNS_9BwdParamsE:
        /* <DEDUP_REMOVED lines=38> */
.L_x_6240:
        /* <DEDUP_REMOVED lines=48> */
.L_x_6370:
        /* <DEDUP_REMOVED lines=16> */
[----:B------:R-:W-:-:S02]  /*0660*/  IADD3 R138, R136, 0x100, RZ ;  /* 0x00000100888a7810 */ /* 0x000fc40007ffe0ff */
        /* <DEDUP_REMOVED lines=31> */
[----:B------:R-:W-:Y:S02]  /*0860*/  @P0 IMAD.WIDE.U32 R126, R126, R191, c[0x0][0x218] ;  /* 0x000086007e7e0625 */ /* 0x000fe400078e00bf */
[----:B------:R0:W5:Y:S02]  /*0870*/  LDG.E R148, [R120.64] ;  /* 0x0000000478947981 */ /* 0x000164000c1e1900 */
[----:B------:R-:W-:-:S02]  /*0880*/  IMAD.WIDE.U32 R128, R128, R189, c[0x0][0x190] ;  /* 0x0000640080807625 */ /* 0x000fc400078e00bd */
[----:B------:R0:W5:Y:S01]  /*0890*/  @P0 LDG.E.64 R2, [R126.64] ;  /* 0x000000047e020981 */ /* 0x000162000c1e1b00 */
[----:B------:R-:W-:-:S03]  /*08a0*/  MOV R189, RZ ;  /* 0x000000ff00bd7202 */ /* 0x000fc60000000f00 */
[----:B------:R1:W5:Y:S02]  /*08b0*/  LDG.E R128, [R128.64] ;  /* 0x0000000480807981 */ /* 0x000364000c1e1900 */
[----:B-1----:R-:W-:Y:S01]  /*08c0*/  IMAD.MOV.U32 R129, RZ, RZ, RZ ;  /* 0x000000ffff817224 */ /* 0x002fe200078e00ff */
[----:B------:R-:W-:Y:S05]  /*08d0*/  BRA `(.L_x_6244) ;  /* 0x0000111000007947 */ /* 0x000fea0003800000 */
.L_x_6243:
        /* <DEDUP_REMOVED lines=13> */
[-C--:B------:R-:W-:Y:S02]  /*09b0*/  IMAD.WIDE.U32 R162, R162, R191.reuse, c[0x0][0x208] ;  /* 0x00008200a2a27625 */ /* 0x080fe400078e00bf */
[----:B------:R-:W3:Y:S02]  /*09c0*/  LDG.E.64 R126, [R126.64] ;  /* 0x000000047e7e7981 */ /* 0x000ee4000c1e1b00 */
[----:B------:R-:W-:-:S02]  /*09d0*/  IMAD.WIDE.U32 R120, R120, R191, c[0x0][0x208] ;  /* 0x0000820078787625 */ /* 0x000fc400078e00bf */
[----:B------:R-:W4:Y:S02]  /*09e0*/  LDG.E.64 R162, [R162.64] ;  /* 0x00000004a2a27981 */ /* 0x000f24000c1e1b00 */
[----:B------:R-:W-:Y:S02]  /*09f0*/  IMAD.WIDE R122, R130, R189, c[0x0][0x1a0] ;  /* 0x00006800827a7625 */ /* 0x000fe400078e02bd */
[----:B------:R-:W3:Y:S02]  /*0a00*/  LDG.E.64 R120, [R120.64] ;  /* 0x0000000478787981 */ /* 0x000ee4000c1e1b00 */
        /* <DEDUP_REMOVED lines=23> */
[----:B------:R-:W-:Y:S01]  /*0b80*/  @P0 IMAD.WIDE.U32 R168, R168, R191, c[0x0][0x218] ;  /* 0x00008600a8a80625 */ /* 0x000fe200078e00bf */
[----:B------:R0:W5:Y:S02]  /*0b90*/  @P0 LDG.E.64 R118, [R110.64] ;  /* 0x000000046e760981 */ /* 0x000164000c1e1b00 */
[----:B------:R-:W-:-:S02]  /*0ba0*/  @P2 LEA.HI.SX32 R166, R125, R124, 0x1e ;  /* 0x0000007c7da62211 */ /* 0x000fc400078ff2ff */
[----:B------:R1:W5:Y:S02]  /*0bb0*/  @P0 LDG.E.64 R116, [R108.64] ;  /* 0x000000046c740981 */ /* 0x000364000c1e1b00 */
[C---:B------:R-:W-:Y:S02]  /*0bc0*/  IADD3 R128, R166.reuse, 0x80, RZ ;  /* 0x00000080a6807810 */ /* 0x040fe40007ffe0ff */
[C---:B------:R-:W-:Y:S01]  /*0bd0*/  IADD3 R124, R166.reuse, 0x100, RZ ;  /* 0x00000100a67c7810 */ /* 0x040fe20007ffe0ff */
[----:B------:R1:W5:Y:S01]  /*0be0*/  @P0 LDG.E.64 R2, [R168.64] ;  /* 0x00000004a8020981 */ /* 0x000362000c1e1b00 */
[C---:B0-----:R-:W-:Y:S02]  /*0bf0*/  IADD3 R122, R166.reuse, 0x180, RZ ;  /* 0x00000180a67a7810 */ /* 0x041fe40007ffe0ff */
[----:B------:R-:W-:Y:S01]  /*0c00*/  IADD3 R148, R166, 0x200, RZ ;  /* 0x00000200a6947810 */ /* 0x000fe20007ffe0ff */
[----:B------:R-:W-:Y:S01]  /*0c10*/  IMAD.WIDE.U32 R128, R128, R189, c[0x0][0x190] ;  /* 0x0000640080807625 */ /* 0x000fe200078e00bd */
[----:B------:R-:W-:-:S03]  /*0c20*/  ISETP.NE.AND P0, PT, R133, RZ, PT ;  /* 0x000000ff8500720c */ /* 0x000fc60003f05270 */
[-C--:B------:R-:W-:Y:S02]  /*0c30*/  IMAD.WIDE.U32 R124, R124, R189.reuse, c[0x0][0x190] ;  /* 0x000064007c7c7625 */ /* 0x080fe400078e00bd */
[----:B------:R0:W5:Y:S02]  /*0c40*/  LDG.E R128, [R128.64] ;  /* 0x0000000480807981 */ /* 0x000164000c1e1900 */
[-C--:B------:R-:W-:Y:S02]  /*0c50*/  IMAD.WIDE.U32 R122, R122, R189.reuse, c[0x0][0x190] ;  /* 0x000064007a7a7625 */ /* 0x080fe400078e00bd */
[----:B------:R0:W5:Y:S02]  /*0c60*/  LDG.E R124, [R124.64] ;  /* 0x000000047c7c7981 */ /* 0x000164000c1e1900 */
[-C--:B------:R-:W-:Y:S02]  /*0c70*/  IMAD.WIDE.U32 R148, R148, R189.reuse, c[0x0][0x190] ;  /* 0x0000640094947625 */ /* 0x080fe400078e00bd */
[----:B------:R0:W5:Y:S02]  /*0c80*/  LDG.E R122, [R122.64] ;  /* 0x000000047a7a7981 */ /* 0x000164000c1e1900 */
[----:B------:R-:W-:-:S02]  /*0c90*/  IMAD.WIDE.U32 R166, R166, R189, c[0x0][0x190] ;  /* 0x00006400a6a67625 */ /* 0x000fc400078e00bd */
[----:B------:R0:W5:Y:S04]  /*0ca0*/  LDG.E R148, [R148.64] ;  /* 0x0000000494947981 */ /* 0x000168000c1e1900 */
[----:B------:R0:W5:Y:S01]  /*0cb0*/  LDG.E R147, [R166.64] ;  /* 0x00000004a6937981 */ /* 0x000162000c1e1900 */
[----:B--2---:R-:W-:Y:S02]  /*0cc0*/  MOV R178, R164 ;  /* 0x000000a400b27202 */ /* 0x004fe40000000f00 */
[----:B------:R-:W-:Y:S02]  /*0cd0*/  SHF.R.U64 R183, R164, 0x10, R165 ;  /* 0x00000010a4b77819 */ /* 0x000fe400000012a5 */
[----:B---3--:R-:W-:Y:S02]  /*0ce0*/  SHF.R.U64 R106, R120, 0x10, R121 ;  /* 0x00000010786a7819 */ /* 0x008fe40000001279 */
[----:B-1----:R-:W-:-:S02]  /*0cf0*/  MOV R104, R121 ;  /* 0x0000007900687202 */ /* 0x002fc40000000f00 */
[----:B------:R-:W-:Y:S02]  /*0d00*/  SHF.R.U32.HI R105, RZ, 0x10, R121 ;  /* 0x00000010ff697819 */ /* 0x000fe40000011679 */
[----:B------:R-:W-:Y:S02]  /*0d10*/  SHF.R.U32.HI R121, RZ, 0x10, R127 ;  /* 0x00000010ff797819 */ /* 0x000fe4000001167f */
[--C-:B----4-:R-:W-:Y:S02]  /*0d20*/  SHF.R.U64 R175, R162, 0x10, R163.reuse ;  /* 0x00000010a2af7819 */ /* 0x110fe400000012a3 */
[----:B------:R-:W-:Y:S01]  /*0d30*/  MOV R173, R163 ;  /* 0x000000a300ad7202 */ /* 0x000fe20000000f00 */
[----:B------:R-:W-:Y:S01]  /*0d40*/  HADD2.F32 R121, -RZ, R121.H0_H0 ;  /* 0x20000079ff797230 */ /* 0x000fe20000004100 */
[----:B------:R-:W-:Y:S02]  /*0d50*/  SHF.R.U32.HI R176, RZ, 0x10, R163 ;  /* 0x00000010ffb07819 */ /* 0x000fe400000116a3 */
[----:B------:R-:W-:-:S02]  /*0d60*/  MOV R108, R120 ;  /* 0x00000078006c7202 */ /* 0x000fc40000000f00 */
[----:B------:R-:W-:Y:S01]  /*0d70*/  FSEL R196, R170, RZ, !P0 ;  /* 0x000000ffaac47208 */ /* 0x000fe20004000000 */
[----:B------:R-:W-:Y:S01]  /*0d80*/  IMAD.MOV.U32 R107, RZ, RZ, R155 ;  /* 0x000000ffff6b7224 */ /* 0x000fe200078e009b */
[----:B------:R-:W-:Y:S02]  /*0d90*/  SHF.R.U64 R120, R126, 0x10, R127 ;  /* 0x000000107e787819 */ /* 0x000fe4000000127f */
[----:B------:R-:W-:Y:S02]  /*0da0*/  SHF.R.U64 R163, R158, 0x10, R159 ;  /* 0x000000109ea37819 */ /* 0x000fe4000000129f */
[--C-:B------:R-:W-:Y:S02]  /*0db0*/  SHF.R.U64 R110, R154, 0x10, R155.reuse ;  /* 0x000000109a6e7819 */ /* 0x100fe4000000129b */
[----:B------:R-:W-:Y:S01]  /*0dc0*/  SHF.R.U32.HI R109, RZ, 0x10, R155 ;  /* 0x00000010ff6d7819 */ /* 0x000fe2000001169b */
[----:B------:R-:W-:Y:S01]  /*0dd0*/  HADD2.F32 R155, -RZ, R152.H0_H0 ;  /* 0x20000098ff9b7230 */ /* 0x000fe20000004100 */
[----:B------:R-:W-:Y:S01]  /*0de0*/  MOV R174, R160 ;  /* 0x000000a000ae7202 */ /* 0x000fe20000000f00 */
[----:B------:R-:W-:Y:S01]  /*0df0*/  FADD.FTZ R168, -R196, R121 ;  /* 0x00000079c4a87221 */ /* 0x000fe20000010100 */
[----:B0-----:R-:W-:Y:S01]  /*0e00*/  SHF.R.U64 R129, R160, 0x10, R161 ;  /* 0x00000010a0817819 */ /* 0x001fe200000012a1 */
[----:B------:R-:W-:Y:S01]  /*0e10*/  HADD2.F32 R160, -RZ, R156.H0_H0 ;  /* 0x2000009cffa07230 */ /* 0x000fe20000004100 */
[----:B------:R-:W-:Y:S01]  /*0e20*/  SHF.R.U64 R164, R156, 0x10, R157 ;  /* 0x000000109ca47819 */ /* 0x000fe2000000129d */
        /* <DEDUP_REMOVED lines=11> */
[----:B------:R-:W-:Y:S01]  /*0ee0*/  SHF.R.U64 R166, R152, 0x10, R153 ;  /* 0x0000001098a67819 */ /* 0x000fe20000001299 */
[----:B------:R-:W-:Y:S01]  /*0ef0*/  FADD.FTZ R156, -R196, R155 ;  /* 0x0000009bc49c7221 */ /* 0x000fe20000010100 */
[----:B------:R-:W-:Y:S01]  /*0f00*/  SHF.R.U32.HI R165, RZ, 0x10, R153 ;  /* 0x00000010ffa57819 */ /* 0x000fe20000011699 */
[----:B------:R-:W-:Y:S01]  /*0f10*/  HADD2.F32 R153, -RZ, R153.H0_H0 ;  /* 0x20000099ff997230 */ /* 0x000fe20000004100 */
[----:B------:R-:W-:Y:S01]  /*0f20*/  SHF.R.U32.HI R190, RZ, 0x10, R159 ;  /* 0x00000010ffbe7819 */ /* 0x000fe2000001169f */
[----:B------:R-:W-:Y:S01]  /*0f30*/  HADD2.F32 R159, -RZ, R159.H0_H0 ;  /* 0x2000009fff9f7230 */ /* 0x000fe20000004100 */
[----:B------:R-:W-:Y:S01]  /*0f40*/  MOV R177, R162 ;  /* 0x000000a200b17202 */ /* 0x000fe20000000f00 */
[----:B------:R-:W-:Y:S01]  /*0f50*/  HADD2.F32 R155, -RZ, R164.H0_H0 ;  /* 0x200000a4ff9b7230 */ /* 0x000fe20000004100 */
[----:B------:R-:W-:-:S02]  /*0f60*/  SHF.R.U64 R154, R150, 0x10, R151 ;  /* 0x00000010969a7819 */ /* 0x000fc40000001297 */
[----:B------:R-:W-:Y:S01]  /*0f70*/  SHF.R.U32.HI R167, RZ, 0x10, R151 ;  /* 0x00000010ffa77819 */ /* 0x000fe20000011697 */
[----:B------:R-:W-:Y:S01]  /*0f80*/  HADD2.F32 R151, -RZ, R151.H0_H0 ;  /* 0x20000097ff977230 */ /* 0x000fe20000004100 */
[----:B------:R-:W-:Y:S01]  /*0f90*/  SHF.R.U32.HI R162, RZ, 0x10, R157 ;  /* 0x00000010ffa27819 */ /* 0x000fe2000001169d */
[----:B------:R-:W-:Y:S01]  /*0fa0*/  HADD2.F32 R157, -RZ, R157.H0_H0 ;  /* 0x2000009dff9d7230 */ /* 0x000fe20000004100 */
[C---:B------:R-:W-:Y:S02]  /*0fb0*/  FADD.FTZ R170, -R196.reuse, R160 ;  /* 0x000000a0c4aa7221 */ /* 0x040fe40000010100 */
[C---:B------:R-:W-:Y:S02]  /*0fc0*/  FADD.FTZ R120, -R196.reuse, R120 ;  /* 0x00000078c4787221 */ /* 0x040fe40000010100 */
[C---:B------:R-:W-:Y:S01]  /*0fd0*/  FADD.FTZ R188, -R196.reuse, R121 ;  /* 0x00000079c4bc7221 */ /* 0x040fe20000010100 */
[----:B------:R-:W-:Y:S01]  /*0fe0*/  HADD2.F32 R121, -RZ, R178.H0_H0 ;  /* 0x200000b2ff797230 */ /* 0x000fe20000004100 */
[C---:B------:R-:W-:Y:S01]  /*0ff0*/  FADD.FTZ R150, -R196.reuse, R127 ;  /* 0x0000007fc4967221 */ /* 0x040fe20000010100 */
[----:B------:R-:W-:Y:S01]  /*1000*/  HADD2.F32 R127, -RZ, R154.H0_H0 ;  /* 0x2000009aff7f7230 */ /* 0x000fe20000004100 */
[----:B------:R-:W-:-:S02]  /*1010*/  FADD.FTZ R152, -R196, R149 ;  /* 0x00000095c4987221 */ /* 0x000fc40000010100 */
[C---:B------:R-:W-:Y:S02]  /*1020*/  FADD.FTZ R126, -R196.reuse, R126 ;  /* 0x0000007ec47e7221 */ /* 0x040fe40000010100 */
[C---:B------:R-:W-:Y:S02]  /*1030*/  FADD.FTZ R158, -R196.reuse, R153 ;  /* 0x00000099c49e7221 */ /* 0x040fe40000010100 */
[C---:B------:R-:W-:Y:S02]  /*1040*/  FADD.FTZ R186, -R196.reuse, R161 ;  /* 0x000000a1c4ba7221 */ /* 0x040fe40000010100 */
[C---:B------:R-:W-:Y:S01]  /*1050*/  FADD.FTZ R192, -R196.reuse, R159 ;  /* 0x0000009fc4c07221 */ /* 0x040fe20000010100 */
[----:B------:R-:W-:Y:S01]  /*1060*/  HADD2.F32 R149, -RZ, R167.H0_H0 ;  /* 0x200000a7ff957230 */ /* 0x000fe20000004100 */
[C---:B------:R-:W-:Y:S01]  /*1070*/  FADD.FTZ R154, -R196.reuse, R151 ;  /* 0x00000097c49a7221 */ /* 0x040fe20000010100 */
[----:B------:R-:W-:Y:S01]  /*1080*/  HADD2.F32 R151, -RZ, R166.H0_H0 ;  /* 0x200000a6ff977230 */ /* 0x000fe20000004100 */
[----:B------:R-:W-:-:S02]  /*1090*/  FADD.FTZ R180, -R196, R155 ;  /* 0x0000009bc4b47221 */ /* 0x000fc40000010100 */
[C---:B------:R-:W-:Y:S02]  /*10a0*/  FMUL.FTZ R159, R135.reuse, R170 ;  /* 0x000000aa879f7220 */ /* 0x040fe40000410000 */
[----:B------:R-:W-:Y:S01]  /*10b0*/  FADD.FTZ R182, -R196, R157 ;  /* 0x0000009dc4b67221 */ /* 0x000fe20000010100 */
[----:B------:R-:W-:Y:S01]  /*10c0*/  HADD2.F32 R157, -RZ, R162.H0_H0 ;  /* 0x200000a2ff9d7230 */ /* 0x000fe20000004100 */
[C---:B------:R-:W-:Y:S01]  /*10d0*/  FMUL.FTZ R170, R135.reuse, R120 ;  /* 0x0000007887aa7220 */ /* 0x040fe20000410000 */
[----:B------:R-:W-:Y:S01]  /*10e0*/  HADD2.F32 R120, -RZ, R183.H0_H0 ;  /* 0x200000b7ff787230 */ /* 0x000fe20000004100 */
[C---:B------:R-:W-:Y:S02]  /*10f0*/  FMUL.FTZ R167, R135.reuse, R152 ;  /* 0x0000009887a77220 */ /* 0x040fe40000410000 */
[C---:B------:R-:W-:Y:S02]  /*1100*/  FMUL.FTZ R171, R135.reuse, R126 ;  /* 0x0000007e87ab7220 */ /* 0x040fe40000410000 */
[----:B------:R-:W-:-:S02]  /*1110*/  FMUL.FTZ R161, R135, R158 ;  /* 0x0000009e87a17220 */ /* 0x000fc40000410000 */
[C---:B------:R-:W-:Y:S01]  /*1120*/  FMUL.FTZ R155, R135.reuse, R186 ;  /* 0x000000ba879b7220 */ /* 0x040fe20000410000 */
[----:B------:R-:W-:Y:S01]  /*1130*/  HADD2.F32 R186, -RZ, R109.H0_H0 ;  /* 0x2000006dffba7230 */ /* 0x000fe20000004100 */
[----:B------:R-:W-:Y:S01]  /*1140*/  FMUL.FTZ R152, R40, R121 ;  /* 0x0000007928987220 */ /* 0x000fe20000410000 */
[----:B------:R-:W-:Y:S01]  /*1150*/  HADD2.F32 R109, -RZ, R108.H0_H0 ;  /* 0x2000006cff6d7230 */ /* 0x000fe20000004100 */
[----:B------:R-:W-:Y:S01]  /*1160*/  FMUL.FTZ R158, R135, R180 ;  /* 0x000000b4879e7220 */ /* 0x000fe20000410000 */
[----:B------:R-:W-:Y:S01]  /*1170*/  HADD2.F32 R180, -RZ, R129.H0_H0 ;  /* 0x20000081ffb47230 */ /* 0x000fe20000004100 */
[C---:B------:R-:W-:Y:S01]  /*1180*/  FADD.FTZ R162, -R196.reuse, R151 ;  /* 0x00000097c4a27221 */ /* 0x040fe20000010100 */
[----:B------:R-:W-:Y:S01]  /*1190*/  HADD2.F32 R179, -RZ, R179.H0_H0 ;  /* 0x200000b3ffb37230 */ /* 0x000fe20000004100 */
[----:B------:R-:W-:Y:S01]  /*11a0*/  FADD.FTZ R184, -R196, R157 ;  /* 0x0000009dc4b87221 */ /* 0x000fe20000010100 */
[----:B------:R-:W-:Y:S01]  /*11b0*/  HADD2.F32 R129, -RZ, R104.H0_H0 ;  /* 0x20000068ff817230 */ /* 0x000fe20000004100 */
[----:B------:R-:W-:Y:S01]  /*11c0*/  FMUL.FTZ R151, R41, R120 ;  /* 0x0000007829977220 */ /* 0x000fe20000410000 */
[----:B------:R-:W-:Y:S01]  /*11d0*/  HADD2.F32 R108, -RZ, R105.H0_H0 ;  /* 0x20000069ff6c7230 */ /* 0x000fe20000004100 */
[----:B------:R-:W-:-:S02]  /*11e0*/  FADD.FTZ R104, RZ, R152 ;  /* 0x00000098ff687221 */ /* 0x000fc40000010000 */
[----:B------:R-:W-:Y:S02]  /*11f0*/  FFMA.FTZ R105, R171, R152, RZ ;  /* 0x00000098ab697223 */ /* 0x000fe400000100ff */
[C---:B------:R-:W-:Y:S01]  /*1200*/  FMUL.FTZ R157, R135.reuse, R182 ;  /* 0x000000b6879d7220 */ /* 0x040fe20000410000 */
        /* <DEDUP_REMOVED lines=8> */
[----:B------:R-:W-:-:S02]  /*1290*/  FADD.FTZ R164, -R196, R149 ;  /* 0x00000095c4a47221 */ /* 0x000fc40000010100 */
[----:B------:R-:W-:Y:S02]  /*12a0*/  FMUL.FTZ R168, R135, R168 ;  /* 0x000000a887a87220 */ /* 0x000fe40000410000 */
[----:B------:R-:W-:Y:S02]  /*12b0*/  FMUL.FTZ R149, R43, R126 ;  /* 0x0000007e2b957220 */ /* 0x000fe40000410000 */
[----:B------:R-:W-:Y:S02]  /*12c0*/  FADD.FTZ R104, R107, R150 ;  /* 0x000000966b687221 */ /* 0x000fe40000010000 */
[----:B------:R-:W-:Y:S02]  /*12d0*/  FFMA.FTZ R105, R169, R150, R105 ;  /* 0x00000096a9697223 */ /* 0x000fe40000010069 */
[----:B------:R-:W-:Y:S01]  /*12e0*/  FADD.FTZ R166, -R196, R127 ;  /* 0x0000007fc4a67221 */ /* 0x000fe20000010100 */
[----:B------:R-:W-:Y:S01]  /*12f0*/  HADD2.F32 R127, -RZ, R174.H0_H0 ;  /* 0x200000aeff7f7230 */ /* 0x000fe20000004100 */
[----:B------:R-:W-:-:S02]  /*1300*/  FADD.FTZ R65, R65, R120 ;  /* 0x0000007841417221 */ /* 0x000fc40000010000 */
[----:B------:R-:W-:Y:S01]  /*1310*/  FFMA.FTZ R45, R170, R120, R45 ;  /* 0x00000078aa2d7223 */ /* 0x000fe2000001002d */
[----:B------:R-:W-:Y:S01]  /*1320*/  HADD2.F32 R120, -RZ, R175.H0_H0 ;  /* 0x200000afff787230 */ /* 0x000fe20000004100 */
[----:B------:R-:W-:Y:S02]  /*1330*/  FMUL.FTZ R174, R36, R177 ;  /* 0x000000b124ae7220 */ /* 0x000fe40000410000 */
[----:B------:R-:W-:Y:S02]  /*1340*/  FADD.FTZ R107, R104, R149 ;  /* 0x00000095686b7221 */ /* 0x000fe40000010000 */
[----:B------:R-:W-:Y:S02]  /*1350*/  FFMA.FTZ R105, R168, R149, R105 ;  /* 0x00000095a8697223 */ /* 0x000fe40000010069 */
        /* <DEDUP_REMOVED lines=8> */
[----:B------:R-:W-:Y:S02]  /*13e0*/  FADD.FTZ R67, R67, R126 ;  /* 0x0000007e43437221 */ /* 0x000fe40000010000 */
[----:B------:R-:W-:Y:S01]  /*13f0*/  FFMA.FTZ R47, R168, R126, R47 ;  /* 0x0000007ea82f7223 */ /* 0x000fe2000001002f */
[----:B------:R-:W-:Y:S01]  /*1400*/  HADD2.F32 R126, -RZ, R176.H0_H0 ;  /* 0x200000b0ff7e7230 */ /* 0x000fe20000004100 */
        /* <DEDUP_REMOVED lines=18> */
[----:B------:R-:W-:Y:S02]  /*1530*/  FFMA.FTZ R105, R163, R178, R105 ;  /* 0x000000b2a3697223 */ /* 0x000fe40000010069 */
[----:B------:R-:W-:-:S02]  /*1540*/  FADD.FTZ R160, -R196, R153 ;  /* 0x00000099c4a07221 */ /* 0x000fc40000010100 */
[----:B------:R-:W-:Y:S02]  /*1550*/  FADD.FTZ R73, R73, R180 ;  /* 0x000000b449497221 */ /* 0x000fe40000010000 */
[----:B------:R-:W-:Y:S02]  /*1560*/  FFMA.FTZ R53, R162, R180, R53 ;  /* 0x000000b4a2357223 */ /* 0x000fe40000010035 */
        /* <DEDUP_REMOVED lines=37> */
[----:B------:R-:W-:-:S02]  /*17c0*/  FADD.FTZ R190, -R196, R190 ;  /* 0x000000bec4be7221 */ /* 0x000fc40000010100 */
        /* <DEDUP_REMOVED lines=34> */
.L_x_6244:
[----:B0-----:R-:W-:Y:S05]  /*19f0*/  BSYNC B0 ;  /* 0x0000000000007941 */ /* 0x001fea0003800000 */
.L_x_6242:
[----:B------:R-:W-:Y:S02]  /*1a00*/  LOP3.LUT P2, RZ, R134, 0xff, RZ, 0xc0, !PT ;  /* 0x000000ff86ff7812 */ /* 0x000fe4000784c0ff */
[----:B------:R-:W-:Y:S02]  /*1a10*/  SHF.R.U32.HI R106, RZ, 0x5, R0 ;  /* 0x00000005ff6a7819 */ /* 0x000fe40000011600 */
[----:B------:R-:W-:-:S02]  /*1a20*/  LOP3.LUT P0, RZ, R0, 0x1f, RZ, 0xc0, !PT ;  /* 0x0000001f00ff7812 */ /* 0x000fc4000780c0ff */
[----:B------:R-:W-:-:S07]  /*1a30*/  LOP3.LUT R125, R106, 0x7fffffc, RZ, 0xc0, !PT ;  /* 0x07fffffc6a7d7812 */ /* 0x000fce00078ec0ff */
[----:B------:R-:W-:Y:S01]  /*1a40*/  @!P2 IADD3 R125, R125, 0x4, RZ ;  /* 0x000000047d7da810 */ /* 0x000fe20007ffe0ff */
[----:B------:R-:W-:Y:S05]  /*1a50*/  BRA.DIV ~URZ, `(.L_x_6245) ;  /* 0x000033827f007947 */ /* 0x000fea000b800000 */
[----:B------:R0:W1:Y:S02]  /*1a60*/  SHFL.DOWN PT, R108, R189, 0x10, 0x1f ;  /* 0x0a001f00bd6c7f89 */ /* 0x00006400000e0000 */
.L_x_6371:
        /* <DEDUP_REMOVED lines=18> */
.L_x_6372:
[----:B------:R-:W-:Y:S01]  /*1b90*/  ISETP.GE.AND P2, PT, R172, 0x1, PT ;  /* 0x00000001ac00780c */ /* 0x000fe20003f46270 */
[----:B---3--:R-:W-:Y:S01]  /*1ba0*/  FADD.FTZ R126, R126, R109 ;  /* 0x0000006d7e7e7221 */ /* 0x008fe20000010000 */
[----:B------:R-:W-:Y:S01]  /*1bb0*/  @!P0 LOP3.LUT R106, R106, 0x3, RZ, 0xc0, !PT ;  /* 0x000000036a6a8812 */ /* 0x000fe200078ec0ff */
[----:B--2---:R-:W-:Y:S01]  /*1bc0*/  FADD.FTZ R127, R104, R111 ;  /* 0x0000006f687f7221 */ /* 0x004fe20000010000 */
[----:B------:R-:W-:Y:S01]  /*1bd0*/  WARPSYNC 0xffffffff ;  /* 0xffffffff00007948 */ /* 0x000fe20003800000 */
[----:B------:R-:W-:Y:S01]  /*1be0*/  HFMA2.MMA R123, -RZ, RZ, 0, 0 ;  /* 0x00000000ff7b7435 */ /* 0x000fe200000001ff */
[----:B------:R-:W-:-:S05]  /*1bf0*/  @!P0 IADD3 R129, R125, R106, RZ ;  /* 0x0000006a7d818210 */ /* 0x000fca0007ffe0ff */
[----:B------:R-:W-:Y:S02]  /*1c00*/  @!P0 STS.64 [R129.X8+0x2800], R126 ;  /* 0x0028007e81008388 */ /* 0x000fe40000008a00 */
[----:B------:R-:W-:Y:S02]  /*1c10*/  @P2 IADD3 R172, R172, -0x1, RZ ;  /* 0xffffffffacac2810 */ /* 0x000fe40007ffe0ff */
[----:B------:R-:W-:Y:S01]  /*1c20*/  BAR.SYNC.DEFER_BLOCKING 0x0 ;  /* 0x0000000000007b1d */ /* 0x000fe20000010000 */
[----:B------:R-:W-:Y:S02]  /*1c30*/  @P2 LOP3.LUT R105, R0, 0x7f, RZ, 0xc0, !PT ;  /* 0x0000007f00692812 */ /* 0x000fe400078ec0ff */
[----:B------:R-:W-:Y:S01]  /*1c40*/  @P2 IMAD R172, R172, c[0x0][0x168], RZ ;  /* 0x00005a00acac2a24 */ /* 0x000fe200078e02ff */
[----:B------:R-:W-:-:S04]  /*1c50*/  @P2 MOV R120, 0x8 ;  /* 0x0000000800782802 */ /* 0x000fc80000000f00 */
[----:B------:R-:W-:-:S04]  /*1c60*/  @P2 SHF.R.S32.HI R107, RZ, 0x1f, R172 ;  /* 0x0000001fff6b2819 */ /* 0x000fc800000114ac */
[----:B------:R-:W-:-:S04]  /*1c70*/  @P2 LEA.HI R172, R107, R172, RZ, 0x2 ;  /* 0x000000ac6bac2211 */ /* 0x000fc800078f10ff */
[----:B------:R-:W-:-:S05]  /*1c80*/  @P2 LEA.HI.SX32 R123, R172, R105, 0x1e ;  /* 0x00000069ac7b2211 */ /* 0x000fca00078ff2ff */
[----:B------:R-:W-:Y:S01]  /*1c90*/  @P2 IMAD.WIDE.U32 R120, R123, R120, c[0x0][0x170] ;  /* 0x00005c007b782625 */ /* 0x000fe200078e0078 */
[----:B------:R-:W2:Y:S05]  /*1ca0*/  LDS.128 R104, [R125.X8+0x2800] ;  /* 0x002800007d687984 */ /* 0x000eaa0000008c00 */
[----:B------:R-:W3:Y:S01]  /*1cb0*/  @P2 LDG.E.64 R120, [R120.64] ;  /* 0x0000000478782981 */ /* 0x000ee2000c1e1b00 */
[----:B------:R-:W-:Y:S01]  /*1cc0*/  ISETP.NE.AND P0, PT, R133, RZ, PT ;  /* 0x000000ff8500720c */ /* 0x000fe20003f05270 */
[----:B------:R-:W-:Y:S02]  /*1cd0*/  BSSY B0, `(.L_x_6247) ;  /* 0x0000025000007945 */ /* 0x000fe40003800000 */
[----:B-1----:R-:W1:Y:S01]  /*1ce0*/  LDS.128 R108, [R125.X8+0x2810] ;  /* 0x002810007d6c7984 */ /* 0x002e620000008c00 */
[----:B0-2---:R-:W-:-:S02]  /*1cf0*/  FADD.FTZ R189, RZ, R104 ;  /* 0x00000068ffbd7221 */ /* 0x005fc40000010000 */
        /* <DEDUP_REMOVED lines=10> */
[C---:B---3--:R-:W-:Y:S02]  /*1da0*/  @P2 PRMT R144, R120.reuse, 0x7610, R144 ;  /* 0x0000761078902816 */ /* 0x048fe40000000090 */
        /* <DEDUP_REMOVED lines=14> */
.L_x_6248:
        /* <DEDUP_REMOVED lines=9> */
.L_x_6249:
[----:B------:R-:W-:Y:S05]  /*1f20*/  BSYNC B0 ;  /* 0x0000000000007941 */ /* 0x000fea0003800000 */
.L_x_6247:
        /* <DEDUP_REMOVED lines=16> */
.L_x_6251:
[----:B------:R-:W-:Y:S05]  /*2030*/  BSYNC B0 ;  /* 0x0000000000007941 */ /* 0x000fea0003800000 */
.L_x_6250:
        /* <DEDUP_REMOVED lines=8> */
.L_x_6253:
[----:B------:R-:W-:Y:S01]  /*20c0*/  FFMA.FTZ R106, R170, R104, R105 ;  /* 0x00000068aa6a7223 */ /* 0x000fe20000010069 */
[----:B-----5:R-:W-:-:S03]  /*20d0*/  @P3 SHF.R.U64 R107, R118, 0x10, R119 ;  /* 0x00000010766b3819 */ /* 0x020fc60000001277 */
[----:B------:R-:W-:Y:S02]  /*20e0*/  FADD.FTZ R106, R151, -R106 ;  /* 0x8000006a976a7221 */ /* 0x000fe40000010000 */
[----:B------:R-:W-:Y:S02]  /*20f0*/  @P3 HADD2.F32 R107, -RZ, R107.H0_H0 ;  /* 0x2000006bff6b3230 */ /* 0x000fe40000004100 */
[----:B------:R-:W-:-:S04]  /*2100*/  FMUL.FTZ R106, R135, R106 ;  /* 0x0000006a876a7220 */ /* 0x000fc80000410000 */
[----:B------:R-:W-:Y:S02]  /*2110*/  @P3 FADD.FTZ R106, R106, R107 ;  /* 0x0000006b6a6a3221 */ /* 0x000fe40000010000 */
.L_x_6254:
[----:B------:R-:W-:Y:S05]  /*2120*/  BSYNC B0 ;  /* 0x0000000000007941 */ /* 0x000fea0003800000 */
.L_x_6252:
        /* <DEDUP_REMOVED lines=14> */
.L_x_6256:
[----:B------:R-:W-:Y:S05]  /*2210*/  BSYNC B0 ;  /* 0x0000000000007941 */ /* 0x000fea0003800000 */
.L_x_6255:
[----:B------:R-:W-:Y:S01]  /*2220*/  BSSY B0, `(.L_x_6257) ;  /* 0x000000c000007945 */ /* 0x000fe20003800000 */
[----:B------:R-:W-:Y:S01]  /*2230*/  @P0 PRMT R194, R109, 0x7610, R194 ;  /* 0x000076106dc20816 */ /* 0x000fe200000000c2 */
[----:B------:R-:W-:Y:S05]  /*2240*/  @P1 BRA `(.L_x_6258) ;  /* 0x0000004000001947 */ /* 0x000fea0003800000 */
[----:B------:R-:W-:Y:S01]  /*2250*/  HFMA2.MMA R106, -RZ, RZ, 0, 0 ;  /* 0x00000000ff6a7435 */ /* 0x000fe200000001ff */
[----:B------:R-:W-:Y:S05]  /*2260*/  @!P3 BRA `(.L_x_6259) ;  /* 0x000000700000b947 */ /* 0x000fea0003800000 */
[----:B-----5:R-:W-:Y:S01]  /*2270*/  HADD2.F32 R106, -RZ, R119.H0_H0 ;  /* 0x20000077ff6a7230 */ /* 0x020fe20000004100 */
[----:B------:R-:W-:Y:S05]  /*2280*/  BRA `(.L_x_6259) ;  /* 0x0000005000007947 */ /* 0x000fea0003800000 */
.L_x_6258:
[----:B------:R-:W-:-:S04]  /*2290*/  FFMA.FTZ R107, R169, R104, R105 ;  /* 0x00000068a96b7223 */ /* 0x000fc80000010069 */
[----:B------:R-:W-:Y:S01]  /*22a0*/  FADD.FTZ R106, R150, -R107 ;  /* 0x8000006b966a7221 */ /* 0x000fe20000010000 */
[----:B-----5:R-:W-:-:S03]  /*22b0*/  @P3 HADD2.F32 R107, -RZ, R119.H0_H0 ;  /* 0x20000077ff6b3230 */ /* 0x020fc60000004100 */
[----:B------:R-:W-:-:S04]  /*22c0*/  FMUL.FTZ R106, R135, R106 ;  /* 0x0000006a876a7220 */ /* 0x000fc80000410000 */
[----:B------:R-:W-:Y:S02]  /*22d0*/  @P3 FADD.FTZ R106, R106, R107 ;  /* 0x0000006b6a6a3221 */ /* 0x000fe40000010000 */
.L_x_6259:
[----:B------:R-:W-:Y:S05]  /*22e0*/  BSYNC B0 ;  /* 0x0000000000007941 */ /* 0x000fea0003800000 */
.L_x_6257:
        /* <DEDUP_REMOVED lines=14> */
.L_x_6261:
[----:B------:R-:W-:Y:S05]  /*23d0*/  BSYNC B0 ;  /* 0x0000000000007941 */ /* 0x000fea0003800000 */
.L_x_6260:
        /* <DEDUP_REMOVED lines=8> */
.L_x_6263:
[----:B------:R-:W-:Y:S01]  /*2460*/  FFMA.FTZ R106, R168, R104, R105 ;  /* 0x00000068a86a7223 */ /* 0x000fe20000010069 */
[----:B-----5:R-:W-:-:S03]  /*2470*/  @P3 SHF.R.U32.HI R107, RZ, 0x10, R119 ;  /* 0x00000010ff6b3819 */ /* 0x020fc60000011677 */
[----:B------:R-:W-:Y:S02]  /*2480*/  FADD.FTZ R106, R149, -R106 ;  /* 0x8000006a956a7221 */ /* 0x000fe40000010000 */
[----:B------:R-:W-:Y:S02]  /*2490*/  @P3 HADD2.F32 R107, -RZ, R107.H0_H0 ;  /* 0x2000006bff6b3230 */ /* 0x000fe40000004100 */
[----:B------:R-:W-:-:S04]  /*24a0*/  FMUL.FTZ R106, R135, R106 ;  /* 0x0000006a876a7220 */ /* 0x000fc80000410000 */
[----:B------:R-:W-:Y:S02]  /*24b0*/  @P3 FADD.FTZ R106, R106, R107 ;  /* 0x0000006b6a6a3221 */ /* 0x000fe40000010000 */
.L_x_6264:
[----:B------:R-:W-:Y:S05]  /*24c0*/  BSYNC B0 ;  /* 0x0000000000007941 */ /* 0x000fea0003800000 */
.L_x_6262:
        /* <DEDUP_REMOVED lines=15> */
.L_x_6266:
[----:B------:R-:W-:Y:S05]  /*25c0*/  BSYNC B0 ;  /* 0x0000000000007941 */ /* 0x000fea0003800000 */
.L_x_6265:
        /* <DEDUP_REMOVED lines=9> */
.L_x_6267:
        /* <DEDUP_REMOVED lines=10> */
.L_x_6269:
[----:B------:R-:W-:Y:S05]  /*2700*/  BSYNC B0 ;  /* 0x0000000000007941 */ /* 0x000fea0003800000 */
.L_x_6268:
        /* <DEDUP_REMOVED lines=10> */
.L_x_6271:
[----:B------:R-:W-:Y:S05]  /*27b0*/  BSYNC B0 ;  /* 0x0000000000007941 */ /* 0x000fea0003800000 */
.L_x_6270:
[----:B------:R-:W-:Y:S01]  /*27c0*/  BSSY B0, `(.L_x_6272) ;  /* 0x000000b000007945 */ /* 0x000fe20003800000 */
[----:B------:R-:W-:Y:S05]  /*27d0*/  @P1 BRA `(.L_x_6273) ;  /* 0x0000004000001947 */ /* 0x000fea0003800000 */
[----:B0-----:R-:W-:Y:S01]  /*27e0*/  MOV R106, RZ ;  /* 0x000000ff006a7202 */ /* 0x001fe20000000f00 */
[----:B------:R-:W-:Y:S05]  /*27f0*/  @!P3 BRA `(.L_x_6274) ;  /* 0x000000700000b947 */ /* 0x000fea0003800000 */
[----:B-----5:R-:W-:Y:S01]  /*2800*/  HADD2.F32 R106, -RZ, R116.H0_H0 ;  /* 0x20000074ff6a7230 */ /* 0x020fe20000004100 */
[----:B------:R-:W-:Y:S05]  /*2810*/  BRA `(.L_x_6274) ;  /* 0x0000005000007947 */ /* 0x000fea0003800000 */
.L_x_6273:
[----:B0-----:R-:W-:-:S04]  /*2820*/  FFMA.FTZ R107, R167, R104, R105 ;  /* 0x00000068a76b7223 */ /* 0x001fc80000010069 */
[----:B------:R-:W-:Y:S01]  /*2830*/  FADD.FTZ R106, R174, -R107 ;  /* 0x8000006bae6a7221 */ /* 0x000fe20000010000 */
[----:B-----5:R-:W-:-:S03]  /*2840*/  @P3 HADD2.F32 R107, -RZ, R116.H0_H0 ;  /* 0x20000074ff6b3230 */ /* 0x020fc60000004100 */
[----:B------:R-:W-:-:S04]  /*2850*/  FMUL.FTZ R106, R135, R106 ;  /* 0x0000006a876a7220 */ /* 0x000fc80000410000 */
[----:B------:R-:W-:Y:S02]  /*2860*/  @P3 FADD.FTZ R106, R106, R107 ;  /* 0x0000006b6a6a3221 */ /* 0x000fe40000010000 */
.L_x_6274:
[----:B------:R-:W-:Y:S05]  /*2870*/  BSYNC B0 ;  /* 0x0000000000007941 */ /* 0x000fea0003800000 */
.L_x_6272:
        /* <DEDUP_REMOVED lines=14> */
.L_x_6276:
[----:B------:R-:W-:Y:S05]  /*2960*/  BSYNC B0 ;  /* 0x0000000000007941 */ /* 0x000fea0003800000 */
.L_x_6275:
        /* <DEDUP_REMOVED lines=8> */
.L_x_6278:
[----:B------:R-:W-:Y:S01]  /*29f0*/  FFMA.FTZ R106, R166, R104, R105 ;  /* 0x00000068a66a7223 */ /* 0x000fe20000010069 */
[----:B-----5:R-:W-:-:S03]  /*2a00*/  @P3 SHF.R.U64 R107, R116, 0x10, R117 ;  /* 0x00000010746b3819 */ /* 0x020fc60000001275 */
[----:B------:R-:W-:Y:S02]  /*2a10*/  FADD.FTZ R106, R173, -R106 ;  /* 0x8000006aad6a7221 */ /* 0x000fe40000010000 */
[----:B------:R-:W-:Y:S02]  /*2a20*/  @P3 HADD2.F32 R107, -RZ, R107.H0_H0 ;  /* 0x2000006bff6b3230 */ /* 0x000fe40000004100 */
[----:B------:R-:W-:-:S04]  /*2a30*/  FMUL.FTZ R106, R135, R106 ;  /* 0x0000006a876a7220 */ /* 0x000fc80000410000 */
[----:B------:R-:W-:Y:S02]  /*2a40*/  @P3 FADD.FTZ R106, R106, R107 ;  /* 0x0000006b6a6a3221 */ /* 0x000fe40000010000 */
.L_x_6279:
[----:B------:R-:W-:Y:S05]  /*2a50*/  BSYNC B0 ;  /* 0x0000000000007941 */ /* 0x000fea0003800000 */
.L_x_6277:
        /* <DEDUP_REMOVED lines=14> */
.L_x_6281:
[----:B------:R-:W-:Y:S05]  /*2b40*/  BSYNC B0 ;  /* 0x0000000000007941 */ /* 0x000fea0003800000 */
.L_x_6280:
[----:B------:R-:W-:Y:S01]  /*2b50*/  BSSY B0, `(.L_x_6282) ;  /* 0x000000c000007945 */ /* 0x000fe20003800000 */
[----:B------:R-:W-:Y:S01]  /*2b60*/  @P0 PRMT R194, R110, 0x7610, R194 ;  /* 0x000076106ec20816 */ /* 0x000fe200000000c2 */
[----:B------:R-:W-:Y:S05]  /*2b70*/  @P1 BRA `(.L_x_6283) ;  /* 0x0000004000001947 */ /* 0x000fea0003800000 */
[----:B------:R-:W-:Y:S01]  /*2b80*/  HFMA2.MMA R106, -RZ, RZ, 0, 0 ;  /* 0x00000000ff6a7435 */ /* 0x000fe200000001ff */
[----:B------:R-:W-:Y:S05]  /*2b90*/  @!P3 BRA `(.L_x_6284) ;  /* 0x000000700000b947 */ /* 0x000fea0003800000 */
[----:B-----5:R-:W-:Y:S01]  /*2ba0*/  HADD2.F32 R106, -RZ, R117.H0_H0 ;  /* 0x20000075ff6a7230 */ /* 0x020fe20000004100 */
[----:B------:R-:W-:Y:S05]  /*2bb0*/  BRA `(.L_x_6284) ;  /* 0x0000005000007947 */ /* 0x000fea0003800000 */
.L_x_6283:
[----:B------:R-:W-:-:S04]  /*2bc0*/  FFMA.FTZ R107, R165, R104, R105 ;  /* 0x00000068a56b7223 */ /* 0x000fc80000010069 */
[----:B------:R-:W-:Y:S01]  /*2bd0*/  FADD.FTZ R106, R176, -R107 ;  /* 0x8000006bb06a7221 */ /* 0x000fe20000010000 */
[----:B-----5:R-:W-:-:S03]  /*2be0*/  @P3 HADD2.F32 R107, -RZ, R117.H0_H0 ;  /* 0x20000075ff6b3230 */ /* 0x020fc60000004100 */
[----:B------:R-:W-:-:S04]  /*2bf0*/  FMUL.FTZ R106, R135, R106 ;  /* 0x0000006a876a7220 */ /* 0x000fc80000410000 */
[----:B------:R-:W-:Y:S02]  /*2c00*/  @P3 FADD.FTZ R106, R106, R107 ;  /* 0x0000006b6a6a3221 */ /* 0x000fe40000010000 */
.L_x_6284:
[----:B------:R-:W-:Y:S05]  /*2c10*/  BSYNC B0 ;  /* 0x0000000000007941 */ /* 0x000fea0003800000 */
.L_x_6282:
        /* <DEDUP_REMOVED lines=14> */
.L_x_6286:
[----:B------:R-:W-:Y:S05]  /*2d00*/  BSYNC B0 ;  /* 0x0000000000007941 */ /* 0x000fea0003800000 */
.L_x_6285:
        /* <DEDUP_REMOVED lines=8> */
.L_x_6288:
[----:B------:R-:W-:Y:S01]  /*2d90*/  FFMA.FTZ R106, R164, R104, R105 ;  /* 0x00000068a46a7223 */ /* 0x000fe20000010069 */
[----:B-----5:R-:W-:-:S03]  /*2da0*/  @P3 SHF.R.U32.HI R107, RZ, 0x10, R117 ;  /* 0x00000010ff6b3819 */ /* 0x020fc60000011675 */
[----:B------:R-:W-:Y:S02]  /*2db0*/  FADD.FTZ R106, R175, -R106 ;  /* 0x8000006aaf6a7221 */ /* 0x000fe40000010000 */
[----:B------:R-:W-:Y:S02]  /*2dc0*/  @P3 HADD2.F32 R107, -RZ, R107.H0_H0 ;  /* 0x2000006bff6b3230 */ /* 0x000fe40000004100 */
[----:B------:R-:W-:-:S04]  /*2dd0*/  FMUL.FTZ R106, R135, R106 ;  /* 0x0000006a876a7220 */ /* 0x000fc80000410000 */
[----:B------:R-:W-:Y:S02]  /*2de0*/  @P3 FADD.FTZ R106, R106, R107 ;  /* 0x0000006b6a6a3221 */ /* 0x000fe40000010000 */
.L_x_6289:
[----:B------:R-:W-:Y:S05]  /*2df0*/  BSYNC B0 ;  /* 0x0000000000007941 */ /* 0x000fea0003800000 */
.L_x_6287:
[----:B------:R-:W-:Y:S01]  /*2e00*/  @P0 F2FP.PACK_AB R107, RZ, R106 ;  /* 0x0000006aff6b023e */ /* 0x000fe200000000ff */
[----:B------:R-:W-:Y:S01]  /*2e10*/  BSSY B0, `(.L_x_6290) ;  /* 0x000000f000007945 */ /* 0x000fe20003800000 */
[----:B------:R-:W-:Y:S02]  /*2e20*/  IADD3 R108, R123, 0x100, RZ ;  /* 0x000001007b6c7810 */ /* 0x000fe40007ffe0ff */
        /* <DEDUP_REMOVED lines=13> */
.L_x_6291:
[----:B------:R-:W-:Y:S05]  /*2f00*/  BSYNC B0 ;  /* 0x0000000000007941 */ /* 0x000fea0003800000 */
.L_x_6290:
        /* <DEDUP_REMOVED lines=9> */
.L_x_6292:
[----:B------:R-:W-:Y:S01]  /*2fa0*/  BSSY B0, `(.L_x_6293) ;  /* 0x000000b000007945 */ /* 0x000fe20003800000 */
        /* <DEDUP_REMOVED lines=10> */
.L_x_6294:
[----:B------:R-:W-:Y:S05]  /*3050*/  BSYNC B0 ;  /* 0x0000000000007941 */ /* 0x000fea0003800000 */
.L_x_6293:
[----:B------:R-:W-:Y:S01]  /*3060*/  BSSY B0, `(.L_x_6295) ;  /* 0x0000009000007945 */ /* 0x000fe20003800000 */
[----:B------:R-:W-:Y:S05]  /*3070*/  @!P2 BRA `(.L_x_6296) ;  /* 0x000000700000a947 */ /* 0x000fea0003800000 */
[----:B0-----:R-:W-:-:S10]  /*3080*/  HFMA2.MMA R107, -RZ, RZ, 0, 4.76837158203125e-07 ;  /* 0x00000008ff6b7435 */ /* 0x001fd400000001ff */
[----:B------:R-:W-:-:S06]  /*3090*/  IMAD.WIDE.U32 R106, R108, R107, c[0x0][0x170] ;  /* 0x00005c006c6a7625 */ /* 0x000fcc00078e006b */
[----:B------:R-:W2:Y:S02]  /*30a0*/  LDG.E.64 R106, [R106.64] ;  /* 0x000000046a6a7981 */ /* 0x000ea4000c1e1b00 */
[C-C-:B--2---:R-:W-:Y:S02]  /*30b0*/  SHF.R.U64 R109, R106.reuse, 0x10, R107.reuse ;  /* 0x000000106a6d7819 */ /* 0x144fe4000000126b */
[----:B------:R-:W-:Y:S02]  /*30c0*/  SHF.R.U32.HI R146, RZ, 0x10, R107 ;  /* 0x00000010ff927819 */ /* 0x000fe4000001166b */
[----:B------:R-:W-:Y:S02]  /*30d0*/  PRMT R144, R106, 0x5410, R109 ;  /* 0x000054106a907816 */ /* 0x000fe4000000006d */
[----:B------:R-:W-:Y:S02]  /*30e0*/  PRMT R146, R146, 0x5410, R107 ;  /* 0x0000541092927816 */ /* 0x000fe4000000006b */
.L_x_6296:
[----:B------:R-:W-:Y:S05]  /*30f0*/  BSYNC B0 ;  /* 0x0000000000007941 */ /* 0x000fea0003800000 */
.L_x_6295:
[----:B------:R-:W-:Y:S01]  /*3100*/  BSSY B0, `(.L_x_6297) ;  /* 0x000000b000007945 */ /* 0x000fe20003800000 */
[----:B------:R-:W-:Y:S05]  /*3110*/  @P1 BRA `(.L_x_6298) ;  /* 0x0000004000001947 */ /* 0x000fea0003800000 */
[----:B0-----:R-:W-:Y:S01]  /*3120*/  IMAD.MOV.U32 R106, RZ, RZ, RZ ;  /* 0x000000ffff6a7224 */ /* 0x001fe200078e00ff */
[----:B------:R-:W-:Y:S05]  /*3130*/  @!P3 BRA `(.L_x_6299) ;  /* 0x000000700000b947 */ /* 0x000fea0003800000 */
[----:B-----5:R-:W-:Y:S01]  /*3140*/  HADD2.F32 R106, -RZ, R114.H0_H0 ;  /* 0x20000072ff6a7230 */ /* 0x020fe20000004100 */
[----:B------:R-:W-:Y:S05]  /*3150*/  BRA `(.L_x_6299) ;  /* 0x0000005000007947 */ /* 0x000fea0003800000 */
.L_x_6298:
[----:B0-----:R-:W-:-:S04]  /*3160*/  FFMA.FTZ R107, R163, R104, R105 ;  /* 0x00000068a36b7223 */ /* 0x001fc80000010069 */
[----:B------:R-:W-:Y:S01]  /*3170*/  FADD.FTZ R106, R178, -R107 ;  /* 0x8000006bb26a7221 */ /* 0x000fe20000010000 */
[----:B-----5:R-:W-:-:S03]  /*3180*/  @P3 HADD2.F32 R107, -RZ, R114.H0_H0 ;  /* 0x20000072ff6b3230 */ /* 0x020fc60000004100 */
[----:B------:R-:W-:-:S04]  /*3190*/  FMUL.FTZ R106, R135, R106 ;  /* 0x0000006a876a7220 */ /* 0x000fc80000410000 */
[----:B------:R-:W-:Y:S02]  /*31a0*/  @P3 FADD.FTZ R106, R106, R107 ;  /* 0x0000006b6a6a3221 */ /* 0x000fe40000010000 */
.L_x_6299:
[----:B------:R-:W-:Y:S05]  /*31b0*/  BSYNC B0 ;  /* 0x0000000000007941 */ /* 0x000fea0003800000 */
.L_x_6297:
        /* <DEDUP_REMOVED lines=14> */
.L_x_6301:
[----:B------:R-:W-:Y:S05]  /*32a0*/  BSYNC B0 ;  /* 0x0000000000007941 */ /* 0x000fea0003800000 */
.L_x_6300:
        /* <DEDUP_REMOVED lines=8> */
.L_x_6303:
[----:B------:R-:W-:Y:S01]  /*3330*/  FFMA.FTZ R106, R162, R104, R105 ;  /* 0x00000068a26a7223 */ /* 0x000fe20000010069 */
[----:B-----5:R-:W-:-:S03]  /*3340*/  @P3 SHF.R.U64 R107, R114, 0x10, R115 ;  /* 0x00000010726b3819 */ /* 0x020fc60000001273 */
[----:B------:R-:W-:Y:S02]  /*3350*/  FADD.FTZ R106, R177, -R106 ;  /* 0x8000006ab16a7221 */ /* 0x000fe40000010000 */
[----:B------:R-:W-:Y:S02]  /*3360*/  @P3 HADD2.F32 R107, -RZ, R107.H0_H0 ;  /* 0x2000006bff6b3230 */ /* 0x000fe40000004100 */
[----:B------:R-:W-:-:S04]  /*3370*/  FMUL.FTZ R106, R135, R106 ;  /* 0x0000006a876a7220 */ /* 0x000fc80000410000 */
[----:B------:R-:W-:Y:S02]  /*3380*/  @P3 FADD.FTZ R106, R106, R107 ;  /* 0x0000006b6a6a3221 */ /* 0x000fe40000010000 */
.L_x_6304:
[----:B------:R-:W-:Y:S05]  /*3390*/  BSYNC B0 ;  /* 0x0000000000007941 */ /* 0x000fea0003800000 */
.L_x_6302:
        /* <DEDUP_REMOVED lines=14> */
.L_x_6306:
[----:B------:R-:W-:Y:S05]  /*3480*/  BSYNC B0 ;  /* 0x0000000000007941 */ /* 0x000fea0003800000 */
.L_x_6305:
[----:B------:R-:W-:Y:S01]  /*3490*/  BSSY B0, `(.L_x_6307) ;  /* 0x000000c000007945 */ /* 0x000fe20003800000 */
[----:B------:R-:W-:Y:S01]  /*34a0*/  @P0 PRMT R194, R111, 0x7610, R194 ;  /* 0x000076106fc20816 */ /* 0x000fe200000000c2 */
[----:B------:R-:W-:Y:S05]  /*34b0*/  @P1 BRA `(.L_x_6308) ;  /* 0x0000004000001947 */ /* 0x000fea0003800000 */
[----:B------:R-:W-:Y:S01]  /*34c0*/  HFMA2.MMA R106, -RZ, RZ, 0, 0 ;  /* 0x00000000ff6a7435 */ /* 0x000fe200000001ff */
[----:B------:R-:W-:Y:S05]  /*34d0*/  @!P3 BRA `(.L_x_6309) ;  /* 0x000000700000b947 */ /* 0x000fea0003800000 */
[----:B-----5:R-:W-:Y:S01]  /*34e0*/  HADD2.F32 R106, -RZ, R115.H0_H0 ;  /* 0x20000073ff6a7230 */ /* 0x020fe20000004100 */
[----:B------:R-:W-:Y:S05]  /*34f0*/  BRA `(.L_x_6309) ;  /* 0x0000005000007947 */ /* 0x000fea0003800000 */
.L_x_6308:
[----:B------:R-:W-:-:S04]  /*3500*/  FFMA.FTZ R107, R161, R104, R105 ;  /* 0x00000068a16b7223 */ /* 0x000fc80000010069 */
[----:B------:R-:W-:Y:S01]  /*3510*/  FADD.FTZ R106, R180, -R107 ;  /* 0x8000006bb46a7221 */ /* 0x000fe20000010000 */
[----:B-----5:R-:W-:-:S03]  /*3520*/  @P3 HADD2.F32 R107, -RZ, R115.H0_H0 ;  /* 0x20000073ff6b3230 */ /* 0x020fc60000004100 */
[----:B------:R-:W-:-:S04]  /*3530*/  FMUL.FTZ R106, R135, R106 ;  /* 0x0000006a876a7220 */ /* 0x000fc80000410000 */
[----:B------:R-:W-:Y:S02]  /*3540*/  @P3 FADD.FTZ R106, R106, R107 ;  /* 0x0000006b6a6a3221 */ /* 0x000fe40000010000 */
.L_x_6309:
[----:B------:R-:W-:Y:S05]  /*3550*/  BSYNC B0 ;  /* 0x0000000000007941 */ /* 0x000fea0003800000 */
.L_x_6307:
        /* <DEDUP_REMOVED lines=14> */
.L_x_6311:
[----:B------:R-:W-:Y:S05]  /*3640*/  BSYNC B0 ;  /* 0x0000000000007941 */ /* 0x000fea0003800000 */
.L_x_6310:
        /* <DEDUP_REMOVED lines=8> */
.L_x_6313:
[----:B------:R-:W-:Y:S01]  /*36d0*/  FFMA.FTZ R106, R160, R104, R105 ;  /* 0x00000068a06a7223 */ /* 0x000fe20000010069 */
[----:B-----5:R-:W-:-:S03]  /*36e0*/  @P3 SHF.R.U32.HI R107, RZ, 0x10, R115 ;  /* 0x00000010ff6b3819 */ /* 0x020fc60000011673 */
[----:B------:R-:W-:Y:S02]  /*36f0*/  FADD.FTZ R106, R179, -R106 ;  /* 0x8000006ab36a7221 */ /* 0x000fe40000010000 */
[----:B------:R-:W-:Y:S02]  /*3700*/  @P3 HADD2.F32 R110, -RZ, R107.H0_H0 ;  /* 0x2000006bff6e3230 */ /* 0x000fe40000004100 */
[----:B------:R-:W-:-:S04]  /*3710*/  FMUL.FTZ R107, R135, R106 ;  /* 0x0000006a876b7220 */ /* 0x000fc80000410000 */
[----:B------:R-:W-:Y:S02]  /*3720*/  @P3 FADD.FTZ R107, R107, R110 ;  /* 0x0000006e6b6b3221 */ /* 0x000fe40000010000 */
.L_x_6314:
[----:B------:R-:W-:Y:S05]  /*3730*/  BSYNC B0 ;  /* 0x0000000000007941 */ /* 0x000fea0003800000 */
.L_x_6312:
[----:B------:R-:W-:Y:S01]  /*3740*/  @P0 F2FP.PACK_AB R109, RZ, R107 ;  /* 0x0000006bff6d023e */ /* 0x000fe200000000ff */
[----:B------:R-:W-:Y:S01]  /*3750*/  BSSY B0, `(.L_x_6315) ;  /* 0x000000f000007945 */ /* 0x000fe20003800000 */
[----:B------:R-:W-:Y:S02]  /*3760*/  IADD3 R106, R123, 0x180, RZ ;  /* 0x000001807b6a7810 */ /* 0x000fe40007ffe0ff */
[----:B------:R-:W-:Y:S01]  /*3770*/  @P0 PRMT R131, R109, 0x7610, R131 ;  /* 0x000076106d830816 */ /* 0x000fe20000000083 */
        /* <DEDUP_REMOVED lines=12> */
.L_x_6316:
[----:B------:R-:W-:Y:S05]  /*3840*/  BSYNC B0 ;  /* 0x0000000000007941 */ /* 0x000fea0003800000 */
.L_x_6315:
        /* <DEDUP_REMOVED lines=9> */
.L_x_6317:
        /* <DEDUP_REMOVED lines=10> */
.L_x_6319:
[----:B------:R-:W-:Y:S05]  /*3980*/  BSYNC B0 ;  /* 0x0000000000007941 */ /* 0x000fea0003800000 */
.L_x_6318:
[----:B------:R-:W-:Y:S01]  /*3990*/  BSSY B0, `(.L_x_6320) ;  /* 0x0000009000007945 */ /* 0x000fe20003800000 */
[----:B------:R-:W-:Y:S05]  /*39a0*/  @!P2 BRA `(.L_x_6321) ;  /* 0x000000700000a947 */ /* 0x000fea0003800000 */
[----:B0-----:R-:W-:-:S04]  /*39b0*/  IMAD.MOV.U32 R109, RZ, RZ, 0x8 ;  /* 0x00000008ff6d7424 */ /* 0x001fc800078e00ff */
[----:B------:R-:W-:-:S06]  /*39c0*/  IMAD.WIDE.U32 R108, R106, R109, c[0x0][0x170] ;  /* 0x00005c006a6c7625 */ /* 0x000fcc00078e006d */
[----:B------:R-:W2:Y:S02]  /*39d0*/  LDG.E.64 R108, [R108.64] ;  /* 0x000000046c6c7981 */ /* 0x000ea4000c1e1b00 */
[C-C-:B--2---:R-:W-:Y:S02]  /*39e0*/  SHF.R.U64 R107, R108.reuse, 0x10, R109.reuse ;  /* 0x000000106c6b7819 */ /* 0x144fe4000000126d */
[----:B------:R-:W-:Y:S02]  /*39f0*/  SHF.R.U32.HI R146, RZ, 0x10, R109 ;  /* 0x00000010ff927819 */ /* 0x000fe4000001166d */
[----:B------:R-:W-:Y:S02]  /*3a00*/  PRMT R144, R108, 0x5410, R107 ;  /* 0x000054106c907816 */ /* 0x000fe4000000006b */
[----:B------:R-:W-:Y:S02]  /*3a10*/  PRMT R146, R146, 0x5410, R109 ;  /* 0x0000541092927816 */ /* 0x000fe4000000006d */
.L_x_6321:
[----:B------:R-:W-:Y:S05]  /*3a20*/  BSYNC B0 ;  /* 0x0000000000007941 */ /* 0x000fea0003800000 */
.L_x_6320:
[----:B------:R-:W-:Y:S01]  /*3a30*/  BSSY B0, `(.L_x_6322) ;  /* 0x000000b000007945 */ /* 0x000fe20003800000 */
[----:B------:R-:W-:Y:S05]  /*3a40*/  @P1 BRA `(.L_x_6323) ;  /* 0x0000004000001947 */ /* 0x000fea0003800000 */
[----:B0-----:R-:W-:Y:S01]  /*3a50*/  HFMA2.MMA R108, -RZ, RZ, 0, 0 ;  /* 0x00000000ff6c7435 */ /* 0x001fe200000001ff */
[----:B------:R-:W-:Y:S05]  /*3a60*/  @!P3 BRA `(.L_x_6324) ;  /* 0x000000700000b947 */ /* 0x000fea0003800000 */
[----:B-----5:R-:W-:Y:S01]  /*3a70*/  HADD2.F32 R108, -RZ, R112.H0_H0 ;  /* 0x20000070ff6c7230 */ /* 0x020fe20000004100 */
[----:B------:R-:W-:Y:S05]  /*3a80*/  BRA `(.L_x_6324) ;  /* 0x0000005000007947 */ /* 0x000fea0003800000 */
.L_x_6323:
[----:B------:R-:W-:-:S04]  /*3a90*/  FFMA.FTZ R107, R159, R104, R105 ;  /* 0x000000689f6b7223 */ /* 0x000fc80000010069 */
[----:B0-----:R-:W-:Y:S01]  /*3aa0*/  FADD.FTZ R108, R182, -R107 ;  /* 0x8000006bb66c7221 */ /* 0x001fe20000010000 */
[----:B-----5:R-:W-:-:S03]  /*3ab0*/  @P3 HADD2.F32 R107, -RZ, R112.H0_H0 ;  /* 0x20000070ff6b3230 */ /* 0x020fc60000004100 */
[----:B------:R-:W-:-:S04]  /*3ac0*/  FMUL.FTZ R108, R135, R108 ;  /* 0x0000006c876c7220 */ /* 0x000fc80000410000 */
[----:B------:R-:W-:Y:S02]  /*3ad0*/  @P3 FADD.FTZ R108, R108, R107 ;  /* 0x0000006b6c6c3221 */ /* 0x000fe40000010000 */
.L_x_6324:
[----:B------:R-:W-:Y:S05]  /*3ae0*/  BSYNC B0 ;  /* 0x0000000000007941 */ /* 0x000fea0003800000 */
.L_x_6322:
        /* <DEDUP_REMOVED lines=14> */
.L_x_6326:
[----:B------:R-:W-:Y:S05]  /*3bd0*/  BSYNC B0 ;  /* 0x0000000000007941 */ /* 0x000fea0003800000 */
.L_x_6325:
        /* <DEDUP_REMOVED lines=8> */
.L_x_6328:
[----:B------:R-:W-:Y:S01]  /*3c60*/  FFMA.FTZ R108, R158, R104, R105 ;  /* 0x000000689e6c7223 */ /* 0x000fe20000010069 */
[----:B-----5:R-:W-:-:S03]  /*3c70*/  @P3 SHF.R.U64 R107, R112, 0x10, R113 ;  /* 0x00000010706b3819 */ /* 0x020fc60000001271 */
[----:B------:R-:W-:Y:S02]  /*3c80*/  FADD.FTZ R108, R181, -R108 ;  /* 0x8000006cb56c7221 */ /* 0x000fe40000010000 */
[----:B------:R-:W-:Y:S02]  /*3c90*/  @P3 HADD2.F32 R107, -RZ, R107.H0_H0 ;  /* 0x2000006bff6b3230 */ /* 0x000fe40000004100 */
[----:B------:R-:W-:-:S04]  /*3ca0*/  FMUL.FTZ R108, R135, R108 ;  /* 0x0000006c876c7220 */ /* 0x000fc80000410000 */
[----:B------:R-:W-:Y:S02]  /*3cb0*/  @P3 FADD.FTZ R108, R108, R107 ;  /* 0x0000006b6c6c3221 */ /* 0x000fe40000010000 */
.L_x_6329:
[----:B------:R-:W-:Y:S05]  /*3cc0*/  BSYNC B0 ;  /* 0x0000000000007941 */ /* 0x000fea0003800000 */
.L_x_6327:
        /* <DEDUP_REMOVED lines=14> */
.L_x_6331:
[----:B------:R-:W-:Y:S05]  /*3db0*/  BSYNC B0 ;  /* 0x0000000000007941 */ /* 0x000fea0003800000 */
.L_x_6330:
[----:B------:R-:W-:Y:S01]  /*3dc0*/  BSSY B0, `(.L_x_6332) ;  /* 0x000000c000007945 */ /* 0x000fe20003800000 */
[----:B------:R-:W-:Y:S01]  /*3dd0*/  @P0 PRMT R194, R111, 0x7610, R194 ;  /* 0x000076106fc20816 */ /* 0x000fe200000000c2 */
[----:B------:R-:W-:Y:S05]  /*3de0*/  @P1 BRA `(.L_x_6333) ;  /* 0x0000004000001947 */ /* 0x000fea0003800000 */
[----:B------:R-:W-:Y:S01]  /*3df0*/  HFMA2.MMA R108, -RZ, RZ, 0, 0 ;  /* 0x00000000ff6c7435 */ /* 0x000fe200000001ff */
[----:B------:R-:W-:Y:S05]  /*3e00*/  @!P3 BRA `(.L_x_6334) ;  /* 0x000000700000b947 */ /* 0x000fea0003800000 */
[----:B-----5:R-:W-:Y:S01]  /*3e10*/  HADD2.F32 R108, -RZ, R113.H0_H0 ;  /* 0x20000071ff6c7230 */ /* 0x020fe20000004100 */
[----:B------:R-:W-:Y:S05]  /*3e20*/  BRA `(.L_x_6334) ;  /* 0x0000005000007947 */ /* 0x000fea0003800000 */
.L_x_6333:
[----:B------:R-:W-:-:S04]  /*3e30*/  FFMA.FTZ R107, R157, R104, R105 ;  /* 0x000000689d6b7223 */ /* 0x000fc80000010069 */
[----:B------:R-:W-:Y:S01]  /*3e40*/  FADD.FTZ R108, R184, -R107 ;  /* 0x8000006bb86c7221 */ /* 0x000fe20000010000 */
[----:B-----5:R-:W-:-:S03]  /*3e50*/  @P3 HADD2.F32 R107, -RZ, R113.H0_H0 ;  /* 0x20000071ff6b3230 */ /* 0x020fc60000004100 */
[----:B------:R-:W-:-:S04]  /*3e60*/  FMUL.FTZ R108, R135, R108 ;  /* 0x0000006c876c7220 */ /* 0x000fc80000410000 */
[----:B------:R-:W-:Y:S02]  /*3e70*/  @P3 FADD.FTZ R108, R108, R107 ;  /* 0x0000006b6c6c3221 */ /* 0x000fe40000010000 */
.L_x_6334:
[----:B------:R-:W-:Y:S05]  /*3e80*/  BSYNC B0 ;  /* 0x0000000000007941 */ /* 0x000fea0003800000 */
.L_x_6332:
        /* <DEDUP_REMOVED lines=14> */
.L_x_6336:
[----:B------:R-:W-:Y:S05]  /*3f70*/  BSYNC B0 ;  /* 0x0000000000007941 */ /* 0x000fea0003800000 */
.L_x_6335:
        /* <DEDUP_REMOVED lines=8> */
.L_x_6338:
[----:B------:R-:W-:Y:S01]  /*4000*/  FFMA.FTZ R108, R156, R104, R105 ;  /* 0x000000689c6c7223 */ /* 0x000fe20000010069 */
[----:B-----5:R-:W-:-:S03]  /*4010*/  @P3 SHF.R.U32.HI R107, RZ, 0x10, R113 ;  /* 0x00000010ff6b3819 */ /* 0x020fc60000011671 */
[----:B------:R-:W-:Y:S02]  /*4020*/  FADD.FTZ R108, R183, -R108 ;  /* 0x8000006cb76c7221 */ /* 0x000fe40000010000 */
[----:B------:R-:W-:Y:S02]  /*4030*/  @P3 HADD2.F32 R107, -RZ, R107.H0_H0 ;  /* 0x2000006bff6b3230 */ /* 0x000fe40000004100 */
[----:B------:R-:W-:-:S04]  /*4040*/  FMUL.FTZ R108, R135, R108 ;  /* 0x0000006c876c7220 */ /* 0x000fc80000410000 */
[----:B------:R-:W-:Y:S02]  /*4050*/  @P3 FADD.FTZ R108, R108, R107 ;  /* 0x0000006b6c6c3221 */ /* 0x000fe40000010000 */
.L_x_6339:
[----:B------:R-:W-:Y:S05]  /*4060*/  BSYNC B0 ;  /* 0x0000000000007941 */ /* 0x000fea0003800000 */
.L_x_6337:
        /* <DEDUP_REMOVED lines=16> */
.L_x_6341:
[----:B------:R-:W-:Y:S05]  /*4170*/  BSYNC B0 ;  /* 0x0000000000007941 */ /* 0x000fea0003800000 */
.L_x_6340:
        /* <DEDUP_REMOVED lines=9> */
.L_x_6342:
        /* <DEDUP_REMOVED lines=10> */
.L_x_6344:
[----:B------:R-:W-:Y:S05]  /*42b0*/  BSYNC B0 ;  /* 0x0000000000007941 */ /* 0x000fea0003800000 */
.L_x_6343:
        /* <DEDUP_REMOVED lines=9> */
.L_x_6346:
[----:B------:R-:W-:Y:S05]  /*4350*/  BSYNC B0 ;  /* 0x0000000000007941 */ /* 0x000fea0003800000 */
.L_x_6345:
[----:B------:R-:W-:Y:S01]  /*4360*/  BSSY B0, `(.L_x_6347) ;  /* 0x000000b000007945 */ /* 0x000fe20003800000 */
[----:B------:R-:W-:Y:S05]  /*4370*/  @P1 BRA `(.L_x_6348) ;  /* 0x0000004000001947 */ /* 0x000fea0003800000 */
[----:B0-----:R-:W-:Y:S01]  /*4380*/  HFMA2.MMA R106, -RZ, RZ, 0, 0 ;  /* 0x00000000ff6a7435 */ /* 0x001fe200000001ff */
[----:B------:R-:W-:Y:S05]  /*4390*/  @!P3 BRA `(.L_x_6349) ;  /* 0x000000700000b947 */ /* 0x000fea0003800000 */
[----:B-----5:R-:W-:Y:S01]  /*43a0*/  HADD2.F32 R106, -RZ, R2.H0_H0 ;  /* 0x20000002ff6a7230 */ /* 0x020fe20000004100 */
[----:B------:R-:W-:Y:S05]  /*43b0*/  BRA `(.L_x_6349) ;  /* 0x0000005000007947 */ /* 0x000fea0003800000 */
.L_x_6348:
[----:B0-----:R-:W-:-:S04]  /*43c0*/  FFMA.FTZ R107, R155, R104, R105 ;  /* 0x000000689b6b7223 */ /* 0x001fc80000010069 */
[----:B------:R-:W-:Y:S01]  /*43d0*/  FADD.FTZ R106, R186, -R107 ;  /* 0x8000006bba6a7221 */ /* 0x000fe20000010000 */
[----:B-----5:R-:W-:-:S03]  /*43e0*/  @P3 HADD2.F32 R107, -RZ, R2.H0_H0 ;  /* 0x20000002ff6b3230 */ /* 0x020fc60000004100 */
[----:B------:R-:W-:-:S04]  /*43f0*/  FMUL.FTZ R106, R135, R106 ;  /* 0x0000006a876a7220 */ /* 0x000fc80000410000 */
[----:B------:R-:W-:Y:S02]  /*4400*/  @P3 FADD.FTZ R106, R106, R107 ;  /* 0x0000006b6a6a3221 */ /* 0x000fe40000010000 */
.L_x_6349:
[----:B------:R-:W-:Y:S05]  /*4410*/  BSYNC B0 ;  /* 0x0000000000007941 */ /* 0x000fea0003800000 */
.L_x_6347:
        /* <DEDUP_REMOVED lines=14> */
.L_x_6351:
[----:B------:R-:W-:Y:S05]  /*4500*/  BSYNC B0 ;  /* 0x0000000000007941 */ /* 0x000fea0003800000 */
.L_x_6350:
        /* <DEDUP_REMOVED lines=8> */
.L_x_6353:
[----:B------:R-:W-:Y:S01]  /*4590*/  FFMA.FTZ R106, R154, R104, R105 ;  /* 0x000000689a6a7223 */ /* 0x000fe20000010069 */
[----:B-----5:R-:W-:-:S03]  /*45a0*/  @P3 SHF.R.U64 R107, R2, 0x10, R3 ;  /* 0x00000010026b3819 */ /* 0x020fc60000001203 */
[----:B------:R-:W-:Y:S02]  /*45b0*/  FADD.FTZ R106, R185, -R106 ;  /* 0x8000006ab96a7221 */ /* 0x000fe40000010000 */
[----:B------:R-:W-:Y:S02]  /*45c0*/  @P3 HADD2.F32 R107, -RZ, R107.H0_H0 ;  /* 0x2000006bff6b3230 */ /* 0x000fe40000004100 */
[----:B------:R-:W-:-:S04]  /*45d0*/  FMUL.FTZ R106, R135, R106 ;  /* 0x0000006a876a7220 */ /* 0x000fc80000410000 */
[----:B------:R-:W-:Y:S02]  /*45e0*/  @P3 FADD.FTZ R106, R106, R107 ;  /* 0x0000006b6a6a3221 */ /* 0x000fe40000010000 */
.L_x_6354:
[----:B------:R-:W-:Y:S05]  /*45f0*/  BSYNC B0 ;  /* 0x0000000000007941 */ /* 0x000fea0003800000 */
.L_x_6352:
        /* <DEDUP_REMOVED lines=14> */
.L_x_6356:
[----:B------:R-:W-:Y:S05]  /*46e0*/  BSYNC B0 ;  /* 0x0000000000007941 */ /* 0x000fea0003800000 */
.L_x_6355:
[----:B------:R-:W-:Y:S01]  /*46f0*/  BSSY B0, `(.L_x_6357) ;  /* 0x000000c000007945 */ /* 0x000fe20003800000 */
[----:B------:R-:W-:Y:S01]  /*4700*/  @P0 PRMT R194, R110, 0x7610, R194 ;  /* 0x000076106ec20816 */ /* 0x000fe200000000c2 */
[----:B------:R-:W-:Y:S05]  /*4710*/  @P1 BRA `(.L_x_6358) ;  /* 0x0000004000001947 */ /* 0x000fea0003800000 */
[----:B------:R-:W-:Y:S01]  /*4720*/  HFMA2.MMA R106, -RZ, RZ, 0, 0 ;  /* 0x00000000ff6a7435 */ /* 0x000fe200000001ff */
[----:B------:R-:W-:Y:S05]  /*4730*/  @!P3 BRA `(.L_x_6359) ;  /* 0x000000700000b947 */ /* 0x000fea0003800000 */
[----:B-----5:R-:W-:Y:S01]  /*4740*/  HADD2.F32 R106, -RZ, R3.H0_H0 ;  /* 0x20000003ff6a7230 */ /* 0x020fe20000004100 */
[----:B------:R-:W-:Y:S05]  /*4750*/  BRA `(.L_x_6359) ;  /* 0x0000005000007947 */ /* 0x000fea0003800000 */
.L_x_6358:
[----:B------:R-:W-:-:S04]  /*4760*/  FFMA.FTZ R107, R153, R104, R105 ;  /* 0x00000068996b7223 */ /* 0x000fc80000010069 */
[----:B------:R-:W-:Y:S01]  /*4770*/  FADD.FTZ R106, R188, -R107 ;  /* 0x8000006bbc6a7221 */ /* 0x000fe20000010000 */
[----:B-----5:R-:W-:-:S03]  /*4780*/  @P3 HADD2.F32 R107, -RZ, R3.H0_H0 ;  /* 0x20000003ff6b3230 */ /* 0x020fc60000004100 */
[----:B------:R-:W-:-:S04]  /*4790*/  FMUL.FTZ R106, R135, R106 ;  /* 0x0000006a876a7220 */ /* 0x000fc80000410000 */
[----:B------:R-:W-:Y:S02]  /*47a0*/  @P3 FADD.FTZ R106, R106, R107 ;  /* 0x0000006b6a6a3221 */ /* 0x000fe40000010000 */
.L_x_6359:
[----:B------:R-:W-:Y:S05]  /*47b0*/  BSYNC B0 ;  /* 0x0000000000007941 */ /* 0x000fea0003800000 */
.L_x_6357:
        /* <DEDUP_REMOVED lines=14> */
.L_x_6361:
[----:B------:R-:W-:Y:S05]  /*48a0*/  BSYNC B0 ;  /* 0x0000000000007941 */ /* 0x000fea0003800000 */
.L_x_6360:
        /* <DEDUP_REMOVED lines=8> */
.L_x_6363:
[----:B------:R-:W-:Y:S01]  /*4930*/  FFMA.FTZ R104, R190, R104, R105 ;  /* 0x00000068be687223 */ /* 0x000fe20000010069 */
[----:B-----5:R-:W-:-:S03]  /*4940*/  @P3 SHF.R.U32.HI R105, RZ, 0x10, R3 ;  /* 0x00000010ff693819 */ /* 0x020fc60000011603 */
[----:B------:R-:W-:Y:S02]  /*4950*/  FADD.FTZ R104, R187, -R104 ;  /* 0x80000068bb687221 */ /* 0x000fe40000010000 */
[----:B------:R-:W-:Y:S02]  /*4960*/  @P3 HADD2.F32 R105, -RZ, R105.H0_H0 ;  /* 0x20000069ff693230 */ /* 0x000fe40000004100 */
[----:B------:R-:W-:-:S04]  /*4970*/  FMUL.FTZ R104, R135, R104 ;  /* 0x0000006887687220 */ /* 0x000fc80000410000 */
[----:B------:R-:W-:Y:S02]  /*4980*/  @P3 FADD.FTZ R104, R104, R105 ;  /* 0x0000006968683221 */ /* 0x000fe40000010000 */
.L_x_6364:
[----:B------:R-:W-:Y:S05]  /*4990*/  BSYNC B0 ;  /* 0x0000000000007941 */ /* 0x000fea0003800000 */
.L_x_6362:
        /* <DEDUP_REMOVED lines=15> */
.L_x_6366:
[----:B------:R-:W-:Y:S05]  /*4a90*/  BSYNC B0 ;  /* 0x0000000000007941 */ /* 0x000fea0003800000 */
.L_x_6365:
        /* <DEDUP_REMOVED lines=10> */
.L_x_6367:
        /* <DEDUP_REMOVED lines=10> */
.L_x_6369:
[----:B------:R-:W-:Y:S05]  /*4be0*/  BSYNC B0 ;  /* 0x0000000000007941 */ /* 0x000fea0003800000 */
.L_x_6368:
[----:B------:R-:W-:Y:S02]  /*4bf0*/  IADD3 R130, R130, c[0x0][0x160], RZ ;  /* 0x0000580082827a10 */ /* 0x000fe40007ffe0ff */
[----:B------:R-:W-:Y:S02]  /*4c00*/  LOP3.LUT P1, RZ, R134, 0xff, RZ, 0xc0, !PT ;  /* 0x000000ff86ff7812 */ /* 0x000fe4000782c0ff */
[----:B------:R-:W-:Y:S02]  /*4c10*/  ISETP.GE.AND P0, PT, R130, c[0x0][0x164], PT ;  /* 0x0000590082007a0c */ /* 0x000fe40003f06270 */
[----:B------:R-:W-:-:S11]  /*4c20*/  SEL R134, RZ, 0x1, P1 ;  /* 0x00000001ff867807 */ /* 0x000fd60000800000 */
[----:B0----5:R-:W-:Y:S01]  /*4c30*/  @P0 CALL.REL.NOINC `(.L_x_6241) ;  /* 0x0000001000000944 */ /* 0x021fe20003c00000 */
[----:B------:R-:W-:Y:S05]  /*4c40*/  BRA `(.L_x_6370) ;  /* 0xffffb91000007947 */ /* 0x000fea000383ffff */
.L_x_6241:
        /* <DEDUP_REMOVED lines=25> */
.L_x_6245:
[----:B------:R-:W-:Y:S01]  /*4de0*/  HFMA2.MMA R121, -RZ, RZ, 0, 9.5367431640625e-07 ;  /* 0x00000010ff797435 */ /* 0x000fe200000001ff */
[----:B------:R-:W-:-:S02]  /*4df0*/  MOV R110, R189 ;  /* 0x000000bd006e7202 */ /* 0x000fc40000000f00 */
[----:B------:R-:W-:Y:S02]  /*4e00*/  MOV R120, 0x1f ;  /* 0x0000001f00787802 */ /* 0x000fe40000000f00 */
[----:B------:R-:W-:Y:S02]  /*4e10*/  MOV R123, 0xffffffff ;  /* 0xffffffff007b7802 */ /* 0x000fe40000000f00 */
[----:B------:R-:W-:Y:S02]  /*4e20*/  MOV R104, 0x4e40 ;  /* 0x00004e4000687802 */ /* 0x000fe40000000f00 */
[----:B-----5:R-:W-:Y:S05]  /*4e30*/  CALL.REL.NOINC `($__internal_119_$__cuda_sm70_shflsync_down_p) ;  /* 0x0000046000007944 */ /* 0x020fea0003c00000 */
[----:B-1----:R-:W-:Y:S01]  /*4e40*/  MOV R108, R110 ;  /* 0x0000006e006c7202 */ /* 0x002fe20000000f00 */
[----:B0-----:R-:W-:Y:S05]  /*4e50*/  BRA `(.L_x_6371) ;  /* 0xffffcc1000007947 */ /* 0x001fea000383ffff */
.L_x_6246:
[----:B------:R-:W-:Y:S01]  /*4e60*/  HFMA2.MMA R121, -RZ, RZ, 0, 9.5367431640625e-07 ;  /* 0x00000010ff797435 */ /* 0x000fe200000001ff */
[----:B------:R-:W-:Y:S01]  /*4e70*/  MOV R110, R129 ;  /* 0x00000081006e7202 */ /* 0x000fe20000000f00 */
[----:B------:R-:W-:Y:S01]  /*4e80*/  IMAD.MOV.U32 R120, RZ, RZ, 0x1f ;  /* 0x0000001fff787424 */ /* 0x000fe200078e00ff */
[----:B------:R-:W-:Y:S02]  /*4e90*/  MOV R123, 0xffffffff ;  /* 0xffffffff007b7802 */ /* 0x000fe40000000f00 */
[----:B------:R-:W-:-:S02]  /*4ea0*/  MOV R104, 0x4ec0 ;  /* 0x00004ec000687802 */ /* 0x000fc40000000f00 */
[----:B01---5:R-:W-:Y:S05]  /*4eb0*/  CALL.REL.NOINC `($__internal_119_$__cuda_sm70_shflsync_down_p) ;  /* 0x000003e000007944 */ /* 0x023fea0003c00000 */
[----:B------:R-:W-:Y:S01]  /*4ec0*/  FADD.FTZ R108, R108, R189 ;  /* 0x000000bd6c6c7221 */ /* 0x000fe20000010000 */
[----:B0-----:R-:W-:Y:S01]  /*4ed0*/  HFMA2.MMA R121, -RZ, RZ, 0, 4.76837158203125e-07 ;  /* 0x00000008ff797435 */ /* 0x001fe200000001ff */
[----:B-1----:R-:W-:Y:S01]  /*4ee0*/  FADD.FTZ R129, R129, R110 ;  /* 0x0000006e81817221 */ /* 0x002fe20000010000 */
[----:B------:R-:W-:-:S02]  /*4ef0*/  MOV R120, 0x1f ;  /* 0x0000001f00787802 */ /* 0x000fc40000000f00 */
[----:B------:R-:W-:Y:S02]  /*4f00*/  MOV R123, 0xffffffff ;  /* 0xffffffff007b7802 */ /* 0x000fe40000000f00 */
[----:B------:R-:W-:Y:S02]  /*4f10*/  MOV R110, R108 ;  /* 0x0000006c006e7202 */ /* 0x000fe40000000f00 */
[----:B------:R-:W-:Y:S02]  /*4f20*/  MOV R104, 0x4f40 ;  /* 0x00004f4000687802 */ /* 0x000fe40000000f00 */
[----:B------:R-:W-:Y:S05]  /*4f30*/  CALL.REL.NOINC `($__internal_119_$__cuda_sm70_shflsync_down_p) ;  /* 0x0000036000007944 */ /* 0x000fea0003c00000 */
[----:B0-----:R-:W-:Y:S01]  /*4f40*/  HFMA2.MMA R121, -RZ, RZ, 0, 4.76837158203125e-07 ;  /* 0x00000008ff797435 */ /* 0x001fe200000001ff */
[----:B-1----:R-:W-:Y:S01]  /*4f50*/  MOV R107, R110 ;  /* 0x0000006e006b7202 */ /* 0x002fe20000000f00 */
[----:B------:R-:W-:Y:S01]  /*4f60*/  IMAD.MOV.U32 R123, RZ, RZ, -0x1 ;  /* 0xffffffffff7b7424 */ /* 0x000fe200078e00ff */
[----:B------:R-:W-:Y:S02]  /*4f70*/  MOV R110, R129 ;  /* 0x00000081006e7202 */ /* 0x000fe40000000f00 */
[----:B------:R-:W-:Y:S02]  /*4f80*/  MOV R120, 0x1f ;  /* 0x0000001f00787802 */ /* 0x000fe40000000f00 */
[----:B------:R-:W-:-:S02]  /*4f90*/  MOV R104, 0x4fb0 ;  /* 0x00004fb000687802 */ /* 0x000fc40000000f00 */
[----:B------:R-:W-:Y:S05]  /*4fa0*/  CALL.REL.NOINC `($__internal_119_$__cuda_sm70_shflsync_down_p) ;  /* 0x000002f000007944 */ /* 0x000fea0003c00000 */
[----:B------:R-:W-:Y:S01]  /*4fb0*/  FADD.FTZ R108, R107, R108 ;  /* 0x0000006c6b6c7221 */ /* 0x000fe20000010000 */
[----:B0-----:R-:W-:Y:S01]  /*4fc0*/  HFMA2.MMA R121, -RZ, RZ, 0, 2.384185791015625e-07 ;  /* 0x00000004ff797435 */ /* 0x001fe200000001ff */
[----:B-1----:R-:W-:Y:S01]  /*4fd0*/  FADD.FTZ R129, R129, R110 ;  /* 0x0000006e81817221 */ /* 0x002fe20000010000 */
[----:B------:R-:W-:-:S02]  /*4fe0*/  MOV R120, 0x1f ;  /* 0x0000001f00787802 */ /* 0x000fc40000000f00 */
[----:B------:R-:W-:Y:S02]  /*4ff0*/  MOV R123, 0xffffffff ;  /* 0xffffffff007b7802 */ /* 0x000fe40000000f00 */
[----:B------:R-:W-:Y:S02]  /*5000*/  MOV R110, R108 ;  /* 0x0000006c006e7202 */ /* 0x000fe40000000f00 */
[----:B------:R-:W-:Y:S02]  /*5010*/  MOV R104, 0x5030 ;  /* 0x0000503000687802 */ /* 0x000fe40000000f00 */
[----:B------:R-:W-:Y:S05]  /*5020*/  CALL.REL.NOINC `($__internal_119_$__cuda_sm70_shflsync_down_p) ;  /* 0x0000027000007944 */ /* 0x000fea0003c00000 */
[----:B0-----:R-:W-:Y:S01]  /*5030*/  HFMA2.MMA R121, -RZ, RZ, 0, 2.384185791015625e-07 ;  /* 0x00000004ff797435 */ /* 0x001fe200000001ff */
[----:B-1----:R-:W-:Y:S02]  /*5040*/  MOV R107, R110 ;  /* 0x0000006e006b7202 */ /* 0x002fe40000000f00 */
[----:B------:R-:W-:Y:S02]  /*5050*/  MOV R110, R129 ;  /* 0x00000081006e7202 */ /* 0x000fe40000000f00 */
[----:B------:R-:W-:Y:S02]  /*5060*/  MOV R120, 0x1f ;  /* 0x0000001f00787802 */ /* 0x000fe40000000f00 */
[----:B------:R-:W-:-:S02]  /*5070*/  MOV R123, 0xffffffff ;  /* 0xffffffff007b7802 */ /* 0x000fc40000000f00 */
[----:B------:R-:W-:Y:S02]  /*5080*/  MOV R104, 0x50a0 ;  /* 0x000050a000687802 */ /* 0x000fe40000000f00 */
[----:B------:R-:W-:Y:S05]  /*5090*/  CALL.REL.NOINC `($__internal_119_$__cuda_sm70_shflsync_down_p) ;  /* 0x0000020000007944 */ /* 0x000fea0003c00000 */
[----:B------:R-:W-:Y:S01]  /*50a0*/  FADD.FTZ R108, R107, R108 ;  /* 0x0000006c6b6c7221 */ /* 0x000fe20000010000 */
[----:B0-----:R-:W-:Y:S01]  /*50b0*/  HFMA2.MMA R120, -RZ, RZ, 0, 1.847743988037109375e-06 ;  /* 0x0000001fff787435 */ /* 0x001fe200000001ff */
[----:B-1----:R-:W-:Y:S01]  /*50c0*/  FADD.FTZ R111, R129, R110 ;  /* 0x0000006e816f7221 */ /* 0x002fe20000010000 */
[----:B------:R-:W-:Y:S01]  /*50d0*/  MOV R123, 0xffffffff ;  /* 0xffffffff007b7802 */ /* 0x000fe20000000f00 */
[----:B------:R-:W-:Y:S01]  /*50e0*/  IMAD.MOV.U32 R121, RZ, RZ, 0x2 ;  /* 0x00000002ff797424 */ /* 0x000fe200078e00ff */
[----:B------:R-:W-:Y:S02]  /*50f0*/  MOV R110, R108 ;  /* 0x0000006c006e7202 */ /* 0x000fe40000000f00 */
[----:B------:R-:W-:Y:S02]  /*5100*/  MOV R104, 0x5120 ;  /* 0x0000512000687802 */ /* 0x000fe40000000f00 */
[----:B------:R-:W-:Y:S05]  /*5110*/  CALL.REL.NOINC `($__internal_119_$__cuda_sm70_shflsync_down_p) ;  /* 0x0000018000007944 */ /* 0x000fea0003c00000 */
[----:B0-----:R-:W-:Y:S01]  /*5120*/  HFMA2.MMA R121, -RZ, RZ, 0, 1.1920928955078125e-07 ;  /* 0x00000002ff797435 */ /* 0x001fe200000001ff */
[----:B-1----:R-:W-:Y:S02]  /*5130*/  MOV R107, R110 ;  /* 0x0000006e006b7202 */ /* 0x002fe40000000f00 */
[----:B------:R-:W-:-:S02]  /*5140*/  MOV R110, R111 ;  /* 0x0000006f006e7202 */ /* 0x000fc40000000f00 */
[----:B------:R-:W-:Y:S02]  /*5150*/  MOV R120, 0x1f ;  /* 0x0000001f00787802 */ /* 0x000fe40000000f00 */
[----:B------:R-:W-:Y:S02]  /*5160*/  MOV R123, 0xffffffff ;  /* 0xffffffff007b7802 */ /* 0x000fe40000000f00 */
[----:B------:R-:W-:Y:S02]  /*5170*/  MOV R104, 0x5190 ;  /* 0x0000519000687802 */ /* 0x000fe40000000f00 */
[----:B------:R-:W-:Y:S05]  /*5180*/  CALL.REL.NOINC `($__internal_119_$__cuda_sm70_shflsync_down_p) ;  /* 0x0000011000007944 */ /* 0x000fea0003c00000 */
[----:B------:R-:W-:Y:S01]  /*5190*/  FADD.FTZ R109, R107, R108 ;  /* 0x0000006c6b6d7221 */ /* 0x000fe20000010000 */
[----:B0-----:R-:W-:Y:S01]  /*51a0*/  HFMA2.MMA R121, -RZ, RZ, 0, 5.9604644775390625e-08 ;  /* 0x00000001ff797435 */ /* 0x001fe200000001ff */
[----:B-1----:R-:W-:Y:S01]  /*51b0*/  FADD.FTZ R111, R111, R110 ;  /* 0x0000006e6f6f7221 */ /* 0x002fe20000010000 */
[----:B------:R-:W-:Y:S01]  /*51c0*/  MOV R123, 0xffffffff ;  /* 0xffffffff007b7802 */ /* 0x000fe20000000f00 */
[----:B------:R-:W-:Y:S01]  /*51d0*/  IMAD.MOV.U32 R120, RZ, RZ, 0x1f ;  /* 0x0000001fff787424 */ /* 0x000fe200078e00ff */
[----:B------:R-:W-:Y:S02]  /*51e0*/  MOV R110, R109 ;  /* 0x0000006d006e7202 */ /* 0x000fe40000000f00 */
[----:B------:R-:W-:-:S02]  /*51f0*/  MOV R104, 0x5210 ;  /* 0x0000521000687802 */ /* 0x000fc40000000f00 */
[----:B------:R-:W-:Y:S05]  /*5200*/  CALL.REL.NOINC `($__internal_119_$__cuda_sm70_shflsync_down_p) ;  /* 0x0000009000007944 */ /* 0x000fea0003c00000 */
[----:B0-----:R-:W-:Y:S01]  /*5210*/  HFMA2.MMA R121, -RZ, RZ, 0, 5.9604644775390625e-08 ;  /* 0x00000001ff797435 */ /* 0x001fe200000001ff */
[----:B-1----:R-:W-:-:S02]  /*5220*/  MOV R126, R110 ;  /* 0x0000006e007e7202 */ /* 0x002fc40000000f00 */
[----:B------:R-:W-:Y:S02]  /*5230*/  MOV R110, R111 ;  /* 0x0000006f006e7202 */ /* 0x000fe40000000f00 */
[----:B------:R-:W-:Y:S02]  /*5240*/  MOV R120, 0x1f ;  /* 0x0000001f00787802 */ /* 0x000fe40000000f00 */
[----:B------:R-:W-:Y:S02]  /*5250*/  MOV R123, 0xffffffff ;  /* 0xffffffff007b7802 */ /* 0x000fe40000000f00 */
[----:B------:R-:W-:Y:S02]  /*5260*/  MOV R104, 0x5280 ;  /* 0x0000528000687802 */ /* 0x000fe40000000f00 */
[----:B------:R-:W-:Y:S05]  /*5270*/  CALL.REL.NOINC `($__internal_119_$__cuda_sm70_shflsync_down_p) ;  /* 0x0000002000007944 */ /* 0x000fea0003c00000 */
[----:B-1----:R-:W-:Y:S01]  /*5280*/  MOV R104, R110 ;  /* 0x0000006e00687202 */ /* 0x002fe20000000f00 */
[----:B0-----:R-:W-:Y:S05]  /*5290*/  BRA `(.L_x_6372) ;  /* 0xffffc8f000007947 */ /* 0x001fea000383ffff */
        .weak           $__internal_119_$__cuda_sm70_shflsync_down_p
        .type           $__internal_119_$__cuda_sm70_shflsync_down_p,@function
        .size           $__internal_119_$__cuda_sm70_shflsync_down_p,(.L_x_9863 - $__internal_119_$__cuda_sm70_shflsync_down_p)
$__internal_119_$__cuda_sm70_shflsync_down_p:
[----:B------:R-:W-:Y:S01]  /*52a0*/  HFMA2.MMA R105, -RZ, RZ, 0, 0 ;  /* 0x00000000ff697435 */ /* 0x000fe200000001ff */
[----:B------:R-:W-:Y:S04]  /*52b0*/  WARPSYNC R123 ;  /* 0x0000007b00007348 */ /* 0x000fe80003800000 */
[----:B------:R0:W1:Y:S01]  /*52c0*/  SHFL.DOWN PT, R110, R110, R121, R120 ;  /* 0x080000796e6e7389 */ /* 0x00006200000e0078 */
[----:B------:R-:W-:Y:S05]  /*52d0*/  RET.REL.NODEC R104 `(_ZN10layer_norm13ln_bwd_kernelINS_13Kernel_traitsIf6__halfS2_S2_fjLj2560ELj1ELj1ELj4ELj8ENS_18Kernel_traits_baseILj2560EfS2_S2_S2_fjLj128EEEEELb1ELb1ELb1ELb1EEEvNS_9BwdParamsE) ;  /* 0xffffad2068007950 */ /* 0x000fea0003c3ffff */
.L_x_6373:
        /* <DEDUP_REMOVED lines=10> */
.L_x_9863:


//--------------------- .text._ZN10layer_norm13ln_bwd_kernelINS_13Kernel_traitsI6__halfS2_fS2_fjLj2560ELj1ELj1ELj4ELj8ENS_18Kernel_traits_baseILj2560ES2_S2_fS2_fjLj128EEEEELb0ELb0ELb0ELb0EEEvNS_9BwdParamsE --------------------------
	.section	.text._ZN10layer_norm13ln_bwd_kernelINS_13Kernel_traitsI6__halfS2_fS2_fjLj2560ELj1ELj1ELj4ELj8ENS_18Kernel_traits_baseILj2560ES2_S2_fS2_fjLj128EEEEELb0ELb0ELb0ELb0EEEvNS_9BwdParamsE,"ax",@progbits
	.sectioninfo	@"SHI_REGISTERS=148"
	.align	128
        .global         _ZN10layer_norm13ln_bwd_kernelINS_13Kernel_traitsI6__halfS2_fS2_fjLj2560ELj1ELj1ELj4ELj8ENS_18Kernel_traits_baseILj2560ES2_S2_fS2_fjLj128EEEEELb0ELb0ELb0ELb0EEEvNS_9BwdParamsE
        .type           _ZN10layer_norm13ln_bwd_kernelINS_13Kernel_traitsI6__halfS2_fS2_fjLj2560ELj1ELj1ELj4ELj8ENS_18Kernel_traits_baseILj2560ES2_S2_fS2_fjLj128EEEEELb0ELb0ELb0ELb0EEEvNS_9BwdParamsE,@function
        .size           _ZN10layer_norm13ln_bwd_kernelINS_13Kernel_traitsI6__halfS2_fS2_fjLj2560ELj1ELj1ELj4ELj8ENS_18Kernel_traits_baseILj2560ES2_S2_fS2_fjLj128EEEEELb0ELb0ELb0ELb0EEEvNS_9BwdParamsE,(.L_x_9864 - _ZN10layer_norm13ln_bwd_kernelINS_13Kernel_traitsI6__halfS2_fS2_fjLj2560ELj1ELj1ELj4ELj8ENS_18Kernel_traits_baseILj2560ES2_S2_fS2_fjLj128EEEEELb0ELb0ELb0ELb0EEEvNS_9BwdParamsE)
        .other          _ZN10layer_norm13ln_bwd_kernelINS_13Kernel_traitsI6__halfS2_fS2_fjLj2560ELj1ELj1ELj4ELj8ENS_18Kernel_traits_baseILj2560ES2_S2_fS2_fjLj128EEEEELb0ELb0ELb0ELb0EEEvNS_9BwdParamsE,@"STO_CUDA_ENTRY STV_DEFAULT"
_ZN10layer_norm13ln_bwd_kernelINS_13Kernel_traitsI6__halfS2_fS2_fjLj2560ELj1ELj1ELj4ELj8ENS_18Kernel_traits_baseILj2560ES2_S2_fS2_fjLj128EEEEELb0ELb0ELb0ELb0EEEvNS_9BwdParamsE:
.text._ZN10layer_norm13ln_bwd_kernelINS_13Kernel_traitsI6__halfS2_fS2_fjLj2560ELj1ELj1ELj4ELj8ENS_18Kernel_traits_baseILj2560ES2_S2_fS2_fjLj128EEEEELb0ELb0ELb0ELb0EEEvNS_9BwdParamsE:
        /* <DEDUP_REMOVED lines=59> */
[----:B-----5:R-:W-:Y:S01]  /*03b0*/  MOV R96, R4 ;  /* 0x0000000400607202 */ /* 0x020fe20000000f00 */
[----:B------:R-:W-:Y:S01]  /*03c0*/  HFMA2.MMA R61, -RZ, RZ, 0, 0 ;  /* 0x00000000ff3d7435 */ /* 0x000fe200000001ff */
[----:B------:R-:W-:-:S02]  /*03d0*/  SHF.R.U64 R23, R4, 0x10, R5 ;  /* 0x0000001004177819 */ /* 0x000fc40000001205 */
        /* <DEDUP_REMOVED lines=18> */
[----:B------:R-:W-:-:S02]  /*0500*/  SHF.R.U32.HI R13, RZ, 0x10, R9 ;  /* 0x00000010ff0d7819 */ /* 0x000fc40000011609 */
[----:B------:R-:W-:Y:S02]  /*0510*/  MOV R12, R10 ;  /* 0x0000000a000c7202 */ /* 0x000fe40000000f00 */
        /* <DEDUP_REMOVED lines=18> */
[----:B0-----:R-:W-:Y:S02]  /*0640*/  HADD2.F32 R5, -RZ, R5.H0_H0 ;  /* 0x20000005ff057230 */ /* 0x001fe40000004100 */
.L_x_6397:
        /* <DEDUP_REMOVED lines=22> */
[----:B--2---:R-:W-:Y:S01]  /*07b0*/  FSEL R122, R90, RZ, !P6 ;  /* 0x000000ff5a7a7208 */ /* 0x004fe20007000000 */
[----:B---3--:R-:W-:Y:S01]  /*07c0*/  @P0 HADD2.F32 R2, -RZ, R88.H0_H0 ;  /* 0x20000058ff020230 */ /* 0x008fe20000004100 */
[----:B------:R-:W-:Y:S05]  /*07d0*/  @!P1 BRA `(.L_x_6376) ;  /* 0x0000030000009947 */ /* 0x000fea0003800000 */
[----:B0-----:R-:W-:Y:S02]  /*07e0*/  MOV R93, 0x8 ;  /* 0x00000008005d7802 */ /* 0x001fe40000000f00 */
[----:B------:R-:W-:-:S03]  /*07f0*/  LEA R88, P0, R0, c[0x0][0x188], 0x4 ;  /* 0x0000620000587a11 */ /* 0x000fc600078020ff */
[C---:B------:R-:W-:Y:S01]  /*0800*/  IMAD.WIDE.U32 R92, R0.reuse, R93, c[0x0][0x208] ;  /* 0x00008200005c7625 */ /* 0x040fe200078e005d */
[----:B------:R-:W-:-:S05]  /*0810*/  LEA.HI.X R89, R0, c[0x0][0x18c], RZ, 0x4, P0 ;  /* 0x0000630000597a11 */ /* 0x000fca00000f24ff */
[----:B------:R-:W2:Y:S01]  /*0820*/  LDG.E.64 R92, [R92.64] ;  /* 0x000000045c5c7981 */ /* 0x000ea2000c1e1b00 */
[----:B------:R-:W-:-:S03]  /*0830*/  ISETP.NE.U32.AND P0, PT, RZ, c[0x0][0x218], PT ;  /* 0x00008600ff007a0c */ /* 0x000fc60003f05070 */
        /* <DEDUP_REMOVED lines=12> */
[----:B------:R-:W-:Y:S01]  /*0900*/  HADD2.F32 R89, -RZ, R100.H0_H0 ;  /* 0x20000064ff597230 */ /* 0x000fe20000004100 */
[C---:B------:R-:W-:Y:S01]  /*0910*/  FADD.FTZ R142, -R122.reuse, R91 ;  /* 0x0000005b7a8e7221 */ /* 0x040fe20000010100 */
[----:B------:R-:W-:Y:S01]  /*0920*/  HADD2.F32 R91, -RZ, R101.H0_H0 ;  /* 0x20000065ff5b7230 */ /* 0x000fe20000004100 */
[----:B------:R-:W-:Y:S01]  /*0930*/  FADD.FTZ R104, -R122, R90 ;  /* 0x0000005a7a687221 */ /* 0x000fe20000010100 */
[----:B------:R-:W-:Y:S01]  /*0940*/  HADD2.F32 R90, -RZ, R103.H0_H0 ;  /* 0x20000067ff5a7230 */ /* 0x000fe20000004100 */
[----:B-----5:R-:W-:Y:S01]  /*0950*/  FMUL.FTZ R101, R3, R92 ;  /* 0x0000005c03657220 */ /* 0x020fe20000410000 */
[----:B------:R-:W-:Y:S01]  /*0960*/  HADD2.F32 R92, -RZ, R102.H0_H0 ;  /* 0x20000066ff5c7230 */ /* 0x000fe20000004100 */
        /* <DEDUP_REMOVED lines=23> */
.L_x_6376:
[----:B0-----:R-:W-:Y:S05]  /*0ae0*/  BSYNC B0 ;  /* 0x0000000000007941 */ /* 0x001fea0003800000 */
.L_x_6375:
        /* <DEDUP_REMOVED lines=18> */
[C---:B------:R-:W-:Y:S01]  /*0c10*/  FADD.FTZ R88, -R122.reuse, R89 ;  /* 0x000000597a587221 */ /* 0x040fe20000010100 */
[----:B------:R-:W-:Y:S01]  /*0c20*/  SHF.R.U32.HI R110, RZ, 0x10, R93 ;  /* 0x00000010ff6e7819 */ /* 0x000fe2000001165d */
        /* <DEDUP_REMOVED lines=30> */
.L_x_6378:
[----:B0-----:R-:W-:Y:S05]  /*0e10*/  BSYNC B0 ;  /* 0x0000000000007941 */ /* 0x001fea0003800000 */
.L_x_6377:
        /* <DEDUP_REMOVED lines=50> */
.L_x_6380:
[----:B0-----:R-:W-:Y:S05]  /*1140*/  BSYNC B0 ;  /* 0x0000000000007941 */ /* 0x001fea0003800000 */
.L_x_6379:
        /* <DEDUP_REMOVED lines=50> */
.L_x_6382:
[----:B0-----:R-:W-:Y:S05]  /*1470*/  BSYNC B0 ;  /* 0x0000000000007941 */ /* 0x001fea0003800000 */
.L_x_6381:
        /* <DEDUP_REMOVED lines=20> */
[----:B------:R-:W-:Y:S01]  /*15c0*/  HADD2.F32 R89, -RZ, R134.H0_H0 ;  /* 0x20000086ff597230 */ /* 0x000fe20000004100 */
[----:B------:R-:W-:Y:S01]  /*15d0*/  FADD.FTZ R122, -R122, R91 ;  /* 0x0000005b7a7a7221 */ /* 0x000fe20000010100 */
[----:B------:R-:W-:Y:S01]  /*15e0*/  HADD2.F32 R91, -RZ, R135.H0_H0 ;  /* 0x20000087ff5b7230 */ /* 0x000fe20000004100 */
[----:B-----5:R-:W-:Y:S01]  /*15f0*/  FMUL.FTZ R135, R3, R92 ;  /* 0x0000005c03877220 */ /* 0x020fe20000410000 */
[----:B------:R-:W-:-:S02]  /*1600*/  HADD2.F32 R90, -RZ, R137.H0_H0 ;  /* 0x20000089ff5a7230 */ /* 0x000fc40000004100 */
[----:B------:R-:W-:Y:S01]  /*1610*/  HADD2.F32 R92, -RZ, R136.H0_H0 ;  /* 0x20000088ff5c7230 */ /* 0x000fe20000004100 */
        /* <DEDUP_REMOVED lines=23> */
.L_x_6384:
[----:B0-----:R-:W-:Y:S05]  /*1790*/  BSYNC B0 ;  /* 0x0000000000007941 */ /* 0x001fea0003800000 */
.L_x_6383:
[----:B------:R-:W-:Y:S02]  /*17a0*/  LOP3.LUT P6, RZ, R4, 0xff, RZ, 0xc0, !PT ;  /* 0x000000ff04ff7812 */ /* 0x000fe400078cc0ff */
[----:B------:R-:W-:-:S02]  /*17b0*/  SHF.R.U32.HI R90, RZ, 0x5, R99 ;  /* 0x00000005ff5a7819 */ /* 0x000fc40000011663 */
[----:B------:R-:W-:Y:S02]  /*17c0*/  LOP3.LUT P0, RZ, R99, 0x1f, RZ, 0xc0, !PT ;  /* 0x0000001f63ff7812 */ /* 0x000fe4000780c0ff */
[----:B------:R-:W-:-:S07]  /*17d0*/  LOP3.LUT R143, R90, 0x7fffffc, RZ, 0xc0, !PT ;  /* 0x07fffffc5a8f7812 */ /* 0x000fce00078ec0ff */
[----:B------:R-:W-:Y:S01]  /*17e0*/  @!P6 IADD3 R143, R143, 0x4, RZ ;  /* 0x000000048f8fe810 */ /* 0x000fe20007ffe0ff */
[----:B------:R-:W-:Y:S05]  /*17f0*/  BRA.DIV ~URZ, `(.L_x_6385) ;  /* 0x000013827f007947 */ /* 0x000fea000b800000 */
[----:B------:R0:W1:Y:S02]  /*1800*/  SHFL.DOWN PT, R92, R123, 0x10, 0x1f ;  /* 0x0a001f007b5c7f89 */ /* 0x00006400000e0000 */
.L_x_6398:
        /* <DEDUP_REMOVED lines=18> */
.L_x_6399:
        /* <DEDUP_REMOVED lines=40> */
[----:B------:R0:W1:Y:S01]  /*1bb0*/  F2F.F16.F32 R143, R90 ;  /* 0x0000005a008f7304 */ /* 0x0000620000200800 */
[----:B------:R-:W-:Y:S02]  /*1bc0*/  @P0 FADD.FTZ R93, R66, R93 ;  /* 0x0000005d425d0221 */ /* 0x000fe40000010000 */
[----:B------:R-:W-:Y:S02]  /*1bd0*/  FMUL.FTZ R91, R3, R88 ;  /* 0x00000058035b7220 */ /* 0x000fe40000410000 */
[-C--:B------:R-:W-:Y:S02]  /*1be0*/  FMUL.FTZ R122, R93, R2.reuse ;  /* 0x000000025d7a7220 */ /* 0x080fe40000410000 */
[----:B------:R-:W-:Y:S01]  /*1bf0*/  @P0 FADD.FTZ R91, R64, R91 ;  /* 0x0000005b405b0221 */ /* 0x000fe20000010000 */
[----:B------:R-:W2:Y:S01]  /*1c00*/  F2F.F16.F32 R123, R123 ;  /* 0x0000007b007b7304 */ /* 0x000ea20000200800 */
[----:B------:R-:W-:Y:S02]  /*1c10*/  ISETP.NE.U32.AND P0, PT, RZ, c[0x0][0x258], PT ;  /* 0x00009600ff007a0c */ /* 0x000fe40003f05070 */
[----:B0-----:R-:W-:-:S02]  /*1c20*/  FMUL.FTZ R90, R91, R2 ;  /* 0x000000025b5a7220 */ /* 0x001fc40000410000 */
[----:B------:R-:W-:-:S03]  /*1c30*/  ISETP.NE.AND.EX P0, PT, RZ, c[0x0][0x25c], PT, P0 ;  /* 0x00009700ff007a0c */ /* 0x000fc60003f05300 */
[----:B------:R-:W0:Y:S01]  /*1c40*/  F2F.F16.F32 R122, R122 ;  /* 0x0000007a007a7304 */ /* 0x000e220000200800 */
[----:B-1----:R-:W-:Y:S01]  /*1c50*/  IMAD.WIDE.U32 R88, R143, 0x10000, RZ ;  /* 0x000100008f587825 */ /* 0x002fe200078e00ff */
[----:B------:R-:W-:Y:S02]  /*1c60*/  SEL R84, R91, R84, P0 ;  /* 0x000000545b547207 */ /* 0x000fe40000000000 */
[----:B------:R-:W-:Y:S02]  /*1c70*/  SEL R85, R92, R85, P0 ;  /* 0x000000555c557207 */ /* 0x000fe40000000000 */
[----:B------:R-:W-:Y:S02]  /*1c80*/  SEL R86, R93, R86, P0 ;  /* 0x000000565d567207 */ /* 0x000fe40000000000 */
[----:B------:R1:W3:Y:S01]  /*1c90*/  F2F.F16.F32 R145, R90 ;  /* 0x0000005a00917304 */ /* 0x0002e20000200800 */
        /* <DEDUP_REMOVED lines=11> */
.L_x_6388:
[----:B------:R-:W-:Y:S05]  /*1d50*/  BSYNC B0 ;  /* 0x0000000000007941 */ /* 0x000fea0003800000 */
.L_x_6387:
        /* <DEDUP_REMOVED lines=19> */
[----:B------:R-:W0:Y:S01]  /*1e90*/  F2F.F16.F32 R92, R92 ;  /* 0x0000005c005c7304 */ /* 0x000e220000200800 */
[----:B------:R-:W-:-:S02]  /*1ea0*/  FADD.FTZ R88, R110, -R89 ;  /* 0x800000596e587221 */ /* 0x000fc40000010000 */
[----:B------:R-:W-:Y:S02]  /*1eb0*/  FMUL.FTZ R142, R123, R2 ;  /* 0x000000027b8e7220 */ /* 0x000fe40000410000 */
[----:B------:R-:W-:-:S03]  /*1ec0*/  FMUL.FTZ R91, R3, R88 ;  /* 0x00000058035b7220 */ /* 0x000fc60000410000 */
[----:B------:R-:W1:Y:S01]  /*1ed0*/  F2F.F16.F32 R93, R93 ;  /* 0x0000005d005d7304 */ /* 0x000e620000200800 */
[----:B------:R-:W-:Y:S01]  /*1ee0*/  @P0 FADD.FTZ R91, R68, R91 ;  /* 0x0000005b445b0221 */ /* 0x000fe20000010000 */
[----:B------:R-:W-:-:S03]  /*1ef0*/  ISETP.NE.U32.AND P0, PT, RZ, c[0x0][0x258], PT ;  /* 0x00009600ff007a0c */ /* 0x000fc60003f05070 */
[C---:B------:R-:W-:Y:S01]  /*1f00*/  FMUL.FTZ R122, R91.reuse, R2 ;  /* 0x000000025b7a7220 */ /* 0x040fe20000410000 */
[----:B------:R-:W-:Y:S02]  /*1f10*/  ISETP.NE.AND.EX P0, PT, RZ, c[0x0][0x25c], PT, P0 ;  /* 0x00009700ff007a0c */ /* 0x000fe40003f05300 */
[----:B------:R-:W2:Y:S01]  /*1f20*/  F2F.F16.F32 R142, R142 ;  /* 0x0000008e008e7304 */ /* 0x000ea20000200800 */
[----:B0-----:R-:W-:Y:S01]  /*1f30*/  IMAD.WIDE.U32 R88, R92, 0x10000, RZ ;  /* 0x000100005c587825 */ /* 0x001fe200078e00ff */
[----:B------:R-:W-:Y:S02]  /*1f40*/  SEL R84, R91, R84, P0 ;  /* 0x000000545b547207 */ /* 0x000fe40000000000 */
[----:B------:R-:W-:Y:S02]  /*1f50*/  SEL R85, R90, R85, P0 ;  /* 0x000000555a557207 */ /* 0x000fe40000000000 */
[----:B------:R-:W-:Y:S02]  /*1f60*/  SEL R86, R123, R86, P0 ;  /* 0x000000567b567207 */ /* 0x000fe40000000000 */
[----:B------:R-:W0:Y:S01]  /*1f70*/  F2F.F16.F32 R145, R122 ;  /* 0x0000007a00917304 */ /* 0x000e220000200800 */
        /* <DEDUP_REMOVED lines=11> */
.L_x_6390:
[----:B------:R-:W-:Y:S05]  /*2030*/  BSYNC B0 ;  /* 0x0000000000007941 */ /* 0x000fea0003800000 */
.L_x_6389:
        /* <DEDUP_REMOVED lines=45> */
.L_x_6392:
[----:B------:R-:W-:Y:S05]  /*2310*/  BSYNC B0 ;  /* 0x0000000000007941 */ /* 0x000fea0003800000 */
.L_x_6391:
        /* <DEDUP_REMOVED lines=45> */
.L_x_6394:
[----:B------:R-:W-:Y:S05]  /*25f0*/  BSYNC B0 ;  /* 0x0000000000007941 */ /* 0x000fea0003800000 */
.L_x_6393:
        /* <DEDUP_REMOVED lines=19> */
[----:B------:R-:W0:Y:S01]  /*2730*/  F2F.F16.F32 R93, R93 ;  /* 0x0000005d005d7304 */ /* 0x000e220000200800 */
[----:B------:R-:W-:-:S02]  /*2740*/  FMUL.FTZ R89, R3, R88 ;  /* 0x0000005803597220 */ /* 0x000fc40000410000 */
[-C--:B------:R-:W-:Y:S02]  /*2750*/  FMUL.FTZ R90, R92, R2.reuse ;  /* 0x000000025c5a7220 */ /* 0x080fe40000410000 */
[----:B------:R-:W-:Y:S02]  /*2760*/  FMUL.FTZ R88, R91, R2 ;  /* 0x000000025b587220 */ /* 0x000fe40000410000 */
[----:B------:R-:W-:Y:S01]  /*2770*/  @P0 FADD.FTZ R89, R80, R89 ;  /* 0x0000005950590221 */ /* 0x000fe20000010000 */
[----:B------:R1:W2:Y:S01]  /*2780*/  F2F.F16.F32 R142, R90 ;  /* 0x0000005a008e7304 */ /* 0x0002a20000200800 */
[----:B------:R-:W-:-:S04]  /*2790*/  ISETP.NE.U32.AND P0, PT, RZ, c[0x0][0x258], PT ;  /* 0x00009600ff007a0c */ /* 0x000fc80003f05070 */
[----:B------:R-:W-:-:S03]  /*27a0*/  ISETP.NE.AND.EX P0, PT, RZ, c[0x0][0x25c], PT, P0 ;  /* 0x00009700ff007a0c */ /* 0x000fc60003f05300 */
[----:B------:R-:W3:Y:S01]  /*27b0*/  F2F.F16.F32 R88, R88 ;  /* 0x0000005800587304 */ /* 0x000ee20000200800 */
[----:B-1----:R-:W-:Y:S01]  /*27c0*/  FMUL.FTZ R90, R89, R2 ;  /* 0x00000002595a7220 */ /* 0x002fe20000410000 */
[----:B0-----:R-:W-:Y:S01]  /*27d0*/  SHF.L.U32 R95, R93, 0x10, RZ ;  /* 0x000000105d5f7819 */ /* 0x001fe200000006ff */
[----:B------:R-:W-:Y:S01]  /*27e0*/  HFMA2.MMA R93, -RZ, RZ, 0, 4.76837158203125e-07 ;  /* 0x00000008ff5d7435 */ /* 0x000fe200000001ff */
[----:B------:R-:W-:Y:S02]  /*27f0*/  SEL R84, R89, R84, P0 ;  /* 0x0000005459547207 */ /* 0x000fe40000000000 */
[----:B------:R-:W-:Y:S02]  /*2800*/  SEL R85, R92, R85, P0 ;  /* 0x000000555c557207 */ /* 0x000fe40000000000 */
[----:B------:R0:W1:Y:S01]  /*2810*/  F2F.F16.F32 R123, R90 ;  /* 0x0000005a007b7304 */ /* 0x0000620000200800 */
        /* <DEDUP_REMOVED lines=10> */
.L_x_6396:
[----:B------:R-:W-:Y:S05]  /*28c0*/  BSYNC B0 ;  /* 0x0000000000007941 */ /* 0x000fea0003800000 */
.L_x_6395:
[----:B------:R-:W-:Y:S02]  /*28d0*/  IADD3 R98, R98, c[0x0][0x160], RZ ;  /* 0x0000580062627a10 */ /* 0x000fe40007ffe0ff */
[----:B------:R-:W-:Y:S02]  /*28e0*/  LOP3.LUT P6, RZ, R4, 0xff, RZ, 0xc0, !PT ;  /* 0x000000ff04ff7812 */ /* 0x000fe400078cc0ff */
[----:B------:R-:W-:Y:S02]  /*28f0*/  ISETP.GE.AND P0, PT, R98, c[0x0][0x164], PT ;  /* 0x0000590062007a0c */ /* 0x000fe40003f06270 */
[----:B------:R-:W-:-:S11]  /*2900*/  SEL R4, RZ, 0x1, P6 ;  /* 0x00000001ff047807 */ /* 0x000fd60003000000 */
[----:B01---5:R-:W-:Y:S01]  /*2910*/  @P0 CALL.REL.NOINC `(.L_x_6374) ;  /* 0x0000001000000944 */ /* 0x023fe20003c00000 */
[----:B------:R-:W-:Y:S05]  /*2920*/  BRA `(.L_x_6397) ;  /* 0xffffdd2000007947 */ /* 0x000fea000383ffff */
.L_x_6374:
        /* <DEDUP_REMOVED lines=37> */
.L_x_6385:
[----:B------:R-:W-:Y:S01]  /*2b80*/  HFMA2.MMA R122, -RZ, RZ, 0, 9.5367431640625e-07 ;  /* 0x00000010ff7a7435 */ /* 0x000fe200000001ff */
[----:B------:R-:W-:Y:S02]  /*2b90*/  MOV R93, R123 ;  /* 0x0000007b005d7202 */ /* 0x000fe40000000f00 */
[----:B------:R-:W-:Y:S02]  /*2ba0*/  MOV R144, 0x1f ;  /* 0x0000001f00907802 */ /* 0x000fe40000000f00 */
[----:B------:R-:W-:-:S02]  /*2bb0*/  MOV R145, 0xffffffff ;  /* 0xffffffff00917802 */ /* 0x000fc40000000f00 */
[----:B------:R-:W-:Y:S02]  /*2bc0*/  MOV R88, 0x2be0 ;  /* 0x00002be000587802 */ /* 0x000fe40000000f00 */
[----:B-----5:R-:W-:Y:S05]  /*2bd0*/  CALL.REL.NOINC `($__internal_120_$__cuda_sm70_shflsync_down_p) ;  /* 0x0000046000007944 */ /* 0x020fea0003c00000 */
[----:B-1----:R-:W-:Y:S01]  /*2be0*/  MOV R92, R93 ;  /* 0x0000005d005c7202 */ /* 0x002fe20000000f00 */
[----:B0-----:R-:W-:Y:S05]  /*2bf0*/  BRA `(.L_x_6398) ;  /* 0xffffec1000007947 */ /* 0x001fea000383ffff */
.L_x_6386:
[----:B------:R-:W-:Y:S01]  /*2c00*/  HFMA2.MMA R122, -RZ, RZ, 0, 9.5367431640625e-07 ;  /* 0x00000010ff7a7435 */ /* 0x000fe200000001ff */
[----:B------:R-:W-:Y:S02]  /*2c10*/  MOV R93, R142 ;  /* 0x0000008e005d7202 */ /* 0x000fe40000000f00 */
[----:B------:R-:W-:Y:S02]  /*2c20*/  MOV R144, 0x1f ;  /* 0x0000001f00907802 */ /* 0x000fe40000000f00 */
[----:B------:R-:W-:Y:S02]  /*2c30*/  MOV R145, 0xffffffff ;  /* 0xffffffff00917802 */ /* 0x000fe40000000f00 */
[----:B------:R-:W-:Y:S02]  /*2c40*/  MOV R88, 0x2c60 ;  /* 0x00002c6000587802 */ /* 0x000fe40000000f00 */
[----:B01---5:R-:W-:Y:S05]  /*2c50*/  CALL.REL.NOINC `($__internal_120_$__cuda_sm70_shflsync_down_p) ;  /* 0x000003e000007944 */ /* 0x023fea0003c00000 */
[----:B------:R-:W-:Y:S01]  /*2c60*/  FADD.FTZ R92, R92, R123 ;  /* 0x0000007b5c5c7221 */ /* 0x000fe20000010000 */
[----:B0-----:R-:W-:Y:S01]  /*2c70*/  HFMA2.MMA R122, -RZ, RZ, 0, 4.76837158203125e-07 ;  /* 0x00000008ff7a7435 */ /* 0x001fe200000001ff */
[----:B-1----:R-:W-:Y:S01]  /*2c80*/  FADD.FTZ R142, R142, R93 ;  /* 0x0000005d8e8e7221 */ /* 0x002fe20000010000 */
[----:B------:R-:W-:-:S02]  /*2c90*/  MOV R144, 0x1f ;  /* 0x0000001f00907802 */ /* 0x000fc40000000f00 */
[----:B------:R-:W-:Y:S02]  /*2ca0*/  MOV R145, 0xffffffff ;  /* 0xffffffff00917802 */ /* 0x000fe40000000f00 */
[----:B------:R-:W-:Y:S02]  /*2cb0*/  MOV R93, R92 ;  /* 0x0000005c005d7202 */ /* 0x000fe40000000f00 */
[----:B------:R-:W-:Y:S02]  /*2cc0*/  MOV R88, 0x2ce0 ;  /* 0x00002ce000587802 */ /* 0x000fe40000000f00 */
[----:B------:R-:W-:Y:S05]  /*2cd0*/  CALL.REL.NOINC `($__internal_120_$__cuda_sm70_shflsync_down_p) ;  /* 0x0000036000007944 */ /* 0x000fea0003c00000 */
[----:B0-----:R-:W-:Y:S01]  /*2ce0*/  HFMA2.MMA R122, -RZ, RZ, 0, 4.76837158203125e-07 ;  /* 0x00000008ff7a7435 */ /* 0x001fe200000001ff */
[----:B-1----:R-:W-:Y:S02]  /*2cf0*/  MOV R91, R93 ;  /* 0x0000005d005b7202 */ /* 0x002fe40000000f00 */
[----:B------:R-:W-:Y:S02]  /*2d00*/  MOV R93, R142 ;  /* 0x0000008e005d7202 */ /* 0x000fe40000000f00 */
[----:B------:R-:W-:Y:S02]  /*2d10*/  MOV R144, 0x1f ;  /* 0x0000001f00907802 */ /* 0x000fe40000000f00 */
[----:B------:R-:W-:-:S02]  /*2d20*/  MOV R145, 0xffffffff ;  /* 0xffffffff00917802 */ /* 0x000fc40000000f00 */
[----:B------:R-:W-:Y:S02]  /*2d30*/  MOV R88, 0x2d50 ;  /* 0x00002d5000587802 */ /* 0x000fe40000000f00 */
[----:B------:R-:W-:Y:S05]  /*2d40*/  CALL.REL.NOINC `($__internal_120_$__cuda_sm70_shflsync_down_p) ;  /* 0x000002f000007944 */ /* 0x000fea0003c00000 */
[----:B------:R-:W-:Y:S01]  /*2d50*/  FADD.FTZ R92, R91, R92 ;  /* 0x0000005c5b5c7221 */ /* 0x000fe20000010000 */
[----:B0-----:R-:W-:Y:S01]  /*2d60*/  HFMA2.MMA R122, -RZ, RZ, 0, 2.384185791015625e-07 ;  /* 0x00000004ff7a7435 */ /* 0x001fe200000001ff */
[----:B-1----:R-:W-:Y:S01]  /*2d70*/  FADD.FTZ R142, R142, R93 ;  /* 0x0000005d8e8e7221 */ /* 0x002fe20000010000 */
[----:B------:R-:W-:Y:S02]  /*2d80*/  MOV R144, 0x1f ;  /* 0x0000001f00907802 */ /* 0x000fe40000000f00 */
[----:B------:R-:W-:Y:S02]  /*2d90*/  MOV R145, 0xffffffff ;  /* 0xffffffff00917802 */ /* 0x000fe40000000f00 */
[----:B------:R-:W-:Y:S02]  /*2da0*/  MOV R93, R92 ;  /* 0x0000005c005d7202 */ /* 0x000fe40000000f00 */
[----:B------:R-:W-:Y:S02]  /*2db0*/  MOV R88, 0x2dd0 ;  /* 0x00002dd000587802 */ /* 0x000fe40000000f00 */
[----:B------:R-:W-:Y:S05]  /*2dc0*/  CALL.REL.NOINC `($__internal_120_$__cuda_sm70_shflsync_down_p) ;  /* 0x0000027000007944 */ /* 0x000fea0003c00000 */
[----:B0-----:R-:W-:Y:S01]  /*2dd0*/  HFMA2.MMA R122, -RZ, RZ, 0, 2.384185791015625e-07 ;  /* 0x00000004ff7a7435 */ /* 0x001fe200000001ff */
[----:B-1----:R-:W-:-:S02]  /*2de0*/  MOV R91, R93 ;  /* 0x0000005d005b7202 */ /* 0x002fc40000000f00 */
[----:B------:R-:W-:Y:S02]  /*2df0*/  MOV R93, R142 ;  /* 0x0000008e005d7202 */ /* 0x000fe40000000f00 */
[----:B------:R-:W-:Y:S02]  /*2e00*/  MOV R144, 0x1f ;  /* 0x0000001f00907802 */ /* 0x000fe40000000f00 */
[----:B------:R-:W-:Y:S02]  /*2e10*/  MOV R145, 0xffffffff ;  /* 0xffffffff00917802 */ /* 0x000fe40000000f00 */
[----:B------:R-:W-:Y:S02]  /*2e20*/  MOV R88, 0x2e40 ;  /* 0x00002e4000587802 */ /* 0x000fe40000000f00 */
[----:B------:R-:W-:Y:S05]  /*2e30*/  CALL.REL.NOINC `($__internal_120_$__cuda_sm70_shflsync_down_p) ;  /* 0x0000020000007944 */ /* 0x000fea0003c00000 */
[----:B------:R-:W-:Y:S01]  /*2e40*/  FADD.FTZ R92, R91, R92 ;  /* 0x0000005c5b5c7221 */ /* 0x000fe20000010000 */
[----:B0-----:R-:W-:Y:S01]  /*2e50*/  HFMA2.MMA R122, -RZ, RZ, 0, 1.1920928955078125e-07 ;  /* 0x00000002ff7a7435 */ /* 0x001fe200000001ff */
[----:B-1----:R-:W-:Y:S01]  /*2e60*/  FADD.FTZ R142, R142, R93 ;  /* 0x0000005d8e8e7221 */ /* 0x002fe20000010000 */
[----:B------:R-:W-:Y:S02]  /*2e70*/  MOV R144, 0x1f ;  /* 0x0000001f00907802 */ /* 0x000fe40000000f00 */
[----:B------:R-:W-:-:S02]  /*2e80*/  MOV R145, 0xffffffff ;  /* 0xffffffff00917802 */ /* 0x000fc40000000f00 */
[----:B------:R-:W-:Y:S02]  /*2e90*/  MOV R93, R92 ;  /* 0x0000005c005d7202 */ /* 0x000fe40000000f00 */
[----:B------:R-:W-:Y:S02]  /*2ea0*/  MOV R88, 0x2ec0 ;  /* 0x00002ec000587802 */ /* 0x000fe40000000f00 */
[----:B------:R-:W-:Y:S05]  /*2eb0*/  CALL.REL.NOINC `($__internal_120_$__cuda_sm70_shflsync_down_p) ;  /* 0x0000018000007944 */ /* 0x000fea0003c00000 */
[----:B0-----:R-:W-:Y:S01]  /*2ec0*/  HFMA2.MMA R122, -RZ, RZ, 0, 1.1920928955078125e-07 ;  /* 0x00000002ff7a7435 */ /* 0x001fe200000001ff */
[----:B-1----:R-:W-:Y:S02]  /*2ed0*/  MOV R91, R93 ;  /* 0x0000005d005b7202 */ /* 0x002fe40000000f00 */
[----:B------:R-:W-:Y:S02]  /*2ee0*/  MOV R93, R142 ;  /* 0x0000008e005d7202 */ /* 0x000fe40000000f00 */
[----:B------:R-:W-:Y:S02]  /*2ef0*/  MOV R144, 0x1f ;  /* 0x0000001f00907802 */ /* 0x000fe40000000f00 */
[----:B------:R-:W-:Y:S02]  /*2f00*/  MOV R145, 0xffffffff ;  /* 0xffffffff00917802 */ /* 0x000fe40000000f00 */
[----:B------:R-:W-:-:S02]  /*2f10*/  MOV R88, 0x2f30 ;  /* 0x00002f3000587802 */ /* 0x000fc40000000f00 */
[----:B------:R-:W-:Y:S05]  /*2f20*/  CALL.REL.NOINC `($__internal_120_$__cuda_sm70_shflsync_down_p) ;  /* 0x0000011000007944 */ /* 0x000fea0003c00000 */
[----:B------:R-:W-:Y:S01]  /*2f30*/  FADD.FTZ R94, R91, R92 ;  /* 0x0000005c5b5e7221 */ /* 0x000fe20000010000 */
[----:B0-----:R-:W-:Y:S01]  /*2f40*/  HFMA2.MMA R122, -RZ, RZ, 0, 5.9604644775390625e-08 ;  /* 0x00000001ff7a7435 */ /* 0x001fe200000001ff */
[----:B-1----:R-:W-:Y:S01]  /*2f50*/  FADD.FTZ R123, R142, R93 ;  /* 0x0000005d8e7b7221 */ /* 0x002fe20000010000 */
[----:B------:R-:W-:-:S02]  /*2f60*/  MOV R144, 0x1f ;  /* 0x0000001f00907802 */ /* 0x000fc40000000f00 */
[----:B------:R-:W-:Y:S02]  /*2f70*/  MOV R145, 0xffffffff ;  /* 0xffffffff00917802 */ /* 0x000fe40000000f00 */
[----:B------:R-:W-:Y:S02]  /*2f80*/  MOV R93, R94 ;  /* 0x0000005e005d7202 */ /* 0x000fe40000000f00 */
[----:B------:R-:W-:Y:S02]  /*2f90*/  MOV R88, 0x2fb0 ;  /* 0x00002fb000587802 */ /* 0x000fe40000000f00 */
[----:B------:R-:W-:Y:S05]  /*2fa0*/  CALL.REL.NOINC `($__internal_120_$__cuda_sm70_shflsync_down_p) ;  /* 0x0000009000007944 */ /* 0x000fea0003c00000 */
[----:B0-----:R-:W-:Y:S01]  /*2fb0*/  HFMA2.MMA R122, -RZ, RZ, 0, 5.9604644775390625e-08 ;  /* 0x00000001ff7a7435 */ /* 0x001fe200000001ff */
[----:B-1----:R-:W-:Y:S02]  /*2fc0*/  MOV R95, R93 ;  /* 0x0000005d005f7202 */ /* 0x002fe40000000f00 */
[----:B------:R-:W-:Y:S02]  /*2fd0*/  MOV R93, R123 ;  /* 0x0000007b005d7202 */ /* 0x000fe40000000f00 */
[----:B------:R-:W-:Y:S02]  /*2fe0*/  MOV R144, 0x1f ;  /* 0x0000001f00907802 */ /* 0x000fe40000000f00 */
[----:B------:R-:W-:-:S02]  /*2ff0*/  MOV R145, 0xffffffff ;  /* 0xffffffff00917802 */ /* 0x000fc40000000f00 */
[----:B------:R-:W-:Y:S02]  /*3000*/  MOV R88, 0x3020 ;  /* 0x0000302000587802 */ /* 0x000fe40000000f00 */
[----:B------:R-:W-:Y:S05]  /*3010*/  CALL.REL.NOINC `($__internal_120_$__cuda_sm70_shflsync_down_p) ;  /* 0x0000002000007944 */ /* 0x000fea0003c00000 */
[----:B-1----:R-:W-:Y:S01]  /*3020*/  MOV R142, R93 ;  /* 0x0000005d008e7202 */ /* 0x002fe20000000f00 */
[----:B0-----:R-:W-:Y:S05]  /*3030*/  BRA `(.L_x_6399) ;  /* 0xffffe8f000007947 */ /* 0x001fea000383ffff */
        .weak           $__internal_120_$__cuda_sm70_shflsync_down_p
        .type           $__internal_120_$__cuda_sm70_shflsync_down_p,@function
        .size           $__internal_120_$__cuda_sm70_shflsync_down_p,(.L_x_9864 - $__internal_120_$__cuda_sm70_shflsync_down_p)
$__internal_120_$__cuda_sm70_shflsync_down_p:
[----:B------:R-:W-:Y:S01]  /*3040*/  HFMA2.MMA R89, -RZ, RZ, 0, 0 ;  /* 0x00000000ff597435 */ /* 0x000fe200000001ff */
[----:B------:R-:W-:Y:S04]  /*3050*/  WARPSYNC R145 ;  /* 0x0000009100007348 */ /* 0x000fe80003800000 */
[----:B------:R0:W1:Y:S01]  /*3060*/  SHFL.DOWN PT, R93, R93, R122, R144 ;  /* 0x0800007a5d5d7389 */ /* 0x00006200000e0090 */
[----:B------:R-:W-:Y:S05]  /*3070*/  RET.REL.NODEC R88 `(_ZN10layer_norm13ln_bwd_kernelINS_13Kernel_traitsI6__halfS2_fS2_fjLj2560ELj1ELj1ELj4ELj8ENS_18Kernel_traits_baseILj2560ES2_S2_fS2_fjLj128EEEEELb0ELb0ELb0ELb0EEEvNS_9BwdParamsE) ;  /* 0xffffcf8058007950 */ /* 0x000fea0003c3ffff */
.L_x_6400:
        /* <DEDUP_REMOVED lines=16> */
.L_x_9864:


//--------------------- .text._ZN10layer_norm13ln_bwd_kernelINS_13Kernel_traitsI6__halfS2_fS2_fjLj2560ELj1ELj1ELj4ELj8ENS_18Kernel_traits_baseILj2560ES2_S2_fS2_fjLj128EEEEELb0ELb0ELb0ELb1EEEvNS_9BwdParamsE --------------------------
	.section	.text._ZN10layer_norm13ln_bwd_kernelINS_13Kernel_traitsI6__halfS2_fS2_fjLj2560ELj1ELj1ELj4ELj8ENS_18Kernel_traits_baseILj2560ES2_S2_fS2_fjLj128EEEEELb0ELb0ELb0ELb1EEEvNS_9BwdParamsE,"ax",@progbits
	.sectioninfo	@"SHI_REGISTERS=154"
	.align	128
        .global         _ZN10layer_norm13ln_bwd_kernelINS_13Kernel_traitsI6__halfS2_fS2_fjLj2560ELj1ELj1ELj4ELj8ENS_18Kernel_traits_baseILj2560ES2_S2_fS2_fjLj128EEEEELb0ELb0ELb0ELb1EEEvNS_9BwdParamsE
        .type           _ZN10layer_norm13ln_bwd_kernelINS_13Kernel_traitsI6__halfS2_fS2_fjLj2560ELj1ELj1ELj4ELj8ENS_18Kernel_traits_baseILj2560ES2_S2_fS2_fjLj128EEEEELb0ELb0ELb0ELb1EEEvNS_9BwdParamsE,@function
        .size           _ZN10layer_norm13ln_bwd_kernelINS_13Kernel_traitsI6__halfS2_fS2_fjLj2560ELj1ELj1ELj4ELj8ENS_18Kernel_traits_baseILj2560ES2_S2_fS2_fjLj128EEEEELb0ELb0ELb0ELb1EEEvNS_9BwdParamsE,(.L_x_9865 - _ZN10layer_norm13ln_bwd_kernelINS_13Kernel_traitsI6__halfS2_fS2_fjLj2560ELj1ELj1ELj4ELj8ENS_18Kernel_traits_baseILj2560ES2_S2_fS2_fjLj128EEEEELb0ELb0ELb0ELb1EEEvNS_9BwdParamsE)
        .other          _ZN10layer_norm13ln_bwd_kernelINS_13Kernel_traitsI6__halfS2_fS2_fjLj2560ELj1ELj1ELj4ELj8ENS_18Kernel_traits_baseILj2560ES2_S2_fS2_fjLj128EEEEELb0ELb0ELb0ELb1EEEvNS_9BwdParamsE,@"STO_CUDA_ENTRY STV_DEFAULT"
_ZN10layer_norm13ln_bwd_kernelINS_13Kernel_traitsI6__halfS2_fS2_fjLj2560ELj1ELj1ELj4ELj8ENS_18Kernel_traits_baseILj2560ES2_S2_fS2_fjLj128EEEEELb0ELb0ELb0ELb1EEEvNS_9BwdParamsE:
.text._ZN10layer_norm13ln_bwd_kernelINS_13Kernel_traitsI6__halfS2_fS2_fjLj2560ELj1ELj1ELj4ELj8ENS_18Kernel_traits_baseILj2560ES2_S2_fS2_fjLj128EEEEELb0ELb0ELb0ELb1EEEvNS_9BwdParamsE:
        /* <DEDUP_REMOVED lines=28> */
.L_x_6401:
        /* <DEDUP_REMOVED lines=26> */
[----:B------:R-:W-:Y:S01]  /*0360*/  MOV R0, RZ ;  /* 0x000000ff00007202 */ /* 0x000fe20000000f00 */
[----:B------:R-:W-:Y:S01]  /*0370*/  CS2R R82, SRZ ;  /* 0x0000000000527805 */ /* 0x000fe2000001ff00 */
[----:B------:R-:W-:-:S02]  /*0380*/  MOV R117, UR6 ;  /* 0x0000000600757c02 */ /* 0x000fc40008000f00 */
        /* <DEDUP_REMOVED lines=20> */
[----:B------:R-:W-:Y:S01]  /*04d0*/  CS2R R12, SRZ ;  /* 0x00000000000c7805 */ /* 0x000fe2000001ff00 */
[----:B------:R-:W-:Y:S01]  /*04e0*/  CS2R R10, SRZ ;  /* 0x00000000000a7805 */ /* 0x000fe2000001ff00 */
[----:B------:R-:W-:Y:S01]  /*04f0*/  CS2R R8, SRZ ;  /* 0x0000000000087805 */ /* 0x000fe2000001ff00 */
[----:B------:R-:W-:Y:S01]  /*0500*/  CS2R R6, SRZ ;  /* 0x0000000000067805 */ /* 0x000fe2000001ff00 */
[----:B------:R-:W-:Y:S01]  /*0510*/  CS2R R4, SRZ ;  /* 0x0000000000047805 */ /* 0x000fe2000001ff00 */
        /* <DEDUP_REMOVED lines=10> */
.L_x_6406:
[----:B------:R-:W-:Y:S01]  /*05c0*/  ISETP.NE.U32.AND P0, PT, RZ, c[0x0][0x1c0], PT ;  /* 0x00007000ff007a0c */ /* 0x000fe20003f05070 */
[----:B------:R-:W-:Y:S01]  /*05d0*/  IMAD R56, R130, c[0x0][0x168], RZ ;  /* 0x00005a0082387a24 */ /* 0x000fe200078e02ff */
[----:B------:R-:W-:Y:S02]  /*05e0*/  LOP3.LUT R116, R77, 0x7f, RZ, 0xc0, !PT ;  /* 0x0000007f4d747812 */ /* 0x000fe400078ec0ff */
[----:B------:R-:W-:Y:S02]  /*05f0*/  ISETP.NE.AND.EX P0, PT, RZ, c[0x0][0x1c4], PT, P0 ;  /* 0x00007100ff007a0c */ /* 0x000fe40003f05300 */
[----:B------:R-:W-:-:S02]  /*0600*/  SHF.R.S32.HI R57, RZ, 0x1f, R56 ;  /* 0x0000001fff397819 */ /* 0x000fc40000011438 */
[----:B------:R-:W-:Y:S02]  /*0610*/  SHF.R.S32.HI R59, RZ, 0x1f, R130 ;  /* 0x0000001fff3b7819 */ /* 0x000fe40000011482 */
[----:B------:R-:W-:Y:S02]  /*0620*/  LEA.HI R57, R57, R56, RZ, 0x2 ;  /* 0x0000003839397211 */ /* 0x000fe400078f10ff */
[----:B------:R-:W-:Y:S02]  /*0630*/  MOV R121, 0x4 ;  /* 0x0000000400797802 */ /* 0x000fe40000000f00 */
[----:B------:R-:W-:Y:S02]  /*0640*/  LEA.HI.SX32 R116, R57, R116, 0x1e ;  /* 0x0000007439747211 */ /* 0x000fe400078ff2ff */
[----:B------:R-:W-:Y:S01]  /*0650*/  MOV R105, 0x8 ;  /* 0x0000000800697802 */ /* 0x000fe20000000f00 */
[C---:B------:R-:W-:Y:S01]  /*0660*/  IMAD.WIDE R62, R130.reuse, R121, c[0x0][0x1a0] ;  /* 0x00006800823e7625 */ /* 0x040fe200078e0279 */
[----:B------:R-:W-:-:S02]  /*0670*/  @P0 LEA R64, P1, R130, c[0x0][0x1c0], 0x1 ;  /* 0x0000700082400a11 */ /* 0x000fc400078208ff */
[----:B------:R-:W-:Y:S02]  /*0680*/  MOV R115, 0x10 ;  /* 0x0000001000737802 */ /* 0x000fe40000000f00 */
[----:B------:R-:W-:Y:S01]  /*0690*/  @P0 LEA.HI.X R65, R130, c[0x0][0x1c4], R59, 0x1, P1 ;  /* 0x0000710082410a11 */ /* 0x000fe200008f0c3b */
[C---:B------:R-:W-:Y:S01]  /*06a0*/  IMAD.WIDE.U32 R96, R116.reuse, R105, c[0x0][0x208] ;  /* 0x0000820074607625 */ /* 0x040fe200078e0069 */
[C---:B------:R-:W-:Y:S01]  /*06b0*/  IADD3 R133, R116.reuse, 0x100, RZ ;  /* 0x0000010074857810 */ /* 0x040fe20007ffe0ff */
[----:B------:R0:W2:Y:S01]  /*06c0*/  LDG.E R137, [R62.64] ;  /* 0x000000043e897981 */ /* 0x0000a2000c1e1900 */
[C---:B------:R-:W-:Y:S02]  /*06d0*/  IADD3 R132, R116.reuse, 0x180, RZ ;  /* 0x0000018074847810 */ /* 0x040fe40007ffe0ff */
[C---:B------:R-:W-:Y:S01]  /*06e0*/  IADD3 R134, R116.reuse, 0x80, RZ ;  /* 0x0000008074867810 */ /* 0x040fe20007ffe0ff */
[----:B------:R1:W3:Y:S01]  /*06f0*/  @P0 LDG.E.U16 R136, [R64.64] ;  /* 0x0000000440880981 */ /* 0x0002e2000c1e1500 */
[C---:B------:R-:W-:Y:S01]  /*0700*/  IADD3 R131, R116.reuse, 0x200, RZ ;  /* 0x0000020074837810 */ /* 0x040fe20007ffe0ff */
[----:B------:R-:W-:-:S02]  /*0710*/  IMAD.WIDE.U32 R56, R116, R115, c[0x0][0x188] ;  /* 0x0000620074387625 */ /* 0x000fc400078e0073 */
[----:B------:R-:W4:Y:S02]  /*0720*/  LDG.E.64 R96, [R96.64] ;  /* 0x0000000460607981 */ /* 0x000f24000c1e1b00 */
[-C--:B------:R-:W-:Y:S02]  /*0730*/  IMAD.WIDE.U32 R68, R132, R115.reuse, c[0x0][0x188] ;  /* 0x0000620084447625 */ /* 0x080fe400078e0073 */
[----:B------:R-:W3:Y:S02]  /*0740*/  LDG.E.128 R56, [R56.64] ;  /* 0x0000000438387981 */ /* 0x000ee4000c1e1d00 */
[----:B-1----:R-:W-:Y:S02]  /*0750*/  IMAD.WIDE.U32 R64, R133, R115, c[0x0][0x188] ;  /* 0x0000620085407625 */ /* 0x002fe400078e0073 */
[----:B------:R-:W3:Y:S02]  /*0760*/  LDG.E.128 R68, [R68.64] ;  /* 0x0000000444447981 */ /* 0x000ee4000c1e1d00 */
[----:B------:R-:W-:-:S02]  /*0770*/  IMAD.WIDE.U32 R98, R134, R105, c[0x0][0x208] ;  /* 0x0000820086627625 */ /* 0x000fc400078e0069 */
[----:B------:R-:W3:Y:S02]  /*0780*/  LDG.E.128 R64, [R64.64] ;  /* 0x0000000440407981 */ /* 0x000ee4000c1e1d00 */
[-C--:B------:R-:W-:Y:S02]  /*0790*/  IMAD.WIDE.U32 R100, R133, R105.reuse, c[0x0][0x208] ;  /* 0x0000820085647625 */ /* 0x080fe400078e0069 */
[----:B------:R-:W3:Y:S02]  /*07a0*/  LDG.E.64 R98, [R98.64] ;  /* 0x0000000462627981 */ /* 0x000ee4000c1e1b00 */
[-C--:B------:R-:W-:Y:S02]  /*07b0*/  IMAD.WIDE.U32 R102, R132, R105.reuse, c[0x0][0x208] ;  /* 0x0000820084667625 */ /* 0x080fe400078e0069 */
[----:B------:R-:W3:Y:S02]  /*07c0*/  LDG.E.64 R100, [R100.64] ;  /* 0x0000000464647981 */ /* 0x000ee4000c1e1b00 */
[----:B------:R-:W-:-:S02]  /*07d0*/  IMAD.WIDE.U32 R104, R131, R105, c[0x0][0x208] ;  /* 0x0000820083687625 */ /* 0x000fc400078e0069 */
[----:B------:R-:W3:Y:S02]  /*07e0*/  LDG.E.64 R102, [R102.64] ;  /* 0x0000000466667981 */ /* 0x000ee4000c1e1b00 */
[----:B------:R-:W-:Y:S02]  /*07f0*/  IMAD.WIDE.U32 R72, R131, R115, c[0x0][0x188] ;  /* 0x0000620083487625 */ /* 0x000fe400078e0073 */
[----:B------:R-:W3:Y:S02]  /*0800*/  LDG.E.64 R104, [R104.64] ;  /* 0x0000000468687981 */ /* 0x000ee4000c1e1b00 */
[----:B------:R-:W-:Y:S02]  /*0810*/  IMAD.WIDE R120, R130, R121, c[0x0][0x1a8] ;  /* 0x00006a0082787625 */ /* 0x000fe400078e0279 */
[----:B------:R-:W3:Y:S02]  /*0820*/  LDG.E.128 R72, [R72.64] ;  /* 0x0000000448487981 */ /* 0x000ee4000c1e1d00 */
[----:B------:R-:W-:-:S02]  /*0830*/  IMAD.WIDE.U32 R60, R134, R115, c[0x0][0x188] ;  /* 0x00006200863c7625 */ /* 0x000fc400078e0073 */
[----:B------:R1:W3:Y:S04]  /*0840*/  LDG.E R120, [R120.64] ;  /* 0x0000000478787981 */ /* 0x0002e8000c1e1900 */
[----:B0-----:R-:W3:Y:S01]  /*0850*/  LDG.E.128 R60, [R60.64] ;  /* 0x000000043c3c7981 */ /* 0x001ee2000c1e1d00 */
[----:B------:R-:W-:-:S04]  /*0860*/  ISETP.NE.U32.AND P1, PT, RZ, c[0x0][0x218], PT ;  /* 0x00008600ff007a0c */ /* 0x000fc80003f25070 */
[----:B------:R-:W-:-:S13]  /*0870*/  ISETP.NE.AND.EX P1, PT, RZ, c[0x0][0x21c], PT, P1 ;  /* 0x00008700ff007a0c */ /* 0x000fda0003f25310 */
[----:B------:R-:W-:-:S04]  /*0880*/  @P1 IMAD.WIDE.U32 R106, R116, R115, c[0x0][0x218] ;  /* 0x00008600746a1625 */ /* 0x000fc800078e0073 */
[-C--:B------:R-:W-:Y:S01]  /*0890*/  @P1 IMAD.WIDE.U32 R108, R134, R115.reuse, c[0x0][0x218] ;  /* 0x00008600866c1625 */ /* 0x080fe200078e0073 */
[----:B------:R0:W5:Y:S03]  /*08a0*/  @P1 LDG.E.128 R32, [R106.64] ;  /* 0x000000046a201981 */ /* 0x000166000c1e1d00 */
[-C--:B------:R-:W-:Y:S01]  /*08b0*/  @P1 IMAD.WIDE.U32 R110, R133, R115.reuse, c[0x0][0x218] ;  /* 0x00008600856e1625 */ /* 0x080fe200078e0073 */
[----:B------:R0:W5:Y:S03]  /*08c0*/  @P1 LDG.E.128 R36, [R108.64] ;  /* 0x000000046c241981 */ /* 0x000166000c1e1d00 */
[-C--:B------:R-:W-:Y:S01]  /*08d0*/  @P1 IMAD.WIDE.U32 R112, R132, R115.reuse, c[0x0][0x218] ;  /* 0x0000860084701625 */ /* 0x080fe200078e0073 */
[----:B------:R0:W5:Y:S03]  /*08e0*/  @P1 LDG.E.128 R40, [R110.64] ;  /* 0x000000046e281981 */ /* 0x000166000c1e1d00 */
[----:B------:R-:W-:Y:S01]  /*08f0*/  @P1 IMAD.WIDE.U32 R114, R131, R115, c[0x0][0x218] ;  /* 0x0000860083721625 */ /* 0x000fe200078e0073 */
[----:B------:R3:W5:Y:S04]  /*0900*/  @P1 LDG.E.128 R44, [R112.64] ;  /* 0x00000004702c1981 */ /* 0x000768000c1e1d00 */
[----:B------:R0:W5:Y:S01]  /*0910*/  @P1 LDG.E.128 R48, [R114.64] ;  /* 0x0000000472301981 */ /* 0x000162000c1e1d00 */
[----:B------:R-:W-:-:S02]  /*0920*/  ISETP.NE.AND P1, PT, R117, RZ, PT ;  /* 0x000000ff7500720c */ /* 0x000fc40003f25270 */
[----:B-1----:R-:W-:Y:S02]  /*0930*/  MOV R121, 0x3f800000 ;  /* 0x3f80000000797802 */ /* 0x002fe40000000f00 */
[----:B--2---:R-:W-:Y:S02]  /*0940*/  FSEL R142, R137, RZ, !P1 ;  /* 0x000000ff898e7208 */ /* 0x004fe40004800000 */
[----:B----4-:R-:W-:Y:S02]  /*0950*/  MOV R140, R96 ;  /* 0x00000060008c7202 */ /* 0x010fe40000000f00 */
[--C-:B------:R-:W-:Y:S02]  /*0960*/  SHF.R.U64 R138, R96, 0x10, R97.reuse ;  /* 0x00000010608a7819 */ /* 0x100fe40000001261 */
[----:B------:R-:W-:Y:S01]  /*0970*/  SHF.R.U32.HI R139, RZ, 0x10, R97 ;  /* 0x00000010ff8b7819 */ /* 0x000fe20000011661 */
[C---:B---3--:R-:W-:Y:S01]  /*0980*/  FADD.FTZ R113, -R142.reuse, R57 ;  /* 0x000000398e717221 */ /* 0x048fe20000010100 */
[----:B------:R-:W-:Y:S01]  /*0990*/  @P0 HADD2.F32 R121, -RZ, R136.H0_H0 ;  /* 0x20000088ff790230 */ /* 0x000fe20000004100 */
[C---:B------:R-:W-:Y:S01]  /*09a0*/  FADD.FTZ R147, -R142.reuse, R56 ;  /* 0x000000388e937221 */ /* 0x040fe20000010100 */
[----:B------:R-:W-:Y:S01]  /*09b0*/  MOV R136, R97 ;  /* 0x0000006100887202 */ /* 0x000fe20000000f00 */
[C---:B0-----:R-:W-:Y:S01]  /*09c0*/  FADD.FTZ R111, -R142.reuse, R66 ;  /* 0x000000428e6f7221 */ /* 0x041fe20000010100 */
[----:B------:R-:W-:Y:S01]  /*09d0*/  HADD2.F32 R66, -RZ, R140.H0_H0 ;  /* 0x2000008cff427230 */ /* 0x000fe20000004100 */
[C---:B------:R-:W-:Y:S01]  /*09e0*/  FADD.FTZ R109, -R142.reuse, R65 ;  /* 0x000000418e6d7221 */ /* 0x040fe20000010100 */
[----:B------:R-:W-:Y:S01]  /*09f0*/  HADD2.F32 R114, -RZ, R138.H0_H0 ;  /* 0x2000008aff727230 */ /* 0x000fe20000004100 */
[C---:B------:R-:W-:Y:S01]  /*0a00*/  FADD.FTZ R65, -R142.reuse, R68 ;  /* 0x000000448e417221 */ /* 0x040fe20000010100 */
[----:B------:R-:W-:Y:S01]  /*0a10*/  HADD2.F32 R68, -RZ, R139.H0_H0 ;  /* 0x2000008bff447230 */ /* 0x000fe20000004100 */
[C---:B------:R-:W-:Y:S01]  /*0a20*/  FADD.FTZ R151, -R142.reuse, R59 ;  /* 0x0000003b8e977221 */ /* 0x040fe20000010100 */
[----:B------:R-:W-:Y:S01]  /*0a30*/  MOV R110, R98 ;  /* 0x00000062006e7202 */ /* 0x000fe20000000f00 */
[----:B------:R-:W-:Y:S01]  /*0a40*/  FADD.FTZ R69, -R142, R69 ;  /* 0x000000458e457221 */ /* 0x000fe20000010100 */
[----:B------:R-:W-:Y:S01]  /*0a50*/  SHF.R.U64 R97, R98, 0x10, R99 ;  /* 0x0000001062617819 */ /* 0x000fe20000001263 */
[----:B------:R-:W-:Y:S01]  /*0a60*/  FMUL.FTZ R138, R85, R66 ;  /* 0x00000042558a7220 */ /* 0x000fe20000410000 */
[----:B------:R-:W-:Y:S01]  /*0a70*/  MOV R106, R100 ;  /* 0x00000064006a7202 */ /* 0x000fe20000000f00 */
[----:B------:R-:W-:Y:S01]  /*0a80*/  FADD.FTZ R117, -R142, R67 ;  /* 0x000000438e757221 */ /* 0x000fe20000010100 */
[----:B------:R-:W-:-:S02]  /*0a90*/  SHF.R.U64 R100, R100, 0x10, R101 ;  /* 0x0000001064647819 */ /* 0x000fc40000001265 */
[----:B------:R-:W-:Y:S02]  /*0aa0*/  MOV R56, R105 ;  /* 0x0000006900387202 */ /* 0x000fe40000000f00 */
[----:B------:R-:W-:Y:S01]  /*0ab0*/  MOV R98, R101 ;  /* 0x0000006500627202 */ /* 0x000fe20000000f00 */
[----:B------:R-:W-:Y:S01]  /*0ac0*/  FADD.FTZ R59, -R142, R74 ;  /* 0x0000004a8e3b7221 */ /* 0x000fe20000010100 */
[----:B------:R-:W-:Y:S01]  /*0ad0*/  SHF.R.U32.HI R107, RZ, 0x10, R101 ;  /* 0x00000010ff6b7819 */ /* 0x000fe20000011665 */
[C---:B------:R-:W-:Y:S02]  /*0ae0*/  FMUL.FTZ R139, R120.reuse, R113 ;  /* 0x00000071788b7220 */ /* 0x040fe40000410000 */
[----:B------:R-:W-:Y:S02]  /*0af0*/  FMUL.FTZ R140, R120, R147 ;  /* 0x00000093788c7220 */ /* 0x000fe40000410000 */
[C---:B------:R-:W-:Y:S01]  /*0b00*/  FADD.FTZ R137, -R142.reuse, R60 ;  /* 0x0000003c8e897221 */ /* 0x040fe20000010100 */
[----:B------:R-:W-:Y:S01]  /*0b10*/  MOV R60, R103 ;  /* 0x00000067003c7202 */ /* 0x000fe20000000f00 */
[----:B------:R-:W-:Y:S01]  /*0b20*/  FADD.FTZ R143, -R142, R62 ;  /* 0x0000003e8e8f7221 */ /* 0x000fe20000010100 */
[----:B------:R-:W-:Y:S01]  /*0b30*/  SHF.R.U64 R62, R102, 0x10, R103 ;  /* 0x00000010663e7819 */ /* 0x000fe20000001267 */
[C---:B------:R-:W-:Y:S01]  /*0b40*/  FADD.FTZ R145, -R142.reuse, R63 ;  /* 0x0000003f8e917221 */ /* 0x040fe20000010100 */
[----:B------:R-:W-:Y:S01]  /*0b50*/  SHF.R.U32.HI R63, RZ, 0x10, R103 ;  /* 0x00000010ff3f7819 */ /* 0x000fe20000011667 */
[----:B------:R-:W-:Y:S01]  /*0b60*/  FADD.FTZ R101, -R142, R70 ;  /* 0x000000468e657221 */ /* 0x000fe20000010100 */
[----:B------:R-:W-:Y:S01]  /*0b70*/  HADD2.F32 R67, -RZ, R136.H0_H0 ;  /* 0x20000088ff437230 */ /* 0x000fe20000004100 */
[----:B------:R-:W-:-:S02]  /*0b80*/  FADD.FTZ R81, R114, R81 ;  /* 0x0000005172517221 */ /* 0x000fc40000010000 */
[-C--:B------:R-:W-:Y:S02]  /*0b90*/  FFMA.FTZ R83, R139, R114.reuse, R83 ;  /* 0x000000728b537223 */ /* 0x080fe40000010053 */
[C---:B------:R-:W-:Y:S01]  /*0ba0*/  FMUL.FTZ R103, R120.reuse, R69 ;  /* 0x0000004578677220 */ /* 0x040fe20000410000 */
[----:B------:R-:W-:Y:S01]  /*0bb0*/  HADD2.F32 R69, -RZ, R56.H0_H0 ;  /* 0x20000038ff457230 */ /* 0x000fe20000004100 */
[----:B------:R-:W-:Y:S01]  /*0bc0*/  FMUL.FTZ R70, R120, R59 ;  /* 0x0000003b78467220 */ /* 0x000fe20000410000 */
[----:B------:R-:W-:Y:S01]  /*0bd0*/  MOV R96, R99 ;  /* 0x0000006300607202 */ /* 0x000fe20000000f00 */
[----:B------:R-:W-:Y:S01]  /*0be0*/  FMUL.FTZ R114, R118, R114 ;  /* 0x0000007276727220 */ /* 0x000fe20000410000 */
[----:B------:R-:W-:Y:S01]  /*0bf0*/  SHF.R.U32.HI R108, RZ, 0x10, R99 ;  /* 0x00000010ff6c7819 */ /* 0x000fe20000011663 */
[----:B------:R-:W-:Y:S02]  /*0c00*/  FADD.FTZ R59, RZ, R138 ;  /* 0x0000008aff3b7221 */ /* 0x000fe40000010000 */
[----:B------:R-:W-:-:S02]  /*0c10*/  FADD.FTZ R149, -R142, R58 ;  /* 0x0000003a8e957221 */ /* 0x000fc40000010100 */
[----:B------:R-:W-:Y:S02]  /*0c20*/  FFMA.FTZ R56, R140, R138, RZ ;  /* 0x0000008a8c387223 */ /* 0x000fe400000100ff */
[C---:B------:R-:W-:Y:S02]  /*0c30*/  FADD.FTZ R99, -R142.reuse, R71 ;  /* 0x000000478e637221 */ /* 0x040fe40000010100 */
[----:B------:R-:W-:Y:S01]  /*0c40*/  FADD.FTZ R71, -R142, R72 ;  /* 0x000000488e477221 */ /* 0x000fe20000010100 */
[----:B------:R-:W-:Y:S01]  /*0c50*/  SHF.R.U64 R57, R104, 0x10, R105 ;  /* 0x0000001068397819 */ /* 0x000fe20000001269 */
[----:B------:R-:W-:Y:S01]  /*0c60*/  FADD.FTZ R141, -R142, R61 ;  /* 0x0000003d8e8d7221 */ /* 0x000fe20000010100 */
[----:B------:R-:W-:Y:S01]  /*0c70*/  MOV R61, R104 ;  /* 0x00000068003d7202 */ /* 0x000fe20000000f00 */
[----:B------:R-:W-:Y:S02]  /*0c80*/  FMUL.FTZ R113, R86, R67 ;  /* 0x0000004356717220 */ /* 0x000fe40000410000 */
[----:B------:R-:W-:-:S02]  /*0c90*/  FADD.FTZ R72, R59, R114 ;  /* 0x000000723b487221 */ /* 0x000fc40000010000 */
[C---:B------:R-:W-:Y:S02]  /*0ca0*/  FMUL.FTZ R136, R120.reuse, R149 ;  /* 0x0000009578887220 */ /* 0x040fe40000410000 */
[----:B------:R-:W-:Y:S01]  /*0cb0*/  FFMA.FTZ R56, R139, R114, R56 ;  /* 0x000000728b387223 */ /* 0x000fe20000010038 */
[----:B------:R-:W-:Y:S01]  /*0cc0*/  HADD2.F32 R110, -RZ, R110.H0_H0 ;  /* 0x2000006eff6e7230 */ /* 0x000fe20000004100 */
[----:B------:R-:W-:Y:S01]  /*0cd0*/  FMUL.FTZ R104, R120, R117 ;  /* 0x0000007578687220 */ /* 0x000fe20000410000 */
[----:B------:R-:W-:Y:S01]  /*0ce0*/  HADD2.F32 R117, -RZ, R60.H0_H0 ;  /* 0x2000003cff757230 */ /* 0x000fe20000004100 */
[----:B------:R-:W-:Y:S01]  /*0cf0*/  FADD.FTZ R84, R66, R84 ;  /* 0x0000005442547221 */ /* 0x000fe20000010000 */
[----:B------:R-:W-:Y:S01]  /*0d00*/  HADD2.F32 R60, -RZ, R63.H0_H0 ;  /* 0x2000003fff3c7230 */ /* 0x000fe20000004100 */
[----:B------:R-:W-:Y:S02]  /*0d10*/  FFMA.FTZ R95, R140, R66, R95 ;  /* 0x000000428c5f7223 */ /* 0x000fe4000001005f */
[----:B------:R-:W-:-:S02]  /*0d20*/  FMUL.FTZ R66, R119, R68 ;  /* 0x0000004477427220 */ /* 0x000fc40000410000 */
[----:B------:R-:W-:Y:S01]  /*0d30*/  FADD.FTZ R59, R72, R113 ;  /* 0x00000071483b7221 */ /* 0x000fe20000010000 */
[----:B------:R-:W-:Y:S01]  /*0d40*/  HADD2.F32 R146, -RZ, R97.H0_H0 ;  /* 0x20000061ff927230 */ /* 0x000fe20000004100 */
[----:B------:R-:W-:Y:S02]  /*0d50*/  FMUL.FTZ R112, R120, R151 ;  /* 0x0000009778707220 */ /* 0x000fe40000410000 */
[C---:B------:R-:W-:Y:S02]  /*0d60*/  FFMA.FTZ R63, R136.reuse, R113, R56 ;  /* 0x00000071883f7223 */ /* 0x040fe40000010038 */
[----:B------:R-:W-:Y:S02]  /*0d70*/  FADD.FTZ R80, R67, R80 ;  /* 0x0000005043507221 */ /* 0x000fe40000010000 */
[----:B------:R-:W-:Y:S02]  /*0d80*/  FFMA.FTZ R82, R136, R67, R82 ;  /* 0x0000004388527223 */ /* 0x000fe40000010052 */
[----:B------:R-:W-:-:S02]  /*0d90*/  FMUL.FTZ R67, R120, R141 ;  /* 0x0000008d78437220 */ /* 0x000fc40000410000 */
[----:B------:R-:W-:Y:S02]  /*0da0*/  FMUL.FTZ R148, R87, R110 ;  /* 0x0000006e57947220 */ /* 0x000fe40000410000 */
[----:B------:R-:W-:Y:S02]  /*0db0*/  FADD.FTZ R59, R59, R66 ;  /* 0x000000423b3b7221 */ /* 0x000fe40000010000 */
[----:B------:R-:W-:Y:S02]  /*0dc0*/  FMUL.FTZ R137, R120, R137 ;  /* 0x0000008978897220 */ /* 0x000fe40000410000 */
[----:B------:R-:W-:Y:S01]  /*0dd0*/  FFMA.FTZ R56, R112, R66, R63 ;  /* 0x0000004270387223 */ /* 0x000fe2000001003f */
[----:B------:R-:W-:Y:S01]  /*0de0*/  HADD2.F32 R147, -RZ, R96.H0_H0 ;  /* 0x20000060ff937230 */ /* 0x000fe20000004100 */
[----:B------:R-:W-:Y:S02]  /*0df0*/  FADD.FTZ R17, R146, R17 ;  /* 0x0000001192117221 */ /* 0x000fe40000010000 */
[----:B------:R-:W-:-:S02]  /*0e00*/  FFMA.FTZ R0, R67, R146, R0 ;  /* 0x0000009243007223 */ /* 0x000fc40000010000 */
[----:B------:R-:W-:Y:S02]  /*0e10*/  FMUL.FTZ R146, R122, R146 ;  /* 0x000000927a927220 */ /* 0x000fe40000410000 */
[----:B------:R-:W-:Y:S02]  /*0e20*/  FADD.FTZ R59, R59, R148 ;  /* 0x000000943b3b7221 */ /* 0x000fe40000010000 */
[----:B------:R-:W-:Y:S01]  /*0e30*/  FFMA.FTZ R56, R137, R148, R56 ;  /* 0x0000009489387223 */ /* 0x000fe20000010038 */
[----:B------:R-:W-:Y:S01]  /*0e40*/  HADD2.F32 R108, -RZ, R108.H0_H0 ;  /* 0x2000006cff6c7230 */ /* 0x000fe20000004100 */
[----:B------:R-:W-:Y:S02]  /*0e50*/  FADD.FTZ R115, -R142, R64 ;  /* 0x000000408e737221 */ /* 0x000fe40000010100 */
[----:B------:R-:W-:Y:S02]  /*0e60*/  FMUL.FTZ R144, R88, R147 ;  /* 0x0000009358907220 */ /* 0x000fe40000410000 */
[----:B------:R-:W-:-:S02]  /*0e70*/  FADD.FTZ R59, R59, R146 ;  /* 0x000000923b3b7221 */ /* 0x000fc40000010000 */
[C---:B------:R-:W-:Y:S02]  /*0e80*/  FADD.FTZ R73, -R142.reuse, R73 ;  /* 0x000000498e497221 */ /* 0x040fe40000010100 */
[----:B------:R-:W-:Y:S01]  /*0e90*/  FADD.FTZ R75, -R142, R75 ;  /* 0x0000004b8e4b7221 */ /* 0x000fe20000010100 */
[----:B------:R-:W-:Y:S01]  /*0ea0*/  HADD2.F32 R142, -RZ, R106.H0_H0 ;  /* 0x2000006aff8e7230 */ /* 0x000fe20000004100 */
[C---:B------:R-:W-:Y:S02]  /*0eb0*/  FMUL.FTZ R97, R120.reuse, R143 ;  /* 0x0000008f78617220 */ /* 0x040fe40000410000 */
[----:B------:R-:W-:Y:S02]  /*0ec0*/  FFMA.FTZ R56, R67, R146, R56 ;  /* 0x0000009243387223 */ /* 0x000fe40000010038 */
[----:B------:R-:W-:Y:S01]  /*0ed0*/  FMUL.FTZ R115, R120, R115 ;  /* 0x0000007378737220 */ /* 0x000fe20000410000 */
[----:B------:R-:W-:Y:S01]  /*0ee0*/  MOV R64, R102 ;  /* 0x0000006600407202 */ /* 0x000fe20000000f00 */
[----:B------:R-:W-:-:S02]  /*0ef0*/  FMUL.FTZ R141, R123, R108 ;  /* 0x0000006c7b8d7220 */ /* 0x000fc40000410000 */
[----:B------:R-:W-:Y:S02]  /*0f00*/  FADD.FTZ R72, R59, R144 ;  /* 0x000000903b487221 */ /* 0x000fe40000010000 */
[----:B------:R-:W-:Y:S02]  /*0f10*/  FMUL.FTZ R96, R120, R145 ;  /* 0x0000009178607220 */ /* 0x000fe40000410000 */
[----:B------:R-:W-:Y:S01]  /*0f20*/  FFMA.FTZ R56, R97, R144, R56 ;  /* 0x0000009061387223 */ /* 0x000fe20000010038 */
[----:B------:R-:W-:Y:S01]  /*0f30*/  HADD2.F32 R100, -RZ, R100.H0_H0 ;  /* 0x20000064ff647230 */ /* 0x000fe20000004100 */
[----:B------:R-:W-:Y:S02]  /*0f40*/  FADD.FTZ R22, R142, R22 ;  /* 0x000000168e167221 */ /* 0x000fe40000010000 */
[-C--:B------:R-:W-:Y:S02]  /*0f50*/  FFMA.FTZ R6, R115, R142.reuse, R6 ;  /* 0x0000008e73067223 */ /* 0x080fe40000010006 */
[----:B------:R-:W-:-:S02]  /*0f60*/  FMUL.FTZ R142, R89, R142 ;  /* 0x0000008e598e7220 */ /* 0x000fc40000410000 */
[----:B------:R-:W-:Y:S01]  /*0f70*/  FADD.FTZ R59, R72, R141 ;  /* 0x0000008d483b7221 */ /* 0x000fe20000010000 */
[----:B------:R-:W-:Y:S01]  /*0f80*/  SHF.R.U32.HI R58, RZ, 0x10, R105 ;  /* 0x00000010ff3a7819 */ /* 0x000fe20000011669 */
[----:B------:R-:W-:Y:S01]  /*0f90*/  FFMA.FTZ R56, R96, R141, R56 ;  /* 0x0000008d60387223 */ /* 0x000fe20000010038 */
[----:B------:R-:W-:Y:S01]  /*0fa0*/  HADD2.F32 R64, -RZ, R64.H0_H0 ;  /* 0x20000040ff407230 */ /* 0x000fe20000004100 */
[----:B------:R-:W-:Y:S01]  /*0fb0*/  FMUL.FTZ R105, R120, R65 ;  /* 0x0000004178697220 */ /* 0x000fe20000410000 */
[----:B------:R-:W-:Y:S01]  /*0fc0*/  HADD2.F32 R143, -RZ, R98.H0_H0 ;  /* 0x20000062ff8f7230 */ /* 0x000fe20000004100 */
[----:B------:R-:W-:Y:S02]  /*0fd0*/  FADD.FTZ R18, R110, R18 ;  /* 0x000000126e127221 */ /* 0x000fe40000010000 */
[----:B------:R-:W-:Y:S02]  /*0fe0*/  FFMA.FTZ R2, R137, R110, R2 ;  /* 0x0000006e89027223 */ /* 0x000fe40000010002 */
[----:B------:R-:W-:-:S02]  /*0ff0*/  FMUL.FTZ R110, R124, R100 ;  /* 0x000000647c6e7220 */ /* 0x000fc40000410000 */
[----:B------:R-:W-:Y:S02]  /*1000*/  FADD.FTZ R59, R59, R142 ;  /* 0x0000008e3b3b7221 */ /* 0x000fe40000010000 */
[----:B------:R-:W-:Y:S02]  /*1010*/  FMUL.FTZ R109, R120, R109 ;  /* 0x0000006d786d7220 */ /* 0x000fe40000410000 */
[----:B------:R-:W-:Y:S02]  /*1020*/  FFMA.FTZ R56, R115, R142, R56 ;  /* 0x0000008e73387223 */ /* 0x000fe40000010038 */
[----:B------:R-:W-:Y:S02]  /*1030*/  FADD.FTZ R78, R68, R78 ;  /* 0x0000004e444e7221 */ /* 0x000fe40000010000 */
[----:B------:R-:W-:Y:S01]  /*1040*/  FFMA.FTZ R79, R112, R68, R79 ;  /* 0x00000044704f7223 */ /* 0x000fe2000001004f */
[----:B------:R-:W-:Y:S01]  /*1050*/  HADD2.F32 R68, -RZ, R107.H0_H0 ;  /* 0x2000006bff447230 */ /* 0x000fe20000004100 */
        /* <DEDUP_REMOVED lines=23> */
[C---:B------:R-:W-:Y:S02]  /*11d0*/  FMUL.FTZ R101, R120.reuse, R101 ;  /* 0x0000006578657220 */ /* 0x040fe40000410000 */
[----:B------:R-:W-:Y:S02]  /*11e0*/  FFMA.FTZ R56, R103, R102, R56 ;  /* 0x0000006667387223 */ /* 0x000fe40000010038 */
[----:B------:R-:W-:Y:S01]  /*11f0*/  FMUL.FTZ R98, R120, R73 ;  /* 0x0000004978627220 */ /* 0x000fe20000410000 */
[----:B------:R-:W-:Y:S01]  /*1200*/  HADD2.F32 R61, -RZ, R61.H0_H0 ;  /* 0x2000003dff3d7230 */ /* 0x000fe20000004100 */
        /* <DEDUP_REMOVED lines=8> */
[----:B------:R-:W-:Y:S02]  /*1290*/  FADD.FTZ R59, R60, R73 ;  /* 0x000000493c3b7221 */ /* 0x000fe40000010000 */
[----:B------:R-:W-:Y:S02]  /*12a0*/  FMUL.FTZ R71, R120, R71 ;  /* 0x0000004778477220 */ /* 0x000fe40000410000 */
[----:B------:R-:W-:Y:S02]  /*12b0*/  FMUL.FTZ R68, R93, R61 ;  /* 0x0000003d5d447220 */ /* 0x000fe40000410000 */
        /* <DEDUP_REMOVED lines=16> */
[----:B------:R-:W-:Y:S01]  /*13c0*/  LOP3.LUT P1, RZ, R77, 0x1f, RZ, 0xc0, !PT ;  /* 0x0000001f4dff7812 */ /* 0x000fe2000782c0ff */
        /* <DEDUP_REMOVED lines=16> */
.L_x_6407:
        /* <DEDUP_REMOVED lines=18> */
.L_x_6408:
        /* <DEDUP_REMOVED lines=44> */
[C---:B------:R-:W-:Y:S02]  /*18b0*/  FMUL.FTZ R114, R120.reuse, R63 ;  /* 0x0000003f78727220 */ /* 0x040fe40000410000 */
[--C-:B------:R-:W-:Y:S02]  /*18c0*/  FFMA.FTZ R63, R67, R61, R56.reuse ;  /* 0x0000003d433f7223 */ /* 0x100fe40000010038 */
[----:B------:R-:W-:Y:S02]  /*18d0*/  FMUL.FTZ R67, R120, R65 ;  /* 0x0000004178437220 */ /* 0x000fe40000410000 */
[-CC-:B------:R-:W-:Y:S02]  /*18e0*/  FFMA.FTZ R65, R109, R61.reuse, R56.reuse ;  /* 0x0000003d6d417223 */ /* 0x180fe40000010038 */
[----:B------:R-:W-:Y:S02]  /*18f0*/  FFMA.FTZ R57, R140, R61, R56 ;  /* 0x0000003d8c397223 */ /* 0x000fe40000010038 */
[----:B------:R-:W-:-:S02]  /*1900*/  FADD.FTZ R65, R110, -R65 ;  /* 0x800000416e417221 */ /* 0x000fc40000010000 */
[-CC-:B------:R-:W-:Y:S02]  /*1910*/  FFMA.FTZ R105, R105, R61.reuse, R56.reuse ;  /* 0x0000003d69697223 */ /* 0x180fe40000010038 */
[-CC-:B------:R-:W-:Y:S02]  /*1920*/  FFMA.FTZ R104, R104, R61.reuse, R56.reuse ;  /* 0x0000003d68687223 */ /* 0x180fe40000010038 */
[----:B------:R-:W-:Y:S02]  /*1930*/  FADD.FTZ R57, R138, -R57 ;  /* 0x800000398a397221 */ /* 0x000fe40000010000 */
[----:B------:R-:W-:Y:S02]  /*1940*/  FFMA.FTZ R64, R106, R61, R56 ;  /* 0x0000003d6a407223 */ /* 0x000fe40000010038 */
[----:B------:R-:W-:Y:S02]  /*1950*/  FMUL.FTZ R106, R120, R65 ;  /* 0x00000041786a7220 */ /* 0x000fe40000410000 */
[----:B------:R-:W-:-:S02]  /*1960*/  FADD.FTZ R105, R108, -R105 ;  /* 0x800000696c697221 */ /* 0x000fc40000010000 */
[----:B------:R-:W-:Y:S02]  /*1970*/  FADD.FTZ R111, R111, -R104 ;  /* 0x800000686f6f7221 */ /* 0x000fe40000010000 */
[--C-:B------:R-:W-:Y:S02]  /*1980*/  FFMA.FTZ R65, R103, R61, R56.reuse ;  /* 0x0000003d67417223 */ /* 0x100fe40000010038 */
[C---:B------:R-:W-:Y:S02]  /*1990*/  FMUL.FTZ R57, R120.reuse, R57 ;  /* 0x0000003978397220 */ /* 0x040fe40000410000 */
[----:B------:R-:W-:Y:S02]  /*19a0*/  FMUL.FTZ R58, R120, R139 ;  /* 0x0000008b783a7220 */ /* 0x000fe40000410000 */
[-CC-:B------:R-:W-:Y:S02]  /*19b0*/  FFMA.FTZ R98, R98, R61.reuse, R56.reuse ;  /* 0x0000003d62627223 */ /* 0x180fe40000010038 */
[----:B------:R-:W-:-:S02]  /*19c0*/  FFMA.FTZ R136, R136, R61, R56 ;  /* 0x0000003d88887223 */ /* 0x000fc40000010038 */
[----:B------:R-:W-:Y:S02]  /*19d0*/  FADD.FTZ R63, R146, -R63 ;  /* 0x8000003f923f7221 */ /* 0x000fe40000010000 */
[--C-:B------:R-:W-:Y:S02]  /*19e0*/  FFMA.FTZ R115, R115, R61, R56.reuse ;  /* 0x0000003d73737223 */ /* 0x100fe40000010038 */
[C---:B------:R-:W-:Y:S02]  /*19f0*/  FMUL.FTZ R103, R120.reuse, R105 ;  /* 0x0000006978677220 */ /* 0x040fe40000410000 */
[----:B------:R-:W-:Y:S02]  /*1a00*/  FMUL.FTZ R104, R120, R111 ;  /* 0x0000006f78687220 */ /* 0x000fe40000410000 */
[----:B------:R-:W-:Y:S02]  /*1a10*/  FADD.FTZ R65, R102, -R65 ;  /* 0x8000004166417221 */ /* 0x000fe40000010000 */
[----:B------:R-:W-:-:S02]  /*1a20*/  FFMA.FTZ R105, R101, R61, R56 ;  /* 0x0000003d65697223 */ /* 0x000fc40000010038 */
[----:B-----5:R-:W-:Y:S02]  /*1a30*/  @P0 FADD.FTZ R57, R32, R57 ;  /* 0x0000003920390221 */ /* 0x020fe40000010000 */
[----:B------:R-:W-:Y:S02]  /*1a40*/  @P0 FADD.FTZ R58, R33, R58 ;  /* 0x0000003a213a0221 */ /* 0x000fe40000010000 */
[-C--:B------:R-:W-:Y:S02]  /*1a50*/  FFMA.FTZ R74, R74, R61.reuse, R56 ;  /* 0x0000003d4a4a7223 */ /* 0x080fe40000010038 */
[----:B------:R-:W-:Y:S02]  /*1a60*/  FADD.FTZ R111, R99, -R98 ;  /* 0x80000062636f7221 */ /* 0x000fe40000010000 */
[----:B------:R-:W-:Y:S02]  /*1a70*/  FADD.FTZ R59, R113, -R136 ;  /* 0x80000088713b7221 */ /* 0x000fe40000010000 */
[----:B------:R-:W-:-:S02]  /*1a80*/  FFMA.FTZ R97, R97, R61, R56 ;  /* 0x0000003d61617223 */ /* 0x000fc40000010038 */
[-CC-:B------:R-:W-:Y:S02]  /*1a90*/  FFMA.FTZ R96, R96, R61.reuse, R56.reuse ;  /* 0x0000003d60607223 */ /* 0x180fe40000010038 */
[-CC-:B------:R-:W-:Y:S02]  /*1aa0*/  FFMA.FTZ R99, R71, R61.reuse, R56.reuse ;  /* 0x0000003d47637223 */ /* 0x180fe40000010038 */
[----:B------:R-:W-:Y:S02]  /*1ab0*/  FFMA.FTZ R70, R70, R61, R56 ;  /* 0x0000003d46467223 */ /* 0x000fe40000010038 */
[----:B------:R-:W-:Y:S02]  /*1ac0*/  FMUL.FTZ R66, R120, R63 ;  /* 0x0000003f78427220 */ /* 0x000fe40000410000 */
[----:B------:R-:W-:Y:S02]  /*1ad0*/  FADD.FTZ R115, R142, -R115 ;  /* 0x800000738e737221 */ /* 0x000fe40000010000 */
[----:B------:R-:W-:-:S02]  /*1ae0*/  FADD.FTZ R107, R107, -R64 ;  /* 0x800000406b6b7221 */ /* 0x000fc40000010000 */
[----:B------:R-:W-:Y:S02]  /*1af0*/  FFMA.FTZ R61, R75, R61, R56 ;  /* 0x0000003d4b3d7223 */ /* 0x000fe40000010038 */
[----:B------:R-:W-:Y:S02]  /*1b00*/  FMUL.FTZ R102, R120, R65 ;  /* 0x0000004178667220 */ /* 0x000fe40000410000 */
[----:B------:R-:W-:Y:S01]  /*1b10*/  FADD.FTZ R105, R100, -R105 ;  /* 0x8000006964697221 */ /* 0x000fe20000010000 */
[----:B------:R-:W-:Y:S01]  /*1b20*/  @P1 MOV R100, 0x10 ;  /* 0x0000001000641802 */ /* 0x000fe20000000f00 */
[-C--:B------:R-:W-:Y:S02]  /*1b30*/  FMUL.FTZ R62, R57, R121.reuse ;  /* 0x00000079393e7220 */ /* 0x080fe40000410000 */
[----:B------:R-:W-:Y:S02]  /*1b40*/  FMUL.FTZ R60, R58, R121 ;  /* 0x000000793a3c7220 */ /* 0x000fe40000410000 */
[----:B------:R-:W-:Y:S01]  /*1b50*/  FADD.FTZ R65, R73, -R74 ;  /* 0x8000004a49417221 */ /* 0x000fe20000010000 */
[----:B------:R0:W-:Y:S01]  /*1b60*/  F2F.F16.F32 R113, R62 ;  /* 0x0000003e00717304 */ /* 0x0001e20000200800 */
[----:B------:R-:W-:-:S02]  /*1b70*/  FMUL.FTZ R59, R120, R59 ;  /* 0x0000003b783b7220 */ /* 0x000fc40000410000 */
[----:B------:R-:W-:Y:S02]  /*1b80*/  @P0 FADD.FTZ R114, R35, R114 ;  /* 0x0000007223720221 */ /* 0x000fe40000010000 */
[----:B------:R-:W-:Y:S02]  /*1b90*/  @P0 FADD.FTZ R106, R41, R106 ;  /* 0x0000006a296a0221 */ /* 0x000fe40000010000 */
[----:B------:R-:W-:Y:S01]  /*1ba0*/  @P0 FADD.FTZ R66, R37, R66 ;  /* 0x0000004225420221 */ /* 0x000fe20000010000 */
[----:B------:R-:W-:Y:S01]  /*1bb0*/  F2F.F16.F32 R60, R60 ;  /* 0x0000003c003c7304 */ /* 0x000fe20000200800 */
[C---:B------:R-:W-:Y:S02]  /*1bc0*/  FMUL.FTZ R109, R120.reuse, R115 ;  /* 0x00000073786d7220 */ /* 0x040fe40000410000 */
[----:B------:R-:W-:Y:S02]  /*1bd0*/  FMUL.FTZ R107, R120, R107 ;  /* 0x0000006b786b7220 */ /* 0x000fe40000410000 */
[----:B------:R-:W-:-:S02]  /*1be0*/  @P0 FADD.FTZ R104, R43, R104 ;  /* 0x000000682b680221 */ /* 0x000fc40000010000 */
[----:B------:R-:W-:Y:S02]  /*1bf0*/  FADD.FTZ R61, R72, -R61 ;  /* 0x8000003d483d7221 */ /* 0x000fe40000010000 */
[C---:B------:R-:W-:Y:S02]  /*1c00*/  FMUL.FTZ R105, R120.reuse, R105 ;  /* 0x0000006978697220 */ /* 0x040fe40000410000 */
[C---:B------:R-:W-:Y:S02]  /*1c10*/  FMUL.FTZ R110, R120.reuse, R111 ;  /* 0x0000006f786e7220 */ /* 0x040fe40000410000 */
[----:B------:R-:W-:Y:S02]  /*1c20*/  FMUL.FTZ R108, R120, R65 ;  /* 0x00000041786c7220 */ /* 0x000fe40000410000 */
[----:B------:R-:W-:Y:S02]  /*1c30*/  FADD.FTZ R69, R69, -R70 ;  /* 0x8000004645457221 */ /* 0x000fe40000010000 */
[----:B------:R-:W-:-:S02]  /*1c40*/  @P0 FADD.FTZ R59, R34, R59 ;  /* 0x0000003b223b0221 */ /* 0x000fc40000010000 */
[-C--:B0-----:R-:W-:Y:S02]  /*1c50*/  FMUL.FTZ R62, R114, R121.reuse ;  /* 0x00000079723e7220 */ /* 0x081fe40000410000 */
[-C--:B------:R-:W-:Y:S02]  /*1c60*/  FMUL.FTZ R138, R106, R121.reuse ;  /* 0x000000796a8a7220 */ /* 0x080fe40000410000 */
[----:B------:R-:W-:Y:S02]  /*1c70*/  FMUL.FTZ R63, R66, R121 ;  /* 0x00000079423f7220 */ /* 0x000fe40000410000 */
[----:B------:R-:W-:Y:S01]  /*1c80*/  FADD.FTZ R141, R141, -R96 ;  /* 0x800000608d8d7221 */ /* 0x000fe20000010000 */
[----:B------:R-:W0:Y:S01]  /*1c90*/  F2F.F16.F32 R62, R62 ;  /* 0x0000003e003e7304 */ /* 0x000e220000200800 */
[----:B------:R-:W-:Y:S02]  /*1ca0*/  @P0 FADD.FTZ R109, R40, R109 ;  /* 0x0000006d286d0221 */ /* 0x000fe40000010000 */
[----:B------:R-:W-:-:S02]  /*1cb0*/  @P0 FADD.FTZ R107, R42, R107 ;  /* 0x0000006b2a6b0221 */ /* 0x000fc40000010000 */
[----:B------:R-:W-:Y:S02]  /*1cc0*/  FMUL.FTZ R140, R104, R121 ;  /* 0x00000079688c7220 */ /* 0x000fe40000410000 */
[----:B------:R-:W-:Y:S01]  /*1cd0*/  FMUL.FTZ R112, R120, R61 ;  /* 0x0000003d78707220 */ /* 0x000fe20000410000 */
[----:B------:R-:W-:Y:S01]  /*1ce0*/  F2F.F16.F32 R138, R138 ;  /* 0x0000008a008a7304 */ /* 0x000fe20000200800 */
[----:B------:R-:W-:Y:S02]  /*1cf0*/  @P0 FADD.FTZ R67, R36, R67 ;  /* 0x0000004324430221 */ /* 0x000fe40000010000 */
[----:B------:R-:W-:Y:S02]  /*1d00*/  @P0 FADD.FTZ R102, R45, R102 ;  /* 0x000000662d660221 */ /* 0x000fe40000010000 */
[----:B------:R-:W-:Y:S02]  /*1d10*/  @P0 FADD.FTZ R105, R46, R105 ;  /* 0x000000692e690221 */ /* 0x000fe40000010000 */
[----:B------:R-:W-:Y:S01]  /*1d20*/  @P0 FADD.FTZ R110, R49, R110 ;  /* 0x0000006e316e0221 */ /* 0x000fe20000010000 */
[----:B------:R-:W-:Y:S01]  /*1d30*/  F2F.F16.F32 R63, R63 ;  /* 0x0000003f003f7304 */ /* 0x000fe20000200800 */
[----:B------:R-:W-:Y:S01]  /*1d40*/  @P0 FADD.FTZ R108, R47, R108 ;  /* 0x0000006c2f6c0221 */ /* 0x000fe20000010000 */
[----:B0-----:R-:W-:Y:S01]  /*1d50*/  SHF.L.U32 R72, R62, 0x10, RZ ;  /* 0x000000103e487819 */ /* 0x001fe200000006ff */
[----:B------:R-:W-:-:S02]  /*1d60*/  FMUL.FTZ R111, R120, R69 ;  /* 0x00000045786f7220 */ /* 0x000fc40000410000 */
[----:B------:R-:W-:Y:S02]  /*1d70*/  FMUL.FTZ R137, R59, R121 ;  /* 0x000000793b897220 */ /* 0x000fe40000410000 */
[----:B------:R-:W-:Y:S01]  /*1d80*/  FADD.FTZ R97, R144, -R97 ;  /* 0x8000006190617221 */ /* 0x000fe20000010000 */
[----:B------:R-:W0:Y:S01]  /*1d90*/  F2F.F16.F32 R140, R140 ;  /* 0x0000008c008c7304 */ /* 0x000e220000200800 */
[----:B------:R-:W-:Y:S02]  /*1da0*/  FMUL.FTZ R96, R120, R141 ;  /* 0x0000008d78607220 */ /* 0x000fe40000410000 */
[-C--:B------:R-:W-:Y:S02]  /*1db0*/  FMUL.FTZ R139, R109, R121.reuse ;  /* 0x000000796d8b7220 */ /* 0x080fe40000410000 */
[----:B------:R-:W-:Y:S02]  /*1dc0*/  FMUL.FTZ R143, R107, R121 ;  /* 0x000000796b8f7220 */ /* 0x000fe40000410000 */
[----:B------:R-:W-:Y:S01]  /*1dd0*/  FADD.FTZ R99, R68, -R99 ;  /* 0x8000006344637221 */ /* 0x000fe20000010000 */
[----:B------:R-:W1:Y:S01]  /*1de0*/  F2F.F16.F32 R137, R137 ;  /* 0x0000008900897304 */ /* 0x000e620000200800 */
[----:B------:R-:W-:-:S02]  /*1df0*/  @P0 FADD.FTZ R112, R51, R112 ;  /* 0x0000007033700221 */ /* 0x000fc40000010000 */
[-C--:B------:R-:W-:Y:S02]  /*1e00*/  FMUL.FTZ R135, R67, R121.reuse ;  /* 0x0000007943877220 */ /* 0x080fe40000410000 */
[----:B------:R-:W-:Y:S02]  /*1e10*/  @P0 FADD.FTZ R103, R44, R103 ;  /* 0x000000672c670221 */ /* 0x000fe40000010000 */
[-C--:B------:R-:W-:Y:S01]  /*1e20*/  FMUL.FTZ R64, R102, R121.reuse ;  /* 0x0000007966407220 */ /* 0x080fe20000410000 */
[----:B------:R-:W-:Y:S01]  /*1e30*/  F2F.F16.F32 R139, R139 ;  /* 0x0000008b008b7304 */ /* 0x000fe20000200800 */
[-C--:B------:R-:W-:Y:S01]  /*1e40*/  FMUL.FTZ R65, R105, R121.reuse ;  /* 0x0000007969417220 */ /* 0x080fe20000410000 */
[----:B0-----:R-:W-:Y:S01]  /*1e50*/  SHF.L.U32 R140, R140, 0x10, RZ ;  /* 0x000000108c8c7819 */ /* 0x001fe200000006ff */
[-C--:B------:R-:W-:Y:S02]  /*1e60*/  FMUL.FTZ R68, R110, R121.reuse ;  /* 0x000000796e447220 */ /* 0x080fe40000410000 */
[----:B------:R-:W-:-:S02]  /*1e70*/  FMUL.FTZ R56, R108, R121 ;  /* 0x000000796c387220 */ /* 0x000fc40000410000 */
[----:B------:R-:W-:Y:S01]  /*1e80*/  @P0 FADD.FTZ R111, R50, R111 ;  /* 0x0000006f326f0221 */ /* 0x000fe20000010000 */
[----:B------:R-:W-:Y:S01]  /*1e90*/  F2F.F16.F32 R73, R64 ;  /* 0x0000004000497304 */ /* 0x000fe20000200800 */
[C---:B------:R-:W-:Y:S02]  /*1ea0*/  FMUL.FTZ R97, R120.reuse, R97 ;  /* 0x0000006178617220 */ /* 0x040fe40000410000 */
[----:B------:R-:W-:Y:S02]  /*1eb0*/  @P0 FADD.FTZ R96, R39, R96 ;  /* 0x0000006027600221 */ /* 0x000fe40000010000 */
[----:B------:R-:W-:Y:S02]  /*1ec0*/  FMUL.FTZ R115, R120, R99 ;  /* 0x0000006378737220 */ /* 0x000fe40000410000 */
[-C--:B------:R-:W-:Y:S01]  /*1ed0*/  FMUL.FTZ R70, R112, R121.reuse ;  /* 0x0000007970467220 */ /* 0x080fe20000410000 */
[----:B------:R0:W-:Y:S01]  /*1ee0*/  F2F.F16.F32 R71, R65 ;  /* 0x0000004100477304 */ /* 0x0001e20000200800 */
[----:B------:R-:W-:-:S02]  /*1ef0*/  FMUL.FTZ R101, R103, R121 ;  /* 0x0000007967657220 */ /* 0x000fc40000410000 */
[-C--:B------:R-:W-:Y:S02]  /*1f00*/  FMUL.FTZ R69, R111, R121.reuse ;  /* 0x000000796f457220 */ /* 0x080fe40000410000 */
[----:B------:R-:W-:Y:S02]  /*1f10*/  @P0 FADD.FTZ R97, R38, R97 ;  /* 0x0000006126610221 */ /* 0x000fe40000010000 */
[-C--:B------:R-:W-:Y:S01]  /*1f20*/  FMUL.FTZ R136, R96, R121.reuse ;  /* 0x0000007960887220 */ /* 0x080fe20000410000 */
[----:B------:R-:W-:Y:S01]  /*1f30*/  F2F.F16.F32 R143, R143 ;  /* 0x0000008f008f7304 */ /* 0x000fe20000200800 */
[----:B0-----:R-:W-:Y:S01]  /*1f40*/  @P1 MOV R65, 0x10 ;  /* 0x0000001000411802 */ /* 0x001fe20000000f00 */
[----:B------:R-:W-:Y:S01]  /*1f50*/  @P0 FADD.FTZ R115, R48, R115 ;  /* 0x0000007330730221 */ /* 0x000fe20000010000 */
[----:B------:R-:W-:Y:S01]  /*1f60*/  ISETP.GE.AND P0, PT, R130, c[0x0][0x164], PT ;  /* 0x0000590082007a0c */ /* 0x000fe20003f06270 */
[----:B------:R-:W-:Y:S02]  /*1f70*/  FMUL.FTZ R141, R97, R121 ;  /* 0x00000079618d7220 */ /* 0x000fe40000410000 */
[----:B------:R-:W-:-:S02]  /*1f80*/  @P1 IMAD.WIDE.U32 R64, R116, R65, c[0x0][0x258] ;  /* 0x0000960074401625 */ /* 0x000fc400078e0041 */
[----:B------:R0:W-:Y:S02]  /*1f90*/  F2F.F16.F32 R98, R56 ;  /* 0x0000003800627304 */ /* 0x0001e40000200800 */
[----:B------:R-:W-:-:S04]  /*1fa0*/  IMAD.WIDE.U32 R60, R60, 0x10000, RZ ;  /* 0x000100003c3c7825 */ /* 0x000fc800078e00ff */
[----:B------:R-:W-:Y:S01]  /*1fb0*/  FMUL.FTZ R121, R115, R121 ;  /* 0x0000007973797220 */ /* 0x000fe20000410000 */
[----:B------:R-:W-:Y:S01]  /*1fc0*/  LOP3.LUT R60, R60, R113, RZ, 0xfc, !PT ;  /* 0x000000713c3c7212 */ /* 0x000fe200078efcff */
[----:B------:R-:W2:Y:S01]  /*1fd0*/  F2F.F16.F32 R135, R135 ;  /* 0x0000008700877304 */ /* 0x000ea20000200800 */
[----:B0-----:R-:W-:Y:S01]  /*1fe0*/  SEL R56, R57, R52, P3 ;  /* 0x0000003439387207 */ /* 0x001fe20001800000 */
[----:B------:R-:W-:Y:S01]  /*1ff0*/  IMAD.WIDE.U32 R62, R63, 0x10000, RZ ;  /* 0x000100003f3e7825 */ /* 0x000fe200078e00ff */
[----:B------:R-:W-:Y:S01]  /*2000*/  SEL R57, R58, R53, P3 ;  /* 0x000000353a397207 */ /* 0x000fe20001800000 */
[----:B------:R-:W-:Y:S01]  /*2010*/  HFMA2.MMA R113, -RZ, RZ, 0, 4.76837158203125e-07 ;  /* 0x00000008ff717435 */ /* 0x000fe200000001ff */
[----:B------:R-:W-:Y:S02]  /*2020*/  SEL R58, R59, R54, P3 ;  /* 0x000000363b3a7207 */ /* 0x000fe40001800000 */
[----:B------:R-:W-:Y:S01]  /*2030*/  SEL R59, R114, R55, P3 ;  /* 0x00000037723b7207 */ /* 0x000fe20001800000 */
[----:B------:R-:W0:Y:S01]  /*2040*/  F2F.F16.F32 R68, R68 ;  /* 0x0000004400447304 */ /* 0x000e220000200800 */
[----:B-1----:R-:W-:-:S03]  /*2050*/  LOP3.LUT R61, R61, R72, R137, 0xfe, !PT ;  /* 0x000000483d3d7212 */ /* 0x002fc600078efe89 */
[----:B------:R1:W-:Y:S04]  /*2060*/  @P1 STG.E.128 [R64.64], R56 ;  /* 0x0000003840001986 */ /* 0x0003e8000c101d04 */
[----:B------:R3:W4:Y:S01]  /*2070*/  F2F.F16.F32 R99, R70 ;  /* 0x0000004600637304 */ /* 0x0007220000200800 */
[----:B--2---:R-:W-:Y:S02]  /*2080*/  LOP3.LUT R74, R62, R135, RZ, 0xfc, !PT ;  /* 0x000000873e4a7212 */ /* 0x004fe400078efcff */
[----:B------:R-:W-:Y:S02]  /*2090*/  @P1 MOV R135, 0x10 ;  /* 0x0000001000871802 */ /* 0x000fe40000000f00 */
[----:B------:R-:W-:-:S03]  /*20a0*/  SEL R62, R105, R54, P3 ;  /* 0x00000036693e7207 */ /* 0x000fc60001800000 */
[----:B------:R-:W2:Y:S01]  /*20b0*/  F2F.F16.F32 R101, R101 ;  /* 0x0000006500657304 */ /* 0x000ea20000200800 */
[----:B---3--:R-:W-:Y:S01]  /*20c0*/  SHF.L.U32 R70, R98, 0x10, RZ ;  /* 0x0000001062467819 */ /* 0x008fe200000006ff */
[----:B------:R-:W-:Y:S01]  /*20d0*/  @P1 IMAD.WIDE.U32 R134, R134, R135, c[0x0][0x258] ;  /* 0x0000960086861625 */ /* 0x000fe200078e0087 */
[----:B------:R-:W-:-:S03]  /*20e0*/  IADD3 R98, R116, 0x80, RZ ;  /* 0x0000008074627810 */ /* 0x000fc60007ffe0ff */
[----:B-1----:R-:W-:Y:S01]  /*20f0*/  IMAD.WIDE.U32 R58, R138, 0x10000, RZ ;  /* 0x000100008a3a7825 */ /* 0x002fe200078e00ff */
[----:B------:R-:W-:Y:S01]  /*2100*/  SEL R64, R67, R52, P3 ;  /* 0x0000003443407207 */ /* 0x000fe20001800000 */
[----:B------:R-:W1:Y:S01]  /*2110*/  F2F.F16.F32 R69, R69 ;  /* 0x0000004500457304 */ /* 0x000e620000200800 */
[----:B------:R-:W-:Y:S01]  /*2120*/  SEL R65, R66, R53, P3 ;  /* 0x0000003542417207 */ /* 0x000fe20001800000 */
[----:B------:R-:W-:Y:S01]  /*2130*/  IMAD.WIDE.U32 R56, R73, 0x10000, RZ ;  /* 0x0001000049387825 */ /* 0x000fe200078e00ff */
[----:B------:R-:W-:Y:S02]  /*2140*/  LOP3.LUT R73, R59, R140, R143, 0xfe, !PT ;  /* 0x0000008c3b497212 */ /* 0x000fe400078efe8f */
[----:B------:R-:W-:Y:S01]  /*2150*/  LOP3.LUT R72, R58, R139, RZ, 0xfc, !PT ;  /* 0x0000008b3a487212 */ /* 0x000fe200078efcff */
[----:B0-----:R-:W-:Y:S01]  /*2160*/  IMAD.WIDE.U32 R58, R68, 0x10000, RZ ;  /* 0x00010000443a7825 */ /* 0x001fe200078e00ff */
[----:B----4-:R-:W-:Y:S01]  /*2170*/  SHF.L.U32 R68, R99, 0x10, RZ ;  /* 0x0000001063447819 */ /* 0x010fe200000006ff */
[----:B------:R-:W0:Y:S01]  /*2180*/  F2F.F16.F32 R136, R136 ;  /* 0x0000008800887304 */ /* 0x000e220000200800 */
[----:B------:R-:W-:Y:S01]  /*2190*/  LOP3.LUT R71, R57, R70, R71, 0xfe, !PT ;  /* 0x0000004639477212 */ /* 0x000fe200078efe47 */
[----:B------:R-:W-:Y:S01]  /*21a0*/  IMAD.WIDE.U32 R98, R113, R98, c[0x0][0x248] ;  /* 0x0000920071627625 */ /* 0x000fe200078e0062 */
[----:B--2---:R-:W-:-:S02]  /*21b0*/  LOP3.LUT R70, R56, R101, RZ, 0xfc, !PT ;  /* 0x0000006538467212 */ /* 0x004fc400078efcff */
[----:B------:R-:W-:Y:S01]  /*21c0*/  SEL R66, R97, R54, P3 ;  /* 0x0000003661427207 */ /* 0x000fe20001800000 */
[----:B------:R-:W-:Y:S01]  /*21d0*/  IMAD.WIDE.U32 R56, R116, R113, c[0x0][0x248] ;  /* 0x0000920074387625 */ /* 0x000fe200078e0071 */
[----:B------:R-:W-:Y:S01]  /*21e0*/  SEL R67, R96, R55, P3 ;  /* 0x0000003760437207 */ /* 0x000fe20001800000 */
[----:B------:R-:W2:Y:S01]  /*21f0*/  F2F.F16.F32 R141, R141 ;  /* 0x0000008d008d7304 */ /* 0x000ea20000200800 */
[----:B-1----:R-:W-:Y:S01]  /*2200*/  LOP3.LUT R69, R59, R68, R69, 0xfe, !PT ;  /* 0x000000443b457212 */ /* 0x002fe200078efe45 */
[----:B------:R-:W-:Y:S01]  /*2210*/  @P1 IMAD.WIDE.U32 R100, R133, R100, c[0x0][0x258] ;  /* 0x0000960085641625 */ /* 0x000fe200078e0064 */
[----:B------:R-:W-:Y:S01]  /*2220*/  @P1 MOV R59, 0x10 ;  /* 0x00000010003b1802 */ /* 0x000fe20000000f00 */
[----:B------:R1:W-:Y:S01]  /*2230*/  STG.E.64 [R56.64], R60 ;  /* 0x0000003c38007986 */ /* 0x0003e2000c101b04 */
[----:B------:R-:W-:-:S03]  /*2240*/  IADD3 R96, R116, 0x100, RZ ;  /* 0x0000010074607810 */ /* 0x000fc60007ffe0ff */
[----:B------:R-:W3:Y:S01]  /*2250*/  F2F.F16.F32 R121, R121 ;  /* 0x0000007900797304 */ /* 0x000ee20000200800 */
[----:B0-----:R-:W-:Y:S01]  /*2260*/  SHF.L.U32 R136, R136, 0x10, RZ ;  /* 0x0000001088887819 */ /* 0x001fe200000006ff */
[----:B------:R0:W-:Y:S01]  /*2270*/  @P1 STG.E.128 [R134.64], R64 ;  /* 0x0000004086001986 */ /* 0x0001e2000c101d04 */
[----:B------:R-:W-:Y:S01]  /*2280*/  @P1 IMAD.WIDE.U32 R132, R132, R59, c[0x0][0x258] ;  /* 0x0000960084841625 */ /* 0x000fe200078e003b */
[----:B------:R-:W-:-:S03]  /*2290*/  SEL R59, R104, R55, P3 ;  /* 0x00000037683b7207 */ /* 0x000fc60001800000 */
[----:B------:R-:W-:Y:S01]  /*22a0*/  IMAD.WIDE.U32 R96, R113, R96, c[0x0][0x248] ;  /* 0x0000920071607625 */ /* 0x000fe200078e0060 */
[----:B--2---:R-:W-:Y:S02]  /*22b0*/  LOP3.LUT R75, R63, R136, R141, 0xfe, !PT ;  /* 0x000000883f4b7212 */ /* 0x004fe400078efe8d */
[-C--:B-1----:R-:W-:Y:S02]  /*22c0*/  SEL R56, R109, R52.reuse, P3 ;  /* 0x000000346d387207 */ /* 0x082fe40001800000 */
[----:B------:R-:W-:Y:S01]  /*22d0*/  SEL R57, R106, R53, P3 ;  /* 0x000000356a397207 */ /* 0x000fe20001800000 */
[----:B------:R-:W-:Y:S01]  /*22e0*/  STG.E.64 [R98.64], R74 ;  /* 0x0000004a62007986 */ /* 0x000fe2000c101b04 */
[----:B------:R-:W-:Y:S02]  /*22f0*/  SEL R60, R103, R52, P3 ;  /* 0x00000034673c7207 */ /* 0x000fe40001800000 */
[----:B---3--:R-:W-:Y:S02]  /*2300*/  LOP3.LUT R68, R58, R121, RZ, 0xfc, !PT ;  /* 0x000000793a447212 */ /* 0x008fe400078efcff */
[----:B------:R-:W-:-:S02]  /*2310*/  SEL R58, R107, R54, P3 ;  /* 0x000000366b3a7207 */ /* 0x000fc40001800000 */
[C---:B0-----:R-:W-:Y:S02]  /*2320*/  IADD3 R64, R116.reuse, 0x180, RZ ;  /* 0x0000018074407810 */ /* 0x041fe40007ffe0ff */
[----:B------:R-:W-:Y:S01]  /*2330*/  @P1 MOV R66, 0x10 ;  /* 0x0000001000421802 */ /* 0x000fe20000000f00 */
[----:B------:R0:W-:Y:S01]  /*2340*/  @P1 STG.E.128 [R100.64], R56 ;  /* 0x0000003864001986 */ /* 0x0001e2000c101d04 */
[----:B------:R-:W-:Y:S01]  /*2350*/  IADD3 R116, R116, 0x200, RZ ;  /* 0x0000020074747810 */ /* 0x000fe20007ffe0ff */
[----:B------:R-:W-:Y:S01]  /*2360*/  IMAD.WIDE.U32 R64, R113, R64, c[0x0][0x248] ;  /* 0x0000920071407625 */ /* 0x000fe200078e0040 */
[----:B------:R-:W-:Y:S01]  /*2370*/  SEL R61, R102, R53, P3 ;  /* 0x00000035663d7207 */ /* 0x000fe20001800000 */
[----:B------:R1:W-:Y:S01]  /*2380*/  STG.E.64 [R96.64], R72 ;  /* 0x0000004860007986 */ /* 0x0003e2000c101b04 */
[----:B------:R-:W-:Y:S02]  /*2390*/  SEL R63, R108, R55, P3 ;  /* 0x000000376c3f7207 */ /* 0x000fe40001800000 */
[----:B------:R-:W-:-:S02]  /*23a0*/  SEL R52, R115, R52, P3 ;  /* 0x0000003473347207 */ /* 0x000fc40001800000 */
[----:B------:R-:W-:Y:S01]  /*23b0*/  SEL R53, R110, R53, P3 ;  /* 0x000000356e357207 */ /* 0x000fe20001800000 */
[----:B------:R1:W-:Y:S01]  /*23c0*/  @P1 STG.E.128 [R132.64], R60 ;  /* 0x0000003c84001986 */ /* 0x0003e2000c101d04 */
[----:B------:R-:W-:Y:S02]  /*23d0*/  SEL R54, R111, R54, P3 ;  /* 0x000000366f367207 */ /* 0x000fe40001800000 */
[----:B------:R-:W-:Y:S01]  /*23e0*/  SEL R55, R112, R55, P3 ;  /* 0x0000003770377207 */ /* 0x000fe20001800000 */
[----:B------:R1:W-:Y:S01]  /*23f0*/  STG.E.64 [R64.64], R70 ;  /* 0x0000004640007986 */ /* 0x0003e2000c101b04 */
[----:B------:R-:W-:Y:S01]  /*2400*/  SEL R135, RZ, 0x1, P2 ;  /* 0x00000001ff877807 */ /* 0x000fe20001000000 */
[----:B0-----:R-:W-:-:S04]  /*2410*/  @P1 IMAD.WIDE.U32 R56, R131, R66, c[0x0][0x258] ;  /* 0x0000960083381625 */ /* 0x001fc800078e0042 */
[----:B------:R-:W-:Y:S01]  /*2420*/  IMAD.WIDE.U32 R58, R113, R116, c[0x0][0x248] ;  /* 0x00009200713a7625 */ /* 0x000fe200078e0074 */
[----:B------:R1:W-:Y:S04]  /*2430*/  @P1 STG.E.128 [R56.64], R52 ;  /* 0x0000003438001986 */ /* 0x0003e8000c101d04 */
[----:B------:R1:W-:Y:S02]  /*2440*/  STG.E.64 [R58.64], R68 ;  /* 0x000000443a007986 */ /* 0x0003e4000c101b04 */
[----:B-1----:R-:W-:Y:S01]  /*2450*/  @P0 CALL.REL.NOINC `(.L_x_6405) ;  /* 0x0000001000000944 */ /* 0x002fe20003c00000 */
[----:B------:R-:W-:Y:S05]  /*2460*/  BRA `(.L_x_6406) ;  /* 0xffffe15000007947 */ /* 0x000fea000383ffff */
.L_x_6405:
        /* <DEDUP_REMOVED lines=30> */
.L_x_6402:
        /* <DEDUP_REMOVED lines=19> */
.L_x_6403:
[----:B------:R-:W-:Y:S01]  /*2780*/  HFMA2.MMA R60, -RZ, RZ, 0, 9.5367431640625e-07 ;  /* 0x00000010ff3c7435 */ /* 0x000fe200000001ff */
[----:B------:R-:W-:-:S02]  /*2790*/  MOV R59, R61 ;  /* 0x0000003d003b7202 */ /* 0x000fc40000000f00 */
[----:B------:R-:W-:Y:S02]  /*27a0*/  MOV R62, 0x1f ;  /* 0x0000001f003e7802 */ /* 0x000fe40000000f00 */
[----:B------:R-:W-:Y:S02]  /*27b0*/  MOV R65, 0xffffffff ;  /* 0xffffffff00417802 */ /* 0x000fe40000000f00 */
[----:B------:R-:W-:Y:S02]  /*27c0*/  MOV R56, 0x27e0 ;  /* 0x000027e000387802 */ /* 0x000fe40000000f00 */
[----:B-----5:R-:W-:Y:S05]  /*27d0*/  CALL.REL.NOINC `($__internal_121_$__cuda_sm70_shflsync_down_p) ;  /* 0x0000046000007944 */ /* 0x020fea0003c00000 */
[----:B-1----:R-:W-:Y:S01]  /*27e0*/  MOV R58, R59 ;  /* 0x0000003b003a7202 */ /* 0x002fe20000000f00 */
[----:B0-----:R-:W-:Y:S05]  /*27f0*/  BRA `(.L_x_6407) ;  /* 0xffffecd000007947 */ /* 0x001fea000383ffff */
.L_x_6404:
[----:B------:R-:W-:Y:S01]  /*2800*/  HFMA2.MMA R60, -RZ, RZ, 0, 9.5367431640625e-07 ;  /* 0x00000010ff3c7435 */ /* 0x000fe200000001ff */
[----:B------:R-:W-:Y:S02]  /*2810*/  MOV R59, R63 ;  /* 0x0000003f003b7202 */ /* 0x000fe40000000f00 */
[----:B------:R-:W-:Y:S02]  /*2820*/  MOV R62, 0x1f ;  /* 0x0000001f003e7802 */ /* 0x000fe40000000f00 */
[----:B------:R-:W-:-:S02]  /*2830*/  MOV R65, 0xffffffff ;  /* 0xffffffff00417802 */ /* 0x000fc40000000f00 */
[----:B------:R-:W-:Y:S02]  /*2840*/  MOV R56, 0x2860 ;  /* 0x0000286000387802 */ /* 0x000fe40000000f00 */
[----:B01---5:R-:W-:Y:S05]  /*2850*/  CALL.REL.NOINC `($__internal_121_$__cuda_sm70_shflsync_down_p) ;  /* 0x000003e000007944 */ /* 0x023fea0003c00000 */
[----:B------:R-:W-:Y:S01]  /*2860*/  FADD.FTZ R61, R61, R58 ;  /* 0x0000003a3d3d7221 */ /* 0x000fe20000010000 */
[----:B0-----:R-:W-:Y:S01]  /*2870*/  HFMA2.MMA R60, -RZ, RZ, 0, 4.76837158203125e-07 ;  /* 0x00000008ff3c7435 */ /* 0x001fe200000001ff */
[----:B-1----:R-:W-:Y:S01]  /*2880*/  FADD.FTZ R64, R63, R59 ;  /* 0x0000003b3f407221 */ /* 0x002fe20000010000 */
[----:B------:R-:W-:Y:S02]  /*2890*/  MOV R62, 0x1f ;  /* 0x0000001f003e7802 */ /* 0x000fe40000000f00 */
[----:B------:R-:W-:Y:S02]  /*28a0*/  MOV R65, 0xffffffff ;  /* 0xffffffff00417802 */ /* 0x000fe40000000f00 */
[----:B------:R-:W-:Y:S02]  /*28b0*/  MOV R59, R61 ;  /* 0x0000003d003b7202 */ /* 0x000fe40000000f00 */
[----:B------:R-:W-:Y:S02]  /*28c0*/  MOV R56, 0x28e0 ;  /* 0x000028e000387802 */ /* 0x000fe40000000f00 */
[----:B------:R-:W-:Y:S05]  /*28d0*/  CALL.REL.NOINC `($__internal_121_$__cuda_sm70_shflsync_down_p) ;  /* 0x0000036000007944 */ /* 0x000fea0003c00000 */
[----:B0-----:R-:W-:Y:S01]  /*28e0*/  HFMA2.MMA R60, -RZ, RZ, 0, 4.76837158203125e-07 ;  /* 0x00000008ff3c7435 */ /* 0x001fe200000001ff */
[----:B-1----:R-:W-:-:S02]  /*28f0*/  MOV R58, R59 ;  /* 0x0000003b003a7202 */ /* 0x002fc40000000f00 */
[----:B------:R-:W-:Y:S02]  /*2900*/  MOV R59, R64 ;  /* 0x00000040003b7202 */ /* 0x000fe40000000f00 */
[----:B------:R-:W-:Y:S02]  /*2910*/  MOV R62, 0x1f ;  /* 0x0000001f003e7802 */ /* 0x000fe40000000f00 */
[----:B------:R-:W-:Y:S02]  /*2920*/  MOV R65, 0xffffffff ;  /* 0xffffffff00417802 */ /* 0x000fe40000000f00 */
[----:B------:R-:W-:Y:S02]  /*2930*/  MOV R56, 0x2950 ;  /* 0x0000295000387802 */ /* 0x000fe40000000f00 */
[----:B------:R-:W-:Y:S05]  /*2940*/  CALL.REL.NOINC `($__internal_121_$__cuda_sm70_shflsync_down_p) ;  /* 0x000002f000007944 */ /* 0x000fea0003c00000 */
[----:B------:R-:W-:Y:S01]  /*2950*/  FADD.FTZ R61, R58, R61 ;  /* 0x0000003d3a3d7221 */ /* 0x000fe20000010000 */
[----:B0-----:R-:W-:Y:S01]  /*2960*/  HFMA2.MMA R60, -RZ, RZ, 0, 2.384185791015625e-07 ;  /* 0x00000004ff3c7435 */ /* 0x001fe200000001ff */
[----:B-1----:R-:W-:Y:S01]  /*2970*/  FADD.FTZ R64, R64, R59 ;  /* 0x0000003b40407221 */ /* 0x002fe20000010000 */
[----:B------:R-:W-:Y:S02]  /*2980*/  MOV R62, 0x1f ;  /* 0x0000001f003e7802 */ /* 0x000fe40000000f00 */
[----:B------:R-:W-:-:S02]  /*2990*/  MOV R65, 0xffffffff ;  /* 0xffffffff00417802 */ /* 0x000fc40000000f00 */
[----:B------:R-:W-:Y:S02]  /*29a0*/  MOV R59, R61 ;  /* 0x0000003d003b7202 */ /* 0x000fe40000000f00 */
[----:B------:R-:W-:Y:S02]  /*29b0*/  MOV R56, 0x29d0 ;  /* 0x000029d000387802 */ /* 0x000fe40000000f00 */
[----:B------:R-:W-:Y:S05]  /*29c0*/  CALL.REL.NOINC `($__internal_121_$__cuda_sm70_shflsync_down_p) ;  /* 0x0000027000007944 */ /* 0x000fea0003c00000 */
[----:B0-----:R-:W-:Y:S01]  /*29d0*/  HFMA2.MMA R60, -RZ, RZ, 0, 2.384185791015625e-07 ;  /* 0x00000004ff3c7435 */ /* 0x001fe200000001ff */
[----:B-1----:R-:W-:Y:S02]  /*29e0*/  MOV R58, R59 ;  /* 0x0000003b003a7202 */ /* 0x002fe40000000f00 */
[----:B------:R-:W-:Y:S02]  /*29f0*/  MOV R59, R64 ;  /* 0x00000040003b7202 */ /* 0x000fe40000000f00 */
[----:B------:R-:W-:Y:S02]  /*2a00*/  MOV R62, 0x1f ;  /* 0x0000001f003e7802 */ /* 0x000fe40000000f00 */
[----:B------:R-:W-:Y:S02]  /*2a10*/  MOV R65, 0xffffffff ;  /* 0xffffffff00417802 */ /* 0x000fe40000000f00 */
[----:B------:R-:W-:-:S02]  /*2a20*/  MOV R56, 0x2a40 ;  /* 0x00002a4000387802 */ /* 0x000fc40000000f00 */
[----:B------:R-:W-:Y:S05]  /*2a30*/  CALL.REL.NOINC `($__internal_121_$__cuda_sm70_shflsync_down_p) ;  /* 0x0000020000007944 */ /* 0x000fea0003c00000 */
[----:B------:R-:W-:Y:S01]  /*2a40*/  FADD.FTZ R61, R58, R61 ;  /* 0x0000003d3a3d7221 */ /* 0x000fe20000010000 */
[----:B0-----:R-:W-:Y:S01]  /*2a50*/  HFMA2.MMA R60, -RZ, RZ, 0, 1.1920928955078125e-07 ;  /* 0x00000002ff3c7435 */ /* 0x001fe200000001ff */
[----:B-1----:R-:W-:Y:S01]  /*2a60*/  FADD.FTZ R64, R64, R59 ;  /* 0x0000003b40407221 */ /* 0x002fe20000010000 */
[----:B------:R-:W-:-:S02]  /*2a70*/  MOV R62, 0x1f ;  /* 0x0000001f003e7802 */ /* 0x000fc40000000f00 */
[----:B------:R-:W-:Y:S02]  /*2a80*/  MOV R65, 0xffffffff ;  /* 0xffffffff00417802 */ /* 0x000fe40000000f00 */
[----:B------:R-:W-:Y:S02]  /*2a90*/  MOV R59, R61 ;  /* 0x0000003d003b7202 */ /* 0x000fe40000000f00 */
[----:B------:R-:W-:Y:S02]  /*2aa0*/  MOV R56, 0x2ac0 ;  /* 0x00002ac000387802 */ /* 0x000fe40000000f00 */
[----:B------:R-:W-:Y:S05]  /*2ab0*/  CALL.REL.NOINC `($__internal_121_$__cuda_sm70_shflsync_down_p) ;  /* 0x0000018000007944 */ /* 0x000fea0003c00000 */
[----:B0-----:R-:W-:Y:S01]  /*2ac0*/  HFMA2.MMA R60, -RZ, RZ, 0, 1.1920928955078125e-07 ;  /* 0x00000002ff3c7435 */ /* 0x001fe200000001ff */
[----:B-1----:R-:W-:Y:S02]  /*2ad0*/  MOV R58, R59 ;  /* 0x0000003b003a7202 */ /* 0x002fe40000000f00 */
[----:B------:R-:W-:Y:S02]  /*2ae0*/  MOV R59, R64 ;  /* 0x00000040003b7202 */ /* 0x000fe40000000f00 */
[----:B------:R-:W-:Y:S02]  /*2af0*/  MOV R62, 0x1f ;  /* 0x0000001f003e7802 */ /* 0x000fe40000000f00 */
[----:B------:R-:W-:-:S02]  /*2b00*/  MOV R65, 0xffffffff ;  /* 0xffffffff00417802 */ /* 0x000fc40000000f00 */
[----:B------:R-:W-:Y:S02]  /*2b10*/  MOV R56, 0x2b30 ;  /* 0x00002b3000387802 */ /* 0x000fe40000000f00 */
[----:B------:R-:W-:Y:S05]  /*2b20*/  CALL.REL.NOINC `($__internal_121_$__cuda_sm70_shflsync_down_p) ;  /* 0x0000011000007944 */ /* 0x000fea0003c00000 */
[----:B------:R-:W-:Y:S01]  /*2b30*/  FADD.FTZ R61, R58, R61 ;  /* 0x0000003d3a3d7221 */ /* 0x000fe20000010000 */
[----:B0-----:R-:W-:Y:S01]  /*2b40*/  HFMA2.MMA R60, -RZ, RZ, 0, 5.9604644775390625e-08 ;  /* 0x00000001ff3c7435 */ /* 0x001fe200000001ff */
[----:B-1----:R-:W-:Y:S01]  /*2b50*/  FADD.FTZ R63, R64, R59 ;  /* 0x0000003b403f7221 */ /* 0x002fe20000010000 */
[----:B------:R-:W-:Y:S02]  /*2b60*/  MOV R62, 0x1f ;  /* 0x0000001f003e7802 */ /* 0x000fe40000000f00 */
[----:B------:R-:W-:Y:S02]  /*2b70*/  MOV R65, 0xffffffff ;  /* 0xffffffff00417802 */ /* 0x000fe40000000f00 */
[----:B------:R-:W-:Y:S02]  /*2b80*/  MOV R59, R61 ;  /* 0x0000003d003b7202 */ /* 0x000fe40000000f00 */
[----:B------:R-:W-:Y:S02]  /*2b90*/  MOV R56, 0x2bb0 ;  /* 0x00002bb000387802 */ /* 0x000fe40000000f00 */
[----:B------:R-:W-:Y:S05]  /*2ba0*/  CALL.REL.NOINC `($__internal_121_$__cuda_sm70_shflsync_down_p) ;  /* 0x0000009000007944 */ /* 0x000fea0003c00000 */
[----:B0-----:R-:W-:Y:S01]  /*2bb0*/  HFMA2.MMA R60, -RZ, RZ, 0, 5.9604644775390625e-08 ;  /* 0x00000001ff3c7435 */ /* 0x001fe200000001ff */
[----:B-1----:R-:W-:-:S02]  /*2bc0*/  MOV R64, R59 ;  /* 0x0000003b00407202 */ /* 0x002fc40000000f00 */
[----:B------:R-:W-:Y:S02]  /*2bd0*/  MOV R59, R63 ;  /* 0x0000003f003b7202 */ /* 0x000fe40000000f00 */
[----:B------:R-:W-:Y:S02]  /*2be0*/  MOV R62, 0x1f ;  /* 0x0000001f003e7802 */ /* 0x000fe40000000f00 */
[----:B------:R-:W-:Y:S02]  /*2bf0*/  MOV R65, 0xffffffff ;  /* 0xffffffff00417802 */ /* 0x000fe40000000f00 */
[----:B------:R-:W-:Y:S02]  /*2c00*/  MOV R56, 0x2c20 ;  /* 0x00002c2000387802 */ /* 0x000fe40000000f00 */
[----:B------:R-:W-:Y:S05]  /*2c10*/  CALL.REL.NOINC `($__internal_121_$__cuda_sm70_shflsync_down_p) ;  /* 0x0000002000007944 */ /* 0x000fea0003c00000 */
[----:B-1----:R-:W-:Y:S01]  /*2c20*/  MOV R56, R59 ;  /* 0x0000003b00387202 */ /* 0x002fe20000000f00 */
[----:B0-----:R-:W-:Y:S05]  /*2c30*/  BRA `(.L_x_6408) ;  /* 0xffffe9b000007947 */ /* 0x001fea000383ffff */
        .weak           $__internal_121_$__cuda_sm70_shflsync_down_p
        .type           $__internal_121_$__cuda_sm70_shflsync_down_p,@function
        .size           $__internal_121_$__cuda_sm70_shflsync_down_p,(.L_x_9865 - $__internal_121_$__cuda_sm70_shflsync_down_p)
$__internal_121_$__cuda_sm70_shflsync_down_p:
[----:B------:R-:W-:Y:S01]  /*2c40*/  HFMA2.MMA R57, -RZ, RZ, 0, 0 ;  /* 0x00000000ff397435 */ /* 0x000fe200000001ff */
[----:B------:R-:W-:Y:S04]  /*2c50*/  WARPSYNC R65 ;  /* 0x0000004100007348 */ /* 0x000fe80003800000 */
[----:B------:R0:W1:Y:S01]  /*2c60*/  SHFL.DOWN PT, R59, R59, R60, R62 ;  /* 0x0800003c3b3b7389 */ /* 0x00006200000e003e */
[----:B------:R-:W-:Y:S05]  /*2c70*/  RET.REL.NODEC R56 `(_ZN10layer_norm13ln_bwd_kernelINS_13Kernel_traitsI6__halfS2_fS2_fjLj2560ELj1ELj1ELj4ELj8ENS_18Kernel_traits_baseILj2560ES2_S2_fS2_fjLj128EEEEELb0ELb0ELb0ELb1EEEvNS_9BwdParamsE) ;  /* 0xffffd38038007950 */ /* 0x000fea0003c3ffff */
.L_x_6409:
        /* <DEDUP_REMOVED lines=16> */
.L_x_9865:


//--------------------- .text._ZN10layer_norm13ln_bwd_kernelINS_13Kernel_traitsI6__halfS2_fS2_fjLj2560ELj1ELj1ELj4ELj8ENS_18Kernel_traits_baseILj2560ES2_S2_fS2_fjLj128EEEEELb0ELb0ELb1ELb0EEEvNS_9BwdParamsE --------------------------
	.section	.text._ZN10layer_norm13ln_bwd_kernelINS_13Kernel_traitsI6__halfS2_fS2_fjLj2560ELj1ELj1ELj4ELj8ENS_18Kernel_traits_baseILj2560ES2_S2_fS2_fjLj128EEEEELb0ELb0ELb1ELb0EEEvNS_9BwdParamsE,"ax",@progbits
	.sectioninfo	@"SHI_REGISTERS=152"
	.align	128
        .global         _ZN10layer_norm13ln_bwd_kernelINS_13Kernel_traitsI6__halfS2_fS2_fjLj2560ELj1ELj1ELj4ELj8ENS_18Kernel_traits_baseILj2560ES2_S2_fS2_fjLj128EEEEELb0ELb0ELb1ELb0EEEvNS_9BwdParamsE
        .type           _ZN10layer_norm13ln_bwd_kernelINS_13Kernel_traitsI6__halfS2_fS2_fjLj2560ELj1ELj1ELj4ELj8ENS_18Kernel_traits_baseILj2560ES2_S2_fS2_fjLj128EEEEELb0ELb0ELb1ELb0EEEvNS_9BwdParamsE,@function
        .size           _ZN10layer_norm13ln_bwd_kernelINS_13Kernel_traitsI6__halfS2_fS2_fjLj2560ELj1ELj1ELj4ELj8ENS_18Kernel_traits_baseILj2560ES2_S2_fS2_fjLj128EEEEELb0ELb0ELb1ELb0EEEvNS_9BwdParamsE,(.L_x_9866 - _ZN10layer_norm13ln_bwd_kernelINS_13Kernel_traitsI6__halfS2_fS2_fjLj2560ELj1ELj1ELj4ELj8ENS_18Kernel_traits_baseILj2560ES2_S2_fS2_fjLj128EEEEELb0ELb0ELb1ELb0EEEvNS_9BwdParamsE)
        .other          _ZN10layer_norm13ln_bwd_kernelINS_13Kernel_traitsI6__halfS2_fS2_fjLj2560ELj1ELj1ELj4ELj8ENS_18Kernel_traits_baseILj2560ES2_S2_fS2_fjLj128EEEEELb0ELb0ELb1ELb0EEEvNS_9BwdParamsE,@"STO_CUDA_ENTRY STV_DEFAULT"
_ZN10layer_norm13ln_bwd_kernelINS_13Kernel_traitsI6__halfS2_fS2_fjLj2560ELj1ELj1ELj4ELj8ENS_18Kernel_traits_baseILj2560ES2_S2_fS2_fjLj128EEEEELb0ELb0ELb1ELb0EEEvNS_9BwdParamsE:
.text._ZN10layer_norm13ln_bwd_kernelINS_13Kernel_traitsI6__halfS2_fS2_fjLj2560ELj1ELj1ELj4ELj8ENS_18Kernel_traits_baseILj2560ES2_S2_fS2_fjLj128EEEEELb0ELb0ELb1ELb0EEEvNS_9BwdParamsE:
        /* <DEDUP_REMOVED lines=61> */
[----:B-----5:R-:W-:Y:S01]  /*03d0*/  IMAD.MOV.U32 R23, RZ, RZ, R4 ;  /* 0x000000ffff177224 */ /* 0x020fe200078e0004 */
        /* <DEDUP_REMOVED lines=12> */
[--C-:B------:R-:W-:Y:S01]  /*04a0*/  SHF.R.U64 R3, R8, 0x10, R9.reuse ;  /* 0x0000001008037819 */ /* 0x100fe20000001209 */
[----:B------:R-:W-:Y:S01]  /*04b0*/  IMAD.MOV.U32 R61, RZ, RZ, RZ ;  /* 0x000000ffff3d7224 */ /* 0x000fe200078e00ff */
        /* <DEDUP_REMOVED lines=27> */
.L_x_6494:
        /* <DEDUP_REMOVED lines=13> */
[----:B------:R-:W-:Y:S02]  /*0740*/  LEA.HI R104, R123, R104, RZ, 0x2 ;  /* 0x000000687b687211 */ /* 0x000fe400078f10ff */
[----:B------:R-:W-:Y:S02]  /*0750*/  MOV R123, 0x10 ;  /* 0x00000010007b7802 */ /* 0x000fe40000000f00 */
        /* <DEDUP_REMOVED lines=12> */
.L_x_6415:
[----:B------:R-:W-:Y:S02]  /*0820*/  IADD3 R88, R104, 0x80, RZ ;  /* 0x0000008068587810 */ /* 0x000fe40007ffe0ff */
.L_x_6414:
[----:B------:R-:W-:Y:S05]  /*0830*/  BSYNC B1 ;  /* 0x0000000000017941 */ /* 0x000fea0003800000 */
.L_x_6413:
[----:B------:R-:W-:Y:S01]  /*0840*/  BSSY B1, `(.L_x_6416) ;  /* 0x0000008000017945 */ /* 0x000fe20003800000 */
[----:B------:R-:W-:Y:S05]  /*0850*/  @!P0 BRA `(.L_x_6417) ;  /* 0x0000006000008947 */ /* 0x000fea0003800000 */
[----:B------:R-:W-:-:S04]  /*0860*/  ISETP.NE.U32.AND P4, PT, RZ, c[0x0][0x218], PT ;  /* 0x00008600ff007a0c */ /* 0x000fc80003f85070 */
[----:B------:R-:W-:-:S13]  /*0870*/  ISETP.NE.AND.EX P4, PT, RZ, c[0x0][0x21c], PT, P4 ;  /* 0x00008700ff007a0c */ /* 0x000fda0003f85340 */
[----:B------:R-:W-:Y:S05]  /*0880*/  @!P4 BRA `(.L_x_6418) ;  /* 0x000000200000c947 */ /* 0x000fea0003800000 */
[----:B------:R-:W-:-:S06]  /*0890*/  IMAD.WIDE.U32 R68, R88, R123, c[0x0][0x218] ;  /* 0x0000860058447625 */ /* 0x000fcc00078e007b */
[----:B------:R-:W5:Y:S02]  /*08a0*/  LDG.E.128 R68, [R68.64] ;  /* 0x0000000444447981 */ /* 0x000f64000c1e1d00 */
.L_x_6418:
[----:B------:R-:W-:Y:S02]  /*08b0*/  IADD3 R88, R88, 0x80, RZ ;  /* 0x0000008058587810 */ /* 0x000fe40007ffe0ff */
.L_x_6417:
[----:B------:R-:W-:Y:S05]  /*08c0*/  BSYNC B1 ;  /* 0x0000000000017941 */ /* 0x000fea0003800000 */
.L_x_6416:
[----:B------:R-:W-:Y:S01]  /*08d0*/  BSSY B1, `(.L_x_6419) ;  /* 0x0000008000017945 */ /* 0x000fe20003800000 */
[----:B------:R-:W-:Y:S05]  /*08e0*/  @!P1 BRA `(.L_x_6420) ;  /* 0x0000006000009947 */ /* 0x000fea0003800000 */
[----:B------:R-:W-:-:S04]  /*08f0*/  ISETP.NE.U32.AND P4, PT, RZ, c[0x0][0x218], PT ;  /* 0x00008600ff007a0c */ /* 0x000fc80003f85070 */
[----:B------:R-:W-:-:S13]  /*0900*/  ISETP.NE.AND.EX P4, PT, RZ, c[0x0][0x21c], PT, P4 ;  /* 0x00008700ff007a0c */ /* 0x000fda0003f85340 */
[----:B------:R-:W-:Y:S05]  /*0910*/  @!P4 BRA `(.L_x_6421) ;  /* 0x000000200000c947 */ /* 0x000fea0003800000 */
[----:B------:R-:W-:-:S06]  /*0920*/  IMAD.WIDE.U32 R72, R88, R123, c[0x0][0x218] ;  /* 0x0000860058487625 */ /* 0x000fcc00078e007b */
[----:B------:R-:W5:Y:S02]  /*0930*/  LDG.E.128 R72, [R72.64] ;  /* 0x0000000448487981 */ /* 0x000f64000c1e1d00 */
.L_x_6421:
[----:B------:R-:W-:Y:S02]  /*0940*/  IADD3 R88, R88, 0x80, RZ ;  /* 0x0000008058587810 */ /* 0x000fe40007ffe0ff */
.L_x_6420:
[----:B------:R-:W-:Y:S05]  /*0950*/  BSYNC B1 ;  /* 0x0000000000017941 */ /* 0x000fea0003800000 */
.L_x_6419:
[----:B------:R-:W-:Y:S01]  /*0960*/  BSSY B1, `(.L_x_6422) ;  /* 0x0000008000017945 */ /* 0x000fe20003800000 */
[----:B------:R-:W-:Y:S05]  /*0970*/  @!P2 BRA `(.L_x_6423) ;  /* 0x000000600000a947 */ /* 0x000fea0003800000 */
[----:B------:R-:W-:-:S04]  /*0980*/  ISETP.NE.U32.AND P4, PT, RZ, c[0x0][0x218], PT ;  /* 0x00008600ff007a0c */ /* 0x000fc80003f85070 */
[----:B------:R-:W-:-:S13]  /*0990*/  ISETP.NE.AND.EX P4, PT, RZ, c[0x0][0x21c], PT, P4 ;  /* 0x00008700ff007a0c */ /* 0x000fda0003f85340 */
[----:B------:R-:W-:Y:S05]  /*09a0*/  @!P4 BRA `(.L_x_6424) ;  /* 0x000000200000c947 */ /* 0x000fea0003800000 */
[----:B------:R-:W-:-:S06]  /*09b0*/  IMAD.WIDE.U32 R76, R88, R123, c[0x0][0x218] ;  /* 0x00008600584c7625 */ /* 0x000fcc00078e007b */
[----:B------:R-:W5:Y:S02]  /*09c0*/  LDG.E.128 R76, [R76.64] ;  /* 0x000000044c4c7981 */ /* 0x000f64000c1e1d00 */
.L_x_6424:
[----:B------:R-:W-:Y:S02]  /*09d0*/  IADD3 R88, R88, 0x80, RZ ;  /* 0x0000008058587810 */ /* 0x000fe40007ffe0ff */
.L_x_6423:
[----:B------:R-:W-:Y:S05]  /*09e0*/  BSYNC B1 ;  /* 0x0000000000017941 */ /* 0x000fea0003800000 */
.L_x_6422:
        /* <DEDUP_REMOVED lines=8> */
.L_x_6412:
        /* <DEDUP_REMOVED lines=22> */
[C---:B--2---:R-:W-:Y:S02]  /*0bd0*/  FADD.FTZ R89, -R105.reuse, R89 ;  /* 0x0000005969597221 */ /* 0x044fe40000010100 */
[C---:B------:R-:W-:Y:S02]  /*0be0*/  FADD.FTZ R107, -R105.reuse, R90 ;  /* 0x0000005a696b7221 */ /* 0x040fe40000010100 */
[C---:B------:R-:W-:Y:S02]  /*0bf0*/  FADD.FTZ R91, -R105.reuse, R91 ;  /* 0x0000005b695b7221 */ /* 0x040fe40000010100 */
[----:B---3--:R-:W-:Y:S01]  /*0c00*/  IMAD.MOV.U32 R108, RZ, RZ, R94 ;  /* 0x000000ffff6c7224 */ /* 0x008fe200078e005e */
[--C-:B------:R-:W-:Y:S01]  /*0c10*/  SHF.R.U64 R112, R94, 0x10, R95.reuse ;  /* 0x000000105e707819 */ /* 0x100fe2000000125f */
[--C-:B------:R-:W-:Y:S01]  /*0c20*/  IMAD.MOV.U32 R109, RZ, RZ, R95.reuse ;  /* 0x000000ffff6d7224 */ /* 0x100fe200078e005f */
[----:B------:R-:W-:Y:S01]  /*0c30*/  SHF.R.U32.HI R111, RZ, 0x10, R95 ;  /* 0x00000010ff6f7819 */ /* 0x000fe2000001165f */
[----:B------:R-:W-:Y:S01]  /*0c40*/  FADD.FTZ R95, -R105, R88 ;  /* 0x00000058695f7221 */ /* 0x000fe20000010100 */
[----:B------:R-:W-:-:S03]  /*0c50*/  HADD2.F32 R110, -RZ, R108.H0_H0 ;  /* 0x2000006cff6e7230 */ /* 0x000fc60000004100 */
[C---:B------:R-:W-:Y:S01]  /*0c60*/  FMUL.FTZ R105, R2.reuse, R95 ;  /* 0x0000005f02697220 */ /* 0x040fe20000410000 */
[----:B------:R-:W-:Y:S01]  /*0c70*/  HADD2.F32 R88, -RZ, R112.H0_H0 ;  /* 0x20000070ff587230 */ /* 0x000fe20000004100 */
[----:B------:R-:W-:Y:S02]  /*0c80*/  FMUL.FTZ R106, R2, R89 ;  /* 0x00000059026a7220 */ /* 0x000fe40000410000 */
[----:B------:R-:W-:Y:S02]  /*0c90*/  FADD.FTZ R40, R40, R110 ;  /* 0x0000006e28287221 */ /* 0x000fe40000010000 */
[-C--:B------:R-:W-:Y:S02]  /*0ca0*/  FFMA.FTZ R60, R105, R110.reuse, R60 ;  /* 0x0000006e693c7223 */ /* 0x080fe4000001003c */
[----:B------:R-:W-:Y:S01]  /*0cb0*/  FMUL.FTZ R110, R23, R110 ;  /* 0x0000006e176e7220 */ /* 0x000fe20000410000 */
[----:B------:R-:W-:Y:S01]  /*0cc0*/  HADD2.F32 R112, -RZ, R109.H0_H0 ;  /* 0x2000006dff707230 */ /* 0x000fe20000004100 */
[----:B------:R-:W-:-:S02]  /*0cd0*/  FMUL.FTZ R107, R2, R107 ;  /* 0x0000006b026b7220 */ /* 0x000fc40000410000 */
[----:B------:R-:W-:Y:S02]  /*0ce0*/  FADD.FTZ R41, R41, R88 ;  /* 0x0000005829297221 */ /* 0x000fe40000010000 */
[-C--:B------:R-:W-:Y:S02]  /*0cf0*/  FFMA.FTZ R61, R106, R88.reuse, R61 ;  /* 0x000000586a3d7223 */ /* 0x080fe4000001003d */
[----:B------:R-:W-:Y:S02]  /*0d00*/  FMUL.FTZ R109, R22, R88 ;  /* 0x00000058166d7220 */ /* 0x000fe40000410000 */
[----:B------:R-:W-:Y:S02]  /*0d10*/  FADD.FTZ R88, RZ, R110 ;  /* 0x0000006eff587221 */ /* 0x000fe40000010000 */
[----:B------:R-:W-:Y:S01]  /*0d20*/  FFMA.FTZ R89, R105, R110, RZ ;  /* 0x0000006e69597223 */ /* 0x000fe200000100ff */
        /* <DEDUP_REMOVED lines=14> */
.L_x_6427:
[----:B0-----:R-:W-:Y:S05]  /*0e10*/  BSYNC B1 ;  /* 0x0000000000017941 */ /* 0x001fea0003800000 */
.L_x_6426:
        /* <DEDUP_REMOVED lines=17> */
[--C-:B------:R-:W-:Y:S01]  /*0f30*/  SHF.R.U64 R120, R92, 0x10, R93.reuse ;  /* 0x000000105c787819 */ /* 0x100fe2000000125d */
[--C-:B------:R-:W-:Y:S01]  /*0f40*/  IMAD.MOV.U32 R117, RZ, RZ, R93.reuse ;  /* 0x000000ffff757224 */ /* 0x100fe200078e005d */
[----:B------:R-:W-:Y:S01]  /*0f50*/  SHF.R.U32.HI R119, RZ, 0x10, R93 ;  /* 0x00000010ff777819 */ /* 0x000fe2000001165d */
[----:B------:R-:W-:-:S02]  /*0f60*/  FADD.FTZ R89, -R118, R89 ;  /* 0x0000005976597221 */ /* 0x000fc40000010100 */
[C---:B------:R-:W-:Y:S02]  /*0f70*/  FADD.FTZ R93, -R118.reuse, R90 ;  /* 0x0000005a765d7221 */ /* 0x040fe40000010100 */
[----:B------:R-:W-:Y:S01]  /*0f80*/  FADD.FTZ R91, -R118, R91 ;  /* 0x0000005b765b7221 */ /* 0x000fe20000010100 */
[----:B------:R-:W-:Y:S01]  /*0f90*/  HADD2.F32 R118, -RZ, R116.H0_H0 ;  /* 0x20000074ff767230 */ /* 0x000fe20000004100 */
[C---:B------:R-:W-:Y:S01]  /*0fa0*/  FMUL.FTZ R113, R2.reuse, R113 ;  /* 0x0000007102717220 */ /* 0x040fe20000410000 */
[----:B------:R-:W-:Y:S01]  /*0fb0*/  HADD2.F32 R88, -RZ, R120.H0_H0 ;  /* 0x20000078ff587230 */ /* 0x000fe20000004100 */
[----:B0-----:R-:W-:Y:S02]  /*0fc0*/  FMUL.FTZ R114, R2, R89 ;  /* 0x0000005902727220 */ /* 0x001fe40000410000 */
        /* <DEDUP_REMOVED lines=9> */
[----:B------:R-:W-:Y:S01]  /*1060*/  FFMA.FTZ R94, R113, R118, R94 ;  /* 0x00000076715e7223 */ /* 0x000fe2000001005e */
[----:B------:R-:W-:Y:S01]  /*1070*/  HADD2.F32 R119, -RZ, R119.H0_H0 ;  /* 0x20000077ff777230 */ /* 0x000fe20000004100 */
        /* <DEDUP_REMOVED lines=13> */
.L_x_6429:
[----:B------:R-:W-:Y:S05]  /*1150*/  BSYNC B1 ;  /* 0x0000000000017941 */ /* 0x000fea0003800000 */
.L_x_6428:
        /* <DEDUP_REMOVED lines=51> */
.L_x_6431:
[----:B0-----:R-:W-:Y:S05]  /*1490*/  BSYNC B1 ;  /* 0x0000000000017941 */ /* 0x001fea0003800000 */
.L_x_6430:
        /* <DEDUP_REMOVED lines=20> */
[----:B------:R-:W-:Y:S01]  /*15e0*/  HADD2.F32 R136, -RZ, R134.H0_H0 ;  /* 0x20000086ff887230 */ /* 0x000fe20000004100 */
[----:B------:R-:W-:-:S02]  /*15f0*/  FADD.FTZ R89, -R131, R89 ;  /* 0x0000005983597221 */ /* 0x000fc40000010100 */
[C---:B------:R-:W-:Y:S02]  /*1600*/  FADD.FTZ R149, -R131.reuse, R90 ;  /* 0x0000005a83957221 */ /* 0x040fe40000010100 */
[----:B------:R-:W-:Y:S02]  /*1610*/  FADD.FTZ R91, -R131, R91 ;  /* 0x0000005b835b7221 */ /* 0x000fe40000010100 */
[C---:B------:R-:W-:Y:S01]  /*1620*/  FMUL.FTZ R131, R2.reuse, R133 ;  /* 0x0000008502837220 */ /* 0x040fe20000410000 */
        /* <DEDUP_REMOVED lines=26> */
.L_x_6433:
[----:B0-----:R-:W-:Y:S05]  /*17d0*/  BSYNC B1 ;  /* 0x0000000000017941 */ /* 0x001fea0003800000 */
.L_x_6432:
[----:B------:R-:W-:-:S13]  /*17e0*/  ISETP.GE.U32.AND P4, PT, R98, 0x280, PT ;  /* 0x000002806200780c */ /* 0x000fda0003f86070 */
[----:B------:R-:W-:Y:S05]  /*17f0*/  @!P4 BRA `(.L_x_6425) ;  /* 0x000002f00000c947 */ /* 0x000fea0003800000 */
[----:B------:R-:W-:Y:S01]  /*1800*/  HFMA2.MMA R92, -RZ, RZ, 0, 4.76837158203125e-07 ;  /* 0x00000008ff5c7435 */ /* 0x000fe200000001ff */
[----:B------:R-:W-:Y:S01]  /*1810*/  IMAD.WIDE.U32 R88, R148, R123, c[0x0][0x188] ;  /* 0x0000620094587625 */ /* 0x000fe200078e007b */
[----:B------:R-:W-:-:S05]  /*1820*/  ISETP.NE.AND P4, PT, R96, RZ, PT ;  /* 0x000000ff6000720c */ /* 0x000fca0003f85270 */
[----:B------:R-:W2:Y:S03]  /*1830*/  LDG.E.128 R88, [R88.64] ;  /* 0x0000000458587981 */ /* 0x000ea6000c1e1d00 */
[----:B------:R-:W-:-:S06]  /*1840*/  IMAD.WIDE.U32 R92, R147, R92, c[0x0][0x208] ;  /* 0x00008200935c7625 */ /* 0x000fcc00078e005c */
[----:B------:R-:W3:Y:S01]  /*1850*/  LDG.E.64 R92, [R92.64] ;  /* 0x000000045c5c7981 */ /* 0x000ee2000c1e1b00 */
[----:B-----5:R-:W-:Y:S02]  /*1860*/  FSEL R140, R122, RZ, !P4 ;  /* 0x000000ff7a8c7208 */ /* 0x020fe40006000000 */
[----:B------:R-:W-:-:S04]  /*1870*/  ISETP.NE.U32.AND P4, PT, RZ, c[0x0][0x218], PT ;  /* 0x00008600ff007a0c */ /* 0x000fc80003f85070 */
[----:B------:R-:W-:-:S13]  /*1880*/  ISETP.NE.AND.EX P4, PT, RZ, c[0x0][0x21c], PT, P4 ;  /* 0x00008700ff007a0c */ /* 0x000fda0003f85340 */
[----:B------:R-:W-:-:S05]  /*1890*/  @P4 IMAD.WIDE.U32 R122, R148, R123, c[0x0][0x218] ;  /* 0x00008600947a4625 */ /* 0x000fca00078e007b */
[----:B------:R0:W5:Y:S01]  /*18a0*/  @P4 LDG.E.128 R80, [R122.64] ;  /* 0x000000047a504981 */ /* 0x000162000c1e1d00 */
[C---:B--2---:R-:W-:Y:S02]  /*18b0*/  FADD.FTZ R139, -R140.reuse, R88 ;  /* 0x000000588c8b7221 */ /* 0x044fe40000010100 */
[----:B------:R-:W-:Y:S02]  /*18c0*/  FADD.FTZ R89, -R140, R89 ;  /* 0x000000598c597221 */ /* 0x000fe40000010100 */
[----:B---3--:R-:W-:Y:S01]  /*18d0*/  IMAD.MOV.U32 R141, RZ, RZ, R92 ;  /* 0x000000ffff8d7224 */ /* 0x008fe200078e005c */
[--C-:B------:R-:W-:Y:S01]  /*18e0*/  SHF.R.U64 R143, R92, 0x10, R93.reuse ;  /* 0x000000105c8f7819 */ /* 0x100fe2000000125d */
[--C-:B------:R-:W-:Y:S01]  /*18f0*/  IMAD.MOV.U32 R142, RZ, RZ, R93.reuse ;  /* 0x000000ffff8e7224 */ /* 0x100fe200078e005d */
[----:B------:R-:W-:Y:S02]  /*1900*/  SHF.R.U32.HI R92, RZ, 0x10, R93 ;  /* 0x00000010ff5c7819 */ /* 0x000fe4000001165d */
[----:B------:R-:W-:Y:S01]  /*1910*/  HADD2.F32 R88, -RZ, R141.H0_H0 ;  /* 0x2000008dff587230 */ /* 0x000fe20000004100 */
[C---:B------:R-:W-:Y:S01]  /*1920*/  FADD.FTZ R93, -R140.reuse, R90 ;  /* 0x0000005a8c5d7221 */ /* 0x040fe20000010100 */
[----:B------:R-:W-:Y:S01]  /*1930*/  HADD2.F32 R143, -RZ, R143.H0_H0 ;  /* 0x2000008fff8f7230 */ /* 0x000fe20000004100 */
[----:B------:R-:W-:Y:S01]  /*1940*/  FADD.FTZ R91, -R140, R91 ;  /* 0x0000005b8c5b7221 */ /* 0x000fe20000010100 */
[----:B------:R-:W-:Y:S01]  /*1950*/  HADD2.F32 R144, -RZ, R142.H0_H0 ;  /* 0x2000008eff907230 */ /* 0x000fe20000004100 */
[----:B------:R-:W-:-:S02]  /*1960*/  FMUL.FTZ R139, R2, R139 ;  /* 0x0000008b028b7220 */ /* 0x000fc40000410000 */
[C---:B------:R-:W-:Y:S02]  /*1970*/  FMUL.FTZ R140, R2.reuse, R89 ;  /* 0x00000059028c7220 */ /* 0x040fe40000410000 */
[-C--:B------:R-:W-:Y:S02]  /*1980*/  FMUL.FTZ R142, R7, R88.reuse ;  /* 0x00000058078e7220 */ /* 0x080fe40000410000 */
        /* <DEDUP_REMOVED lines=22> */
.L_x_6425:
[----:B0-----:R-:W-:Y:S05]  /*1af0*/  BSYNC B0 ;  /* 0x0000000000007941 */ /* 0x001fea0003800000 */
.L_x_6411:
[----:B------:R-:W-:Y:S02]  /*1b00*/  LOP3.LUT P4, RZ, R3, 0xff, RZ, 0xc0, !PT ;  /* 0x000000ff03ff7812 */ /* 0x000fe4000788c0ff */
[----:B------:R-:W-:-:S04]  /*1b10*/  SHF.R.U32.HI R90, RZ, 0x5, R99 ;  /* 0x00000005ff5a7819 */ /* 0x000fc80000011663 */
[----:B------:R-:W-:-:S07]  /*1b20*/  LOP3.LUT R147, R90, 0x7fffffc, RZ, 0xc0, !PT ;  /* 0x07fffffc5a937812 */ /* 0x000fce00078ec0ff */
[----:B------:R-:W-:Y:S02]  /*1b30*/  @!P4 IADD3 R147, R147, 0x4, RZ ;  /* 0x000000049393c810 */ /* 0x000fe40007ffe0ff */
[----:B------:R-:W-:Y:S01]  /*1b40*/  LOP3.LUT P4, RZ, R99, 0x1f, RZ, 0xc0, !PT ;  /* 0x0000001f63ff7812 */ /* 0x000fe2000788c0ff */
[----:B------:R-:W-:Y:S10]  /*1b50*/  BRA.DIV ~URZ, `(.L_x_6434) ;  /* 0x000020e27f007947 */ /* 0x000ff4000b800000 */
[----:B------:R0:W1:Y:S02]  /*1b60*/  SHFL.DOWN PT, R92, R95, 0x10, 0x1f ;  /* 0x0a001f005f5c7f89 */ /* 0x00006400000e0000 */
.L_x_6495:
        /* <DEDUP_REMOVED lines=18> */
.L_x_6496:
        /* <DEDUP_REMOVED lines=52> */
.L_x_6439:
[----:B------:R-:W-:Y:S05]  /*1fd0*/  BSYNC B1 ;  /* 0x0000000000017941 */ /* 0x000fea0003800000 */
.L_x_6438:
        /* <DEDUP_REMOVED lines=11> */
.L_x_6441:
[----:B------:R-:W-:Y:S05]  /*2090*/  BSYNC B1 ;  /* 0x0000000000017941 */ /* 0x000fea0003800000 */
.L_x_6440:
        /* <DEDUP_REMOVED lines=9> */
.L_x_6443:
[----:B------:R-:W-:Y:S05]  /*2130*/  BSYNC B1 ;  /* 0x0000000000017941 */ /* 0x000fea0003800000 */
.L_x_6442:
        /* <DEDUP_REMOVED lines=9> */
.L_x_6445:
[----:B------:R-:W-:Y:S05]  /*21d0*/  BSYNC B1 ;  /* 0x0000000000017941 */ /* 0x000fea0003800000 */
.L_x_6444:
        /* <DEDUP_REMOVED lines=8> */
[----:B------:R-:W-:Y:S02]  /*2260*/  @P4 F2FP.PACK_AB R91, RZ, R91 ;  /* 0x0000005bff5b423e */ /* 0x000fe400000000ff */
[----:B------:R-:W-:-:S02]  /*2270*/  @P4 F2FP.PACK_AB R90, RZ, R90 ;  /* 0x0000005aff5a423e */ /* 0x000fc400000000ff */
[----:B------:R-:W-:Y:S02]  /*2280*/  @P4 F2FP.PACK_AB R95, RZ, R95 ;  /* 0x0000005fff5f423e */ /* 0x000fe400000000ff */
[----:B------:R-:W-:Y:S02]  /*2290*/  @P4 F2FP.PACK_AB R94, RZ, R94 ;  /* 0x0000005eff5e423e */ /* 0x000fe400000000ff */
        /* <DEDUP_REMOVED lines=16> */
.L_x_6447:
[----:B------:R-:W-:Y:S05]  /*23a0*/  BSYNC B1 ;  /* 0x0000000000017941 */ /* 0x000fea0003800000 */
.L_x_6446:
[----:B------:R-:W-:Y:S02]  /*23b0*/  IADD3 R104, R104, 0x80, RZ ;  /* 0x0000008068687810 */ /* 0x000fe40007ffe0ff */
[----:B------:R-:W-:Y:S02]  /*23c0*/  IADD3 R0, R0, 0x80, RZ ;  /* 0x0000008000007810 */ /* 0x000fe40007ffe0ff */
.L_x_6437:
[----:B------:R-:W-:Y:S05]  /*23d0*/  BSYNC B0 ;  /* 0x0000000000007941 */ /* 0x000fea0003800000 */
.L_x_6436:
        /* <DEDUP_REMOVED lines=22> */
.L_x_6451:
[----:B------:R-:W-:Y:S05]  /*2540*/  BSYNC B1 ;  /* 0x0000000000017941 */ /* 0x000fea0003800000 */
.L_x_6450:
        /* <DEDUP_REMOVED lines=11> */
.L_x_6453:
[----:B------:R-:W-:Y:S05]  /*2600*/  BSYNC B1 ;  /* 0x0000000000017941 */ /* 0x000fea0003800000 */
.L_x_6452:
        /* <DEDUP_REMOVED lines=9> */
.L_x_6455:
[----:B------:R-:W-:Y:S05]  /*26a0*/  BSYNC B1 ;  /* 0x0000000000017941 */ /* 0x000fea0003800000 */
.L_x_6454:
        /* <DEDUP_REMOVED lines=9> */
.L_x_6457:
[----:B------:R-:W-:Y:S05]  /*2740*/  BSYNC B1 ;  /* 0x0000000000017941 */ /* 0x000fea0003800000 */
.L_x_6456:
        /* <DEDUP_REMOVED lines=28> */
.L_x_6459:
[----:B------:R-:W-:Y:S05]  /*2910*/  BSYNC B1 ;  /* 0x0000000000017941 */ /* 0x000fea0003800000 */
.L_x_6458:
[----:B------:R-:W-:Y:S02]  /*2920*/  IADD3 R104, R104, 0x80, RZ ;  /* 0x0000008068687810 */ /* 0x000fe40007ffe0ff */
[----:B------:R-:W-:Y:S02]  /*2930*/  IADD3 R0, R0, 0x80, RZ ;  /* 0x0000008000007810 */ /* 0x000fe40007ffe0ff */
.L_x_6449:
[----:B------:R-:W-:Y:S05]  /*2940*/  BSYNC B0 ;  /* 0x0000000000007941 */ /* 0x000fea0003800000 */
.L_x_6448:
        /* <DEDUP_REMOVED lines=22> */
.L_x_6463:
[----:B------:R-:W-:Y:S05]  /*2ab0*/  BSYNC B1 ;  /* 0x0000000000017941 */ /* 0x000fea0003800000 */
.L_x_6462:
        /* <DEDUP_REMOVED lines=11> */
.L_x_6465:
[----:B------:R-:W-:Y:S05]  /*2b70*/  BSYNC B1 ;  /* 0x0000000000017941 */ /* 0x000fea0003800000 */
.L_x_6464:
        /* <DEDUP_REMOVED lines=9> */
.L_x_6467:
[----:B------:R-:W-:Y:S05]  /*2c10*/  BSYNC B1 ;  /* 0x0000000000017941 */ /* 0x000fea0003800000 */
.L_x_6466:
        /* <DEDUP_REMOVED lines=9> */
.L_x_6469:
[----:B------:R-:W-:Y:S05]  /*2cb0*/  BSYNC B1 ;  /* 0x0000000000017941 */ /* 0x000fea0003800000 */
.L_x_6468:
        /* <DEDUP_REMOVED lines=28> */
.L_x_6471:
[----:B------:R-:W-:Y:S05]  /*2e80*/  BSYNC B1 ;  /* 0x0000000000017941 */ /* 0x000fea0003800000 */
.L_x_6470:
[----:B------:R-:W-:Y:S02]  /*2e90*/  IADD3 R104, R104, 0x80, RZ ;  /* 0x0000008068687810 */ /* 0x000fe40007ffe0ff */
[----:B------:R-:W-:Y:S02]  /*2ea0*/  IADD3 R0, R0, 0x80, RZ ;  /* 0x0000008000007810 */ /* 0x000fe40007ffe0ff */
.L_x_6461:
[----:B------:R-:W-:Y:S05]  /*2eb0*/  BSYNC B0 ;  /* 0x0000000000007941 */ /* 0x000fea0003800000 */
.L_x_6460:
        /* <DEDUP_REMOVED lines=22> */
.L_x_6475:
[----:B------:R-:W-:Y:S05]  /*3020*/  BSYNC B1 ;  /* 0x0000000000017941 */ /* 0x000fea0003800000 */
.L_x_6474:
        /* <DEDUP_REMOVED lines=11> */
.L_x_6477:
[----:B------:R-:W-:Y:S05]  /*30e0*/  BSYNC B1 ;  /* 0x0000000000017941 */ /* 0x000fea0003800000 */
.L_x_6476:
        /* <DEDUP_REMOVED lines=9> */
.L_x_6479:
[----:B------:R-:W-:Y:S05]  /*3180*/  BSYNC B1 ;  /* 0x0000000000017941 */ /* 0x000fea0003800000 */
.L_x_6478:
        /* <DEDUP_REMOVED lines=9> */
.L_x_6481:
[----:B------:R-:W-:Y:S05]  /*3220*/  BSYNC B1 ;  /* 0x0000000000017941 */ /* 0x000fea0003800000 */
.L_x_6480:
        /* <DEDUP_REMOVED lines=28> */
.L_x_6483:
[----:B------:R-:W-:Y:S05]  /*33f0*/  BSYNC B1 ;  /* 0x0000000000017941 */ /* 0x000fea0003800000 */
.L_x_6482:
[----:B------:R-:W-:Y:S02]  /*3400*/  IADD3 R104, R104, 0x80, RZ ;  /* 0x0000008068687810 */ /* 0x000fe40007ffe0ff */
[----:B------:R-:W-:Y:S02]  /*3410*/  IADD3 R0, R0, 0x80, RZ ;  /* 0x0000008000007810 */ /* 0x000fe40007ffe0ff */
.L_x_6473:
[----:B------:R-:W-:Y:S05]  /*3420*/  BSYNC B0 ;  /* 0x0000000000007941 */ /* 0x000fea0003800000 */
.L_x_6472:
        /* <DEDUP_REMOVED lines=23> */
.L_x_6487:
[----:B------:R-:W-:Y:S05]  /*35a0*/  BSYNC B1 ;  /* 0x0000000000017941 */ /* 0x000fea0003800000 */
.L_x_6486:
        /* <DEDUP_REMOVED lines=11> */
.L_x_6489:
[----:B------:R-:W-:Y:S05]  /*3660*/  BSYNC B1 ;  /* 0x0000000000017941 */ /* 0x000fea0003800000 */
.L_x_6488:
        /* <DEDUP_REMOVED lines=9> */
.L_x_6491:
[----:B------:R-:W-:Y:S05]  /*3700*/  BSYNC B1 ;  /* 0x0000000000017941 */ /* 0x000fea0003800000 */
.L_x_6490:
        /* <DEDUP_REMOVED lines=8> */
.L_x_6493:
[----:B------:R-:W-:Y:S05]  /*3790*/  BSYNC B1 ;  /* 0x0000000000017941 */ /* 0x000fea0003800000 */
.L_x_6492:
        /* <DEDUP_REMOVED lines=8> */
[----:B------:R-:W-:Y:S02]  /*3820*/  @P4 F2FP.PACK_AB R91, RZ, R91 ;  /* 0x0000005bff5b423e */ /* 0x000fe400000000ff */
[----:B------:R-:W-:-:S02]  /*3830*/  @P4 F2FP.PACK_AB R90, RZ, R90 ;  /* 0x0000005aff5a423e */ /* 0x000fc400000000ff */
[----:B------:R-:W-:Y:S02]  /*3840*/  @P4 F2FP.PACK_AB R95, RZ, R95 ;  /* 0x0000005fff5f423e */ /* 0x000fe400000000ff */
[----:B------:R-:W-:Y:S02]  /*3850*/  @P4 F2FP.PACK_AB R94, RZ, R94 ;  /* 0x0000005eff5e423e */ /* 0x000fe400000000ff */
[----:B------:R-:W-:Y:S02]  /*3860*/  @P4 PRMT R100, R91, 0x7610, R100 ;  /* 0x000076105b644816 */ /* 0x000fe40000000064 */
[----:B------:R-:W-:Y:S02]  /*3870*/  @P3 MOV R89, 0x10 ;  /* 0x0000001000593802 */ /* 0x000fe40000000f00 */
        /* <DEDUP_REMOVED lines=14> */
.L_x_6485:
[----:B------:R-:W-:Y:S05]  /*3960*/  BSYNC B0 ;  /* 0x0000000000007941 */ /* 0x000fea0003800000 */
.L_x_6484:
[----:B------:R-:W-:Y:S02]  /*3970*/  IADD3 R97, R97, c[0x0][0x160], RZ ;  /* 0x0000580061617a10 */ /* 0x000fe40007ffe0ff */
[----:B------:R-:W-:Y:S02]  /*3980*/  LOP3.LUT P4, RZ, R3, 0xff, RZ, 0xc0, !PT ;  /* 0x000000ff03ff7812 */ /* 0x000fe4000788c0ff */
[----:B------:R-:W-:Y:S02]  /*3990*/  ISETP.GE.AND P3, PT, R97, c[0x0][0x164], PT ;  /* 0x0000590061007a0c */ /* 0x000fe40003f66270 */
[----:B------:R-:W-:-:S11]  /*39a0*/  SEL R3, RZ, 0x1, P4 ;  /* 0x00000001ff037807 */ /* 0x000fd60002000000 */
[----:B0-----:R-:W-:Y:S01]  /*39b0*/  @P3 CALL.REL.NOINC `(.L_x_6410) ;  /* 0x0000001000003944 */ /* 0x001fe20003c00000 */
[----:B------:R-:W-:Y:S05]  /*39c0*/  BRA `(.L_x_6494) ;  /* 0xffffcca000007947 */ /* 0x000fea000383ffff */
.L_x_6410:
[----:B-1----:R-:W0:Y:S01]  /*39d0*/  S2UR UR6, SR_CTAID.X ;  /* 0x00000000000679c3 */ /* 0x002e220000002500 */
[----:B------:R-:W0:Y:S01]  /*39e0*/  S2R R2, SR_TID.X ;  /* 0x0000000000027919 */ /* 0x000e220000002100 */
[----:B------:R-:W-:Y:S01]  /*39f0*/  LOP3.LUT P3, RZ, R98, 0xffffff80, RZ, 0xc0, !PT ;  /* 0xffffff8062ff7812 */ /* 0x000fe2000786c0ff */
[----:B-----5:R-:W-:Y:S01]  /*3a00*/  @P0 IMAD.MOV.U32 R9, RZ, RZ, 0x10 ;  /* 0x00000010ff090424 */ /* 0x020fe200078e00ff */
        /* <DEDUP_REMOVED lines=35> */
.L_x_6434:
[----:B------:R-:W-:Y:S01]  /*3c40*/  IMAD.MOV.U32 R93, RZ, RZ, R95 ;  /* 0x000000ffff5d7224 */ /* 0x000fe200078e005f */
[----:B------:R-:W-:Y:S01]  /*3c50*/  MOV R148, 0x10 ;  /* 0x0000001000947802 */ /* 0x000fe20000000f00 */
[----:B-----5:R-:W-:Y:S01]  /*3c60*/  IMAD.MOV.U32 R122, RZ, RZ, 0x1f ;  /* 0x0000001fff7a7424 */ /* 0x020fe200078e00ff */
[----:B------:R-:W-:Y:S02]  /*3c70*/  MOV R149, 0xffffffff ;  /* 0xffffffff00957802 */ /* 0x000fe40000000f00 */
[----:B------:R-:W-:-:S02]  /*3c80*/  MOV R88, 0x3ca0 ;  /* 0x00003ca000587802 */ /* 0x000fc40000000f00 */
[----:B------:R-:W-:Y:S05]  /*3c90*/  CALL.REL.NOINC `($__internal_122_$__cuda_sm70_shflsync_down_p) ;  /* 0x0000045000007944 */ /* 0x000fea0003c00000 */
[----:B-1----:R-:W-:Y:S01]  /*3ca0*/  IMAD.MOV.U32 R92, RZ, RZ, R148 ;  /* 0x000000ffff5c7224 */ /* 0x002fe200078e0094 */
[----:B0-----:R-:W-:Y:S05]  /*3cb0*/  BRA `(.L_x_6495) ;  /* 0xffffdeb000007947 */ /* 0x001fea000383ffff */
.L_x_6435:
[----:B-----5:R-:W-:Y:S01]  /*3cc0*/  HFMA2.MMA R122, -RZ, RZ, 0, 1.847743988037109375e-06 ;  /* 0x0000001fff7a7435 */ /* 0x020fe200000001ff */
[----:B------:R-:W-:Y:S01]  /*3cd0*/  MOV R93, R94 ;  /* 0x0000005e005d7202 */ /* 0x000fe20000000f00 */
[----:B------:R-:W-:Y:S01]  /*3ce0*/  IMAD.MOV.U32 R148, RZ, RZ, 0x10 ;  /* 0x00000010ff947424 */ /* 0x000fe200078e00ff */
[----:B------:R-:W-:Y:S01]  /*3cf0*/  MOV R88, 0x3d20 ;  /* 0x00003d2000587802 */ /* 0x000fe20000000f00 */
[----:B------:R-:W-:-:S02]  /*3d00*/  IMAD.MOV.U32 R149, RZ, RZ, -0x1 ;  /* 0xffffffffff957424 */ /* 0x000fc400078e00ff */
[----:B01----:R-:W-:Y:S05]  /*3d10*/  CALL.REL.NOINC `($__internal_122_$__cuda_sm70_shflsync_down_p) ;  /* 0x000003d000007944 */ /* 0x003fea0003c00000 */
[----:B------:R-:W-:Y:S01]  /*3d20*/  FADD.FTZ R92, R92, R95 ;  /* 0x0000005f5c5c7221 */ /* 0x000fe20000010000 */
[----:B0-----:R-:W-:Y:S01]  /*3d30*/  MOV R149, 0xffffffff ;  /* 0xffffffff00957802 */ /* 0x001fe20000000f00 */
[----:B-1----:R-:W-:Y:S01]  /*3d40*/  FADD.FTZ R95, R94, R148 ;  /* 0x000000945e5f7221 */ /* 0x002fe20000010000 */
[----:B------:R-:W-:Y:S01]  /*3d50*/  MOV R148, 0x8 ;  /* 0x0000000800947802 */ /* 0x000fe20000000f00 */
[----:B------:R-:W-:Y:S01]  /*3d60*/  IMAD.MOV.U32 R122, RZ, RZ, 0x1f ;  /* 0x0000001fff7a7424 */ /* 0x000fe200078e00ff */
[----:B------:R-:W-:Y:S01]  /*3d70*/  MOV R88, 0x3da0 ;  /* 0x00003da000587802 */ /* 0x000fe20000000f00 */
[----:B------:R-:W-:-:S02]  /*3d80*/  IMAD.MOV.U32 R93, RZ, RZ, R92 ;  /* 0x000000ffff5d7224 */ /* 0x000fc400078e005c */
[----:B------:R-:W-:Y:S05]  /*3d90*/  CALL.REL.NOINC `($__internal_122_$__cuda_sm70_shflsync_down_p) ;  /* 0x0000035000007944 */ /* 0x000fea0003c00000 */
[----:B-1----:R-:W-:Y:S01]  /*3da0*/  MOV R91, R148 ;  /* 0x00000094005b7202 */ /* 0x002fe20000000f00 */
[----:B------:R-:W-:Y:S01]  /*3db0*/  HFMA2.MMA R148, -RZ, RZ, 0, 4.76837158203125e-07 ;  /* 0x00000008ff947435 */ /* 0x000fe200000001ff */
[----:B0-----:R-:W-:Y:S01]  /*3dc0*/  IMAD.MOV.U32 R93, RZ, RZ, R95 ;  /* 0x000000ffff5d7224 */ /* 0x001fe200078e005f */
[----:B------:R-:W-:Y:S01]  /*3dd0*/  MOV R149, 0xffffffff ;  /* 0xffffffff00957802 */ /* 0x000fe20000000f00 */
[----:B------:R-:W-:Y:S01]  /*3de0*/  IMAD.MOV.U32 R122, RZ, RZ, 0x1f ;  /* 0x0000001fff7a7424 */ /* 0x000fe200078e00ff */
[----:B------:R-:W-:-:S02]  /*3df0*/  MOV R88, 0x3e10 ;  /* 0x00003e1000587802 */ /* 0x000fc40000000f00 */
[----:B------:R-:W-:Y:S05]  /*3e00*/  CALL.REL.NOINC `($__internal_122_$__cuda_sm70_shflsync_down_p) ;  /* 0x000002e000007944 */ /* 0x000fea0003c00000 */
[----:B------:R-:W-:Y:S01]  /*3e10*/  FADD.FTZ R92, R91, R92 ;  /* 0x0000005c5b5c7221 */ /* 0x000fe20000010000 */
[----:B0-----:R-:W-:Y:S01]  /*3e20*/  HFMA2.MMA R122, -RZ, RZ, 0, 1.847743988037109375e-06 ;  /* 0x0000001fff7a7435 */ /* 0x001fe200000001ff */
[----:B-1----:R-:W-:Y:S01]  /*3e30*/  FADD.FTZ R95, R95, R148 ;  /* 0x000000945f5f7221 */ /* 0x002fe20000010000 */
[----:B------:R-:W-:Y:S01]  /*3e40*/  MOV R88, 0x3e90 ;  /* 0x00003e9000587802 */ /* 0x000fe20000000f00 */
[----:B------:R-:W-:Y:S01]  /*3e50*/  IMAD.MOV.U32 R148, RZ, RZ, 0x4 ;  /* 0x00000004ff947424 */ /* 0x000fe200078e00ff */
[----:B------:R-:W-:Y:S01]  /*3e60*/  MOV R93, R92 ;  /* 0x0000005c005d7202 */ /* 0x000fe20000000f00 */
[----:B------:R-:W-:-:S02]  /*3e70*/  IMAD.MOV.U32 R149, RZ, RZ, -0x1 ;  /* 0xffffffffff957424 */ /* 0x000fc400078e00ff */
[----:B------:R-:W-:Y:S05]  /*3e80*/  CALL.REL.NOINC `($__internal_122_$__cuda_sm70_shflsync_down_p) ;  /* 0x0000026000007944 */ /* 0x000fea0003c00000 */
[----:B0-----:R-:W-:Y:S01]  /*3e90*/  HFMA2.MMA R122, -RZ, RZ, 0, 1.847743988037109375e-06 ;  /* 0x0000001fff7a7435 */ /* 0x001fe200000001ff */
[----:B-1----:R-:W-:Y:S01]  /*3ea0*/  IMAD.MOV.U32 R91, RZ, RZ, R148 ;  /* 0x000000ffff5b7224 */ /* 0x002fe200078e0094 */
[----:B------:R-:W-:Y:S01]  /*3eb0*/  MOV R93, R95 ;  /* 0x0000005f005d7202 */ /* 0x000fe20000000f00 */
[----:B------:R-:W-:Y:S01]  /*3ec0*/  IMAD.MOV.U32 R148, RZ, RZ, 0x4 ;  /* 0x00000004ff947424 */ /* 0x000fe200078e00ff */
[----:B------:R-:W-:Y:S01]  /*3ed0*/  MOV R88, 0x3f00 ;  /* 0x00003f0000587802 */ /* 0x000fe20000000f00 */
[----:B------:R-:W-:-:S02]  /*3ee0*/  IMAD.MOV.U32 R149, RZ, RZ, -0x1 ;  /* 0xffffffffff957424 */ /* 0x000fc400078e00ff */
[----:B------:R-:W-:Y:S05]  /*3ef0*/  CALL.REL.NOINC `($__internal_122_$__cuda_sm70_shflsync_down_p) ;  /* 0x000001f000007944 */ /* 0x000fea0003c00000 */
        /* <DEDUP_REMOVED lines=9> */
[----:B------:R-:W-:Y:S01]  /*3f90*/  HFMA2.MMA R148, -RZ, RZ, 0, 1.1920928955078125e-07 ;  /* 0x00000002ff947435 */ /* 0x000fe200000001ff */
        /* <DEDUP_REMOVED lines=20> */
[----:B01----:R-:W-:Y:S05]  /*40e0*/  BRA `(.L_x_6496) ;  /* 0xffffdba000007947 */ /* 0x003fea000383ffff */
        .weak           $__internal_122_$__cuda_sm70_shflsync_down_p
        .type           $__internal_122_$__cuda_sm70_shflsync_down_p,@function
        .size           $__internal_122_$__cuda_sm70_shflsync_down_p,(.L_x_9866 - $__internal_122_$__cuda_sm70_shflsync_down_p)
$__internal_122_$__cuda_sm70_shflsync_down_p:
[----:B------:R-:W-:Y:S01]  /*40f0*/  MOV R89, 0x0 ;  /* 0x0000000000597802 */ /* 0x000fe20000000f00 */
[----:B------:R-:W-:Y:S04]  /*4100*/  WARPSYNC R149 ;  /* 0x0000009500007348 */ /* 0x000fe80003800000 */
[----:B------:R0:W1:Y:S01]  /*4110*/  SHFL.DOWN PT, R148, R93, R148, R122 ;  /* 0x080000945d947389 */ /* 0x00006200000e007a */
[----:B------:R-:W-:Y:S05]  /*4120*/  RET.REL.NODEC R88 `(_ZN10layer_norm13ln_bwd_kernelINS_13Kernel_traitsI6__halfS2_fS2_fjLj2560ELj1ELj1ELj4ELj8ENS_18Kernel_traits_baseILj2560ES2_S2_fS2_fjLj128EEEEELb0ELb0ELb1ELb0EEEvNS_9BwdParamsE) ;  /* 0xffffbed058007950 */ /* 0x000fea0003c3ffff */
.L_x_6497:
        /* <DEDUP_REMOVED lines=13> */
.L_x_9866:


//--------------------- .text._ZN10layer_norm13ln_bwd_kernelINS_13Kernel_traitsI6__halfS2_fS2_fjLj2560ELj1ELj1ELj4ELj8ENS_18Kernel_traits_baseILj2560ES2_S2_fS2_fjLj128EEEEELb0ELb0ELb1ELb1EEEvNS_9BwdParamsE --------------------------
	.section	.text._ZN10layer_norm13ln_bwd_kernelINS_13Kernel_traitsI6__halfS2_fS2_fjLj2560ELj1ELj1ELj4ELj8ENS_18Kernel_traits_baseILj2560ES2_S2_fS2_fjLj128EEEEELb0ELb0ELb1ELb1EEEvNS_9BwdParamsE,"ax",@progbits
	.sectioninfo	@"SHI_REGISTERS=168"
	.align	128
        .global         _ZN10layer_norm13ln_bwd_kernelINS_13Kernel_traitsI6__halfS2_fS2_fjLj2560ELj1ELj1ELj4ELj8ENS_18Kernel_traits_baseILj2560ES2_S2_fS2_fjLj128EEEEELb0ELb0ELb1ELb1EEEvNS_9BwdParamsE
        .type           _ZN10layer_norm13ln_bwd_kernelINS_13Kernel_traitsI6__halfS2_fS2_fjLj2560ELj1ELj1ELj4ELj8ENS_18Kernel_traits_baseILj2560ES2_S2_fS2_fjLj128EEEEELb0ELb0ELb1ELb1EEEvNS_9BwdParamsE,@function
        .size           _ZN10layer_norm13ln_bwd_kernelINS_13Kernel_traitsI6__halfS2_fS2_fjLj2560ELj1ELj1ELj4ELj8ENS_18Kernel_traits_baseILj2560ES2_S2_fS2_fjLj128EEEEELb0ELb0ELb1ELb1EEEvNS_9BwdParamsE,(.L_x_9867 - _ZN10layer_norm13ln_bwd_kernelINS_13Kernel_traitsI6__halfS2_fS2_fjLj2560ELj1ELj1ELj4ELj8ENS_18Kernel_traits_baseILj2560ES2_S2_fS2_fjLj128EEEEELb0ELb0ELb1ELb1EEEvNS_9BwdParamsE)
        .other          _ZN10layer_norm13ln_bwd_kernelINS_13Kernel_traitsI6__halfS2_fS2_fjLj2560ELj1ELj1ELj4ELj8ENS_18Kernel_traits_baseILj2560ES2_S2_fS2_fjLj128EEEEELb0ELb0ELb1ELb1EEEvNS_9BwdParamsE,@"STO_CUDA_ENTRY STV_DEFAULT"
_ZN10layer_norm13ln_bwd_kernelINS_13Kernel_traitsI6__halfS2_fS2_fjLj2560ELj1ELj1ELj4ELj8ENS_18Kernel_traits_baseILj2560ES2_S2_fS2_fjLj128EEEEELb0ELb0ELb1ELb1EEEvNS_9BwdParamsE:
.text._ZN10layer_norm13ln_bwd_kernelINS_13Kernel_traitsI6__halfS2_fS2_fjLj2560ELj1ELj1ELj4ELj8ENS_18Kernel_traits_baseILj2560ES2_S2_fS2_fjLj128EEEEELb0ELb0ELb1ELb1EEEvNS_9BwdParamsE:
        /* <DEDUP_REMOVED lines=28> */
.L_x_6498:
        /* <DEDUP_REMOVED lines=49> */
[----:B------:R-:W0:Y:S01]  /*04d0*/  LDC.U8 R14, c[0x0][0x1f0] ;  /* 0x00007c00ff0e7b82 */ /* 0x000e220000000000 */
        /* <DEDUP_REMOVED lines=11> */
.L_x_6555:
        /* <DEDUP_REMOVED lines=8> */
[----:B------:R-:W-:Y:S01]  /*0610*/  MOV R153, 0x10 ;  /* 0x0000001000997802 */ /* 0x000fe20000000f00 */
[----:B------:R-:W-:Y:S03]  /*0620*/  BSSY B0, `(.L_x_6500) ;  /* 0x00000fe000007945 */ /* 0x000fe60003800000 */
        /* <DEDUP_REMOVED lines=11> */
[----:B-1----:R-:W-:Y:S01]  /*06e0*/  ISETP.NE.U32.AND P0, PT, RZ, c[0x0][0x218], PT ;  /* 0x00008600ff007a0c */ /* 0x002fe20003f05070 */
        /* <DEDUP_REMOVED lines=13> */
[----:B------:R-:W-:Y:S01]  /*07c0*/  HFMA2.MMA R88, -RZ, RZ, 0, 0 ;  /* 0x00000000ff587435 */ /* 0x000fe200000001ff */
[----:B------:R-:W-:Y:S01]  /*07d0*/  IMAD.MOV.U32 R87, RZ, RZ, RZ ;  /* 0x000000ffff577224 */ /* 0x000fe200078e00ff */
[----:B------:R-:W-:Y:S05]  /*07e0*/  BRA `(.L_x_6502) ;  /* 0x00000e1000007947 */ /* 0x000fea0003800000 */
.L_x_6501:
[----:B-1----:R-:W-:Y:S01]  /*07f0*/  IADD3 R84, R88, -0x1, RZ ;  /* 0xffffffff58547810 */ /* 0x002fe20007ffe0ff */
[----:B------:R-:W-:Y:S01]  /*0800*/  IMAD.WIDE R140, R109, R90, c[0x0][0x1a0] ;  /* 0x000068006d8c7625 */ /* 0x000fe200078e025a */
[----:B------:R-:W-:-:S03]  /*0810*/  MOV R125, 0x8 ;  /* 0x00000008007d7802 */ /* 0x000fc60000000f00 */
[----:B------:R-:W-:Y:S01]  /*0820*/  IMAD R84, R84, c[0x0][0x168], RZ ;  /* 0x00005a0054547a24 */ /* 0x000fe200078e02ff */
[----:B------:R-:W-:Y:S01]  /*0830*/  IADD3 R132, R0, 0x200, RZ ;  /* 0x0000020000847810 */ /* 0x000fe20007ffe0ff */
[----:B------:R-:W2:Y:S03]  /*0840*/  LDG.E R140, [R140.64] ;  /* 0x000000048c8c7981 */ /* 0x000ea6000c1e1900 */
        /* <DEDUP_REMOVED lines=9> */
[----:B------:R-:W3:Y:S01]  /*08e0*/  LDG.E.64 R128, [R128.64] ;  /* 0x0000000480807981 */ /* 0x000ee2000c1e1b00 */
[----:B------:R-:W-:Y:S01]  /*08f0*/  IADD3 R130, R0, 0x180, RZ ;  /* 0x0000018000827810 */ /* 0x000fe20007ffe0ff */
        /* <DEDUP_REMOVED lines=25> */
[----:B------:R0:W5:Y:S02]  /*0a90*/  @P0 LDG.E.128 R76, [R132.64] ;  /* 0x00000004844c0981 */ /* 0x000164000c1e1d00 */
[----:B0-----:R-:W-:-:S04]  /*0aa0*/  ISETP.NE.AND P0, PT, R14, RZ, PT ;  /* 0x000000ff0e00720c */ /* 0x001fc80003f05270 */
[----:B--2---:R-:W-:Y:S02]  /*0ab0*/  FSEL R140, R140, RZ, !P0 ;  /* 0x000000ff8c8c7208 */ /* 0x004fe40004000000 */
[----:B---3--:R-:W-:Y:S02]  /*0ac0*/  MOV R135, R128 ;  /* 0x0000008000877202 */ /* 0x008fe40000000f00 */
[----:B------:R-:W-:Y:S01]  /*0ad0*/  SHF.R.U64 R128, R128, 0x10, R129 ;  /* 0x0000001080807819 */ /* 0x000fe20000001281 */
[C---:B----4-:R-:W-:Y:S02]  /*0ae0*/  FADD.FTZ R143, -R140.reuse, R85 ;  /* 0x000000558c8f7221 */ /* 0x050fe40000010100 */
[C---:B------:R-:W-:Y:S02]  /*0af0*/  FADD.FTZ R145, -R140.reuse, R86 ;  /* 0x000000568c917221 */ /* 0x040fe40000010100 */
[----:B------:R-:W-:Y:S01]  /*0b00*/  FADD.FTZ R141, -R140, R84 ;  /* 0x000000548c8d7221 */ /* 0x000fe20000010100 */
[----:B------:R-:W-:-:S02]  /*0b10*/  SHF.R.U64 R85, R126, 0x10, R127 ;  /* 0x000000107e557819 */ /* 0x000fc4000000127f */
[----:B------:R-:W-:Y:S02]  /*0b20*/  MOV R86, R127 ;  /* 0x0000007f00567202 */ /* 0x000fe40000000f00 */
[----:B------:R-:W-:Y:S01]  /*0b30*/  SHF.R.U32.HI R118, RZ, 0x10, R127 ;  /* 0x00000010ff767819 */ /* 0x000fe2000001167f */
[C---:B------:R-:W-:Y:S01]  /*0b40*/  FADD.FTZ R127, -R140.reuse, R88 ;  /* 0x000000588c7f7221 */ /* 0x040fe20000010100 */
[----:B------:R-:W-:Y:S01]  /*0b50*/  MOV R84, R126 ;  /* 0x0000007e00547202 */ /* 0x000fe20000000f00 */
[C---:B-1----:R-:W-:Y:S01]  /*0b60*/  FADD.FTZ R151, -R140.reuse, R91 ;  /* 0x0000005b8c977221 */ /* 0x042fe20000010100 */
[----:B------:R-:W-:Y:S01]  /*0b70*/  HADD2.F32 R135, -RZ, R135.H0_H0 ;  /* 0x20000087ff877230 */ /* 0x000fe20000004100 */
[--C-:B------:R-:W-:Y:S01]  /*0b80*/  IMAD.MOV.U32 R134, RZ, RZ, R129.reuse ;  /* 0x000000ffff867224 */ /* 0x100fe200078e0081 */
[----:B------:R-:W-:Y:S01]  /*0b90*/  SHF.R.U32.HI R129, RZ, 0x10, R129 ;  /* 0x00000010ff817819 */ /* 0x000fe20000011681 */
[C---:B------:R-:W-:Y:S02]  /*0ba0*/  FADD.FTZ R149, -R140.reuse, R90 ;  /* 0x0000005a8c957221 */ /* 0x040fe40000010100 */
[C---:B------:R-:W-:Y:S01]  /*0bb0*/  FADD.FTZ R126, -R140.reuse, R102 ;  /* 0x000000668c7e7221 */ /* 0x040fe20000010100 */
[----:B------:R-:W-:Y:S01]  /*0bc0*/  HADD2.F32 R128, -RZ, R128.H0_H0 ;  /* 0x20000080ff807230 */ /* 0x000fe20000004100 */
[----:B------:R-:W-:Y:S01]  /*0bd0*/  FADD.FTZ R147, -R140, R89 ;  /* 0x000000598c937221 */ /* 0x000fe20000010100 */
[--C-:B------:R-:W-:Y:S01]  /*0be0*/  SHF.R.U64 R130, R124, 0x10, R125.reuse ;  /* 0x000000107c827819 */ /* 0x100fe2000000127d */
[--C-:B------:R-:W-:Y:S01]  /*0bf0*/  IMAD.MOV.U32 R91, RZ, RZ, R125.reuse ;  /* 0x000000ffff5b7224 */ /* 0x100fe200078e007d */
[----:B------:R-:W-:Y:S01]  /*0c00*/  SHF.R.U32.HI R132, RZ, 0x10, R125 ;  /* 0x00000010ff847819 */ /* 0x000fe2000001167d */
[----:B------:R-:W-:-:S02]  /*0c10*/  IMAD.MOV.U32 R90, RZ, RZ, R121 ;  /* 0x000000ffff5a7224 */ /* 0x000fc400078e0079 */
[----:B------:R-:W-:Y:S02]  /*0c20*/  FADD.FTZ R125, -R140, R97 ;  /* 0x000000618c7d7221 */ /* 0x000fe40000010100 */
[----:B-----5:R-:W-:Y:S01]  /*0c30*/  FMUL.FTZ R97, R2, R127 ;  /* 0x0000007f02617220 */ /* 0x020fe20000410000 */
[----:B------:R-:W-:Y:S01]  /*0c40*/  SHF.R.U64 R137, R122, 0x10, R123 ;  /* 0x000000107a897819 */ /* 0x000fe2000000127b */
[----:B------:R-:W-:Y:S01]  /*0c50*/  FMUL.FTZ R127, R2, R126 ;  /* 0x0000007e027f7220 */ /* 0x000fe20000410000 */
[----:B------:R-:W-:Y:S01]  /*0c60*/  MOV R133, R123 ;  /* 0x0000007b00857202 */ /* 0x000fe20000000f00 */
[----:B------:R-:W-:Y:S01]  /*0c70*/  FADD.FTZ R153, -R140, R93 ;  /* 0x0000005d8c997221 */ /* 0x000fe20000010100 */
[----:B------:R-:W-:Y:S01]  /*0c80*/  SHF.R.U32.HI R138, RZ, 0x10, R123 ;  /* 0x00000010ff8a7819 */ /* 0x000fe2000001167b */
[----:B------:R-:W-:Y:S01]  /*0c90*/  FMUL.FTZ R126, R108, R135 ;  /* 0x000000876c7e7220 */ /* 0x000fe20000410000 */
[----:B------:R-:W-:Y:S01]  /*0ca0*/  MOV R88, R120 ;  /* 0x0000007800587202 */ /* 0x000fe20000000f00 */
[----:B------:R-:W-:Y:S01]  /*0cb0*/  FADD.FTZ R131, -R140, R87 ;  /* 0x000000578c837221 */ /* 0x000fe20000010100 */
[--C-:B------:R-:W-:Y:S01]  /*0cc0*/  SHF.R.U64 R89, R120, 0x10, R121.reuse ;  /* 0x0000001078597819 */ /* 0x100fe20000001279 */
[----:B------:R-:W-:Y:S01]  /*0cd0*/  FADD.FTZ R123, -R140, R96 ;  /* 0x000000608c7b7221 */ /* 0x000fe20000010100 */
[----:B------:R-:W-:Y:S01]  /*0ce0*/  SHF.R.U32.HI R119, RZ, 0x10, R121 ;  /* 0x00000010ff777819 */ /* 0x000fe20000011679 */
[----:B------:R-:W-:Y:S01]  /*0cf0*/  FMUL.FTZ R93, R2, R141 ;  /* 0x0000008d025d7220 */ /* 0x000fe20000410000 */
[----:B------:R-:W-:Y:S01]  /*0d00*/  HADD2.F32 R134, -RZ, R134.H0_H0 ;  /* 0x20000086ff867230 */ /* 0x000fe20000004100 */
        /* <DEDUP_REMOVED lines=9> */
[C---:B------:R-:W-:Y:S01]  /*0da0*/  FMUL.FTZ R96, R2.reuse, R147 ;  /* 0x0000009302607220 */ /* 0x040fe20000410000 */
[----:B------:R-:W-:Y:S01]  /*0db0*/  HADD2.F32 R147, -RZ, R90.H0_H0 ;  /* 0x2000005aff937230 */ /* 0x000fe20000004100 */
[----:B------:R-:W-:Y:S01]  /*0dc0*/  FMUL.FTZ R92, R2, R143 ;  /* 0x0000008f025c7220 */ /* 0x000fe20000410000 */
[----:B------:R-:W-:Y:S01]  /*0dd0*/  HADD2.F32 R144, -RZ, R118.H0_H0 ;  /* 0x20000076ff907230 */ /* 0x000fe20000004100 */
[----:B------:R-:W-:Y:S02]  /*0de0*/  FMUL.FTZ R129, R12, R128 ;  /* 0x000000800c817220 */ /* 0x000fe40000410000 */
[----:B------:R-:W-:Y:S01]  /*0df0*/  FADD.FTZ R90, RZ, R126 ;  /* 0x0000007eff5a7221 */ /* 0x000fe20000010000 */
[----:B------:R-:W-:Y:S01]  /*0e00*/  HADD2.F32 R143, -RZ, R88.H0_H0 ;  /* 0x20000058ff8f7230 */ /* 0x000fe20000004100 */
[----:B------:R-:W-:Y:S01]  /*0e10*/  FFMA.FTZ R118, R93, R126, RZ ;  /* 0x0000007e5d767223 */ /* 0x000fe200000100ff */
[----:B------:R-:W-:Y:S01]  /*0e20*/  HADD2.F32 R88, -RZ, R119.H0_H0 ;  /* 0x20000077ff587230 */ /* 0x000fe20000004100 */
[----:B------:R-:W-:-:S02]  /*0e30*/  FADD.FTZ R41, R41, R128 ;  /* 0x0000008029297221 */ /* 0x000fc40000010000 */
[----:B------:R-:W-:Y:S02]  /*0e40*/  FFMA.FTZ R21, R92, R128, R21 ;  /* 0x000000805c157223 */ /* 0x000fe40000010015 */
[----:B------:R-:W-:Y:S02]  /*0e50*/  FMUL.FTZ R128, R107, R134 ;  /* 0x000000866b807220 */ /* 0x000fe40000410000 */
[----:B------:R-:W-:Y:S02]  /*0e60*/  FADD.FTZ R119, R90, R129 ;  /* 0x000000815a777221 */ /* 0x000fe40000010000 */
[----:B------:R-:W-:Y:S02]  /*0e70*/  FMUL.FTZ R95, R2, R145 ;  /* 0x00000091025f7220 */ /* 0x000fe40000410000 */
[----:B------:R-:W-:Y:S02]  /*0e80*/  FFMA.FTZ R118, R92, R129, R118 ;  /* 0x000000815c767223 */ /* 0x000fe40000010076 */
        /* <DEDUP_REMOVED lines=20> */
[----:B------:R-:W-:Y:S01]  /*0fd0*/  FFMA.FTZ R118, R97, R130, R118 ;  /* 0x0000008261767223 */ /* 0x000fe20000010076 */
[----:B------:R-:W-:Y:S01]  /*0fe0*/  HADD2.F32 R84, -RZ, R132.H0_H0 ;  /* 0x20000084ff547230 */ /* 0x000fe20000004100 */
[----:B------:R-:W-:Y:S02]  /*0ff0*/  FMUL.FTZ R132, R105, R142 ;  /* 0x0000008e69847220 */ /* 0x000fe40000410000 */
[----:B------:R-:W-:Y:S01]  /*1000*/  FADD.FTZ R119, R90, R133 ;  /* 0x000000855a777221 */ /* 0x000fe20000010000 */
[----:B------:R-:W-:Y:S01]  /*1010*/  MOV R139, R122 ;  /* 0x0000007a008b7202 */ /* 0x000fe20000000f00 */
[----:B------:R-:W-:Y:S02]  /*1020*/  FMUL.FTZ R99, R2, R149 ;  /* 0x0000009502637220 */ /* 0x000fe40000410000 */
[----:B------:R-:W-:-:S02]  /*1030*/  FFMA.FTZ R118, R96, R133, R118 ;  /* 0x0000008560767223 */ /* 0x000fc40000010076 */
[----:B------:R-:W-:Y:S02]  /*1040*/  FADD.FTZ R36, R36, R135 ;  /* 0x0000008724247221 */ /* 0x000fe40000010000 */
[----:B------:R-:W-:Y:S02]  /*1050*/  FFMA.FTZ R56, R97, R135, R56 ;  /* 0x0000008761387223 */ /* 0x000fe40000010038 */
[----:B------:R-:W-:Y:S02]  /*1060*/  FMUL.FTZ R135, R9, R144 ;  /* 0x0000009009877220 */ /* 0x000fe40000410000 */
[----:B------:R-:W-:Y:S01]  /*1070*/  FADD.FTZ R90, R119, R132 ;  /* 0x00000084775a7221 */ /* 0x000fe20000010000 */
[----:B------:R-:W-:Y:S01]  /*1080*/  HADD2.F32 R146, -RZ, R89.H0_H0 ;  /* 0x20000059ff927230 */ /* 0x000fe20000004100 */
[C---:B------:R-:W-:Y:S02]  /*1090*/  FMUL.FTZ R98, R2.reuse, R151 ;  /* 0x0000009702627220 */ /* 0x040fe40000410000 */
        /* <DEDUP_REMOVED lines=8> */
[----:B------:R-:W-:Y:S01]  /*1120*/  FADD.FTZ R119, R90, R135 ;  /* 0x000000875a777221 */ /* 0x000fe20000010000 */
[----:B------:R-:W-:Y:S01]  /*1130*/  MOV R136, R124 ;  /* 0x0000007c00887202 */ /* 0x000fe20000000f00 */
[----:B------:R-:W-:Y:S01]  /*1140*/  FFMA.FTZ R118, R98, R135, R118 ;  /* 0x0000008762767223 */ /* 0x000fe20000010076 */
[----:B------:R-:W-:Y:S01]  /*1150*/  HADD2.F32 R141, -RZ, R137.H0_H0 ;  /* 0x20000089ff8d7230 */ /* 0x000fe20000004100 */
[----:B------:R-:W-:Y:S01]  /*1160*/  FADD.FTZ R35, R35, R88 ;  /* 0x0000005823237221 */ /* 0x000fe20000010000 */
[----:B------:R-:W-:Y:S01]  /*1170*/  HADD2.F32 R86, -RZ, R138.H0_H0 ;  /* 0x2000008aff567230 */ /* 0x000fe20000004100 */
[----:B------:R-:W-:-:S02]  /*1180*/  FFMA.FTZ R55, R102, R88, R55 ;  /* 0x0000005866377223 */ /* 0x000fc40000010037 */
[----:B------:R-:W-:Y:S02]  /*1190*/  FMUL.FTZ R139, R7, R88 ;  /* 0x00000058078b7220 */ /* 0x000fe40000410000 */
[----:B------:R-:W-:Y:S02]  /*11a0*/  FMUL.FTZ R137, R8, R146 ;  /* 0x0000009208897220 */ /* 0x000fe40000410000 */
[----:B------:R-:W-:Y:S02]  /*11b0*/  FADD.FTZ R28, R28, R89 ;  /* 0x000000591c1c7221 */ /* 0x000fe40000010000 */
[-C--:B------:R-:W-:Y:S02]  /*11c0*/  FFMA.FTZ R48, R121, R89.reuse, R48 ;  /* 0x0000005979307223 */ /* 0x080fe40000010030 */
[----:B------:R-:W-:Y:S02]  /*11d0*/  FMUL.FTZ R138, R18, R89 ;  /* 0x00000059128a7220 */ /* 0x000fe40000410000 */
[----:B------:R-:W-:-:S02]  /*11e0*/  FADD.FTZ R88, R119, R134 ;  /* 0x0000008677587221 */ /* 0x000fc40000010000 */
[----:B------:R-:W-:Y:S02]  /*11f0*/  FMUL.FTZ R100, R2, R153 ;  /* 0x0000009902647220 */ /* 0x000fe40000410000 */
[----:B------:R-:W-:Y:S01]  /*1200*/  FFMA.FTZ R89, R101, R134, R118 ;  /* 0x0000008665597223 */ /* 0x000fe20000010076 */
[----:B------:R-:W-:Y:S01]  /*1210*/  HADD2.F32 R85, -RZ, R136.H0_H0 ;  /* 0x20000088ff557230 */ /* 0x000fe20000004100 */
        /* <DEDUP_REMOVED lines=39> */
[----:B------:R-:W-:Y:S02]  /*1490*/  FFMA.FTZ R45, R124, R145, R45 ;  /* 0x000000917c2d7223 */ /* 0x000fe4000001002d */
[----:B------:R-:W-:-:S02]  /*14a0*/  FADD.FTZ R86, R85, R142 ;  /* 0x0000008e55567221 */ /* 0x000fc40000010000 */
[----:B------:R-:W-:Y:S02]  /*14b0*/  FMUL.FTZ R145, R4, R145 ;  /* 0x0000009104917220 */ /* 0x000fe40000410000 */
        /* <DEDUP_REMOVED lines=20> */
.L_x_6502:
[----:B-1----:R-:W-:Y:S05]  /*1600*/  BSYNC B0 ;  /* 0x0000000000007941 */ /* 0x002fea0003800000 */
.L_x_6500:
[----:B------:R-:W-:Y:S02]  /*1610*/  LOP3.LUT P1, RZ, R13, 0xff, RZ, 0xc0, !PT ;  /* 0x000000ff0dff7812 */ /* 0x000fe4000782c0ff */
[----:B------:R-:W-:Y:S02]  /*1620*/  SHF.R.U32.HI R86, RZ, 0x5, R110 ;  /* 0x00000005ff567819 */ /* 0x000fe4000001166e */
[----:B------:R-:W-:Y:S02]  /*1630*/  LOP3.LUT P0, RZ, R110, 0x1f, RZ, 0xc0, !PT ;  /* 0x0000001f6eff7812 */ /* 0x000fe4000780c0ff */
[----:B------:R-:W-:-:S07]  /*1640*/  LOP3.LUT R148, R86, 0x7fffffc, RZ, 0xc0, !PT ;  /* 0x07fffffc56947812 */ /* 0x000fce00078ec0ff */
[----:B------:R-:W-:Y:S01]  /*1650*/  @!P1 IADD3 R148, R148, 0x4, RZ ;  /* 0x0000000494949810 */ /* 0x000fe20007ffe0ff */
[----:B------:R-:W-:Y:S05]  /*1660*/  BRA.DIV ~URZ, `(.L_x_6503) ;  /* 0x00001d927f007947 */ /* 0x000fea000b800000 */
[----:B------:R1:W2:Y:S02]  /*1670*/  SHFL.DOWN PT, R90, R87, 0x10, 0x1f ;  /* 0x0a001f00575a7f89 */ /* 0x0002a400000e0000 */
.L_x_6556:
[----:B------:R-:W-:Y:S05]  /*1680*/  BRA.DIV ~URZ, `(.L_x_6504) ;  /* 0x00001df27f007947 */ /* 0x000fea000b800000 */
[----:B------:R-:W3:Y:S01]  /*1690*/  SHFL.DOWN PT, R85, R88, 0x10, 0x1f ;  /* 0x0a001f0058557f89 */ /* 0x000ee200000e0000 */
[----:B--2---:R-:W-:-:S05]  /*16a0*/  FADD.FTZ R91, R90, R87 ;  /* 0x000000575a5b7221 */ /* 0x004fca0000010000 */
[----:B------:R-:W2:Y:S01]  /*16b0*/  SHFL.DOWN PT, R84, R91, 0x8, 0x1f ;  /* 0x09001f005b547f89 */ /* 0x000ea200000e0000 */
        /* <DEDUP_REMOVED lines=14> */
.L_x_6557:
[----:B------:R-:W-:Y:S01]  /*17a0*/  @!P0 LOP3.LUT R85, R86, 0x3, RZ, 0xc0, !PT ;  /* 0x0000000356558812 */ /* 0x000fe200078ec0ff */
[----:B---3--:R-:W-:Y:S01]  /*17b0*/  FADD.FTZ R118, R91, R88 ;  /* 0x000000585b767221 */ /* 0x008fe20000010000 */
[----:B------:R-:W-:Y:S01]  /*17c0*/  WARPSYNC 0xffffffff ;  /* 0xffffffff00007948 */ /* 0x000fe20003800000 */
[----:B-12---:R-:W-:Y:S01]  /*17d0*/  FADD.FTZ R119, R150, R119 ;  /* 0x0000007796777221 */ /* 0x006fe20000010000 */
[----:B------:R-:W-:Y:S01]  /*17e0*/  @!P0 IADD3 R149, R148, R85, RZ ;  /* 0x0000005594958210 */ /* 0x000fe20007ffe0ff */
[----:B------:R-:W-:Y:S01]  /*17f0*/  BSSY B0, `(.L_x_6505) ;  /* 0x000002d000007945 */ /* 0x000fe20003800000 */
[----:B-----5:R-:W-:Y:S02]  /*1800*/  ISETP.GE.AND P5, PT, R117, 0x1, PT ;  /* 0x000000017500780c */ /* 0x020fe40003fa6270 */
[----:B0-----:R-:W-:Y:S01]  /*1810*/  ISETP.NE.AND P1, PT, R14, RZ, PT ;  /* 0x000000ff0e00720c */ /* 0x001fe20003f25270 */
[----:B------:R-:W-:Y:S04]  /*1820*/  @!P0 STS.64 [R149.X8+0x2800], R118 ;  /* 0x0028007695008388 */ /* 0x000fe80000008a00 */
[----:B------:R-:W-:Y:S01]  /*1830*/  BAR.SYNC.DEFER_BLOCKING 0x0 ;  /* 0x0000000000007b1d */ /* 0x000fe20000010000 */
[----:B------:R-:W-:-:S02]  /*1840*/  @!P6 ISETP.NE.U32.AND P2, PT, RZ, c[0x0][0x218], PT ;  /* 0x00008600ff00ea0c */ /* 0x000fc40003f45070 */
[----:B------:R-:W-:Y:S02]  /*1850*/  @!P6 ISETP.NE.U32.AND P3, PT, RZ, c[0x0][0x218], PT ;  /* 0x00008600ff00ea0c */ /* 0x000fe40003f65070 */
[----:B------:R-:W-:Y:S02]  /*1860*/  @!P6 ISETP.NE.U32.AND P0, PT, RZ, c[0x0][0x218], PT ;  /* 0x00008600ff00ea0c */ /* 0x000fe40003f05070 */
[----:B------:R-:W-:Y:S02]  /*1870*/  @P5 IADD3 R117, R117, -0x1, RZ ;  /* 0xffffffff75755810 */ /* 0x000fe40007ffe0ff */
[----:B------:R-:W-:Y:S02]  /*1880*/  @!P6 ISETP.NE.AND.EX P2, PT, RZ, c[0x0][0x21c], PT, P2 ;  /* 0x00008700ff00ea0c */ /* 0x000fe40003f45320 */
[----:B------:R-:W-:Y:S01]  /*1890*/  @!P6 ISETP.NE.AND.EX P3, PT, RZ, c[0x0][0x21c], PT, P3 ;  /* 0x00008700ff00ea0c */ /* 0x000fe20003f65330 */
[----:B------:R-:W-:Y:S01]  /*18a0*/  @P5 IMAD R117, R117, c[0x0][0x168], RZ ;  /* 0x00005a0075755a24 */ /* 0x000fe200078e02ff */
[----:B------:R-:W-:-:S02]  /*18b0*/  @!P6 ISETP.NE.AND.EX P0, PT, RZ, c[0x0][0x21c], PT, P0 ;  /* 0x00008700ff00ea0c */ /* 0x000fc40003f05300 */
[----:B------:R-:W-:Y:S01]  /*18c0*/  ISETP.NE.U32.AND P4, PT, RZ, c[0x0][0x258], PT ;  /* 0x00009600ff007a0c */ /* 0x000fe20003f85070 */
[----:B------:R-:W0:Y:S04]  /*18d0*/  LDS.128 R84, [R148.X8+0x2800] ;  /* 0x0028000094547984 */ /* 0x000e280000008c00 */
[----:B------:R-:W1:Y:S01]  /*18e0*/  LDS.128 R88, [R148.X8+0x2810] ;  /* 0x0028100094587984 */ /* 0x000e620000008c00 */
[----:B0-----:R-:W-:Y:S02]  /*18f0*/  FADD.FTZ R151, RZ, R84 ;  /* 0x00000054ff977221 */ /* 0x001fe40000010000 */
        /* <DEDUP_REMOVED lines=28> */
.L_x_6506:
[----:B------:R-:W-:Y:S05]  /*1ac0*/  BSYNC B0 ;  /* 0x0000000000007941 */ /* 0x000fea0003800000 */
.L_x_6505:
[----:B------:R-:W-:Y:S01]  /*1ad0*/  @P5 FMUL.FTZ R84, R85, c[0x0][0x1ec] ;  /* 0x00007b0055545a20 */ /* 0x000fe20000410000 */
[----:B------:R-:W-:Y:S01]  /*1ae0*/  @P5 LOP3.LUT R89, R110, 0x7f, RZ, 0xc0, !PT ;  /* 0x0000007f6e595812 */ /* 0x000fe200078ec0ff */
[----:B------:R-:W-:Y:S01]  /*1af0*/  BSSY B0, `(.L_x_6507) ;  /* 0x000000f000007945 */ /* 0x000fe20003800000 */
[----:B------:R-:W-:Y:S02]  /*1b00*/  @!P6 ISETP.NE.AND.EX P3, PT, RZ, c[0x0][0x21c], PT, P3 ;  /* 0x00008700ff00ea0c */ /* 0x000fe40003f65330 */
[----:B------:R-:W-:Y:S02]  /*1b10*/  MOV R118, RZ ;  /* 0x000000ff00767202 */ /* 0x000fe40000000f00 */
[----:B------:R-:W-:Y:S02]  /*1b20*/  @!P6 ISETP.NE.U32.AND P1, PT, RZ, c[0x0][0x218], PT ;  /* 0x00008600ff00ea0c */ /* 0x000fe40003f25070 */
[----:B------:R-:W-:Y:S02]  /*1b30*/  ISETP.NE.AND.EX P2, PT, RZ, c[0x0][0x25c], PT, P2 ;  /* 0x00009700ff007a0c */ /* 0x000fe40003f45320 */
[----:B------:R-:W-:-:S02]  /*1b40*/  @P5 LEA.HI.SX32 R118, R88, R89, 0x1e ;  /* 0x0000005958765211 */ /* 0x000fc400078ff2ff */
[----:B------:R-:W-:Y:S02]  /*1b50*/  @P5 F2FP.PACK_AB R117, RZ, R84 ;  /* 0x00000054ff75523e */ /* 0x000fe400000000ff */
        /* <DEDUP_REMOVED lines=8> */
.L_x_6508:
[----:B------:R-:W-:Y:S05]  /*1be0*/  BSYNC B0 ;  /* 0x0000000000007941 */ /* 0x000fea0003800000 */
.L_x_6507:
        /* <DEDUP_REMOVED lines=8> */
.L_x_6510:
[----:B------:R-:W-:Y:S05]  /*1c70*/  BSYNC B0 ;  /* 0x0000000000007941 */ /* 0x000fea0003800000 */
.L_x_6509:
[----:B------:R-:W-:Y:S01]  /*1c80*/  @P5 FMUL.FTZ R84, R86, c[0x0][0x1ec] ;  /* 0x00007b0056545a20 */ /* 0x000fe20000410000 */
[----:B------:R-:W-:Y:S01]  /*1c90*/  @!P6 ISETP.NE.AND.EX P0, PT, RZ, c[0x0][0x21c], PT, P0 ;  /* 0x00008700ff00ea0c */ /* 0x000fe20003f05300 */
[----:B------:R-:W-:Y:S01]  /*1ca0*/  @P5 FMUL.FTZ R88, R87, c[0x0][0x1ec] ;  /* 0x00007b0057585a20 */ /* 0x000fe20000410000 */
[----:B------:R-:W-:Y:S01]  /*1cb0*/  BSSY B0, `(.L_x_6511) ;  /* 0x000000f000007945 */ /* 0x000fe20003800000 */
[----:B------:R-:W-:Y:S02]  /*1cc0*/  @P5 PRMT R111, R117, 0x7610, R111 ;  /* 0x00007610756f5816 */ /* 0x000fe4000000006f */
[----:B------:R-:W-:Y:S02]  /*1cd0*/  @!P6 ISETP.NE.U32.AND P3, PT, RZ, c[0x0][0x218], PT ;  /* 0x00008600ff00ea0c */ /* 0x000fe40003f65070 */
[----:B------:R-:W-:Y:S02]  /*1ce0*/  ISETP.NE.AND.EX P4, PT, RZ, c[0x0][0x25c], PT, P4 ;  /* 0x00009700ff007a0c */ /* 0x000fe40003f85340 */
[----:B------:R-:W-:-:S02]  /*1cf0*/  @P5 F2FP.PACK_AB R149, RZ, R84 ;  /* 0x00000054ff95523e */ /* 0x000fc400000000ff */
[----:B------:R-:W-:Y:S02]  /*1d00*/  @P5 F2FP.PACK_AB R151, RZ, R88 ;  /* 0x00000058ff97523e */ /* 0x000fe400000000ff */
        /* <DEDUP_REMOVED lines=9> */
.L_x_6512:
[----:B------:R-:W-:Y:S05]  /*1da0*/  BSYNC B0 ;  /* 0x0000000000007941 */ /* 0x000fea0003800000 */
.L_x_6511:
        /* <DEDUP_REMOVED lines=8> */
[----:B------:R-:W-:Y:S01]  /*1e30*/  @P5 F2FP.PACK_AB R117, RZ, R117 ;  /* 0x00000075ff75523e */ /* 0x000fe200000000ff */
        /* <DEDUP_REMOVED lines=15> */
.L_x_6514:
[----:B------:R-:W-:Y:S05]  /*1f30*/  BSYNC B0 ;  /* 0x0000000000007941 */ /* 0x000fea0003800000 */
.L_x_6513:
        /* <DEDUP_REMOVED lines=8> */
.L_x_6516:
[----:B------:R-:W-:Y:S05]  /*1fc0*/  BSYNC B0 ;  /* 0x0000000000007941 */ /* 0x000fea0003800000 */
.L_x_6515:
[----:B0-----:R-:W-:Y:S01]  /*1fd0*/  @P5 FMUL.FTZ R84, R119, c[0x0][0x1ec] ;  /* 0x00007b0077545a20 */ /* 0x001fe20000410000 */
[----:B------:R-:W-:Y:S01]  /*1fe0*/  @!P6 ISETP.NE.AND.EX P3, PT, RZ, c[0x0][0x21c], PT, P3 ;  /* 0x00008700ff00ea0c */ /* 0x000fe20003f65330 */
[----:B------:R-:W-:Y:S01]  /*1ff0*/  BSSY B0, `(.L_x_6517) ;  /* 0x000000b000007945 */ /* 0x000fe20003800000 */
[----:B------:R-:W-:Y:S02]  /*2000*/  @!P6 ISETP.NE.U32.AND P1, PT, RZ, c[0x0][0x218], PT ;  /* 0x00008600ff00ea0c */ /* 0x000fe40003f25070 */
        /* <DEDUP_REMOVED lines=9> */
.L_x_6518:
[----:B------:R-:W-:Y:S05]  /*20a0*/  BSYNC B0 ;  /* 0x0000000000007941 */ /* 0x000fea0003800000 */
.L_x_6517:
        /* <DEDUP_REMOVED lines=9> */
.L_x_6520:
[----:B------:R-:W-:Y:S05]  /*2140*/  BSYNC B0 ;  /* 0x0000000000007941 */ /* 0x000fea0003800000 */
.L_x_6519:
[----:B------:R-:W-:Y:S01]  /*2150*/  @P5 FMUL.FTZ R85, R151, c[0x0][0x1ec] ;  /* 0x00007b0097555a20 */ /* 0x000fe20000410000 */
[----:B------:R-:W-:Y:S01]  /*2160*/  @!P6 ISETP.NE.AND.EX P0, PT, RZ, c[0x0][0x21c], PT, P0 ;  /* 0x00008700ff00ea0c */ /* 0x000fe20003f05300 */
[----:B------:R-:W-:Y:S01]  /*2170*/  BSSY B0, `(.L_x_6521) ;  /* 0x000000e000007945 */ /* 0x000fe20003800000 */
[----:B------:R-:W-:Y:S02]  /*2180*/  @!P6 ISETP.NE.U32.AND P3, PT, RZ, c[0x0][0x218], PT ;  /* 0x00008600ff00ea0c */ /* 0x000fe40003f65070 */
[----:B------:R-:W-:Y:S02]  /*2190*/  @P5 PRMT R111, R86, 0x7610, R111 ;  /* 0x00007610566f5816 */ /* 0x000fe4000000006f */
[----:B------:R-:W-:Y:S02]  /*21a0*/  @P5 F2FP.PACK_AB R150, RZ, R84 ;  /* 0x00000054ff96523e */ /* 0x000fe400000000ff */
[----:B------:R-:W-:Y:S02]  /*21b0*/  @P5 F2FP.PACK_AB R152, RZ, R85 ;  /* 0x00000055ff98523e */ /* 0x000fe400000000ff */
        /* <DEDUP_REMOVED lines=9> */
.L_x_6522:
[----:B------:R-:W-:Y:S05]  /*2250*/  BSYNC B0 ;  /* 0x0000000000007941 */ /* 0x000fea0003800000 */
.L_x_6521:
        /* <DEDUP_REMOVED lines=8> */
[----:B------:R-:W-:Y:S01]  /*22e0*/  @P5 F2FP.PACK_AB R89, RZ, R89 ;  /* 0x00000059ff59523e */ /* 0x000fe200000000ff */
        /* <DEDUP_REMOVED lines=16> */
.L_x_6524:
[----:B------:R-:W-:Y:S05]  /*23f0*/  BSYNC B0 ;  /* 0x0000000000007941 */ /* 0x000fea0003800000 */
.L_x_6523:
        /* <DEDUP_REMOVED lines=8> */
.L_x_6526:
[----:B------:R-:W-:Y:S05]  /*2480*/  BSYNC B0 ;  /* 0x0000000000007941 */ /* 0x000fea0003800000 */
.L_x_6525:
        /* <DEDUP_REMOVED lines=13> */
.L_x_6528:
[----:B------:R-:W-:Y:S05]  /*2560*/  BSYNC B0 ;  /* 0x0000000000007941 */ /* 0x000fea0003800000 */
.L_x_6527:
        /* <DEDUP_REMOVED lines=8> */
.L_x_6530:
[----:B------:R-:W-:Y:S05]  /*25f0*/  BSYNC B0 ;  /* 0x0000000000007941 */ /* 0x000fea0003800000 */
.L_x_6529:
[----:B------:R-:W-:Y:S01]  /*2600*/  @P5 FMUL.FTZ R84, R148, c[0x0][0x1ec] ;  /* 0x00007b0094545a20 */ /* 0x000fe20000410000 */
[----:B------:R-:W-:Y:S01]  /*2610*/  @!P6 ISETP.NE.AND.EX P0, PT, RZ, c[0x0][0x21c], PT, P0 ;  /* 0x00008700ff00ea0c */ /* 0x000fe20003f05300 */
[----:B------:R-:W-:Y:S01]  /*2620*/  @P5 FMUL.FTZ R85, R87, c[0x0][0x1ec] ;  /* 0x00007b0057555a20 */ /* 0x000fe20000410000 */
[----:B------:R-:W-:Y:S01]  /*2630*/  BSSY B0, `(.L_x_6531) ;  /* 0x000000e000007945 */ /* 0x000fe20003800000 */
[----:B------:R-:W-:Y:S02]  /*2640*/  @!P6 ISETP.NE.U32.AND P3, PT, RZ, c[0x0][0x218], PT ;  /* 0x00008600ff00ea0c */ /* 0x000fe40003f65070 */
[----:B------:R-:W-:Y:S02]  /*2650*/  @P5 PRMT R111, R86, 0x7610, R111 ;  /* 0x00007610566f5816 */ /* 0x000fe4000000006f */
[----:B------:R-:W-:Y:S02]  /*2660*/  @P5 F2FP.PACK_AB R117, RZ, R84 ;  /* 0x00000054ff75523e */ /* 0x000fe400000000ff */
[----:B------:R-:W-:-:S02]  /*2670*/  @P5 F2FP.PACK_AB R119, RZ, R85 ;  /* 0x00000055ff77523e */ /* 0x000fc400000000ff */
        /* <DEDUP_REMOVED lines=9> */
.L_x_6532:
[----:B------:R-:W-:Y:S05]  /*2710*/  BSYNC B0 ;  /* 0x0000000000007941 */ /* 0x000fea0003800000 */
.L_x_6531:
        /* <DEDUP_REMOVED lines=25> */
.L_x_6534:
[----:B------:R-:W-:Y:S05]  /*28b0*/  BSYNC B0 ;  /* 0x0000000000007941 */ /* 0x000fea0003800000 */
.L_x_6533:
        /* <DEDUP_REMOVED lines=8> */
.L_x_6536:
[----:B------:R-:W-:Y:S05]  /*2940*/  BSYNC B0 ;  /* 0x0000000000007941 */ /* 0x000fea0003800000 */
.L_x_6535:
[----:B0-----:R-:W-:Y:S01]  /*2950*/  @P5 FMUL.FTZ R84, R117, c[0x0][0x1ec] ;  /* 0x00007b0075545a20 */ /* 0x001fe20000410000 */
[----:B------:R-:W-:Y:S01]  /*2960*/  @!P6 ISETP.NE.AND.EX P3, PT, RZ, c[0x0][0x21c], PT, P3 ;  /* 0x00008700ff00ea0c */ /* 0x000fe20003f65330 */
[----:B------:R-:W-:Y:S01]  /*2970*/  BSSY B0, `(.L_x_6537) ;  /* 0x000000c000007945 */ /* 0x000fe20003800000 */
[----:B------:R-:W-:Y:S02]  /*2980*/  @!P6 ISETP.NE.U32.AND P1, PT, RZ, c[0x0][0x218], PT ;  /* 0x00008600ff00ea0c */ /* 0x000fe40003f25070 */
[----:B------:R-:W-:Y:S02]  /*2990*/  @!P6 ISETP.NE.AND.EX P0, PT, RZ, c[0x0][0x21c], PT, P0 ;  /* 0x00008700ff00ea0c */ /* 0x000fe40003f05300 */
        /* <DEDUP_REMOVED lines=9> */
.L_x_6538:
[----:B------:R-:W-:Y:S05]  /*2a30*/  BSYNC B0 ;  /* 0x0000000000007941 */ /* 0x000fea0003800000 */
.L_x_6537:
        /* <DEDUP_REMOVED lines=10> */
.L_x_6540:
[----:B------:R-:W-:Y:S05]  /*2ae0*/  BSYNC B0 ;  /* 0x0000000000007941 */ /* 0x000fea0003800000 */
.L_x_6539:
[----:B------:R-:W-:Y:S01]  /*2af0*/  @P5 FMUL.FTZ R85, R87, c[0x0][0x1ec] ;  /* 0x00007b0057555a20 */ /* 0x000fe20000410000 */
[----:B------:R-:W-:Y:S01]  /*2b00*/  @!P6 ISETP.NE.AND.EX P0, PT, RZ, c[0x0][0x21c], PT, P1 ;  /* 0x00008700ff00ea0c */ /* 0x000fe20003f05310 */
[----:B------:R-:W-:Y:S01]  /*2b10*/  BSSY B0, `(.L_x_6541) ;  /* 0x0000015000007945 */ /* 0x000fe20003800000 */
[----:B------:R-:W-:Y:S02]  /*2b20*/  @!P6 ISETP.NE.U32.AND P1, PT, RZ, c[0x0][0x218], PT ;  /* 0x00008600ff00ea0c */ /* 0x000fe40003f25070 */
[----:B------:R-:W-:Y:S02]  /*2b30*/  @P5 F2FP.PACK_AB R84, RZ, R84 ;  /* 0x00000054ff54523e */ /* 0x000fe400000000ff */
[----:B------:R-:W-:Y:S02]  /*2b40*/  @P5 F2FP.PACK_AB R85, RZ, R85 ;  /* 0x00000055ff55523e */ /* 0x000fe400000000ff */
        /* <DEDUP_REMOVED lines=17> */
.L_x_6542:
[----:B------:R-:W-:Y:S05]  /*2c60*/  BSYNC B0 ;  /* 0x0000000000007941 */ /* 0x000fea0003800000 */
.L_x_6541:
        /* <DEDUP_REMOVED lines=16> */
[----:B0-----:R-:W-:Y:S01]  /*2d70*/  @P5 F2FP.PACK_AB R89, RZ, R116 ;  /* 0x00000074ff59523e */ /* 0x001fe200000000ff */
        /* <DEDUP_REMOVED lines=12> */
.L_x_6544:
[----:B------:R-:W-:Y:S05]  /*2e40*/  BSYNC B0 ;  /* 0x0000000000007941 */ /* 0x000fea0003800000 */
.L_x_6543:
        /* <DEDUP_REMOVED lines=8> */
.L_x_6546:
[----:B------:R-:W-:Y:S05]  /*2ed0*/  BSYNC B0 ;  /* 0x0000000000007941 */ /* 0x000fea0003800000 */
.L_x_6545:
        /* <DEDUP_REMOVED lines=10> */
.L_x_6548:
[----:B------:R-:W-:Y:S05]  /*2f80*/  BSYNC B0 ;  /* 0x0000000000007941 */ /* 0x000fea0003800000 */
.L_x_6547:
        /* <DEDUP_REMOVED lines=8> */
.L_x_6550:
[----:B------:R-:W-:Y:S05]  /*3010*/  BSYNC B0 ;  /* 0x0000000000007941 */ /* 0x000fea0003800000 */
.L_x_6549:
        /* <DEDUP_REMOVED lines=8> */
.L_x_6552:
[----:B------:R-:W-:Y:S05]  /*30a0*/  BSYNC B0 ;  /* 0x0000000000007941 */ /* 0x000fea0003800000 */
.L_x_6551:
[C---:B------:R-:W-:Y:S01]  /*30b0*/  SEL R81, R0.reuse, R81, P4 ;  /* 0x0000005100517207 */ /* 0x040fe20002000000 */
[----:B------:R-:W-:Y:S01]  /*30c0*/  @P5 FMUL.FTZ R115, R115, c[0x0][0x1ec] ;  /* 0x00007b0073735a20 */ /* 0x000fe20000410000 */
[C---:B------:R-:W-:Y:S01]  /*30d0*/  SEL R82, R119.reuse, R82, P4 ;  /* 0x0000005277527207 */ /* 0x040fe20002000000 */
[----:B------:R-:W-:Y:S01]  /*30e0*/  @P5 FMUL.FTZ R0, R0, c[0x0][0x1ec] ;  /* 0x00007b0000005a20 */ /* 0x000fe20000410000 */
[C---:B------:R-:W-:Y:S01]  /*30f0*/  SEL R83, R148.reuse, R83, P4 ;  /* 0x0000005394537207 */ /* 0x040fe20002000000 */
[----:B------:R-:W-:Y:S01]  /*3100*/  @P5 FMUL.FTZ R119, R119, c[0x0][0x1ec] ;  /* 0x00007b0077775a20 */ /* 0x000fe20000410000 */
[----:B------:R-:W-:Y:S01]  /*3110*/  @P5 F2FP.PACK_AB R115, RZ, R115 ;  /* 0x00000073ff73523e */ /* 0x000fe200000000ff */
[----:B------:R-:W-:Y:S01]  /*3120*/  @P5 FMUL.FTZ R148, R148, c[0x0][0x1ec] ;  /* 0x00007b0094945a20 */ /* 0x000fe20000410000 */
[----:B------:R-:W-:Y:S01]  /*3130*/  @P5 F2FP.PACK_AB R0, RZ, R0 ;  /* 0x00000000ff00523e */ /* 0x000fe200000000ff */
[----:B------:R1:W-:Y:S01]  /*3140*/  @P2 STG.E.128 [R116.64], R80 ;  /* 0x0000005074002986 */ /* 0x0003e2000c101d04 */
[----:B------:R-:W-:Y:S01]  /*3150*/  @P5 F2FP.PACK_AB R119, RZ, R119 ;  /* 0x00000077ff77523e */ /* 0x000fe200000000ff */
[----:B------:R-:W-:Y:S01]  /*3160*/  BSSY B0, `(.L_x_6553) ;  /* 0x0000010000007945 */ /* 0x000fe20003800000 */
[----:B------:R-:W-:-:S02]  /*3170*/  @P5 F2FP.PACK_AB R148, RZ, R148 ;  /* 0x00000094ff94523e */ /* 0x000fc400000000ff */
[----:B------:R-:W-:Y:S02]  /*3180*/  @P5 PRMT R111, R115, 0x7610, R111 ;  /* 0x00007610736f5816 */ /* 0x000fe4000000006f */
[----:B------:R-:W-:Y:S02]  /*3190*/  @P5 PRMT R112, R0, 0x7610, R112 ;  /* 0x0000761000705816 */ /* 0x000fe40000000070 */
[----:B------:R-:W-:Y:S02]  /*31a0*/  @P5 PRMT R113, R119, 0x7610, R113 ;  /* 0x0000761077715816 */ /* 0x000fe40000000071 */
[----:B------:R-:W-:Y:S01]  /*31b0*/  @P5 PRMT R114, R148, 0x7610, R114 ;  /* 0x0000761094725816 */ /* 0x000fe20000000072 */
[----:B------:R-:W-:Y:S05]  /*31c0*/  @!P5 BRA `(.L_x_6554) ;  /* 0x000000900000d947 */ /* 0x000fea0003800000 */
[----:B0-----:R-:W-:Y:S01]  /*31d0*/  LOP3.LUT R84, R112, 0xffff, RZ, 0xc0, !PT ;  /* 0x0000ffff70547812 */ /* 0x001fe200078ec0ff */
[----:B------:R-:W-:Y:S01]  /*31e0*/  IMAD.MOV.U32 R89, RZ, RZ, 0x8 ;  /* 0x00000008ff597424 */ /* 0x000fe200078e00ff */
[----:B------:R-:W-:Y:S02]  /*31f0*/  IADD3 R86, R118, 0x200, RZ ;  /* 0x0000020076567810 */ /* 0x000fe40007ffe0ff */
[----:B------:R-:W-:Y:S01]  /*3200*/  PRMT R87, R113, 0x5410, R114 ;  /* 0x0000541071577816 */ /* 0x000fe20000000072 */
[----:B------:R-:W-:-:S05]  /*3210*/  IMAD.WIDE.U32 R84, R84, 0x10000, RZ ;  /* 0x0001000054547825 */ /* 0x000fca00078e00ff */
[----:B------:R-:W-:Y:S01]  /*3220*/  LOP3.LUT R85, R87, R85, RZ, 0xfc, !PT ;  /* 0x0000005557557212 */ /* 0x000fe200078efcff */
[----:B------:R-:W-:Y:S01]  /*3230*/  IMAD.WIDE.U32 R86, R86, R89, c[0x0][0x248] ;  /* 0x0000920056567625 */ /* 0x000fe200078e0059 */
[----:B------:R-:W-:-:S05]  /*3240*/  LOP3.LUT R84, R84, 0xffff, R111, 0xf8, !PT ;  /* 0x0000ffff54547812 */ /* 0x000fca00078ef86f */
[----:B------:R0:W-:Y:S02]  /*3250*/  STG.E.64 [R86.64], R84 ;  /* 0x0000005456007986 */ /* 0x0001e4000c101b04 */
.L_x_6554:
[----:B------:R-:W-:Y:S05]  /*3260*/  BSYNC B0 ;  /* 0x0000000000007941 */ /* 0x000fea0003800000 */
.L_x_6553:
[----:B------:R-:W-:Y:S02]  /*3270*/  IADD3 R109, R109, c[0x0][0x160], RZ ;  /* 0x000058006d6d7a10 */ /* 0x000fe40007ffe0ff */
[----:B------:R-:W-:Y:S02]  /*3280*/  LOP3.LUT P1, RZ, R13, 0xff, RZ, 0xc0, !PT ;  /* 0x000000ff0dff7812 */ /* 0x000fe4000782c0ff */
[----:B------:R-:W-:Y:S02]  /*3290*/  ISETP.GE.AND P0, PT, R109, c[0x0][0x164], PT ;  /* 0x000059006d007a0c */ /* 0x000fe40003f06270 */
[----:B------:R-:W-:-:S11]  /*32a0*/  SEL R13, RZ, 0x1, P1 ;  /* 0x00000001ff0d7807 */ /* 0x000fd60000800000 */
[----:B01----:R-:W-:Y:S01]  /*32b0*/  @P0 CALL.REL.NOINC `(.L_x_6499) ;  /* 0x0000001000000944 */ /* 0x003fe20003c00000 */
[----:B------:R-:W-:Y:S05]  /*32c0*/  BRA `(.L_x_6555) ;  /* 0xffffd2c000007947 */ /* 0x000fea000383ffff */
.L_x_6499:
        /* <DEDUP_REMOVED lines=19> */
.L_x_6503:
[----:B------:R-:W-:Y:S01]  /*3400*/  HFMA2.MMA R150, -RZ, RZ, 0, 9.5367431640625e-07 ;  /* 0x00000010ff967435 */ /* 0x000fe200000001ff */
[----:B------:R-:W-:Y:S01]  /*3410*/  MOV R89, R87 ;  /* 0x0000005700597202 */ /* 0x000fe20000000f00 */
[----:B------:R-:W-:Y:S01]  /*3420*/  IMAD.MOV.U32 R118, RZ, RZ, 0x1f ;  /* 0x0000001fff767424 */ /* 0x000fe200078e00ff */
[----:B------:R-:W-:-:S02]  /*3430*/  MOV R149, 0xffffffff ;  /* 0xffffffff00957802 */ /* 0x000fc40000000f00 */
[----:B------:R-:W-:Y:S02]  /*3440*/  MOV R84, 0x3460 ;  /* 0x0000346000547802 */ /* 0x000fe40000000f00 */
[----:B0----5:R-:W-:Y:S05]  /*3450*/  CALL.REL.NOINC `($__internal_123_$__cuda_sm70_shflsync_down_p) ;  /* 0x0000045000007944 */ /* 0x021fea0003c00000 */
[----:B-1----:R-:W-:Y:S01]  /*3460*/  MOV R90, R150 ;  /* 0x00000096005a7202 */ /* 0x002fe20000000f00 */
[----:B0-----:R-:W-:Y:S05]  /*3470*/  BRA `(.L_x_6556) ;  /* 0xffffe20000007947 */ /* 0x001fea000383ffff */
.L_x_6504:
[----:B------:R-:W-:Y:S01]  /*3480*/  HFMA2.MMA R118, -RZ, RZ, 0, 1.847743988037109375e-06 ;  /* 0x0000001fff767435 */ /* 0x000fe200000001ff */
[----:B------:R-:W-:Y:S01]  /*3490*/  MOV R89, R88 ;  /* 0x0000005800597202 */ /* 0x000fe20000000f00 */
[----:B------:R-:W-:Y:S01]  /*34a0*/  IMAD.MOV.U32 R150, RZ, RZ, 0x10 ;  /* 0x00000010ff967424 */ /* 0x000fe200078e00ff */
[----:B------:R-:W-:Y:S02]  /*34b0*/  MOV R149, 0xffffffff ;  /* 0xffffffff00957802 */ /* 0x000fe40000000f00 */
[----:B------:R-:W-:Y:S02]  /*34c0*/  MOV R84, 0x34e0 ;  /* 0x000034e000547802 */ /* 0x000fe40000000f00 */
[----:B012--5:R-:W-:Y:S05]  /*34d0*/  CALL.REL.NOINC `($__internal_123_$__cuda_sm70_shflsync_down_p) ;  /* 0x000003d000007944 */ /* 0x027fea0003c00000 */
[----:B------:R-:W-:Y:S01]  /*34e0*/  FADD.FTZ R90, R90, R87 ;  /* 0x000000575a5a7221 */ /* 0x000fe20000010000 */
[----:B0-----:R-:W-:Y:S01]  /*34f0*/  MOV R149, 0xffffffff ;  /* 0xffffffff00957802 */ /* 0x001fe20000000f00 */
[----:B-1----:R-:W-:Y:S01]  /*3500*/  FADD.FTZ R91, R88, R150 ;  /* 0x00000096585b7221 */ /* 0x002fe20000010000 */
[----:B------:R-:W-:Y:S01]  /*3510*/  HFMA2.MMA R150, -RZ, RZ, 0, 4.76837158203125e-07 ;  /* 0x00000008ff967435 */ /* 0x000fe200000001ff */
[----:B------:R-:W-:Y:S01]  /*3520*/  IMAD.MOV.U32 R118, RZ, RZ, 0x1f ;  /* 0x0000001fff767424 */ /* 0x000fe200078e00ff */
[----:B------:R-:W-:-:S02]  /*3530*/  MOV R89, R90 ;  /* 0x0000005a00597202 */ /* 0x000fc40000000f00 */
[----:B------:R-:W-:Y:S02]  /*3540*/  MOV R84, 0x3560 ;  /* 0x0000356000547802 */ /* 0x000fe40000000f00 */
[----:B------:R-:W-:Y:S05]  /*3550*/  CALL.REL.NOINC `($__internal_123_$__cuda_sm70_shflsync_down_p) ;  /* 0x0000035000007944 */ /* 0x000fea0003c00000 */
[----:B-1----:R-:W-:Y:S01]  /*3560*/  MOV R87, R150 ;  /* 0x0000009600577202 */ /* 0x002fe20000000f00 */
[----:B------:R-:W-:Y:S01]  /*3570*/  HFMA2.MMA R150, -RZ, RZ, 0, 4.76837158203125e-07 ;  /* 0x00000008ff967435 */ /* 0x000fe200000001ff */
[----:B0-----:R-:W-:Y:S01]  /*3580*/  IMAD.MOV.U32 R89, RZ, RZ, R91 ;  /* 0x000000ffff597224 */ /* 0x001fe200078e005b */
[----:B------:R-:W-:Y:S02]  /*3590*/  MOV R118, 0x1f ;  /* 0x0000001f00767802 */ /* 0x000fe40000000f00 */
[----:B------:R-:W-:Y:S02]  /*35a0*/  MOV R149, 0xffffffff ;  /* 0xffffffff00957802 */ /* 0x000fe40000000f00 */
[----:B------:R-:W-:Y:S02]  /*35b0*/  MOV R84, 0x35d0 ;  /* 0x000035d000547802 */ /* 0x000fe40000000f00 */
[----:B------:R-:W-:Y:S05]  /*35c0*/  CALL.REL.NOINC `($__internal_123_$__cuda_sm70_shflsync_down_p) ;  /* 0x000002e000007944 */ /* 0x000fea0003c00000 */
[----:B------:R-:W-:Y:S01]  /*35d0*/  FADD.FTZ R90, R87, R90 ;  /* 0x0000005a575a7221 */ /* 0x000fe20000010000 */
[----:B0-----:R-:W-:Y:S01]  /*35e0*/  HFMA2.MMA R118, -RZ, RZ, 0, 1.847743988037109375e-06 ;  /* 0x0000001fff767435 */ /* 0x001fe200000001ff */
[----:B-1----:R-:W-:Y:S01]  /*35f0*/  FADD.FTZ R91, R91, R150 ;  /* 0x000000965b5b7221 */ /* 0x002fe20000010000 */
[----:B------:R-:W-:Y:S01]  /*3600*/  MOV R149, 0xffffffff ;  /* 0xffffffff00957802 */ /* 0x000fe20000000f00 */
[----:B------:R-:W-:Y:S01]  /*3610*/  IMAD.MOV.U32 R150, RZ, RZ, 0x4 ;  /* 0x00000004ff967424 */ /* 0x000fe200078e00ff */
[----:B------:R-:W-:-:S02]  /*3620*/  MOV R89, R90 ;  /* 0x0000005a00597202 */ /* 0x000fc40000000f00 */
[----:B------:R-:W-:Y:S02]  /*3630*/  MOV R84, 0x3650 ;  /* 0x0000365000547802 */ /* 0x000fe40000000f00 */
[----:B------:R-:W-:Y:S05]  /*3640*/  CALL.REL.NOINC `($__internal_123_$__cuda_sm70_shflsync_down_p) ;  /* 0x0000026000007944 */ /* 0x000fea0003c00000 */
[----:B-1----:R-:W-:Y:S01]  /*3650*/  IMAD.MOV.U32 R87, RZ, RZ, R150 ;  /* 0x000000ffff577224 */ /* 0x002fe200078e0096 */
[----:B------:R-:W-:Y:S01]  /*3660*/  HFMA2.MMA R150, -RZ, RZ, 0, 2.384185791015625e-07 ;  /* 0x00000004ff967435 */ /* 0x000fe200000001ff */
[----:B0-----:R-:W-:Y:S01]  /*3670*/  MOV R89, R91 ;  /* 0x0000005b00597202 */ /* 0x001fe20000000f00 */
[----:B------:R-:W-:Y:S01]  /*3680*/  IMAD.MOV.U32 R149, RZ, RZ, -0x1 ;  /* 0xffffffffff957424 */ /* 0x000fe200078e00ff */
[----:B------:R-:W-:Y:S02]  /*3690*/  MOV R118, 0x1f ;  /* 0x0000001f00767802 */ /* 0x000fe40000000f00 */
[----:B------:R-:W-:Y:S02]  /*36a0*/  MOV R84, 0x36c0 ;  /* 0x000036c000547802 */ /* 0x000fe40000000f00 */
[----:B------:R-:W-:Y:S05]  /*36b0*/  CALL.REL.NOINC `($__internal_123_$__cuda_sm70_shflsync_down_p) ;  /* 0x000001f000007944 */ /* 0x000fea0003c00000 */
[----:B------:R-:W-:Y:S01]  /*36c0*/  FADD.FTZ R88, R87, R90 ;  /* 0x0000005a57587221 */ /* 0x000fe20000010000 */
[----:B0-----:R-:W-:Y:S01]  /*36d0*/  MOV R118, 0x1f ;  /* 0x0000001f00767802 */ /* 0x001fe20000000f00 */
[----:B-1----:R-:W-:Y:S01]  /*36e0*/  FADD.FTZ R91, R91, R150 ;  /* 0x000000965b5b7221 */ /* 0x002fe20000010000 */
[----:B------:R-:W-:Y:S01]  /*36f0*/  HFMA2.MMA R150, -RZ, RZ, 0, 1.1920928955078125e-07 ;  /* 0x00000002ff967435 */ /* 0x000fe200000001ff */
[----:B------:R-:W-:Y:S01]  /*3700*/  MOV R149, 0xffffffff ;  /* 0xffffffff00957802 */ /* 0x000fe20000000f00 */
[----:B------:R-:W-:Y:S01]  /*3710*/  IMAD.MOV.U32 R89, RZ, RZ, R88 ;  /* 0x000000ffff597224 */ /* 0x000fe200078e0058 */
[----:B------:R-:W-:-:S03]  /*3720*/  MOV R84, 0x3740 ;  /* 0x0000374000547802 */ /* 0x000fc60000000f00 */
[----:B------:R-:W-:Y:S05]  /*3730*/  CALL.REL.NOINC `($__internal_123_$__cuda_sm70_shflsync_down_p) ;  /* 0x0000017000007944 */ /* 0x000fea0003c00000 */
[----:B-1----:R-:W-:Y:S01]  /*3740*/  MOV R87, R150 ;  /* 0x0000009600577202 */ /* 0x002fe20000000f00 */
[----:B------:R-:W-:Y:S01]  /*3750*/  HFMA2.MMA R150, -RZ, RZ, 0, 1.1920928955078125e-07 ;  /* 0x00000002ff967435 */ /* 0x000fe200000001ff */
[----:B0-----:R-:W-:Y:S01]  /*3760*/  MOV R89, R91 ;  /* 0x0000005b00597202 */ /* 0x001fe20000000f00 */
[----:B------:R-:W-:Y:S01]  /*3770*/  IMAD.MOV.U32 R118, RZ, RZ, 0x1f ;  /* 0x0000001fff767424 */ /* 0x000fe200078e00ff */
[----:B------:R-:W-:-:S02]  /*3780*/  MOV R149, 0xffffffff ;  /* 0xffffffff00957802 */ /* 0x000fc40000000f00 */
[----:B------:R-:W-:Y:S02]  /*3790*/  MOV R84, 0x37b0 ;  /* 0x000037b000547802 */ /* 0x000fe40000000f00 */
[----:B------:R-:W-:Y:S05]  /*37a0*/  CALL.REL.NOINC `($__internal_123_$__cuda_sm70_shflsync_down_p) ;  /* 0x0000010000007944 */ /* 0x000fea0003c00000 */
[----:B------:R-:W-:Y:S01]  /*37b0*/  FADD.FTZ R88, R87, R88 ;  /* 0x0000005857587221 */ /* 0x000fe20000010000 */
[----:B0-----:R-:W-:Y:S01]  /*37c0*/  MOV R118, 0x1f ;  /* 0x0000001f00767802 */ /* 0x001fe20000000f00 */
[----:B-1----:R-:W-:Y:S01]  /*37d0*/  FADD.FTZ R119, R91, R150 ;  /* 0x000000965b777221 */ /* 0x002fe20000010000 */
[----:B------:R-:W-:Y:S01]  /*37e0*/  HFMA2.MMA R150, -RZ, RZ, 0, 5.9604644775390625e-08 ;  /* 0x00000001ff967435 */ /* 0x000fe200000001ff */
[----:B------:R-:W-:Y:S01]  /*37f0*/  IMAD.MOV.U32 R149, RZ, RZ, -0x1 ;  /* 0xffffffffff957424 */ /* 0x000fe200078e00ff */
[----:B------:R-:W-:Y:S02]  /*3800*/  MOV R89, R88 ;  /* 0x0000005800597202 */ /* 0x000fe40000000f00 */
[----:B------:R-:W-:Y:S02]  /*3810*/  MOV R84, 0x3830 ;  /* 0x0000383000547802 */ /* 0x000fe40000000f00 */
[----:B------:R-:W-:Y:S05]  /*3820*/  CALL.REL.NOINC `($__internal_123_$__cuda_sm70_shflsync_down_p) ;  /* 0x0000008000007944 */ /* 0x000fea0003c00000 */
[----:B0-----:R-:W-:Y:S01]  /*3830*/  HFMA2.MMA R118, -RZ, RZ, 0, 1.847743988037109375e-06 ;  /* 0x0000001fff767435 */ /* 0x001fe200000001ff */
[----:B-1----:R-:W-:Y:S01]  /*3840*/  MOV R91, R150 ;  /* 0x00000096005b7202 */ /* 0x002fe20000000f00 */
[----:B------:R-:W-:Y:S01]  /*3850*/  IMAD.MOV.U32 R150, RZ, RZ, 0x1 ;  /* 0x00000001ff967424 */ /* 0x000fe200078e00ff */
[----:B------:R-:W-:-:S02]  /*3860*/  MOV R89, R119 ;  /* 0x0000007700597202 */ /* 0x000fc40000000f00 */
[----:B------:R-:W-:Y:S02]  /*3870*/  MOV R149, 0xffffffff ;  /* 0xffffffff00957802 */ /* 0x000fe40000000f00 */
[----:B------:R-:W-:Y:S02]  /*3880*/  MOV R84, 0x38a0 ;  /* 0x000038a000547802 */ /* 0x000fe40000000f00 */
[----:B------:R-:W-:Y:S05]  /*3890*/  CALL.REL.NOINC `($__internal_123_$__cuda_sm70_shflsync_down_p) ;  /* 0x0000001000007944 */ /* 0x000fea0003c00000 */
[----:B01----:R-:W-:Y:S05]  /*38a0*/  BRA `(.L_x_6557) ;  /* 0xffffdef000007947 */ /* 0x003fea000383ffff */
        .weak           $__internal_123_$__cuda_sm70_shflsync_down_p
        .type           $__internal_123_$__cuda_sm70_shflsync_down_p,@function
        .size           $__internal_123_$__cuda_sm70_shflsync_down_p,(.L_x_9867 - $__internal_123_$__cuda_sm70_shflsync_down_p)
$__internal_123_$__cuda_sm70_shflsync_down_p:
[----:B------:R-:W-:Y:S01]  /*38b0*/  HFMA2.MMA R85, -RZ, RZ, 0, 0 ;  /* 0x00000000ff557435 */ /* 0x000fe200000001ff */
[----:B------:R-:W-:Y:S04]  /*38c0*/  WARPSYNC R149 ;  /* 0x0000009500007348 */ /* 0x000fe80003800000 */
[----:B------:R0:W1:Y:S01]  /*38d0*/  SHFL.DOWN PT, R150, R89, R150, R118 ;  /* 0x0800009659967389 */ /* 0x00006200000e0076 */
[----:B------:R-:W-:Y:S05]  /*38e0*/  RET.REL.NODEC R84 `(_ZN10layer_norm13ln_bwd_kernelINS_13Kernel_traitsI6__halfS2_fS2_fjLj2560ELj1ELj1ELj4ELj8ENS_18Kernel_traits_baseILj2560ES2_S2_fS2_fjLj128EEEEELb0ELb0ELb1ELb1EEEvNS_9BwdParamsE) ;  /* 0xffffc71054007950 */ /* 0x000fea0003c3ffff */
.L_x_6558:
        /* <DEDUP_REMOVED lines=9> */
.L_x_9867:


//--------------------- .text._ZN10layer_norm13ln_bwd_kernelINS_13Kernel_traitsI6__halfS2_fS2_fjLj2560ELj1ELj1ELj4ELj8ENS_18Kernel_traits_baseILj2560ES2_S2_fS2_fjLj128EEEEELb0ELb1ELb0ELb0EEEvNS_9BwdParamsE --------------------------
	.section	.text._ZN10layer_norm13ln_bwd_kernelINS_13Kernel_traitsI6__halfS2_fS2_fjLj2560ELj1ELj1ELj4ELj8ENS_18Kernel_traits_baseILj2560ES2_S2_fS2_fjLj128EEEEELb0ELb1ELb0ELb0EEEvNS_9BwdParamsE,"ax",@progbits
	.sectioninfo	@"SHI_REGISTERS=194"
	.align	128
        .global         _ZN10layer_norm13ln_bwd_kernelINS_13Kernel_traitsI6__halfS2_fS2_fjLj2560ELj1ELj1ELj4ELj8ENS_18Kernel_traits_baseILj2560ES2_S2_fS2_fjLj128EEEEELb0ELb1ELb0ELb0EEEvNS_9BwdParamsE
        .type           _ZN10layer_norm13ln_bwd_kernelINS_13Kernel_traitsI6__halfS2_fS2_fjLj2560ELj1ELj1ELj4ELj8ENS_18Kernel_traits_baseILj2560ES2_S2_fS2_fjLj128EEEEELb0ELb1ELb0ELb0EEEvNS_9BwdParamsE,@function
        .size           _ZN10layer_norm13ln_bwd_kernelINS_13Kernel_traitsI6__halfS2_fS2_fjLj2560ELj1ELj1ELj4ELj8ENS_18Kernel_traits_baseILj2560ES2_S2_fS2_fjLj128EEEEELb0ELb1ELb0ELb0EEEvNS_9BwdParamsE,(.L_x_9868 - _ZN10layer_norm13ln_bwd_kernelINS_13Kernel_traitsI6__halfS2_fS2_fjLj2560ELj1ELj1ELj4ELj8ENS_18Kernel_traits_baseILj2560ES2_S2_fS2_fjLj128EEEEELb0ELb1ELb0ELb0EEEvNS_9BwdParamsE)
        .other          _ZN10layer_norm13ln_bwd_kernelINS_13Kernel_traitsI6__halfS2_fS2_fjLj2560ELj1ELj1ELj4ELj8ENS_18Kernel_traits_baseILj2560ES2_S2_fS2_fjLj128EEEEELb0ELb1ELb0ELb0EEEvNS_9BwdParamsE,@"STO_CUDA_ENTRY STV_DEFAULT"
_ZN10layer_norm13ln_bwd_kernelINS_13Kernel_traitsI6__halfS2_fS2_fjLj2560ELj1ELj1ELj4ELj8ENS_18Kernel_traits_baseILj2560ES2_S2_fS2_fjLj128EEEEELb0ELb1ELb0ELb0EEEvNS_9BwdParamsE:
.text._ZN10layer_norm13ln_bwd_kernelINS_13Kernel_traitsI6__halfS2_fS2_fjLj2560ELj1ELj1ELj4ELj8ENS_18Kernel_traits_baseILj2560ES2_S2_fS2_fjLj128EEEEELb0ELb1ELb0ELb0EEEvNS_9BwdParamsE:
        /* <DEDUP_REMOVED lines=78> */
[----:B------:R-:W-:Y:S01]  /*04e0*/  HFMA2.MMA R105, -RZ, RZ, 0, 5.9604644775390625e-08 ;  /* 0x00000001ff697435 */ /* 0x000fe200000001ff */
[----:B-----5:R-:W-:Y:S01]  /*04f0*/  MOV R26, R24 ;  /* 0x00000018001a7202 */ /* 0x020fe20000000f00 */
[----:B------:R-:W-:Y:S01]  /*0500*/  HFMA2.MMA R97, -RZ, RZ, 0, 0 ;  /* 0x00000000ff617435 */ /* 0x000fe200000001ff */
[----:B------:R-:W-:-:S02]  /*0510*/  MOV R134, R4 ;  /* 0x0000000400867202 */ /* 0x000fc40000000f00 */
        /* <DEDUP_REMOVED lines=15> */
[----:B------:R-:W-:Y:S02]  /*0610*/  SHF.R.U64 R24, R24, 0x10, R25 ;  /* 0x0000001018187819 */ /* 0x000fe40000001219 */
[----:B------:R-:W-:Y:S01]  /*0620*/  MOV R132, R5 ;  /* 0x0000000500847202 */ /* 0x000fe20000000f00 */
[----:B------:R-:W-:Y:S01]  /*0630*/  HADD2.F32 R27, -RZ, R27.H0_H0 ;  /* 0x2000001bff1b7230 */ /* 0x000fe20000004100 */
[----:B------:R-:W-:Y:S02]  /*0640*/  SHF.R.U32.HI R39, RZ, 0x10, R5 ;  /* 0x00000010ff277819 */ /* 0x000fe40000011605 */
        /* <DEDUP_REMOVED lines=10> */
[----:B------:R-:W-:Y:S01]  /*06f0*/  MOV R2, R25 ;  /* 0x0000001900027202 */ /* 0x000fe20000000f00 */
[----:B------:R-:W-:Y:S01]  /*0700*/  HADD2.F32 R35, -RZ, R35.H0_H0 ;  /* 0x20000023ff237230 */ /* 0x000fe20000004100 */
[----:B------:R-:W-:Y:S01]  /*0710*/  MOV R22, R8 ;  /* 0x0000000800167202 */ /* 0x000fe20000000f00 */
[----:B------:R-:W-:Y:S01]  /*0720*/  HADD2.F32 R34, -RZ, R34.H0_H0 ;  /* 0x20000022ff227230 */ /* 0x000fe20000004100 */
[----:B------:R-:W-:-:S02]  /*0730*/  SHF.R.U64 R103, R8, 0x10, R9 ;  /* 0x0000001008677819 */ /* 0x000fc40000001209 */
[----:B------:R-:W-:Y:S01]  /*0740*/  MOV R3, R9 ;  /* 0x0000000900037202 */ /* 0x000fe20000000f00 */
[----:B------:R-:W-:Y:S01]  /*0750*/  HADD2.F32 R22, -RZ, R22.H0_H0 ;  /* 0x20000016ff167230 */ /* 0x000fe20000004100 */
[----:B------:R-:W-:Y:S02]  /*0760*/  SHF.R.U32.HI R19, RZ, 0x10, R9 ;  /* 0x00000010ff137819 */ /* 0x000fe40000011609 */
[----:B------:R-:W-:Y:S02]  /*0770*/  MOV R18, R12 ;  /* 0x0000000c00127202 */ /* 0x000fe40000000f00 */
[--C-:B------:R-:W-:Y:S01]  /*0780*/  SHF.R.U64 R102, R12, 0x10, R13.reuse ;  /* 0x000000100c667819 */ /* 0x100fe2000000120d */
[----:B------:R-:W-:Y:S01]  /*0790*/  HADD2.F32 R19, -RZ, R19.H0_H0 ;  /* 0x20000013ff137230 */ /* 0x000fe20000004100 */
[----:B------:R-:W-:Y:S01]  /*07a0*/  MOV R4, R13 ;  /* 0x0000000d00047202 */ /* 0x000fe20000000f00 */
[----:B------:R-:W-:Y:S01]  /*07b0*/  HADD2.F32 R18, -RZ, R18.H0_H0 ;  /* 0x20000012ff127230 */ /* 0x000fe20000004100 */
[----:B------:R-:W-:-:S02]  /*07c0*/  SHF.R.U32.HI R15, RZ, 0x10, R13 ;  /* 0x00000010ff0f7819 */ /* 0x000fc4000001160d */
        /* <DEDUP_REMOVED lines=36> */
.L_x_6582:
        /* <DEDUP_REMOVED lines=19> */
[----:B------:R-:W-:Y:S02]  /*0b40*/  MOV R181, 0x3f800000 ;  /* 0x3f80000000b57802 */ /* 0x000fe40000000f00 */
        /* <DEDUP_REMOVED lines=17> */
[----:B------:R-:W-:Y:S02]  /*0c60*/  SHF.R.U64 R142, R128, 0x10, R129 ;  /* 0x00000010808e7819 */ /* 0x000fe40000001281 */
        /* <DEDUP_REMOVED lines=9> */
[C---:B-----5:R-:W-:Y:S01]  /*0d00*/  FMUL.FTZ R139, R180.reuse, R129 ;  /* 0x00000081b48b7220 */ /* 0x060fe20000410000 */
[----:B------:R-:W-:Y:S01]  /*0d10*/  HADD2.F32 R126, -RZ, R140.H0_H0 ;  /* 0x2000008cff7e7230 */ /* 0x000fe20000004100 */
[----:B------:R-:W-:-:S02]  /*0d20*/  FMUL.FTZ R138, R180, R141 ;  /* 0x0000008db48a7220 */ /* 0x000fc40000410000 */
[-C--:B------:R-:W-:Y:S02]  /*0d30*/  FMUL.FTZ R140, R134, R125.reuse ;  /* 0x0000007d868c7220 */ /* 0x080fe40000410000 */
[----:B------:R-:W-:Y:S02]  /*0d40*/  FADD.FTZ R76, R76, R125 ;  /* 0x0000007d4c4c7221 */ /* 0x000fe40000010000 */
[----:B------:R-:W-:Y:S02]  /*0d50*/  FFMA.FTZ R96, R139, R125, R96 ;  /* 0x0000007d8b607223 */ /* 0x000fe40000010060 */
[----:B------:R-:W-:Y:S02]  /*0d60*/  FADD.FTZ R77, R77, R124 ;  /* 0x0000007c4d4d7221 */ /* 0x000fe40000010000 */
[-C--:B------:R-:W-:Y:S02]  /*0d70*/  FFMA.FTZ R97, R138, R124.reuse, R97 ;  /* 0x0000007c8a617223 */ /* 0x080fe40000010061 */
[----:B------:R-:W-:-:S02]  /*0d80*/  FMUL.FTZ R141, R133, R124 ;  /* 0x0000007c858d7220 */ /* 0x000fc40000410000 */
        /* <DEDUP_REMOVED lines=16> */
.L_x_6561:
[----:B0-----:R-:W-:Y:S05]  /*0e90*/  BSYNC B0 ;  /* 0x0000000000007941 */ /* 0x001fea0003800000 */
.L_x_6560:
        /* <DEDUP_REMOVED lines=17> */
[----:B------:R-:W-:Y:S01]  /*0fb0*/  MOV R147, R129 ;  /* 0x0000008100937202 */ /* 0x000fe20000000f00 */
[----:B------:R-:W-:Y:S01]  /*0fc0*/  HADD2.F32 R125, -RZ, R146.H0_H0 ;  /* 0x20000092ff7d7230 */ /* 0x000fe20000004100 */
[----:B------:R-:W-:Y:S01]  /*0fd0*/  SHF.R.U32.HI R148, RZ, 0x10, R129 ;  /* 0x00000010ff947819 */ /* 0x000fe20000011681 */
[C---:B------:R-:W-:Y:S01]  /*0fe0*/  FADD.FTZ R129, -R176.reuse, R124 ;  /* 0x0000007cb0817221 */ /* 0x040fe20000010100 */
[----:B------:R-:W-:Y:S01]  /*0ff0*/  HADD2.F32 R124, -RZ, R150.H0_H0 ;  /* 0x20000096ff7c7230 */ /* 0x000fe20000004100 */
[----:B------:R-:W-:-:S02]  /*1000*/  FADD.FTZ R151, -R176, R126 ;  /* 0x0000007eb0977221 */ /* 0x000fc40000010100 */
[----:B------:R-:W-:Y:S01]  /*1010*/  FADD.FTZ R153, -R176, R127 ;  /* 0x0000007fb0997221 */ /* 0x000fe20000010100 */
[----:B------:R-:W-:Y:S01]  /*1020*/  HADD2.F32 R127, -RZ, R147.H0_H0 ;  /* 0x20000093ff7f7230 */ /* 0x000fe20000004100 */
        /* <DEDUP_REMOVED lines=25> */
.L_x_6563:
[----:B0-----:R-:W-:Y:S05]  /*11c0*/  BSYNC B0 ;  /* 0x0000000000007941 */ /* 0x001fea0003800000 */
.L_x_6562:
        /* <DEDUP_REMOVED lines=50> */
.L_x_6565:
[----:B0-----:R-:W-:Y:S05]  /*14f0*/  BSYNC B0 ;  /* 0x0000000000007941 */ /* 0x001fea0003800000 */
.L_x_6564:
        /* <DEDUP_REMOVED lines=50> */
.L_x_6567:
[----:B0-----:R-:W-:Y:S05]  /*1820*/  BSYNC B0 ;  /* 0x0000000000007941 */ /* 0x001fea0003800000 */
.L_x_6566:
        /* <DEDUP_REMOVED lines=49> */
.L_x_6569:
[----:B0-----:R-:W-:Y:S05]  /*1b40*/  BSYNC B0 ;  /* 0x0000000000007941 */ /* 0x001fea0003800000 */
.L_x_6568:
[----:B------:R-:W-:Y:S02]  /*1b50*/  LOP3.LUT P6, RZ, R2, 0xff, RZ, 0xc0, !PT ;  /* 0x000000ff02ff7812 */ /* 0x000fe400078cc0ff */
[----:B------:R-:W-:Y:S02]  /*1b60*/  SHF.R.U32.HI R126, RZ, 0x5, R137 ;  /* 0x00000005ff7e7819 */ /* 0x000fe40000011689 */
[----:B------:R-:W-:Y:S02]  /*1b70*/  LOP3.LUT P0, RZ, R137, 0x1f, RZ, 0xc0, !PT ;  /* 0x0000001f89ff7812 */ /* 0x000fe4000780c0ff */
[----:B------:R-:W-:-:S07]  /*1b80*/  LOP3.LUT R184, R126, 0x7fffffc, RZ, 0xc0, !PT ;  /* 0x07fffffc7eb87812 */ /* 0x000fce00078ec0ff */
[----:B------:R-:W-:Y:S01]  /*1b90*/  @!P6 IADD3 R184, R184, 0x4, RZ ;  /* 0x00000004b8b8e810 */ /* 0x000fe20007ffe0ff */
[----:B------:R-:W-:Y:S05]  /*1ba0*/  BRA.DIV ~URZ, `(.L_x_6570) ;  /* 0x00001a027f007947 */ /* 0x000fea000b800000 */
[----:B------:R0:W1:Y:S02]  /*1bb0*/  SHFL.DOWN PT, R128, R183, 0x10, 0x1f ;  /* 0x0a001f00b7807f89 */ /* 0x00006400000e0000 */
.L_x_6583:
        /* <DEDUP_REMOVED lines=18> */
.L_x_6584:
        /* <DEDUP_REMOVED lines=35> */
[-C--:B------:R-:W-:Y:S02]  /*1f10*/  FFMA.FTZ R127, R143, R176.reuse, R177 ;  /* 0x000000b08f7f7223 */ /* 0x080fe400000100b1 */
[----:B------:R-:W-:Y:S02]  /*1f20*/  FMUL.FTZ R186, R180, R129 ;  /* 0x00000081b4ba7220 */ /* 0x000fe40000410000 */
[----:B------:R-:W-:Y:S02]  /*1f30*/  FADD.FTZ R129, R142, -R127 ;  /* 0x8000007f8e817221 */ /* 0x000fe40000010000 */
[----:B------:R-:W-:Y:S02]  /*1f40*/  @P0 FADD.FTZ R130, R101, R130 ;  /* 0x0000008265820221 */ /* 0x000fe40000010000 */
[----:B------:R-:W-:Y:S02]  /*1f50*/  @P0 FADD.FTZ R186, R103, R186 ;  /* 0x000000ba67ba0221 */ /* 0x000fe40000010000 */
[----:B------:R-:W-:Y:S01]  /*1f60*/  FMUL.FTZ R131, R180, R129 ;  /* 0x00000081b4837220 */ /* 0x000fe20000410000 */
[----:B------:R-:W-:Y:S01]  /*1f70*/  SEL R121, R130, R121, P6 ;  /* 0x0000007982797207 */ /* 0x000fe20003000000 */
[----:B------:R-:W-:Y:S01]  /*1f80*/  FFMA.FTZ R127, R139, R176, R177 ;  /* 0x000000b08b7f7223 */ /* 0x000fe200000100b1 */
[----:B------:R-:W-:Y:S01]  /*1f90*/  SEL R123, R186, R123, P6 ;  /* 0x0000007bba7b7207 */ /* 0x000fe20003000000 */
[----:B------:R-:W-:-:S02]  /*1fa0*/  FMUL.FTZ R182, R130, R181 ;  /* 0x000000b582b67220 */ /* 0x000fc40000410000 */
[-C--:B------:R-:W-:Y:S02]  /*1fb0*/  FMUL.FTZ R188, R186, R181.reuse ;  /* 0x000000b5babc7220 */ /* 0x080fe40000410000 */
[----:B------:R-:W-:Y:S02]  /*1fc0*/  @P0 FADD.FTZ R131, R102, R131 ;  /* 0x0000008366830221 */ /* 0x000fe40000010000 */
[----:B------:R-:W-:Y:S02]  /*1fd0*/  FADD.FTZ R127, R140, -R127 ;  /* 0x8000007f8c7f7221 */ /* 0x000fe40000010000 */
[----:B------:R-:W-:Y:S01]  /*1fe0*/  FMUL.FTZ R126, R21, R182 ;  /* 0x000000b6157e7220 */ /* 0x000fe20000410000 */
[----:B------:R-:W-:Y:S01]  /*1ff0*/  SEL R122, R131, R122, P6 ;  /* 0x0000007a837a7207 */ /* 0x000fe20003000000 */
[----:B------:R-:W-:Y:S02]  /*2000*/  FMUL.FTZ R187, R19, R188 ;  /* 0x000000bc13bb7220 */ /* 0x000fe40000410000 */
[----:B------:R-:W-:-:S02]  /*2010*/  FMUL.FTZ R185, R131, R181 ;  /* 0x000000b583b97220 */ /* 0x000fc40000410000 */
[----:B------:R-:W-:Y:S01]  /*2020*/  FMUL.FTZ R129, R180, R127 ;  /* 0x0000007fb4817220 */ /* 0x000fe20000410000 */
[----:B------:R-:W0:Y:S01]  /*2030*/  F2F.F16.F32 R126, R126 ;  /* 0x0000007e007e7304 */ /* 0x000e220000200800 */
[----:B------:R-:W-:Y:S02]  /*2040*/  FMUL.FTZ R184, R20, R185 ;  /* 0x000000b914b87220 */ /* 0x000fe40000410000 */
[----:B------:R-:W-:Y:S01]  /*2050*/  @P0 FADD.FTZ R129, R100, R129 ;  /* 0x0000008164810221 */ /* 0x000fe20000010000 */
[----:B------:R-:W-:Y:S01]  /*2060*/  ISETP.NE.U32.AND P0, PT, RZ, c[0x0][0x258], PT ;  /* 0x00009600ff007a0c */ /* 0x000fe20003f05070 */
[----:B------:R-:W-:-:S03]  /*2070*/  IMAD.WIDE.U32 R130, R0, R191, c[0x0][0x248] ;  /* 0x0000920000827625 */ /* 0x000fc600078e00bf */
[----:B------:R-:W1:Y:S01]  /*2080*/  F2F.F16.F32 R187, R187 ;  /* 0x000000bb00bb7304 */ /* 0x000e620000200800 */
[C---:B------:R-:W-:Y:S01]  /*2090*/  FMUL.FTZ R183, R129.reuse, R181 ;  /* 0x000000b581b77220 */ /* 0x040fe20000410000 */
[----:B------:R-:W-:Y:S02]  /*20a0*/  ISETP.NE.AND.EX P0, PT, RZ, c[0x0][0x25c], PT, P0 ;  /* 0x00009700ff007a0c */ /* 0x000fe40003f05300 */
[----:B------:R-:W-:Y:S01]  /*20b0*/  SEL R120, R129, R120, P6 ;  /* 0x0000007881787207 */ /* 0x000fe20003000000 */
[----:B------:R-:W-:-:S03]  /*20c0*/  FMUL.FTZ R128, R22, R183 ;  /* 0x000000b716807220 */ /* 0x000fc60000410000 */
[----:B------:R-:W3:Y:S01]  /*20d0*/  F2F.F16.F32 R184, R184 ;  /* 0x000000b800b87304 */ /* 0x000ee20000200800 */
[----:B0-----:R-:W-:-:S07]  /*20e0*/  IMAD.WIDE.U32 R126, R126, 0x10000, RZ ;  /* 0x000100007e7e7825 */ /* 0x001fce00078e00ff */
[----:B------:R0:W4:Y:S01]  /*20f0*/  F2F.F16.F32 R189, R128 ;  /* 0x0000008000bd7304 */ /* 0x0001220000200800 */
[----:B-1----:R-:W-:-:S04]  /*2100*/  SHF.L.U32 R187, R187, 0x10, RZ ;  /* 0x00000010bbbb7819 */ /* 0x002fc800000006ff */
[----:B---3--:R-:W-:Y:S02]  /*2110*/  LOP3.LUT R127, R127, R187, R184, 0xfe, !PT ;  /* 0x000000bb7f7f7212 */ /* 0x008fe400078efeb8 */
[----:B------:R-:W-:-:S05]  /*2120*/  @P0 MOV R187, 0x10 ;  /* 0x0000001000bb0802 */ /* 0x000fca0000000f00 */
[----:B0-----:R-:W-:Y:S01]  /*2130*/  @P0 IMAD.WIDE.U32 R128, R0, R187, c[0x0][0x258] ;  /* 0x0000960000800625 */ /* 0x001fe200078e00bb */
[----:B----4-:R-:W-:Y:S02]  /*2140*/  LOP3.LUT R126, R126, R189, RZ, 0xfc, !PT ;  /* 0x000000bd7e7e7212 */ /* 0x010fe400078efcff */
[----:B------:R-:W-:Y:S02]  /*2150*/  IADD3 R0, R0, 0x80, RZ ;  /* 0x0000008000007810 */ /* 0x000fe40007ffe0ff */
[----:B------:R0:W-:Y:S04]  /*2160*/  @P0 STG.E.128 [R128.64], R120 ;  /* 0x0000007880000986 */ /* 0x0001e8000c101d04 */
[----:B------:R0:W-:Y:S01]  /*2170*/  STG.E.64 [R130.64], R126 ;  /* 0x0000007e82007986 */ /* 0x0001e2000c101b04 */
[--C-:B--2---:R-:W-:Y:S01]  /*2180*/  SHF.R.U64 R184, R124, 0x10, R125.reuse ;  /* 0x000000107cb87819 */ /* 0x104fe2000000127d */
[----:B------:R-:W-:Y:S01]  /*2190*/  HADD2.F32 R124, -RZ, R124.H0_H0 ;  /* 0x2000007cff7c7230 */ /* 0x000fe20000004100 */
[----:B------:R-:W-:Y:S01]  /*21a0*/  SHF.R.U32.HI R186, RZ, 0x10, R125 ;  /* 0x00000010ffba7819 */ /* 0x000fe2000001167d */
[----:B------:R-:W-:-:S02]  /*21b0*/  HADD2.F32 R125, -RZ, R125.H0_H0 ;  /* 0x2000007dff7d7230 */ /* 0x000fc40000004100 */
[----:B------:R-:W-:Y:S01]  /*21c0*/  HADD2.F32 R184, -RZ, R184.H0_H0 ;  /* 0x200000b8ffb87230 */ /* 0x000fe20000004100 */
[----:B------:R-:W-:Y:S01]  /*21d0*/  FFMA.FTZ R56, R183, R124, R56 ;  /* 0x0000007cb7387223 */ /* 0x000fe20000010038 */
[----:B------:R-:W-:Y:S01]  /*21e0*/  HADD2.F32 R186, -RZ, R186.H0_H0 ;  /* 0x200000baffba7230 */ /* 0x000fe20000004100 */
[----:B------:R-:W-:Y:S02]  /*21f0*/  FFMA.FTZ R58, R185, R125, R58 ;  /* 0x0000007db93a7223 */ /* 0x000fe4000001003a */
[----:B------:R-:W-:Y:S02]  /*2200*/  FFMA.FTZ R57, R182, R184, R57 ;  /* 0x000000b8b6397223 */ /* 0x000fe40000010039 */
[----:B------:R-:W-:Y:S02]  /*2210*/  FFMA.FTZ R59, R188, R186, R59 ;  /* 0x000000babc3b7223 */ /* 0x000fe4000001003b */
.L_x_6573:
[----:B0-----:R-:W-:Y:S05]  /*2220*/  BSYNC B0 ;  /* 0x0000000000007941 */ /* 0x001fea0003800000 */
.L_x_6572:
        /* <DEDUP_REMOVED lines=33> */
[----:B------:R0:W1:Y:S01]  /*2440*/  F2F.F16.F32 R131, R128 ;  /* 0x0000008000837304 */ /* 0x0000620000200800 */
[----:B------:R-:W-:Y:S01]  /*2450*/  FMUL.FTZ R130, R16, R185 ;  /* 0x000000b910827220 */ /* 0x000fe20000410000 */
[----:B------:R-:W-:Y:S01]  /*2460*/  SEL R120, R127, R120, P0 ;  /* 0x000000787f787207 */ /* 0x000fe20000000000 */
[----:B------:R-:W-:Y:S01]  /*2470*/  FMUL.FTZ R182, R18, R183 ;  /* 0x000000b712b67220 */ /* 0x000fe20000410000 */
[----:B------:R-:W-:Y:S02]  /*2480*/  SEL R121, R126, R121, P0 ;  /* 0x000000797e797207 */ /* 0x000fe40000000000 */
[----:B------:R-:W-:-:S02]  /*2490*/  SEL R122, R129, R122, P0 ;  /* 0x0000007a817a7207 */ /* 0x000fc40000000000 */
[----:B------:R-:W3:Y:S01]  /*24a0*/  F2F.F16.F32 R187, R187 ;  /* 0x000000bb00bb7304 */ /* 0x000ee20000200800 */
[----:B------:R-:W-:Y:S02]  /*24b0*/  SEL R123, R186, R123, P0 ;  /* 0x0000007bba7b7207 */ /* 0x000fe40000000000 */
[----:B0-----:R-:W-:-:S04]  /*24c0*/  @P6 LEA R128, P0, R0, c[0x0][0x258], 0x4 ;  /* 0x0000960000806a11 */ /* 0x001fc800078020ff */
[C---:B------:R-:W-:Y:S01]  /*24d0*/  @P6 LEA.HI.X R129, R0.reuse, c[0x0][0x25c], RZ, 0x4, P0 ;  /* 0x0000970000816a11 */ /* 0x040fe200000f24ff */
[----:B------:R1:W0:Y:S01]  /*24e0*/  F2F.F16.F32 R190, R130 ;  /* 0x0000008200be7304 */ /* 0x0002220000200800 */
[----:B------:R-:W-:-:S03]  /*24f0*/  LEA R126, P0, R0, c[0x0][0x248], 0x3 ;  /* 0x00009200007e7a11 */ /* 0x000fc600078018ff */
[----:B------:R4:W-:Y:S04]  /*2500*/  @P6 STG.E.128 [R128.64], R120 ;  /* 0x0000007880006986 */ /* 0x0009e8000c101d04 */
[----:B------:R-:W4:Y:S01]  /*2510*/  F2F.F16.F32 R189, R182 ;  /* 0x000000b600bd7304 */ /* 0x000f220000200800 */
[----:B-1----:R-:W-:Y:S01]  /*2520*/  IMAD.WIDE.U32 R130, R131, 0x10000, RZ ;  /* 0x0001000083827825 */ /* 0x002fe200078e00ff */
[----:B---3--:R-:W-:-:S04]  /*2530*/  SHF.L.U32 R127, R187, 0x10, RZ ;  /* 0x00000010bb7f7819 */ /* 0x008fc800000006ff */
[----:B0-----:R-:W-:Y:S02]  /*2540*/  LOP3.LUT R131, R131, R127, R190, 0xfe, !PT ;  /* 0x0000007f83837212 */ /* 0x001fe400078efebe */
[C---:B------:R-:W-:Y:S02]  /*2550*/  LEA.HI.X R127, R0.reuse, c[0x0][0x24c], RZ, 0x3, P0 ;  /* 0x00009300007f7a11 */ /* 0x040fe400000f1cff */
[----:B------:R-:W-:Y:S02]  /*2560*/  IADD3 R0, R0, 0x80, RZ ;  /* 0x0000008000007810 */ /* 0x000fe40007ffe0ff */
[----:B----4-:R-:W-:-:S05]  /*2570*/  LOP3.LUT R130, R130, R189, RZ, 0xfc, !PT ;  /* 0x000000bd82827212 */ /* 0x010fca00078efcff */
[----:B------:R0:W-:Y:S01]  /*2580*/  STG.E.64 [R126.64], R130 ;  /* 0x000000827e007986 */ /* 0x0001e2000c101b04 */
[--C-:B--2---:R-:W-:Y:S01]  /*2590*/  SHF.R.U64 R182, R124, 0x10, R125.reuse ;  /* 0x000000107cb67819 */ /* 0x104fe2000000127d */
[----:B------:R-:W-:Y:S01]  /*25a0*/  HADD2.F32 R124, -RZ, R124.H0_H0 ;  /* 0x2000007cff7c7230 */ /* 0x000fe20000004100 */
[----:B------:R-:W-:Y:S01]  /*25b0*/  SHF.R.U32.HI R186, RZ, 0x10, R125 ;  /* 0x00000010ffba7819 */ /* 0x000fe2000001167d */
[----:B------:R-:W-:Y:S02]  /*25c0*/  HADD2.F32 R125, -RZ, R125.H0_H0 ;  /* 0x2000007dff7d7230 */ /* 0x000fe40000004100 */
[----:B------:R-:W-:Y:S01]  /*25d0*/  HADD2.F32 R182, -RZ, R182.H0_H0 ;  /* 0x200000b6ffb67230 */ /* 0x000fe20000004100 */
[----:B------:R-:W-:Y:S01]  /*25e0*/  FFMA.FTZ R52, R183, R124, R52 ;  /* 0x0000007cb7347223 */ /* 0x000fe20000010034 */
[----:B------:R-:W-:Y:S01]  /*25f0*/  HADD2.F32 R186, -RZ, R186.H0_H0 ;  /* 0x200000baffba7230 */ /* 0x000fe20000004100 */
[----:B------:R-:W-:Y:S02]  /*2600*/  FFMA.FTZ R54, R185, R125, R54 ;  /* 0x0000007db9367223 */ /* 0x000fe40000010036 */
[----:B------:R-:W-:-:S02]  /*2610*/  FFMA.FTZ R53, R184, R182, R53 ;  /* 0x000000b6b8357223 */ /* 0x000fc40000010035 */
[----:B------:R-:W-:Y:S02]  /*2620*/  FFMA.FTZ R55, R188, R186, R55 ;  /* 0x000000babc377223 */ /* 0x000fe40000010037 */
.L_x_6575:
[----:B0-----:R-:W-:Y:S05]  /*2630*/  BSYNC B0 ;  /* 0x0000000000007941 */ /* 0x001fea0003800000 */
.L_x_6574:
        /* <DEDUP_REMOVED lines=64> */
.L_x_6577:
[----:B0-----:R-:W-:Y:S05]  /*2a40*/  BSYNC B0 ;  /* 0x0000000000007941 */ /* 0x001fea0003800000 */
.L_x_6576:
        /* <DEDUP_REMOVED lines=64> */
.L_x_6579:
[----:B0-----:R-:W-:Y:S05]  /*2e50*/  BSYNC B0 ;  /* 0x0000000000007941 */ /* 0x001fea0003800000 */
.L_x_6578:
        /* <DEDUP_REMOVED lines=21> */
[----:B------:R-:W-:Y:S02]  /*2fb0*/  FMUL.FTZ R129, R180, R129 ;  /* 0x00000081b4817220 */ /* 0x000fe40000410000 */
[----:B------:R-:W-:Y:S02]  /*2fc0*/  FMUL.FTZ R182, R126, R181 ;  /* 0x000000b57eb67220 */ /* 0x000fe40000410000 */
[----:B------:R-:W-:Y:S02]  /*2fd0*/  FMUL.FTZ R177, R180, R177 ;  /* 0x000000b1b4b17220 */ /* 0x000fe40000410000 */
[----:B------:R-:W-:Y:S02]  /*2fe0*/  FMUL.FTZ R180, R130, R181 ;  /* 0x000000b582b47220 */ /* 0x000fe40000410000 */
[----:B------:R-:W-:Y:S02]  /*2ff0*/  @P0 FADD.FTZ R129, R118, R129 ;  /* 0x0000008176810221 */ /* 0x000fe40000010000 */
[----:B------:R-:W-:-:S02]  /*3000*/  FMUL.FTZ R127, R5, R182 ;  /* 0x000000b6057f7220 */ /* 0x000fc40000410000 */
[----:B------:R-:W-:Y:S01]  /*3010*/  @P0 FADD.FTZ R177, R116, R177 ;  /* 0x000000b174b10221 */ /* 0x000fe20000010000 */
[----:B------:R-:W-:Y:S01]  /*3020*/  ISETP.NE.U32.AND P0, PT, RZ, c[0x0][0x258], PT ;  /* 0x00009600ff007a0c */ /* 0x000fe20003f05070 */
[----:B------:R-:W-:Y:S02]  /*3030*/  FMUL.FTZ R184, R3, R180 ;  /* 0x000000b403b87220 */ /* 0x000fe40000410000 */
[-C--:B------:R-:W-:Y:S01]  /*3040*/  FMUL.FTZ R183, R129, R181.reuse ;  /* 0x000000b581b77220 */ /* 0x080fe20000410000 */
[----:B------:R-:W0:Y:S01]  /*3050*/  F2F.F16.F32 R127, R127 ;  /* 0x0000007f007f7304 */ /* 0x000e220000200800 */
[C---:B------:R-:W-:Y:S01]  /*3060*/  FMUL.FTZ R181, R177.reuse, R181 ;  /* 0x000000b5b1b57220 */ /* 0x040fe20000410000 */
[----:B------:R-:W-:Y:S01]  /*3070*/  ISETP.NE.AND.EX P0, PT, RZ, c[0x0][0x25c], PT, P0 ;  /* 0x00009700ff007a0c */ /* 0x000fe20003f05300 */
[----:B------:R-:W-:Y:S02]  /*3080*/  FMUL.FTZ R128, R4, R183 ;  /* 0x000000b704807220 */ /* 0x000fe40000410000 */
[----:B------:R-:W-:Y:S01]  /*3090*/  FMUL.FTZ R176, R6, R181 ;  /* 0x000000b506b07220 */ /* 0x000fe20000410000 */
[----:B------:R-:W-:-:S02]  /*30a0*/  SEL R120, R177, R120, P0 ;  /* 0x00000078b1787207 */ /* 0x000fc40000000000 */
[----:B------:R-:W1:Y:S01]  /*30b0*/  F2F.F16.F32 R184, R184 ;  /* 0x000000b800b87304 */ /* 0x000e620000200800 */
[----:B------:R-:W-:Y:S02]  /*30c0*/  SEL R121, R126, R121, P0 ;  /* 0x000000797e797207 */ /* 0x000fe40000000000 */
[----:B------:R-:W-:Y:S02]  /*30d0*/  SEL R122, R129, R122, P0 ;  /* 0x0000007a817a7207 */ /* 0x000fe40000000000 */
[----:B------:R-:W-:-:S03]  /*30e0*/  SEL R123, R130, R123, P0 ;  /* 0x0000007b827b7207 */ /* 0x000fc60000000000 */
[----:B------:R3:W4:Y:S01]  /*30f0*/  F2F.F16.F32 R185, R128 ;  /* 0x0000008000b97304 */ /* 0x0007220000200800 */
[----:B0-----:R-:W-:-:S07]  /*3100*/  IMAD.WIDE.U32 R130, R127, 0x10000, RZ ;  /* 0x000100007f827825 */ /* 0x001fce00078e00ff */
[----:B------:R-:W0:Y:S01]  /*3110*/  F2F.F16.F32 R177, R176 ;  /* 0x000000b000b17304 */ /* 0x000e220000200800 */
[----:B---3--:R-:W-:Y:S02]  /*3120*/  @P6 LEA R128, P0, R0, c[0x0][0x258], 0x4 ;  /* 0x0000960000806a11 */ /* 0x008fe400078020ff */
[----:B-1----:R-:W-:Y:S02]  /*3130*/  SHF.L.U32 R127, R184, 0x10, RZ ;  /* 0x00000010b87f7819 */ /* 0x002fe400000006ff */
[C---:B------:R-:W-:Y:S02]  /*3140*/  @P6 LEA.HI.X R129, R0.reuse, c[0x0][0x25c], RZ, 0x4, P0 ;  /* 0x0000970000816a11 */ /* 0x040fe400000f24ff */
[C---:B------:R-:W-:Y:S02]  /*3150*/  LEA R126, P0, R0.reuse, c[0x0][0x248], 0x3 ;  /* 0x00009200007e7a11 */ /* 0x040fe400078018ff */
[----:B----4-:R-:W-:Y:S01]  /*3160*/  LOP3.LUT R131, R131, R127, R185, 0xfe, !PT ;  /* 0x0000007f83837212 */ /* 0x010fe200078efeb9 */
[----:B------:R1:W-:Y:S01]  /*3170*/  @P6 STG.E.128 [R128.64], R120 ;  /* 0x0000007880006986 */ /* 0x0003e2000c101d04 */
[----:B------:R-:W-:-:S02]  /*3180*/  LEA.HI.X R127, R0, c[0x0][0x24c], RZ, 0x3, P0 ;  /* 0x00009300007f7a11 */ /* 0x000fc400000f1cff */
[----:B0-----:R-:W-:-:S05]  /*3190*/  LOP3.LUT R130, R130, R177, RZ, 0xfc, !PT ;  /* 0x000000b182827212 */ /* 0x001fca00078efcff */
        /* <DEDUP_REMOVED lines=11> */
.L_x_6581:
[----:B-1----:R-:W-:Y:S05]  /*3250*/  BSYNC B0 ;  /* 0x0000000000007941 */ /* 0x002fea0003800000 */
.L_x_6580:
[----:B------:R-:W-:Y:S02]  /*3260*/  IADD3 R136, R136, c[0x0][0x160], RZ ;  /* 0x0000580088887a10 */ /* 0x000fe40007ffe0ff */
[----:B------:R-:W-:Y:S02]  /*3270*/  LOP3.LUT P6, RZ, R2, 0xff, RZ, 0xc0, !PT ;  /* 0x000000ff02ff7812 */ /* 0x000fe400078cc0ff */
[----:B------:R-:W-:Y:S02]  /*3280*/  ISETP.GE.AND P0, PT, R136, c[0x0][0x164], PT ;  /* 0x0000590088007a0c */ /* 0x000fe40003f06270 */
[----:B------:R-:W-:-:S11]  /*3290*/  SEL R2, RZ, 0x1, P6 ;  /* 0x00000001ff027807 */ /* 0x000fd60003000000 */
[----:B-----5:R-:W-:Y:S01]  /*32a0*/  @P0 CALL.REL.NOINC `(.L_x_6559) ;  /* 0x0000001000000944 */ /* 0x020fe20003c00000 */
[----:B------:R-:W-:Y:S05]  /*32b0*/  BRA `(.L_x_6582) ;  /* 0xffffd75000007947 */ /* 0x000fea000383ffff */
.L_x_6559:
[----:B0-----:R-:W0:Y:S01]  /*32c0*/  S2UR UR6, SR_CTAID.X ;  /* 0x00000000000679c3 */ /* 0x001e220000002500 */
[----:B------:R-:W0:Y:S01]  /*32d0*/  S2R R2, SR_TID.X ;  /* 0x0000000000027919 */ /* 0x000e220000002100 */
[----:B------:R-:W-:Y:S02]  /*32e0*/  @P1 MOV R7, 0x10 ;  /* 0x0000001000071802 */ /* 0x000fe40000000f00 */
[----:B-----5:R-:W-:Y:S02]  /*32f0*/  @P2 MOV R13, 0x10 ;  /* 0x00000010000d2802 */ /* 0x020fe40000000f00 */
        /* <DEDUP_REMOVED lines=43> */
.L_x_6570:
[----:B------:R-:W-:Y:S01]  /*35b0*/  HFMA2.MMA R176, -RZ, RZ, 0, 9.5367431640625e-07 ;  /* 0x00000010ffb07435 */ /* 0x000fe200000001ff */
[----:B------:R-:W-:-:S02]  /*35c0*/  MOV R129, R183 ;  /* 0x000000b700817202 */ /* 0x000fc40000000f00 */
[----:B------:R-:W-:Y:S02]  /*35d0*/  MOV R185, 0x1f ;  /* 0x0000001f00b97802 */ /* 0x000fe40000000f00 */
[----:B------:R-:W-:Y:S02]  /*35e0*/  MOV R186, 0xffffffff ;  /* 0xffffffff00ba7802 */ /* 0x000fe40000000f00 */
[----:B------:R-:W-:Y:S02]  /*35f0*/  MOV R124, 0x3610 ;  /* 0x00003610007c7802 */ /* 0x000fe40000000f00 */
[----:B-----5:R-:W-:Y:S05]  /*3600*/  CALL.REL.NOINC `($__internal_124_$__cuda_sm70_shflsync_down_p) ;  /* 0x0000046000007944 */ /* 0x020fea0003c00000 */
[----:B-1----:R-:W-:Y:S01]  /*3610*/  MOV R128, R129 ;  /* 0x0000008100807202 */ /* 0x002fe20000000f00 */
[----:B0-----:R-:W-:Y:S05]  /*3620*/  BRA `(.L_x_6583) ;  /* 0xffffe59000007947 */ /* 0x001fea000383ffff */
.L_x_6571:
[----:B------:R-:W-:Y:S01]  /*3630*/  HFMA2.MMA R176, -RZ, RZ, 0, 9.5367431640625e-07 ;  /* 0x00000010ffb07435 */ /* 0x000fe200000001ff */
[----:B------:R-:W-:Y:S02]  /*3640*/  MOV R129, R182 ;  /* 0x000000b600817202 */ /* 0x000fe40000000f00 */
[----:B------:R-:W-:Y:S02]  /*3650*/  MOV R185, 0x1f ;  /* 0x0000001f00b97802 */ /* 0x000fe40000000f00 */
[----:B------:R-:W-:-:S02]  /*3660*/  MOV R186, 0xffffffff ;  /* 0xffffffff00ba7802 */ /* 0x000fc40000000f00 */
[----:B------:R-:W-:Y:S02]  /*3670*/  MOV R124, 0x3690 ;  /* 0x00003690007c7802 */ /* 0x000fe40000000f00 */
[----:B01---5:R-:W-:Y:S05]  /*3680*/  CALL.REL.NOINC `($__internal_124_$__cuda_sm70_shflsync_down_p) ;  /* 0x000003e000007944 */ /* 0x023fea0003c00000 */
[----:B------:R-:W-:Y:S01]  /*3690*/  FADD.FTZ R128, R128, R183 ;  /* 0x000000b780807221 */ /* 0x000fe20000010000 */
[----:B0-----:R-:W-:Y:S01]  /*36a0*/  HFMA2.MMA R176, -RZ, RZ, 0, 4.76837158203125e-07 ;  /* 0x00000008ffb07435 */ /* 0x001fe200000001ff */
[----:B-1----:R-:W-:Y:S01]  /*36b0*/  FADD.FTZ R182, R182, R129 ;  /* 0x00000081b6b67221 */ /* 0x002fe20000010000 */
[----:B------:R-:W-:Y:S02]  /*36c0*/  MOV R185, 0x1f ;  /* 0x0000001f00b97802 */ /* 0x000fe40000000f00 */
[----:B------:R-:W-:Y:S02]  /*36d0*/  MOV R186, 0xffffffff ;  /* 0xffffffff00ba7802 */ /* 0x000fe40000000f00 */
[----:B------:R-:W-:Y:S02]  /*36e0*/  MOV R129, R128 ;  /* 0x0000008000817202 */ /* 0x000fe40000000f00 */
[----:B------:R-:W-:Y:S02]  /*36f0*/  MOV R124, 0x3710 ;  /* 0x00003710007c7802 */ /* 0x000fe40000000f00 */
[----:B------:R-:W-:Y:S05]  /*3700*/  CALL.REL.NOINC `($__internal_124_$__cuda_sm70_shflsync_down_p) ;  /* 0x0000036000007944 */ /* 0x000fea0003c00000 */
[----:B0-----:R-:W-:Y:S01]  /*3710*/  HFMA2.MMA R176, -RZ, RZ, 0, 4.76837158203125e-07 ;  /* 0x00000008ffb07435 */ /* 0x001fe200000001ff */
[----:B-1----:R-:W-:-:S02]  /*3720*/  MOV R127, R129 ;  /* 0x00000081007f7202 */ /* 0x002fc40000000f00 */
[----:B------:R-:W-:Y:S02]  /*3730*/  MOV R129, R182 ;  /* 0x000000b600817202 */ /* 0x000fe40000000f00 */
[----:B------:R-:W-:Y:S02]  /*3740*/  MOV R185, 0x1f ;  /* 0x0000001f00b97802 */ /* 0x000fe40000000f00 */
[----:B------:R-:W-:Y:S02]  /*3750*/  MOV R186, 0xffffffff ;  /* 0xffffffff00ba7802 */ /* 0x000fe40000000f00 */
[----:B------:R-:W-:Y:S02]  /*3760*/  MOV R124, 0x3780 ;  /* 0x00003780007c7802 */ /* 0x000fe40000000f00 */
[----:B------:R-:W-:Y:S05]  /*3770*/  CALL.REL.NOINC `($__internal_124_$__cuda_sm70_shflsync_down_p) ;  /* 0x000002f000007944 */ /* 0x000fea0003c00000 */
[----:B------:R-:W-:Y:S01]  /*3780*/  FADD.FTZ R128, R127, R128 ;  /* 0x000000807f807221 */ /* 0x000fe20000010000 */
[----:B0-----:R-:W-:Y:S01]  /*3790*/  HFMA2.MMA R176, -RZ, RZ, 0, 2.384185791015625e-07 ;  /* 0x00000004ffb07435 */ /* 0x001fe200000001ff */
[----:B-1----:R-:W-:Y:S01]  /*37a0*/  FADD.FTZ R182, R182, R129 ;  /* 0x00000081b6b67221 */ /* 0x002fe20000010000 */
[----:B------:R-:W-:Y:S02]  /*37b0*/  MOV R185, 0x1f ;  /* 0x0000001f00b97802 */ /* 0x000fe40000000f00 */
[----:B------:R-:W-:-:S02]  /*37c0*/  MOV R186, 0xffffffff ;  /* 0xffffffff00ba7802 */ /* 0x000fc40000000f00 */
[----:B------:R-:W-:Y:S02]  /*37d0*/  MOV R129, R128 ;  /* 0x0000008000817202 */ /* 0x000fe40000000f00 */
[----:B------:R-:W-:Y:S02]  /*37e0*/  MOV R124, 0x3800 ;  /* 0x00003800007c7802 */ /* 0x000fe40000000f00 */
[----:B------:R-:W-:Y:S05]  /*37f0*/  CALL.REL.NOINC `($__internal_124_$__cuda_sm70_shflsync_down_p) ;  /* 0x0000027000007944 */ /* 0x000fea0003c00000 */
[----:B0-----:R-:W-:Y:S01]  /*3800*/  HFMA2.MMA R176, -RZ, RZ, 0, 2.384185791015625e-07 ;  /* 0x00000004ffb07435 */ /* 0x001fe200000001ff */
[----:B-1----:R-:W-:Y:S02]  /*3810*/  MOV R127, R129 ;  /* 0x00000081007f7202 */ /* 0x002fe40000000f00 */
[----:B------:R-:W-:Y:S02]  /*3820*/  MOV R129, R182 ;  /* 0x000000b600817202 */ /* 0x000fe40000000f00 */
[----:B------:R-:W-:Y:S02]  /*3830*/  MOV R185, 0x1f ;  /* 0x0000001f00b97802 */ /* 0x000fe40000000f00 */
[----:B------:R-:W-:Y:S02]  /*3840*/  MOV R186, 0xffffffff ;  /* 0xffffffff00ba7802 */ /* 0x000fe40000000f00 */
[----:B------:R-:W-:-:S02]  /*3850*/  MOV R124, 0x3870 ;  /* 0x00003870007c7802 */ /* 0x000fc40000000f00 */
[----:B------:R-:W-:Y:S05]  /*3860*/  CALL.REL.NOINC `($__internal_124_$__cuda_sm70_shflsync_down_p) ;  /* 0x0000020000007944 */ /* 0x000fea0003c00000 */
[----:B------:R-:W-:Y:S01]  /*3870*/  FADD.FTZ R128, R127, R128 ;  /* 0x000000807f807221 */ /* 0x000fe20000010000 */
[----:B0-----:R-:W-:Y:S01]  /*3880*/  HFMA2.MMA R176, -RZ, RZ, 0, 1.1920928955078125e-07 ;  /* 0x00000002ffb07435 */ /* 0x001fe200000001ff */
[----:B-1----:R-:W-:Y:S01]  /*3890*/  FADD.FTZ R182, R182, R129 ;  /* 0x00000081b6b67221 */ /* 0x002fe20000010000 */
[----:B------:R-:W-:-:S02]  /*38a0*/  MOV R185, 0x1f ;  /* 0x0000001f00b97802 */ /* 0x000fc40000000f00 */
[----:B------:R-:W-:Y:S02]  /*38b0*/  MOV R186, 0xffffffff ;  /* 0xffffffff00ba7802 */ /* 0x000fe40000000f00 */
[----:B------:R-:W-:Y:S02]  /*38c0*/  MOV R129, R128 ;  /* 0x0000008000817202 */ /* 0x000fe40000000f00 */
[----:B------:R-:W-:Y:S02]  /*38d0*/  MOV R124, 0x38f0 ;  /* 0x000038f0007c7802 */ /* 0x000fe40000000f00 */
[----:B------:R-:W-:Y:S05]  /*38e0*/  CALL.REL.NOINC `($__internal_124_$__cuda_sm70_shflsync_down_p) ;  /* 0x0000018000007944 */ /* 0x000fea0003c00000 */
[----:B0-----:R-:W-:Y:S01]  /*38f0*/  HFMA2.MMA R176, -RZ, RZ, 0, 1.1920928955078125e-07 ;  /* 0x00000002ffb07435 */ /* 0x001fe200000001ff */
[----:B-1----:R-:W-:Y:S02]  /*3900*/  MOV R127, R129 ;  /* 0x00000081007f7202 */ /* 0x002fe40000000f00 */
[----:B------:R-:W-:Y:S02]  /*3910*/  MOV R129, R182 ;  /* 0x000000b600817202 */ /* 0x000fe40000000f00 */
[----:B------:R-:W-:Y:S02]  /*3920*/  MOV R185, 0x1f ;  /* 0x0000001f00b97802 */ /* 0x000fe40000000f00 */
[----:B------:R-:W-:-:S02]  /*3930*/  MOV R186, 0xffffffff ;  /* 0xffffffff00ba7802 */ /* 0x000fc40000000f00 */
[----:B------:R-:W-:Y:S02]  /*3940*/  MOV R124, 0x3960 ;  /* 0x00003960007c7802 */ /* 0x000fe40000000f00 */
[----:B------:R-:W-:Y:S05]  /*3950*/  CALL.REL.NOINC `($__internal_124_$__cuda_sm70_shflsync_down_p) ;  /* 0x0000011000007944 */ /* 0x000fea0003c00000 */
[----:B------:R-:W-:Y:S01]  /*3960*/  FADD.FTZ R130, R127, R128 ;  /* 0x000000807f827221 */ /* 0x000fe20000010000 */
[----:B0-----:R-:W-:Y:S01]  /*3970*/  HFMA2.MMA R176, -RZ, RZ, 0, 5.9604644775390625e-08 ;  /* 0x00000001ffb07435 */ /* 0x001fe200000001ff */
[----:B-1----:R-:W-:Y:S01]  /*3980*/  FADD.FTZ R177, R182, R129 ;  /* 0x00000081b6b17221 */ /* 0x002fe20000010000 */
[----:B------:R-:W-:Y:S02]  /*3990*/  MOV R185, 0x1f ;  /* 0x0000001f00b97802 */ /* 0x000fe40000000f00 */
[----:B------:R-:W-:Y:S02]  /*39a0*/  MOV R186, 0xffffffff ;  /* 0xffffffff00ba7802 */ /* 0x000fe40000000f00 */
[----:B------:R-:W-:Y:S02]  /*39b0*/  MOV R129, R130 ;  /* 0x0000008200817202 */ /* 0x000fe40000000f00 */
[----:B------:R-:W-:Y:S02]  /*39c0*/  MOV R124, 0x39e0 ;  /* 0x000039e0007c7802 */ /* 0x000fe40000000f00 */
[----:B------:R-:W-:Y:S05]  /*39d0*/  CALL.REL.NOINC `($__internal_124_$__cuda_sm70_shflsync_down_p) ;  /* 0x0000009000007944 */ /* 0x000fea0003c00000 */
[----:B0-----:R-:W-:Y:S01]  /*39e0*/  HFMA2.MMA R176, -RZ, RZ, 0, 5.9604644775390625e-08 ;  /* 0x00000001ffb07435 */ /* 0x001fe200000001ff */
[----:B-1----:R-:W-:-:S02]  /*39f0*/  MOV R131, R129 ;  /* 0x0000008100837202 */ /* 0x002fc40000000f00 */
[----:B------:R-:W-:Y:S02]  /*3a00*/  MOV R129, R177 ;  /* 0x000000b100817202 */ /* 0x000fe40000000f00 */
[----:B------:R-:W-:Y:S02]  /*3a10*/  MOV R185, 0x1f ;  /* 0x0000001f00b97802 */ /* 0x000fe40000000f00 */
[----:B------:R-:W-:Y:S02]  /*3a20*/  MOV R186, 0xffffffff ;  /* 0xffffffff00ba7802 */ /* 0x000fe40000000f00 */
[----:B------:R-:W-:Y:S02]  /*3a30*/  MOV R124, 0x3a50 ;  /* 0x00003a50007c7802 */ /* 0x000fe40000000f00 */
[----:B------:R-:W-:Y:S05]  /*3a40*/  CALL.REL.NOINC `($__internal_124_$__cuda_sm70_shflsync_down_p) ;  /* 0x0000002000007944 */ /* 0x000fea0003c00000 */
[----:B-1----:R-:W-:Y:S01]  /*3a50*/  MOV R182, R129 ;  /* 0x0000008100b67202 */ /* 0x002fe20000000f00 */
[----:B0-----:R-:W-:Y:S05]  /*3a60*/  BRA `(.L_x_6584) ;  /* 0xffffe27000007947 */ /* 0x001fea000383ffff */
        .weak           $__internal_124_$__cuda_sm70_shflsync_down_p
        .type           $__internal_124_$__cuda_sm70_shflsync_down_p,@function
        .size           $__internal_124_$__cuda_sm70_shflsync_down_p,(.L_x_9868 - $__internal_124_$__cuda_sm70_shflsync_down_p)
$__internal_124_$__cuda_sm70_shflsync_down_p:
[----:B------:R-:W-:Y:S01]  /*3a70*/  HFMA2.MMA R125, -RZ, RZ, 0, 0 ;  /* 0x00000000ff7d7435 */ /* 0x000fe200000001ff */
[----:B------:R-:W-:Y:S04]  /*3a80*/  WARPSYNC R186 ;  /* 0x000000ba00007348 */ /* 0x000fe80003800000 */
[----:B------:R0:W1:Y:S01]  /*3a90*/  SHFL.DOWN PT, R129, R129, R176, R185 ;  /* 0x080000b081817389 */ /* 0x00006200000e00b9 */
[----:B------:R-:W-:Y:S05]  /*3aa0*/  RET.REL.NODEC R124 `(_ZN10layer_norm13ln_bwd_kernelINS_13Kernel_traitsI6__halfS2_fS2_fjLj2560ELj1ELj1ELj4ELj8ENS_18Kernel_traits_baseILj2560ES2_S2_fS2_fjLj128EEEEELb0ELb1ELb0ELb0EEEvNS_9BwdParamsE) ;  /* 0xffffc5507c007950 */ /* 0x000fea0003c3ffff */
.L_x_6585:
        /* <DEDUP_REMOVED lines=13> */
.L_x_9868:


//--------------------- .text._ZN10layer_norm13ln_bwd_kernelINS_13Kernel_traitsI6__halfS2_fS2_fjLj2560ELj1ELj1ELj4ELj8ENS_18Kernel_traits_baseILj2560ES2_S2_fS2_fjLj128EEEEELb0ELb1ELb0ELb1EEEvNS_9BwdParamsE --------------------------
	.section	.text._ZN10layer_norm13ln_bwd_kernelINS_13Kernel_traitsI6__halfS2_fS2_fjLj2560ELj1ELj1ELj4ELj8ENS_18Kernel_traits_baseILj2560ES2_S2_fS2_fjLj128EEEEELb0ELb1ELb0ELb1EEEvNS_9BwdParamsE,"ax",@progbits
	.sectioninfo	@"SHI_REGISTERS=199"
	.align	128
        .global         _ZN10layer_norm13ln_bwd_kernelINS_13Kernel_traitsI6__halfS2_fS2_fjLj2560ELj1ELj1ELj4ELj8ENS_18Kernel_traits_baseILj2560ES2_S2_fS2_fjLj128EEEEELb0ELb1ELb0ELb1EEEvNS_9BwdParamsE
        .type           _ZN10layer_norm13ln_bwd_kernelINS_13Kernel_traitsI6__halfS2_fS2_fjLj2560ELj1ELj1ELj4ELj8ENS_18Kernel_traits_baseILj2560ES2_S2_fS2_fjLj128EEEEELb0ELb1ELb0ELb1EEEvNS_9BwdParamsE,@function
        .size           _ZN10layer_norm13ln_bwd_kernelINS_13Kernel_traitsI6__halfS2_fS2_fjLj2560ELj1ELj1ELj4ELj8ENS_18Kernel_traits_baseILj2560ES2_S2_fS2_fjLj128EEEEELb0ELb1ELb0ELb1EEEvNS_9BwdParamsE,(.L_x_9869 - _ZN10layer_norm13ln_bwd_kernelINS_13Kernel_traitsI6__halfS2_fS2_fjLj2560ELj1ELj1ELj4ELj8ENS_18Kernel_traits_baseILj2560ES2_S2_fS2_fjLj128EEEEELb0ELb1ELb0ELb1EEEvNS_9BwdParamsE)
        .other          _ZN10layer_norm13ln_bwd_kernelINS_13Kernel_traitsI6__halfS2_fS2_fjLj2560ELj1ELj1ELj4ELj8ENS_18Kernel_traits_baseILj2560ES2_S2_fS2_fjLj128EEEEELb0ELb1ELb0ELb1EEEvNS_9BwdParamsE,@"STO_CUDA_ENTRY STV_DEFAULT"
_ZN10layer_norm13ln_bwd_kernelINS_13Kernel_traitsI6__halfS2_fS2_fjLj2560ELj1ELj1ELj4ELj8ENS_18Kernel_traits_baseILj2560ES2_S2_fS2_fjLj128EEEEELb0ELb1ELb0ELb1EEEvNS_9BwdParamsE:
.text._ZN10layer_norm13ln_bwd_kernelINS_13Kernel_traitsI6__halfS2_fS2_fjLj2560ELj1ELj1ELj4ELj8ENS_18Kernel_traits_baseILj2560ES2_S2_fS2_fjLj128EEEEELb0ELb1ELb0ELb1EEEvNS_9BwdParamsE:
        /* <DEDUP_REMOVED lines=38> */
.L_x_6586:
        /* <DEDUP_REMOVED lines=109> */
.L_x_6591:
[----:B------:R-:W-:Y:S01]  /*0930*/  ISETP.NE.U32.AND P0, PT, RZ, c[0x0][0x1c0], PT ;  /* 0x00007000ff007a0c */ /* 0x000fe20003f05070 */
[C---:B------:R-:W-:Y:S01]  /*0940*/  IMAD R2, R68.reuse, c[0x0][0x168], RZ ;  /* 0x00005a0044027a24 */ /* 0x040fe200078e02ff */
[----:B------:R-:W-:Y:S02]  /*0950*/  MOV R67, 0x4 ;  /* 0x0000000400437802 */ /* 0x000fe40000000f00 */
[----:B------:R-:W-:Y:S02]  /*0960*/  ISETP.NE.AND.EX P0, PT, RZ, c[0x0][0x1c4], PT, P0 ;  /* 0x00007100ff007a0c */ /* 0x000fe40003f05300 */
[----:B------:R-:W-:Y:S01]  /*0970*/  SHF.R.S32.HI R3, RZ, 0x1f, R2 ;  /* 0x0000001fff037819 */ /* 0x000fe20000011402 */
[----:B------:R-:W-:Y:S01]  /*0980*/  IMAD.WIDE R34, R68, R67, c[0x0][0x1a0] ;  /* 0x0000680044227625 */ /* 0x000fe200078e0243 */
[----:B------:R-:W-:-:S02]  /*0990*/  SHF.R.S32.HI R29, RZ, 0x1f, R68 ;  /* 0x0000001fff1d7819 */ /* 0x000fc40000011444 */
[----:B------:R-:W-:Y:S02]  /*09a0*/  LEA.HI R3, R3, R2, RZ, 0x2 ;  /* 0x0000000203037211 */ /* 0x000fe400078f10ff */
[----:B------:R-:W-:Y:S01]  /*09b0*/  LOP3.LUT R2, R0, 0x7f, RZ, 0xc0, !PT ;  /* 0x0000007f00027812 */ /* 0x000fe200078ec0ff */
[----:B------:R0:W2:Y:S01]  /*09c0*/  LDG.E R176, [R34.64] ;  /* 0x0000000422b07981 */ /* 0x0000a2000c1e1900 */
[----:B------:R-:W-:Y:S02]  /*09d0*/  MOV R54, 0x8 ;  /* 0x0000000800367802 */ /* 0x000fe40000000f00 */
[----:B------:R-:W-:Y:S02]  /*09e0*/  LEA.HI.SX32 R171, R3, R2, 0x1e ;  /* 0x0000000203ab7211 */ /* 0x000fe400078ff2ff */
[C---:B------:R-:W-:Y:S02]  /*09f0*/  @P0 LEA R36, P1, R68.reuse, c[0x0][0x1c0], 0x1 ;  /* 0x0000700044240a11 */ /* 0x040fe400078208ff */
[----:B------:R-:W-:Y:S01]  /*0a00*/  MOV R64, 0x10 ;  /* 0x0000001000407802 */ /* 0x000fe20000000f00 */
[----:B------:R-:W-:Y:S01]  /*0a10*/  IMAD.WIDE.U32 R2, R171, R54, c[0x0][0x208] ;  /* 0x00008200ab027625 */ /* 0x000fe200078e0036 */
[----:B------:R-:W-:-:S02]  /*0a20*/  @P0 LEA.HI.X R37, R68, c[0x0][0x1c4], R29, 0x1, P1 ;  /* 0x0000710044250a11 */ /* 0x000fc400008f0c1d */
[C---:B------:R-:W-:Y:S02]  /*0a30*/  IADD3 R170, R171.reuse, 0x180, RZ ;  /* 0x00000180abaa7810 */ /* 0x040fe40007ffe0ff */
[C---:B------:R-:W-:Y:S01]  /*0a40*/  IADD3 R172, R171.reuse, 0x100, RZ ;  /* 0x00000100abac7810 */ /* 0x040fe20007ffe0ff */
[CC--:B------:R-:W-:Y:S01]  /*0a50*/  IMAD.WIDE.U32 R28, R171.reuse, R64.reuse, c[0x0][0x188] ;  /* 0x00006200ab1c7625 */ /* 0x0c0fe200078e0040 */
[----:B------:R1:W3:Y:S01]  /*0a60*/  @P0 LDG.E.U16 R175, [R36.64] ;  /* 0x0000000424af0981 */ /* 0x0002e2000c1e1500 */
[----:B------:R-:W-:Y:S02]  /*0a70*/  IADD3 R173, R171, 0x80, RZ ;  /* 0x00000080abad7810 */ /* 0x000fe40007ffe0ff */
[-C--:B------:R-:W-:Y:S01]  /*0a80*/  IMAD.WIDE.U32 R40, R170, R64.reuse, c[0x0][0x188] ;  /* 0x00006200aa287625 */ /* 0x080fe200078e0040 */
[----:B------:R-:W4:Y:S03]  /*0a90*/  LDG.E.64 R2, [R2.64] ;  /* 0x0000000402027981 */ /* 0x000f26000c1e1b00 */
[----:B------:R-:W-:Y:S01]  /*0aa0*/  IMAD.WIDE R66, R68, R67, c[0x0][0x1a8] ;  /* 0x00006a0044427625 */ /* 0x000fe200078e0243 */
[----:B------:R-:W4:Y:S03]  /*0ab0*/  LDG.E.128 R28, [R28.64] ;  /* 0x000000041c1c7981 */ /* 0x000f26000c1e1d00 */
[----:B-1----:R-:W-:Y:S01]  /*0ac0*/  IMAD.WIDE.U32 R36, R172, R64, c[0x0][0x188] ;  /* 0x00006200ac247625 */ /* 0x002fe200078e0040 */
[----:B------:R-:W4:Y:S03]  /*0ad0*/  LDG.E.128 R40, [R40.64] ;  /* 0x0000000428287981 */ /* 0x000f26000c1e1d00 */
[-C--:B------:R-:W-:Y:S01]  /*0ae0*/  IMAD.WIDE.U32 R52, R170, R54.reuse, c[0x0][0x208] ;  /* 0x00008200aa347625 */ /* 0x080fe200078e0036 */
[----:B------:R1:W4:Y:S03]  /*0af0*/  LDG.E R66, [R66.64] ;  /* 0x0000000442427981 */ /* 0x000326000c1e1900 */
[----:B------:R-:W-:Y:S01]  /*0b00*/  IMAD.WIDE.U32 R48, R173, R54, c[0x0][0x208] ;  /* 0x00008200ad307625 */ /* 0x000fe200078e0036 */
[----:B------:R-:W4:Y:S01]  /*0b10*/  LDG.E.128 R36, [R36.64] ;  /* 0x0000000424247981 */ /* 0x000f22000c1e1d00 */
[----:B------:R-:W-:-:S03]  /*0b20*/  IADD3 R169, R171, 0x200, RZ ;  /* 0x00000200aba97810 */ /* 0x000fc60007ffe0ff */
[----:B------:R-:W4:Y:S01]  /*0b30*/  LDG.E.64 R52, [R52.64] ;  /* 0x0000000434347981 */ /* 0x000f22000c1e1b00 */
[----:B------:R-:W-:-:S03]  /*0b40*/  IMAD.WIDE.U32 R32, R173, R64, c[0x0][0x188] ;  /* 0x00006200ad207625 */ /* 0x000fc600078e0040 */
[----:B------:R-:W4:Y:S01]  /*0b50*/  LDG.E.64 R48, [R48.64] ;  /* 0x0000000430307981 */ /* 0x000f22000c1e1b00 */
[----:B------:R-:W-:-:S03]  /*0b60*/  IMAD.WIDE.U32 R50, R172, R54, c[0x0][0x208] ;  /* 0x00008200ac327625 */ /* 0x000fc600078e0036 */
[----:B0-----:R-:W4:Y:S01]  /*0b70*/  LDG.E.128 R32, [R32.64] ;  /* 0x0000000420207981 */ /* 0x001f22000c1e1d00 */
[----:B------:R-:W-:-:S03]  /*0b80*/  IMAD.WIDE.U32 R44, R169, R64, c[0x0][0x188] ;  /* 0x00006200a92c7625 */ /* 0x000fc600078e0040 */
[----:B------:R-:W4:Y:S01]  /*0b90*/  LDG.E.64 R50, [R50.64] ;  /* 0x0000000432327981 */ /* 0x000f22000c1e1b00 */
[----:B------:R-:W-:-:S03]  /*0ba0*/  IMAD.WIDE.U32 R54, R169, R54, c[0x0][0x208] ;  /* 0x00008200a9367625 */ /* 0x000fc600078e0036 */
[----:B------:R-:W4:Y:S04]  /*0bb0*/  LDG.E.128 R44, [R44.64] ;  /* 0x000000042c2c7981 */ /* 0x000f28000c1e1d00 */
[----:B------:R-:W4:Y:S01]  /*0bc0*/  LDG.E.64 R54, [R54.64] ;  /* 0x0000000436367981 */ /* 0x000f22000c1e1b00 */
[----:B------:R-:W-:-:S04]  /*0bd0*/  ISETP.NE.U32.AND P1, PT, RZ, c[0x0][0x218], PT ;  /* 0x00008600ff007a0c */ /* 0x000fc80003f25070 */
[----:B------:R-:W-:Y:S01]  /*0be0*/  ISETP.NE.AND.EX P1, PT, RZ, c[0x0][0x21c], PT, P1 ;  /* 0x00008700ff007a0c */ /* 0x000fe20003f25310 */
[----:B------:R-:W-:-:S12]  /*0bf0*/  ULDC.U8 UR6, c[0x0][0x1f0] ;  /* 0x00007c0000067ab9 */ /* 0x000fd80000000000 */
        /* <DEDUP_REMOVED lines=12> */
[----:B--2---:R-:W-:Y:S01]  /*0cc0*/  FSEL R188, R176, RZ, !P1 ;  /* 0x000000ffb0bc7208 */ /* 0x004fe20004800000 */
[----:B---3--:R-:W-:Y:S01]  /*0cd0*/  @P0 HADD2.F32 R67, -RZ, R175.H0_H0 ;  /* 0x200000afff430230 */ /* 0x008fe20000004100 */
[----:B----4-:R-:W-:Y:S02]  /*0ce0*/  MOV R175, R2 ;  /* 0x0000000200af7202 */ /* 0x010fe40000000f00 */
[--C-:B------:R-:W-:Y:S02]  /*0cf0*/  SHF.R.U64 R184, R2, 0x10, R3.reuse ;  /* 0x0000001002b87819 */ /* 0x100fe40000001203 */
[----:B0-----:R-:W-:Y:S02]  /*0d00*/  MOV R56, R3 ;  /* 0x0000000300387202 */ /* 0x001fe40000000f00 */
[----:B------:R-:W-:Y:S01]  /*0d10*/  SHF.R.U32.HI R176, RZ, 0x10, R3 ;  /* 0x00000010ffb07819 */ /* 0x000fe20000011603 */
[----:B------:R-:W-:-:S02]  /*0d20*/  FADD.FTZ R3, -R188, R28 ;  /* 0x0000001cbc037221 */ /* 0x000fc40000010100 */
[C---:B------:R-:W-:Y:S01]  /*0d30*/  FADD.FTZ R179, -R188.reuse, R42 ;  /* 0x0000002abcb37221 */ /* 0x040fe20000010100 */
[----:B------:R-:W-:Y:S01]  /*0d40*/  HADD2.F32 R42, -RZ, R175.H0_H0 ;  /* 0x200000afff2a7230 */ /* 0x000fe20000004100 */
[C---:B------:R-:W-:Y:S02]  /*0d50*/  FADD.FTZ R29, -R188.reuse, R29 ;  /* 0x0000001dbc1d7221 */ /* 0x040fe40000010100 */
[----:B------:R-:W-:Y:S02]  /*0d60*/  FADD.FTZ R63, -R188, R37 ;  /* 0x00000025bc3f7221 */ /* 0x000fe40000010100 */
[----:B------:R-:W-:Y:S01]  /*0d70*/  FMUL.FTZ R37, R66, R3 ;  /* 0x0000000342257220 */ /* 0x000fe20000410000 */
[--C-:B------:R-:W-:Y:S02]  /*0d80*/  SHF.R.U64 R186, R52, 0x10, R53.reuse ;  /* 0x0000001034ba7819 */ /* 0x100fe40000001235 */
[----:B------:R-:W-:Y:S02]  /*0d90*/  MOV R60, R53 ;  /* 0x00000035003c7202 */ /* 0x000fe40000000f00 */
[----:B------:R-:W-:Y:S01]  /*0da0*/  SHF.R.U32.HI R190, RZ, 0x10, R53 ;  /* 0x00000010ffbe7819 */ /* 0x000fe20000011635 */
[C---:B------:R-:W-:Y:S01]  /*0db0*/  FADD.FTZ R53, -R188.reuse, R43 ;  /* 0x0000002bbc357221 */ /* 0x040fe20000010100 */
[----:B------:R-:W-:Y:S01]  /*0dc0*/  MOV R2, R48 ;  /* 0x0000003000027202 */ /* 0x000fe20000000f00 */
[----:B------:R-:W-:Y:S01]  /*0dd0*/  FADD.FTZ R65, -R188, R38 ;  /* 0x00000026bc417221 */ /* 0x000fe20000010100 */
[----:B------:R-:W-:Y:S01]  /*0de0*/  HADD2.F32 R43, -RZ, R184.H0_H0 ;  /* 0x200000b8ff2b7230 */ /* 0x000fe20000004100 */
[----:B------:R-:W-:-:S02]  /*0df0*/  FMUL.FTZ R38, R66, R29 ;  /* 0x0000001d42267220 */ /* 0x000fc40000410000 */
[----:B------:R-:W-:Y:S02]  /*0e00*/  FADD.FTZ R163, R42, R163 ;  /* 0x000000a32aa37221 */ /* 0x000fe40000010000 */
[-C--:B------:R-:W-:Y:S02]  /*0e10*/  FFMA.FTZ R126, R37, R42.reuse, R126 ;  /* 0x0000002a257e7223 */ /* 0x080fe4000001007e */
[----:B------:R-:W-:Y:S02]  /*0e20*/  FMUL.FTZ R42, R69, R42 ;  /* 0x0000002a452a7220 */ /* 0x000fe40000410000 */
[C---:B------:R-:W-:Y:S01]  /*0e30*/  FADD.FTZ R181, -R188.reuse, R41 ;  /* 0x00000029bcb57221 */ /* 0x040fe20000010100 */
[----:B------:R-:W-:Y:S01]  /*0e40*/  HADD2.F32 R41, -RZ, R176.H0_H0 ;  /* 0x200000b0ff297230 */ /* 0x000fe20000004100 */
[C---:B------:R-:W-:Y:S01]  /*0e50*/  FADD.FTZ R57, -R188.reuse, R30 ;  /* 0x0000001ebc397221 */ /* 0x040fe20000010100 */
[----:B------:R-:W-:Y:S01]  /*0e60*/  HADD2.F32 R56, -RZ, R56.H0_H0 ;  /* 0x20000038ff387230 */ /* 0x000fe20000004100 */
[----:B------:R-:W-:Y:S01]  /*0e70*/  FADD.FTZ R31, -R188, R31 ;  /* 0x0000001fbc1f7221 */ /* 0x000fe20000010100 */
[----:B------:R-:W-:Y:S01]  /*0e80*/  HADD2.F32 R176, -RZ, R2.H0_H0 ;  /* 0x20000002ffb07230 */ /* 0x000fe20000004100 */
[----:B------:R-:W-:Y:S01]  /*0e90*/  FADD.FTZ R164, R43, R164 ;  /* 0x000000a42ba47221 */ /* 0x000fe20000010000 */
[----:B------:R-:W-:Y:S01]  /*0ea0*/  SHF.R.U64 R30, R48, 0x10, R49 ;  /* 0x00000010301e7819 */ /* 0x000fe20000001231 */
[----:B------:R-:W-:Y:S01]  /*0eb0*/  FFMA.FTZ R127, R38, R43, R127 ;  /* 0x0000002b267f7223 */ /* 0x000fe2000001007f */
[--C-:B------:R-:W-:Y:S01]  /*0ec0*/  SHF.R.U64 R48, R50, 0x10, R51.reuse ;  /* 0x0000001032307819 */ /* 0x100fe20000001233 */
[----:B------:R-:W-:Y:S01]  /*0ed0*/  FADD.FTZ R61, -R188, R34 ;  /* 0x00000022bc3d7221 */ /* 0x000fe20000010100 */
[----:B------:R-:W-:Y:S01]  /*0ee0*/  MOV R34, R51 ;  /* 0x0000003300227202 */ /* 0x000fe20000000f00 */
[----:B------:R-:W-:Y:S01]  /*0ef0*/  FMUL.FTZ R43, R141, R43 ;  /* 0x0000002b8d2b7220 */ /* 0x000fe20000410000 */
[----:B------:R-:W-:Y:S01]  /*0f00*/  SHF.R.U32.HI R182, RZ, 0x10, R51 ;  /* 0x00000010ffb67819 */ /* 0x000fe20000011633 */
[----:B------:R-:W-:-:S02]  /*0f10*/  FADD.FTZ R2, RZ, R42 ;  /* 0x0000002aff027221 */ /* 0x000fc40000010000 */
[----:B------:R-:W-:Y:S01]  /*0f20*/  FFMA.FTZ R3, R37, R42, RZ ;  /* 0x0000002a25037223 */ /* 0x000fe200000100ff */
[----:B------:R-:W-:Y:S01]  /*0f30*/  MOV R28, R49 ;  /* 0x00000031001c7202 */ /* 0x000fe20000000f00 */
[C---:B------:R-:W-:Y:S01]  /*0f40*/  FADD.FTZ R51, -R188.reuse, R36 ;  /* 0x00000024bc337221 */ /* 0x040fe20000010100 */
[----:B------:R-:W-:Y:S01]  /*0f50*/  SHF.R.U32.HI R180, RZ, 0x10, R49 ;  /* 0x00000010ffb47819 */ /* 0x000fe20000011631 */
[C---:B------:R-:W-:Y:S02]  /*0f60*/  FADD.FTZ R49, -R188.reuse, R32 ;  /* 0x00000020bc317221 */ /* 0x040fe40000010100 */
[C---:B------:R-:W-:Y:S02]  /*0f70*/  FADD.FTZ R177, -R188.reuse, R39 ;  /* 0x00000027bcb17221 */ /* 0x040fe40000010100 */
[----:B------:R-:W-:Y:S02]  /*0f80*/  FADD.FTZ R183, -R188, R40 ;  /* 0x00000028bcb77221 */ /* 0x000fe40000010100 */
[----:B------:R-:W-:-:S02]  /*0f90*/  FMUL.FTZ R36, R66, R31 ;  /* 0x0000001f42247220 */ /* 0x000fc40000410000 */
[----:B------:R-:W-:Y:S02]  /*0fa0*/  FMUL.FTZ R39, R66, R57 ;  /* 0x0000003942277220 */ /* 0x000fe40000410000 */
[----:B------:R-:W-:Y:S02]  /*0fb0*/  FMUL.FTZ R40, R70, R56 ;  /* 0x0000003846287220 */ /* 0x000fe40000410000 */
[----:B------:R-:W-:Y:S02]  /*0fc0*/  FADD.FTZ R29, R2, R43 ;  /* 0x0000002b021d7221 */ /* 0x000fe40000010000 */
[----:B------:R-:W-:Y:S02]  /*0fd0*/  FFMA.FTZ R3, R38, R43, R3 ;  /* 0x0000002b26037223 */ /* 0x000fe40000010003 */
[----:B------:R-:W-:Y:S01]  /*0fe0*/  FADD.FTZ R59, -R188, R47 ;  /* 0x0000002fbc3b7221 */ /* 0x000fe20000010100 */
[----:B------:R-:W-:Y:S01]  /*0ff0*/  MOV R62, R54 ;  /* 0x00000036003e7202 */ /* 0x000fe20000000f00 */
[----:B------:R-:W-:-:S02]  /*1000*/  FADD.FTZ R166, R41, R166 ;  /* 0x000000a629a67221 */ /* 0x000fc40000010000 */
[----:B------:R-:W-:Y:S02]  /*1010*/  FFMA.FTZ R125, R36, R41, R125 ;  /* 0x00000029247d7223 */ /* 0x000fe4000001007d */
[----:B------:R-:W-:Y:S01]  /*1020*/  FMUL.FTZ R47, R66, R49 ;  /* 0x00000031422f7220 */ /* 0x000fe20000410000 */
[--C-:B------:R-:W-:Y:S01]  /*1030*/  SHF.R.U64 R54, R54, 0x10, R55.reuse ;  /* 0x0000001036367819 */ /* 0x100fe20000001237 */
[----:B------:R-:W-:Y:S01]  /*1040*/  FMUL.FTZ R41, R142, R41 ;  /* 0x000000298e297220 */ /* 0x000fe20000410000 */
[----:B------:R-:W-:Y:S01]  /*1050*/  MOV R64, R55 ;  /* 0x0000003700407202 */ /* 0x000fe20000000f00 */
[----:B------:R-:W-:Y:S01]  /*1060*/  FADD.FTZ R2, R29, R40 ;  /* 0x000000281d027221 */ /* 0x000fe20000010000 */
[----:B------:R-:W-:Y:S01]  /*1070*/  SHF.R.U32.HI R178, RZ, 0x10, R55 ;  /* 0x00000010ffb27819 */ /* 0x000fe20000011637 */
[----:B------:R-:W-:Y:S01]  /*1080*/  FFMA.FTZ R3, R39, R40, R3 ;  /* 0x0000002827037223 */ /* 0x000fe20000010003 */
[----:B------:R-:W-:Y:S01]  /*1090*/  HADD2.F32 R30, -RZ, R30.H0_H0 ;  /* 0x2000001eff1e7230 */ /* 0x000fe20000004100 */
[----:B------:R-:W-:-:S02]  /*10a0*/  FADD.FTZ R55, -R188, R44 ;  /* 0x0000002cbc377221 */ /* 0x000fc40000010100 */
[----:B------:R-:W-:Y:S02]  /*10b0*/  FADD.FTZ R185, -R188, R45 ;  /* 0x0000002dbcb97221 */ /* 0x000fe40000010100 */
[----:B------:R-:W-:Y:S02]  /*10c0*/  FADD.FTZ R135, R176, R135 ;  /* 0x00000087b0877221 */ /* 0x000fe40000010000 */
[-C--:B------:R-:W-:Y:S02]  /*10d0*/  FFMA.FTZ R122, R47, R176.reuse, R122 ;  /* 0x000000b02f7a7223 */ /* 0x080fe4000001007a */
[----:B------:R-:W-:Y:S02]  /*10e0*/  FADD.FTZ R33, -R188, R33 ;  /* 0x00000021bc217221 */ /* 0x000fe40000010100 */
[----:B------:R-:W-:Y:S02]  /*10f0*/  FMUL.FTZ R176, R71, R176 ;  /* 0x000000b047b07220 */ /* 0x000fe40000410000 */
[----:B------:R-:W-:-:S02]  /*1100*/  FADD.FTZ R29, R2, R41 ;  /* 0x00000029021d7221 */ /* 0x000fc40000010000 */
[----:B------:R-:W-:Y:S02]  /*1110*/  FFMA.FTZ R3, R36, R41, R3 ;  /* 0x0000002924037223 */ /* 0x000fe40000010003 */
[C---:B------:R-:W-:Y:S01]  /*1120*/  FMUL.FTZ R45, R66.reuse, R53 ;  /* 0x00000035422d7220 */ /* 0x040fe20000410000 */
[----:B------:R-:W-:Y:S01]  /*1130*/  HADD2.F32 R28, -RZ, R28.H0_H0 ;  /* 0x2000001cff1c7230 */ /* 0x000fe20000004100 */
[----:B------:R-:W-:Y:S02]  /*1140*/  FMUL.FTZ R53, R66, R55 ;  /* 0x0000003742357220 */ /* 0x000fe40000410000 */
[----:B------:R-:W-:Y:S02]  /*1150*/  FADD.FTZ R35, -R188, R35 ;  /* 0x00000023bc237221 */ /* 0x000fe40000010100 */
[C---:B------:R-:W-:Y:S02]  /*1160*/  FMUL.FTZ R55, R66.reuse, R185 ;  /* 0x000000b942377220 */ /* 0x040fe40000410000 */
[----:B------:R-:W-:-:S02]  /*1170*/  FMUL.FTZ R44, R66, R33 ;  /* 0x00000021422c7220 */ /* 0x000fc40000410000 */
[----:B------:R-:W-:Y:S02]  /*1180*/  FMUL.FTZ R185, R143, R30 ;  /* 0x0000001e8fb97220 */ /* 0x000fe40000410000 */
[----:B------:R-:W-:Y:S02]  /*1190*/  FADD.FTZ R2, R29, R176 ;  /* 0x000000b01d027221 */ /* 0x000fe40000010000 */
[----:B------:R-:W-:Y:S01]  /*11a0*/  FFMA.FTZ R3, R47, R176, R3 ;  /* 0x000000b02f037223 */ /* 0x000fe20000010003 */
[----:B------:R-:W-:Y:S01]  /*11b0*/  MOV R32, R50 ;  /* 0x0000003200207202 */ /* 0x000fe20000000f00 */
        /* <DEDUP_REMOVED lines=14> */
[----:B------:R-:W-:Y:S01]  /*12a0*/  FFMA.FTZ R3, R49, R178, R3 ;  /* 0x000000b231037223 */ /* 0x000fe20000010003 */
[----:B------:R-:W-:Y:S01]  /*12b0*/  MOV R58, R52 ;  /* 0x00000034003a7202 */ /* 0x000fe20000000f00 */
[----:B------:R-:W-:Y:S01]  /*12c0*/  HADD2.F32 R52, -RZ, R48.H0_H0 ;  /* 0x20000030ff347230 */ /* 0x000fe20000004100 */
[C---:B------:R-:W-:Y:S02]  /*12d0*/  FMUL.FTZ R57, R66.reuse, R187 ;  /* 0x000000bb42397220 */ /* 0x040fe40000410000 */
[----:B------:R-:W-:Y:S02]  /*12e0*/  FMUL.FTZ R48, R66, R51 ;  /* 0x0000003342307220 */ /* 0x000fe40000410000 */
        /* <DEDUP_REMOVED lines=86> */
.L_x_6592:
        /* <DEDUP_REMOVED lines=18> */
.L_x_6593:
[----:B------:R-:W-:Y:S01]  /*1970*/  LOP3.LUT P3, RZ, R174, 0xff, RZ, 0xc0, !PT ;  /* 0x000000ffaeff7812 */ /* 0x000fe2000786c0ff */
[----:B--2---:R-:W-:Y:S01]  /*1980*/  FADD.FTZ R2, R32, R31 ;  /* 0x0000001f20027221 */ /* 0x004fe20000010000 */
[----:B------:R-:W-:Y:S01]  /*1990*/  PLOP3.LUT P0, PT, PT, PT, PT, 0x80, 0x0 ;  /* 0x000000000000781c */ /* 0x000fe20003f0f070 */
[----:B------:R-:W-:Y:S01]  /*19a0*/  ULDC.U8 UR6, c[0x0][0x1f0] ;  /* 0x00007c0000067ab9 */ /* 0x000fe20000000000 */
[----:B------:R-:W-:Y:S02]  /*19b0*/  @!P1 PLOP3.LUT P0, PT, P3, PT, PT, 0x80, 0x0 ;  /* 0x000000000000981c */ /* 0x000fe40001f0f070 */
        /* <DEDUP_REMOVED lines=35> */
[----:B------:R-:W-:Y:S02]  /*1bf0*/  FADD.FTZ R37, R42, -R37 ;  /* 0x800000252a257221 */ /* 0x000fe40000010000 */
[----:B------:R-:W-:-:S02]  /*1c00*/  FFMA.FTZ R39, R39, R61, R60 ;  /* 0x0000003d27277223 */ /* 0x000fc4000001003c */
[C---:B------:R-:W-:Y:S02]  /*1c10*/  FMUL.FTZ R30, R66.reuse, R43 ;  /* 0x0000002b421e7220 */ /* 0x040fe40000410000 */
[----:B------:R-:W-:Y:S02]  /*1c20*/  FADD.FTZ R41, R41, -R36 ;  /* 0x8000002429297221 */ /* 0x000fe40000010000 */
[----:B------:R-:W-:Y:S02]  /*1c30*/  FMUL.FTZ R33, R66, R37 ;  /* 0x0000002542217220 */ /* 0x000fe40000410000 */
[----:B------:R-:W-:Y:S02]  /*1c40*/  FFMA.FTZ R44, R44, R61, R60 ;  /* 0x0000003d2c2c7223 */ /* 0x000fe4000001003c */
[----:B------:R-:W-:Y:S02]  /*1c50*/  FADD.FTZ R39, R40, -R39 ;  /* 0x8000002728277221 */ /* 0x000fe40000010000 */
[----:B-----5:R-:W-:-:S02]  /*1c60*/  @P0 FADD.FTZ R30, R5, R30 ;  /* 0x0000001e051e0221 */ /* 0x020fc40000010000 */
[----:B------:R-:W-:Y:S02]  /*1c70*/  FFMA.FTZ R47, R47, R61, R60 ;  /* 0x0000003d2f2f7223 */ /* 0x000fe4000001003c */
[----:B------:R-:W-:Y:S02]  /*1c80*/  FMUL.FTZ R40, R66, R41 ;  /* 0x0000002942287220 */ /* 0x000fe40000410000 */
[----:B------:R-:W-:Y:S02]  /*1c90*/  @P0 FADD.FTZ R33, R4, R33 ;  /* 0x0000002104210221 */ /* 0x000fe40000010000 */
[----:B------:R-:W-:Y:S02]  /*1ca0*/  FADD.FTZ R185, R185, -R44 ;  /* 0x8000002cb9b97221 */ /* 0x000fe40000010000 */
[----:B------:R-:W-:Y:S02]  /*1cb0*/  FFMA.FTZ R46, R46, R61, R60 ;  /* 0x0000003d2e2e7223 */ /* 0x000fe4000001003c */
[----:B------:R-:W-:-:S02]  /*1cc0*/  FMUL.FTZ R35, R66, R39 ;  /* 0x0000002742237220 */ /* 0x000fc40000410000 */
[----:B------:R-:W-:Y:S02]  /*1cd0*/  FMUL.FTZ R63, R30, R67 ;  /* 0x000000431e3f7220 */ /* 0x000fe40000410000 */
[----:B------:R-:W-:Y:S02]  /*1ce0*/  FADD.FTZ R47, R176, -R47 ;  /* 0x8000002fb02f7221 */ /* 0x000fe40000010000 */
[----:B------:R-:W-:Y:S02]  /*1cf0*/  @P0 FADD.FTZ R40, R7, R40 ;  /* 0x0000002807280221 */ /* 0x000fe40000010000 */
[----:B------:R-:W-:Y:S02]  /*1d00*/  FFMA.FTZ R49, R49, R61, R60 ;  /* 0x0000003d31317223 */ /* 0x000fe4000001003c */
[----:B------:R-:W-:Y:S02]  /*1d10*/  FMUL.FTZ R62, R33, R67 ;  /* 0x00000043213e7220 */ /* 0x000fe40000410000 */
[----:B------:R-:W-:-:S02]  /*1d20*/  FMUL.FTZ R194, R66, R185 ;  /* 0x000000b942c27220 */ /* 0x000fc40000410000 */
[----:B------:R-:W-:Y:S02]  /*1d30*/  FADD.FTZ R29, R175, -R46 ;  /* 0x8000002eaf1d7221 */ /* 0x000fe40000010000 */
[----:B------:R-:W-:Y:S02]  /*1d40*/  @P0 FADD.FTZ R35, R6, R35 ;  /* 0x0000002306230221 */ /* 0x000fe40000010000 */
[----:B------:R-:W-:Y:S02]  /*1d50*/  FMUL.FTZ R3, R151, R63 ;  /* 0x0000003f97037220 */ /* 0x000fe40000410000 */
[----:B------:R-:W-:Y:S02]  /*1d60*/  FMUL.FTZ R31, R66, R47 ;  /* 0x0000002f421f7220 */ /* 0x000fe40000410000 */
[----:B------:R-:W-:Y:S01]  /*1d70*/  FMUL.FTZ R65, R40, R67 ;  /* 0x0000004328417220 */ /* 0x000fe20000410000 */
[----:B------:R0:W-:Y:S01]  /*1d80*/  F2F.F16.F32 R28, R3 ;  /* 0x00000003001c7304 */ /* 0x0001e20000200800 */
[----:B------:R-:W-:-:S02]  /*1d90*/  FADD.FTZ R49, R178, -R49 ;  /* 0x80000031b2317221 */ /* 0x000fc40000010000 */
[----:B------:R-:W-:Y:S02]  /*1da0*/  FMUL.FTZ R2, R79, R62 ;  /* 0x0000003e4f027220 */ /* 0x000fe40000410000 */
[----:B------:R-:W-:Y:S02]  /*1db0*/  @P0 FADD.FTZ R194, R9, R194 ;  /* 0x000000c209c20221 */ /* 0x000fe40000010000 */
[--C-:B------:R-:W-:Y:S01]  /*1dc0*/  FFMA.FTZ R50, R50, R61, R60.reuse ;  /* 0x0000003d32327223 */ /* 0x100fe2000001003c */
[----:B------:R1:W-:Y:S01]  /*1dd0*/  F2F.F16.F32 R37, R2 ;  /* 0x0000000200257304 */ /* 0x0003e20000200800 */
[----:B------:R-:W-:Y:S02]  /*1de0*/  FMUL.FTZ R196, R66, R29 ;  /* 0x0000001d42c47220 */ /* 0x000fe40000410000 */
[----:B------:R-:W-:Y:S02]  /*1df0*/  FMUL.FTZ R64, R35, R67 ;  /* 0x0000004323407220 */ /* 0x000fe40000410000 */
[----:B------:R-:W-:-:S02]  /*1e00*/  FFMA.FTZ R29, R177, R61, R60 ;  /* 0x0000003db11d7223 */ /* 0x000fc4000001003c */
[----:B------:R-:W-:Y:S02]  /*1e10*/  @P0 FADD.FTZ R31, R8, R31 ;  /* 0x0000001f081f0221 */ /* 0x000fe40000010000 */
[----:B0-----:R-:W-:Y:S02]  /*1e20*/  FMUL.FTZ R3, R152, R65 ;  /* 0x0000004198037220 */ /* 0x001fe40000410000 */
[----:B------:R-:W-:Y:S02]  /*1e30*/  FMUL.FTZ R185, R66, R49 ;  /* 0x0000003142b97220 */ /* 0x000fe40000410000 */
[----:B------:R-:W-:Y:S01]  /*1e40*/  FMUL.FTZ R175, R194, R67 ;  /* 0x00000043c2af7220 */ /* 0x000fe20000410000 */
[----:B------:R-:W0:Y:S01]  /*1e50*/  F2F.F16.F32 R43, R3 ;  /* 0x00000003002b7304 */ /* 0x000e220000200800 */
[----:B------:R-:W-:Y:S01]  /*1e60*/  FADD.FTZ R189, R189, -R50 ;  /* 0x80000032bdbd7221 */ /* 0x000fe20000010000 */
[----:B------:R-:W-:Y:S01]  /*1e70*/  @P1 MOV R50, 0x10 ;  /* 0x0000001000321802 */ /* 0x000fe20000000f00 */
[----:B-1----:R-:W-:-:S02]  /*1e80*/  FMUL.FTZ R2, R80, R64 ;  /* 0x0000004050027220 */ /* 0x002fc40000410000 */
[----:B------:R-:W-:Y:S02]  /*1e90*/  FFMA.FTZ R51, R51, R61, R60 ;  /* 0x0000003d33337223 */ /* 0x000fe4000001003c */
[----:B------:R-:W-:Y:S01]  /*1ea0*/  @P0 FADD.FTZ R196, R11, R196 ;  /* 0x000000c40bc40221 */ /* 0x000fe20000010000 */
[----:B------:R1:W-:Y:S01]  /*1eb0*/  F2F.F16.F32 R42, R2 ;  /* 0x00000002002a7304 */ /* 0x0003e20000200800 */
[----:B------:R-:W-:Y:S02]  /*1ec0*/  FADD.FTZ R29, R182, -R29 ;  /* 0x8000001db61d7221 */ /* 0x000fe40000010000 */
[----:B------:R-:W-:Y:S02]  /*1ed0*/  FMUL.FTZ R174, R31, R67 ;  /* 0x000000431fae7220 */ /* 0x000fe40000410000 */
[----:B------:R-:W-:Y:S02]  /*1ee0*/  @P0 FADD.FTZ R185, R10, R185 ;  /* 0x000000b90ab90221 */ /* 0x000fe40000010000 */
[----:B------:R-:W-:Y:S01]  /*1ef0*/  FFMA.FTZ R48, R48, R61, R60 ;  /* 0x0000003d30307223 */ /* 0x000fe2000001003c */
[----:B0-----:R-:W-:Y:S01]  /*1f00*/  SHF.L.U32 R43, R43, 0x10, RZ ;  /* 0x000000102b2b7819 */ /* 0x001fe200000006ff */
[----:B------:R-:W-:-:S02]  /*1f10*/  FMUL.FTZ R3, R153, R175 ;  /* 0x000000af99037220 */ /* 0x000fc40000410000 */
[----:B------:R-:W-:Y:S02]  /*1f20*/  FMUL.FTZ R192, R66, R189 ;  /* 0x000000bd42c07220 */ /* 0x000fe40000410000 */
[----:B------:R-:W-:Y:S01]  /*1f30*/  FADD.FTZ R51, R180, -R51 ;  /* 0x80000033b4337221 */ /* 0x000fe20000010000 */
[----:B------:R0:W-:Y:S01]  /*1f40*/  F2F.F16.F32 R36, R3 ;  /* 0x0000000300247304 */ /* 0x0001e20000200800 */
[----:B------:R-:W-:Y:S02]  /*1f50*/  FMUL.FTZ R177, R196, R67 ;  /* 0x00000043c4b17220 */ /* 0x000fe40000410000 */
[----:B------:R-:W-:Y:S02]  /*1f60*/  FMUL.FTZ R182, R66, R29 ;  /* 0x0000001d42b67220 */ /* 0x000fe40000410000 */
[----:B-1----:R-:W-:Y:S02]  /*1f70*/  FMUL.FTZ R2, R81, R174 ;  /* 0x000000ae51027220 */ /* 0x002fe40000410000 */
[----:B------:R-:W-:-:S02]  /*1f80*/  FMUL.FTZ R176, R185, R67 ;  /* 0x00000043b9b07220 */ /* 0x000fc40000410000 */
[----:B------:R-:W-:Y:S01]  /*1f90*/  FADD.FTZ R191, R187, -R48 ;  /* 0x80000030bbbf7221 */ /* 0x000fe20000010000 */
[----:B------:R1:W-:Y:S01]  /*1fa0*/  F2F.F16.F32 R41, R2 ;  /* 0x0000000200297304 */ /* 0x0003e20000200800 */
[----:B------:R-:W-:Y:S02]  /*1fb0*/  @P0 FADD.FTZ R192, R13, R192 ;  /* 0x000000c00dc00221 */ /* 0x000fe40000010000 */
[----:B------:R-:W-:Y:S02]  /*1fc0*/  FFMA.FTZ R179, R179, R61, R60 ;  /* 0x0000003db3b37223 */ /* 0x000fe4000001003c */
[----:B0-----:R-:W-:Y:S02]  /*1fd0*/  FMUL.FTZ R3, R154, R177 ;  /* 0x000000b19a037220 */ /* 0x001fe40000410000 */
[----:B------:R-:W-:Y:S02]  /*1fe0*/  @P0 FADD.FTZ R182, R15, R182 ;  /* 0x000000b60fb60221 */ /* 0x000fe40000010000 */
[----:B------:R-:W-:Y:S01]  /*1ff0*/  FMUL.FTZ R187, R66, R51 ;  /* 0x0000003342bb7220 */ /* 0x000fe20000410000 */
[----:B------:R-:W0:Y:S01]  /*2000*/  F2F.F16.F32 R39, R3 ;  /* 0x0000000300277304 */ /* 0x000e220000200800 */
[----:B-1----:R-:W-:-:S02]  /*2010*/  FMUL.FTZ R2, R82, R176 ;  /* 0x000000b052027220 */ /* 0x002fc40000410000 */
[--C-:B------:R-:W-:Y:S02]  /*2020*/  FFMA.FTZ R181, R181, R61, R60.reuse ;  /* 0x0000003db5b57223 */ /* 0x100fe4000001003c */
[-C--:B------:R-:W-:Y:S02]  /*2030*/  FMUL.FTZ R178, R192, R67.reuse ;  /* 0x00000043c0b27220 */ /* 0x080fe40000410000 */
[----:B------:R-:W-:Y:S01]  /*2040*/  FADD.FTZ R193, R188, -R179 ;  /* 0x800000b3bcc17221 */ /* 0x000fe20000010000 */
[----:B------:R1:W2:Y:S01]  /*2050*/  F2F.F16.F32 R38, R2 ;  /* 0x0000000200267304 */ /* 0x0002a20000200800 */
[----:B------:R-:W-:Y:S02]  /*2060*/  FMUL.FTZ R179, R182, R67 ;  /* 0x00000043b6b37220 */ /* 0x000fe40000410000 */
[----:B------:R-:W-:Y:S02]  /*2070*/  @P0 FADD.FTZ R187, R14, R187 ;  /* 0x000000bb0ebb0221 */ /* 0x000fe40000010000 */
[----:B------:R-:W-:-:S02]  /*2080*/  FFMA.FTZ R45, R45, R61, R60 ;  /* 0x0000003d2d2d7223 */ /* 0x000fc4000001003c */
[----:B------:R-:W-:Y:S01]  /*2090*/  FADD.FTZ R189, R186, -R181 ;  /* 0x800000b5babd7221 */ /* 0x000fe20000010000 */
[----:B0-----:R-:W-:Y:S01]  /*20a0*/  SHF.L.U32 R39, R39, 0x10, RZ ;  /* 0x0000001027277819 */ /* 0x001fe200000006ff */
[----:B-1----:R-:W-:Y:S02]  /*20b0*/  FMUL.FTZ R2, R155, R178 ;  /* 0x000000b29b027220 */ /* 0x002fe40000410000 */
[----:B------:R-:W-:Y:S02]  /*20c0*/  FMUL.FTZ R32, R156, R179 ;  /* 0x000000b39c207220 */ /* 0x000fe40000410000 */
[----:B------:R-:W-:Y:S01]  /*20d0*/  FMUL.FTZ R181, R187, R67 ;  /* 0x00000043bbb57220 */ /* 0x000fe20000410000 */
[----:B------:R0:W1:Y:S01]  /*20e0*/  F2F.F16.F32 R44, R2 ;  /* 0x00000002002c7304 */ /* 0x0000620000200800 */
[----:B------:R-:W-:-:S04]  /*20f0*/  IMAD.WIDE.U32 R28, R28, 0x10000, RZ ;  /* 0x000100001c1c7825 */ /* 0x000fc800078e00ff */
[----:B------:R-:W-:Y:S01]  /*2100*/  FADD.FTZ R195, R190, -R45 ;  /* 0x8000002dbec37221 */ /* 0x000fe20000010000 */
[----:B------:R-:W-:Y:S01]  /*2110*/  LOP3.LUT R43, R29, R43, R42, 0xfe, !PT ;  /* 0x0000002b1d2b7212 */ /* 0x000fe200078efe2a */
[----:B------:R-:W-:Y:S01]  /*2120*/  FFMA.FTZ R183, R183, R61, R60 ;  /* 0x0000003db7b77223 */ /* 0x000fe2000001003c */
[----:B------:R3:W4:Y:S01]  /*2130*/  F2F.F16.F32 R45, R32 ;  /* 0x00000020002d7304 */ /* 0x0007220000200800 */
[----:B------:R-:W-:Y:S01]  /*2140*/  FMUL.FTZ R34, R84, R181 ;  /* 0x000000b554227220 */ /* 0x000fe20000410000 */
[----:B------:R-:W-:Y:S01]  /*2150*/  LOP3.LUT R42, R28, R37, RZ, 0xfc, !PT ;  /* 0x000000251c2a7212 */ /* 0x000fe200078efcff */
[----:B------:R-:W-:Y:S01]  /*2160*/  FADD.FTZ R183, R184, -R183 ;  /* 0x800000b7b8b77221 */ /* 0x000fe20000010000 */
[----:B------:R-:W-:Y:S01]  /*2170*/  HFMA2.MMA R184, -RZ, RZ, 0, 4.76837158203125e-07 ;  /* 0x00000008ffb87435 */ /* 0x000fe200000001ff */
[----:B0-----:R-:W-:-:S03]  /*2180*/  IMAD.WIDE.U32 R2, R36, 0x10000, RZ ;  /* 0x0001000024027825 */ /* 0x001fc600078e00ff */
[----:B------:R0:W0:Y:S01]  /*2190*/  F2F.F16.F32 R28, R34 ;  /* 0x00000022001c7304 */ /* 0x0000220000200800 */
[----:B------:R-:W-:Y:S01]  /*21a0*/  FMUL.FTZ R191, R66, R191 ;  /* 0x000000bf42bf7220 */ /* 0x000fe20000410000 */
[----:B--2---:R-:W-:Y:S01]  /*21b0*/  LOP3.LUT R39, R3, R39, R38, 0xfe, !PT ;  /* 0x0000002703277212 */ /* 0x004fe200078efe26 */
[----:B-1----:R-:W-:Y:S01]  /*21c0*/  IMAD.WIDE.U32 R36, R44, 0x10000, RZ ;  /* 0x000100002c247825 */ /* 0x002fe200078e00ff */
[----:B------:R-:W-:Y:S02]  /*21d0*/  LOP3.LUT R38, R2, R41, RZ, 0xfc, !PT ;  /* 0x0000002902267212 */ /* 0x000fe400078efcff */
[C---:B------:R-:W-:Y:S01]  /*21e0*/  IADD3 R41, R171.reuse, 0x80, RZ ;  /* 0x00000080ab297810 */ /* 0x040fe20007ffe0ff */
[----:B------:R-:W-:Y:S01]  /*21f0*/  IMAD.WIDE.U32 R2, R171, R184, c[0x0][0x170] ;  /* 0x00005c00ab027625 */ /* 0x000fe200078e00b8 */
[----:B---3--:R-:W-:Y:S02]  /*2200*/  SEL R32, R33, R24, P2 ;  /* 0x0000001821207207 */ /* 0x008fe40001000000 */
[----:B----4-:R-:W-:Y:S01]  /*2210*/  SHF.L.U32 R29, R45, 0x10, RZ ;  /* 0x000000102d1d7819 */ /* 0x010fe200000006ff */
[----:B------:R-:W-:Y:S01]  /*2220*/  @P1 IMAD.WIDE.U32 R50, R171, R50, c[0x0][0x258] ;  /* 0x00009600ab321625 */ /* 0x000fe200078e0032 */
[----:B0-----:R-:W-:Y:S01]  /*2230*/  SEL R34, R35, R26, P2 ;  /* 0x0000001a23227207 */ /* 0x001fe20001000000 */
[----:B------:R-:W2:Y:S01]  /*2240*/  LDG.E.64 R2, [R2.64] ;  /* 0x0000000402027981 */ /* 0x000ea2000c1e1b00 */
[----:B------:R-:W-:Y:S01]  /*2250*/  SEL R33, R30, R25, P2 ;  /* 0x000000191e217207 */ /* 0x000fe20001000000 */
[----:B------:R-:W-:Y:S01]  /*2260*/  @P0 FADD.FTZ R191, R12, R191 ;  /* 0x000000bf0cbf0221 */ /* 0x000fe20000010000 */
[----:B------:R-:W-:Y:S01]  /*2270*/  SEL R35, R40, R27, P2 ;  /* 0x0000001b28237207 */ /* 0x000fe20001000000 */
[----:B------:R-:W-:Y:S01]  /*2280*/  FMUL.FTZ R188, R66, R195 ;  /* 0x000000c342bc7220 */ /* 0x000fe20000410000 */
[----:B------:R-:W-:Y:S01]  /*2290*/  @P1 MOV R44, 0x10 ;  /* 0x00000010002c1802 */ /* 0x000fe20000000f00 */
[----:B------:R-:W-:Y:S01]  /*22a0*/  IMAD.WIDE.U32 R46, R171, R184, c[0x0][0x248] ;  /* 0x00009200ab2e7625 */ /* 0x000fe200078e00b8 */
[----:B------:R-:W-:-:S02]  /*22b0*/  LEA R40, P4, R41, c[0x0][0x248], 0x3 ;  /* 0x0000920029287a11 */ /* 0x000fc400078818ff */
[----:B------:R-:W-:Y:S01]  /*22c0*/  LOP3.LUT R37, R37, R29, R28, 0xfe, !PT ;  /* 0x0000001d25257212 */ /* 0x000fe200078efe1c */
[----:B------:R-:W-:Y:S02]  /*22d0*/  FMUL.FTZ R186, R66, R189 ;  /* 0x000000bd42ba7220 */ /* 0x000fe40000410000 */
[----:B------:R-:W-:Y:S01]  /*22e0*/  IMAD.WIDE.U32 R48, R41, R184, c[0x0][0x170] ;  /* 0x00005c0029307625 */ /* 0x000fe200078e00b8 */
[----:B------:R-:W-:Y:S01]  /*22f0*/  SEL R28, R31, R24, P2 ;  /* 0x000000181f1c7207 */ /* 0x000fe20001000000 */
[----:B------:R0:W-:Y:S01]  /*2300*/  @P1 STG.E.128 [R50.64], R32 ;  /* 0x0000002032001986 */ /* 0x0001e2000c101d04 */
[----:B------:R-:W-:Y:S01]  /*2310*/  SEL R29, R194, R25, P2 ;  /* 0x00000019c21d7207 */ /* 0x000fe20001000000 */
[----:B------:R-:W-:Y:S01]  /*2320*/  FMUL.FTZ R180, R191, R67 ;  /* 0x00000043bfb47220 */ /* 0x000fe20000410000 */
[----:B------:R-:W-:Y:S01]  /*2330*/  SEL R30, R185, R26, P2 ;  /* 0x0000001ab91e7207 */ /* 0x000fe20001000000 */
[----:B------:R-:W-:Y:S01]  /*2340*/  @P0 FADD.FTZ R188, R19, R188 ;  /* 0x000000bc13bc0221 */ /* 0x000fe20000010000 */
[----:B------:R-:W-:Y:S01]  /*2350*/  SEL R31, R196, R27, P2 ;  /* 0x0000001bc41f7207 */ /* 0x000fe20001000000 */
[----:B------:R-:W-:Y:S01]  /*2360*/  FMUL.FTZ R193, R66, R193 ;  /* 0x000000c142c17220 */ /* 0x000fe20000410000 */
[----:B------:R-:W-:Y:S01]  /*2370*/  LEA.HI.X R41, R41, c[0x0][0x24c], RZ, 0x3, P4 ;  /* 0x0000930029297a11 */ /* 0x000fe200020f1cff */
[----:B------:R-:W-:Y:S01]  /*2380*/  @P1 IMAD.WIDE.U32 R44, R173, R44, c[0x0][0x258] ;  /* 0x00009600ad2c1625 */ /* 0x000fe200078e002c */
[----:B------:R1:W-:Y:S03]  /*2390*/  STG.E.64 [R46.64], R42 ;  /* 0x0000002a2e007986 */ /* 0x0003e6000c101b04 */
[----:B------:R-:W-:-:S02]  /*23a0*/  @P0 FADD.FTZ R186, R17, R186 ;  /* 0x000000ba11ba0221 */ /* 0x000fc40000010000 */
[----:B------:R-:W-:Y:S02]  /*23b0*/  FMUL.FTZ R183, R66, R183 ;  /* 0x000000b742b77220 */ /* 0x000fe40000410000 */
[----:B------:R-:W-:Y:S01]  /*23c0*/  @P0 FADD.FTZ R193, R18, R193 ;  /* 0x000000c112c10221 */ /* 0x000fe20000010000 */
[----:B0-----:R0:W3:Y:S01]  /*23d0*/  LDG.E.64 R32, [R48.64] ;  /* 0x0000000430207981 */ /* 0x0010e2000c1e1b00 */
[----:B------:R-:W-:Y:S02]  /*23e0*/  FMUL.FTZ R51, R83, R180 ;  /* 0x000000b453337220 */ /* 0x000fe40000410000 */
[-C--:B------:R-:W-:Y:S01]  /*23f0*/  FMUL.FTZ R50, R186, R67.reuse ;  /* 0x00000043ba327220 */ /* 0x080fe20000410000 */
[----:B------:R4:W-:Y:S01]  /*2400*/  @P1 STG.E.128 [R44.64], R28 ;  /* 0x0000001c2c001986 */ /* 0x0009e2000c101d04 */
[----:B------:R-:W-:Y:S01]  /*2410*/  IADD3 R173, R171, 0x100, RZ ;  /* 0x00000100abad7810 */ /* 0x000fe20007ffe0ff */
[----:B-1----:R1:W4:Y:S01]  /*2420*/  F2F.F16.F32 R43, R51 ;  /* 0x00000033002b7304 */ /* 0x0023220000200800 */
[----:B0-----:R-:W-:Y:S01]  /*2430*/  FMUL.FTZ R48, R188, R67 ;  /* 0x00000043bc307220 */ /* 0x001fe20000410000 */
[----:B------:R0:W-:Y:S01]  /*2440*/  STG.E.64 [R40.64], R38 ;  /* 0x0000002628007986 */ /* 0x0001e2000c101b04 */
[----:B------:R-:W-:-:S02]  /*2450*/  @P0 FADD.FTZ R183, R16, R183 ;  /* 0x000000b710b70221 */ /* 0x000fc40000010000 */
[-C--:B------:R-:W-:Y:S02]  /*2460*/  FMUL.FTZ R49, R193, R67.reuse ;  /* 0x00000043c1317220 */ /* 0x080fe40000410000 */
[----:B-1----:R-:W-:Y:S02]  /*2470*/  FMUL.FTZ R51, R183, R67 ;  /* 0x00000043b7337220 */ /* 0x002fe40000410000 */
[----:B------:R-:W-:Y:S02]  /*2480*/  FMUL.FTZ R42, R86, R49 ;  /* 0x00000031562a7220 */ /* 0x000fe40000410000 */
[----:B----4-:R-:W-:Y:S02]  /*2490*/  FMUL.FTZ R30, R157, R50 ;  /* 0x000000329d1e7220 */ /* 0x010fe40000410000 */
[----:B0-----:R-:W-:Y:S01]  /*24a0*/  FMUL.FTZ R38, R158, R48 ;  /* 0x000000309e267220 */ /* 0x001fe20000410000 */
[----:B------:R-:W-:Y:S01]  /*24b0*/  @P1 MOV R41, 0x10 ;  /* 0x0000001000291802 */ /* 0x000fe20000000f00 */
[----:B------:R-:W-:Y:S01]  /*24c0*/  F2F.F16.F32 R46, R30 ;  /* 0x0000001e002e7304 */ /* 0x000fe20000200800 */
[C---:B------:R-:W-:Y:S01]  /*24d0*/  IMAD.WIDE.U32 R34, R173.reuse, R184, c[0x0][0x170] ;  /* 0x00005c00ad227625 */ /* 0x040fe200078e00b8 */
[----:B------:R-:W-:-:S03]  /*24e0*/  LEA R44, P4, R173, c[0x0][0x248], 0x3 ;  /* 0x00009200ad2c7a11 */ /* 0x000fc600078818ff */
[----:B------:R-:W-:-:S03]  /*24f0*/  @P1 IMAD.WIDE.U32 R40, R172, R41, c[0x0][0x258] ;  /* 0x00009600ac281625 */ /* 0x000fc600078e0029 */
[----:B------:R0:W1:Y:S01]  /*2500*/  F2F.F16.F32 R47, R38 ;  /* 0x00000026002f7304 */ /* 0x0000620000200800 */
[----:B------:R-:W-:Y:S01]  /*2510*/  FMUL.FTZ R172, R85, R51 ;  /* 0x0000003355ac7220 */ /* 0x000fe20000410000 */
[----:B------:R-:W-:Y:S01]  /*2520*/  IADD3 R185, R171, 0x180, RZ ;  /* 0x00000180abb97810 */ /* 0x000fe20007ffe0ff */
[----:B------:R-:W4:Y:S01]  /*2530*/  LDG.E.64 R34, [R34.64] ;  /* 0x0000000422227981 */ /* 0x000f22000c1e1b00 */
[----:B------:R-:W-:-:S04]  /*2540*/  LEA.HI.X R45, R173, c[0x0][0x24c], RZ, 0x3, P4 ;  /* 0x00009300ad2d7a11 */ /* 0x000fc800020f1cff */
[----:B------:R-:W1:Y:S01]  /*2550*/  F2F.F16.F32 R42, R42 ;  /* 0x0000002a002a7304 */ /* 0x000e620000200800 */
[----:B------:R-:W-:Y:S01]  /*2560*/  SEL R28, R191, R24, P2 ;  /* 0x00000018bf1c7207 */ /* 0x000fe20001000000 */
[----:B0-----:R-:W-:Y:S01]  /*2570*/  IMAD.WIDE.U32 R38, R185, R184, c[0x0][0x170] ;  /* 0x00005c00b9267625 */ /* 0x001fe200078e00b8 */
[----:B------:R-:W-:Y:S02]  /*2580*/  SEL R29, R192, R25, P2 ;  /* 0x00000019c01d7207 */ /* 0x000fe40001000000 */
[----:B------:R-:W-:-:S03]  /*2590*/  SEL R30, R187, R26, P2 ;  /* 0x0000001abb1e7207 */ /* 0x000fc60001000000 */
[----:B------:R-:W0:Y:S01]  /*25a0*/  F2F.F16.F32 R173, R172 ;  /* 0x000000ac00ad7304 */ /* 0x000e220000200800 */
[----:B------:R-:W-:Y:S02]  /*25b0*/  SEL R31, R182, R27, P2 ;  /* 0x0000001bb61f7207 */ /* 0x000fe40001000000 */
[----:B------:R-:W-:Y:S02]  /*25c0*/  LOP3.LUT R36, R36, R43, RZ, 0xfc, !PT ;  /* 0x0000002b24247212 */ /* 0x000fe400078efcff */
[----:B-1----:R-:W-:Y:S01]  /*25d0*/  SHF.L.U32 R43, R47, 0x10, RZ ;  /* 0x000000102f2b7819 */ /* 0x002fe200000006ff */
[----:B------:R1:W-:Y:S01]  /*25e0*/  @P1 STG.E.128 [R40.64], R28 ;  /* 0x0000001c28001986 */ /* 0x0003e2000c101d04 */
[----:B------:R-:W-:Y:S01]  /*25f0*/  IMAD.WIDE.U32 R46, R46, 0x10000, RZ ;  /* 0x000100002e2e7825 */ /* 0x000fe200078e00ff */
[----:B------:R-:W-:Y:S02]  /*2600*/  @P1 MOV R187, 0x10 ;  /* 0x0000001000bb1802 */ /* 0x000fe40000000f00 */
[----:B------:R1:W-:Y:S01]  /*2610*/  STG.E.64 [R44.64], R36 ;  /* 0x000000242c007986 */ /* 0x0003e2000c101b04 */
[----:B------:R-:W-:-:S03]  /*2620*/  IADD3 R171, R171, 0x200, RZ ;  /* 0x00000200abab7810 */ /* 0x000fc60007ffe0ff */
[----:B------:R-:W4:Y:S01]  /*2630*/  LDG.E.64 R38, [R38.64] ;  /* 0x0000000426267981 */ /* 0x000f22000c1e1b00 */
[----:B------:R-:W-:Y:S01]  /*2640*/  LOP3.LUT R47, R47, R43, R42, 0xfe, !PT ;  /* 0x0000002b2f2f7212 */ /* 0x000fe200078efe2a */
[----:B------:R-:W-:Y:S01]  /*2650*/  @P1 IMAD.WIDE.U32 R42, R170, R187, c[0x0][0x258] ;  /* 0x00009600aa2a1625 */ /* 0x000fe200078e00bb */
[----:B0-----:R-:W-:Y:S02]  /*2660*/  LOP3.LUT R46, R46, R173, RZ, 0xfc, !PT ;  /* 0x000000ad2e2e7212 */ /* 0x001fe400078efcff */
[----:B-1----:R-:W-:Y:S01]  /*2670*/  LEA R40, P4, R185, c[0x0][0x248], 0x3 ;  /* 0x00009200b9287a11 */ /* 0x002fe200078818ff */
[----:B------:R-:W-:Y:S01]  /*2680*/  IMAD.WIDE.U32 R36, R171, R184, c[0x0][0x170] ;  /* 0x00005c00ab247625 */ /* 0x000fe200078e00b8 */
[----:B------:R-:W-:Y:S02]  /*2690*/  SEL R28, R183, R24, P2 ;  /* 0x00000018b71c7207 */ /* 0x000fe40001000000 */
[----:B------:R-:W-:Y:S02]  /*26a0*/  SEL R29, R186, R25, P2 ;  /* 0x00000019ba1d7207 */ /* 0x000fe40001000000 */
[----:B------:R-:W-:-:S02]  /*26b0*/  SEL R30, R193, R26, P2 ;  /* 0x0000001ac11e7207 */ /* 0x000fc40001000000 */
[----:B------:R-:W-:Y:S02]  /*26c0*/  SEL R31, R188, R27, P2 ;  /* 0x0000001bbc1f7207 */ /* 0x000fe40001000000 */
[----:B------:R-:W-:-:S03]  /*26d0*/  LEA.HI.X R41, R185, c[0x0][0x24c], RZ, 0x3, P4 ;  /* 0x00009300b9297a11 */ /* 0x000fc600020f1cff */
[----:B------:R-:W-:Y:S04]  /*26e0*/  @P1 STG.E.128 [R42.64], R28 ;  /* 0x0000001c2a001986 */ /* 0x000fe8000c101d04 */
[----:B------:R0:W-:Y:S04]  /*26f0*/  STG.E.64 [R40.64], R46 ;  /* 0x0000002e28007986 */ /* 0x0001e8000c101b04 */
[----:B------:R-:W4:Y:S01]  /*2700*/  LDG.E.64 R36, [R36.64] ;  /* 0x0000000424247981 */ /* 0x000f22000c1e1b00 */
[-CC-:B------:R-:W-:Y:S02]  /*2710*/  FFMA.FTZ R55, R55, R61.reuse, R60.reuse ;  /* 0x0000003d37377223 */ /* 0x180fe4000001003c */
[----:B------:R-:W-:-:S02]  /*2720*/  FFMA.FTZ R59, R59, R61, R60 ;  /* 0x0000003d3b3b7223 */ /* 0x000fc4000001003c */
[----:B------:R-:W-:Y:S02]  /*2730*/  FADD.FTZ R55, R54, -R55 ;  /* 0x8000003736377221 */ /* 0x000fe40000010000 */
[--C-:B------:R-:W-:Y:S02]  /*2740*/  FFMA.FTZ R57, R57, R61, R60.reuse ;  /* 0x0000003d39397223 */ /* 0x100fe4000001003c */
[----:B------:R-:W-:Y:S02]  /*2750*/  FADD.FTZ R59, R58, -R59 ;  /* 0x8000003b3a3b7221 */ /* 0x000fe40000010000 */
[----:B------:R-:W-:Y:S02]  /*2760*/  FMUL.FTZ R44, R66, R55 ;  /* 0x00000037422c7220 */ /* 0x000fe40000410000 */
[----:B------:R-:W-:Y:S02]  /*2770*/  FFMA.FTZ R53, R53, R61, R60 ;  /* 0x0000003d35357223 */ /* 0x000fe4000001003c */
[----:B------:R-:W-:-:S02]  /*2780*/  FADD.FTZ R57, R56, -R57 ;  /* 0x8000003938397221 */ /* 0x000fc40000010000 */
[----:B0-----:R-:W-:Y:S02]  /*2790*/  FMUL.FTZ R40, R66, R59 ;  /* 0x0000003b42287220 */ /* 0x001fe40000410000 */
[----:B------:R-:W-:Y:S02]  /*27a0*/  @P0 FADD.FTZ R44, R21, R44 ;  /* 0x0000002c152c0221 */ /* 0x000fe40000010000 */
[----:B------:R-:W-:Y:S02]  /*27b0*/  FADD.FTZ R53, R52, -R53 ;  /* 0x8000003534357221 */ /* 0x000fe40000010000 */
[----:B------:R-:W-:Y:S02]  /*27c0*/  FMUL.FTZ R57, R66, R57 ;  /* 0x0000003942397220 */ /* 0x000fe40000410000 */
[----:B------:R-:W-:Y:S02]  /*27d0*/  @P0 FADD.FTZ R40, R23, R40 ;  /* 0x0000002817280221 */ /* 0x000fe40000010000 */
[----:B------:R-:W-:-:S02]  /*27e0*/  FMUL.FTZ R42, R44, R67 ;  /* 0x000000432c2a7220 */ /* 0x000fc40000410000 */
[----:B------:R-:W-:Y:S02]  /*27f0*/  FMUL.FTZ R53, R66, R53 ;  /* 0x0000003542357220 */ /* 0x000fe40000410000 */
[----:B------:R-:W-:Y:S02]  /*2800*/  @P0 FADD.FTZ R57, R22, R57 ;  /* 0x0000003916390221 */ /* 0x000fe40000010000 */
[-C--:B------:R-:W-:Y:S02]  /*2810*/  FMUL.FTZ R43, R40, R67.reuse ;  /* 0x00000043282b7220 */ /* 0x080fe40000410000 */
[----:B------:R-:W-:Y:S02]  /*2820*/  FMUL.FTZ R28, R159, R42 ;  /* 0x0000002a9f1c7220 */ /* 0x000fe40000410000 */
[----:B------:R-:W-:Y:S02]  /*2830*/  @P0 FADD.FTZ R53, R20, R53 ;  /* 0x0000003514350221 */ /* 0x000fe40000010000 */
[----:B------:R-:W-:-:S02]  /*2840*/  FMUL.FTZ R41, R57, R67 ;  /* 0x0000004339297220 */ /* 0x000fc40000410000 */
[----:B------:R-:W-:Y:S02]  /*2850*/  FMUL.FTZ R45, R160, R43 ;  /* 0x0000002ba02d7220 */ /* 0x000fe40000410000 */
[----:B------:R-:W-:Y:S01]  /*2860*/  FMUL.FTZ R67, R53, R67 ;  /* 0x0000004335437220 */ /* 0x000fe20000410000 */
[----:B------:R-:W0:Y:S01]  /*2870*/  F2F.F16.F32 R28, R28 ;  /* 0x0000001c001c7304 */ /* 0x000e220000200800 */
[----:B------:R-:W-:Y:S02]  /*2880*/  FMUL.FTZ R30, R88, R41 ;  /* 0x00000029581e7220 */ /* 0x000fe40000410000 */
[----:B------:R-:W-:-:S05]  /*2890*/  FMUL.FTZ R31, R87, R67 ;  /* 0x00000043571f7220 */ /* 0x000fca0000410000 */
[----:B------:R-:W1:Y:S08]  /*28a0*/  F2F.F16.F32 R45, R45 ;  /* 0x0000002d002d7304 */ /* 0x000e700000200800 */
[----:B------:R-:W1:Y:S08]  /*28b0*/  F2F.F16.F32 R30, R30 ;  /* 0x0000001e001e7304 */ /* 0x000e700000200800 */
[----:B------:R-:W1:Y:S01]  /*28c0*/  F2F.F16.F32 R31, R31 ;  /* 0x0000001f001f7304 */ /* 0x000e620000200800 */
[----:B0-----:R-:W-:Y:S01]  /*28d0*/  IMAD.WIDE.U32 R28, R28, 0x10000, RZ ;  /* 0x000100001c1c7825 */ /* 0x001fe200078e00ff */
[----:B-1----:R-:W-:-:S04]  /*28e0*/  SHF.L.U32 R47, R45, 0x10, RZ ;  /* 0x000000102d2f7819 */ /* 0x002fc800000006ff */
[----:B------:R-:W-:Y:S02]  /*28f0*/  LOP3.LUT R29, R29, R47, R30, 0xfe, !PT ;  /* 0x0000002f1d1d7212 */ /* 0x000fe400078efe1e */
[----:B------:R-:W-:Y:S02]  /*2900*/  LOP3.LUT R28, R28, R31, RZ, 0xfc, !PT ;  /* 0x0000001f1c1c7212 */ /* 0x000fe400078efcff */
[----:B------:R-:W-:Y:S02]  /*2910*/  IADD3 R68, R68, c[0x0][0x160], RZ ;  /* 0x0000580044447a10 */ /* 0x000fe40007ffe0ff */
[----:B------:R-:W-:Y:S02]  /*2920*/  SEL R24, R53, R24, P2 ;  /* 0x0000001835187207 */ /* 0x000fe40001000000 */
[----:B------:R-:W-:Y:S02]  /*2930*/  SEL R25, R44, R25, P2 ;  /* 0x000000192c197207 */ /* 0x000fe40001000000 */
[----:B------:R-:W-:-:S02]  /*2940*/  SEL R26, R57, R26, P2 ;  /* 0x0000001a391a7207 */ /* 0x000fc40001000000 */
[----:B------:R-:W-:Y:S02]  /*2950*/  SEL R27, R40, R27, P2 ;  /* 0x0000001b281b7207 */ /* 0x000fe40001000000 */
[----:B--2---:R-:W-:Y:S01]  /*2960*/  SHF.R.U64 R46, R2, 0x10, R3 ;  /* 0x00000010022e7819 */ /* 0x004fe20000001203 */
[----:B------:R-:W-:-:S04]  /*2970*/  HADD2.F32 R2, -RZ, R2.H0_H0 ;  /* 0x20000002ff027230 */ /* 0x000fc80000004100 */
[----:B------:R-:W-:Y:S01]  /*2980*/  HADD2.F32 R30, -RZ, R46.H0_H0 ;  /* 0x2000002eff1e7230 */ /* 0x000fe20000004100 */
[----:B------:R-:W-:Y:S01]  /*2990*/  SHF.R.U32.HI R46, RZ, 0x10, R3 ;  /* 0x00000010ff2e7819 */ /* 0x000fe20000011603 */
[----:B------:R-:W-:Y:S01]  /*29a0*/  HADD2.F32 R3, -RZ, R3.H0_H0 ;  /* 0x20000003ff037230 */ /* 0x000fe20000004100 */
[----:B------:R-:W-:-:S04]  /*29b0*/  FFMA.FTZ R107, R62, R2, R107 ;  /* 0x000000023e6b7223 */ /* 0x000fc8000001006b */
[----:B------:R-:W-:Y:S01]  /*29c0*/  FFMA.FTZ R105, R64, R3, R105 ;  /* 0x0000000340697223 */ /* 0x000fe20000010069 */
[----:B------:R-:W-:Y:S01]  /*29d0*/  HADD2.F32 R2, -RZ, R46.H0_H0 ;  /* 0x2000002eff027230 */ /* 0x000fe20000004100 */
[----:B------:R-:W-:-:S04]  /*29e0*/  FFMA.FTZ R108, R63, R30, R108 ;  /* 0x0000001e3f6c7223 */ /* 0x000fc8000001006c */
[----:B------:R-:W-:Y:S01]  /*29f0*/  FFMA.FTZ R106, R65, R2, R106 ;  /* 0x00000002416a7223 */ /* 0x000fe2000001006a */
[----:B---3--:R-:W-:-:S05]  /*2a00*/  SHF.R.U64 R31, R32, 0x10, R33 ;  /* 0x00000010201f7819 */ /* 0x008fca0000001221 */
[----:B------:R-:W-:Y:S02]  /*2a10*/  HADD2.F32 R3, -RZ, R31.H0_H0 ;  /* 0x2000001fff037230 */ /* 0x000fe40000004100 */
[----:B------:R-:W-:-:S03]  /*2a20*/  HADD2.F32 R30, -RZ, R33.H0_H0 ;  /* 0x20000021ff1e7230 */ /* 0x000fc60000004100 */
[----:B------:R-:W-:Y:S01]  /*2a30*/  FFMA.FTZ R104, R175, R3, R104 ;  /* 0x00000003af687223 */ /* 0x000fe20000010068 */
[----:B------:R-:W-:Y:S01]  /*2a40*/  SHF.R.U32.HI R2, RZ, 0x10, R33 ;  /* 0x00000010ff027819 */ /* 0x000fe20000011621 */
[----:B------:R-:W-:Y:S01]  /*2a50*/  FFMA.FTZ R101, R176, R30, R101 ;  /* 0x0000001eb0657223 */ /* 0x000fe20000010065 */
[----:B------:R-:W-:-:S03]  /*2a60*/  HADD2.F32 R32, -RZ, R32.H0_H0 ;  /* 0x20000020ff207230 */ /* 0x000fc60000004100 */
[----:B------:R-:W-:Y:S02]  /*2a70*/  HADD2.F32 R2, -RZ, R2.H0_H0 ;  /* 0x20000002ff027230 */ /* 0x000fe40000004100 */
[----:B------:R-:W-:-:S03]  /*2a80*/  FFMA.FTZ R103, R174, R32, R103 ;  /* 0x00000020ae677223 */ /* 0x000fc60000010067 */
[----:B------:R-:W-:Y:S01]  /*2a90*/  FFMA.FTZ R102, R177, R2, R102 ;  /* 0x00000002b1667223 */ /* 0x000fe20000010066 */
[----:B------:R-:W-:Y:S02]  /*2aa0*/  LEA R2, P0, R171, c[0x0][0x248], 0x3 ;  /* 0x00009200ab027a11 */ /* 0x000fe400078018ff */
[--C-:B----4-:R-:W-:Y:S02]  /*2ab0*/  SHF.R.U64 R3, R34, 0x10, R35.reuse ;  /* 0x0000001022037819 */ /* 0x110fe40000001223 */
[----:B------:R-:W-:-:S03]  /*2ac0*/  SHF.R.U32.HI R30, RZ, 0x10, R35 ;  /* 0x00000010ff1e7819 */ /* 0x000fc60000011623 */
[----:B------:R-:W-:Y:S02]  /*2ad0*/  HADD2.F32 R3, -RZ, R3.H0_H0 ;  /* 0x20000003ff037230 */ /* 0x000fe40000004100 */
[----:B------:R-:W-:-:S03]  /*2ae0*/  HADD2.F32 R30, -RZ, R30.H0_H0 ;  /* 0x2000001eff1e7230 */ /* 0x000fc60000004100 */
[----:B------:R-:W-:Y:S02]  /*2af0*/  FFMA.FTZ R100, R178, R3, R100 ;  /* 0x00000003b2647223 */ /* 0x000fe40000010064 */
[----:B------:R-:W-:Y:S01]  /*2b00*/  FFMA.FTZ R89, R179, R30, R89 ;  /* 0x0000001eb3597223 */ /* 0x000fe20000010059 */
[----:B------:R-:W-:Y:S01]  /*2b10*/  @P1 MOV R30, 0x10 ;  /* 0x00000010001e1802 */ /* 0x000fe20000000f00 */
[----:B------:R-:W-:Y:S01]  /*2b20*/  HADD2.F32 R3, -RZ, R38.H0_H0 ;  /* 0x20000026ff037230 */ /* 0x000fe20000004100 */
[--C-:B------:R-:W-:Y:S02]  /*2b30*/  SHF.R.U64 R32, R38, 0x10, R39.reuse ;  /* 0x0000001026207819 */ /* 0x100fe40000001227 */
[----:B------:R-:W-:Y:S02]  /*2b40*/  SHF.R.U32.HI R33, RZ, 0x10, R39 ;  /* 0x00000010ff217819 */ /* 0x000fe40000011627 */
[----:B------:R-:W-:Y:S01]  /*2b50*/  FFMA.FTZ R92, R51, R3, R92 ;  /* 0x00000003335c7223 */ /* 0x000fe2000001005c */
[----:B------:R-:W-:Y:S01]  /*2b60*/  LEA.HI.X R3, R171, c[0x0][0x24c], RZ, 0x3, P0 ;  /* 0x00009300ab037a11 */ /* 0x000fe200000f1cff */
[----:B------:R-:W-:Y:S01]  /*2b70*/  HADD2.F32 R32, -RZ, R32.H0_H0 ;  /* 0x20000020ff207230 */ /* 0x000fe20000004100 */
[----:B------:R-:W-:Y:S01]  /*2b80*/  ISETP.GE.AND P0, PT, R68, c[0x0][0x164], PT ;  /* 0x0000590044007a0c */ /* 0x000fe20003f06270 */
[----:B------:R-:W-:Y:S01]  /*2b90*/  HADD2.F32 R33, -RZ, R33.H0_H0 ;  /* 0x20000021ff217230 */ /* 0x000fe20000004100 */
[----:B------:R-:W-:-:S04]  /*2ba0*/  @P1 IMAD.WIDE.U32 R30, R169, R30, c[0x0][0x258] ;  /* 0x00009600a91e1625 */ /* 0x000fc800078e001e */
[----:B------:R-:W-:Y:S02]  /*2bb0*/  FFMA.FTZ R91, R50, R32, R91 ;  /* 0x00000020325b7223 */ /* 0x000fe4000001005b */
[----:B------:R-:W-:Y:S01]  /*2bc0*/  FFMA.FTZ R93, R48, R33, R93 ;  /* 0x00000021305d7223 */ /* 0x000fe2000001005d */
[----:B------:R0:W-:Y:S01]  /*2bd0*/  @P1 STG.E.128 [R30.64], R24 ;  /* 0x000000181e001986 */ /* 0x0001e2000c101d04 */
[----:B------:R-:W-:Y:S02]  /*2be0*/  HADD2.F32 R34, -RZ, R34.H0_H0 ;  /* 0x20000022ff227230 */ /* 0x000fe40000004100 */
[----:B------:R-:W-:Y:S01]  /*2bf0*/  HADD2.F32 R35, -RZ, R35.H0_H0 ;  /* 0x20000023ff237230 */ /* 0x000fe20000004100 */
[----:B------:R1:W-:Y:S01]  /*2c00*/  STG.E.64 [R2.64], R28 ;  /* 0x0000001c02007986 */ /* 0x0003e2000c101b04 */
[----:B------:R-:W-:Y:S01]  /*2c10*/  HADD2.F32 R39, -RZ, R39.H0_H0 ;  /* 0x20000027ff277230 */ /* 0x000fe20000004100 */
[--C-:B------:R-:W-:Y:S02]  /*2c20*/  SHF.R.U64 R33, R36, 0x10, R37.reuse ;  /* 0x0000001024217819 */ /* 0x100fe40000001225 */
[----:B------:R-:W-:Y:S01]  /*2c30*/  SHF.R.U32.HI R32, RZ, 0x10, R37 ;  /* 0x00000010ff207819 */ /* 0x000fe20000011625 */
[----:B------:R-:W-:-:S02]  /*2c40*/  HADD2.F32 R36, -RZ, R36.H0_H0 ;  /* 0x20000024ff247230 */ /* 0x000fc40000004100 */
[----:B------:R-:W-:Y:S02]  /*2c50*/  HADD2.F32 R37, -RZ, R37.H0_H0 ;  /* 0x20000025ff257230 */ /* 0x000fe40000004100 */
[----:B0-----:R-:W-:Y:S02]  /*2c60*/  HADD2.F32 R30, -RZ, R33.H0_H0 ;  /* 0x20000021ff1e7230 */ /* 0x001fe40000004100 */
[----:B-1----:R-:W-:Y:S01]  /*2c70*/  HADD2.F32 R2, -RZ, R32.H0_H0 ;  /* 0x20000020ff027230 */ /* 0x002fe20000004100 */
[----:B------:R-:W-:Y:S01]  /*2c80*/  FFMA.FTZ R99, R180, R34, R99 ;  /* 0x00000022b4637223 */ /* 0x000fe20000010063 */
[----:B------:R-:W-:Y:S01]  /*2c90*/  SEL R174, RZ, 0x1, P3 ;  /* 0x00000001ffae7807 */ /* 0x000fe20001800000 */
[----:B------:R-:W-:Y:S02]  /*2ca0*/  FFMA.FTZ R90, R181, R35, R90 ;  /* 0x00000023b55a7223 */ /* 0x000fe4000001005a */
[----:B------:R-:W-:Y:S02]  /*2cb0*/  FFMA.FTZ R94, R49, R39, R94 ;  /* 0x00000027315e7223 */ /* 0x000fe4000001005e */
[----:B------:R-:W-:-:S02]  /*2cc0*/  FFMA.FTZ R96, R67, R36, R96 ;  /* 0x0000002443607223 */ /* 0x000fc40000010060 */
[----:B------:R-:W-:Y:S02]  /*2cd0*/  FFMA.FTZ R98, R41, R37, R98 ;  /* 0x0000002529627223 */ /* 0x000fe40000010062 */
[----:B------:R-:W-:Y:S02]  /*2ce0*/  FFMA.FTZ R95, R42, R30, R95 ;  /* 0x0000001e2a5f7223 */ /* 0x000fe4000001005f */
[----:B------:R-:W-:Y:S01]  /*2cf0*/  FFMA.FTZ R97, R43, R2, R97 ;  /* 0x000000022b617223 */ /* 0x000fe20000010061 */
[----:B------:R-:W-:Y:S01]  /*2d00*/  @P0 CALL.REL.NOINC `(.L_x_6590) ;  /* 0x0000001000000944 */ /* 0x000fe20003c00000 */
[----:B------:R-:W-:Y:S05]  /*2d10*/  BRA `(.L_x_6591) ;  /* 0xffffdc1000007947 */ /* 0x000fea000383ffff */
.L_x_6590:
        /* <DEDUP_REMOVED lines=57> */
.L_x_6587:
        /* <DEDUP_REMOVED lines=25> */
.L_x_6588:
[----:B------:R-:W-:Y:S01]  /*3240*/  HFMA2.MMA R34, -RZ, RZ, 0, 9.5367431640625e-07 ;  /* 0x00000010ff227435 */ /* 0x000fe200000001ff */
[----:B------:R-:W-:-:S02]  /*3250*/  MOV R29, R31 ;  /* 0x0000001f001d7202 */ /* 0x000fc40000000f00 */
[----:B------:R-:W-:Y:S02]  /*3260*/  MOV R30, 0x1f ;  /* 0x0000001f001e7802 */ /* 0x000fe40000000f00 */
[----:B------:R-:W-:Y:S02]  /*3270*/  MOV R35, 0xffffffff ;  /* 0xffffffff00237802 */ /* 0x000fe40000000f00 */
[----:B------:R-:W-:Y:S02]  /*3280*/  MOV R2, 0x32a0 ;  /* 0x000032a000027802 */ /* 0x000fe40000000f00 */
[----:B-----5:R-:W-:Y:S05]  /*3290*/  CALL.REL.NOINC `($__internal_125_$__cuda_sm70_shflsync_down_p) ;  /* 0x0000045000007944 */ /* 0x020fea0003c00000 */
[----:B-1----:R-:W-:Y:S01]  /*32a0*/  MOV R28, R34 ;  /* 0x00000022001c7202 */ /* 0x002fe20000000f00 */
[----:B0-----:R-:W-:Y:S05]  /*32b0*/  BRA `(.L_x_6592) ;  /* 0xffffe59000007947 */ /* 0x001fea000383ffff */
.L_x_6589:
[----:B------:R-:W-:Y:S01]  /*32c0*/  HFMA2.MMA R34, -RZ, RZ, 0, 9.5367431640625e-07 ;  /* 0x00000010ff227435 */ /* 0x000fe200000001ff */
[----:B------:R-:W-:Y:S02]  /*32d0*/  MOV R29, R33 ;  /* 0x00000021001d7202 */ /* 0x000fe40000000f00 */
[----:B------:R-:W-:Y:S02]  /*32e0*/  MOV R30, 0x1f ;  /* 0x0000001f001e7802 */ /* 0x000fe40000000f00 */
[----:B------:R-:W-:-:S02]  /*32f0*/  MOV R35, 0xffffffff ;  /* 0xffffffff00237802 */ /* 0x000fc40000000f00 */
[----:B------:R-:W-:Y:S02]  /*3300*/  MOV R2, 0x3320 ;  /* 0x0000332000027802 */ /* 0x000fe40000000f00 */
[----:B01---5:R-:W-:Y:S05]  /*3310*/  CALL.REL.NOINC `($__internal_125_$__cuda_sm70_shflsync_down_p) ;  /* 0x000003d000007944 */ /* 0x023fea0003c00000 */
[----:B------:R-:W-:Y:S01]  /*3320*/  FADD.FTZ R31, R31, R28 ;  /* 0x0000001c1f1f7221 */ /* 0x000fe20000010000 */
[----:B0-----:R-:W-:Y:S01]  /*3330*/  MOV R30, 0x1f ;  /* 0x0000001f001e7802 */ /* 0x001fe20000000f00 */
[----:B-1----:R-:W-:Y:S01]  /*3340*/  FADD.FTZ R33, R33, R34 ;  /* 0x0000002221217221 */ /* 0x002fe20000010000 */
[----:B------:R-:W-:Y:S01]  /*3350*/  HFMA2.MMA R34, -RZ, RZ, 0, 4.76837158203125e-07 ;  /* 0x00000008ff227435 */ /* 0x000fe200000001ff */
[----:B------:R-:W-:Y:S02]  /*3360*/  MOV R35, 0xffffffff ;  /* 0xffffffff00237802 */ /* 0x000fe40000000f00 */
[----:B------:R-:W-:Y:S02]  /*3370*/  MOV R29, R31 ;  /* 0x0000001f001d7202 */ /* 0x000fe40000000f00 */
[----:B------:R-:W-:Y:S02]  /*3380*/  MOV R2, 0x33a0 ;  /* 0x000033a000027802 */ /* 0x000fe40000000f00 */
[----:B------:R-:W-:Y:S05]  /*3390*/  CALL.REL.NOINC `($__internal_125_$__cuda_sm70_shflsync_down_p) ;  /* 0x0000035000007944 */ /* 0x000fea0003c00000 */
[----:B-1----:R-:W-:Y:S01]  /*33a0*/  MOV R28, R34 ;  /* 0x00000022001c7202 */ /* 0x002fe20000000f00 */
[----:B------:R-:W-:Y:S01]  /*33b0*/  HFMA2.MMA R34, -RZ, RZ, 0, 4.76837158203125e-07 ;  /* 0x00000008ff227435 */ /* 0x000fe200000001ff */
[----:B0-----:R-:W-:-:S02]  /*33c0*/  MOV R29, R33 ;  /* 0x00000021001d7202 */ /* 0x001fc40000000f00 */
[----:B------:R-:W-:Y:S02]  /*33d0*/  MOV R30, 0x1f ;  /* 0x0000001f001e7802 */ /* 0x000fe40000000f00 */
[----:B------:R-:W-:Y:S02]  /*33e0*/  MOV R35, 0xffffffff ;  /* 0xffffffff00237802 */ /* 0x000fe40000000f00 */
[----:B------:R-:W-:Y:S02]  /*33f0*/  MOV R2, 0x3410 ;  /* 0x0000341000027802 */ /* 0x000fe40000000f00 */
[----:B------:R-:W-:Y:S05]  /*3400*/  CALL.REL.NOINC `($__internal_125_$__cuda_sm70_shflsync_down_p) ;  /* 0x000002e000007944 */ /* 0x000fea0003c00000 */
[----:B------:R-:W-:Y:S01]  /*3410*/  FADD.FTZ R31, R28, R31 ;  /* 0x0000001f1c1f7221 */ /* 0x000fe20000010000 */
[----:B0-----:R-:W-:Y:S01]  /*3420*/  MOV R30, 0x1f ;  /* 0x0000001f001e7802 */ /* 0x001fe20000000f00 */
[----:B-1----:R-:W-:Y:S01]  /*3430*/  FADD.FTZ R33, R33, R34 ;  /* 0x0000002221217221 */ /* 0x002fe20000010000 */
[----:B------:R-:W-:Y:S01]  /*3440*/  HFMA2.MMA R34, -RZ, RZ, 0, 2.384185791015625e-07 ;  /* 0x00000004ff227435 */ /* 0x000fe200000001ff */
[----:B------:R-:W-:Y:S02]  /*3450*/  MOV R35, 0xffffffff ;  /* 0xffffffff00237802 */ /* 0x000fe40000000f00 */
[----:B------:R-:W-:-:S02]  /*3460*/  MOV R29, R31 ;  /* 0x0000001f001d7202 */ /* 0x000fc40000000f00 */
[----:B------:R-:W-:Y:S02]  /*3470*/  MOV R2, 0x3490 ;  /* 0x0000349000027802 */ /* 0x000fe40000000f00 */
[----:B------:R-:W-:Y:S05]  /*3480*/  CALL.REL.NOINC `($__internal_125_$__cuda_sm70_shflsync_down_p) ;  /* 0x0000026000007944 */ /* 0x000fea0003c00000 */
[----:B-1----:R-:W-:Y:S01]  /*3490*/  MOV R28, R34 ;  /* 0x00000022001c7202 */ /* 0x002fe20000000f00 */
[----:B------:R-:W-:Y:S01]  /*34a0*/  HFMA2.MMA R34, -RZ, RZ, 0, 2.384185791015625e-07 ;  /* 0x00000004ff227435 */ /* 0x000fe200000001ff */
[----:B0-----:R-:W-:Y:S02]  /*34b0*/  MOV R29, R33 ;  /* 0x00000021001d7202 */ /* 0x001fe40000000f00 */
[----:B------:R-:W-:Y:S02]  /*34c0*/  MOV R30, 0x1f ;  /* 0x0000001f001e7802 */ /* 0x000fe40000000f00 */
[----:B------:R-:W-:Y:S02]  /*34d0*/  MOV R35, 0xffffffff ;  /* 0xffffffff00237802 */ /* 0x000fe40000000f00 */
[----:B------:R-:W-:Y:S02]  /*34e0*/  MOV R2, 0x3500 ;  /* 0x0000350000027802 */ /* 0x000fe40000000f00 */
[----:B------:R-:W-:Y:S05]  /*34f0*/  CALL.REL.NOINC `($__internal_125_$__cuda_sm70_shflsync_down_p) ;  /* 0x000001f000007944 */ /* 0x000fea0003c00000 */
[----:B------:R-:W-:Y:S01]  /*3500*/  FADD.FTZ R31, R28, R31 ;  /* 0x0000001f1c1f7221 */ /* 0x000fe20000010000 */
[----:B0-----:R-:W-:Y:S01]  /*3510*/  MOV R30, 0x1f ;  /* 0x0000001f001e7802 */ /* 0x001fe20000000f00 */
[----:B-1----:R-:W-:Y:S01]  /*3520*/  FADD.FTZ R33, R33, R34 ;  /* 0x0000002221217221 */ /* 0x002fe20000010000 */
[----:B------:R-:W-:Y:S01]  /*3530*/  HFMA2.MMA R34, -RZ, RZ, 0, 1.1920928955078125e-07 ;  /* 0x00000002ff227435 */ /* 0x000fe200000001ff */
[----:B------:R-:W-:-:S02]  /*3540*/  MOV R35, 0xffffffff ;  /* 0xffffffff00237802 */ /* 0x000fc40000000f00 */
[----:B------:R-:W-:Y:S02]  /*3550*/  MOV R29, R31 ;  /* 0x0000001f001d7202 */ /* 0x000fe40000000f00 */
[----:B------:R-:W-:Y:S02]  /*3560*/  MOV R2, 0x3580 ;  /* 0x0000358000027802 */ /* 0x000fe40000000f00 */
[----:B------:R-:W-:Y:S05]  /*3570*/  CALL.REL.NOINC `($__internal_125_$__cuda_sm70_shflsync_down_p) ;  /* 0x0000017000007944 */ /* 0x000fea0003c00000 */
[----:B-1----:R-:W-:Y:S01]  /*3580*/  MOV R28, R34 ;  /* 0x00000022001c7202 */ /* 0x002fe20000000f00 */
[----:B------:R-:W-:Y:S01]  /*3590*/  HFMA2.MMA R34, -RZ, RZ, 0, 1.1920928955078125e-07 ;  /* 0x00000002ff227435 */ /* 0x000fe200000001ff */
[----:B0-----:R-:W-:Y:S02]  /*35a0*/  MOV R29, R33 ;  /* 0x00000021001d7202 */ /* 0x001fe40000000f00 */
[----:B------:R-:W-:Y:S02]  /*35b0*/  MOV R30, 0x1f ;  /* 0x0000001f001e7802 */ /* 0x000fe40000000f00 */
[----:B------:R-:W-:Y:S02]  /*35c0*/  MOV R35, 0xffffffff ;  /* 0xffffffff00237802 */ /* 0x000fe40000000f00 */
[----:B------:R-:W-:-:S02]  /*35d0*/  MOV R2, 0x35f0 ;  /* 0x000035f000027802 */ /* 0x000fc40000000f00 */
[----:B------:R-:W-:Y:S05]  /*35e0*/  CALL.REL.NOINC `($__internal_125_$__cuda_sm70_shflsync_down_p) ;  /* 0x0000010000007944 */ /* 0x000fea0003c00000 */
[----:B------:R-:W-:Y:S01]  /*35f0*/  FADD.FTZ R31, R28, R31 ;  /* 0x0000001f1c1f7221 */ /* 0x000fe20000010000 */
[----:B0-----:R-:W-:Y:S01]  /*3600*/  MOV R30, 0x1f ;  /* 0x0000001f001e7802 */ /* 0x001fe20000000f00 */
[----:B-1----:R-:W-:Y:S01]  /*3610*/  FADD.FTZ R33, R33, R34 ;  /* 0x0000002221217221 */ /* 0x002fe20000010000 */
[----:B------:R-:W-:Y:S01]  /*3620*/  HFMA2.MMA R34, -RZ, RZ, 0, 5.9604644775390625e-08 ;  /* 0x00000001ff227435 */ /* 0x000fe200000001ff */
[----:B------:R-:W-:-:S02]  /*3630*/  MOV R35, 0xffffffff ;  /* 0xffffffff00237802 */ /* 0x000fc40000000f00 */
[----:B------:R-:W-:Y:S02]  /*3640*/  MOV R29, R31 ;  /* 0x0000001f001d7202 */ /* 0x000fe40000000f00 */
[----:B------:R-:W-:Y:S02]  /*3650*/  MOV R2, 0x3670 ;  /* 0x0000367000027802 */ /* 0x000fe40000000f00 */
[----:B------:R-:W-:Y:S05]  /*3660*/  CALL.REL.NOINC `($__internal_125_$__cuda_sm70_shflsync_down_p) ;  /* 0x0000008000007944 */ /* 0x000fea0003c00000 */
[----:B-1----:R-:W-:Y:S01]  /*3670*/  MOV R32, R34 ;  /* 0x0000002200207202 */ /* 0x002fe20000000f00 */
[----:B------:R-:W-:Y:S01]  /*3680*/  HFMA2.MMA R34, -RZ, RZ, 0, 5.9604644775390625e-08 ;  /* 0x00000001ff227435 */ /* 0x000fe200000001ff */
[----:B0-----:R-:W-:Y:S02]  /*3690*/  MOV R29, R33 ;  /* 0x00000021001d7202 */ /* 0x001fe40000000f00 */
[----:B------:R-:W-:Y:S02]  /*36a0*/  MOV R30, 0x1f ;  /* 0x0000001f001e7802 */ /* 0x000fe40000000f00 */
[----:B------:R-:W-:Y:S02]  /*36b0*/  MOV R35, 0xffffffff ;  /* 0xffffffff00237802 */ /* 0x000fe40000000f00 */
[----:B------:R-:W-:-:S02]  /*36c0*/  MOV R2, 0x36e0 ;  /* 0x000036e000027802 */ /* 0x000fc40000000f00 */
[----:B------:R-:W-:Y:S05]  /*36d0*/  CALL.REL.NOINC `($__internal_125_$__cuda_sm70_shflsync_down_p) ;  /* 0x0000001000007944 */ /* 0x000fea0003c00000 */
[----:B01----:R-:W-:Y:S05]  /*36e0*/  BRA `(.L_x_6593) ;  /* 0xffffe28000007947 */ /* 0x003fea000383ffff */
        .weak           $__internal_125_$__cuda_sm70_shflsync_down_p
        .type           $__internal_125_$__cuda_sm70_shflsync_down_p,@function
        .size           $__internal_125_$__cuda_sm70_shflsync_down_p,(.L_x_9869 - $__internal_125_$__cuda_sm70_shflsync_down_p)
$__internal_125_$__cuda_sm70_shflsync_down_p:
[----:B------:R-:W-:Y:S01]  /*36f0*/  HFMA2.MMA R3, -RZ, RZ, 0, 0 ;  /* 0x00000000ff037435 */ /* 0x000fe200000001ff */
[----:B------:R-:W-:Y:S04]  /*3700*/  WARPSYNC R35 ;  /* 0x0000002300007348 */ /* 0x000fe80003800000 */
[----:B------:R0:W1:Y:S01]  /*3710*/  SHFL.DOWN PT, R34, R29, R34, R30 ;  /* 0x080000221d227389 */ /* 0x00006200000e001e */
[----:B------:R-:W-:Y:S05]  /*3720*/  RET.REL.NODEC R2 `(_ZN10layer_norm13ln_bwd_kernelINS_13Kernel_traitsI6__halfS2_fS2_fjLj2560ELj1ELj1ELj4ELj8ENS_18Kernel_traits_baseILj2560ES2_S2_fS2_fjLj128EEEEELb0ELb1ELb0ELb1EEEvNS_9BwdParamsE) ;  /* 0xffffc8d002007950 */ /* 0x000fea0003c3ffff */
.L_x_6594:
        /* <DEDUP_REMOVED lines=13> */
.L_x_9869:


//--------------------- .text._ZN10layer_norm13ln_bwd_kernelINS_13Kernel_traitsI6__halfS2_fS2_fjLj2560ELj1ELj1ELj4ELj8ENS_18Kernel_traits_baseILj2560ES2_S2_fS2_fjLj128EEEEELb0ELb1ELb1ELb0EEEvNS_9BwdParamsE --------------------------
	.section	.text._ZN10layer_norm13ln_bwd_kernelINS_13Kernel_traitsI6__halfS2_fS2_fjLj2560ELj1ELj1ELj4ELj8ENS_18Kernel_traits_baseILj2560ES2_S2_fS2_fjLj128EEEEELb0ELb1ELb1ELb0EEEvNS_9BwdParamsE,"ax",@progbits
	.sectioninfo	@"SHI_REGISTERS=196"
	.align	128
        .global         _ZN10layer_norm13ln_bwd_kernelINS_13Kernel_traitsI6__halfS2_fS2_fjLj2560ELj1ELj1ELj4ELj8ENS_18Kernel_traits_baseILj2560ES2_S2_fS2_fjLj128EEEEELb0ELb1ELb1ELb0EEEvNS_9BwdParamsE
        .type           _ZN10layer_norm13ln_bwd_kernelINS_13Kernel_traitsI6__halfS2_fS2_fjLj2560ELj1ELj1ELj4ELj8ENS_18Kernel_traits_baseILj2560ES2_S2_fS2_fjLj128EEEEELb0ELb1ELb1ELb0EEEvNS_9BwdParamsE,@function
        .size           _ZN10layer_norm13ln_bwd_kernelINS_13Kernel_traitsI6__halfS2_fS2_fjLj2560ELj1ELj1ELj4ELj8ENS_18Kernel_traits_baseILj2560ES2_S2_fS2_fjLj128EEEEELb0ELb1ELb1ELb0EEEvNS_9BwdParamsE,(.L_x_9870 - _ZN10layer_norm13ln_bwd_kernelINS_13Kernel_traitsI6__halfS2_fS2_fjLj2560ELj1ELj1ELj4ELj8ENS_18Kernel_traits_baseILj2560ES2_S2_fS2_fjLj128EEEEELb0ELb1ELb1ELb0EEEvNS_9BwdParamsE)
        .other          _ZN10layer_norm13ln_bwd_kernelINS_13Kernel_traitsI6__halfS2_fS2_fjLj2560ELj1ELj1ELj4ELj8ENS_18Kernel_traits_baseILj2560ES2_S2_fS2_fjLj128EEEEELb0ELb1ELb1ELb0EEEvNS_9BwdParamsE,@"STO_CUDA_ENTRY STV_DEFAULT"
_ZN10layer_norm13ln_bwd_kernelINS_13Kernel_traitsI6__halfS2_fS2_fjLj2560ELj1ELj1ELj4ELj8ENS_18Kernel_traits_baseILj2560ES2_S2_fS2_fjLj128EEEEELb0ELb1ELb1ELb0EEEvNS_9BwdParamsE:
.text._ZN10layer_norm13ln_bwd_kernelINS_13Kernel_traitsI6__halfS2_fS2_fjLj2560ELj1ELj1ELj4ELj8ENS_18Kernel_traits_baseILj2560ES2_S2_fS2_fjLj128EEEEELb0ELb1ELb1ELb0EEEvNS_9BwdParamsE:
        /* <DEDUP_REMOVED lines=91> */
[----:B------:R-:W-:Y:S01]  /*05b0*/  MOV R133, R5 ;  /* 0x0000000500857202 */ /* 0x000fe20000000f00 */
[----:B------:R-:W-:Y:S01]  /*05c0*/  IMAD.MOV.U32 R3, RZ, RZ, R9 ;  /* 0x000000ffff037224 */ /* 0x000fe200078e0009 */
[----:B------:R-:W-:Y:S01]  /*05d0*/  SHF.R.U32.HI R132, RZ, 0x10, R5 ;  /* 0x00000010ff847819 */ /* 0x000fe20000011605 */
[----:B------:R-:W-:Y:S01]  /*05e0*/  IMAD.MOV.U32 R19, RZ, RZ, R12 ;  /* 0x000000ffff137224 */ /* 0x000fe200078e000c */
[----:B------:R-:W-:Y:S01]  /*05f0*/  SHF.R.U32.HI R36, RZ, 0x10, R11 ;  /* 0x00000010ff247819 */ /* 0x000fe2000001160b */
[----:B------:R-:W-:Y:S01]  /*0600*/  IMAD.MOV.U32 R2, RZ, RZ, R25 ;  /* 0x000000ffff027224 */ /* 0x000fe200078e0019 */
[----:B------:R-:W-:Y:S01]  /*0610*/  MOV R35, R14 ;  /* 0x0000000e00237202 */ /* 0x000fe20000000f00 */
[----:B------:R-:W-:Y:S01]  /*0620*/  IMAD.MOV.U32 R7, RZ, RZ, R28 ;  /* 0x000000ffff077224 */ /* 0x000fe200078e001c */
[--C-:B------:R-:W-:Y:S01]  /*0630*/  SHF.R.U64 R34, R14, 0x10, R15.reuse ;  /* 0x000000100e227819 */ /* 0x100fe2000000120f */
[----:B------:R-:W-:Y:S01]  /*0640*/  IMAD.MOV.U32 R104, RZ, RZ, 0x1 ;  /* 0x00000001ff687424 */ /* 0x000fe200078e00ff */
[----:B------:R-:W-:Y:S01]  /*0650*/  SHF.R.U32.HI R32, RZ, 0x10, R15 ;  /* 0x00000010ff207819 */ /* 0x000fe2000001160f */
[----:B------:R-:W-:Y:S01]  /*0660*/  IMAD.MOV.U32 R15, RZ, RZ, R16 ;  /* 0x000000ffff0f7224 */ /* 0x000fe200078e0010 */
[----:B------:R-:W-:Y:S01]  /*0670*/  SHF.R.U64 R26, R24, 0x10, R25 ;  /* 0x00000010181a7819 */ /* 0x000fe20000001219 */
[----:B------:R-:W-:Y:S01]  /*0680*/  IMAD.MOV.U32 R97, RZ, RZ, RZ ;  /* 0x000000ffff617224 */ /* 0x000fe200078e00ff */
[----:B------:R-:W-:Y:S01]  /*0690*/  MOV R23, R8 ;  /* 0x0000000800177202 */ /* 0x000fe20000000f00 */
[----:B------:R-:W-:Y:S01]  /*06a0*/  HADD2.F32 R135, -RZ, R135.H0_H0 ;  /* 0x20000087ff877230 */ /* 0x000fe20000004100 */
[--C-:B------:R-:W-:Y:S01]  /*06b0*/  SHF.R.U64 R22, R8, 0x10, R9.reuse ;  /* 0x0000001008167819 */ /* 0x100fe20000001209 */
        /* <DEDUP_REMOVED lines=55> */
.L_x_6681:
[----:B------:R-:W-:-:S10]  /*0a30*/  HFMA2.MMA R124, -RZ, RZ, 0, 2.384185791015625e-07 ;  /* 0x00000004ff7c7435 */ /* 0x000fd400000001ff */
        /* <DEDUP_REMOVED lines=26> */
.L_x_6600:
[----:B------:R-:W-:Y:S02]  /*0be0*/  IADD3 R124, R0, 0x80, RZ ;  /* 0x00000080007c7810 */ /* 0x000fe40007ffe0ff */
.L_x_6599:
[----:B------:R-:W-:Y:S05]  /*0bf0*/  BSYNC B1 ;  /* 0x0000000000017941 */ /* 0x000fea0003800000 */
.L_x_6598:
[----:B------:R-:W-:Y:S01]  /*0c00*/  BSSY B1, `(.L_x_6601) ;  /* 0x0000008000017945 */ /* 0x000fe20003800000 */
[----:B------:R-:W-:Y:S05]  /*0c10*/  @!P0 BRA `(.L_x_6602) ;  /* 0x0000006000008947 */ /* 0x000fea0003800000 */
[----:B------:R-:W-:-:S04]  /*0c20*/  ISETP.NE.U32.AND P4, PT, RZ, c[0x0][0x218], PT ;  /* 0x00008600ff007a0c */ /* 0x000fc80003f85070 */
[----:B------:R-:W-:-:S13]  /*0c30*/  ISETP.NE.AND.EX P4, PT, RZ, c[0x0][0x21c], PT, P4 ;  /* 0x00008700ff007a0c */ /* 0x000fda0003f85340 */
[----:B------:R-:W-:Y:S05]  /*0c40*/  @!P4 BRA `(.L_x_6603) ;  /* 0x000000200000c947 */ /* 0x000fea0003800000 */
[----:B------:R-:W-:-:S06]  /*0c50*/  IMAD.WIDE.U32 R104, R124, R177, c[0x0][0x218] ;  /* 0x000086007c687625 */ /* 0x000fcc00078e00b1 */
[----:B------:R-:W5:Y:S02]  /*0c60*/  LDG.E.128 R104, [R104.64] ;  /* 0x0000000468687981 */ /* 0x000f64000c1e1d00 */
.L_x_6603:
[----:B------:R-:W-:Y:S02]  /*0c70*/  IADD3 R124, R124, 0x80, RZ ;  /* 0x000000807c7c7810 */ /* 0x000fe40007ffe0ff */
.L_x_6602:
[----:B------:R-:W-:Y:S05]  /*0c80*/  BSYNC B1 ;  /* 0x0000000000017941 */ /* 0x000fea0003800000 */
.L_x_6601:
[----:B------:R-:W-:Y:S01]  /*0c90*/  BSSY B1, `(.L_x_6604) ;  /* 0x0000008000017945 */ /* 0x000fe20003800000 */
[----:B------:R-:W-:Y:S05]  /*0ca0*/  @!P1 BRA `(.L_x_6605) ;  /* 0x0000006000009947 */ /* 0x000fea0003800000 */
[----:B------:R-:W-:-:S04]  /*0cb0*/  ISETP.NE.U32.AND P4, PT, RZ, c[0x0][0x218], PT ;  /* 0x00008600ff007a0c */ /* 0x000fc80003f85070 */
[----:B------:R-:W-:-:S13]  /*0cc0*/  ISETP.NE.AND.EX P4, PT, RZ, c[0x0][0x21c], PT, P4 ;  /* 0x00008700ff007a0c */ /* 0x000fda0003f85340 */
[----:B------:R-:W-:Y:S05]  /*0cd0*/  @!P4 BRA `(.L_x_6606) ;  /* 0x000000200000c947 */ /* 0x000fea0003800000 */
[----:B------:R-:W-:-:S06]  /*0ce0*/  IMAD.WIDE.U32 R108, R124, R177, c[0x0][0x218] ;  /* 0x000086007c6c7625 */ /* 0x000fcc00078e00b1 */
[----:B------:R-:W5:Y:S02]  /*0cf0*/  LDG.E.128 R108, [R108.64] ;  /* 0x000000046c6c7981 */ /* 0x000f64000c1e1d00 */
.L_x_6606:
[----:B------:R-:W-:Y:S02]  /*0d00*/  IADD3 R124, R124, 0x80, RZ ;  /* 0x000000807c7c7810 */ /* 0x000fe40007ffe0ff */
.L_x_6605:
[----:B------:R-:W-:Y:S05]  /*0d10*/  BSYNC B1 ;  /* 0x0000000000017941 */ /* 0x000fea0003800000 */
.L_x_6604:
[----:B------:R-:W-:Y:S01]  /*0d20*/  BSSY B1, `(.L_x_6607) ;  /* 0x0000008000017945 */ /* 0x000fe20003800000 */
[----:B------:R-:W-:Y:S05]  /*0d30*/  @!P2 BRA `(.L_x_6608) ;  /* 0x000000600000a947 */ /* 0x000fea0003800000 */
[----:B------:R-:W-:-:S04]  /*0d40*/  ISETP.NE.U32.AND P4, PT, RZ, c[0x0][0x218], PT ;  /* 0x00008600ff007a0c */ /* 0x000fc80003f85070 */
[----:B------:R-:W-:-:S13]  /*0d50*/  ISETP.NE.AND.EX P4, PT, RZ, c[0x0][0x21c], PT, P4 ;  /* 0x00008700ff007a0c */ /* 0x000fda0003f85340 */
[----:B------:R-:W-:Y:S05]  /*0d60*/  @!P4 BRA `(.L_x_6609) ;  /* 0x000000200000c947 */ /* 0x000fea0003800000 */
[----:B------:R-:W-:-:S06]  /*0d70*/  IMAD.WIDE.U32 R112, R124, R177, c[0x0][0x218] ;  /* 0x000086007c707625 */ /* 0x000fcc00078e00b1 */
[----:B------:R-:W5:Y:S02]  /*0d80*/  LDG.E.128 R112, [R112.64] ;  /* 0x0000000470707981 */ /* 0x000f64000c1e1d00 */
.L_x_6609:
[----:B------:R-:W-:Y:S02]  /*0d90*/  IADD3 R124, R124, 0x80, RZ ;  /* 0x000000807c7c7810 */ /* 0x000fe40007ffe0ff */
.L_x_6608:
[----:B------:R-:W-:Y:S05]  /*0da0*/  BSYNC B1 ;  /* 0x0000000000017941 */ /* 0x000fea0003800000 */
.L_x_6607:
        /* <DEDUP_REMOVED lines=8> */
.L_x_6597:
        /* <DEDUP_REMOVED lines=22> */
[----:B--2---:R-:W-:Y:S01]  /*0f90*/  FADD.FTZ R145, -R144, R124 ;  /* 0x0000007c90917221 */ /* 0x004fe20000010100 */
[----:B---3--:R-:W-:Y:S01]  /*0fa0*/  MOV R146, R130 ;  /* 0x0000008200927202 */ /* 0x008fe20000000f00 */
[--C-:B------:R-:W-:Y:S01]  /*0fb0*/  IMAD.MOV.U32 R148, RZ, RZ, R131.reuse ;  /* 0x000000ffff947224 */ /* 0x100fe200078e0083 */
[----:B------:R-:W-:Y:S01]  /*0fc0*/  SHF.R.U64 R149, R130, 0x10, R131 ;  /* 0x0000001082957819 */ /* 0x000fe20000001283 */
[C---:B------:R-:W-:Y:S02]  /*0fd0*/  FADD.FTZ R125, -R144.reuse, R125 ;  /* 0x0000007d907d7221 */ /* 0x040fe40000010100 */
[----:B------:R-:W-:Y:S01]  /*0fe0*/  HADD2.F32 R124, -RZ, R146.H0_H0 ;  /* 0x20000092ff7c7230 */ /* 0x000fe20000004100 */
[C---:B------:R-:W-:Y:S01]  /*0ff0*/  FADD.FTZ R147, -R144.reuse, R126 ;  /* 0x0000007e90937221 */ /* 0x040fe20000010100 */
[----:B------:R-:W-:Y:S01]  /*1000*/  HADD2.F32 R149, -RZ, R149.H0_H0 ;  /* 0x20000095ff957230 */ /* 0x000fe20000004100 */
[----:B------:R-:W-:Y:S01]  /*1010*/  FADD.FTZ R127, -R144, R127 ;  /* 0x0000007f907f7221 */ /* 0x000fe20000010100 */
[----:B------:R-:W-:Y:S01]  /*1020*/  HADD2.F32 R150, -RZ, R148.H0_H0 ;  /* 0x20000094ff967230 */ /* 0x000fe20000004100 */
[----:B------:R-:W-:-:S02]  /*1030*/  FMUL.FTZ R145, R2, R145 ;  /* 0x0000009102917220 */ /* 0x000fc40000410000 */
[C---:B------:R-:W-:Y:S01]  /*1040*/  FMUL.FTZ R144, R2.reuse, R125 ;  /* 0x0000007d02907220 */ /* 0x040fe20000410000 */
[----:B------:R-:W-:Y:S01]  /*1050*/  SHF.R.U32.HI R151, RZ, 0x10, R131 ;  /* 0x00000010ff977819 */ /* 0x000fe20000011683 */
[-C--:B------:R-:W-:Y:S02]  /*1060*/  FMUL.FTZ R148, R135, R124.reuse ;  /* 0x0000007c87947220 */ /* 0x080fe40000410000 */
        /* <DEDUP_REMOVED lines=8> */
[----:B------:R-:W-:Y:S01]  /*10f0*/  HADD2.F32 R151, -RZ, R151.H0_H0 ;  /* 0x20000097ff977230 */ /* 0x000fe20000004100 */
        /* <DEDUP_REMOVED lines=13> */
.L_x_6612:
[----:B0-----:R-:W-:Y:S05]  /*11d0*/  BSYNC B1 ;  /* 0x0000000000017941 */ /* 0x001fea0003800000 */
.L_x_6611:
        /* <DEDUP_REMOVED lines=18> */
[----:B------:R-:W-:-:S02]  /*1300*/  SHF.R.U64 R157, R128, 0x10, R129 ;  /* 0x00000010809d7819 */ /* 0x000fc40000001281 */
[----:B------:R-:W-:Y:S02]  /*1310*/  MOV R156, R129 ;  /* 0x00000081009c7202 */ /* 0x000fe40000000f00 */
[----:B------:R-:W-:Y:S01]  /*1320*/  HADD2.F32 R124, -RZ, R154.H0_H0 ;  /* 0x2000009aff7c7230 */ /* 0x000fe20000004100 */
[C---:B------:R-:W-:Y:S01]  /*1330*/  FADD.FTZ R155, -R152.reuse, R126 ;  /* 0x0000007e989b7221 */ /* 0x040fe20000010100 */
[----:B------:R-:W-:Y:S01]  /*1340*/  HADD2.F32 R157, -RZ, R157.H0_H0 ;  /* 0x2000009dff9d7230 */ /* 0x000fe20000004100 */
[----:B------:R-:W-:Y:S01]  /*1350*/  FADD.FTZ R127, -R152, R127 ;  /* 0x0000007f987f7221 */ /* 0x000fe20000010100 */
[----:B------:R-:W-:Y:S01]  /*1360*/  HADD2.F32 R158, -RZ, R156.H0_H0 ;  /* 0x2000009cff9e7230 */ /* 0x000fe20000004100 */
[C---:B------:R-:W-:Y:S02]  /*1370*/  FMUL.FTZ R153, R2.reuse, R153 ;  /* 0x0000009902997220 */ /* 0x040fe40000410000 */
[----:B------:R-:W-:Y:S01]  /*1380*/  FMUL.FTZ R152, R2, R125 ;  /* 0x0000007d02987220 */ /* 0x000fe20000410000 */
[----:B------:R-:W-:Y:S01]  /*1390*/  SHF.R.U32.HI R159, RZ, 0x10, R129 ;  /* 0x00000010ff9f7819 */ /* 0x000fe20000011681 */
        /* <DEDUP_REMOVED lines=23> */
.L_x_6614:
[----:B0-----:R-:W-:Y:S05]  /*1510*/  BSYNC B1 ;  /* 0x0000000000017941 */ /* 0x001fea0003800000 */
.L_x_6613:
        /* <DEDUP_REMOVED lines=51> */
.L_x_6616:
[----:B0-----:R-:W-:Y:S05]  /*1850*/  BSYNC B1 ;  /* 0x0000000000017941 */ /* 0x001fea0003800000 */
.L_x_6615:
        /* <DEDUP_REMOVED lines=51> */
.L_x_6618:
[----:B0-----:R-:W-:Y:S05]  /*1b90*/  BSYNC B1 ;  /* 0x0000000000017941 */ /* 0x001fea0003800000 */
.L_x_6617:
        /* <DEDUP_REMOVED lines=13> */
[----:B---3--:R-:W-:Y:S02]  /*1c70*/  MOV R176, R128 ;  /* 0x0000008000b07202 */ /* 0x008fe40000000f00 */
[----:B------:R-:W-:Y:S01]  /*1c80*/  SHF.R.U64 R183, R128, 0x10, R129 ;  /* 0x0000001080b77819 */ /* 0x000fe20000001281 */
[C---:B--2---:R-:W-:Y:S02]  /*1c90*/  FADD.FTZ R125, -R178.reuse, R125 ;  /* 0x0000007db27d7221 */ /* 0x044fe40000010100 */
[----:B------:R-:W-:Y:S01]  /*1ca0*/  HADD2.F32 R176, -RZ, R176.H0_H0 ;  /* 0x200000b0ffb07230 */ /* 0x000fe20000004100 */
[C---:B------:R-:W-:Y:S01]  /*1cb0*/  FADD.FTZ R179, -R178.reuse, R124 ;  /* 0x0000007cb2b37221 */ /* 0x040fe20000010100 */
[----:B------:R-:W-:Y:S01]  /*1cc0*/  HADD2.F32 R183, -RZ, R183.H0_H0 ;  /* 0x200000b7ffb77230 */ /* 0x000fe20000004100 */
[----:B------:R-:W-:Y:S02]  /*1cd0*/  IMAD.MOV.U32 R177, RZ, RZ, R129 ;  /* 0x000000ffffb17224 */ /* 0x000fe400078e0081 */
[----:B------:R-:W-:-:S02]  /*1ce0*/  FADD.FTZ R181, -R178, R126 ;  /* 0x0000007eb2b57221 */ /* 0x000fc40000010100 */
[----:B------:R-:W-:Y:S02]  /*1cf0*/  FADD.FTZ R127, -R178, R127 ;  /* 0x0000007fb27f7221 */ /* 0x000fe40000010100 */
[C---:B------:R-:W-:Y:S02]  /*1d00*/  FMUL.FTZ R178, R2.reuse, R125 ;  /* 0x0000007d02b27220 */ /* 0x040fe40000410000 */
[----:B------:R-:W-:Y:S02]  /*1d10*/  FMUL.FTZ R179, R2, R179 ;  /* 0x000000b302b37220 */ /* 0x000fe40000410000 */
[----:B------:R-:W-:Y:S01]  /*1d20*/  FMUL.FTZ R180, R27, R176 ;  /* 0x000000b01bb47220 */ /* 0x000fe20000410000 */
[----:B------:R-:W-:Y:S01]  /*1d30*/  SHF.R.U32.HI R128, RZ, 0x10, R129 ;  /* 0x00000010ff807819 */ /* 0x000fe20000011681 */
[----:B------:R-:W-:Y:S01]  /*1d40*/  HADD2.F32 R177, -RZ, R177.H0_H0 ;  /* 0x200000b1ffb17230 */ /* 0x000fe20000004100 */
[----:B------:R-:W-:Y:S02]  /*1d50*/  FADD.FTZ R61, R61, R183 ;  /* 0x000000b73d3d7221 */ /* 0x000fe40000010000 */
[----:B------:R-:W-:-:S02]  /*1d60*/  FFMA.FTZ R81, R178, R183, R81 ;  /* 0x000000b7b2517223 */ /* 0x000fc40000010051 */
        /* <DEDUP_REMOVED lines=20> */
.L_x_6610:
[----:B0-----:R-:W-:Y:S05]  /*1eb0*/  BSYNC B0 ;  /* 0x0000000000007941 */ /* 0x001fea0003800000 */
.L_x_6596:
[----:B------:R-:W-:Y:S02]  /*1ec0*/  LOP3.LUT P4, RZ, R3, 0xff, RZ, 0xc0, !PT ;  /* 0x000000ff03ff7812 */ /* 0x000fe4000788c0ff */
[----:B------:R-:W-:-:S04]  /*1ed0*/  SHF.R.U32.HI R126, RZ, 0x5, R139 ;  /* 0x00000005ff7e7819 */ /* 0x000fc8000001168b */
[----:B------:R-:W-:-:S07]  /*1ee0*/  LOP3.LUT R189, R126, 0x7fffffc, RZ, 0xc0, !PT ;  /* 0x07fffffc7ebd7812 */ /* 0x000fce00078ec0ff */
[----:B------:R-:W-:Y:S02]  /*1ef0*/  @!P4 IADD3 R189, R189, 0x4, RZ ;  /* 0x00000004bdbdc810 */ /* 0x000fe40007ffe0ff */
[----:B------:R-:W-:Y:S01]  /*1f00*/  LOP3.LUT P4, RZ, R139, 0x1f, RZ, 0xc0, !PT ;  /* 0x0000001f8bff7812 */ /* 0x000fe2000788c0ff */
[----:B------:R-:W-:Y:S10]  /*1f10*/  BRA.DIV ~URZ, `(.L_x_6619) ;  /* 0x000029027f007947 */ /* 0x000ff4000b800000 */
[----:B------:R0:W1:Y:S02]  /*1f20*/  SHFL.DOWN PT, R128, R191, 0x10, 0x1f ;  /* 0x0a001f00bf807f89 */ /* 0x00006400000e0000 */
.L_x_6682:
        /* <DEDUP_REMOVED lines=18> */
.L_x_6683:
        /* <DEDUP_REMOVED lines=51> */
.L_x_6624:
[----:B------:R-:W-:Y:S05]  /*2380*/  BSYNC B1 ;  /* 0x0000000000017941 */ /* 0x000fea0003800000 */
.L_x_6623:
        /* <DEDUP_REMOVED lines=10> */
.L_x_6626:
[----:B------:R-:W-:Y:S05]  /*2430*/  BSYNC B1 ;  /* 0x0000000000017941 */ /* 0x000fea0003800000 */
.L_x_6625:
        /* <DEDUP_REMOVED lines=13> */
.L_x_6628:
[----:B------:R-:W-:Y:S05]  /*2510*/  BSYNC B1 ;  /* 0x0000000000017941 */ /* 0x000fea0003800000 */
.L_x_6627:
        /* <DEDUP_REMOVED lines=11> */
.L_x_6630:
[----:B------:R-:W-:Y:S05]  /*25d0*/  BSYNC B1 ;  /* 0x0000000000017941 */ /* 0x000fea0003800000 */
.L_x_6629:
        /* <DEDUP_REMOVED lines=11> */
.L_x_6632:
[----:B------:R-:W-:Y:S05]  /*2690*/  BSYNC B1 ;  /* 0x0000000000017941 */ /* 0x000fea0003800000 */
.L_x_6631:
[----:B------:R-:W-:Y:S01]  /*26a0*/  SEL R123, R190, R123, P5 ;  /* 0x0000007bbe7b7207 */ /* 0x000fe20002800000 */
[----:B------:R-:W-:Y:S01]  /*26b0*/  @P4 FMUL.FTZ R177, R177, c[0x0][0x1ec] ;  /* 0x00007b00b1b14a20 */ /* 0x000fe20000410000 */
[----:B------:R-:W-:Y:S01]  /*26c0*/  ISETP.NE.U32.AND P5, PT, RZ, c[0x0][0x258], PT ;  /* 0x00009600ff007a0c */ /* 0x000fe20003fa5070 */
[----:B------:R-:W-:Y:S01]  /*26d0*/  @P4 FMUL.FTZ R127, R127, c[0x0][0x1ec] ;  /* 0x00007b007f7f4a20 */ /* 0x000fe20000410000 */
[----:B------:R-:W-:Y:S01]  /*26e0*/  BSSY B1, `(.L_x_6633) ;  /* 0x0000024000017945 */ /* 0x000fe20003800000 */
[----:B------:R-:W-:Y:S01]  /*26f0*/  @P4 FMUL.FTZ R131, R126, c[0x0][0x1ec] ;  /* 0x00007b007e834a20 */ /* 0x000fe20000410000 */
[----:B------:R-:W-:Y:S01]  /*2700*/  ISETP.NE.AND.EX P5, PT, RZ, c[0x0][0x25c], PT, P5 ;  /* 0x00009700ff007a0c */ /* 0x000fe20003fa5350 */
[----:B------:R-:W-:Y:S02]  /*2710*/  @P4 FMUL.FTZ R186, R21, R177 ;  /* 0x000000b115ba4220 */ /* 0x000fe40000410000 */
[----:B------:R-:W-:Y:S02]  /*2720*/  @P4 FMUL.FTZ R126, R23, R127 ;  /* 0x0000007f177e4220 */ /* 0x000fe40000410000 */
[----:B------:R-:W-:Y:S01]  /*2730*/  @P4 FMUL.FTZ R176, R22, R131 ;  /* 0x0000008316b04220 */ /* 0x000fe20000410000 */
[----:B------:R-:W-:Y:S01]  /*2740*/  @P4 F2FP.PACK_AB R186, RZ, R186 ;  /* 0x000000baffba423e */ /* 0x000fe200000000ff */
[----:B------:R-:W-:Y:S01]  /*2750*/  @P4 FMUL.FTZ R190, R190, c[0x0][0x1ec] ;  /* 0x00007b00bebe4a20 */ /* 0x000fe20000410000 */
[----:B------:R-:W-:-:S02]  /*2760*/  @P4 F2FP.PACK_AB R126, RZ, R126 ;  /* 0x0000007eff7e423e */ /* 0x000fc400000000ff */
[----:B------:R-:W-:Y:S02]  /*2770*/  @P4 F2FP.PACK_AB R176, RZ, R176 ;  /* 0x000000b0ffb0423e */ /* 0x000fe400000000ff */
[----:B------:R-:W-:Y:S01]  /*2780*/  @P4 PRMT R142, R186, 0x7610, R142 ;  /* 0x00007610ba8e4816 */ /* 0x000fe2000000008e */
[----:B------:R-:W-:Y:S01]  /*2790*/  @P5 IMAD.MOV.U32 R125, RZ, RZ, 0x10 ;  /* 0x00000010ff7d5424 */ /* 0x000fe200078e00ff */
[----:B------:R-:W-:Y:S01]  /*27a0*/  @P4 PRMT R140, R126, 0x7610, R140 ;  /* 0x000076107e8c4816 */ /* 0x000fe2000000008c */
[----:B------:R-:W-:Y:S01]  /*27b0*/  @P4 FMUL.FTZ R186, R20, R190 ;  /* 0x000000be14ba4220 */ /* 0x000fe20000410000 */
[----:B------:R-:W-:Y:S01]  /*27c0*/  @P4 PRMT R141, R176, 0x7610, R141 ;  /* 0x00007610b08d4816 */ /* 0x000fe2000000008d */
[----:B------:R-:W-:Y:S01]  /*27d0*/  @P5 IMAD.WIDE.U32 R124, R0, R125, c[0x0][0x258] ;  /* 0x00009600007c5625 */ /* 0x000fe200078e007d */
[--C-:B------:R-:W-:Y:S02]  /*27e0*/  @P4 HADD2.F32 R126, -RZ, R188.reuse.H0_H0 ;  /* 0x200000bcff7e4230 */ /* 0x100fe40000004100 */
[----:B------:R-:W-:Y:S01]  /*27f0*/  @P4 HADD2.F32 R176, -RZ, R188.H1_H1 ;  /* 0x300000bcffb04230 */ /* 0x000fe20000004100 */
[----:B------:R-:W-:Y:S01]  /*2800*/  @P4 F2FP.PACK_AB R186, RZ, R186 ;  /* 0x000000baffba423e */ /* 0x000fe200000000ff */
[----:B------:R0:W-:Y:S01]  /*2810*/  @P5 STG.E.128 [R124.64], R120 ;  /* 0x000000787c005986 */ /* 0x0001e2000c101d04 */
[----:B------:R-:W-:-:S02]  /*2820*/  @P4 FFMA.FTZ R57, R131, R126, R57 ;  /* 0x0000007e83394223 */ /* 0x000fc40000010039 */
[----:B------:R-:W-:Y:S01]  /*2830*/  @P4 FFMA.FTZ R59, R190, R176, R59 ;  /* 0x000000b0be3b4223 */ /* 0x000fe2000001003b */
[----:B------:R-:W-:Y:S01]  /*2840*/  @P4 PRMT R143, R186, 0x7610, R143 ;  /* 0x00007610ba8f4816 */ /* 0x000fe2000000008f */
[--C-:B0-----:R-:W-:Y:S02]  /*2850*/  @P4 HADD2.F32 R124, -RZ, R187.reuse.H0_H0 ;  /* 0x200000bbff7c4230 */ /* 0x101fe40000004100 */
[----:B------:R-:W-:-:S03]  /*2860*/  @P4 HADD2.F32 R125, -RZ, R187.H1_H1 ;  /* 0x300000bbff7d4230 */ /* 0x000fc60000004100 */
[----:B------:R-:W-:Y:S02]  /*2870*/  @P4 FFMA.FTZ R56, R127, R124, R56 ;  /* 0x0000007c7f384223 */ /* 0x000fe40000010038 */
        /* <DEDUP_REMOVED lines=10> */
.L_x_6634:
[----:B------:R-:W-:Y:S05]  /*2920*/  BSYNC B1 ;  /* 0x0000000000017941 */ /* 0x000fea0003800000 */
.L_x_6633:
[----:B------:R-:W-:Y:S02]  /*2930*/  IADD3 R0, R0, 0x80, RZ ;  /* 0x0000008000007810 */ /* 0x000fe40007ffe0ff */
[----:B------:R-:W-:Y:S02]  /*2940*/  IADD3 R128, R128, 0x80, RZ ;  /* 0x0000008080807810 */ /* 0x000fe40007ffe0ff */
.L_x_6622:
[----:B------:R-:W-:Y:S05]  /*2950*/  BSYNC B0 ;  /* 0x0000000000007941 */ /* 0x000fea0003800000 */
.L_x_6621:
        /* <DEDUP_REMOVED lines=24> */
.L_x_6638:
[----:B------:R-:W-:Y:S05]  /*2ae0*/  BSYNC B1 ;  /* 0x0000000000017941 */ /* 0x000fea0003800000 */
.L_x_6637:
        /* <DEDUP_REMOVED lines=11> */
.L_x_6640:
[----:B------:R-:W-:Y:S05]  /*2ba0*/  BSYNC B1 ;  /* 0x0000000000017941 */ /* 0x000fea0003800000 */
.L_x_6639:
        /* <DEDUP_REMOVED lines=9> */
.L_x_6642:
[----:B------:R-:W-:Y:S05]  /*2c40*/  BSYNC B1 ;  /* 0x0000000000017941 */ /* 0x000fea0003800000 */
.L_x_6641:
        /* <DEDUP_REMOVED lines=8> */
.L_x_6644:
[----:B------:R-:W-:Y:S05]  /*2cd0*/  BSYNC B1 ;  /* 0x0000000000017941 */ /* 0x000fea0003800000 */
.L_x_6643:
        /* <DEDUP_REMOVED lines=13> */
[----:B------:R-:W-:Y:S01]  /*2db0*/  @P4 F2FP.PACK_AB R176, RZ, R176 ;  /* 0x000000b0ffb0423e */ /* 0x000fe200000000ff */
[----:B------:R-:W-:-:S02]  /*2dc0*/  @P4 FMUL.FTZ R186, R18, R177 ;  /* 0x000000b112ba4220 */ /* 0x000fc40000410000 */
[----:B------:R-:W-:Y:S01]  /*2dd0*/  @P4 FMUL.FTZ R190, R17, R189 ;  /* 0x000000bd11be4220 */ /* 0x000fe20000410000 */
[----:B------:R-:W-:Y:S02]  /*2de0*/  @P4 PRMT R140, R176, 0x7610, R140 ;  /* 0x00007610b08c4816 */ /* 0x000fe4000000008c */
[----:B------:R-:W-:Y:S02]  /*2df0*/  @P4 F2FP.PACK_AB R186, RZ, R186 ;  /* 0x000000baffba423e */ /* 0x000fe400000000ff */
[----:B------:R-:W-:Y:S02]  /*2e00*/  @P5 MOV R127, 0x10 ;  /* 0x00000010007f5802 */ /* 0x000fe40000000f00 */
[----:B------:R-:W-:Y:S02]  /*2e10*/  @P4 F2FP.PACK_AB R190, RZ, R190 ;  /* 0x000000beffbe423e */ /* 0x000fe400000000ff */
[----:B------:R-:W-:Y:S01]  /*2e20*/  @P4 PRMT R141, R186, 0x7610, R141 ;  /* 0x00007610ba8d4816 */ /* 0x000fe2000000008d */
[----:B------:R-:W-:Y:S01]  /*2e30*/  @P5 IMAD.WIDE.U32 R126, R0, R127, c[0x0][0x258] ;  /* 0x00009600007e5625 */ /* 0x000fe200078e007f */
[----:B------:R-:W-:-:S04]  /*2e40*/  @P4 PRMT R142, R190, 0x7610, R142 ;  /* 0x00007610be8e4816 */ /* 0x000fc8000000008e */
[----:B------:R2:W-:Y:S02]  /*2e50*/  @P5 STG.E.128 [R126.64], R120 ;  /* 0x000000787e005986 */ /* 0x0005e4000c101d04 */
[C---:B--2---:R-:W-:Y:S02]  /*2e60*/  @P4 SHF.R.U64 R126, R124.reuse, 0x10, R125 ;  /* 0x000000107c7e4819 */ /* 0x044fe4000000127d */
[----:B------:R-:W-:Y:S02]  /*2e70*/  @P4 PRMT R187, R124, 0x7610, R187 ;  /* 0x000076107cbb4816 */ /* 0x000fe400000000bb */
[--C-:B------:R-:W-:Y:S02]  /*2e80*/  @P4 SHF.R.U32.HI R124, RZ, 0x10, R125.reuse ;  /* 0x00000010ff7c4819 */ /* 0x100fe4000001167d */
[----:B------:R-:W-:Y:S02]  /*2e90*/  @P4 PRMT R188, R126, 0x7610, R188 ;  /* 0x000076107ebc4816 */ /* 0x000fe400000000bc */
[----:B------:R-:W-:-:S02]  /*2ea0*/  @P4 PRMT R187, R187, 0x5410, R125 ;  /* 0x00005410bbbb4816 */ /* 0x000fc4000000007d */
[----:B------:R-:W-:Y:S01]  /*2eb0*/  @P4 PRMT R188, R188, 0x5410, R124 ;  /* 0x00005410bcbc4816 */ /* 0x000fe2000000007c */
[----:B------:R-:W-:Y:S02]  /*2ec0*/  @P4 FMUL.FTZ R124, R16, R192 ;  /* 0x000000c0107c4220 */ /* 0x000fe40000410000 */
[--C-:B------:R-:W-:Y:S02]  /*2ed0*/  @P4 HADD2.F32 R125, -RZ, R187.reuse.H0_H0 ;  /* 0x200000bbff7d4230 */ /* 0x100fe40000004100 */
[--C-:B------:R-:W-:Y:S01]  /*2ee0*/  @P4 HADD2.F32 R126, -RZ, R188.reuse.H0_H0 ;  /* 0x200000bcff7e4230 */ /* 0x100fe20000004100 */
[----:B------:R-:W-:Y:S01]  /*2ef0*/  @P4 F2FP.PACK_AB R124, RZ, R124 ;  /* 0x0000007cff7c423e */ /* 0x000fe200000000ff */
[----:B------:R-:W-:Y:S01]  /*2f00*/  @P4 HADD2.F32 R127, -RZ, R187.H1_H1 ;  /* 0x300000bbff7f4230 */ /* 0x000fe20000004100 */
[----:B------:R-:W-:Y:S01]  /*2f10*/  @P4 FFMA.FTZ R52, R125, R131, R52 ;  /* 0x000000837d344223 */ /* 0x000fe20000010034 */
[----:B------:R-:W-:Y:S01]  /*2f20*/  @P4 HADD2.F32 R176, -RZ, R188.H1_H1 ;  /* 0x300000bcffb04230 */ /* 0x000fe20000004100 */
[----:B------:R-:W-:Y:S01]  /*2f30*/  @P4 FFMA.FTZ R53, R126, R177, R53 ;  /* 0x000000b17e354223 */ /* 0x000fe20000010035 */
[----:B------:R-:W-:Y:S01]  /*2f40*/  @P4 PRMT R143, R124, 0x7610, R143 ;  /* 0x000076107c8f4816 */ /* 0x000fe2000000008f */
        /* <DEDUP_REMOVED lines=11> */
.L_x_6646:
[----:B------:R-:W-:Y:S05]  /*3000*/  BSYNC B1 ;  /* 0x0000000000017941 */ /* 0x000fea0003800000 */
.L_x_6645:
[----:B------:R-:W-:Y:S02]  /*3010*/  IADD3 R0, R0, 0x80, RZ ;  /* 0x0000008000007810 */ /* 0x000fe40007ffe0ff */
[----:B------:R-:W-:Y:S02]  /*3020*/  IADD3 R128, R128, 0x80, RZ ;  /* 0x0000008080807810 */ /* 0x000fe40007ffe0ff */
.L_x_6636:
[----:B------:R-:W-:Y:S05]  /*3030*/  BSYNC B0 ;  /* 0x0000000000007941 */ /* 0x000fea0003800000 */
.L_x_6635:
        /* <DEDUP_REMOVED lines=24> */
.L_x_6650:
[----:B------:R-:W-:Y:S05]  /*31c0*/  BSYNC B1 ;  /* 0x0000000000017941 */ /* 0x000fea0003800000 */
.L_x_6649:
        /* <DEDUP_REMOVED lines=11> */
.L_x_6652:
[----:B------:R-:W-:Y:S05]  /*3280*/  BSYNC B1 ;  /* 0x0000000000017941 */ /* 0x000fea0003800000 */
.L_x_6651:
        /* <DEDUP_REMOVED lines=9> */
.L_x_6654:
[----:B------:R-:W-:Y:S05]  /*3320*/  BSYNC B1 ;  /* 0x0000000000017941 */ /* 0x000fea0003800000 */
.L_x_6653:
        /* <DEDUP_REMOVED lines=8> */
.L_x_6656:
[----:B------:R-:W-:Y:S05]  /*33b0*/  BSYNC B1 ;  /* 0x0000000000017941 */ /* 0x000fea0003800000 */
.L_x_6655:
[----:B------:R-:W-:Y:S02]  /*33c0*/  @P4 MOV R125, 0x8 ;  /* 0x00000008007d4802 */ /* 0x000fe40000000f00 */
        /* <DEDUP_REMOVED lines=16> */
[----:B------:R-:W-:Y:S01]  /*34d0*/  @P4 F2FP.PACK_AB R186, RZ, R186 ;  /* 0x000000baffba423e */ /* 0x000fe200000000ff */
[----:B------:R-:W-:Y:S01]  /*34e0*/  @P5 IMAD.MOV.U32 R127, RZ, RZ, 0x10 ;  /* 0x00000010ff7f5424 */ /* 0x000fe200078e00ff */
        /* <DEDUP_REMOVED lines=31> */
.L_x_6658:
[----:B------:R-:W-:Y:S05]  /*36e0*/  BSYNC B1 ;  /* 0x0000000000017941 */ /* 0x000fea0003800000 */
.L_x_6657:
[----:B------:R-:W-:Y:S02]  /*36f0*/  IADD3 R0, R0, 0x80, RZ ;  /* 0x0000008000007810 */ /* 0x000fe40007ffe0ff */
[----:B------:R-:W-:Y:S02]  /*3700*/  IADD3 R128, R128, 0x80, RZ ;  /* 0x0000008080807810 */ /* 0x000fe40007ffe0ff */
.L_x_6648:
[----:B------:R-:W-:Y:S05]  /*3710*/  BSYNC B0 ;  /* 0x0000000000007941 */ /* 0x000fea0003800000 */
.L_x_6647:
        /* <DEDUP_REMOVED lines=24> */
.L_x_6662:
[----:B------:R-:W-:Y:S05]  /*38a0*/  BSYNC B1 ;  /* 0x0000000000017941 */ /* 0x000fea0003800000 */
.L_x_6661:
        /* <DEDUP_REMOVED lines=11> */
.L_x_6664:
[----:B------:R-:W-:Y:S05]  /*3960*/  BSYNC B1 ;  /* 0x0000000000017941 */ /* 0x000fea0003800000 */
.L_x_6663:
        /* <DEDUP_REMOVED lines=9> */
.L_x_6666:
[----:B------:R-:W-:Y:S05]  /*3a00*/  BSYNC B1 ;  /* 0x0000000000017941 */ /* 0x000fea0003800000 */
.L_x_6665:
        /* <DEDUP_REMOVED lines=8> */
.L_x_6668:
[----:B------:R-:W-:Y:S05]  /*3a90*/  BSYNC B1 ;  /* 0x0000000000017941 */ /* 0x000fea0003800000 */
.L_x_6667:
        /* <DEDUP_REMOVED lines=50> */
.L_x_6670:
[----:B------:R-:W-:Y:S05]  /*3dc0*/  BSYNC B1 ;  /* 0x0000000000017941 */ /* 0x000fea0003800000 */
.L_x_6669:
[----:B------:R-:W-:Y:S02]  /*3dd0*/  IADD3 R0, R0, 0x80, RZ ;  /* 0x0000008000007810 */ /* 0x000fe40007ffe0ff */
[----:B------:R-:W-:Y:S02]  /*3de0*/  IADD3 R128, R128, 0x80, RZ ;  /* 0x0000008080807810 */ /* 0x000fe40007ffe0ff */
.L_x_6660:
[----:B------:R-:W-:Y:S05]  /*3df0*/  BSYNC B0 ;  /* 0x0000000000007941 */ /* 0x000fea0003800000 */
.L_x_6659:
[----:B------:R-:W-:Y:S01]  /*3e00*/  ISETP.GE.U32.AND P5, PT, R138, 0x280, PT ;  /* 0x000002808a00780c */ /* 0x000fe20003fa6070 */
[----:B------:R-:W-:-:S12]  /*3e10*/  BSSY B0, `(.L_x_6671) ;  /* 0x0000069000007945 */ /* 0x000fd80003800000 */
        /* <DEDUP_REMOVED lines=26> */
.L_x_6674:
[----:B------:R-:W-:Y:S05]  /*3fc0*/  BSYNC B1 ;  /* 0x0000000000017941 */ /* 0x000fea0003800000 */
.L_x_6673:
        /* <DEDUP_REMOVED lines=11> */
.L_x_6676:
[----:B------:R-:W-:Y:S05]  /*4080*/  BSYNC B1 ;  /* 0x0000000000017941 */ /* 0x000fea0003800000 */
.L_x_6675:
        /* <DEDUP_REMOVED lines=8> */
.L_x_6678:
[----:B------:R-:W-:Y:S05]  /*4110*/  BSYNC B1 ;  /* 0x0000000000017941 */ /* 0x000fea0003800000 */
.L_x_6677:
        /* <DEDUP_REMOVED lines=8> */
.L_x_6680:
[----:B------:R-:W-:Y:S05]  /*41a0*/  BSYNC B1 ;  /* 0x0000000000017941 */ /* 0x000fea0003800000 */
.L_x_6679:
[----:B------:R-:W-:Y:S01]  /*41b0*/  ISETP.NE.U32.AND P3, PT, RZ, c[0x0][0x258], PT ;  /* 0x00009600ff007a0c */ /* 0x000fe20003f65070 */
[----:B------:R-:W-:Y:S01]  /*41c0*/  @P4 FMUL.FTZ R2, R127, c[0x0][0x1ec] ;  /* 0x00007b007f024a20 */ /* 0x000fe20000410000 */
[C---:B------:R-:W-:Y:S01]  /*41d0*/  SEL R122, R177.reuse, R122, P5 ;  /* 0x0000007ab17a7207 */ /* 0x040fe20002800000 */
[C---:B------:R-:W-:Y:S01]  /*41e0*/  @P4 FMUL.FTZ R129, R126.reuse, c[0x0][0x1ec] ;  /* 0x00007b007e814a20 */ /* 0x040fe20000410000 */
[----:B------:R-:W-:Y:S01]  /*41f0*/  ISETP.NE.AND.EX P3, PT, RZ, c[0x0][0x25c], PT, P3 ;  /* 0x00009700ff007a0c */ /* 0x000fe20003f65330 */
[----:B------:R-:W-:Y:S01]  /*4200*/  @P4 FMUL.FTZ R177, R177, c[0x0][0x1ec] ;  /* 0x00007b00b1b14a20 */ /* 0x000fe20000410000 */
[----:B------:R-:W-:Y:S01]  /*4210*/  SEL R121, R126, R121, P5 ;  /* 0x000000797e797207 */ /* 0x000fe20002800000 */
[----:B------:R-:W-:Y:S01]  /*4220*/  @P4 FMUL.FTZ R126, R7, R2 ;  /* 0x00000002077e4220 */ /* 0x000fe20000410000 */
[----:B------:R-:W-:Y:S01]  /*4230*/  SEL R123, R176, R123, P5 ;  /* 0x0000007bb07b7207 */ /* 0x000fe20002800000 */
[----:B------:R-:W-:Y:S01]  /*4240*/  @P4 FMUL.FTZ R127, R6, R129 ;  /* 0x00000081067f4220 */ /* 0x000fe20000410000 */
[----:B-----5:R-:W-:Y:S01]  /*4250*/  @P4 PRMT R187, R124, 0x7610, R187 ;  /* 0x000076107cbb4816 */ /* 0x020fe200000000bb */
[----:B------:R-:W-:Y:S01]  /*4260*/  @P4 FMUL.FTZ R130, R5, R177 ;  /* 0x000000b105824220 */ /* 0x000fe20000410000 */
[----:B------:R-:W-:Y:S01]  /*4270*/  @P4 F2FP.PACK_AB R186, RZ, R126 ;  /* 0x0000007effba423e */ /* 0x000fe200000000ff */
[----:B------:R-:W-:Y:S01]  /*4280*/  @P4 FMUL.FTZ R176, R176, c[0x0][0x1ec] ;  /* 0x00007b00b0b04a20 */ /* 0x000fe20000410000 */
[----:B------:R-:W-:-:S02]  /*4290*/  @P4 F2FP.PACK_AB R189, RZ, R127 ;  /* 0x0000007fffbd423e */ /* 0x000fc400000000ff */
[----:B------:R-:W-:Y:S01]  /*42a0*/  @P4 F2FP.PACK_AB R130, RZ, R130 ;  /* 0x00000082ff82423e */ /* 0x000fe200000000ff */
[----:B------:R-:W-:Y:S01]  /*42b0*/  @P3 IMAD.MOV.U32 R131, RZ, RZ, 0x10 ;  /* 0x00000010ff833424 */ /* 0x000fe200078e00ff */
[--C-:B------:R-:W-:Y:S02]  /*42c0*/  @P4 PRMT R187, R187, 0x5410, R125.reuse ;  /* 0x00005410bbbb4816 */ /* 0x100fe4000000007d */
[----:B------:R-:W-:Y:S01]  /*42d0*/  @P4 PRMT R142, R130, 0x7610, R142 ;  /* 0x00007610828e4816 */ /* 0x000fe2000000008e */
[----:B------:R-:W-:Y:S01]  /*42e0*/  @P3 IMAD.WIDE.U32 R126, R0, R131, c[0x0][0x258] ;  /* 0x00009600007e3625 */ /* 0x000fe200078e0083 */
[--C-:B------:R-:W-:Y:S01]  /*42f0*/  @P4 SHF.R.U64 R131, R124, 0x10, R125.reuse ;  /* 0x000000107c834819 */ /* 0x100fe2000000127d */
[--C-:B------:R-:W-:Y:S01]  /*4300*/  @P4 HADD2.F32 R124, -RZ, R187.reuse.H1_H1 ;  /* 0x300000bbff7c4230 */ /* 0x100fe20000004100 */
[----:B------:R-:W-:Y:S01]  /*4310*/  @P4 SHF.R.U32.HI R130, RZ, 0x10, R125 ;  /* 0x00000010ff824819 */ /* 0x000fe2000001167d */
[----:B------:R-:W-:Y:S01]  /*4320*/  @P4 FMUL.FTZ R0, R4, R176 ;  /* 0x000000b004004220 */ /* 0x000fe20000410000 */
[----:B------:R-:W-:Y:S01]  /*4330*/  @P4 PRMT R188, R131, 0x7610, R188 ;  /* 0x0000761083bc4816 */ /* 0x000fe200000000bc */
[----:B------:R0:W-:Y:S01]  /*4340*/  @P3 STG.E.128 [R126.64], R120 ;  /* 0x000000787e003986 */ /* 0x0001e2000c101d04 */
[----:B------:R-:W-:Y:S01]  /*4350*/  @P4 HADD2.F32 R125, -RZ, R187.H0_H0 ;  /* 0x200000bbff7d4230 */ /* 0x000fe20000004100 */
[----:B------:R-:W-:Y:S01]  /*4360*/  @P4 PRMT R140, R186, 0x7610, R140 ;  /* 0x00007610ba8c4816 */ /* 0x000fe2000000008c */
[----:B------:R-:W-:Y:S01]  /*4370*/  @P4 FFMA.FTZ R42, R124, R177, R42 ;  /* 0x000000b17c2a4223 */ /* 0x000fe2000001002a */
[----:B------:R-:W-:-:S02]  /*4380*/  @P4 PRMT R188, R188, 0x5410, R130 ;  /* 0x00005410bcbc4816 */ /* 0x000fc40000000082 */
[----:B------:R-:W-:Y:S01]  /*4390*/  @P4 PRMT R141, R189, 0x7610, R141 ;  /* 0x00007610bd8d4816 */ /* 0x000fe2000000008d */
[----:B------:R-:W-:Y:S01]  /*43a0*/  @P4 FFMA.FTZ R40, R125, R2, R40 ;  /* 0x000000027d284223 */ /* 0x000fe20000010028 */
[----:B0-----:R-:W-:Y:S01]  /*43b0*/  @P4 F2FP.PACK_AB R127, RZ, R0 ;  /* 0x00000000ff7f423e */ /* 0x001fe200000000ff */
[--C-:B------:R-:W-:Y:S02]  /*43c0*/  @P4 HADD2.F32 R0, -RZ, R188.reuse.H0_H0 ;  /* 0x200000bcff004230 */ /* 0x100fe40000004100 */
[----:B------:R-:W-:Y:S01]  /*43d0*/  @P4 HADD2.F32 R126, -RZ, R188.H1_H1 ;  /* 0x300000bcff7e4230 */ /* 0x000fe20000004100 */
[----:B------:R-:W-:Y:S02]  /*43e0*/  @P4 PRMT R143, R127, 0x7610, R143 ;  /* 0x000076107f8f4816 */ /* 0x000fe4000000008f */
[----:B------:R-:W-:Y:S02]  /*43f0*/  @P4 FFMA.FTZ R41, R0, R129, R41 ;  /* 0x0000008100294223 */ /* 0x000fe40000010029 */
        /* <DEDUP_REMOVED lines=10> */
.L_x_6672:
[----:B------:R-:W-:Y:S05]  /*44a0*/  BSYNC B0 ;  /* 0x0000000000007941 */ /* 0x000fea0003800000 */
.L_x_6671:
[----:B------:R-:W-:Y:S02]  /*44b0*/  IADD3 R137, R137, c[0x0][0x160], RZ ;  /* 0x0000580089897a10 */ /* 0x000fe40007ffe0ff */
[----:B------:R-:W-:Y:S02]  /*44c0*/  LOP3.LUT P4, RZ, R3, 0xff, RZ, 0xc0, !PT ;  /* 0x000000ff03ff7812 */ /* 0x000fe4000788c0ff */
[----:B------:R-:W-:Y:S02]  /*44d0*/  ISETP.GE.AND P3, PT, R137, c[0x0][0x164], PT ;  /* 0x0000590089007a0c */ /* 0x000fe40003f66270 */
[----:B------:R-:W-:-:S11]  /*44e0*/  SEL R3, RZ, 0x1, P4 ;  /* 0x00000001ff037807 */ /* 0x000fd60002000000 */
[----:B0-----:R-:W-:Y:S01]  /*44f0*/  @P3 CALL.REL.NOINC `(.L_x_6595) ;  /* 0x0000001000003944 */ /* 0x001fe20003c00000 */
[----:B------:R-:W-:Y:S05]  /*4500*/  BRA `(.L_x_6681) ;  /* 0xffffc52000007947 */ /* 0x000fea000383ffff */
.L_x_6595:
[----:B-1----:R-:W0:Y:S01]  /*4510*/  S2UR UR6, SR_CTAID.X ;  /* 0x00000000000679c3 */ /* 0x002e220000002500 */
[----:B------:R-:W0:Y:S01]  /*4520*/  S2R R2, SR_TID.X ;  /* 0x0000000000027919 */ /* 0x000e220000002100 */
[----:B------:R-:W-:Y:S01]  /*4530*/  LOP3.LUT P3, RZ, R138, 0xffffff80, RZ, 0xc0, !PT ;  /* 0xffffff808aff7812 */ /* 0x000fe2000786c0ff */
[----:B-----5:R-:W-:Y:S01]  /*4540*/  @P1 IMAD.MOV.U32 R19, RZ, RZ, 0x10 ;  /* 0x00000010ff131424 */ /* 0x020fe200078e00ff */
[----:B------:R-:W-:Y:S02]  /*4550*/  @P0 MOV R13, 0x10 ;  /* 0x00000010000d0802 */ /* 0x000fe40000000f00 */
[----:B------:R-:W-:-:S09]  /*4560*/  @P2 MOV R21, 0x10 ;  /* 0x0000001000152802 */ /* 0x000fd20000000f00 */
        /* <DEDUP_REMOVED lines=43> */
.L_x_6619:
[----:B------:R-:W-:Y:S01]  /*4820*/  HFMA2.MMA R192, -RZ, RZ, 0, 1.847743988037109375e-06 ;  /* 0x0000001fffc07435 */ /* 0x000fe200000001ff */
[----:B------:R-:W-:Y:S01]  /*4830*/  MOV R129, R191 ;  /* 0x000000bf00817202 */ /* 0x000fe20000000f00 */
[----:B-----5:R-:W-:Y:S01]  /*4840*/  IMAD.MOV.U32 R176, RZ, RZ, 0x10 ;  /* 0x00000010ffb07424 */ /* 0x020fe200078e00ff */
[----:B------:R-:W-:Y:S01]  /*4850*/  MOV R124, 0x4880 ;  /* 0x00004880007c7802 */ /* 0x000fe20000000f00 */
[----:B------:R-:W-:-:S02]  /*4860*/  IMAD.MOV.U32 R193, RZ, RZ, -0x1 ;  /* 0xffffffffffc17424 */ /* 0x000fc400078e00ff */
[----:B------:R-:W-:Y:S05]  /*4870*/  CALL.REL.NOINC `($__internal_126_$__cuda_sm70_shflsync_down_p) ;  /* 0x0000046000007944 */ /* 0x000fea0003c00000 */
[----:B-1----:R-:W-:Y:S01]  /*4880*/  MOV R128, R129 ;  /* 0x0000008100807202 */ /* 0x002fe20000000f00 */
[----:B0-----:R-:W-:Y:S05]  /*4890*/  BRA `(.L_x_6682) ;  /* 0xffffd69000007947 */ /* 0x001fea000383ffff */
.L_x_6620:
[----:B-----5:R-:W-:Y:S01]  /*48a0*/  HFMA2.MMA R176, -RZ, RZ, 0, 9.5367431640625e-07 ;  /* 0x00000010ffb07435 */ /* 0x020fe200000001ff */
[----:B------:R-:W-:Y:S01]  /*48b0*/  IMAD.MOV.U32 R129, RZ, RZ, R190 ;  /* 0x000000ffff817224 */ /* 0x000fe200078e00be */
[----:B------:R-:W-:Y:S01]  /*48c0*/  MOV R193, 0xffffffff ;  /* 0xffffffff00c17802 */ /* 0x000fe20000000f00 */
[----:B------:R-:W-:Y:S01]  /*48d0*/  IMAD.MOV.U32 R192, RZ, RZ, 0x1f ;  /* 0x0000001fffc07424 */ /* 0x000fe200078e00ff */
[----:B------:R-:W-:-:S02]  /*48e0*/  MOV R124, 0x4900 ;  /* 0x00004900007c7802 */ /* 0x000fc40000000f00 */
[----:B01----:R-:W-:Y:S05]  /*48f0*/  CALL.REL.NOINC `($__internal_126_$__cuda_sm70_shflsync_down_p) ;  /* 0x000003e000007944 */ /* 0x003fea0003c00000 */
[----:B------:R-:W-:Y:S01]  /*4900*/  FADD.FTZ R128, R128, R191 ;  /* 0x000000bf80807221 */ /* 0x000fe20000010000 */
[----:B0-----:R-:W-:Y:S01]  /*4910*/  HFMA2.MMA R192, -RZ, RZ, 0, 1.847743988037109375e-06 ;  /* 0x0000001fffc07435 */ /* 0x001fe200000001ff */
[----:B-1----:R-:W-:Y:S01]  /*4920*/  FADD.FTZ R190, R190, R129 ;  /* 0x00000081bebe7221 */ /* 0x002fe20000010000 */
[----:B------:R-:W-:Y:S01]  /*4930*/  MOV R124, 0x4980 ;  /* 0x00004980007c7802 */ /* 0x000fe20000000f00 */
[----:B------:R-:W-:Y:S01]  /*4940*/  IMAD.MOV.U32 R176, RZ, RZ, 0x8 ;  /* 0x00000008ffb07424 */ /* 0x000fe200078e00ff */
[----:B------:R-:W-:Y:S01]  /*4950*/  MOV R129, R128 ;  /* 0x0000008000817202 */ /* 0x000fe20000000f00 */
[----:B------:R-:W-:-:S02]  /*4960*/  IMAD.MOV.U32 R193, RZ, RZ, -0x1 ;  /* 0xffffffffffc17424 */ /* 0x000fc400078e00ff */
[----:B------:R-:W-:Y:S05]  /*4970*/  CALL.REL.NOINC `($__internal_126_$__cuda_sm70_shflsync_down_p) ;  /* 0x0000036000007944 */ /* 0x000fea0003c00000 */
[----:B0-----:R-:W-:Y:S01]  /*4980*/  HFMA2.MMA R192, -RZ, RZ, 0, 1.847743988037109375e-06 ;  /* 0x0000001fffc07435 */ /* 0x001fe200000001ff */
[----:B-1----:R-:W-:Y:S01]  /*4990*/  IMAD.MOV.U32 R127, RZ, RZ, R129 ;  /* 0x000000ffff7f7224 */ /* 0x002fe200078e0081 */
[----:B------:R-:W-:Y:S01]  /*49a0*/  MOV R129, R190 ;  /* 0x000000be00817202 */ /* 0x000fe20000000f00 */
[----:B------:R-:W-:Y:S01]  /*49b0*/  IMAD.MOV.U32 R176, RZ, RZ, 0x8 ;  /* 0x00000008ffb07424 */ /* 0x000fe200078e00ff */
[----:B------:R-:W-:Y:S01]  /*49c0*/  MOV R124, 0x49f0 ;  /* 0x000049f0007c7802 */ /* 0x000fe20000000f00 */
[----:B------:R-:W-:-:S02]  /*49d0*/  IMAD.MOV.U32 R193, RZ, RZ, -0x1 ;  /* 0xffffffffffc17424 */ /* 0x000fc400078e00ff */
[----:B------:R-:W-:Y:S05]  /*49e0*/  CALL.REL.NOINC `($__internal_126_$__cuda_sm70_shflsync_down_p) ;  /* 0x000002f000007944 */ /* 0x000fea0003c00000 */
[----:B------:R-:W-:Y:S01]  /*49f0*/  FADD.FTZ R128, R127, R128 ;  /* 0x000000807f807221 */ /* 0x000fe20000010000 */
[----:B0-----:R-:W-:Y:S01]  /*4a00*/  MOV R176, 0x4 ;  /* 0x0000000400b07802 */ /* 0x001fe20000000f00 */
[----:B-1----:R-:W-:Y:S01]  /*4a10*/  FADD.FTZ R190, R190, R129 ;  /* 0x00000081bebe7221 */ /* 0x002fe20000010000 */
[----:B------:R-:W-:Y:S01]  /*4a20*/  MOV R193, 0xffffffff ;  /* 0xffffffff00c17802 */ /* 0x000fe20000000f00 */
[----:B------:R-:W-:Y:S01]  /*4a30*/  IMAD.MOV.U32 R192, RZ, RZ, 0x1f ;  /* 0x0000001fffc07424 */ /* 0x000fe200078e00ff */
[----:B------:R-:W-:Y:S01]  /*4a40*/  MOV R124, 0x4a70 ;  /* 0x00004a70007c7802 */ /* 0x000fe20000000f00 */
[----:B------:R-:W-:-:S02]  /*4a50*/  IMAD.MOV.U32 R129, RZ, RZ, R128 ;  /* 0x000000ffff817224 */ /* 0x000fc400078e0080 */
[----:B------:R-:W-:Y:S05]  /*4a60*/  CALL.REL.NOINC `($__internal_126_$__cuda_sm70_shflsync_down_p) ;  /* 0x0000027000007944 */ /* 0x000fea0003c00000 */
[----:B0-----:R-:W-:Y:S01]  /*4a70*/  HFMA2.MMA R176, -RZ, RZ, 0, 2.384185791015625e-07 ;  /* 0x00000004ffb07435 */ /* 0x001fe200000001ff */
[----:B-1----:R-:W-:Y:S01]  /*4a80*/  MOV R127, R129 ;  /* 0x00000081007f7202 */ /* 0x002fe20000000f00 */
[----:B------:R-:W-:Y:S01]  /*4a90*/  IMAD.MOV.U32 R129, RZ, RZ, R190 ;  /* 0x000000ffff817224 */ /* 0x000fe200078e00be */
[----:B------:R-:W-:Y:S01]  /*4aa0*/  MOV R193, 0xffffffff ;  /* 0xffffffff00c17802 */ /* 0x000fe20000000f00 */
[----:B------:R-:W-:Y:S01]  /*4ab0*/  IMAD.MOV.U32 R192, RZ, RZ, 0x1f ;  /* 0x0000001fffc07424 */ /* 0x000fe200078e00ff */
[----:B------:R-:W-:-:S02]  /*4ac0*/  MOV R124, 0x4ae0 ;  /* 0x00004ae0007c7802 */ /* 0x000fc40000000f00 */
[----:B------:R-:W-:Y:S05]  /*4ad0*/  CALL.REL.NOINC `($__internal_126_$__cuda_sm70_shflsync_down_p) ;  /* 0x0000020000007944 */ /* 0x000fea0003c00000 */
        /* <DEDUP_REMOVED lines=23> */
[----:B0-----:R-:W-:Y:S01]  /*4c50*/  HFMA2.MMA R176, -RZ, RZ, 0, 5.9604644775390625e-08 ;  /* 0x00000001ffb07435 */ /* 0x001fe200000001ff */
[----:B-1----:R-:W-:Y:S01]  /*4c60*/  MOV R131, R129 ;  /* 0x0000008100837202 */ /* 0x002fe20000000f00 */
[----:B------:R-:W-:Y:S01]  /*4c70*/  IMAD.MOV.U32 R129, RZ, RZ, R177 ;  /* 0x000000ffff817224 */ /* 0x000fe200078e00b1 */
[----:B------:R-:W-:Y:S01]  /*4c80*/  MOV R193, 0xffffffff ;  /* 0xffffffff00c17802 */ /* 0x000fe20000000f00 */
[----:B------:R-:W-:Y:S01]  /*4c90*/  IMAD.MOV.U32 R192, RZ, RZ, 0x1f ;  /* 0x0000001fffc07424 */ /* 0x000fe200078e00ff */
[----:B------:R-:W-:-:S02]  /*4ca0*/  MOV R124, 0x4cc0 ;  /* 0x00004cc0007c7802 */ /* 0x000fc40000000f00 */
[----:B------:R-:W-:Y:S05]  /*4cb0*/  CALL.REL.NOINC `($__internal_126_$__cuda_sm70_shflsync_down_p) ;  /* 0x0000002000007944 */ /* 0x000fea0003c00000 */
[----:B-1----:R-:W-:Y:S01]  /*4cc0*/  IMAD.MOV.U32 R190, RZ, RZ, R129 ;  /* 0x000000ffffbe7224 */ /* 0x002fe200078e0081 */
[----:B0-----:R-:W-:Y:S05]  /*4cd0*/  BRA `(.L_x_6683) ;  /* 0xffffd37000007947 */ /* 0x001fea000383ffff */
        .weak           $__internal_126_$__cuda_sm70_shflsync_down_p
        .type           $__internal_126_$__cuda_sm70_shflsync_down_p,@function
        .size           $__internal_126_$__cuda_sm70_shflsync_down_p,(.L_x_9870 - $__internal_126_$__cuda_sm70_shflsync_down_p)
$__internal_126_$__cuda_sm70_shflsync_down_p:
[----:B------:R-:W-:Y:S01]  /*4ce0*/  HFMA2.MMA R125, -RZ, RZ, 0, 0 ;  /* 0x00000000ff7d7435 */ /* 0x000fe200000001ff */
[----:B------:R-:W-:Y:S04]  /*4cf0*/  WARPSYNC R193 ;  /* 0x000000c100007348 */ /* 0x000fe80003800000 */
[----:B------:R0:W1:Y:S01]  /*4d00*/  SHFL.DOWN PT, R129, R129, R176, R192 ;  /* 0x080000b081817389 */ /* 0x00006200000e00c0 */
[----:B------:R-:W-:Y:S05]  /*4d10*/  RET.REL.NODEC R124 `(_ZN10layer_norm13ln_bwd_kernelINS_13Kernel_traitsI6__halfS2_fS2_fjLj2560ELj1ELj1ELj4ELj8ENS_18Kernel_traits_baseILj2560ES2_S2_fS2_fjLj128EEEEELb0ELb1ELb1ELb0EEEvNS_9BwdParamsE) ;  /* 0xffffb2e07c007950 */ /* 0x000fea0003c3ffff */
.L_x_6684:
        /* <DEDUP_REMOVED lines=14> */
.L_x_9870:


//--------------------- .text._ZN10layer_norm13ln_bwd_kernelINS_13Kernel_traitsI6__halfS2_fS2_fjLj2560ELj1ELj1ELj4ELj8ENS_18Kernel_traits_baseILj2560ES2_S2_fS2_fjLj128EEEEELb0ELb1ELb1ELb1EEEvNS_9BwdParamsE --------------------------
	.section	.text._ZN10layer_norm13ln_bwd_kernelINS_13Kernel_traitsI6__halfS2_fS2_fjLj2560ELj1ELj1ELj4ELj8ENS_18Kernel_traits_baseILj2560ES2_S2_fS2_fjLj128EEEEELb0ELb1ELb1ELb1EEEvNS_9BwdParamsE,"ax",@progbits
	.sectioninfo	@"SHI_REGISTERS=224"
	.align	128
        .global         _ZN10layer_norm13ln_bwd_kernelINS_13Kernel_traitsI6__halfS2_fS2_fjLj2560ELj1ELj1ELj4ELj8ENS_18Kernel_traits_baseILj2560ES2_S2_fS2_fjLj128EEEEELb0ELb1ELb1ELb1EEEvNS_9BwdParamsE
        .type           _ZN10layer_norm13ln_bwd_kernelINS_13Kernel_traitsI6__halfS2_fS2_fjLj2560ELj1ELj1ELj4ELj8ENS_18Kernel_traits_baseILj2560ES2_S2_fS2_fjLj128EEEEELb0ELb1ELb1ELb1EEEvNS_9BwdParamsE,@function
        .size           _ZN10layer_norm13ln_bwd_kernelINS_13Kernel_traitsI6__halfS2_fS2_fjLj2560ELj1ELj1ELj4ELj8ENS_18Kernel_traits_baseILj2560ES2_S2_fS2_fjLj128EEEEELb0ELb1ELb1ELb1EEEvNS_9BwdParamsE,(.L_x_9871 - _ZN10layer_norm13ln_bwd_kernelINS_13Kernel_traitsI6__halfS2_fS2_fjLj2560ELj1ELj1ELj4ELj8ENS_18Kernel_traits_baseILj2560ES2_S2_fS2_fjLj128EEEEELb0ELb1ELb1ELb1EEEvNS_9BwdParamsE)
        .other          _ZN10layer_norm13ln_bwd_kernelINS_13Kernel_traitsI6__halfS2_fS2_fjLj2560ELj1ELj1ELj4ELj8ENS_18Kernel_traits_baseILj2560ES2_S2_fS2_fjLj128EEEEELb0ELb1ELb1ELb1EEEvNS_9BwdParamsE,@"STO_CUDA_ENTRY STV_DEFAULT"
_ZN10layer_norm13ln_bwd_kernelINS_13Kernel_traitsI6__halfS2_fS2_fjLj2560ELj1ELj1ELj4ELj8ENS_18Kernel_traits_baseILj2560ES2_S2_fS2_fjLj128EEEEELb0ELb1ELb1ELb1EEEvNS_9BwdParamsE:
.text._ZN10layer_norm13ln_bwd_kernelINS_13Kernel_traitsI6__halfS2_fS2_fjLj2560ELj1ELj1ELj4ELj8ENS_18Kernel_traits_baseILj2560ES2_S2_fS2_fjLj128EEEEELb0ELb1ELb1ELb1EEEvNS_9BwdParamsE:
        /* <DEDUP_REMOVED lines=38> */
.L_x_6685:
[----:B------:R-:W-:-:S04]  /*0260*/  SHF.L.U32 R3, R0, 0x3, RZ ;  /* 0x0000000300037819 */ /* 0x000fc800000006ff */
[----:B------:R-:W-:-:S04]  /*0270*/  LOP3.LUT R3, R3, 0x3f8, RZ, 0xc0, !PT ;  /* 0x000003f803037812 */ /* 0x000fc800078ec0ff */
[----:B------:R-:W-:-:S04]  /*0280*/  IADD3 R6, P0, R3, c[0x0][0x1b0], RZ ;  /* 0x00006c0003067a10 */ /* 0x000fc80007f1e0ff */
[----:B------:R-:W-:Y:S02]  /*0290*/  IADD3.X R7, RZ, c[0x0][0x1b4], RZ, P0, !PT ;  /* 0x00006d00ff077a10 */ /* 0x000fe400007fe4ff */
[----:B------:R-:W-:-:S03]  /*02a0*/  IADD3 R8, P0, R3, c[0x0][0x1c8], RZ ;  /* 0x0000720003087a10 */ /* 0x000fc60007f1e0ff */
[----:B------:R-:W2:Y:S01]  /*02b0*/  LDG.E.64 R20, [R6.64+0xc00] ;  /* 0x000c000406147981 */ /* 0x000ea2000c1e1b00 */
[----:B------:R-:W-:-:S03]  /*02c0*/  IADD3.X R9, RZ, c[0x0][0x1cc], RZ, P0, !PT ;  /* 0x00007300ff097a10 */ /* 0x000fc600007fe4ff */
[----:B------:R-:W3:Y:S04]  /*02d0*/  LDG.E.64 R10, [R6.64+0x400] ;  /* 0x00040004060a7981 */ /* 0x000ee8000c1e1b00 */
[----:B------:R0:W4:Y:S04]  /*02e0*/  LDG.E.64 R22, [R8.64+0xc00] ;  /* 0x000c000408167981 */ /* 0x000128000c1e1b00 */
[----:B------:R1:W5:Y:S04]  /*02f0*/  LDG.E.64 R12, [R6.64+0x800] ;  /* 0x00080004060c7981 */ /* 0x000368000c1e1b00 */
[----:B------:R1:W5:Y:S04]  /*0300*/  LDG.E.64 R34, [R6.64+0x1000] ;  /* 0x0010000406227981 */ /* 0x000368000c1e1b00 */
[----:B------:R0:W5:Y:S04]  /*0310*/  LDG.E.64 R14, [R8.64] ;  /* 0x00000004080e7981 */ /* 0x000168000c1e1b00 */
[----:B------:R0:W5:Y:S04]  /*0320*/  LDG.E.64 R16, [R8.64+0x400] ;  /* 0x0004000408107981 */ /* 0x000168000c1e1b00 */
[----:B------:R1:W5:Y:S04]  /*0330*/  LDG.E.64 R4, [R6.64] ;  /* 0x0000000406047981 */ /* 0x000368000c1e1b00 */
        /* <DEDUP_REMOVED lines=38> */
[--C-:B---3--:R-:W-:Y:S01]  /*05a0*/  SHF.R.U64 R27, R10, 0x10, R11.reuse ;  /* 0x000000100a1b7819 */ /* 0x108fe2000000120b */
[----:B-1----:R-:W-:Y:S01]  /*05b0*/  HADD2.F32 R6, -RZ, R11.H0_H0 ;  /* 0x2000000bff067230 */ /* 0x002fe20000004100 */
[----:B------:R-:W-:Y:S01]  /*05c0*/  SHF.R.U32.HI R28, RZ, 0x10, R11 ;  /* 0x00000010ff1c7819 */ /* 0x000fe2000001160b */
[----:B-----5:R-:W-:Y:S01]  /*05d0*/  HADD2.F32 R7, -RZ, R12.H0_H0 ;  /* 0x2000000cff077230 */ /* 0x020fe20000004100 */
        /* <DEDUP_REMOVED lines=18> */
[----:B------:R-:W-:-:S02]  /*0700*/  SHF.R.U32.HI R32, RZ, 0x10, R21 ;  /* 0x00000010ff207819 */ /* 0x000fc40000011615 */
[----:B------:R-:W-:Y:S01]  /*0710*/  SHF.R.U32.HI R38, RZ, 0x10, R17 ;  /* 0x00000010ff267819 */ /* 0x000fe20000011611 */
[----:B------:R-:W-:Y:S01]  /*0720*/  HADD2.F32 R17, -RZ, R18.H0_H0 ;  /* 0x20000012ff117230 */ /* 0x000fe20000004100 */
[--C-:B------:R-:W-:Y:S02]  /*0730*/  SHF.R.U64 R39, R18, 0x10, R19.reuse ;  /* 0x0000001012277819 */ /* 0x100fe40000001213 */
[----:B------:R-:W-:Y:S02]  /*0740*/  SHF.R.U32.HI R144, RZ, 0x10, R19 ;  /* 0x00000010ff907819 */ /* 0x000fe40000011613 */
[--C-:B------:R-:W-:Y:S02]  /*0750*/  SHF.R.U64 R147, R40, 0x10, R41.reuse ;  /* 0x0000001028937819 */ /* 0x100fe40000001229 */
[----:B------:R-:W-:Y:S01]  /*0760*/  SHF.R.U32.HI R148, RZ, 0x10, R41 ;  /* 0x00000010ff947819 */ /* 0x000fe20000011629 */
[----:B------:R-:W-:Y:S02]  /*0770*/  HADD2.F32 R5, -RZ, R10.H0_H0 ;  /* 0x2000000aff057230 */ /* 0x000fe40000004100 */
[----:B------:R-:W-:-:S02]  /*0780*/  HADD2.F32 R18, -RZ, R19.H0_H0 ;  /* 0x20000013ff127230 */ /* 0x000fc40000004100 */
[----:B------:R-:W-:Y:S02]  /*0790*/  HADD2.F32 R10, -RZ, R21.H0_H0 ;  /* 0x20000015ff0a7230 */ /* 0x000fe40000004100 */
[----:B------:R-:W-:Y:S02]  /*07a0*/  HADD2.F32 R19, -RZ, R22.H0_H0 ;  /* 0x20000016ff137230 */ /* 0x000fe40000004100 */
[----:B------:R-:W-:Y:S02]  /*07b0*/  HADD2.F32 R21, -RZ, R40.H0_H0 ;  /* 0x20000028ff157230 */ /* 0x000fe40000004100 */
[----:B------:R-:W-:Y:S01]  /*07c0*/  HADD2.F32 R22, -RZ, R41.H0_H0 ;  /* 0x20000029ff167230 */ /* 0x000fe20000004100 */
[----:B------:R-:W-:Y:S01]  /*07d0*/  CS2R R40, SRZ ;  /* 0x0000000000287805 */ /* 0x000fe2000001ff00 */
        /* <DEDUP_REMOVED lines=19> */
[----:B0-----:R-:W-:-:S02]  /*0910*/  HADD2.F32 R148, -RZ, R148.H0_H0 ;  /* 0x20000094ff947230 */ /* 0x001fc40000004100 */
.L_x_6750:
        /* <DEDUP_REMOVED lines=36> */
.L_x_6688:
[----:B0-----:R-:W-:Y:S01]  /*0b60*/  IADD3 R124, R128, -0x1, RZ ;  /* 0xffffffff807c7810 */ /* 0x001fe20007ffe0ff */
[----:B------:R-:W-:Y:S01]  /*0b70*/  IMAD.WIDE R132, R2, R193, c[0x0][0x1a0] ;  /* 0x0000680002847625 */ /* 0x000fe200078e02c1 */
[----:B------:R-:W-:-:S03]  /*0b80*/  MOV R171, 0x8 ;  /* 0x0000000800ab7802 */ /* 0x000fc60000000f00 */
[----:B------:R-:W-:Y:S01]  /*0b90*/  IMAD R124, R124, c[0x0][0x168], RZ ;  /* 0x00005a007c7c7a24 */ /* 0x000fe200078e02ff */
[----:B------:R-:W-:Y:S01]  /*0ba0*/  IADD3 R173, R150, 0x180, RZ ;  /* 0x0000018096ad7810 */ /* 0x000fe20007ffe0ff */
[----:B------:R0:W2:Y:S03]  /*0bb0*/  LDG.E R155, [R132.64] ;  /* 0x00000004849b7981 */ /* 0x0000a6000c1e1900 */
        /* <DEDUP_REMOVED lines=9> */
[----:B------:R-:W3:Y:S01]  /*0c50*/  LDG.E.64 R156, [R156.64] ;  /* 0x000000049c9c7981 */ /* 0x000ee2000c1e1b00 */
[----:B------:R-:W-:Y:S01]  /*0c60*/  IADD3 R197, R150, 0x200, RZ ;  /* 0x0000020096c57810 */ /* 0x000fe20007ffe0ff */
        /* <DEDUP_REMOVED lines=9> */
[----:B------:R-:W4:Y:S02]  /*0d00*/  LDG.E.128 R128, [R128.64] ;  /* 0x0000000480807981 */ /* 0x000f24000c1e1d00 */
[-C--:B0-----:R-:W-:Y:S02]  /*0d10*/  IMAD.WIDE.U32 R132, R189, R196.reuse, c[0x0][0x188] ;  /* 0x00006200bd847625 */ /* 0x081fe400078e00c4 */
[----:B------:R-:W4:Y:S02]  /*0d20*/  LDG.E.64 R160, [R160.64] ;  /* 0x00000004a0a07981 */ /* 0x000f24000c1e1b00 */
[----:B------:R-:W-:Y:S02]  /*0d30*/  IMAD.WIDE.U32 R170, R170, R171, c[0x0][0x208] ;  /* 0x00008200aaaa7625 */ /* 0x000fe400078e00ab */
[----:B------:R-:W4:Y:S02]  /*0d40*/  LDG.E.128 R132, [R132.64] ;  /* 0x0000000484847981 */ /* 0x000f24000c1e1d00 */
[----:B------:R-:W-:-:S02]  /*0d50*/  IMAD.WIDE.U32 R140, R197, R196, c[0x0][0x188] ;  /* 0x00006200c58c7625 */ /* 0x000fc400078e00c4 */
[----:B------:R-:W4:Y:S04]  /*0d60*/  LDG.E.64 R170, [R170.64] ;  /* 0x00000004aaaa7981 */ /* 0x000f28000c1e1b00 */
        /* <DEDUP_REMOVED lines=14> */
[C---:B----4-:R-:W-:Y:S02]  /*0e50*/  FADD.FTZ R124, -R155.reuse, R124 ;  /* 0x0000007c9b7c7221 */ /* 0x050fe40000010100 */
[----:B------:R-:W-:Y:S01]  /*0e60*/  HADD2.F32 R174, -RZ, R174.H0_H0 ;  /* 0x200000aeffae7230 */ /* 0x000fe20000004100 */
[C---:B------:R-:W-:Y:S02]  /*0e70*/  FADD.FTZ R156, -R155.reuse, R125 ;  /* 0x0000007d9b9c7221 */ /* 0x040fe40000010100 */
[----:B0-----:R-:W-:Y:S01]  /*0e80*/  IMAD.MOV.U32 R165, RZ, RZ, R162 ;  /* 0x000000ffffa57224 */ /* 0x001fe200078e00a2 */
[----:B------:R-:W-:Y:S01]  /*0e90*/  SHF.R.U64 R185, R162, 0x10, R163 ;  /* 0x00000010a2b97819 */ /* 0x000fe200000012a3 */
[----:B------:R-:W-:Y:S01]  /*0ea0*/  FADD.FTZ R164, -R155, R127 ;  /* 0x0000007f9ba47221 */ /* 0x000fe20000010100 */
[----:B------:R-:W-:-:S02]  /*0eb0*/  MOV R125, R158 ;  /* 0x0000009e007d7202 */ /* 0x000fc40000000f00 */
[----:B------:R-:W-:Y:S01]  /*0ec0*/  SHF.R.U64 R195, R158, 0x10, R159 ;  /* 0x000000109ec37819 */ /* 0x000fe2000000129f */
[C---:B------:R-:W-:Y:S01]  /*0ed0*/  FADD.FTZ R162, -R155.reuse, R136 ;  /* 0x000000889ba27221 */ /* 0x040fe20000010100 */
[----:B------:R-:W-:Y:S01]  /*0ee0*/  MOV R127, R159 ;  /* 0x0000009f007f7202 */ /* 0x000fe20000000f00 */
[----:B------:R-:W-:Y:S02]  /*0ef0*/  IMAD.MOV.U32 R175, RZ, RZ, R157 ;  /* 0x000000ffffaf7224 */ /* 0x000fe400078e009d */
[C---:B------:R-:W-:Y:S02]  /*0f00*/  FADD.FTZ R158, -R155.reuse, R129 ;  /* 0x000000819b9e7221 */ /* 0x040fe40000010100 */
[C---:B------:R-:W-:Y:S01]  /*0f10*/  FADD.FTZ R126, -R155.reuse, R126 ;  /* 0x0000007e9b7e7221 */ /* 0x040fe20000010100 */
[----:B------:R-:W-:Y:S01]  /*0f20*/  MOV R129, R160 ;  /* 0x000000a000817202 */ /* 0x000fe20000000f00 */
[C---:B------:R-:W-:Y:S01]  /*0f30*/  FADD.FTZ R128, -R155.reuse, R128 ;  /* 0x000000809b807221 */ /* 0x040fe20000010100 */
[----:B------:R-:W-:Y:S01]  /*0f40*/  SHF.R.U64 R187, R160, 0x10, R161 ;  /* 0x00000010a0bb7819 */ /* 0x000fe200000012a1 */
[----:B------:R-:W-:-:S02]  /*0f50*/  FADD.FTZ R168, -R155, R133 ;  /* 0x000000859ba87221 */ /* 0x000fc40000010100 */
[----:B-----5:R-:W-:Y:S01]  /*0f60*/  FMUL.FTZ R133, R149, R124 ;  /* 0x0000007c95857220 */ /* 0x020fe20000410000 */
[----:B------:R-:W-:Y:S01]  /*0f70*/  HADD2.F32 R124, -RZ, R199.H0_H0 ;  /* 0x200000c7ff7c7230 */ /* 0x000fe20000004100 */
[----:B------:R-:W-:Y:S01]  /*0f80*/  MOV R169, R170 ;  /* 0x000000aa00a97202 */ /* 0x000fe20000000f00 */
[C---:B------:R-:W-:Y:S01]  /*0f90*/  FADD.FTZ R130, -R155.reuse, R130 ;  /* 0x000000829b827221 */ /* 0x040fe20000010100 */
[----:B------:R-:W-:Y:S01]  /*0fa0*/  SHF.R.U64 R181, R170, 0x10, R171 ;  /* 0x00000010aab57819 */ /* 0x000fe200000012ab */
[C---:B-1----:R-:W-:Y:S02]  /*0fb0*/  FADD.FTZ R166, -R155.reuse, R131 ;  /* 0x000000839ba67221 */ /* 0x042fe40000010100 */
        /* <DEDUP_REMOVED lines=11> */
[----:B------:R-:W-:Y:S01]  /*1070*/  FMUL.FTZ R155, R149, R162 ;  /* 0x000000a2959b7220 */ /* 0x000fe20000410000 */
[----:B------:R-:W-:Y:S01]  /*1080*/  SHF.R.U32.HI R198, RZ, 0x10, R157 ;  /* 0x00000010ffc67819 */ /* 0x000fe2000001169d */
[----:B------:R-:W-:Y:S01]  /*1090*/  FMUL.FTZ R162, R3, R174 ;  /* 0x000000ae03a27220 */ /* 0x000fe20000410000 */
[----:B------:R-:W-:Y:S01]  /*10a0*/  MOV R167, R163 ;  /* 0x000000a300a77202 */ /* 0x000fe20000000f00 */
[C---:B------:R-:W-:Y:S01]  /*10b0*/  FMUL.FTZ R143, R149.reuse, R172 ;  /* 0x000000ac958f7220 */ /* 0x040fe20000410000 */
[----:B------:R-:W-:Y:S01]  /*10c0*/  SHF.R.U32.HI R183, RZ, 0x10, R163 ;  /* 0x00000010ffb77819 */ /* 0x000fe200000116a3 */
[----:B------:R-:W-:Y:S01]  /*10d0*/  HADD2.F32 R127, -RZ, R127.H0_H0 ;  /* 0x2000007fff7f7230 */ /* 0x000fe20000004100 */
[----:B------:R-:W-:Y:S01]  /*10e0*/  FMUL.FTZ R139, R149, R130 ;  /* 0x00000082958b7220 */ /* 0x000fe20000410000 */
[----:B------:R-:W-:Y:S01]  /*10f0*/  HADD2.F32 R175, -RZ, R175.H0_H0 ;  /* 0x200000afffaf7230 */ /* 0x000fe20000004100 */
[----:B------:R-:W-:Y:S01]  /*1100*/  FADD.FTZ R85, R85, R124 ;  /* 0x0000007c55557221 */ /* 0x000fe20000010000 */
[----:B------:R-:W-:Y:S01]  /*1110*/  HADD2.F32 R172, -RZ, R125.H0_H0 ;  /* 0x2000007dffac7230 */ /* 0x000fe20000004100 */
[----:B------:R-:W-:-:S02]  /*1120*/  FFMA.FTZ R41, R132, R124, R41 ;  /* 0x0000007c84297223 */ /* 0x000fc40000010029 */
[----:B------:R-:W-:Y:S01]  /*1130*/  FMUL.FTZ R163, R25, R124 ;  /* 0x0000007c19a37220 */ /* 0x000fe20000410000 */
[----:B------:R-:W-:Y:S01]  /*1140*/  MOV R173, R171 ;  /* 0x000000ab00ad7202 */ /* 0x000fe20000000f00 */
[----:B------:R-:W-:Y:S01]  /*1150*/  FADD.FTZ R124, RZ, R162 ;  /* 0x000000a2ff7c7221 */ /* 0x000fe20000010000 */
[----:B------:R-:W-:Y:S01]  /*1160*/  SHF.R.U32.HI R177, RZ, 0x10, R171 ;  /* 0x00000010ffb17819 */ /* 0x000fe200000116ab */
[C---:B------:R-:W-:Y:S01]  /*1170*/  FFMA.FTZ R125, R133.reuse, R162, RZ ;  /* 0x000000a2857d7223 */ /* 0x040fe200000100ff */
[----:B------:R-:W-:Y:S01]  /*1180*/  HADD2.F32 R171, -RZ, R198.H0_H0 ;  /* 0x200000c6ffab7230 */ /* 0x000fe20000004100 */
[----:B------:R-:W-:Y:S02]  /*1190*/  FADD.FTZ R84, R84, R174 ;  /* 0x000000ae54547221 */ /* 0x000fe40000010000 */
[----:B------:R-:W-:Y:S02]  /*11a0*/  FFMA.FTZ R40, R133, R174, R40 ;  /* 0x000000ae85287223 */ /* 0x000fe40000010028 */
[----:B------:R-:W-:-:S02]  /*11b0*/  FMUL.FTZ R134, R149, R164 ;  /* 0x000000a495867220 */ /* 0x000fc40000410000 */
        /* <DEDUP_REMOVED lines=14> */
[----:B------:R-:W-:Y:S01]  /*12a0*/  HADD2.F32 R126, -RZ, R195.H0_H0 ;  /* 0x200000c3ff7e7230 */ /* 0x000fe20000004100 */
[----:B------:R-:W-:Y:S02]  /*12b0*/  FADD.FTZ R80, R80, R172 ;  /* 0x000000ac50507221 */ /* 0x000fe40000010000 */
[-C--:B------:R-:W-:Y:S01]  /*12c0*/  FFMA.FTZ R44, R137, R172.reuse, R44 ;  /* 0x000000ac892c7223 */ /* 0x080fe2000001002c */
[----:B------:R-:W-:Y:S01]  /*12d0*/  SHF.R.U32.HI R193, RZ, 0x10, R159 ;  /* 0x00000010ffc17819 */ /* 0x000fe2000001169f */
        /* <DEDUP_REMOVED lines=8> */
[----:B------:R-:W-:Y:S02]  /*1360*/  FFMA.FTZ R125, R137, R172, R125 ;  /* 0x000000ac897d7223 */ /* 0x000fe4000001007d */
[----:B------:R-:W-:-:S02]  /*1370*/  FADD.FTZ R86, R86, R175 ;  /* 0x000000af56567221 */ /* 0x000fc40000010000 */
[----:B------:R-:W-:Y:S01]  /*1380*/  FFMA.FTZ R42, R135, R175, R42 ;  /* 0x000000af872a7223 */ /* 0x000fe2000001002a */
[----:B------:R-:W-:Y:S01]  /*1390*/  HADD2.F32 R175, -RZ, R193.H0_H0 ;  /* 0x200000c1ffaf7230 */ /* 0x000fe20000004100 */
        /* <DEDUP_REMOVED lines=8> */
[----:B------:R-:W-:Y:S01]  /*1420*/  FFMA.FTZ R125, R139, R174, R125 ;  /* 0x000000ae8b7d7223 */ /* 0x000fe2000001007d */
[----:B------:R-:W-:Y:S01]  /*1430*/  MOV R131, R161 ;  /* 0x000000a100837202 */ /* 0x000fe20000000f00 */
[C---:B------:R-:W-:Y:S01]  /*1440*/  FMUL.FTZ R142, R149.reuse, R176 ;  /* 0x000000b0958e7220 */ /* 0x040fe20000410000 */
[----:B------:R-:W-:Y:S01]  /*1450*/  SHF.R.U32.HI R179, RZ, 0x10, R161 ;  /* 0x00000010ffb37819 */ /* 0x000fe200000116a1 */
[----:B------:R-:W-:Y:S02]  /*1460*/  FMUL.FTZ R141, R149, R160 ;  /* 0x000000a0958d7220 */ /* 0x000fe40000410000 */
[----:B------:R-:W-:-:S02]  /*1470*/  FMUL.FTZ R176, R7, R129 ;  /* 0x0000008107b07220 */ /* 0x000fc40000410000 */
[----:B------:R-:W-:Y:S02]  /*1480*/  FADD.FTZ R127, R124, R175 ;  /* 0x000000af7c7f7221 */ /* 0x000fe40000010000 */
[----:B------:R-:W-:Y:S01]  /*1490*/  FFMA.FTZ R125, R138, R175, R125 ;  /* 0x000000af8a7d7223 */ /* 0x000fe2000001007d */
[----:B------:R-:W-:Y:S01]  /*14a0*/  HADD2.F32 R131, -RZ, R131.H0_H0 ;  /* 0x20000083ff837230 */ /* 0x000fe20000004100 */
[----:B------:R-:W-:Y:S01]  /*14b0*/  FMUL.FTZ R140, R149, R168 ;  /* 0x000000a8958c7220 */ /* 0x000fe20000410000 */
        /* <DEDUP_REMOVED lines=23> */
[----:B------:R-:W-:-:S02]  /*1630*/  FMUL.FTZ R181, R31, R130 ;  /* 0x000000821fb57220 */ /* 0x000fc40000410000 */
        /* <DEDUP_REMOVED lines=51> */
.L_x_6689:
[----:B0-----:R-:W-:Y:S05]  /*1970*/  BSYNC B0 ;  /* 0x0000000000007941 */ /* 0x001fea0003800000 */
.L_x_6687:
[----:B------:R-:W-:Y:S02]  /*1980*/  LOP3.LUT P1, RZ, R24, 0xff, RZ, 0xc0, !PT ;  /* 0x000000ff18ff7812 */ /* 0x000fe4000782c0ff */
[----:B------:R-:W-:Y:S02]  /*1990*/  SHF.R.U32.HI R128, RZ, 0x5, R0 ;  /* 0x00000005ff807819 */ /* 0x000fe40000011600 */
[----:B------:R-:W-:Y:S02]  /*19a0*/  LOP3.LUT P0, RZ, R0, 0x1f, RZ, 0xc0, !PT ;  /* 0x0000001f00ff7812 */ /* 0x000fe4000780c0ff */
[----:B------:R-:W-:-:S07]  /*19b0*/  LOP3.LUT R169, R128, 0x7fffffc, RZ, 0xc0, !PT ;  /* 0x07fffffc80a97812 */ /* 0x000fce00078ec0ff */
[----:B------:R-:W-:Y:S01]  /*19c0*/  @!P1 IADD3 R169, R169, 0x4, RZ ;  /* 0x00000004a9a99810 */ /* 0x000fe20007ffe0ff */
[----:B------:R-:W-:Y:S05]  /*19d0*/  BRA.DIV ~URZ, `(.L_x_6690) ;  /* 0x000024c27f007947 */ /* 0x000fea000b800000 */
[----:B------:R0:W1:Y:S02]  /*19e0*/  SHFL.DOWN PT, R129, R126, 0x10, 0x1f ;  /* 0x0a001f007e817f89 */ /* 0x00006400000e0000 */
.L_x_6751:
        /* <DEDUP_REMOVED lines=18> */
.L_x_6752:
[----:B-----5:R-:W-:Y:S01]  /*1b10*/  ISETP.GE.AND P6, PT, R192, 0x1, PT ;  /* 0x00000001c000780c */ /* 0x020fe20003fc6270 */
[----:B--2---:R-:W-:Y:S01]  /*1b20*/  FADD.FTZ R166, R166, R127 ;  /* 0x0000007fa6a67221 */ /* 0x004fe20000010000 */
[----:B------:R-:W-:Y:S01]  /*1b30*/  @!P0 LOP3.LUT R128, R128, 0x3, RZ, 0xc0, !PT ;  /* 0x0000000380808812 */ /* 0x000fe200078ec0ff */
[----:B-1----:R-:W-:Y:S01]  /*1b40*/  FADD.FTZ R167, R124, R131 ;  /* 0x000000837ca77221 */ /* 0x002fe20000010000 */
[----:B------:R-:W-:Y:S01]  /*1b50*/  WARPSYNC 0xffffffff ;  /* 0xffffffff00007948 */ /* 0x000fe20003800000 */
[----:B------:R-:W-:-:S08]  /*1b60*/  HFMA2.MMA R168, -RZ, RZ, 0, 0 ;  /* 0x00000000ffa87435 */ /* 0x000fd000000001ff */
[----:B------:R-:W-:Y:S01]  /*1b70*/  @P6 IADD3 R192, R192, -0x1, RZ ;  /* 0xffffffffc0c06810 */ /* 0x000fe20007ffe0ff */
[----:B------:R-:W-:Y:S01]  /*1b80*/  @P6 IMAD.MOV.U32 R165, RZ, RZ, 0x8 ;  /* 0x00000008ffa56424 */ /* 0x000fe200078e00ff */
[----:B------:R-:W-:-:S03]  /*1b90*/  @P6 LOP3.LUT R126, R0, 0x7f, RZ, 0xc0, !PT ;  /* 0x0000007f007e6812 */ /* 0x000fc600078ec0ff */
[----:B------:R-:W-:-:S05]  /*1ba0*/  @P6 IMAD R192, R192, c[0x0][0x168], RZ ;  /* 0x00005a00c0c06a24 */ /* 0x000fca00078e02ff */
[----:B------:R-:W-:-:S04]  /*1bb0*/  @P6 SHF.R.S32.HI R125, RZ, 0x1f, R192 ;  /* 0x0000001fff7d6819 */ /* 0x000fc800000114c0 */
[----:B------:R-:W-:Y:S02]  /*1bc0*/  @P6 LEA.HI R125, R125, R192, RZ, 0x2 ;  /* 0x000000c07d7d6211 */ /* 0x000fe400078f10ff */
[----:B------:R-:W-:Y:S02]  /*1bd0*/  @!P0 IADD3 R192, R169, R128, RZ ;  /* 0x00000080a9c08210 */ /* 0x000fe40007ffe0ff */
[----:B------:R-:W-:-:S03]  /*1be0*/  @P6 LEA.HI.SX32 R168, R125, R126, 0x1e ;  /* 0x0000007e7da86211 */ /* 0x000fc600078ff2ff */
[----:B------:R-:W-:Y:S02]  /*1bf0*/  @!P0 STS.64 [R192.X8+0x2800], R166 ;  /* 0x002800a6c0008388 */ /* 0x000fe40000008a00 */
[----:B------:R-:W-:Y:S02]  /*1c00*/  @P6 IMAD.WIDE.U32 R164, R168, R165, c[0x0][0x170] ;  /* 0x00005c00a8a46625 */ /* 0x000fe400078e00a5 */
        /* <DEDUP_REMOVED lines=23> */
[C---:B--2---:R-:W-:Y:S02]  /*1d80*/  @P6 PRMT R190, R164.reuse, 0x7610, R190 ;  /* 0x00007610a4be6816 */ /* 0x044fe400000000be */
[--C-:B------:R-:W-:Y:S02]  /*1d90*/  @P6 SHF.R.U64 R164, R164, 0x10, R165.reuse ;  /* 0x00000010a4a46819 */ /* 0x100fe400000012a5 */
[--C-:B------:R-:W-:Y:S02]  /*1da0*/  @P6 PRMT R190, R190, 0x5410, R165.reuse ;  /* 0x00005410bebe6816 */ /* 0x100fe400000000a5 */
[----:B------:R-:W-:Y:S02]  /*1db0*/  @P6 SHF.R.U32.HI R165, RZ, 0x10, R165 ;  /* 0x00000010ffa56819 */ /* 0x000fe400000116a5 */
[----:B------:R-:W-:-:S04]  /*1dc0*/  @P6 PRMT R194, R164, 0x7610, R194 ;  /* 0x00007610a4c26816 */ /* 0x000fc800000000c2 */
        /* <DEDUP_REMOVED lines=8> */
.L_x_6693:
[----:B------:R-:W-:Y:S05]  /*1e50*/  BSYNC B0 ;  /* 0x0000000000007941 */ /* 0x000fea0003800000 */
.L_x_6692:
[----:B------:R-:W-:Y:S01]  /*1e60*/  BSSY B0, `(.L_x_6694) ;  /* 0x000000a000007945 */ /* 0x000fe20003800000 */
[----:B------:R-:W-:Y:S01]  /*1e70*/  @P6 FMUL.FTZ R130, R125, c[0x0][0x1ec] ;  /* 0x00007b007d826a20 */ /* 0x000fe20000410000 */
[----:B------:R-:W-:Y:S01]  /*1e80*/  @P6 HADD2.F32 R131, -RZ, R190.H0_H0 ;  /* 0x200000beff836230 */ /* 0x000fe20000004100 */
[----:B------:R-:W-:Y:S05]  /*1e90*/  @!P5 BRA `(.L_x_6695) ;  /* 0x000000600000d947 */ /* 0x000fea0003800000 */
[----:B------:R-:W-:Y:S01]  /*1ea0*/  ISETP.NE.U32.AND P0, PT, RZ, c[0x0][0x218], PT ;  /* 0x00008600ff007a0c */ /* 0x000fe20003f05070 */
[----:B------:R-:W-:-:S03]  /*1eb0*/  FFMA.FTZ R124, R132, R192, R193 ;  /* 0x000000c0847c7223 */ /* 0x000fc600000100c1 */
[----:B------:R-:W-:Y:S01]  /*1ec0*/  ISETP.NE.AND.EX P0, PT, RZ, c[0x0][0x21c], PT, P0 ;  /* 0x00008700ff007a0c */ /* 0x000fe20003f05300 */
[----:B------:R-:W-:-:S04]  /*1ed0*/  FADD.FTZ R124, R163, -R124 ;  /* 0x8000007ca37c7221 */ /* 0x000fc80000010000 */
[----:B------:R-:W-:-:S08]  /*1ee0*/  FMUL.FTZ R126, R149, R124 ;  /* 0x0000007c957e7220 */ /* 0x000fd00000410000 */
[----:B------:R-:W-:Y:S02]  /*1ef0*/  @P0 FADD.FTZ R126, R101, R126 ;  /* 0x0000007e657e0221 */ /* 0x000fe40000010000 */
.L_x_6695:
[----:B------:R-:W-:Y:S05]  /*1f00*/  BSYNC B0 ;  /* 0x0000000000007941 */ /* 0x000fea0003800000 */
.L_x_6694:
[----:B------:R-:W-:Y:S01]  /*1f10*/  @P6 FMUL.FTZ R164, R126, c[0x0][0x1ec] ;  /* 0x00007b007ea46a20 */ /* 0x000fe20000410000 */
[----:B------:R-:W-:Y:S01]  /*1f20*/  @!P5 ISETP.NE.U32.AND P0, PT, RZ, c[0x0][0x218], PT ;  /* 0x00008600ff00da0c */ /* 0x000fe20003f05070 */
[----:B------:R-:W-:Y:S01]  /*1f30*/  @P6 FMUL.FTZ R124, R13, R130 ;  /* 0x000000820d7c6220 */ /* 0x000fe20000410000 */
[----:B------:R-:W-:Y:S01]  /*1f40*/  @!P5 ISETP.NE.U32.AND P1, PT, RZ, c[0x0][0x218], PT ;  /* 0x00008600ff00da0c */ /* 0x000fe20003f25070 */
[----:B------:R-:W-:Y:S01]  /*1f50*/  @P6 FMUL.FTZ R127, R35, R164 ;  /* 0x000000a4237f6220 */ /* 0x000fe20000410000 */
[----:B------:R-:W-:Y:S01]  /*1f60*/  @!P5 ISETP.NE.AND.EX P0, PT, RZ, c[0x0][0x21c], PT, P0 ;  /* 0x00008700ff00da0c */ /* 0x000fe20003f05300 */
[----:B------:R-:W-:Y:S01]  /*1f70*/  BSSY B0, `(.L_x_6696) ;  /* 0x000000f000007945 */ /* 0x000fe20003800000 */
[----:B------:R-:W-:Y:S01]  /*1f80*/  @!P5 ISETP.NE.AND.EX P1, PT, RZ, c[0x0][0x21c], PT, P1 ;  /* 0x00008700ff00da0c */ /* 0x000fe20003f25310 */
[----:B------:R-:W-:Y:S01]  /*1f90*/  @P6 HADD2.F32 R165, -RZ, R194.H0_H0 ;  /* 0x200000c2ffa56230 */ /* 0x000fe20000004100 */
[----:B------:R-:W-:Y:S02]  /*1fa0*/  @P6 F2FP.PACK_AB R195, RZ, R127 ;  /* 0x0000007fffc3623e */ /* 0x000fe400000000ff */
[----:B------:R-:W-:-:S02]  /*1fb0*/  ISETP.NE.U32.AND P3, PT, RZ, c[0x0][0x258], PT ;  /* 0x00009600ff007a0c */ /* 0x000fc40003f65070 */
[----:B------:R-:W-:Y:S02]  /*1fc0*/  @P6 F2FP.PACK_AB R129, RZ, R124 ;  /* 0x0000007cff81623e */ /* 0x000fe400000000ff */
        /* <DEDUP_REMOVED lines=9> */
.L_x_6697:
[----:B------:R-:W-:Y:S05]  /*2060*/  BSYNC B0 ;  /* 0x0000000000007941 */ /* 0x000fea0003800000 */
.L_x_6696:
[----:B------:R-:W-:Y:S01]  /*2070*/  BSSY B0, `(.L_x_6698) ;  /* 0x000000a000007945 */ /* 0x000fe20003800000 */
[----:B------:R-:W-:Y:S01]  /*2080*/  @P6 FMUL.FTZ R167, R127, c[0x0][0x1ec] ;  /* 0x00007b007fa76a20 */ /* 0x000fe20000410000 */
[----:B------:R-:W-:Y:S01]  /*2090*/  @P6 HADD2.F32 R166, -RZ, R190.H1_H1 ;  /* 0x300000beffa66230 */ /* 0x000fe20000004100 */
[----:B------:R-:W-:Y:S05]  /*20a0*/  @!P5 BRA `(.L_x_6699) ;  /* 0x000000600000d947 */ /* 0x000fea0003800000 */
[----:B------:R-:W-:Y:S01]  /*20b0*/  ISETP.NE.U32.AND P0, PT, RZ, c[0x0][0x218], PT ;  /* 0x00008600ff007a0c */ /* 0x000fe20003f05070 */
[----:B------:R-:W-:-:S03]  /*20c0*/  FFMA.FTZ R124, R134, R192, R193 ;  /* 0x000000c0867c7223 */ /* 0x000fc600000100c1 */
[----:B------:R-:W-:Y:S01]  /*20d0*/  ISETP.NE.AND.EX P0, PT, RZ, c[0x0][0x21c], PT, P0 ;  /* 0x00008700ff007a0c */ /* 0x000fe20003f05300 */
[----:B------:R-:W-:-:S04]  /*20e0*/  FADD.FTZ R124, R171, -R124 ;  /* 0x8000007cab7c7221 */ /* 0x000fc80000010000 */
[----:B------:R-:W-:-:S08]  /*20f0*/  FMUL.FTZ R196, R149, R124 ;  /* 0x0000007c95c47220 */ /* 0x000fd00000410000 */
[----:B------:R-:W-:Y:S02]  /*2100*/  @P0 FADD.FTZ R196, R103, R196 ;  /* 0x000000c467c40221 */ /* 0x000fe40000010000 */
.L_x_6699:
[----:B------:R-:W-:Y:S05]  /*2110*/  BSYNC B0 ;  /* 0x0000000000007941 */ /* 0x000fea0003800000 */
.L_x_6698:
        /* <DEDUP_REMOVED lines=9> */
[----:B------:R-:W-:-:S02]  /*21b0*/  @P6 F2FP.PACK_AB R195, RZ, R124 ;  /* 0x0000007cffc3623e */ /* 0x000fc400000000ff */
[----:B------:R-:W-:Y:S02]  /*21c0*/  SEL R124, R125, R120, P2 ;  /* 0x000000787d7c7207 */ /* 0x000fe40001000000 */
[----:B------:R-:W-:Y:S02]  /*21d0*/  @P3 MOV R129, 0x10 ;  /* 0x0000001000813802 */ /* 0x000fe40000000f00 */
[----:B------:R-:W-:Y:S02]  /*21e0*/  SEL R125, R126, R121, P2 ;  /* 0x000000797e7d7207 */ /* 0x000fe40001000000 */
[----:B------:R-:W-:Y:S01]  /*21f0*/  @P6 F2FP.PACK_AB R197, RZ, R128 ;  /* 0x00000080ffc5623e */ /* 0x000fe200000000ff */
[----:B------:R-:W-:Y:S01]  /*2200*/  @P3 IMAD.WIDE.U32 R128, R150, R129, c[0x0][0x258] ;  /* 0x0000960096803625 */ /* 0x000fe200078e0081 */
[----:B------:R-:W-:Y:S02]  /*2210*/  SEL R126, R127, R122, P2 ;  /* 0x0000007a7f7e7207 */ /* 0x000fe40001000000 */
[----:B------:R-:W-:Y:S01]  /*2220*/  SEL R127, R196, R123, P2 ;  /* 0x0000007bc47f7207 */ /* 0x000fe20001000000 */
[----:B------:R-:W-:Y:S01]  /*2230*/  @P6 HADD2.F32 R196, -RZ, R194.H1_H1 ;  /* 0x300000c2ffc46230 */ /* 0x000fe20000004100 */
        /* <DEDUP_REMOVED lines=17> */
[----:B------:R-:W-:Y:S01]  /*2350*/  IADD3 R206, R168, 0x80, RZ ;  /* 0x00000080a8ce7810 */ /* 0x000fe20007ffe0ff */
        /* <DEDUP_REMOVED lines=9> */
.L_x_6701:
[----:B0-----:R-:W-:Y:S05]  /*23f0*/  BSYNC B0 ;  /* 0x0000000000007941 */ /* 0x001fea0003800000 */
.L_x_6700:
[----:B------:R-:W-:Y:S01]  /*2400*/  BSSY B0, `(.L_x_6702) ;  /* 0x0000009000007945 */ /* 0x000fe20003800000 */
        /* <DEDUP_REMOVED lines=8> */
.L_x_6703:
[----:B------:R-:W-:Y:S05]  /*2490*/  BSYNC B0 ;  /* 0x0000000000007941 */ /* 0x000fea0003800000 */
.L_x_6702:
        /* <DEDUP_REMOVED lines=8> */
.L_x_6705:
[----:B------:R-:W-:Y:S05]  /*2520*/  BSYNC B0 ;  /* 0x0000000000007941 */ /* 0x000fea0003800000 */
.L_x_6704:
[----:B------:R-:W-:Y:S01]  /*2530*/  BSSY B0, `(.L_x_6706) ;  /* 0x0000009000007945 */ /* 0x000fe20003800000 */
        /* <DEDUP_REMOVED lines=8> */
.L_x_6707:
[----:B------:R-:W-:Y:S05]  /*25c0*/  BSYNC B0 ;  /* 0x0000000000007941 */ /* 0x000fea0003800000 */
.L_x_6706:
        /* <DEDUP_REMOVED lines=9> */
.L_x_6709:
[----:B------:R-:W-:Y:S05]  /*2660*/  BSYNC B0 ;  /* 0x0000000000007941 */ /* 0x000fea0003800000 */
.L_x_6708:
        /* <DEDUP_REMOVED lines=13> */
[----:B------:R-:W-:Y:S01]  /*2740*/  @P6 F2FP.PACK_AB R208, RZ, R124 ;  /* 0x0000007cffd0623e */ /* 0x000fe200000000ff */
[----:B------:R-:W-:Y:S01]  /*2750*/  @P6 HADD2.F32 R197, -RZ, R190.H1_H1 ;  /* 0x300000beffc56230 */ /* 0x000fe20000004100 */
[----:B------:R-:W-:-:S02]  /*2760*/  @P6 F2FP.PACK_AB R209, RZ, R125 ;  /* 0x0000007dffd1623e */ /* 0x000fc400000000ff */
        /* <DEDUP_REMOVED lines=9> */
.L_x_6711:
[----:B------:R-:W-:Y:S05]  /*2800*/  BSYNC B0 ;  /* 0x0000000000007941 */ /* 0x000fea0003800000 */
.L_x_6710:
[----:B------:R-:W-:Y:S01]  /*2810*/  @P3 IMAD.WIDE.U32 R128, R191, R128, c[0x0][0x258] ;  /* 0x00009600bf803625 */ /* 0x000fe200078e0080 */
[----:B------:R-:W-:Y:S01]  /*2820*/  SEL R124, R205, R120, P2 ;  /* 0x00000078cd7c7207 */ /* 0x000fe20001000000 */
[----:B------:R-:W-:Y:S01]  /*2830*/  BSSY B0, `(.L_x_6712) ;  /* 0x0000018000007945 */ /* 0x000fe20003800000 */
[----:B------:R-:W-:Y:S01]  /*2840*/  SEL R125, R202, R121, P2 ;  /* 0x00000079ca7d7207 */ /* 0x000fe20001000000 */
[C---:B------:R-:W-:Y:S01]  /*2850*/  @P6 FMUL.FTZ R195, R204.reuse, c[0x0][0x1ec] ;  /* 0x00007b00ccc36a20 */ /* 0x040fe20000410000 */
[----:B------:R-:W-:Y:S01]  /*2860*/  SEL R126, R207, R122, P2 ;  /* 0x0000007acf7e7207 */ /* 0x000fe20001000000 */
[----:B------:R-:W-:Y:S01]  /*2870*/  @P6 HADD2.F32 R202, -RZ, R194.H1_H1 ;  /* 0x300000c2ffca6230 */ /* 0x000fe20000004100 */
[----:B------:R-:W-:Y:S01]  /*2880*/  SEL R127, R204, R123, P2 ;  /* 0x0000007bcc7f7207 */ /* 0x000fe20001000000 */
[----:B------:R-:W-:Y:S01]  /*2890*/  @P6 FMUL.FTZ R191, R38, R195 ;  /* 0x000000c326bf6220 */ /* 0x000fe20000410000 */
[----:B------:R-:W-:Y:S02]  /*28a0*/  @!P5 ISETP.NE.U32.AND P0, PT, RZ, c[0x0][0x218], PT ;  /* 0x00008600ff00da0c */ /* 0x000fe40003f05070 */
[----:B------:R-:W-:Y:S01]  /*28b0*/  @!P5 ISETP.NE.AND.EX P4, PT, RZ, c[0x0][0x21c], PT, P4 ;  /* 0x00008700ff00da0c */ /* 0x000fe20003f85340 */
[----:B------:R0:W-:Y:S01]  /*28c0*/  @P3 STG.E.128 [R128.64], R124 ;  /* 0x0000007c80003986 */ /* 0x0001e2000c101d04 */
[----:B------:R-:W-:-:S02]  /*28d0*/  @P6 F2FP.PACK_AB R191, RZ, R191 ;  /* 0x000000bfffbf623e */ /* 0x000fc400000000ff */
[----:B------:R-:W-:Y:S02]  /*28e0*/  @P6 PRMT R151, R208, 0x7610, R151 ;  /* 0x00007610d0976816 */ /* 0x000fe40000000097 */
[----:B------:R-:W-:Y:S02]  /*28f0*/  @P6 PRMT R152, R209, 0x7610, R152 ;  /* 0x00007610d1986816 */ /* 0x000fe40000000098 */
[----:B------:R-:W-:Y:S02]  /*2900*/  @P6 PRMT R153, R212, 0x7610, R153 ;  /* 0x00007610d4996816 */ /* 0x000fe40000000099 */
        /* <DEDUP_REMOVED lines=10> */
.L_x_6713:
[----:B------:R-:W-:Y:S05]  /*29b0*/  BSYNC B0 ;  /* 0x0000000000007941 */ /* 0x000fea0003800000 */
.L_x_6712:
[----:B------:R-:W-:Y:S01]  /*29c0*/  BSSY B0, `(.L_x_6714) ;  /* 0x000000b000007945 */ /* 0x000fe20003800000 */
[----:B0-----:R-:W-:Y:S02]  /*29d0*/  @!P5 FSEL R127, R110, RZ, P4 ;  /* 0x000000ff6e7fd208 */ /* 0x001fe40002000000 */
[----:B------:R-:W-:Y:S01]  /*29e0*/  IADD3 R213, R168, 0x100, RZ ;  /* 0x00000100a8d57810 */ /* 0x000fe20007ffe0ff */
        /* <DEDUP_REMOVED lines=8> */
.L_x_6715:
[----:B------:R-:W-:Y:S05]  /*2a70*/  BSYNC B0 ;  /* 0x0000000000007941 */ /* 0x000fea0003800000 */
.L_x_6714:
        /* <DEDUP_REMOVED lines=8> */
.L_x_6717:
[----:B------:R-:W-:Y:S05]  /*2b00*/  BSYNC B0 ;  /* 0x0000000000007941 */ /* 0x000fea0003800000 */
.L_x_6716:
        /* <DEDUP_REMOVED lines=10> */
.L_x_6719:
[----:B------:R-:W-:Y:S05]  /*2bb0*/  BSYNC B0 ;  /* 0x0000000000007941 */ /* 0x000fea0003800000 */
.L_x_6718:
        /* <DEDUP_REMOVED lines=10> */
.L_x_6721:
[----:B------:R-:W-:Y:S05]  /*2c60*/  BSYNC B0 ;  /* 0x0000000000007941 */ /* 0x000fea0003800000 */
.L_x_6720:
[----:B------:R-:W-:Y:S01]  /*2c70*/  @P6 FMUL.FTZ R207, R127, c[0x0][0x1ec] ;  /* 0x00007b007fcf6a20 */ /* 0x000fe20000410000 */
[----:B------:R-:W-:Y:S01]  /*2c80*/  @!P5 ISETP.NE.AND.EX P1, PT, RZ, c[0x0][0x21c], PT, P1 ;  /* 0x00008700ff00da0c */ /* 0x000fe20003f25310 */
[----:B------:R-:W-:Y:S01]  /*2c90*/  @P6 FMUL.FTZ R124, R17, R191 ;  /* 0x000000bf117c6220 */ /* 0x000fe20000410000 */
[----:B------:R-:W-:Y:S01]  /*2ca0*/  BSSY B0, `(.L_x_6722) ;  /* 0x0000010000007945 */ /* 0x000fe20003800000 */
[----:B------:R-:W-:Y:S01]  /*2cb0*/  @P6 FMUL.FTZ R125, R39, R206 ;  /* 0x000000ce277d6220 */ /* 0x000fe20000410000 */
[----:B------:R-:W-:Y:S01]  /*2cc0*/  @!P5 ISETP.NE.U32.AND P4, PT, RZ, c[0x0][0x218], PT ;  /* 0x00008600ff00da0c */ /* 0x000fe20003f85070 */
[----:B------:R-:W-:Y:S01]  /*2cd0*/  @P6 FMUL.FTZ R126, R18, R207 ;  /* 0x000000cf127e6220 */ /* 0x000fe20000410000 */
[----:B------:R-:W-:Y:S01]  /*2ce0*/  @P6 F2FP.PACK_AB R214, RZ, R124 ;  /* 0x0000007cffd6623e */ /* 0x000fe200000000ff */
[----:B------:R-:W-:Y:S01]  /*2cf0*/  @P6 HADD2.F32 R208, -RZ, R190.H1_H1 ;  /* 0x300000beffd06230 */ /* 0x000fe20000004100 */
[----:B------:R-:W-:Y:S02]  /*2d00*/  @P6 F2FP.PACK_AB R215, RZ, R125 ;  /* 0x0000007dffd7623e */ /* 0x000fe400000000ff */
[----:B------:R-:W-:-:S02]  /*2d10*/  @P6 F2FP.PACK_AB R216, RZ, R126 ;  /* 0x0000007effd8623e */ /* 0x000fc400000000ff */
        /* <DEDUP_REMOVED lines=8> */
.L_x_6723:
[----:B------:R-:W-:Y:S05]  /*2da0*/  BSYNC B0 ;  /* 0x0000000000007941 */ /* 0x000fea0003800000 */
.L_x_6722:
[----:B------:R-:W-:Y:S01]  /*2db0*/  @P3 MOV R128, 0x10 ;  /* 0x0000001000803802 */ /* 0x000fe20000000f00 */
[----:B------:R-:W-:Y:S01]  /*2dc0*/  @P6 FMUL.FTZ R209, R212, c[0x0][0x1ec] ;  /* 0x00007b00d4d16a20 */ /* 0x000fe20000410000 */
[----:B------:R-:W-:Y:S01]  /*2dd0*/  SEL R126, R127, R122, P2 ;  /* 0x0000007a7f7e7207 */ /* 0x000fe20001000000 */
[----:B------:R-:W-:Y:S01]  /*2de0*/  BSSY B0, `(.L_x_6724) ;  /* 0x000001a000007945 */ /* 0x000fe20003800000 */
[----:B------:R-:W-:Y:S01]  /*2df0*/  SEL R124, R211, R120, P2 ;  /* 0x00000078d37c7207 */ /* 0x000fe20001000000 */
[----:B------:R-:W-:Y:S01]  /*2e00*/  @P3 IMAD.WIDE.U32 R128, R189, R128, c[0x0][0x258] ;  /* 0x00009600bd803625 */ /* 0x000fe200078e0080 */
[----:B------:R-:W-:Y:S01]  /*2e10*/  SEL R125, R210, R121, P2 ;  /* 0x00000079d27d7207 */ /* 0x000fe20001000000 */
[----:B------:R-:W-:Y:S01]  /*2e20*/  @P6 HADD2.F32 R210, -RZ, R194.H1_H1 ;  /* 0x300000c2ffd26230 */ /* 0x000fe20000004100 */
[----:B------:R-:W-:Y:S01]  /*2e30*/  SEL R127, R212, R123, P2 ;  /* 0x0000007bd47f7207 */ /* 0x000fe20001000000 */
[----:B------:R-:W-:Y:S01]  /*2e40*/  @P6 FMUL.FTZ R189, R144, R209 ;  /* 0x000000d190bd6220 */ /* 0x000fe20000410000 */
[----:B------:R-:W-:-:S02]  /*2e50*/  @!P5 ISETP.NE.U32.AND P1, PT, RZ, c[0x0][0x218], PT ;  /* 0x00008600ff00da0c */ /* 0x000fc40003f25070 */
[----:B------:R-:W-:Y:S01]  /*2e60*/  @!P5 ISETP.NE.AND.EX P0, PT, RZ, c[0x0][0x21c], PT, P0 ;  /* 0x00008700ff00da0c */ /* 0x000fe20003f05300 */
[----:B------:R0:W-:Y:S01]  /*2e70*/  @P3 STG.E.128 [R128.64], R124 ;  /* 0x0000007c80003986 */ /* 0x0001e2000c101d04 */
[----:B------:R-:W-:Y:S02]  /*2e80*/  @P6 F2FP.PACK_AB R189, RZ, R189 ;  /* 0x000000bdffbd623e */ /* 0x000fe400000000ff */
[----:B------:R-:W-:Y:S02]  /*2e90*/  @!P5 ISETP.NE.AND.EX P4, PT, RZ, c[0x0][0x21c], PT, P4 ;  /* 0x00008700ff00da0c */ /* 0x000fe40003f85340 */
[----:B------:R-:W-:Y:S02]  /*2ea0*/  @!P5 ISETP.NE.AND.EX P1, PT, RZ, c[0x0][0x21c], PT, P1 ;  /* 0x00008700ff00da0c */ /* 0x000fe40003f25310 */
[----:B------:R-:W-:Y:S02]  /*2eb0*/  @P6 PRMT R151, R214, 0x7610, R151 ;  /* 0x00007610d6976816 */ /* 0x000fe40000000097 */
[----:B------:R-:W-:-:S02]  /*2ec0*/  @P6 PRMT R152, R215, 0x7610, R152 ;  /* 0x00007610d7986816 */ /* 0x000fc40000000098 */
        /* <DEDUP_REMOVED lines=11> */
.L_x_6725:
[----:B------:R-:W-:Y:S05]  /*2f80*/  BSYNC B0 ;  /* 0x0000000000007941 */ /* 0x000fea0003800000 */
.L_x_6724:
        /* <DEDUP_REMOVED lines=12> */
.L_x_6727:
[----:B------:R-:W-:Y:S05]  /*3050*/  BSYNC B0 ;  /* 0x0000000000007941 */ /* 0x000fea0003800000 */
.L_x_6726:
        /* <DEDUP_REMOVED lines=8> */
.L_x_6729:
[----:B------:R-:W-:Y:S05]  /*30e0*/  BSYNC B0 ;  /* 0x0000000000007941 */ /* 0x000fea0003800000 */
.L_x_6728:
        /* <DEDUP_REMOVED lines=10> */
.L_x_6731:
[----:B------:R-:W-:Y:S05]  /*3190*/  BSYNC B0 ;  /* 0x0000000000007941 */ /* 0x000fea0003800000 */
.L_x_6730:
[----:B------:R-:W-:Y:S01]  /*31a0*/  @P6 FMUL.FTZ R214, R126, c[0x0][0x1ec] ;  /* 0x00007b007ed66a20 */ /* 0x000fe20000410000 */
[----:B------:R-:W-:Y:S01]  /*31b0*/  BSSY B0, `(.L_x_6732) ;  /* 0x000000c000007945 */ /* 0x000fe20003800000 */
[----:B------:R-:W-:Y:S01]  /*31c0*/  @!P5 FSEL R219, R114, RZ, P1 ;  /* 0x000000ff72dbd208 */ /* 0x000fe20000800000 */
[----:B------:R-:W-:Y:S01]  /*31d0*/  @P6 FMUL.FTZ R124, R19, R189 ;  /* 0x000000bd137c6220 */ /* 0x000fe20000410000 */
[----:B------:R-:W-:Y:S01]  /*31e0*/  @P6 HADD2.F32 R212, -RZ, R194.H0_H0 ;  /* 0x200000c2ffd46230 */ /* 0x000fe20000004100 */
        /* <DEDUP_REMOVED lines=8> */
.L_x_6733:
[----:B------:R-:W-:Y:S05]  /*3270*/  BSYNC B0 ;  /* 0x0000000000007941 */ /* 0x000fea0003800000 */
.L_x_6732:
[----:B------:R-:W-:Y:S01]  /*3280*/  @P6 FMUL.FTZ R213, R219, c[0x0][0x1ec] ;  /* 0x00007b00dbd56a20 */ /* 0x000fe20000410000 */
[----:B------:R-:W-:Y:S01]  /*3290*/  @!P5 ISETP.NE.U32.AND P1, PT, RZ, c[0x0][0x218], PT ;  /* 0x00008600ff00da0c */ /* 0x000fe20003f25070 */
[----:B------:R-:W-:Y:S01]  /*32a0*/  BSSY B0, `(.L_x_6734) ;  /* 0x0000014000007945 */ /* 0x000fe20003800000 */
[----:B------:R-:W-:Y:S01]  /*32b0*/  @P6 F2FP.PACK_AB R128, RZ, R124 ;  /* 0x0000007cff80623e */ /* 0x000fe200000000ff */
[----:B------:R-:W-:Y:S01]  /*32c0*/  @P6 FMUL.FTZ R124, R20, R213 ;  /* 0x000000d5147c6220 */ /* 0x000fe20000410000 */
[----:B------:R-:W-:Y:S01]  /*32d0*/  @P6 F2FP.PACK_AB R125, RZ, R125 ;  /* 0x0000007dff7d623e */ /* 0x000fe200000000ff */
[----:B------:R-:W-:Y:S01]  /*32e0*/  @P6 HADD2.F32 R215, -RZ, R190.H1_H1 ;  /* 0x300000beffd76230 */ /* 0x000fe20000004100 */
[----:B------:R-:W-:Y:S02]  /*32f0*/  @!P5 ISETP.NE.AND.EX P1, PT, RZ, c[0x0][0x21c], PT, P1 ;  /* 0x00008700ff00da0c */ /* 0x000fe40003f25310 */
[----:B------:R-:W-:Y:S02]  /*3300*/  @P6 PRMT R151, R128, 0x7610, R151 ;  /* 0x0000761080976816 */ /* 0x000fe40000000097 */
[----:B------:R-:W-:-:S02]  /*3310*/  @!P5 ISETP.NE.U32.AND P0, PT, RZ, c[0x0][0x218], PT ;  /* 0x00008600ff00da0c */ /* 0x000fc40003f05070 */
[----:B------:R-:W-:Y:S02]  /*3320*/  @P6 PRMT R152, R125, 0x7610, R152 ;  /* 0x000076107d986816 */ /* 0x000fe40000000098 */
[----:B------:R-:W-:Y:S02]  /*3330*/  @P6 F2FP.PACK_AB R221, RZ, R124 ;  /* 0x0000007cffdd623e */ /* 0x000fe400000000ff */
[----:B------:R-:W-:Y:S02]  /*3340*/  @!P5 FSEL R218, R115, RZ, P1 ;  /* 0x000000ff73dad208 */ /* 0x000fe40000800000 */
[----:B------:R-:W-:Y:S02]  /*3350*/  @P3 IADD3 R128, R150, 0x180, RZ ;  /* 0x0000018096803810 */ /* 0x000fe40007ffe0ff */
[----:B------:R-:W-:Y:S01]  /*3360*/  @P3 MOV R129, 0x10 ;  /* 0x0000001000813802 */ /* 0x000fe20000000f00 */
[----:B------:R-:W-:Y:S05]  /*3370*/  @!P5 BRA `(.L_x_6735) ;  /* 0x000000600000d947 */ /* 0x000fea0003800000 */
[----:B------:R-:W-:Y:S01]  /*3380*/  ISETP.NE.U32.AND P1, PT, RZ, c[0x0][0x218], PT ;  /* 0x00008600ff007a0c */ /* 0x000fe20003f25070 */
[----:B------:R-:W-:-:S03]  /*3390*/  FFMA.FTZ R124, R158, R192, R193 ;  /* 0x000000c09e7c7223 */ /* 0x000fc600000100c1 */
[----:B------:R-:W-:Y:S01]  /*33a0*/  ISETP.NE.AND.EX P1, PT, RZ, c[0x0][0x21c], PT, P1 ;  /* 0x00008700ff007a0c */ /* 0x000fe20003f25310 */
[----:B------:R-:W-:-:S04]  /*33b0*/  FADD.FTZ R124, R183, -R124 ;  /* 0x8000007cb77c7221 */ /* 0x000fc80000010000 */
[----:B------:R-:W-:-:S08]  /*33c0*/  FMUL.FTZ R218, R149, R124 ;  /* 0x0000007c95da7220 */ /* 0x000fd00000410000 */
[----:B------:R-:W-:Y:S02]  /*33d0*/  @P1 FADD.FTZ R218, R115, R218 ;  /* 0x000000da73da1221 */ /* 0x000fe40000010000 */
.L_x_6735:
[----:B------:R-:W-:Y:S05]  /*33e0*/  BSYNC B0 ;  /* 0x0000000000007941 */ /* 0x000fea0003800000 */
.L_x_6734:
[----:B------:R-:W-:Y:S01]  /*33f0*/  SEL R124, R127, R120, P2 ;  /* 0x000000787f7c7207 */ /* 0x000fe20001000000 */
[----:B------:R-:W-:Y:S01]  /*3400*/  @P3 IMAD.WIDE.U32 R128, R128, R129, c[0x0][0x258] ;  /* 0x0000960080803625 */ /* 0x000fe200078e0081 */
[----:B------:R-:W-:Y:S01]  /*3410*/  SEL R125, R126, R121, P2 ;  /* 0x000000797e7d7207 */ /* 0x000fe20001000000 */
[----:B------:R-:W-:Y:S01]  /*3420*/  BSSY B0, `(.L_x_6736) ;  /* 0x0000017000007945 */ /* 0x000fe20003800000 */
[----:B------:R-:W-:Y:S01]  /*3430*/  SEL R126, R219, R122, P2 ;  /* 0x0000007adb7e7207 */ /* 0x000fe20001000000 */
[C---:B------:R-:W-:Y:S01]  /*3440*/  @P6 FMUL.FTZ R216, R218.reuse, c[0x0][0x1ec] ;  /* 0x00007b00dad86a20 */ /* 0x040fe20000410000 */
[----:B------:R-:W-:Y:S01]  /*3450*/  SEL R127, R218, R123, P2 ;  /* 0x0000007bda7f7207 */ /* 0x000fe20001000000 */
[----:B------:R-:W-:Y:S01]  /*3460*/  @P6 HADD2.F32 R218, -RZ, R194.H1_H1 ;  /* 0x300000c2ffda6230 */ /* 0x000fe20000004100 */
[----:B------:R-:W-:Y:S01]  /*3470*/  @!P5 ISETP.NE.U32.AND P1, PT, RZ, c[0x0][0x218], PT ;  /* 0x00008600ff00da0c */ /* 0x000fe20003f25070 */
[----:B------:R-:W-:Y:S01]  /*3480*/  @P6 FMUL.FTZ R220, R146, R216 ;  /* 0x000000d892dc6220 */ /* 0x000fe20000410000 */
[----:B------:R-:W-:Y:S01]  /*3490*/  @!P5 ISETP.NE.AND.EX P0, PT, RZ, c[0x0][0x21c], PT, P0 ;  /* 0x00008700ff00da0c */ /* 0x000fe20003f05300 */
[----:B------:R0:W-:Y:S01]  /*34a0*/  @P3 STG.E.128 [R128.64], R124 ;  /* 0x0000007c80003986 */ /* 0x0001e2000c101d04 */
[----:B------:R-:W-:-:S02]  /*34b0*/  @!P5 ISETP.NE.AND.EX P1, PT, RZ, c[0x0][0x21c], PT, P1 ;  /* 0x00008700ff00da0c */ /* 0x000fc40003f25310 */
[----:B------:R-:W-:Y:S02]  /*34c0*/  @P6 F2FP.PACK_AB R220, RZ, R220 ;  /* 0x000000dcffdc623e */ /* 0x000fe400000000ff */
[----:B------:R-:W-:Y:S02]  /*34d0*/  @P6 PRMT R153, R221, 0x7610, R153 ;  /* 0x00007610dd996816 */ /* 0x000fe40000000099 */
[----:B------:R-:W-:Y:S02]  /*34e0*/  @P6 PRMT R154, R220, 0x7610, R154 ;  /* 0x00007610dc9a6816 */ /* 0x000fe4000000009a */
[----:B------:R-:W-:Y:S01]  /*34f0*/  @!P5 FSEL R219, R116, RZ, P0 ;  /* 0x000000ff74dbd208 */ /* 0x000fe20000000000 */
        /* <DEDUP_REMOVED lines=9> */
.L_x_6737:
[----:B------:R-:W-:Y:S05]  /*3590*/  BSYNC B0 ;  /* 0x0000000000007941 */ /* 0x000fea0003800000 */
.L_x_6736:
[----:B------:R-:W-:Y:S01]  /*35a0*/  BSSY B0, `(.L_x_6738) ;  /* 0x000000a000007945 */ /* 0x000fe20003800000 */
[----:B0-----:R-:W-:Y:S01]  /*35b0*/  IADD3 R126, R168, 0x200, RZ ;  /* 0x00000200a87e7810 */ /* 0x001fe20007ffe0ff */
        /* <DEDUP_REMOVED lines=8> */
.L_x_6739:
[----:B------:R-:W-:Y:S05]  /*3640*/  BSYNC B0 ;  /* 0x0000000000007941 */ /* 0x000fea0003800000 */
.L_x_6738:
        /* <DEDUP_REMOVED lines=8> */
.L_x_6741:
[----:B------:R-:W-:Y:S05]  /*36d0*/  BSYNC B0 ;  /* 0x0000000000007941 */ /* 0x000fea0003800000 */
.L_x_6740:
        /* <DEDUP_REMOVED lines=10> */
.L_x_6743:
[----:B------:R-:W-:Y:S05]  /*3780*/  BSYNC B0 ;  /* 0x0000000000007941 */ /* 0x000fea0003800000 */
.L_x_6742:
        /* <DEDUP_REMOVED lines=8> */
[----:B------:R-:W-:Y:S02]  /*3810*/  @P6 F2FP.PACK_AB R221, RZ, R125 ;  /* 0x0000007dffdd623e */ /* 0x000fe400000000ff */
[----:B------:R-:W-:-:S02]  /*3820*/  @P6 F2FP.PACK_AB R217, RZ, R124 ;  /* 0x0000007cffd9623e */ /* 0x000fc400000000ff */
        /* <DEDUP_REMOVED lines=9> */
.L_x_6745:
[----:B------:R-:W-:Y:S05]  /*38c0*/  BSYNC B0 ;  /* 0x0000000000007941 */ /* 0x000fea0003800000 */
.L_x_6744:
        /* <DEDUP_REMOVED lines=8> */
.L_x_6747:
[----:B------:R-:W-:Y:S05]  /*3950*/  BSYNC B0 ;  /* 0x0000000000007941 */ /* 0x000fea0003800000 */
.L_x_6746:
[C---:B------:R-:W-:Y:S01]  /*3960*/  @P6 FMUL.FTZ R129, R125.reuse, c[0x0][0x1ec] ;  /* 0x00007b007d816a20 */ /* 0x040fe20000410000 */
[----:B------:R-:W-:Y:S01]  /*3970*/  SEL R121, R128, R121, P2 ;  /* 0x0000007980797207 */ /* 0x000fe20001000000 */
[----:B------:R-:W-:Y:S01]  /*3980*/  @P6 FMUL.FTZ R149, R220, c[0x0][0x1ec] ;  /* 0x00007b00dc956a20 */ /* 0x000fe20000410000 */
[----:B------:R-:W-:Y:S01]  /*3990*/  @P3 IADD3 R124, R150, 0x200, RZ ;  /* 0x00000200967c3810 */ /* 0x000fe20007ffe0ff */
[----:B------:R-:W-:Y:S01]  /*39a0*/  @P6 FMUL.FTZ R128, R22, R129 ;  /* 0x0000008116806220 */ /* 0x000fe20000410000 */
[----:B------:R-:W-:Y:S01]  /*39b0*/  @P3 MOV R193, 0x10 ;  /* 0x0000001000c13802 */ /* 0x000fe20000000f00 */
[----:B------:R-:W-:Y:S01]  /*39c0*/  @P6 FMUL.FTZ R150, R148, R149 ;  /* 0x0000009594966220 */ /* 0x000fe20000410000 */
[----:B------:R-:W-:Y:S01]  /*39d0*/  SEL R122, R125, R122, P2 ;  /* 0x0000007a7d7a7207 */ /* 0x000fe20001000000 */
[----:B------:R-:W-:Y:S01]  /*39e0*/  @P6 FFMA.FTZ R64, R130, R131, R64 ;  /* 0x0000008382406223 */ /* 0x000fe20000010040 */
[----:B------:R-:W-:Y:S01]  /*39f0*/  SEL R120, R219, R120, P2 ;  /* 0x00000078db787207 */ /* 0x000fe20001000000 */
[----:B------:R-:W-:Y:S01]  /*3a00*/  @P3 IMAD.WIDE.U32 R124, R124, R193, c[0x0][0x258] ;  /* 0x000096007c7c3625 */ /* 0x000fe200078e00c1 */
[----:B------:R-:W-:Y:S01]  /*3a10*/  SEL R123, R220, R123, P2 ;  /* 0x0000007bdc7b7207 */ /* 0x000fe20001000000 */
[----:B------:R-:W-:Y:S01]  /*3a20*/  @P6 HADD2.F32 R130, -RZ, R194.H1_H1 ;  /* 0x300000c2ff826230 */ /* 0x000fe20000004100 */
[----:B------:R-:W-:Y:S01]  /*3a30*/  @P6 F2FP.PACK_AB R128, RZ, R128 ;  /* 0x00000080ff80623e */ /* 0x000fe200000000ff */
[----:B------:R-:W-:Y:S01]  /*3a40*/  BSSY B0, `(.L_x_6748) ;  /* 0x0000026000007945 */ /* 0x000fe20003800000 */
[----:B------:R-:W-:Y:S01]  /*3a50*/  @P6 F2FP.PACK_AB R150, RZ, R150 ;  /* 0x00000096ff96623e */ /* 0x000fe200000000ff */
[----:B------:R0:W-:Y:S01]  /*3a60*/  @P3 STG.E.128 [R124.64], R120 ;  /* 0x000000787c003986 */ /* 0x0001e2000c101d04 */
[----:B------:R-:W-:Y:S01]  /*3a70*/  @P6 PRMT R153, R128, 0x7610, R153 ;  /* 0x0000761080996816 */ /* 0x000fe20000000099 */
[----:B------:R-:W-:Y:S01]  /*3a80*/  @P6 HADD2.F32 R128, -RZ, R190.H1_H1 ;  /* 0x300000beff806230 */ /* 0x000fe20000004100 */
        /* <DEDUP_REMOVED lines=9> */
[----:B------:R-:W-:Y:S01]  /*3b20*/  @P6 FFMA.FTZ R63, R202, R195, R63 ;  /* 0x000000c3ca3f6223 */ /* 0x000fe2000001003f */
[----:B0-----:R-:W-:Y:S01]  /*3b30*/  @P6 HADD2.F32 R124, -RZ, R190.H0_H0 ;  /* 0x200000beff7c6230 */ /* 0x001fe20000004100 */
[----:B------:R-:W-:Y:S01]  /*3b40*/  @P6 FFMA.FTZ R56, R204, R191, R56 ;  /* 0x000000bfcc386223 */ /* 0x000fe20000010038 */
[----:B------:R-:W-:Y:S01]  /*3b50*/  @P6 HADD2.F32 R125, -RZ, R194.H0_H0 ;  /* 0x200000c2ff7d6230 */ /* 0x000fe20000004100 */
        /* <DEDUP_REMOVED lines=20> */
.L_x_6749:
[----:B------:R-:W-:Y:S05]  /*3ca0*/  BSYNC B0 ;  /* 0x0000000000007941 */ /* 0x000fea0003800000 */
.L_x_6748:
[----:B------:R-:W-:Y:S02]  /*3cb0*/  IADD3 R2, R2, c[0x0][0x160], RZ ;  /* 0x0000580002027a10 */ /* 0x000fe40007ffe0ff */
[----:B------:R-:W-:Y:S02]  /*3cc0*/  LOP3.LUT P1, RZ, R24, 0xff, RZ, 0xc0, !PT ;  /* 0x000000ff18ff7812 */ /* 0x000fe4000782c0ff */
[----:B------:R-:W-:Y:S02]  /*3cd0*/  ISETP.GE.AND P0, PT, R2, c[0x0][0x164], PT ;  /* 0x0000590002007a0c */ /* 0x000fe40003f06270 */
[----:B------:R-:W-:-:S11]  /*3ce0*/  SEL R24, RZ, 0x1, P1 ;  /* 0x00000001ff187807 */ /* 0x000fd60000800000 */
[----:B0-----:R-:W-:Y:S01]  /*3cf0*/  @P0 CALL.REL.NOINC `(.L_x_6686) ;  /* 0x0000001000000944 */ /* 0x001fe20003c00000 */
[----:B------:R-:W-:Y:S05]  /*3d00*/  BRA `(.L_x_6750) ;  /* 0xffffcc1000007947 */ /* 0x000fea000383ffff */
.L_x_6686:
        /* <DEDUP_REMOVED lines=25> */
.L_x_6690:
[----:B------:R-:W-:Y:S01]  /*3ea0*/  HFMA2.MMA R165, -RZ, RZ, 0, 9.5367431640625e-07 ;  /* 0x00000010ffa57435 */ /* 0x000fe200000001ff */
[----:B------:R-:W-:Y:S01]  /*3eb0*/  MOV R130, R126 ;  /* 0x0000007e00827202 */ /* 0x000fe20000000f00 */
[----:B------:R-:W-:Y:S01]  /*3ec0*/  IMAD.MOV.U32 R167, RZ, RZ, -0x1 ;  /* 0xffffffffffa77424 */ /* 0x000fe200078e00ff */
[----:B------:R-:W-:-:S02]  /*3ed0*/  MOV R164, 0x1f ;  /* 0x0000001f00a47802 */ /* 0x000fc40000000f00 */
[----:B------:R-:W-:Y:S02]  /*3ee0*/  MOV R124, 0x3f00 ;  /* 0x00003f00007c7802 */ /* 0x000fe40000000f00 */
[----:B-----5:R-:W-:Y:S05]  /*3ef0*/  CALL.REL.NOINC `($__internal_127_$__cuda_sm70_shflsync_down_p) ;  /* 0x0000046000007944 */ /* 0x020fea0003c00000 */
[----:B-1----:R-:W-:Y:S01]  /*3f00*/  MOV R129, R130 ;  /* 0x0000008200817202 */ /* 0x002fe20000000f00 */
[----:B0-----:R-:W-:Y:S05]  /*3f10*/  BRA `(.L_x_6751) ;  /* 0xffffdad000007947 */ /* 0x001fea000383ffff */
.L_x_6691:
[----:B------:R-:W-:Y:S01]  /*3f20*/  HFMA2.MMA R165, -RZ, RZ, 0, 9.5367431640625e-07 ;  /* 0x00000010ffa57435 */ /* 0x000fe200000001ff */
[----:B------:R-:W-:Y:S01]  /*3f30*/  MOV R130, R127 ;  /* 0x0000007f00827202 */ /* 0x000fe20000000f00 */
[----:B------:R-:W-:Y:S01]  /*3f40*/  IMAD.MOV.U32 R167, RZ, RZ, -0x1 ;  /* 0xffffffffffa77424 */ /* 0x000fe200078e00ff */
[----:B------:R-:W-:Y:S02]  /*3f50*/  MOV R164, 0x1f ;  /* 0x0000001f00a47802 */ /* 0x000fe40000000f00 */
[----:B------:R-:W-:Y:S02]  /*3f60*/  MOV R124, 0x3f80 ;  /* 0x00003f80007c7802 */ /* 0x000fe40000000f00 */
[----:B01---5:R-:W-:Y:S05]  /*3f70*/  CALL.REL.NOINC `($__internal_127_$__cuda_sm70_shflsync_down_p) ;  /* 0x000003e000007944 */ /* 0x023fea0003c00000 */
[----:B------:R-:W-:Y:S01]  /*3f80*/  FADD.FTZ R129, R129, R126 ;  /* 0x0000007e81817221 */ /* 0x000fe20000010000 */
[----:B0-----:R-:W-:Y:S01]  /*3f90*/  HFMA2.MMA R165, -RZ, RZ, 0, 4.76837158203125e-07 ;  /* 0x00000008ffa57435 */ /* 0x001fe200000001ff */
[----:B-1----:R-:W-:Y:S01]  /*3fa0*/  FADD.FTZ R127, R127, R130 ;  /* 0x000000827f7f7221 */ /* 0x002fe20000010000 */
[----:B------:R-:W-:Y:S02]  /*3fb0*/  MOV R164, 0x1f ;  /* 0x0000001f00a47802 */ /* 0x000fe40000000f00 */
[----:B------:R-:W-:-:S02]  /*3fc0*/  MOV R167, 0xffffffff ;  /* 0xffffffff00a77802 */ /* 0x000fc40000000f00 */
[----:B------:R-:W-:Y:S02]  /*3fd0*/  MOV R130, R129 ;  /* 0x0000008100827202 */ /* 0x000fe40000000f00 */
[----:B------:R-:W-:Y:S02]  /*3fe0*/  MOV R124, 0x4000 ;  /* 0x00004000007c7802 */ /* 0x000fe40000000f00 */
[----:B------:R-:W-:Y:S05]  /*3ff0*/  CALL.REL.NOINC `($__internal_127_$__cuda_sm70_shflsync_down_p) ;  /* 0x0000036000007944 */ /* 0x000fea0003c00000 */
[----:B0-----:R-:W-:Y:S01]  /*4000*/  HFMA2.MMA R165, -RZ, RZ, 0, 4.76837158203125e-07 ;  /* 0x00000008ffa57435 */ /* 0x001fe200000001ff */
[----:B-1----:R-:W-:Y:S01]  /*4010*/  IMAD.MOV.U32 R126, RZ, RZ, R130 ;  /* 0x000000ffff7e7224 */ /* 0x002fe200078e0082 */
[----:B------:R-:W-:Y:S02]  /*4020*/  MOV R130, R127 ;  /* 0x0000007f00827202 */ /* 0x000fe40000000f00 */
[----:B------:R-:W-:Y:S02]  /*4030*/  MOV R164, 0x1f ;  /* 0x0000001f00a47802 */ /* 0x000fe40000000f00 */
[----:B------:R-:W-:Y:S02]  /*4040*/  MOV R167, 0xffffffff ;  /* 0xffffffff00a77802 */ /* 0x000fe40000000f00 */
[----:B------:R-:W-:-:S02]  /*4050*/  MOV R124, 0x4070 ;  /* 0x00004070007c7802 */ /* 0x000fc40000000f00 */
[----:B------:R-:W-:Y:S05]  /*4060*/  CALL.REL.NOINC `($__internal_127_$__cuda_sm70_shflsync_down_p) ;  /* 0x000002f000007944 */ /* 0x000fea0003c00000 */
[----:B------:R-:W-:Y:S01]  /*4070*/  FADD.FTZ R129, R126, R129 ;  /* 0x000000817e817221 */ /* 0x000fe20000010000 */
[----:B0-----:R-:W-:Y:S01]  /*4080*/  HFMA2.MMA R164, -RZ, RZ, 0, 1.847743988037109375e-06 ;  /* 0x0000001fffa47435 */ /* 0x001fe200000001ff */
[----:B-1----:R-:W-:Y:S01]  /*4090*/  FADD.FTZ R127, R127, R130 ;  /* 0x000000827f7f7221 */ /* 0x002fe20000010000 */
[----:B------:R-:W-:Y:S01]  /*40a0*/  MOV R167, 0xffffffff ;  /* 0xffffffff00a77802 */ /* 0x000fe20000000f00 */
[----:B------:R-:W-:Y:S01]  /*40b0*/  IMAD.MOV.U32 R165, RZ, RZ, 0x4 ;  /* 0x00000004ffa57424 */ /* 0x000fe200078e00ff */
[----:B------:R-:W-:-:S02]  /*40c0*/  MOV R130, R129 ;  /* 0x0000008100827202 */ /* 0x000fc40000000f00 */
[----:B------:R-:W-:Y:S02]  /*40d0*/  MOV R124, 0x40f0 ;  /* 0x000040f0007c7802 */ /* 0x000fe40000000f00 */
[----:B------:R-:W-:Y:S05]  /*40e0*/  CALL.REL.NOINC `($__internal_127_$__cuda_sm70_shflsync_down_p) ;  /* 0x0000027000007944 */ /* 0x000fea0003c00000 */
[----:B0-----:R-:W-:Y:S01]  /*40f0*/  HFMA2.MMA R165, -RZ, RZ, 0, 2.384185791015625e-07 ;  /* 0x00000004ffa57435 */ /* 0x001fe200000001ff */
[----:B-1----:R-:W-:Y:S01]  /*4100*/  MOV R126, R130 ;  /* 0x00000082007e7202 */ /* 0x002fe20000000f00 */
[----:B------:R-:W-:Y:S01]  /*4110*/  IMAD.MOV.U32 R130, RZ, RZ, R127 ;  /* 0x000000ffff827224 */ /* 0x000fe200078e007f */
[----:B------:R-:W-:Y:S02]  /*4120*/  MOV R164, 0x1f ;  /* 0x0000001f00a47802 */ /* 0x000fe40000000f00 */
[----:B------:R-:W-:Y:S02]  /*4130*/  MOV R167, 0xffffffff ;  /* 0xffffffff00a77802 */ /* 0x000fe40000000f00 */
[----:B------:R-:W-:Y:S02]  /*4140*/  MOV R124, 0x4160 ;  /* 0x00004160007c7802 */ /* 0x000fe40000000f00 */
[----:B------:R-:W-:Y:S05]  /*4150*/  CALL.REL.NOINC `($__internal_127_$__cuda_sm70_shflsync_down_p) ;  /* 0x0000020000007944 */ /* 0x000fea0003c00000 */
[----:B------:R-:W-:Y:S01]  /*4160*/  FADD.FTZ R129, R126, R129 ;  /* 0x000000817e817221 */ /* 0x000fe20000010000 */
[----:B0-----:R-:W-:Y:S01]  /*4170*/  HFMA2.MMA R165, -RZ, RZ, 0, 1.1920928955078125e-07 ;  /* 0x00000002ffa57435 */ /* 0x001fe200000001ff */
[----:B-1----:R-:W-:Y:S01]  /*4180*/  FADD.FTZ R131, R127, R130 ;  /* 0x000000827f837221 */ /* 0x002fe20000010000 */
[----:B------:R-:W-:Y:S01]  /*4190*/  MOV R164, 0x1f ;  /* 0x0000001f00a47802 */ /* 0x000fe20000000f00 */
[----:B------:R-:W-:Y:S01]  /*41a0*/  IMAD.MOV.U32 R167, RZ, RZ, -0x1 ;  /* 0xffffffffffa77424 */ /* 0x000fe200078e00ff */
[----:B------:R-:W-:-:S02]  /*41b0*/  MOV R130, R129 ;  /* 0x0000008100827202 */ /* 0x000fc40000000f00 */
[----:B------:R-:W-:Y:S02]  /*41c0*/  MOV R124, 0x41e0 ;  /* 0x000041e0007c7802 */ /* 0x000fe40000000f00 */
[----:B------:R-:W-:Y:S05]  /*41d0*/  CALL.REL.NOINC `($__internal_127_$__cuda_sm70_shflsync_down_p) ;  /* 0x0000018000007944 */ /* 0x000fea0003c00000 */
[----:B0-----:R-:W-:Y:S01]  /*41e0*/  HFMA2.MMA R165, -RZ, RZ, 0, 1.1920928955078125e-07 ;  /* 0x00000002ffa57435 */ /* 0x001fe200000001ff */
[----:B-1----:R-:W-:Y:S01]  /*41f0*/  MOV R126, R130 ;  /* 0x00000082007e7202 */ /* 0x002fe20000000f00 */
[----:B------:R-:W-:Y:S01]  /*4200*/  IMAD.MOV.U32 R167, RZ, RZ, -0x1 ;  /* 0xffffffffffa77424 */ /* 0x000fe200078e00ff */
[----:B------:R-:W-:Y:S02]  /*4210*/  MOV R130, R131 ;  /* 0x0000008300827202 */ /* 0x000fe40000000f00 */
[----:B------:R-:W-:Y:S02]  /*4220*/  MOV R164, 0x1f ;  /* 0x0000001f00a47802 */ /* 0x000fe40000000f00 */
[----:B------:R-:W-:Y:S02]  /*4230*/  MOV R124, 0x4250 ;  /* 0x00004250007c7802 */ /* 0x000fe40000000f00 */
[----:B------:R-:W-:Y:S05]  /*4240*/  CALL.REL.NOINC `($__internal_127_$__cuda_sm70_shflsync_down_p) ;  /* 0x0000011000007944 */ /* 0x000fea0003c00000 */
[----:B------:R-:W-:Y:S01]  /*4250*/  FADD.FTZ R127, R126, R129 ;  /* 0x000000817e7f7221 */ /* 0x000fe20000010000 */
[----:B0-----:R-:W-:Y:S01]  /*4260*/  HFMA2.MMA R165, -RZ, RZ, 0, 5.9604644775390625e-08 ;  /* 0x00000001ffa57435 */ /* 0x001fe200000001ff */
[----:B-1----:R-:W-:Y:S01]  /*4270*/  FADD.FTZ R131, R131, R130 ;  /* 0x0000008283837221 */ /* 0x002fe20000010000 */
[----:B------:R-:W-:-:S02]  /*4280*/  MOV R164, 0x1f ;  /* 0x0000001f00a47802 */ /* 0x000fc40000000f00 */
[----:B------:R-:W-:Y:S02]  /*4290*/  MOV R167, 0xffffffff ;  /* 0xffffffff00a77802 */ /* 0x000fe40000000f00 */
[----:B------:R-:W-:Y:S02]  /*42a0*/  MOV R130, R127 ;  /* 0x0000007f00827202 */ /* 0x000fe40000000f00 */
[----:B------:R-:W-:Y:S02]  /*42b0*/  MOV R124, 0x42d0 ;  /* 0x000042d0007c7802 */ /* 0x000fe40000000f00 */
[----:B------:R-:W-:Y:S05]  /*42c0*/  CALL.REL.NOINC `($__internal_127_$__cuda_sm70_shflsync_down_p) ;  /* 0x0000009000007944 */ /* 0x000fea0003c00000 */
[----:B0-----:R-:W-:Y:S01]  /*42d0*/  HFMA2.MMA R165, -RZ, RZ, 0, 5.9604644775390625e-08 ;  /* 0x00000001ffa57435 */ /* 0x001fe200000001ff */
[----:B-1----:R-:W-:Y:S01]  /*42e0*/  MOV R166, R130 ;  /* 0x0000008200a67202 */ /* 0x002fe20000000f00 */
[----:B------:R-:W-:Y:S01]  /*42f0*/  IMAD.MOV.U32 R130, RZ, RZ, R131 ;  /* 0x000000ffff827224 */ /* 0x000fe200078e0083 */
[----:B------:R-:W-:Y:S02]  /*4300*/  MOV R164, 0x1f ;  /* 0x0000001f00a47802 */ /* 0x000fe40000000f00 */
[----:B------:R-:W-:Y:S02]  /*4310*/  MOV R167, 0xffffffff ;  /* 0xffffffff00a77802 */ /* 0x000fe40000000f00 */
[----:B------:R-:W-:-:S02]  /*4320*/  MOV R124, 0x4340 ;  /* 0x00004340007c7802 */ /* 0x000fc40000000f00 */
[----:B------:R-:W-:Y:S05]  /*4330*/  CALL.REL.NOINC `($__internal_127_$__cuda_sm70_shflsync_down_p) ;  /* 0x0000002000007944 */ /* 0x000fea0003c00000 */
[----:B-1----:R-:W-:Y:S01]  /*4340*/  MOV R124, R130 ;  /* 0x00000082007c7202 */ /* 0x002fe20000000f00 */
[----:B0-----:R-:W-:Y:S05]  /*4350*/  BRA `(.L_x_6752) ;  /* 0xffffd7b000007947 */ /* 0x001fea000383ffff */
        .weak           $__internal_127_$__cuda_sm70_shflsync_down_p
        .type           $__internal_127_$__cuda_sm70_shflsync_down_p,@function
        .size           $__internal_127_$__cuda_sm70_shflsync_down_p,(.L_x_9871 - $__internal_127_$__cuda_sm70_shflsync_down_p)
$__internal_127_$__cuda_sm70_shflsync_down_p:
[----:B------:R-:W-:Y:S01]  /*4360*/  HFMA2.MMA R125, -RZ, RZ, 0, 0 ;  /* 0x00000000ff7d7435 */ /* 0x000fe200000001ff */
[----:B------:R-:W-:Y:S04]  /*4370*/  WARPSYNC R167 ;  /* 0x000000a700007348 */ /* 0x000fe80003800000 */
[----:B------:R0:W1:Y:S01]  /*4380*/  SHFL.DOWN PT, R130, R130, R165, R164 ;  /* 0x080000a582827389 */ /* 0x00006200000e00a4 */
[----:B------:R-:W-:Y:S05]  /*4390*/  RET.REL.NODEC R124 `(_ZN10layer_norm13ln_bwd_kernelINS_13Kernel_traitsI6__halfS2_fS2_fjLj2560ELj1ELj1ELj4ELj8ENS_18Kernel_traits_baseILj2560ES2_S2_fS2_fjLj128EEEEELb0ELb1ELb1ELb1EEEvNS_9BwdParamsE) ;  /* 0xffffbc607c007950 */ /* 0x000fea0003c3ffff */
.L_x_6753:
        /* <DEDUP_REMOVED lines=14> */
.L_x_9871:


//--------------------- .text._ZN10layer_norm13ln_bwd_kernelINS_13Kernel_traitsI6__halfS2_fS2_fjLj2560ELj1ELj1ELj4ELj8ENS_18Kernel_traits_baseILj2560ES2_S2_fS2_fjLj128EEEEELb1ELb0ELb0ELb0EEEvNS_9BwdParamsE --------------------------
	.section	.text._ZN10layer_norm13ln_bwd_kernelINS_13Kernel_traitsI6__halfS2_fS2_fjLj2560ELj1ELj1ELj4ELj8ENS_18Kernel_traits_baseILj2560ES2_S2_fS2_fjLj128EEEEELb1ELb0ELb0ELb0EEEvNS_9BwdParamsE,"ax",@progbits
	.sectioninfo	@"SHI_REGISTERS=154"
	.align	128
        .global         _ZN10layer_norm13ln_bwd_kernelINS_13Kernel_traitsI6__halfS2_fS2_fjLj2560ELj1ELj1ELj4ELj8ENS_18Kernel_traits_baseILj2560ES2_S2_fS2_fjLj128EEEEELb1ELb0ELb0ELb0EEEvNS_9BwdParamsE
        .type           _ZN10layer_norm13ln_bwd_kernelINS_13Kernel_traitsI6__halfS2_fS2_fjLj2560ELj1ELj1ELj4ELj8ENS_18Kernel_traits_baseILj2560ES2_S2_fS2_fjLj128EEEEELb1ELb0ELb0ELb0EEEvNS_9BwdParamsE,@function
        .size           _ZN10layer_norm13ln_bwd_kernelINS_13Kernel_traitsI6__halfS2_fS2_fjLj2560ELj1ELj1ELj4ELj8ENS_18Kernel_traits_baseILj2560ES2_S2_fS2_fjLj128EEEEELb1ELb0ELb0ELb0EEEvNS_9BwdParamsE,(.L_x_9872 - _ZN10layer_norm13ln_bwd_kernelINS_13Kernel_traitsI6__halfS2_fS2_fjLj2560ELj1ELj1ELj4ELj8ENS_18Kernel_traits_baseILj2560ES2_S2_fS2_fjLj128EEEEELb1ELb0ELb0ELb0EEEvNS_9BwdParamsE)
        .other          _ZN10layer_norm13ln_bwd_kernelINS_13Kernel_traitsI6__halfS2_fS2_fjLj2560ELj1ELj1ELj4ELj8ENS_18Kernel_traits_baseILj2560ES2_S2_fS2_fjLj128EEEEELb1ELb0ELb0ELb0EEEvNS_9BwdParamsE,@"STO_CUDA_ENTRY STV_DEFAULT"
_ZN10layer_norm13ln_bwd_kernelINS_13Kernel_traitsI6__halfS2_fS2_fjLj2560ELj1ELj1ELj4ELj8ENS_18Kernel_traits_baseILj2560ES2_S2_fS2_fjLj128EEEEELb1ELb0ELb0ELb0EEEvNS_9BwdParamsE:
.text._ZN10layer_norm13ln_bwd_kernelINS_13Kernel_traitsI6__halfS2_fS2_fjLj2560ELj1ELj1ELj4ELj8ENS_18Kernel_traits_baseILj2560ES2_S2_fS2_fjLj128EEEEELb1ELb0ELb0ELb0EEEvNS_9BwdParamsE:
        /* <DEDUP_REMOVED lines=59> */
[----:B------:R-:W-:Y:S01]  /*03b0*/  HFMA2.MMA R61, -RZ, RZ, 0, 0 ;  /* 0x00000000ff3d7435 */ /* 0x000fe200000001ff */
[----:B------:R-:W-:-:S02]  /*03c0*/  SHF.R.U64 R16, R10, 0x10, R11 ;  /* 0x000000100a107819 */ /* 0x000fc4000000120b */
[----:B------:R-:W-:Y:S01]  /*03d0*/  MOV R0, R11 ;  /* 0x0000000b00007202 */ /* 0x000fe20000000f00 */
[----:B------:R-:W-:Y:S01]  /*03e0*/  HADD2.F32 R17, -RZ, R17.H0_H0 ;  /* 0x20000011ff117230 */ /* 0x000fe20000004100 */
[----:B------:R-:W-:Y:S01]  /*03f0*/  SHF.R.U32.HI R2, RZ, 0x10, R11 ;  /* 0x00000010ff027819 */ /* 0x000fe2000001160b */
[----:B------:R-:W-:Y:S01]  /*0400*/  HADD2.F32 R16, -RZ, R16.H0_H0 ;  /* 0x20000010ff107230 */ /* 0x000fe20000004100 */
[----:B------:R-:W-:Y:S02]  /*0410*/  MOV R101, R4 ;  /* 0x0000000400657202 */ /* 0x000fe40000000f00 */
[--C-:B------:R-:W-:Y:S02]  /*0420*/  SHF.R.U64 R100, R4, 0x10, R5.reuse ;  /* 0x0000001004647819 */ /* 0x100fe40000001205 */
        /* <DEDUP_REMOVED lines=32> */
[----:B0-----:R-:W-:Y:S02]  /*0630*/  HADD2.F32 R10, -RZ, R10.H0_H0 ;  /* 0x2000000aff0a7230 */ /* 0x001fe40000004100 */
.L_x_6777:
        /* <DEDUP_REMOVED lines=20> */
[----:B------:R-:W-:Y:S01]  /*0780*/  MOV R123, R6 ;  /* 0x00000006007b7202 */ /* 0x000fe20000000f00 */
[----:B--2---:R-:W-:Y:S01]  /*0790*/  @P0 HADD2.F32 R7, -RZ, R92.H0_H0 ;  /* 0x2000005cff070230 */ /* 0x004fe20000004100 */
        /* <DEDUP_REMOVED lines=22> */
[----:B------:R-:W-:Y:S01]  /*0900*/  HADD2.F32 R88, -RZ, R105.H0_H0 ;  /* 0x20000069ff587230 */ /* 0x000fe20000004100 */
[C---:B------:R-:W-:Y:S01]  /*0910*/  FADD.FTZ R89, -R109.reuse, R89 ;  /* 0x000000596d597221 */ /* 0x040fe20000010100 */
[----:B-1----:R-:W-:Y:S01]  /*0920*/  HADD2.F32 R107, -RZ, R110.H0_H0 ;  /* 0x2000006eff6b7230 */ /* 0x002fe20000004100 */
[----:B------:R-:W-:Y:S01]  /*0930*/  FADD.FTZ R111, -R109, R90 ;  /* 0x0000005a6d6f7221 */ /* 0x000fe20000010100 */
[----:B------:R-:W-:Y:S01]  /*0940*/  HADD2.F32 R110, -RZ, R108.H0_H0 ;  /* 0x2000006cff6e7230 */ /* 0x000fe20000004100 */
        /* <DEDUP_REMOVED lines=27> */
.L_x_6756:
[----:B0-----:R-:W-:Y:S05]  /*0b00*/  BSYNC B0 ;  /* 0x0000000000007941 */ /* 0x001fea0003800000 */
.L_x_6755:
        /* <DEDUP_REMOVED lines=25> */
[----:B------:R-:W-:Y:S01]  /*0ca0*/  HADD2.F32 R88, -RZ, R113.H0_H0 ;  /* 0x20000071ff587230 */ /* 0x000fe20000004100 */
[----:B------:R-:W-:Y:S01]  /*0cb0*/  FADD.FTZ R117, -R119, R90 ;  /* 0x0000005a77757221 */ /* 0x000fe20000010100 */
[----:B-1----:R-:W-:Y:S01]  /*0cc0*/  HADD2.F32 R115, -RZ, R118.H0_H0 ;  /* 0x20000076ff737230 */ /* 0x002fe20000004100 */
[C---:B------:R-:W-:Y:S01]  /*0cd0*/  FMUL.FTZ R113, R8.reuse, R93 ;  /* 0x0000005d08717220 */ /* 0x040fe20000410000 */
[----:B------:R-:W-:Y:S01]  /*0ce0*/  HADD2.F32 R118, -RZ, R116.H0_H0 ;  /* 0x20000074ff767230 */ /* 0x000fe20000004100 */
[----:B------:R-:W-:-:S02]  /*0cf0*/  FMUL.FTZ R114, R8, R89 ;  /* 0x0000005908727220 */ /* 0x000fc40000410000 */
[-C--:B------:R-:W-:Y:S02]  /*0d00*/  FMUL.FTZ R116, R97, R88.reuse ;  /* 0x0000005861747220 */ /* 0x080fe40000410000 */
        /* <DEDUP_REMOVED lines=8> */
[----:B------:R-:W-:Y:S01]  /*0d90*/  HADD2.F32 R90, -RZ, R92.H0_H0 ;  /* 0x2000005cff5a7230 */ /* 0x000fe20000004100 */
        /* <DEDUP_REMOVED lines=14> */
.L_x_6758:
[----:B0-----:R-:W-:Y:S05]  /*0e80*/  BSYNC B0 ;  /* 0x0000000000007941 */ /* 0x001fea0003800000 */
.L_x_6757:
        /* <DEDUP_REMOVED lines=20> */
[----:B---3--:R-:W-:Y:S02]  /*0fd0*/  MOV R121, R92 ;  /* 0x0000005c00797202 */ /* 0x008fe40000000f00 */
[--C-:B------:R-:W-:Y:S02]  /*0fe0*/  SHF.R.U64 R128, R92, 0x10, R93.reuse ;  /* 0x000000105c807819 */ /* 0x100fe4000000125d */
[----:B------:R-:W-:Y:S02]  /*0ff0*/  MOV R122, R93 ;  /* 0x0000005d007a7202 */ /* 0x000fe40000000f00 */
[----:B------:R-:W-:Y:S01]  /*1000*/  SHF.R.U32.HI R92, RZ, 0x10, R93 ;  /* 0x00000010ff5c7819 */ /* 0x000fe2000001165d */
[----:B------:R-:W-:-:S02]  /*1010*/  FADD.FTZ R93, -R126, R88 ;  /* 0x000000587e5d7221 */ /* 0x000fc40000010100 */
[C---:B------:R-:W-:Y:S02]  /*1020*/  FADD.FTZ R127, -R126.reuse, R90 ;  /* 0x0000005a7e7f7221 */ /* 0x040fe40000010100 */
[----:B------:R-:W-:Y:S01]  /*1030*/  FADD.FTZ R91, -R126, R91 ;  /* 0x0000005b7e5b7221 */ /* 0x000fe20000010100 */
[----:B------:R-:W-:Y:S01]  /*1040*/  HADD2.F32 R126, -RZ, R121.H0_H0 ;  /* 0x20000079ff7e7230 */ /* 0x000fe20000004100 */
[C---:B------:R-:W-:Y:S01]  /*1050*/  FMUL.FTZ R121, R8.reuse, R93 ;  /* 0x0000005d08797220 */ /* 0x040fe20000410000 */
[----:B-1----:R-:W-:Y:S01]  /*1060*/  HADD2.F32 R125, -RZ, R128.H0_H0 ;  /* 0x20000080ff7d7230 */ /* 0x002fe20000004100 */
[----:B------:R-:W-:Y:S02]  /*1070*/  FMUL.FTZ R124, R8, R89 ;  /* 0x00000059087c7220 */ /* 0x000fe40000410000 */
[----:B------:R-:W-:Y:S02]  /*1080*/  FADD.FTZ R32, R32, R126 ;  /* 0x0000007e20207221 */ /* 0x000fe40000010000 */
[----:B------:R-:W-:-:S02]  /*1090*/  FFMA.FTZ R52, R121, R126, R52 ;  /* 0x0000007e79347223 */ /* 0x000fc40000010034 */
[----:B------:R-:W-:Y:S01]  /*10a0*/  FMUL.FTZ R126, R21, R126 ;  /* 0x0000007e157e7220 */ /* 0x000fe20000410000 */
        /* <DEDUP_REMOVED lines=21> */
.L_x_6760:
[----:B0-----:R-:W-:Y:S05]  /*1200*/  BSYNC B0 ;  /* 0x0000000000007941 */ /* 0x001fea0003800000 */
.L_x_6759:
        /* <DEDUP_REMOVED lines=26> */
[----:B-1----:R-:W-:Y:S01]  /*13b0*/  HADD2.F32 R133, -RZ, R134.H0_H0 ;  /* 0x20000086ff857230 */ /* 0x002fe20000004100 */
[----:B------:R-:W-:-:S02]  /*13c0*/  FADD.FTZ R135, -R136, R90 ;  /* 0x0000005a88877221 */ /* 0x000fc40000010100 */
[----:B------:R-:W-:Y:S01]  /*13d0*/  FADD.FTZ R91, -R136, R91 ;  /* 0x0000005b885b7221 */ /* 0x000fe20000010100 */
        /* <DEDUP_REMOVED lines=26> */
.L_x_6762:
[----:B0-----:R-:W-:Y:S05]  /*1580*/  BSYNC B0 ;  /* 0x0000000000007941 */ /* 0x001fea0003800000 */
.L_x_6761:
[----:B------:R-:W-:Y:S01]  /*1590*/  BSSY B0, `(.L_x_6763) ;  /* 0x0000036000007945 */ /* 0x000fe20003800000 */
[----:B------:R-:W-:Y:S05]  /*15a0*/  @!P5 BRA `(.L_x_6764) ;  /* 0x000003400000d947 */ /* 0x000fea0003800000 */
[----:B------:R-:W-:Y:S01]  /*15b0*/  HFMA2.MMA R92, -RZ, RZ, 0, 4.76837158203125e-07 ;  /* 0x00000008ff5c7435 */ /* 0x000fe200000001ff */
[----:B------:R-:W-:-:S04]  /*15c0*/  LEA R88, P0, R123, c[0x0][0x188], 0x4 ;  /* 0x000062007b587a11 */ /* 0x000fc800078020ff */
[----:B------:R-:W-:-:S05]  /*15d0*/  LEA.HI.X R89, R123, c[0x0][0x18c], RZ, 0x4, P0 ;  /* 0x000063007b597a11 */ /* 0x000fca00000f24ff */
[----:B------:R-:W-:Y:S01]  /*15e0*/  IMAD.WIDE.U32 R92, R123, R92, c[0x0][0x208] ;  /* 0x000082007b5c7625 */ /* 0x000fe200078e005c */
[----:B------:R-:W-:Y:S01]  /*15f0*/  ISETP.NE.U32.AND P0, PT, RZ, c[0x0][0x218], PT ;  /* 0x00008600ff007a0c */ /* 0x000fe20003f05070 */
[----:B------:R-:W2:Y:S04]  /*1600*/  LDG.E.128 R88, [R88.64] ;  /* 0x0000000458587981 */ /* 0x000ea8000c1e1d00 */
[----:B------:R-:W3:Y:S01]  /*1610*/  LDG.E.64 R92, [R92.64] ;  /* 0x000000045c5c7981 */ /* 0x000ee2000c1e1b00 */
[----:B------:R-:W-:-:S13]  /*1620*/  ISETP.NE.AND.EX P0, PT, RZ, c[0x0][0x21c], PT, P0 ;  /* 0x00008700ff007a0c */ /* 0x000fda0003f05300 */
        /* <DEDUP_REMOVED lines=8> */
[----:B---3--:R-:W-:Y:S02]  /*16b0*/  MOV R139, R92 ;  /* 0x0000005c008b7202 */ /* 0x008fe40000000f00 */
[--C-:B------:R-:W-:Y:S02]  /*16c0*/  SHF.R.U64 R141, R92, 0x10, R93.reuse ;  /* 0x000000105c8d7819 */ /* 0x100fe4000000125d */
[----:B------:R-:W-:Y:S02]  /*16d0*/  MOV R140, R93 ;  /* 0x0000005d008c7202 */ /* 0x000fe40000000f00 */
[----:B------:R-:W-:Y:S01]  /*16e0*/  SHF.R.U32.HI R92, RZ, 0x10, R93 ;  /* 0x00000010ff5c7819 */ /* 0x000fe2000001165d */
[C---:B--2---:R-:W-:Y:S01]  /*16f0*/  FADD.FTZ R93, -R148.reuse, R88 ;  /* 0x00000058945d7221 */ /* 0x044fe20000010100 */
[----:B------:R-:W-:Y:S01]  /*1700*/  HADD2.F32 R142, -RZ, R139.H0_H0 ;  /* 0x2000008bff8e7230 */ /* 0x000fe20000004100 */
[----:B------:R-:W-:-:S02]  /*1710*/  FADD.FTZ R89, -R148, R89 ;  /* 0x0000005994597221 */ /* 0x000fc40000010100 */
[----:B------:R-:W-:Y:S01]  /*1720*/  FMUL.FTZ R139, R8, R93 ;  /* 0x0000005d088b7220 */ /* 0x000fe20000410000 */
[----:B------:R-:W-:Y:S01]  /*1730*/  HADD2.F32 R141, -RZ, R141.H0_H0 ;  /* 0x2000008dff8d7230 */ /* 0x000fe20000004100 */
[----:B------:R-:W-:Y:S01]  /*1740*/  FADD.FTZ R143, -R148, R90 ;  /* 0x0000005a948f7221 */ /* 0x000fe20000010100 */
[----:B------:R-:W-:Y:S01]  /*1750*/  HADD2.F32 R144, -RZ, R140.H0_H0 ;  /* 0x2000008cff907230 */ /* 0x000fe20000004100 */
        /* <DEDUP_REMOVED lines=25> */
.L_x_6764:
[----:B0-----:R-:W-:Y:S05]  /*18f0*/  BSYNC B0 ;  /* 0x0000000000007941 */ /* 0x001fea0003800000 */
.L_x_6763:
[----:B------:R-:W-:Y:S02]  /*1900*/  LOP3.LUT P6, RZ, R9, 0xff, RZ, 0xc0, !PT ;  /* 0x000000ff09ff7812 */ /* 0x000fe400078cc0ff */
[----:B------:R-:W-:Y:S02]  /*1910*/  SHF.R.U32.HI R90, RZ, 0x5, R104 ;  /* 0x00000005ff5a7819 */ /* 0x000fe40000011668 */
[----:B------:R-:W-:Y:S02]  /*1920*/  LOP3.LUT P0, RZ, R104, 0x1f, RZ, 0xc0, !PT ;  /* 0x0000001f68ff7812 */ /* 0x000fe4000780c0ff */
[----:B-----5:R-:W-:-:S07]  /*1930*/  LOP3.LUT R148, R90, 0x7fffffc, RZ, 0xc0, !PT ;  /* 0x07fffffc5a947812 */ /* 0x020fce00078ec0ff */
[----:B------:R-:W-:Y:S01]  /*1940*/  @!P6 IADD3 R148, R148, 0x4, RZ ;  /* 0x000000049494e810 */ /* 0x000fe20007ffe0ff */
[----:B------:R-:W-:Y:S05]  /*1950*/  BRA.DIV ~URZ, `(.L_x_6765) ;  /* 0x000017427f007947 */ /* 0x000fea000b800000 */
[----:B------:R0:W1:Y:S02]  /*1960*/  SHFL.DOWN PT, R92, R147, 0x10, 0x1f ;  /* 0x0a001f00935c7f89 */ /* 0x00006400000e0000 */
.L_x_6778:
        /* <DEDUP_REMOVED lines=18> */
.L_x_6779:
        /* <DEDUP_REMOVED lines=47> */
[----:B------:R-:W0:Y:S01]  /*1d80*/  F2F.F16.F32 R93, R93 ;  /* 0x0000005d005d7304 */ /* 0x000e220000200800 */
        /* <DEDUP_REMOVED lines=8> */
[----:B------:R-:W1:Y:S01]  /*1e10*/  F2F.F16.F32 R148, R148 ;  /* 0x0000009400947304 */ /* 0x000e620000200800 */
[----:B------:R-:W-:Y:S01]  /*1e20*/  FMUL.FTZ R88, R88, c[0x0][0x1e8] ;  /* 0x00007a0058587a20 */ /* 0x000fe20000410000 */
[----:B------:R-:W-:-:S04]  /*1e30*/  ISETP.NE.U32.AND P0, PT, RZ, c[0x0][0x258], PT ;  /* 0x00009600ff007a0c */ /* 0x000fc80003f05070 */
[----:B------:R-:W-:Y:S01]  /*1e40*/  FSEL R122, R88, RZ, P6 ;  /* 0x000000ff587a7208 */ /* 0x000fe20003000000 */
[----:B0-----:R-:W-:Y:S01]  /*1e50*/  IMAD.WIDE.U32 R88, R93, 0x10000, RZ ;  /* 0x000100005d587825 */ /* 0x001fe200078e00ff */
[----:B------:R-:W0:Y:S01]  /*1e60*/  F2F.F16.F32 R147, R147 ;  /* 0x0000009300937304 */ /* 0x000e220000200800 */
[----:B------:R-:W-:-:S04]  /*1e70*/  ISETP.NE.AND.EX P0, PT, RZ, c[0x0][0x25c], PT, P0 ;  /* 0x00009700ff007a0c */ /* 0x000fc80003f05300 */
[----:B------:R-:W-:Y:S01]  /*1e80*/  SEL R84, R91, R84, P0 ;  /* 0x000000545b547207 */ /* 0x000fe20000000000 */
[----:B------:R-:W-:Y:S01]  /*1e90*/  HFMA2.MMA R91, -RZ, RZ, 0, 4.76837158203125e-07 ;  /* 0x00000008ff5b7435 */ /* 0x000fe200000001ff */
[----:B------:R-:W-:Y:S01]  /*1ea0*/  SEL R87, R92, R87, P0 ;  /* 0x000000575c577207 */ /* 0x000fe20000000000 */
[----:B------:R-:W2:Y:S01]  /*1eb0*/  F2F.F16.F32 R149, R122 ;  /* 0x0000007a00957304 */ /* 0x000ea20000200800 */
        /* <DEDUP_REMOVED lines=11> */
.L_x_6768:
[----:B------:R-:W-:Y:S05]  /*1f70*/  BSYNC B0 ;  /* 0x0000000000007941 */ /* 0x000fea0003800000 */
.L_x_6767:
        /* <DEDUP_REMOVED lines=26> */
[----:B------:R-:W0:Y:S01]  /*2120*/  F2F.F16.F32 R93, R93 ;  /* 0x0000005d005d7304 */ /* 0x000e220000200800 */
        /* <DEDUP_REMOVED lines=15> */
[----:B------:R-:W-:Y:S02]  /*2220*/  SEL R84, R91, R84, P0 ;  /* 0x000000545b547207 */ /* 0x000fe40000000000 */
[----:B------:R-:W-:Y:S01]  /*2230*/  SEL R85, R90, R85, P0 ;  /* 0x000000555a557207 */ /* 0x000fe20000000000 */
[----:B------:R-:W2:Y:S01]  /*2240*/  F2F.F16.F32 R149, R122 ;  /* 0x0000007a00957304 */ /* 0x000ea20000200800 */
        /* <DEDUP_REMOVED lines=12> */
.L_x_6770:
[----:B------:R-:W-:Y:S05]  /*2310*/  BSYNC B0 ;  /* 0x0000000000007941 */ /* 0x000fea0003800000 */
.L_x_6769:
        /* <DEDUP_REMOVED lines=57> */
.L_x_6772:
[----:B------:R-:W-:Y:S05]  /*26b0*/  BSYNC B0 ;  /* 0x0000000000007941 */ /* 0x000fea0003800000 */
.L_x_6771:
        /* <DEDUP_REMOVED lines=57> */
.L_x_6774:
[----:B------:R-:W-:Y:S05]  /*2a50*/  BSYNC B0 ;  /* 0x0000000000007941 */ /* 0x000fea0003800000 */
.L_x_6773:
        /* <DEDUP_REMOVED lines=31> */
[----:B------:R-:W0:Y:S01]  /*2c50*/  F2F.F16.F32 R88, R88 ;  /* 0x0000005800587304 */ /* 0x000e220000200800 */
[----:B------:R-:W-:Y:S01]  /*2c60*/  FMUL.FTZ R7, R91, R7 ;  /* 0x000000075b077220 */ /* 0x000fe20000410000 */
[----:B------:R-:W-:-:S02]  /*2c70*/  LOP3.LUT P6, RZ, R0, 0xff, RZ, 0xc0, !PT ;  /* 0x000000ff00ff7812 */ /* 0x000fc400078cc0ff */
[----:B------:R-:W-:Y:S01]  /*2c80*/  FSEL R8, R8, RZ, P0 ;  /* 0x000000ff08087208 */ /* 0x000fe20000000000 */
[----:B------:R-:W-:Y:S01]  /*2c90*/  FMUL.FTZ R7, R7, c[0x0][0x1e8] ;  /* 0x00007a0007077a20 */ /* 0x000fe20000410000 */
[----:B------:R-:W-:Y:S02]  /*2ca0*/  ISETP.NE.U32.AND P0, PT, RZ, c[0x0][0x258], PT ;  /* 0x00009600ff007a0c */ /* 0x000fe40003f05070 */
[----:B------:R-:W1:Y:S02]  /*2cb0*/  F2F.F16.F32 R93, R93 ;  /* 0x0000005d005d7304 */ /* 0x000e640000200800 */
[----:B------:R-:W-:Y:S02]  /*2cc0*/  FSEL R7, R7, RZ, P6 ;  /* 0x000000ff07077208 */ /* 0x000fe40003000000 */
[----:B------:R-:W-:-:S04]  /*2cd0*/  ISETP.NE.AND.EX P0, PT, RZ, c[0x0][0x25c], PT, P0 ;  /* 0x00009700ff007a0c */ /* 0x000fc80003f05300 */
[----:B------:R-:W2:Y:S01]  /*2ce0*/  F2F.F16.F32 R8, R8 ;  /* 0x0000000800087304 */ /* 0x000ea20000200800 */
[----:B0-----:R-:W-:Y:S01]  /*2cf0*/  IMAD.WIDE.U32 R88, R88, 0x10000, RZ ;  /* 0x0001000058587825 */ /* 0x001fe200078e00ff */
[----:B------:R-:W-:Y:S02]  /*2d00*/  SEL R84, R91, R84, P0 ;  /* 0x000000545b547207 */ /* 0x000fe40000000000 */
[----:B------:R-:W-:Y:S02]  /*2d10*/  SEL R85, R90, R85, P0 ;  /* 0x000000555a557207 */ /* 0x000fe40000000000 */
[----:B------:R-:W-:Y:S02]  /*2d20*/  SEL R86, R95, R86, P0 ;  /* 0x000000565f567207 */ /* 0x000fe40000000000 */
[----:B------:R-:W0:Y:S01]  /*2d30*/  F2F.F16.F32 R7, R7 ;  /* 0x0000000700077304 */ /* 0x000e220000200800 */
        /* <DEDUP_REMOVED lines=10> */
.L_x_6776:
[----:B------:R-:W-:Y:S05]  /*2de0*/  BSYNC B0 ;  /* 0x0000000000007941 */ /* 0x000fea0003800000 */
.L_x_6775:
[----:B------:R-:W-:Y:S02]  /*2df0*/  IADD3 R103, R103, c[0x0][0x160], RZ ;  /* 0x0000580067677a10 */ /* 0x000fe40007ffe0ff */
[----:B------:R-:W-:Y:S02]  /*2e00*/  LOP3.LUT P6, RZ, R9, 0xff, RZ, 0xc0, !PT ;  /* 0x000000ff09ff7812 */ /* 0x000fe400078cc0ff */
[----:B------:R-:W-:Y:S02]  /*2e10*/  ISETP.GE.AND P0, PT, R103, c[0x0][0x164], PT ;  /* 0x0000590067007a0c */ /* 0x000fe40003f06270 */
[----:B------:R-:W-:-:S11]  /*2e20*/  SEL R9, RZ, 0x1, P6 ;  /* 0x00000001ff097807 */ /* 0x000fd60003000000 */
[----:B01----:R-:W-:Y:S01]  /*2e30*/  @P0 CALL.REL.NOINC `(.L_x_6754) ;  /* 0x0000001000000944 */ /* 0x003fe20003c00000 */
[----:B------:R-:W-:Y:S05]  /*2e40*/  BRA `(.L_x_6777) ;  /* 0xffffd7f000007947 */ /* 0x000fea000383ffff */
.L_x_6754:
        /* <DEDUP_REMOVED lines=37> */
.L_x_6765:
[----:B------:R-:W-:Y:S01]  /*30a0*/  HFMA2.MMA R123, -RZ, RZ, 0, 9.5367431640625e-07 ;  /* 0x00000010ff7b7435 */ /* 0x000fe200000001ff */
[----:B------:R-:W-:Y:S02]  /*30b0*/  MOV R94, R147 ;  /* 0x00000093005e7202 */ /* 0x000fe40000000f00 */
[----:B------:R-:W-:Y:S02]  /*30c0*/  MOV R150, 0x1f ;  /* 0x0000001f00967802 */ /* 0x000fe40000000f00 */
[----:B------:R-:W-:-:S02]  /*30d0*/  MOV R151, 0xffffffff ;  /* 0xffffffff00977802 */ /* 0x000fc40000000f00 */
[----:B------:R-:W-:Y:S02]  /*30e0*/  MOV R88, 0x3100 ;  /* 0x0000310000587802 */ /* 0x000fe40000000f00 */
[----:B------:R-:W-:Y:S05]  /*30f0*/  CALL.REL.NOINC `($__internal_128_$__cuda_sm70_shflsync_down_p) ;  /* 0x0000046000007944 */ /* 0x000fea0003c00000 */
[----:B-1----:R-:W-:Y:S01]  /*3100*/  MOV R92, R94 ;  /* 0x0000005e005c7202 */ /* 0x002fe20000000f00 */
[----:B0-----:R-:W-:Y:S05]  /*3110*/  BRA `(.L_x_6778) ;  /* 0xffffe85000007947 */ /* 0x001fea000383ffff */
.L_x_6766:
[----:B------:R-:W-:Y:S01]  /*3120*/  HFMA2.MMA R123, -RZ, RZ, 0, 9.5367431640625e-07 ;  /* 0x00000010ff7b7435 */ /* 0x000fe200000001ff */
[----:B------:R-:W-:Y:S02]  /*3130*/  MOV R94, R149 ;  /* 0x00000095005e7202 */ /* 0x000fe40000000f00 */
[----:B------:R-:W-:Y:S02]  /*3140*/  MOV R150, 0x1f ;  /* 0x0000001f00967802 */ /* 0x000fe40000000f00 */
[----:B------:R-:W-:Y:S02]  /*3150*/  MOV R151, 0xffffffff ;  /* 0xffffffff00977802 */ /* 0x000fe40000000f00 */
[----:B------:R-:W-:Y:S02]  /*3160*/  MOV R88, 0x3180 ;  /* 0x0000318000587802 */ /* 0x000fe40000000f00 */
[----:B01----:R-:W-:Y:S05]  /*3170*/  CALL.REL.NOINC `($__internal_128_$__cuda_sm70_shflsync_down_p) ;  /* 0x000003e000007944 */ /* 0x003fea0003c00000 */
[----:B------:R-:W-:Y:S01]  /*3180*/  FADD.FTZ R92, R92, R147 ;  /* 0x000000935c5c7221 */ /* 0x000fe20000010000 */
[----:B0-----:R-:W-:Y:S01]  /*3190*/  HFMA2.MMA R123, -RZ, RZ, 0, 4.76837158203125e-07 ;  /* 0x00000008ff7b7435 */ /* 0x001fe200000001ff */
[----:B-1----:R-:W-:Y:S01]  /*31a0*/  FADD.FTZ R149, R149, R94 ;  /* 0x0000005e95957221 */ /* 0x002fe20000010000 */
[----:B------:R-:W-:-:S02]  /*31b0*/  MOV R150, 0x1f ;  /* 0x0000001f00967802 */ /* 0x000fc40000000f00 */
[----:B------:R-:W-:Y:S02]  /*31c0*/  MOV R151, 0xffffffff ;  /* 0xffffffff00977802 */ /* 0x000fe40000000f00 */
[----:B------:R-:W-:Y:S02]  /*31d0*/  MOV R94, R92 ;  /* 0x0000005c005e7202 */ /* 0x000fe40000000f00 */
[----:B------:R-:W-:Y:S02]  /*31e0*/  MOV R88, 0x3200 ;  /* 0x0000320000587802 */ /* 0x000fe40000000f00 */
[----:B------:R-:W-:Y:S05]  /*31f0*/  CALL.REL.NOINC `($__internal_128_$__cuda_sm70_shflsync_down_p) ;  /* 0x0000036000007944 */ /* 0x000fea0003c00000 */
[----:B0-----:R-:W-:Y:S01]  /*3200*/  HFMA2.MMA R123, -RZ, RZ, 0, 4.76837158203125e-07 ;  /* 0x00000008ff7b7435 */ /* 0x001fe200000001ff */
[----:B-1----:R-:W-:Y:S02]  /*3210*/  MOV R91, R94 ;  /* 0x0000005e005b7202 */ /* 0x002fe40000000f00 */
[----:B------:R-:W-:Y:S02]  /*3220*/  MOV R94, R149 ;  /* 0x00000095005e7202 */ /* 0x000fe40000000f00 */
[----:B------:R-:W-:Y:S02]  /*3230*/  MOV R150, 0x1f ;  /* 0x0000001f00967802 */ /* 0x000fe40000000f00 */
[----:B------:R-:W-:-:S02]  /*3240*/  MOV R151, 0xffffffff ;  /* 0xffffffff00977802 */ /* 0x000fc40000000f00 */
[----:B------:R-:W-:Y:S02]  /*3250*/  MOV R88, 0x3270 ;  /* 0x0000327000587802 */ /* 0x000fe40000000f00 */
[----:B------:R-:W-:Y:S05]  /*3260*/  CALL.REL.NOINC `($__internal_128_$__cuda_sm70_shflsync_down_p) ;  /* 0x000002f000007944 */ /* 0x000fea0003c00000 */
[----:B------:R-:W-:Y:S01]  /*3270*/  FADD.FTZ R92, R91, R92 ;  /* 0x0000005c5b5c7221 */ /* 0x000fe20000010000 */
[----:B0-----:R-:W-:Y:S01]  /*3280*/  HFMA2.MMA R123, -RZ, RZ, 0, 2.384185791015625e-07 ;  /* 0x00000004ff7b7435 */ /* 0x001fe200000001ff */
[----:B-1----:R-:W-:Y:S01]  /*3290*/  FADD.FTZ R149, R149, R94 ;  /* 0x0000005e95957221 */ /* 0x002fe20000010000 */
[----:B------:R-:W-:Y:S02]  /*32a0*/  MOV R150, 0x1f ;  /* 0x0000001f00967802 */ /* 0x000fe40000000f00 */
[----:B------:R-:W-:Y:S02]  /*32b0*/  MOV R151, 0xffffffff ;  /* 0xffffffff00977802 */ /* 0x000fe40000000f00 */
[----:B------:R-:W-:Y:S02]  /*32c0*/  MOV R94, R92 ;  /* 0x0000005c005e7202 */ /* 0x000fe40000000f00 */
[----:B------:R-:W-:Y:S02]  /*32d0*/  MOV R88, 0x32f0 ;  /* 0x000032f000587802 */ /* 0x000fe40000000f00 */
[----:B------:R-:W-:Y:S05]  /*32e0*/  CALL.REL.NOINC `($__internal_128_$__cuda_sm70_shflsync_down_p) ;  /* 0x0000027000007944 */ /* 0x000fea0003c00000 */
[----:B0-----:R-:W-:Y:S01]  /*32f0*/  HFMA2.MMA R123, -RZ, RZ, 0, 2.384185791015625e-07 ;  /* 0x00000004ff7b7435 */ /* 0x001fe200000001ff */
[----:B-1----:R-:W-:-:S02]  /*3300*/  MOV R91, R94 ;  /* 0x0000005e005b7202 */ /* 0x002fc40000000f00 */
[----:B------:R-:W-:Y:S02]  /*3310*/  MOV R94, R149 ;  /* 0x00000095005e7202 */ /* 0x000fe40000000f00 */
[----:B------:R-:W-:Y:S02]  /*3320*/  MOV R150, 0x1f ;  /* 0x0000001f00967802 */ /* 0x000fe40000000f00 */
[----:B------:R-:W-:Y:S02]  /*3330*/  MOV R151, 0xffffffff ;  /* 0xffffffff00977802 */ /* 0x000fe40000000f00 */
[----:B------:R-:W-:Y:S02]  /*3340*/  MOV R88, 0x3360 ;  /* 0x0000336000587802 */ /* 0x000fe40000000f00 */
[----:B------:R-:W-:Y:S05]  /*3350*/  CALL.REL.NOINC `($__internal_128_$__cuda_sm70_shflsync_down_p) ;  /* 0x0000020000007944 */ /* 0x000fea0003c00000 */
[----:B------:R-:W-:Y:S01]  /*3360*/  FADD.FTZ R92, R91, R92 ;  /* 0x0000005c5b5c7221 */ /* 0x000fe20000010000 */
[----:B0-----:R-:W-:Y:S01]  /*3370*/  HFMA2.MMA R123, -RZ, RZ, 0, 1.1920928955078125e-07 ;  /* 0x00000002ff7b7435 */ /* 0x001fe200000001ff */
[----:B-1----:R-:W-:Y:S01]  /*3380*/  FADD.FTZ R95, R149, R94 ;  /* 0x0000005e955f7221 */ /* 0x002fe20000010000 */
[----:B------:R-:W-:Y:S02]  /*3390*/  MOV R150, 0x1f ;  /* 0x0000001f00967802 */ /* 0x000fe40000000f00 */
[----:B------:R-:W-:-:S02]  /*33a0*/  MOV R151, 0xffffffff ;  /* 0xffffffff00977802 */ /* 0x000fc40000000f00 */
[----:B------:R-:W-:Y:S02]  /*33b0*/  MOV R94, R92 ;  /* 0x0000005c005e7202 */ /* 0x000fe40000000f00 */
[----:B------:R-:W-:Y:S02]  /*33c0*/  MOV R88, 0x33e0 ;  /* 0x000033e000587802 */ /* 0x000fe40000000f00 */
[----:B------:R-:W-:Y:S05]  /*33d0*/  CALL.REL.NOINC `($__internal_128_$__cuda_sm70_shflsync_down_p) ;  /* 0x0000018000007944 */ /* 0x000fea0003c00000 */
[----:B0-----:R-:W-:Y:S01]  /*33e0*/  HFMA2.MMA R123, -RZ, RZ, 0, 1.1920928955078125e-07 ;  /* 0x00000002ff7b7435 */ /* 0x001fe200000001ff */
[----:B-1----:R-:W-:Y:S02]  /*33f0*/  MOV R91, R94 ;  /* 0x0000005e005b7202 */ /* 0x002fe40000000f00 */
[----:B------:R-:W-:Y:S02]  /*3400*/  MOV R94, R95 ;  /* 0x0000005f005e7202 */ /* 0x000fe40000000f00 */
[----:B------:R-:W-:Y:S02]  /*3410*/  MOV R150, 0x1f ;  /* 0x0000001f00967802 */ /* 0x000fe40000000f00 */
[----:B------:R-:W-:Y:S02]  /*3420*/  MOV R151, 0xffffffff ;  /* 0xffffffff00977802 */ /* 0x000fe40000000f00 */
[----:B------:R-:W-:-:S02]  /*3430*/  MOV R88, 0x3450 ;  /* 0x0000345000587802 */ /* 0x000fc40000000f00 */
[----:B------:R-:W-:Y:S05]  /*3440*/  CALL.REL.NOINC `($__internal_128_$__cuda_sm70_shflsync_down_p) ;  /* 0x0000011000007944 */ /* 0x000fea0003c00000 */
[----:B------:R-:W-:Y:S01]  /*3450*/  FADD.FTZ R93, R91, R92 ;  /* 0x0000005c5b5d7221 */ /* 0x000fe20000010000 */
[----:B0-----:R-:W-:Y:S01]  /*3460*/  HFMA2.MMA R123, -RZ, RZ, 0, 5.9604644775390625e-08 ;  /* 0x00000001ff7b7435 */ /* 0x001fe200000001ff */
[----:B-1----:R-:W-:Y:S01]  /*3470*/  FADD.FTZ R95, R95, R94 ;  /* 0x0000005e5f5f7221 */ /* 0x002fe20000010000 */
[----:B------:R-:W-:-:S02]  /*3480*/  MOV R150, 0x1f ;  /* 0x0000001f00967802 */ /* 0x000fc40000000f00 */
[----:B------:R-:W-:Y:S02]  /*3490*/  MOV R151, 0xffffffff ;  /* 0xffffffff00977802 */ /* 0x000fe40000000f00 */
[----:B------:R-:W-:Y:S02]  /*34a0*/  MOV R94, R93 ;  /* 0x0000005d005e7202 */ /* 0x000fe40000000f00 */
[----:B------:R-:W-:Y:S02]  /*34b0*/  MOV R88, 0x34d0 ;  /* 0x000034d000587802 */ /* 0x000fe40000000f00 */
[----:B------:R-:W-:Y:S05]  /*34c0*/  CALL.REL.NOINC `($__internal_128_$__cuda_sm70_shflsync_down_p) ;  /* 0x0000009000007944 */ /* 0x000fea0003c00000 */
[----:B0-----:R-:W-:Y:S01]  /*34d0*/  HFMA2.MMA R123, -RZ, RZ, 0, 5.9604644775390625e-08 ;  /* 0x00000001ff7b7435 */ /* 0x001fe200000001ff */
[----:B-1----:R-:W-:Y:S02]  /*34e0*/  MOV R122, R94 ;  /* 0x0000005e007a7202 */ /* 0x002fe40000000f00 */
[----:B------:R-:W-:Y:S02]  /*34f0*/  MOV R94, R95 ;  /* 0x0000005f005e7202 */ /* 0x000fe40000000f00 */
[----:B------:R-:W-:Y:S02]  /*3500*/  MOV R150, 0x1f ;  /* 0x0000001f00967802 */ /* 0x000fe40000000f00 */
[----:B------:R-:W-:-:S02]  /*3510*/  MOV R151, 0xffffffff ;  /* 0xffffffff00977802 */ /* 0x000fc40000000f00 */
[----:B------:R-:W-:Y:S02]  /*3520*/  MOV R88, 0x3540 ;  /* 0x0000354000587802 */ /* 0x000fe40000000f00 */
[----:B------:R-:W-:Y:S05]  /*3530*/  CALL.REL.NOINC `($__internal_128_$__cuda_sm70_shflsync_down_p) ;  /* 0x0000002000007944 */ /* 0x000fea0003c00000 */
[----:B-1----:R-:W-:Y:S01]  /*3540*/  MOV R88, R94 ;  /* 0x0000005e00587202 */ /* 0x002fe20000000f00 */
[----:B0-----:R-:W-:Y:S05]  /*3550*/  BRA `(.L_x_6779) ;  /* 0xffffe53000007947 */ /* 0x001fea000383ffff */
        .weak           $__internal_128_$__cuda_sm70_shflsync_down_p
        .type           $__internal_128_$__cuda_sm70_shflsync_down_p,@function
        .size           $__internal_128_$__cuda_sm70_shflsync_down_p,(.L_x_9872 - $__internal_128_$__cuda_sm70_shflsync_down_p)
$__internal_128_$__cuda_sm70_shflsync_down_p:
[----:B------:R-:W-:Y:S01]  /*3560*/  HFMA2.MMA R89, -RZ, RZ, 0, 0 ;  /* 0x00000000ff597435 */ /* 0x000fe200000001ff */
[----:B------:R-:W-:Y:S04]  /*3570*/  WARPSYNC R151 ;  /* 0x0000009700007348 */ /* 0x000fe80003800000 */
[----:B------:R0:W1:Y:S01]  /*3580*/  SHFL.DOWN PT, R94, R94, R123, R150 ;  /* 0x0800007b5e5e7389 */ /* 0x00006200000e0096 */
[----:B------:R-:W-:Y:S05]  /*3590*/  RET.REL.NODEC R88 `(_ZN10layer_norm13ln_bwd_kernelINS_13Kernel_traitsI6__halfS2_fS2_fjLj2560ELj1ELj1ELj4ELj8ENS_18Kernel_traits_baseILj2560ES2_S2_fS2_fjLj128EEEEELb1ELb0ELb0ELb0EEEvNS_9BwdParamsE) ;  /* 0xffffca6058007950 */ /* 0x000fea0003c3ffff */
.L_x_6780:
        /* <DEDUP_REMOVED lines=14> */
.L_x_9872:


//--------------------- .text._ZN10layer_norm13ln_bwd_kernelINS_13Kernel_traitsI6__halfS2_fS2_fjLj2560ELj1ELj1ELj4ELj8ENS_18Kernel_traits_baseILj2560ES2_S2_fS2_fjLj128EEEEELb1ELb0ELb0ELb1EEEvNS_9BwdParamsE --------------------------
	.section	.text._ZN10layer_norm13ln_bwd_kernelINS_13Kernel_traitsI6__halfS2_fS2_fjLj2560ELj1ELj1ELj4ELj8ENS_18Kernel_traits_baseILj2560ES2_S2_fS2_fjLj128EEEEELb1ELb0ELb0ELb1EEEvNS_9BwdParamsE,"ax",@progbits
	.sectioninfo	@"SHI_REGISTERS=156"
	.align	128
        .global         _ZN10layer_norm13ln_bwd_kernelINS_13Kernel_traitsI6__halfS2_fS2_fjLj2560ELj1ELj1ELj4ELj8ENS_18Kernel_traits_baseILj2560ES2_S2_fS2_fjLj128EEEEELb1ELb0ELb0ELb1EEEvNS_9BwdParamsE
        .type           _ZN10layer_norm13ln_bwd_kernelINS_13Kernel_traitsI6__halfS2_fS2_fjLj2560ELj1ELj1ELj4ELj8ENS_18Kernel_traits_baseILj2560ES2_S2_fS2_fjLj128EEEEELb1ELb0ELb0ELb1EEEvNS_9BwdParamsE,@function
        .size           _ZN10layer_norm13ln_bwd_kernelINS_13Kernel_traitsI6__halfS2_fS2_fjLj2560ELj1ELj1ELj4ELj8ENS_18Kernel_traits_baseILj2560ES2_S2_fS2_fjLj128EEEEELb1ELb0ELb0ELb1EEEvNS_9BwdParamsE,(.L_x_9873 - _ZN10layer_norm13ln_bwd_kernelINS_13Kernel_traitsI6__halfS2_fS2_fjLj2560ELj1ELj1ELj4ELj8ENS_18Kernel_traits_baseILj2560ES2_S2_fS2_fjLj128EEEEELb1ELb0ELb0ELb1EEEvNS_9BwdParamsE)
        .other          _ZN10layer_norm13ln_bwd_kernelINS_13Kernel_traitsI6__halfS2_fS2_fjLj2560ELj1ELj1ELj4ELj8ENS_18Kernel_traits_baseILj2560ES2_S2_fS2_fjLj128EEEEELb1ELb0ELb0ELb1EEEvNS_9BwdParamsE,@"STO_CUDA_ENTRY STV_DEFAULT"
_ZN10layer_norm13ln_bwd_kernelINS_13Kernel_traitsI6__halfS2_fS2_fjLj2560ELj1ELj1ELj4ELj8ENS_18Kernel_traits_baseILj2560ES2_S2_fS2_fjLj128EEEEELb1ELb0ELb0ELb1EEEvNS_9BwdParamsE:
.text._ZN10layer_norm13ln_bwd_kernelINS_13Kernel_traitsI6__halfS2_fS2_fjLj2560ELj1ELj1ELj4ELj8ENS_18Kernel_traits_baseILj2560ES2_S2_fS2_fjLj128EEEEELb1ELb0ELb0ELb1EEEvNS_9BwdParamsE:
        /* <DEDUP_REMOVED lines=29> */
.L_x_6781:
        /* <DEDUP_REMOVED lines=63> */
.L_x_6786:
        /* <DEDUP_REMOVED lines=8> */
[----:B------:R-:W-:Y:S02]  /*0640*/  LEA.HI.SX32 R138, R57, R138, 0x1e ;  /* 0x0000008a398a7211 */ /* 0x000fe400078ff2ff */
[----:B------:R-:W-:Y:S01]  /*0650*/  MOV R96, 0x8 ;  /* 0x0000000800607802 */ /* 0x000fe20000000f00 */
[C---:B------:R-:W-:Y:S01]  /*0660*/  IMAD.WIDE R66, R85.reuse, R106, c[0x0][0x1a0] ;  /* 0x0000680055427625 */ /* 0x040fe200078e026a */
[----:B------:R-:W-:-:S02]  /*0670*/  @P0 LEA R62, P1, R85, c[0x0][0x1c0], 0x1 ;  /* 0x00007000553e0a11 */ /* 0x000fc400078208ff */
[C---:B------:R-:W-:Y:S01]  /*0680*/  IADD3 R139, R138.reuse, 0x80, RZ ;  /* 0x000000808a8b7810 */ /* 0x040fe20007ffe0ff */
[CC--:B------:R-:W-:Y:S01]  /*0690*/  IMAD.WIDE.U32 R104, R138.reuse, R96.reuse, c[0x0][0x208] ;  /* 0x000082008a687625 */ /* 0x0c0fe200078e0060 */
[----:B------:R-:W-:Y:S01]  /*06a0*/  @P0 LEA.HI.X R63, R85, c[0x0][0x1c4], R58, 0x1, P1 ;  /* 0x00007100553f0a11 */ /* 0x000fe200008f0c3a */
[----:B------:R0:W2:Y:S01]  /*06b0*/  LDG.E R141, [R66.64] ;  /* 0x00000004428d7981 */ /* 0x0000a2000c1e1900 */
[C---:B------:R-:W-:Y:S02]  /*06c0*/  LEA R56, P1, R138.reuse, c[0x0][0x188], 0x4 ;  /* 0x000062008a387a11 */ /* 0x040fe400078220ff */
[C---:B------:R-:W-:Y:S02]  /*06d0*/  IADD3 R137, R138.reuse, 0x100, RZ ;  /* 0x000001008a897810 */ /* 0x040fe40007ffe0ff */
[C---:B------:R-:W-:Y:S02]  /*06e0*/  IADD3 R134, R138.reuse, 0x180, RZ ;  /* 0x000001808a867810 */ /* 0x040fe40007ffe0ff */
[C---:B------:R-:W-:Y:S01]  /*06f0*/  IADD3 R135, R138.reuse, 0x200, RZ ;  /* 0x000002008a877810 */ /* 0x040fe20007ffe0ff */
[CC--:B------:R-:W-:Y:S01]  /*0700*/  IMAD.WIDE.U32 R102, R139.reuse, R96.reuse, c[0x0][0x208] ;  /* 0x000082008b667625 */ /* 0x0c0fe200078e0060 */
[----:B------:R-:W-:Y:S01]  /*0710*/  LEA.HI.X R57, R138, c[0x0][0x18c], RZ, 0x4, P1 ;  /* 0x000063008a397a11 */ /* 0x000fe200008f24ff */
[----:B------:R-:W3:Y:S01]  /*0720*/  LDG.E.64 R104, [R104.64] ;  /* 0x0000000468687981 */ /* 0x000ee2000c1e1b00 */
[----:B------:R-:W-:Y:S01]  /*0730*/  LEA R60, P1, R139, c[0x0][0x188], 0x4 ;  /* 0x000062008b3c7a11 */ /* 0x000fe200078220ff */
[----:B------:R-:W-:-:S02]  /*0740*/  IMAD.WIDE.U32 R100, R137, R96, c[0x0][0x208] ;  /* 0x0000820089647625 */ /* 0x000fc400078e0060 */
[----:B------:R1:W4:Y:S01]  /*0750*/  @P0 LDG.E.U16 R140, [R62.64] ;  /* 0x000000043e8c0981 */ /* 0x000322000c1e1500 */
[----:B------:R-:W-:Y:S02]  /*0760*/  LEA.HI.X R61, R139, c[0x0][0x18c], RZ, 0x4, P1 ;  /* 0x000063008b3d7a11 */ /* 0x000fe400008f24ff */
[C---:B------:R-:W-:Y:S01]  /*0770*/  LEA R64, P1, R137.reuse, c[0x0][0x188], 0x4 ;  /* 0x0000620089407a11 */ /* 0x040fe200078220ff */
[C---:B------:R-:W-:Y:S01]  /*0780*/  IMAD.WIDE.U32 R98, R134.reuse, R96, c[0x0][0x208] ;  /* 0x0000820086627625 */ /* 0x040fe200078e0060 */
[----:B------:R-:W4:Y:S02]  /*0790*/  LDG.E.128 R56, [R56.64] ;  /* 0x0000000438387981 */ /* 0x000f24000c1e1d00 */
[----:B------:R-:W-:Y:S02]  /*07a0*/  LEA.HI.X R65, R137, c[0x0][0x18c], RZ, 0x4, P1 ;  /* 0x0000630089417a11 */ /* 0x000fe400008f24ff */
[C---:B------:R-:W-:Y:S01]  /*07b0*/  LEA R68, P1, R134.reuse, c[0x0][0x188], 0x4 ;  /* 0x0000620086447a11 */ /* 0x040fe200078220ff */
[----:B------:R-:W-:Y:S01]  /*07c0*/  IMAD.WIDE R106, R85, R106, c[0x0][0x1a8] ;  /* 0x00006a00556a7625 */ /* 0x000fe200078e026a */
[----:B-1----:R-:W4:Y:S02]  /*07d0*/  LDG.E.128 R60, [R60.64] ;  /* 0x000000043c3c7981 */ /* 0x002f24000c1e1d00 */
[----:B------:R-:W-:-:S02]  /*07e0*/  LEA.HI.X R69, R134, c[0x0][0x18c], RZ, 0x4, P1 ;  /* 0x0000630086457a11 */ /* 0x000fc400008f24ff */
[C---:B------:R-:W-:Y:S01]  /*07f0*/  LEA R72, P1, R135.reuse, c[0x0][0x188], 0x4 ;  /* 0x0000620087487a11 */ /* 0x040fe200078220ff */
[C---:B------:R-:W-:Y:S01]  /*0800*/  IMAD.WIDE.U32 R96, R135.reuse, R96, c[0x0][0x208] ;  /* 0x0000820087607625 */ /* 0x040fe200078e0060 */
[----:B0-----:R-:W4:Y:S02]  /*0810*/  LDG.E.128 R64, [R64.64] ;  /* 0x0000000440407981 */ /* 0x001f24000c1e1d00 */
[----:B------:R-:W-:Y:S02]  /*0820*/  LEA.HI.X R73, R135, c[0x0][0x18c], RZ, 0x4, P1 ;  /* 0x0000630087497a11 */ /* 0x000fe400008f24ff */
[----:B------:R-:W4:Y:S04]  /*0830*/  LDG.E.64 R100, [R100.64] ;  /* 0x0000000464647981 */ /* 0x000f28000c1e1b00 */
[----:B------:R-:W4:Y:S04]  /*0840*/  LDG.E.128 R72, [R72.64] ;  /* 0x0000000448487981 */ /* 0x000f28000c1e1d00 */
[----:B------:R-:W4:Y:S04]  /*0850*/  LDG.E.64 R102, [R102.64] ;  /* 0x0000000466667981 */ /* 0x000f28000c1e1b00 */
[----:B------:R0:W4:Y:S04]  /*0860*/  LDG.E R142, [R106.64] ;  /* 0x000000046a8e7981 */ /* 0x000128000c1e1900 */
[----:B------:R-:W4:Y:S04]  /*0870*/  LDG.E.64 R98, [R98.64] ;  /* 0x0000000462627981 */ /* 0x000f28000c1e1b00 */
[----:B------:R-:W4:Y:S04]  /*0880*/  LDG.E.128 R68, [R68.64] ;  /* 0x0000000444447981 */ /* 0x000f28000c1e1d00 */
[----:B------:R-:W4:Y:S01]  /*0890*/  LDG.E.64 R96, [R96.64] ;  /* 0x0000000460607981 */ /* 0x000f22000c1e1b00 */
[----:B------:R-:W-:-:S02]  /*08a0*/  ISETP.NE.U32.AND P1, PT, RZ, c[0x0][0x218], PT ;  /* 0x00008600ff007a0c */ /* 0x000fc40003f25070 */
        /* <DEDUP_REMOVED lines=20> */
[----:B------:R-:W-:Y:S01]  /*09f0*/  @P1 LEA R116, P3, R137, c[0x0][0x218], 0x4 ;  /* 0x0000860089741a11 */ /* 0x000fe200078620ff */
[----:B------:R0:W5:Y:S01]  /*0a00*/  LDG.E R108, [R108.64] ;  /* 0x000000046c6c7981 */ /* 0x000162000c1e1900 */
[----:B-1----:R-:W-:Y:S02]  /*0a10*/  @P1 LEA R114, P4, R134, c[0x0][0x218], 0x4 ;  /* 0x0000860086721a11 */ /* 0x002fe400078820ff */
        /* <DEDUP_REMOVED lines=10> */
[----:B0-----:R-:W-:-:S02]  /*0ac0*/  MOV R109, 0x3f800000 ;  /* 0x3f800000006d7802 */ /* 0x001fc40000000f00 */
[----:B--2---:R-:W-:Y:S02]  /*0ad0*/  FSEL R146, R141, RZ, !P1 ;  /* 0x000000ff8d927208 */ /* 0x004fe40004800000 */
[----:B---3--:R-:W-:Y:S02]  /*0ae0*/  MOV R106, R104 ;  /* 0x00000068006a7202 */ /* 0x008fe40000000f00 */
[--C-:B-1----:R-:W-:Y:S01]  /*0af0*/  SHF.R.U64 R118, R104, 0x10, R105.reuse ;  /* 0x0000001068767819 */ /* 0x102fe20000001269 */
[----:B----4-:R-:W-:Y:S01]  /*0b00*/  @P0 HADD2.F32 R109, -RZ, R140.H0_H0 ;  /* 0x2000008cff6d0230 */ /* 0x010fe20000004100 */
[----:B------:R-:W-:Y:S02]  /*0b10*/  MOV R140, R105 ;  /* 0x00000069008c7202 */ /* 0x000fe40000000f00 */
[----:B------:R-:W-:Y:S01]  /*0b20*/  SHF.R.U32.HI R116, RZ, 0x10, R105 ;  /* 0x00000010ff747819 */ /* 0x000fe20000011669 */
        /* <DEDUP_REMOVED lines=8> */
[----:B------:R-:W-:-:S02]  /*0bb0*/  MOV R114, R100 ;  /* 0x0000006400727202 */ /* 0x000fc40000000f00 */
[----:B------:R-:W-:Y:S01]  /*0bc0*/  SHF.R.U64 R60, R100, 0x10, R101 ;  /* 0x00000010643c7819 */ /* 0x000fe20000001265 */
[C---:B------:R-:W-:Y:S01]  /*0bd0*/  FADD.FTZ R65, -R146.reuse, R73 ;  /* 0x0000004992417221 */ /* 0x040fe20000010100 */
[----:B------:R-:W-:Y:S01]  /*0be0*/  MOV R62, R101 ;  /* 0x00000065003e7202 */ /* 0x000fe20000000f00 */
[C---:B------:R-:W-:Y:S01]  /*0bf0*/  FADD.FTZ R61, -R146.reuse, R75 ;  /* 0x0000004b923d7221 */ /* 0x040fe20000010100 */
[----:B------:R-:W-:Y:S01]  /*0c00*/  SHF.R.U32.HI R100, RZ, 0x10, R101 ;  /* 0x00000010ff647819 */ /* 0x000fe20000011665 */
[----:B------:R-:W-:Y:S01]  /*0c10*/  HADD2.F32 R73, -RZ, R106.H0_H0 ;  /* 0x2000006aff497230 */ /* 0x000fe20000004100 */
[----:B------:R-:W-:Y:S01]  /*0c20*/  MOV R104, R102 ;  /* 0x0000006600687202 */ /* 0x000fe20000000f00 */
[----:B------:R-:W-:Y:S01]  /*0c30*/  FADD.FTZ R145, -R146, R64 ;  /* 0x0000004092917221 */ /* 0x000fe20000010100 */
[----:B------:R-:W-:Y:S01]  /*0c40*/  SHF.R.U64 R56, R102, 0x10, R103 ;  /* 0x0000001066387819 */ /* 0x000fe20000001267 */
[C---:B------:R-:W-:Y:S01]  /*0c50*/  FADD.FTZ R111, -R146.reuse, R66 ;  /* 0x00000042926f7221 */ /* 0x040fe20000010100 */
[----:B------:R-:W-:Y:S01]  /*0c60*/  MOV R58, R103 ;  /* 0x00000067003a7202 */ /* 0x000fe20000000f00 */
[----:B------:R-:W-:Y:S01]  /*0c70*/  FADD.FTZ R101, -R146, R67 ;  /* 0x0000004392657221 */ /* 0x000fe20000010100 */
[----:B------:R-:W-:Y:S01]  /*0c80*/  SHF.R.U32.HI R102, RZ, 0x10, R103 ;  /* 0x00000010ff667819 */ /* 0x000fe20000011667 */
[----:B------:R-:W-:Y:S01]  /*0c90*/  FMUL.FTZ R75, R142, R153 ;  /* 0x000000998e4b7220 */ /* 0x000fe20000410000 */
[----:B------:R-:W-:Y:S01]  /*0ca0*/  SHF.R.U64 R67, R98, 0x10, R99 ;  /* 0x0000001062437819 */ /* 0x000fe20000001263 */
[C---:B------:R-:W-:Y:S01]  /*0cb0*/  FADD.FTZ R103, -R146.reuse, R63 ;  /* 0x0000003f92677221 */ /* 0x040fe20000010100 */
[----:B------:R-:W-:Y:S01]  /*0cc0*/  MOV R64, R99 ;  /* 0x0000006300407202 */ /* 0x000fe20000000f00 */
[C---:B------:R-:W-:Y:S01]  /*0cd0*/  FADD.FTZ R121, -R146.reuse, R72 ;  /* 0x0000004892797221 */ /* 0x040fe20000010100 */
[----:B------:R-:W-:Y:S01]  /*0ce0*/  SHF.R.U32.HI R66, RZ, 0x10, R99 ;  /* 0x00000010ff427819 */ /* 0x000fe20000011663 */
[----:B------:R-:W-:Y:S01]  /*0cf0*/  HADD2.F32 R140, -RZ, R140.H0_H0 ;  /* 0x2000008cff8c7230 */ /* 0x000fe20000004100 */
[C---:B------:R-:W-:Y:S01]  /*0d00*/  FADD.FTZ R119, -R146.reuse, R70 ;  /* 0x0000004692777221 */ /* 0x040fe20000010100 */
[----:B------:R-:W-:Y:S01]  /*0d10*/  MOV R99, R96 ;  /* 0x0000006000637202 */ /* 0x000fe20000000f00 */
[C---:B------:R-:W-:Y:S01]  /*0d20*/  FADD.FTZ R63, -R146.reuse, R71 ;  /* 0x00000047923f7221 */ /* 0x040fe20000010100 */
[----:B------:R-:W-:Y:S01]  /*0d30*/  HADD2.F32 R116, -RZ, R116.H0_H0 ;  /* 0x20000074ff747230 */ /* 0x000fe20000004100 */
[----:B------:R-:W-:Y:S01]  /*0d40*/  FADD.FTZ R59, -R146, R74 ;  /* 0x0000004a923b7221 */ /* 0x000fe20000010100 */
[----:B------:R-:W-:Y:S01]  /*0d50*/  MOV R120, R98 ;  /* 0x0000006200787202 */ /* 0x000fe20000000f00 */
[----:B------:R-:W-:Y:S01]  /*0d60*/  FMUL.FTZ R72, R142, R149 ;  /* 0x000000958e487220 */ /* 0x000fe20000410000 */
[----:B------:R-:W-:Y:S01]  /*0d70*/  SHF.R.U64 R96, R96, 0x10, R97 ;  /* 0x0000001060607819 */ /* 0x000fe20000001261 */
[----:B------:R-:W-:Y:S01]  /*0d80*/  HADD2.F32 R71, -RZ, R118.H0_H0 ;  /* 0x20000076ff477230 */ /* 0x000fe20000004100 */
[C---:B------:R-:W-:Y:S01]  /*0d90*/  FMUL.FTZ R74, R142.reuse, R151 ;  /* 0x000000978e4a7220 */ /* 0x040fe20000410000 */
[----:B------:R-:W-:Y:S01]  /*0da0*/  MOV R98, R97 ;  /* 0x0000006100627202 */ /* 0x000fe20000000f00 */
[----:B------:R-:W-:Y:S01]  /*0db0*/  FMUL.FTZ R70, R142, R147 ;  /* 0x000000938e467220 */ /* 0x000fe20000410000 */
[----:B------:R-:W-:Y:S01]  /*0dc0*/  HADD2.F32 R151, -RZ, R104.H0_H0 ;  /* 0x20000068ff977230 */ /* 0x000fe20000004100 */
[----:B------:R-:W-:Y:S01]  /*0dd0*/  FADD.FTZ R84, R73, R84 ;  /* 0x0000005449547221 */ /* 0x000fe20000010000 */
[----:B------:R-:W-:Y:S01]  /*0de0*/  HADD2.F32 R104, -RZ, R56.H0_H0 ;  /* 0x20000038ff687230 */ /* 0x000fe20000004100 */
[----:B------:R-:W-:-:S02]  /*0df0*/  FFMA.FTZ R136, R75, R73, R136 ;  /* 0x000000494b887223 */ /* 0x000fc40000010088 */
[----:B------:R-:W-:Y:S02]  /*0e00*/  FADD.FTZ R107, -R146, R69 ;  /* 0x00000045926b7221 */ /* 0x000fe40000010100 */
[----:B------:R-:W-:Y:S02]  /*0e10*/  FMUL.FTZ R73, R86, R73 ;  /* 0x0000004956497220 */ /* 0x000fe40000410000 */
[----:B------:R-:W-:Y:S02]  /*0e20*/  FADD.FTZ R117, -R146, R68 ;  /* 0x0000004492757221 */ /* 0x000fe40000010100 */
[----:B------:R-:W-:Y:S02]  /*0e30*/  FADD.FTZ R80, R140, R80 ;  /* 0x000000508c507221 */ /* 0x000fe40000010000 */
[-C--:B------:R-:W-:Y:S02]  /*0e40*/  FFMA.FTZ R81, R72, R140.reuse, R81 ;  /* 0x0000008c48517223 */ /* 0x080fe40000010051 */
[----:B------:R-:W-:Y:S01]  /*0e50*/  FMUL.FTZ R69, R87, R140 ;  /* 0x0000008c57457220 */ /* 0x000fe20000410000 */
[----:B------:R-:W-:Y:S01]  /*0e60*/  HADD2.F32 R140, -RZ, R60.H0_H0 ;  /* 0x2000003cff8c7230 */ /* 0x000fe20000004100 */
[----:B------:R-:W-:Y:S01]  /*0e70*/  FMUL.FTZ R113, R142, R113 ;  /* 0x000000718e717220 */ /* 0x000fe20000410000 */
        /* <DEDUP_REMOVED lines=8> */
[-C--:B------:R-:W-:Y:S01]  /*0f00*/  FFMA.FTZ R83, R74, R71.reuse, R83 ;  /* 0x000000474a537223 */ /* 0x080fe20000010053 */
[----:B------:R-:W-:Y:S01]  /*0f10*/  HADD2.F32 R118, -RZ, R102.H0_H0 ;  /* 0x20000066ff767230 */ /* 0x000fe20000004100 */
[----:B------:R-:W-:Y:S02]  /*0f20*/  FMUL.FTZ R71, R124, R71 ;  /* 0x000000477c477220 */ /* 0x000fe40000410000 */
[----:B------:R-:W-:Y:S02]  /*0f30*/  FADD.FTZ R96, RZ, R73 ;  /* 0x00000049ff607221 */ /* 0x000fe40000010000 */
[----:B------:R-:W-:-:S02]  /*0f40*/  FMUL.FTZ R99, R142, R105 ;  /* 0x000000698e637220 */ /* 0x000fc40000410000 */
[----:B------:R-:W-:Y:S02]  /*0f50*/  FADD.FTZ R17, R104, R17 ;  /* 0x0000001168117221 */ /* 0x000fe40000010000 */
[-C--:B------:R-:W-:Y:S02]  /*0f60*/  FFMA.FTZ R0, R113, R104.reuse, R0 ;  /* 0x0000006871007223 */ /* 0x080fe40000010000 */
[----:B------:R-:W-:Y:S02]  /*0f70*/  FMUL.FTZ R105, R126, R104 ;  /* 0x000000687e697220 */ /* 0x000fe40000410000 */
[----:B------:R-:W-:Y:S02]  /*0f80*/  FFMA.FTZ R98, R75, R73, RZ ;  /* 0x000000494b627223 */ /* 0x000fe400000100ff */
[----:B------:R-:W-:Y:S01]  /*0f90*/  FMUL.FTZ R104, R142, R103 ;  /* 0x000000678e687220 */ /* 0x000fe20000410000 */
[----:B------:R-:W-:Y:S01]  /*0fa0*/  HADD2.F32 R153, -RZ, R114.H0_H0 ;  /* 0x20000072ff997230 */ /* 0x000fe20000004100 */
[----:B------:R-:W-:Y:S01]  /*0fb0*/  FADD.FTZ R96, R96, R71 ;  /* 0x0000004760607221 */ /* 0x000fe20000010000 */
[----:B------:R-:W-:Y:S01]  /*0fc0*/  HADD2.F32 R114, -RZ, R100.H0_H0 ;  /* 0x20000064ff727230 */ /* 0x000fe20000004100 */
[----:B------:R-:W-:-:S02]  /*0fd0*/  FFMA.FTZ R98, R74, R71, R98 ;  /* 0x000000474a627223 */ /* 0x000fc40000010062 */
[----:B------:R-:W-:Y:S02]  /*0fe0*/  FADD.FTZ R19, R118, R19 ;  /* 0x0000001376137221 */ /* 0x000fe40000010000 */
[-C--:B------:R-:W-:Y:S02]  /*0ff0*/  FFMA.FTZ R3, R104, R118.reuse, R3 ;  /* 0x0000007668037223 */ /* 0x080fe40000010003 */
[----:B------:R-:W-:Y:S01]  /*1000*/  FMUL.FTZ R100, R127, R118 ;  /* 0x000000767f647220 */ /* 0x000fe20000410000 */
[----:B------:R-:W-:Y:S01]  /*1010*/  SHF.R.U32.HI R97, RZ, 0x10, R97 ;  /* 0x00000010ff617819 */ /* 0x000fe20000011661 */
[C---:B------:R-:W-:Y:S02]  /*1020*/  FMUL.FTZ R118, R142.reuse, R141 ;  /* 0x0000008d8e767220 */ /* 0x040fe40000410000 */
[----:B------:R-:W-:Y:S02]  /*1030*/  FMUL.FTZ R103, R142, R145 ;  /* 0x000000918e677220 */ /* 0x000fe40000410000 */
[----:B------:R-:W-:Y:S01]  /*1040*/  FADD.FTZ R141, R96, R69 ;  /* 0x00000045608d7221 */ /* 0x000fe20000010000 */
[----:B------:R-:W-:Y:S01]  /*1050*/  HADD2.F32 R146, -RZ, R62.H0_H0 ;  /* 0x2000003eff927230 */ /* 0x000fe20000004100 */
[----:B------:R-:W-:Y:S01]  /*1060*/  FFMA.FTZ R145, R72, R69, R98 ;  /* 0x0000004548917223 */ /* 0x000fe20000010062 */
[----:B------:R-:W-:Y:S01]  /*1070*/  HADD2.F32 R62, -RZ, R67.H0_H0 ;  /* 0x20000043ff3e7230 */ /* 0x000fe20000004100 */
[----:B------:R-:W-:Y:S01]  /*1080*/  FMUL.FTZ R106, R88, R151 ;  /* 0x00000097586a7220 */ /* 0x000fe20000410000 */
[----:B------:R-:W-:Y:S01]  /*1090*/  HADD2.F32 R56, -RZ, R97.H0_H0 ;  /* 0x20000061ff387230 */ /* 0x000fe20000004100 */
[----:B------:R-:W-:-:S02]  /*10a0*/  FMUL.FTZ R67, R142, R111 ;  /* 0x0000006f8e437220 */ /* 0x000fc40000410000 */
[----:B------:R-:W-:Y:S01]  /*10b0*/  FADD.FTZ R141, R141, R68 ;  /* 0x000000448d8d7221 */ /* 0x000fe20000010000 */
[----:B------:R-:W-:Y:S01]  /*10c0*/  HADD2.F32 R147, -RZ, R120.H0_H0 ;  /* 0x20000078ff937230 */ /* 0x000fe20000004100 */
[----:B------:R-:W-:Y:S02]  /*10d0*/  FMUL.FTZ R115, R142, R115 ;  /* 0x000000738e737220 */ /* 0x000fe40000410000 */
[----:B------:R-:W-:Y:S01]  /*10e0*/  FFMA.FTZ R145, R70, R68, R145 ;  /* 0x0000004446917223 */ /* 0x000fe20000010091 */
[----:B------:R-:W-:Y:S01]  /*10f0*/  HADD2.F32 R120, -RZ, R66.H0_H0 ;  /* 0x20000042ff787230 */ /* 0x000fe20000004100 */
        /* <DEDUP_REMOVED lines=36> */
[----:B------:R-:W-:Y:S01]  /*1340*/  FFMA.FTZ R140, R97, R96, R140 ;  /* 0x00000060618c7223 */ /* 0x000fe2000001008c */
[----:B------:R-:W-:Y:S01]  /*1350*/  HADD2.F32 R64, -RZ, R64.H0_H0 ;  /* 0x20000040ff407230 */ /* 0x000fe20000004100 */
        /* <DEDUP_REMOVED lines=28> */
[----:B------:R-:W-:Y:S01]  /*1520*/  SHF.R.U32.HI R57, RZ, 0x7, R77 ;  /* 0x00000007ff397819 */ /* 0x000fe2000001164d */
[----:B------:R-:W-:Y:S02]  /*1530*/  FADD.FTZ R76, R58, R76 ;  /* 0x0000004c3a4c7221 */ /* 0x000fe40000010000 */
[-C--:B------:R-:W-:Y:S02]  /*1540*/  FFMA.FTZ R16, R149, R58.reuse, R16 ;  /* 0x0000003a95107223 */ /* 0x080fe40000010010 */
[----:B------:R-:W-:Y:S02]  /*1550*/  FMUL.FTZ R145, R95, R58 ;  /* 0x0000003a5f917220 */ /* 0x000fe40000410000 */
[----:B------:R-:W-:-:S02]  /*1560*/  FADD.FTZ R60, R60, R121 ;  /* 0x000000793c3c7221 */ /* 0x000fc40000010000 */
[----:B------:R-:W-:Y:S01]  /*1570*/  FFMA.FTZ R58, R148, R121, R59 ;  /* 0x00000079943a7223 */ /* 0x000fe2000001003b */
[----:B------:R-:W-:Y:S01]  /*1580*/  LOP3.LUT P1, RZ, R123, 0xff, RZ, 0xc0, !PT ;  /* 0x000000ff7bff7812 */ /* 0x000fe2000782c0ff */
[----:B------:R-:W-:Y:S01]  /*1590*/  FMUL.FTZ R150, R142, R61 ;  /* 0x0000003d8e967220 */ /* 0x000fe20000410000 */
[----:B------:R-:W-:Y:S01]  /*15a0*/  SHF.L.U32 R57, R57, 0x2, RZ ;  /* 0x0000000239397819 */ /* 0x000fe200000006ff */
[----:B------:R-:W-:Y:S02]  /*15b0*/  FMUL.FTZ R141, R133, R56 ;  /* 0x00000038858d7220 */ /* 0x000fe40000410000 */
[----:B------:R-:W-:Y:S02]  /*15c0*/  FADD.FTZ R60, R60, R145 ;  /* 0x000000913c3c7221 */ /* 0x000fe40000010000 */
[----:B------:R-:W-:Y:S01]  /*15d0*/  FFMA.FTZ R58, R149, R145, R58 ;  /* 0x00000091953a7223 */ /* 0x000fe2000001003a */
[----:B------:R-:W-:Y:S01]  /*15e0*/  LOP3.LUT P0, RZ, R77, 0x1f, RZ, 0xc0, !PT ;  /* 0x0000001f4dff7812 */ /* 0x000fe2000780c0ff */
[----:B------:R-:W-:-:S02]  /*15f0*/  FADD.FTZ R18, R151, R18 ;  /* 0x0000001297127221 */ /* 0x000fc40000010000 */
[----:B------:R-:W-:Y:S01]  /*1600*/  FFMA.FTZ R2, R115, R151, R2 ;  /* 0x0000009773027223 */ /* 0x000fe20000010002 */
[----:B------:R-:W-:Y:S01]  /*1610*/  SEL R151, R122, R57, !P1 ;  /* 0x000000397a977207 */ /* 0x000fe20004800000 */
        /* <DEDUP_REMOVED lines=8> */
.L_x_6787:
        /* <DEDUP_REMOVED lines=18> */
.L_x_6788:
        /* <DEDUP_REMOVED lines=12> */
[----:B------:R-:W-:Y:S02]  /*1880*/  LOP3.LUT P0, RZ, R144, 0xff, RZ, 0xc0, !PT ;  /* 0x000000ff90ff7812 */ /* 0x000fe4000780c0ff */
[C---:B------:R-:W-:Y:S02]  /*1890*/  LOP3.LUT P5, RZ, R143.reuse, 0xff00, RZ, 0xc0, !PT ;  /* 0x0000ff008fff7812 */ /* 0x040fe400078ac0ff */
[----:B------:R-:W-:-:S02]  /*18a0*/  LOP3.LUT P3, RZ, R143, 0xff000000, RZ, 0xc0, !PT ;  /* 0xff0000008fff7812 */ /* 0x000fc4000786c0ff */
[----:B------:R-:W-:Y:S02]  /*18b0*/  LOP3.LUT P6, RZ, R144, 0xff00, RZ, 0xc0, !PT ;  /* 0x0000ff0090ff7812 */ /* 0x000fe400078cc0ff */
[----:B------:R-:W-:Y:S01]  /*18c0*/  IADD3 R85, R85, c[0x0][0x160], RZ ;  /* 0x0000580055557a10 */ /* 0x000fe20007ffe0ff */
        /* <DEDUP_REMOVED lines=18> */
[----:B------:R-:W-:Y:S02]  /*19f0*/  FFMA.FTZ R58, R113, R61, R56 ;  /* 0x0000003d713a7223 */ /* 0x000fe40000010038 */
[----:B------:R-:W-:Y:S02]  /*1a00*/  FMUL.FTZ R57, R142, R57 ;  /* 0x000000398e397220 */ /* 0x000fe40000410000 */
[----:B------:R-:W-:-:S02]  /*1a10*/  FADD.FTZ R115, R106, -R115 ;  /* 0x800000736a737221 */ /* 0x000fc40000010000 */
[----:B------:R-:W-:Y:S02]  /*1a20*/  FFMA.FTZ R59, R70, R61, R56 ;  /* 0x0000003d463b7223 */ /* 0x000fe40000010038 */
[----:B------:R-:W-:Y:S02]  /*1a30*/  @P1 FADD.FTZ R57, R32, R57 ;  /* 0x0000003920391221 */ /* 0x000fe40000010000 */
[----:B------:R-:W-:Y:S02]  /*1a40*/  FADD.FTZ R65, R105, -R58 ;  /* 0x8000003a69417221 */ /* 0x000fe40000010000 */
[----:B------:R-:W-:Y:S02]  /*1a50*/  FMUL.FTZ R105, R142, R115 ;  /* 0x000000738e697220 */ /* 0x000fe40000410000 */
[----:B------:R-:W-:Y:S02]  /*1a60*/  FADD.FTZ R63, R68, -R59 ;  /* 0x8000003b443f7221 */ /* 0x000fe40000010000 */
[----:B------:R-:W-:-:S02]  /*1a70*/  FFMA.FTZ R74, R74, R61, R56 ;  /* 0x0000003d4a4a7223 */ /* 0x000fc40000010038 */
[----:B------:R-:W-:Y:S02]  /*1a80*/  FFMA.FTZ R72, R72, R61, R56 ;  /* 0x0000003d48487223 */ /* 0x000fe40000010038 */
[----:B------:R-:W-:Y:S02]  /*1a90*/  FMUL.FTZ R59, R57, R109 ;  /* 0x0000006d393b7220 */ /* 0x000fe40000410000 */
[----:B------:R-:W-:Y:S02]  /*1aa0*/  @P1 FADD.FTZ R105, R36, R105 ;  /* 0x0000006924691221 */ /* 0x000fe40000010000 */
[----:B------:R-:W-:Y:S02]  /*1ab0*/  FADD.FTZ R71, R71, -R74 ;  /* 0x8000004a47477221 */ /* 0x000fe40000010000 */
[----:B------:R-:W-:Y:S02]  /*1ac0*/  FADD.FTZ R69, R69, -R72 ;  /* 0x8000004845457221 */ /* 0x000fe40000010000 */
[----:B------:R-:W-:-:S02]  /*1ad0*/  FMUL.FTZ R60, R59, c[0x0][0x1e8] ;  /* 0x00007a003b3c7a20 */ /* 0x000fc40000410000 */
[----:B------:R-:W-:Y:S02]  /*1ae0*/  FMUL.FTZ R106, R142, R65 ;  /* 0x000000418e6a7220 */ /* 0x000fe40000410000 */
[----:B------:R-:W-:Y:S02]  /*1af0*/  FMUL.FTZ R65, R105, R109 ;  /* 0x0000006d69417220 */ /* 0x000fe40000410000 */
[-CC-:B------:R-:W-:Y:S02]  /*1b00*/  FFMA.FTZ R103, R103, R61.reuse, R56.reuse ;  /* 0x0000003d67677223 */ /* 0x180fe40000010038 */
[--C-:B------:R-:W-:Y:S02]  /*1b10*/  FFMA.FTZ R118, R118, R61, R56.reuse ;  /* 0x0000003d76767223 */ /* 0x100fe40000010038 */
[C---:B------:R-:W-:Y:S02]  /*1b20*/  FMUL.FTZ R58, R142.reuse, R71 ;  /* 0x000000478e3a7220 */ /* 0x040fe40000410000 */
[----:B------:R-:W-:Y:S01]  /*1b30*/  FMUL.FTZ R59, R142, R69 ;  /* 0x000000458e3b7220 */ /* 0x000fe20000410000 */
[----:B------:R-:W-:Y:S01]  /*1b40*/  FSEL R69, R60, RZ, P4 ;  /* 0x000000ff3c457208 */ /* 0x000fe20002000000 */
[----:B------:R-:W-:Y:S01]  /*1b50*/  FFMA.FTZ R71, R104, R61, R56 ;  /* 0x0000003d68477223 */ /* 0x000fe20000010038 */
[----:B------:R-:W-:Y:S01]  /*1b60*/  LOP3.LUT P4, RZ, R144, 0xff0000, RZ, 0xc0, !PT ;  /* 0x00ff000090ff7812 */ /* 0x000fe2000788c0ff */
[----:B------:R-:W-:-:S02]  /*1b70*/  FMUL.FTZ R60, R142, R63 ;  /* 0x0000003f8e3c7220 */ /* 0x000fc40000410000 */
[----:B------:R-:W-:Y:S01]  /*1b80*/  FMUL.FTZ R65, R65, c[0x0][0x1e8] ;  /* 0x00007a0041417a20 */ /* 0x000fe20000410000 */
[----:B------:R-:W-:Y:S01]  /*1b90*/  F2F.F16.F32 R69, R69 ;  /* 0x0000004500457304 */ /* 0x000fe20000200800 */
[----:B------:R-:W-:Y:S02]  /*1ba0*/  FFMA.FTZ R99, R99, R61, R56 ;  /* 0x0000003d63637223 */ /* 0x000fe40000010038 */
[----:B------:R-:W-:Y:S01]  /*1bb0*/  FADD.FTZ R103, R116, -R103 ;  /* 0x8000006774677221 */ /* 0x000fe20000010000 */
[----:B------:R-:W-:Y:S01]  /*1bc0*/  FSEL R65, R65, RZ, P0 ;  /* 0x000000ff41417208 */ /* 0x000fe20000000000 */
[----:B------:R-:W-:Y:S01]  /*1bd0*/  FADD.FTZ R111, R111, -R118 ;  /* 0x800000766f6f7221 */ /* 0x000fe20000010000 */
[----:B------:R-:W-:Y:S01]  /*1be0*/  LOP3.LUT P0, RZ, R108, 0xff0000, RZ, 0xc0, !PT ;  /* 0x00ff00006cff7812 */ /* 0x000fe2000780c0ff */
[----:B------:R-:W-:Y:S02]  /*1bf0*/  @P1 FADD.FTZ R59, R34, R59 ;  /* 0x0000003b223b1221 */ /* 0x000fe40000010000 */
[----:B------:R-:W-:-:S02]  /*1c00*/  FADD.FTZ R71, R100, -R71 ;  /* 0x8000004764477221 */ /* 0x000fc40000010000 */
[----:B------:R-:W-:Y:S02]  /*1c10*/  @P1 FADD.FTZ R58, R33, R58 ;  /* 0x0000003a213a1221 */ /* 0x000fe40000010000 */
[----:B------:R-:W-:Y:S02]  /*1c20*/  @P1 FADD.FTZ R60, R35, R60 ;  /* 0x0000003c233c1221 */ /* 0x000fe40000010000 */
[----:B------:R-:W-:Y:S02]  /*1c30*/  FADD.FTZ R99, R102, -R99 ;  /* 0x8000006366637221 */ /* 0x000fe40000010000 */
[C---:B------:R-:W-:Y:S02]  /*1c40*/  FMUL.FTZ R103, R142.reuse, R103 ;  /* 0x000000678e677220 */ /* 0x040fe40000410000 */
[----:B------:R-:W-:Y:S02]  /*1c50*/  FMUL.FTZ R102, R142, R111 ;  /* 0x0000006f8e667220 */ /* 0x000fe40000410000 */
[----:B------:R-:W-:-:S02]  /*1c60*/  FMUL.FTZ R63, R59, R109 ;  /* 0x0000006d3b3f7220 */ /* 0x000fc40000410000 */
[-C--:B------:R-:W-:Y:S02]  /*1c70*/  FMUL.FTZ R62, R58, R109.reuse ;  /* 0x0000006d3a3e7220 */ /* 0x080fe40000410000 */
[----:B------:R-:W-:Y:S02]  /*1c80*/  FMUL.FTZ R64, R60, R109 ;  /* 0x0000006d3c407220 */ /* 0x000fe40000410000 */
[----:B------:R-:W-:Y:S02]  /*1c90*/  FMUL.FTZ R100, R142, R71 ;  /* 0x000000478e647220 */ /* 0x000fe40000410000 */
[----:B------:R-:W-:Y:S01]  /*1ca0*/  @P1 FADD.FTZ R103, R40, R103 ;  /* 0x0000006728671221 */ /* 0x000fe20000010000 */
[----:B------:R0:W-:Y:S01]  /*1cb0*/  F2F.F16.F32 R71, R65 ;  /* 0x0000004100477304 */ /* 0x0001e20000200800 */
[----:B------:R-:W-:Y:S02]  /*1cc0*/  @P1 FADD.FTZ R102, R41, R102 ;  /* 0x0000006629661221 */ /* 0x000fe40000010000 */
[----:B------:R-:W-:-:S02]  /*1cd0*/  @P1 FADD.FTZ R106, R37, R106 ;  /* 0x0000006a256a1221 */ /* 0x000fc40000010000 */
[----:B------:R-:W-:Y:S02]  /*1ce0*/  FMUL.FTZ R63, R63, c[0x0][0x1e8] ;  /* 0x00007a003f3f7a20 */ /* 0x000fe40000410000 */
[----:B------:R-:W-:Y:S02]  /*1cf0*/  FMUL.FTZ R62, R62, c[0x0][0x1e8] ;  /* 0x00007a003e3e7a20 */ /* 0x000fe40000410000 */
[--C-:B0-----:R-:W-:Y:S01]  /*1d00*/  FFMA.FTZ R65, R67, R61, R56.reuse ;  /* 0x0000003d43417223 */ /* 0x101fe20000010038 */
[----:B------:R-:W-:Y:S01]  /*1d10*/  FSEL R63, R63, RZ, P2 ;  /* 0x000000ff3f3f7208 */ /* 0x000fe20001000000 */
[----:B------:R-:W-:Y:S01]  /*1d20*/  FMUL.FTZ R64, R64, c[0x0][0x1e8] ;  /* 0x00007a0040407a20 */ /* 0x000fe20000410000 */
[----:B------:R-:W-:Y:S01]  /*1d30*/  FSEL R62, R62, RZ, P5 ;  /* 0x000000ff3e3e7208 */ /* 0x000fe20002800000 */
[-C--:B------:R-:W-:Y:S01]  /*1d40*/  FMUL.FTZ R72, R103, R109.reuse ;  /* 0x0000006d67487220 */ /* 0x080fe20000410000 */
[----:B------:R-:W-:Y:S01]  /*1d50*/  LOP3.LUT P2, RZ, R108, 0xff, RZ, 0xc0, !PT ;  /* 0x000000ff6cff7812 */ /* 0x000fe2000784c0ff */
[-C--:B------:R-:W-:Y:S01]  /*1d60*/  FMUL.FTZ R74, R102, R109.reuse ;  /* 0x0000006d664a7220 */ /* 0x080fe20000410000 */
[----:B------:R-:W-:Y:S01]  /*1d70*/  FSEL R68, R64, RZ, P3 ;  /* 0x000000ff40447208 */ /* 0x000fe20001800000 */
[----:B------:R-:W-:Y:S01]  /*1d80*/  FMUL.FTZ R70, R106, R109 ;  /* 0x0000006d6a467220 */ /* 0x000fe20000410000 */
[----:B------:R-:W-:Y:S01]  /*1d90*/  LOP3.LUT P3, RZ, R108, 0xff00, RZ, 0xc0, !PT ;  /* 0x0000ff006cff7812 */ /* 0x000fe2000786c0ff */
[----:B------:R-:W-:Y:S01]  /*1da0*/  FMUL.FTZ R113, R142, R99 ;  /* 0x000000638e717220 */ /* 0x000fe20000410000 */
[----:B------:R0:W-:Y:S01]  /*1db0*/  F2F.F16.F32 R64, R62 ;  /* 0x0000003e00407304 */ /* 0x0001e20000200800 */
[----:B------:R-:W-:Y:S01]  /*1dc0*/  FADD.FTZ R65, R66, -R65 ;  /* 0x8000004142417221 */ /* 0x000fe20000010000 */
[----:B------:R-:W-:Y:S01]  /*1dd0*/  LOP3.LUT P5, RZ, R144, 0xff000000, RZ, 0xc0, !PT ;  /* 0xff00000090ff7812 */ /* 0x000fe200078ac0ff */
[----:B------:R-:W-:-:S02]  /*1de0*/  FFMA.FTZ R97, R97, R61, R56 ;  /* 0x0000003d61617223 */ /* 0x000fc40000010038 */
[----:B------:R-:W-:Y:S02]  /*1df0*/  FMUL.FTZ R72, R72, c[0x0][0x1e8] ;  /* 0x00007a0048487a20 */ /* 0x000fe40000410000 */
[----:B------:R-:W-:Y:S01]  /*1e00*/  FMUL.FTZ R74, R74, c[0x0][0x1e8] ;  /* 0x00007a004a4a7a20 */ /* 0x000fe20000410000 */
[----:B------:R1:W-:Y:S01]  /*1e10*/  F2F.F16.F32 R73, R63 ;  /* 0x0000003f00497304 */ /* 0x0003e20000200800 */
[----:B------:R-:W-:Y:S01]  /*1e20*/  FMUL.FTZ R70, R70, c[0x0][0x1e8] ;  /* 0x00007a0046467a20 */ /* 0x000fe20000410000 */
[----:B------:R-:W-:Y:S01]  /*1e30*/  FSEL R75, R72, RZ, P2 ;  /* 0x000000ff484b7208 */ /* 0x000fe20001000000 */
[----:B------:R-:W-:Y:S01]  /*1e40*/  @P1 FADD.FTZ R113, R38, R113 ;  /* 0x0000007126711221 */ /* 0x000fe20000010000 */
[----:B------:R-:W-:Y:S01]  /*1e50*/  FSEL R72, R74, RZ, P3 ;  /* 0x000000ff4a487208 */ /* 0x000fe20001800000 */
[----:B------:R-:W-:Y:S01]  /*1e60*/  FMUL.FTZ R115, R142, R65 ;  /* 0x000000418e737220 */ /* 0x000fe20000410000 */
[----:B------:R-:W-:Y:S01]  /*1e70*/  FSEL R70, R70, RZ, P6 ;  /* 0x000000ff46467208 */ /* 0x000fe20003000000 */
[----:B------:R-:W-:Y:S01]  /*1e80*/  FADD.FTZ R97, R96, -R97 ;  /* 0x8000006160617221 */ /* 0x000fe20000010000 */
[----:B------:R-:W-:Y:S01]  /*1e90*/  LOP3.LUT P6, RZ, R108, 0xff000000, RZ, 0xc0, !PT ;  /* 0xff0000006cff7812 */ /* 0x000fe200078cc0ff */
[----:B------:R-:W-:Y:S01]  /*1ea0*/  @P1 FADD.FTZ R100, R39, R100 ;  /* 0x0000006427641221 */ /* 0x000fe20000010000 */
[C---:B------:R-:W-:Y:S01]  /*1eb0*/  LOP3.LUT P2, RZ, R110.reuse, 0xff0000, RZ, 0xc0, !PT ;  /* 0x00ff00006eff7812 */ /* 0x040fe2000784c0ff */
[----:B------:R-:W-:Y:S01]  /*1ec0*/  FFMA.FTZ R101, R101, R61, R56 ;  /* 0x0000003d65657223 */ /* 0x000fe20000010038 */
[----:B------:R-:W-:Y:S01]  /*1ed0*/  LOP3.LUT P3, RZ, R110, 0xff000000, RZ, 0xc0, !PT ;  /* 0xff0000006eff7812 */ /* 0x000fe2000786c0ff */
[----:B0-----:R-:W-:Y:S01]  /*1ee0*/  FMUL.FTZ R62, R113, R109 ;  /* 0x0000006d713e7220 */ /* 0x001fe20000410000 */
[----:B------:R-:W0:Y:S01]  /*1ef0*/  F2F.F16.F32 R68, R68 ;  /* 0x0000004400447304 */ /* 0x000e220000200800 */
[----:B------:R-:W-:-:S02]  /*1f00*/  @P1 FADD.FTZ R115, R42, R115 ;  /* 0x000000732a731221 */ /* 0x000fc40000010000 */
[--C-:B------:R-:W-:Y:S02]  /*1f10*/  FFMA.FTZ R74, R119, R61, R56.reuse ;  /* 0x0000003d774a7223 */ /* 0x100fe40000010038 */
[----:B------:R-:W-:Y:S02]  /*1f20*/  FMUL.FTZ R104, R142, R97 ;  /* 0x000000618e687220 */ /* 0x000fe40000410000 */
[----:B-1----:R-:W-:Y:S01]  /*1f30*/  FMUL.FTZ R63, R100, R109 ;  /* 0x0000006d643f7220 */ /* 0x002fe20000410000 */
[----:B------:R-:W-:Y:S01]  /*1f40*/  F2F.F16.F32 R70, R70 ;  /* 0x0000004600467304 */ /* 0x000fe20000200800 */
[-CC-:B------:R-:W-:Y:S02]  /*1f50*/  FFMA.FTZ R114, R114, R61.reuse, R56.reuse ;  /* 0x0000003d72727223 */ /* 0x180fe40000010038 */
[----:B------:R-:W-:Y:S02]  /*1f60*/  FADD.FTZ R101, R98, -R101 ;  /* 0x8000006562657221 */ /* 0x000fe40000010000 */
[----:B------:R-:W-:-:S02]  /*1f70*/  FFMA.FTZ R99, R146, R61, R56 ;  /* 0x0000003d92637223 */ /* 0x000fc40000010038 */
[-CC-:B------:R-:W-:Y:S01]  /*1f80*/  FFMA.FTZ R147, R147, R61.reuse, R56.reuse ;  /* 0x0000003d93937223 */ /* 0x180fe20000010038 */
[----:B------:R-:W-:Y:S01]  /*1f90*/  F2F.F16.F32 R72, R72 ;  /* 0x0000004800487304 */ /* 0x000fe20000200800 */
[-CC-:B------:R-:W-:Y:S01]  /*1fa0*/  FFMA.FTZ R148, R148, R61.reuse, R56.reuse ;  /* 0x0000003d94947223 */ /* 0x180fe20000010038 */
[----:B0-----:R-:W-:Y:S01]  /*1fb0*/  SHF.L.U32 R68, R68, 0x10, RZ ;  /* 0x0000001044447819 */ /* 0x001fe200000006ff */
[-CC-:B------:R-:W-:Y:S02]  /*1fc0*/  FFMA.FTZ R108, R149, R61.reuse, R56.reuse ;  /* 0x0000003d956c7223 */ /* 0x180fe40000010038 */
[----:B------:R-:W-:Y:S02]  /*1fd0*/  FFMA.FTZ R150, R150, R61, R56 ;  /* 0x0000003d96967223 */ /* 0x000fe40000010038 */
[----:B------:R-:W-:Y:S01]  /*1fe0*/  FMUL.FTZ R62, R62, c[0x0][0x1e8] ;  /* 0x00007a003e3e7a20 */ /* 0x000fe20000410000 */
[----:B------:R-:W-:Y:S01]  /*1ff0*/  F2F.F16.F32 R75, R75 ;  /* 0x0000004b004b7304 */ /* 0x000fe20000200800 */
[----:B------:R-:W-:-:S02]  /*2000*/  FMUL.FTZ R56, R115, R109 ;  /* 0x0000006d73387220 */ /* 0x000fc40000410000 */
[----:B------:R-:W-:Y:S01]  /*2010*/  FADD.FTZ R119, R117, -R74 ;  /* 0x8000004a75777221 */ /* 0x000fe20000010000 */
[----:B------:R-:W-:Y:S01]  /*2020*/  FSEL R62, R62, RZ, P4 ;  /* 0x000000ff3e3e7208 */ /* 0x000fe20002000000 */
[----:B------:R-:W-:Y:S01]  /*2030*/  @P1 FADD.FTZ R104, R43, R104 ;  /* 0x000000682b681221 */ /* 0x000fe20000010000 */
[----:B------:R-:W-:Y:S01]  /*2040*/  LOP3.LUT P4, RZ, R110, 0xff, RZ, 0xc0, !PT ;  /* 0x000000ff6eff7812 */ /* 0x000fe2000788c0ff */
[----:B------:R-:W-:Y:S01]  /*2050*/  FMUL.FTZ R63, R63, c[0x0][0x1e8] ;  /* 0x00007a003f3f7a20 */ /* 0x000fe20000410000 */
[----:B------:R0:W-:Y:S01]  /*2060*/  F2F.F16.F32 R67, R62 ;  /* 0x0000003e00437304 */ /* 0x0001e20000200800 */
[----:B------:R-:W-:Y:S02]  /*2070*/  FADD.FTZ R107, R107, -R114 ;  /* 0x800000726b6b7221 */ /* 0x000fe40000010000 */
[----:B------:R-:W-:Y:S01]  /*2080*/  FMUL.FTZ R117, R142, R101 ;  /* 0x000000658e757220 */ /* 0x000fe20000410000 */
[----:B------:R-:W-:Y:S01]  /*2090*/  FSEL R63, R63, RZ, P5 ;  /* 0x000000ff3f3f7208 */ /* 0x000fe20002800000 */
[----:B------:R-:W-:Y:S01]  /*20a0*/  FMUL.FTZ R56, R56, c[0x0][0x1e8] ;  /* 0x00007a0038387a20 */ /* 0x000fe20000410000 */
[----:B------:R-:W-:Y:S01]  /*20b0*/  LOP3.LUT P5, RZ, R110, 0xff00, RZ, 0xc0, !PT ;  /* 0x0000ff006eff7812 */ /* 0x000fe200078ac0ff */
[----:B------:R-:W-:Y:S01]  /*20c0*/  FMUL.FTZ R61, R104, R109 ;  /* 0x0000006d683d7220 */ /* 0x000fe20000410000 */
[----:B------:R1:W2:Y:S01]  /*20d0*/  F2F.F16.F32 R66, R63 ;  /* 0x0000003f00427304 */ /* 0x0002a20000200800 */
[----:B------:R-:W-:Y:S01]  /*20e0*/  @P1 FADD.FTZ R117, R44, R117 ;  /* 0x000000752c751221 */ /* 0x000fe20000010000 */
[----:B------:R-:W-:Y:S01]  /*20f0*/  FSEL R56, R56, RZ, P0 ;  /* 0x000000ff38387208 */ /* 0x000fe20000000000 */
[----:B------:R-:W-:Y:S01]  /*2100*/  FMUL.FTZ R114, R142, R107 ;  /* 0x0000006b8e727220 */ /* 0x000fe20000410000 */
[----:B------:R-:W-:Y:S01]  /*2110*/  ISETP.NE.U32.AND P0, PT, RZ, c[0x0][0x258], PT ;  /* 0x00009600ff007a0c */ /* 0x000fe20003f05070 */
[----:B------:R-:W-:-:S02]  /*2120*/  FMUL.FTZ R61, R61, c[0x0][0x1e8] ;  /* 0x00007a003d3d7a20 */ /* 0x000fc40000410000 */
[----:B0-----:R-:W-:Y:S01]  /*2130*/  FMUL.FTZ R62, R117, R109 ;  /* 0x0000006d753e7220 */ /* 0x001fe20000410000 */
[----:B------:R-:W-:Y:S01]  /*2140*/  ISETP.NE.AND.EX P0, PT, RZ, c[0x0][0x25c], PT, P0 ;  /* 0x00009700ff007a0c */ /* 0x000fe20003f05300 */
[----:B------:R-:W-:Y:S01]  /*2150*/  @P1 FADD.FTZ R114, R45, R114 ;  /* 0x000000722d721221 */ /* 0x000fe20000010000 */
[----:B------:R-:W-:Y:S01]  /*2160*/  FSEL R61, R61, RZ, P6 ;  /* 0x000000ff3d3d7208 */ /* 0x000fe20003000000 */
[----:B------:R-:W-:Y:S01]  /*2170*/  FMUL.FTZ R119, R142, R119 ;  /* 0x000000778e777220 */ /* 0x000fe20000410000 */
[----:B------:R-:W-:Y:S01]  /*2180*/  LOP3.LUT P6, RZ, R112, 0xff00, RZ, 0xc0, !PT ;  /* 0x0000ff0070ff7812 */ /* 0x000fe200078cc0ff */
[----:B-1----:R-:W-:Y:S01]  /*2190*/  FADD.FTZ R63, R120, -R99 ;  /* 0x80000063783f7221 */ /* 0x002fe20000010000 */
[----:B------:R0:W1:Y:S01]  /*21a0*/  F2F.F16.F32 R74, R61 ;  /* 0x0000003d004a7304 */ /* 0x0000620000200800 */
[----:B------:R-:W-:Y:S01]  /*21b0*/  FMUL.FTZ R62, R62, c[0x0][0x1e8] ;  /* 0x00007a003e3e7a20 */ /* 0x000fe20000410000 */
[----:B--2---:R-:W-:Y:S01]  /*21c0*/  SHF.L.U32 R66, R66, 0x10, RZ ;  /* 0x0000001042427819 */ /* 0x004fe200000006ff */
[----:B------:R-:W-:-:S02]  /*21d0*/  @P1 FADD.FTZ R119, R46, R119 ;  /* 0x000000772e771221 */ /* 0x000fc40000010000 */
[----:B------:R-:W-:Y:S01]  /*21e0*/  FADD.FTZ R147, R140, -R147 ;  /* 0x800000938c937221 */ /* 0x000fe20000010000 */
[----:B------:R-:W-:Y:S01]  /*21f0*/  FSEL R62, R62, RZ, P4 ;  /* 0x000000ff3e3e7208 */ /* 0x000fe20002000000 */
[----:B------:R-:W-:Y:S01]  /*2200*/  FADD.FTZ R121, R121, -R148 ;  /* 0x8000009479797221 */ /* 0x000fe20000010000 */
[----:B------:R2:W-:Y:S01]  /*2210*/  F2F.F16.F32 R99, R56 ;  /* 0x0000003800637304 */ /* 0x0005e20000200800 */
[----:B------:R-:W-:Y:S01]  /*2220*/  FADD.FTZ R145, R145, -R108 ;  /* 0x8000006c91917221 */ /* 0x000fe20000010000 */
[----:B------:R-:W-:Y:S01]  /*2230*/  LOP3.LUT P4, RZ, R112, 0xff0000, RZ, 0xc0, !PT ;  /* 0x00ff000070ff7812 */ /* 0x000fe2000788c0ff */
[----:B------:R-:W-:Y:S02]  /*2240*/  FMUL.FTZ R110, R142, R63 ;  /* 0x0000003f8e6e7220 */ /* 0x000fe40000410000 */
[----:B------:R-:W-:Y:S02]  /*2250*/  FADD.FTZ R141, R141, -R150 ;  /* 0x800000968d8d7221 */ /* 0x000fe40000010000 */
[-C--:B0-----:R-:W-:Y:S01]  /*2260*/  FMUL.FTZ R61, R119, R109.reuse ;  /* 0x0000006d773d7220 */ /* 0x081fe20000410000 */
[----:B------:R0:W-:Y:S01]  /*2270*/  F2F.F16.F32 R101, R62 ;  /* 0x0000003e00657304 */ /* 0x0001e20000200800 */
[----:B--2---:R-:W-:Y:S01]  /*2280*/  FMUL.FTZ R56, R114, R109 ;  /* 0x0000006d72387220 */ /* 0x004fe20000410000 */
[----:B-1----:R-:W-:Y:S01]  /*2290*/  SHF.L.U32 R74, R74, 0x10, RZ ;  /* 0x000000104a4a7819 */ /* 0x002fe200000006ff */
[----:B------:R-:W-:-:S02]  /*22a0*/  FMUL.FTZ R111, R142, R147 ;  /* 0x000000938e6f7220 */ /* 0x000fc40000410000 */
[----:B------:R-:W-:Y:S02]  /*22b0*/  FMUL.FTZ R56, R56, c[0x0][0x1e8] ;  /* 0x00007a0038387a20 */ /* 0x000fe40000410000 */
[C---:B------:R-:W-:Y:S02]  /*22c0*/  FMUL.FTZ R108, R142.reuse, R121 ;  /* 0x000000798e6c7220 */ /* 0x040fe40000410000 */
[----:B------:R-:W-:Y:S01]  /*22d0*/  FMUL.FTZ R107, R142, R145 ;  /* 0x000000918e6b7220 */ /* 0x000fe20000410000 */
[----:B------:R-:W-:Y:S01]  /*22e0*/  FSEL R56, R56, RZ, P5 ;  /* 0x000000ff38387208 */ /* 0x000fe20002800000 */
[----:B------:R-:W-:Y:S02]  /*22f0*/  @P1 FADD.FTZ R110, R47, R110 ;  /* 0x0000006e2f6e1221 */ /* 0x000fe40000010000 */
[----:B------:R-:W-:Y:S01]  /*2300*/  FMUL.FTZ R142, R142, R141 ;  /* 0x0000008d8e8e7220 */ /* 0x000fe20000410000 */
[----:B------:R1:W-:Y:S01]  /*2310*/  F2F.F16.F32 R98, R56 ;  /* 0x0000003800627304 */ /* 0x0003e20000200800 */
[----:B------:R-:W-:-:S02]  /*2320*/  FMUL.FTZ R61, R61, c[0x0][0x1e8] ;  /* 0x00007a003d3d7a20 */ /* 0x000fc40000410000 */
[-C--:B0-----:R-:W-:Y:S02]  /*2330*/  FMUL.FTZ R62, R110, R109.reuse ;  /* 0x0000006d6e3e7220 */ /* 0x081fe40000410000 */
[----:B------:R-:W-:Y:S01]  /*2340*/  @P1 FADD.FTZ R108, R49, R108 ;  /* 0x0000006c316c1221 */ /* 0x000fe20000010000 */
[----:B------:R-:W-:Y:S01]  /*2350*/  FSEL R61, R61, RZ, P2 ;  /* 0x000000ff3d3d7208 */ /* 0x000fe20001000000 */
[----:B------:R-:W-:Y:S01]  /*2360*/  @P1 FADD.FTZ R142, R51, R142 ;  /* 0x0000008e338e1221 */ /* 0x000fe20000010000 */
[----:B------:R-:W-:Y:S01]  /*2370*/  ISETP.NE.U32.AND P2, PT, RZ, c[0x0][0x258], PT ;  /* 0x00009600ff007a0c */ /* 0x000fe20003f45070 */
[----:B------:R-:W-:Y:S01]  /*2380*/  FMUL.FTZ R62, R62, c[0x0][0x1e8] ;  /* 0x00007a003e3e7a20 */ /* 0x000fe20000410000 */
[----:B------:R0:W-:Y:S01]  /*2390*/  F2F.F16.F32 R121, R61 ;  /* 0x0000003d00797304 */ /* 0x0001e20000200800 */
[-C--:B-1----:R-:W-:Y:S01]  /*23a0*/  FMUL.FTZ R56, R108, R109.reuse ;  /* 0x0000006d6c387220 */ /* 0x082fe20000410000 */
[----:B------:R-:W-:Y:S01]  /*23b0*/  ISETP.NE.AND.EX P2, PT, RZ, c[0x0][0x25c], PT, P2 ;  /* 0x00009700ff007a0c */ /* 0x000fe20003f45320 */
[----:B------:R-:W-:Y:S01]  /*23c0*/  @P1 FADD.FTZ R107, R50, R107 ;  /* 0x0000006b326b1221 */ /* 0x000fe20000010000 */
[----:B------:R-:W-:Y:S01]  /*23d0*/  FSEL R118, R62, RZ, P3 ;  /* 0x000000ff3e767208 */ /* 0x000fe20001800000 */
[-C--:B------:R-:W-:Y:S01]  /*23e0*/  FMUL.FTZ R65, R142, R109.reuse ;  /* 0x0000006d8e417220 */ /* 0x080fe20000410000 */
[----:B------:R-:W-:Y:S01]  /*23f0*/  LOP3.LUT P3, RZ, R112, 0xff000000, RZ, 0xc0, !PT ;  /* 0xff00000070ff7812 */ /* 0x000fe2000786c0ff */
[----:B------:R-:W-:Y:S01]  /*2400*/  @P1 FADD.FTZ R111, R48, R111 ;  /* 0x0000006f306f1221 */ /* 0x000fe20000010000 */
[----:B------:R-:W-:Y:S01]  /*2410*/  @P0 LEA R62, P5, R138, c[0x0][0x258], 0x4 ;  /* 0x000096008a3e0a11 */ /* 0x000fe200078a20ff */
[----:B------:R-:W-:Y:S01]  /*2420*/  FMUL.FTZ R56, R56, c[0x0][0x1e8] ;  /* 0x00007a0038387a20 */ /* 0x000fe20000410000 */
[----:B------:R-:W-:Y:S01]  /*2430*/  LOP3.LUT P1, RZ, R112, 0xff, RZ, 0xc0, !PT ;  /* 0x000000ff70ff7812 */ /* 0x000fe2000782c0ff */
[-C--:B0-----:R-:W-:Y:S01]  /*2440*/  FMUL.FTZ R61, R107, R109.reuse ;  /* 0x0000006d6b3d7220 */ /* 0x081fe20000410000 */
[----:B------:R-:W0:Y:S01]  /*2450*/  F2F.F16.F32 R118, R118 ;  /* 0x0000007600767304 */ /* 0x000e220000200800 */
[----:B------:R-:W-:Y:S01]  /*2460*/  FMUL.FTZ R65, R65, c[0x0][0x1e8] ;  /* 0x00007a0041417a20 */ /* 0x000fe20000410000 */
[----:B------:R-:W-:Y:S01]  /*2470*/  FSEL R116, R56, RZ, P6 ;  /* 0x000000ff38747208 */ /* 0x000fe20003000000 */
[----:B------:R-:W-:Y:S01]  /*2480*/  FMUL.FTZ R109, R111, R109 ;  /* 0x0000006d6f6d7220 */ /* 0x000fe20000410000 */
[----:B------:R-:W-:Y:S01]  /*2490*/  SEL R56, R57, R52, P2 ;  /* 0x0000003439387207 */ /* 0x000fe20001000000 */
[----:B------:R-:W-:Y:S01]  /*24a0*/  FMUL.FTZ R61, R61, c[0x0][0x1e8] ;  /* 0x00007a003d3d7a20 */ /* 0x000fe20000410000 */
[----:B------:R-:W-:Y:S01]  /*24b0*/  FSEL R112, R65, RZ, P3 ;  /* 0x000000ff41707208 */ /* 0x000fe20001800000 */
[----:B------:R-:W-:Y:S01]  /*24c0*/  FMUL.FTZ R109, R109, c[0x0][0x1e8] ;  /* 0x00007a006d6d7a20 */ /* 0x000fe20000410000 */
[----:B------:R-:W-:Y:S01]  /*24d0*/  SEL R57, R58, R53, P2 ;  /* 0x000000353a397207 */ /* 0x000fe20001000000 */
[----:B------:R-:W-:Y:S01]  /*24e0*/  F2F.F16.F32 R116, R116 ;  /* 0x0000007400747304 */ /* 0x000fe20000200800 */
[----:B------:R-:W-:Y:S01]  /*24f0*/  SEL R58, R59, R54, P2 ;  /* 0x000000363b3a7207 */ /* 0x000fe20001000000 */
[----:B------:R-:W-:Y:S01]  /*2500*/  IMAD.WIDE.U32 R64, R64, 0x10000, RZ ;  /* 0x0001000040407825 */ /* 0x000fe200078e00ff */
[----:B------:R-:W-:-:S02]  /*2510*/  @P0 LEA.HI.X R63, R138, c[0x0][0x25c], RZ, 0x4, P5 ;  /* 0x000097008a3f0a11 */ /* 0x000fc400028f24ff */
[----:B------:R-:W-:Y:S02]  /*2520*/  SEL R59, R60, R55, P2 ;  /* 0x000000373c3b7207 */ /* 0x000fe40001000000 */
[----:B------:R-:W-:Y:S01]  /*2530*/  FSEL R141, R61, RZ, P4 ;  /* 0x000000ff3d8d7208 */ /* 0x000fe20002000000 */
[----:B------:R-:W1:Y:S01]  /*2540*/  F2F.F16.F32 R112, R112 ;  /* 0x0000007000707304 */ /* 0x000e620000200800 */
[----:B------:R-:W-:Y:S01]  /*2550*/  FSEL R109, R109, RZ, P1 ;  /* 0x000000ff6d6d7208 */ /* 0x000fe20000800000 */
[----:B------:R2:W-:Y:S01]  /*2560*/  @P0 STG.E.128 [R62.64], R56 ;  /* 0x000000383e000986 */ /* 0x0005e2000c101d04 */
[----:B------:R-:W-:Y:S01]  /*2570*/  IMAD.WIDE.U32 R60, R70, 0x10000, RZ ;  /* 0x00010000463c7825 */ /* 0x000fe200078e00ff */
[----:B------:R-:W-:Y:S02]  /*2580*/  LOP3.LUT R97, R65, R68, R73, 0xfe, !PT ;  /* 0x0000004441617212 */ /* 0x000fe400078efe49 */
[----:B0-----:R-:W-:Y:S02]  /*2590*/  SHF.L.U32 R118, R118, 0x10, RZ ;  /* 0x0000001076767819 */ /* 0x001fe400000006ff */
[----:B------:R-:W0:Y:S01]  /*25a0*/  F2F.F16.F32 R141, R141 ;  /* 0x0000008d008d7304 */ /* 0x000e220000200800 */
[----:B------:R-:W-:-:S02]  /*25b0*/  LOP3.LUT R73, R61, R66, R67, 0xfe, !PT ;  /* 0x000000423d497212 */ /* 0x000fc400078efe43 */
[----:B------:R-:W-:Y:S02]  /*25c0*/  LOP3.LUT R96, R64, R69, RZ, 0xfc, !PT ;  /* 0x0000004540607212 */ /* 0x000fe400078efcff */
[C---:B------:R-:W-:Y:S02]  /*25d0*/  LEA R70, P3, R139.reuse, c[0x0][0x248], 0x3 ;  /* 0x000092008b467a11 */ /* 0x040fe400078618ff */
[----:B------:R-:W-:Y:S01]  /*25e0*/  SEL R61, R102, R53, P2 ;  /* 0x00000035663d7207 */ /* 0x000fe20001000000 */
[----:B------:R-:W3:Y:S01]  /*25f0*/  F2F.F16.F32 R109, R109 ;  /* 0x0000006d006d7304 */ /* 0x000ee20000200800 */
[----:B-1----:R-:W-:Y:S01]  /*2600*/  SHF.L.U32 R68, R112, 0x10, RZ ;  /* 0x0000001070447819 */ /* 0x002fe200000006ff */
[----:B--2---:R-:W-:Y:S01]  /*2610*/  IMAD.WIDE.U32 R56, R72, 0x10000, RZ ;  /* 0x0001000048387825 */ /* 0x004fe200078e00ff */
[----:B------:R-:W-:Y:S02]  /*2620*/  LOP3.LUT R72, R60, R71, RZ, 0xfc, !PT ;  /* 0x000000473c487212 */ /* 0x000fe400078efcff */
[----:B------:R-:W-:Y:S01]  /*2630*/  LEA.HI.X R71, R139, c[0x0][0x24c], RZ, 0x3, P3 ;  /* 0x000093008b477a11 */ /* 0x000fe200018f1cff */
[----:B------:R-:W-:Y:S01]  /*2640*/  IMAD.WIDE.U32 R58, R98, 0x10000, RZ ;  /* 0x00010000623a7825 */ /* 0x000fe200078e00ff */
[----:B------:R-:W-:-:S02]  /*2650*/  LOP3.LUT R67, R57, R74, R99, 0xfe, !PT ;  /* 0x0000004a39437212 */ /* 0x000fc400078efe63 */
[----:B------:R-:W-:Y:S02]  /*2660*/  LEA R74, P1, R138, c[0x0][0x248], 0x3 ;  /* 0x000092008a4a7a11 */ /* 0x000fe400078218ff */
[----:B------:R-:W-:Y:S01]  /*2670*/  LOP3.LUT R66, R56, R75, RZ, 0xfc, !PT ;  /* 0x0000004b38427212 */ /* 0x000fe200078efcff */
[----:B------:R-:W-:Y:S01]  /*2680*/  IMAD.WIDE.U32 R56, R116, 0x10000, RZ ;  /* 0x0001000074387825 */ /* 0x000fe200078e00ff */
[----:B------:R-:W-:Y:S02]  /*2690*/  LEA.HI.X R75, R138, c[0x0][0x24c], RZ, 0x3, P1 ;  /* 0x000093008a4b7a11 */ /* 0x000fe400008f1cff */
[----:B------:R-:W-:Y:S02]  /*26a0*/  @P0 LEA R98, P1, R139, c[0x0][0x258], 0x4 ;  /* 0x000096008b620a11 */ /* 0x000fe400078220ff */
[----:B------:R-:W-:Y:S01]  /*26b0*/  LOP3.LUT R65, R59, R118, R121, 0xfe, !PT ;  /* 0x000000763b417212 */ /* 0x000fe200078efe79 */
[----:B------:R-:W-:Y:S01]  /*26c0*/  STG.E.64 [R74.64], R96 ;  /* 0x000000604a007986 */ /* 0x000fe2000c101b04 */
[----:B------:R-:W-:-:S02]  /*26d0*/  @P0 LEA.HI.X R99, R139, c[0x0][0x25c], RZ, 0x4, P1 ;  /* 0x000097008b630a11 */ /* 0x000fc400008f24ff */
[----:B------:R-:W-:Y:S02]  /*26e0*/  SEL R59, R100, R55, P2 ;  /* 0x00000037643b7207 */ /* 0x000fe40001000000 */
[----:B------:R-:W-:Y:S02]  /*26f0*/  @P0 LEA R100, P1, R137, c[0x0][0x258], 0x4 ;  /* 0x0000960089640a11 */ /* 0x000fe400078220ff */
[----:B0-----:R-:W-:Y:S02]  /*2700*/  LOP3.LUT R69, R57, R68, R141, 0xfe, !PT ;  /* 0x0000004439457212 */ /* 0x001fe400078efe8d */
[----:B------:R-:W-:Y:S02]  /*2710*/  LOP3.LUT R64, R58, R101, RZ, 0xfc, !PT ;  /* 0x000000653a407212 */ /* 0x000fe400078efcff */
[----:B---3--:R-:W-:Y:S02]  /*2720*/  LOP3.LUT R68, R56, R109, RZ, 0xfc, !PT ;  /* 0x0000006d38447212 */ /* 0x008fe400078efcff */
[----:B------:R-:W-:-:S02]  /*2730*/  SEL R56, R105, R52, P2 ;  /* 0x0000003469387207 */ /* 0x000fc40001000000 */
[----:B------:R-:W-:Y:S02]  /*2740*/  SEL R57, R106, R53, P2 ;  /* 0x000000356a397207 */ /* 0x000fe40001000000 */
[----:B------:R-:W-:Y:S02]  /*2750*/  SEL R58, R113, R54, P2 ;  /* 0x00000036713a7207 */ /* 0x000fe40001000000 */
[C---:B------:R-:W-:Y:S02]  /*2760*/  @P0 LEA.HI.X R101, R137.reuse, c[0x0][0x25c], RZ, 0x4, P1 ;  /* 0x0000970089650a11 */ /* 0x040fe400008f24ff */
[----:B------:R-:W-:Y:S01]  /*2770*/  SEL R63, R104, R55, P2 ;  /* 0x00000037683f7207 */ /* 0x000fe20001000000 */
[----:B------:R-:W-:Y:S01]  /*2780*/  @P0 STG.E.128 [R98.64], R56 ;  /* 0x0000003862000986 */ /* 0x000fe2000c101d04 */
[----:B------:R-:W-:Y:S02]  /*2790*/  LEA R104, P1, R137, c[0x0][0x248], 0x3 ;  /* 0x0000920089687a11 */ /* 0x000fe400078218ff */
[----:B------:R-:W-:Y:S01]  /*27a0*/  SEL R60, R103, R52, P2 ;  /* 0x00000034673c7207 */ /* 0x000fe20001000000 */
[----:B------:R0:W-:Y:S01]  /*27b0*/  STG.E.64 [R70.64], R72 ;  /* 0x0000004846007986 */ /* 0x0001e2000c101b04 */
[----:B------:R-:W-:-:S02]  /*27c0*/  SEL R62, R115, R54, P2 ;  /* 0x00000036733e7207 */ /* 0x000fc40001000000 */
[----:B------:R-:W-:Y:S02]  /*27d0*/  LEA.HI.X R105, R137, c[0x0][0x24c], RZ, 0x3, P1 ;  /* 0x0000930089697a11 */ /* 0x000fe400008f1cff */
[C---:B------:R-:W-:Y:S01]  /*27e0*/  @P0 LEA R102, P3, R134.reuse, c[0x0][0x258], 0x4 ;  /* 0x0000960086660a11 */ /* 0x040fe200078620ff */
[----:B------:R1:W-:Y:S03]  /*27f0*/  @P0 STG.E.128 [R100.64], R60 ;  /* 0x0000003c64000986 */ /* 0x0003e6000c101d04 */
[C---:B------:R-:W-:Y:S01]  /*2800*/  @P0 LEA.HI.X R103, R134.reuse, c[0x0][0x25c], RZ, 0x4, P3 ;  /* 0x0000970086670a11 */ /* 0x040fe200018f24ff */
[----:B------:R2:W-:Y:S01]  /*2810*/  STG.E.64 [R104.64], R66 ;  /* 0x0000004268007986 */ /* 0x0005e2000c101b04 */
[----:B0-----:R-:W-:Y:S02]  /*2820*/  LEA R70, P1, R134, c[0x0][0x248], 0x3 ;  /* 0x0000920086467a11 */ /* 0x001fe400078218ff */
[----:B------:R-:W-:-:S02]  /*2830*/  SEL R56, R117, R52, P2 ;  /* 0x0000003475387207 */ /* 0x000fc40001000000 */
[----:B------:R-:W-:Y:S02]  /*2840*/  LEA.HI.X R71, R134, c[0x0][0x24c], RZ, 0x3, P1 ;  /* 0x0000930086477a11 */ /* 0x000fe400008f1cff */
[----:B------:R-:W-:Y:S02]  /*2850*/  SEL R57, R114, R53, P2 ;  /* 0x0000003572397207 */ /* 0x000fe40001000000 */
[----:B------:R-:W-:Y:S02]  /*2860*/  SEL R58, R119, R54, P2 ;  /* 0x00000036773a7207 */ /* 0x000fe40001000000 */
[C---:B-1----:R-:W-:Y:S02]  /*2870*/  @P0 LEA R62, P1, R135.reuse, c[0x0][0x258], 0x4 ;  /* 0x00009600873e0a11 */ /* 0x042fe400078220ff */
[----:B------:R-:W-:Y:S02]  /*2880*/  LEA R60, P3, R135, c[0x0][0x248], 0x3 ;  /* 0x00009200873c7a11 */ /* 0x000fe400078618ff */
[----:B------:R-:W-:-:S02]  /*2890*/  SEL R59, R110, R55, P2 ;  /* 0x000000376e3b7207 */ /* 0x000fc40001000000 */
[----:B------:R-:W-:Y:S02]  /*28a0*/  SEL R52, R111, R52, P2 ;  /* 0x000000346f347207 */ /* 0x000fe40001000000 */
[----:B------:R-:W-:Y:S01]  /*28b0*/  SEL R53, R108, R53, P2 ;  /* 0x000000356c357207 */ /* 0x000fe20001000000 */
[----:B------:R2:W-:Y:S01]  /*28c0*/  @P0 STG.E.128 [R102.64], R56 ;  /* 0x0000003866000986 */ /* 0x0005e2000c101d04 */
[----:B------:R-:W-:Y:S02]  /*28d0*/  SEL R54, R107, R54, P2 ;  /* 0x000000366b367207 */ /* 0x000fe40001000000 */
[----:B------:R-:W-:Y:S01]  /*28e0*/  SEL R55, R142, R55, P2 ;  /* 0x000000378e377207 */ /* 0x000fe20001000000 */
[----:B------:R2:W-:Y:S01]  /*28f0*/  STG.E.64 [R70.64], R64 ;  /* 0x0000004046007986 */ /* 0x0005e2000c101b04 */
[C---:B------:R-:W-:Y:S02]  /*2900*/  @P0 LEA.HI.X R63, R135.reuse, c[0x0][0x25c], RZ, 0x4, P1 ;  /* 0x00009700873f0a11 */ /* 0x040fe400008f24ff */
[----:B------:R-:W-:-:S02]  /*2910*/  LEA.HI.X R61, R135, c[0x0][0x24c], RZ, 0x3, P3 ;  /* 0x00009300873d7a11 */ /* 0x000fc400018f1cff */
[----:B------:R-:W-:Y:S01]  /*2920*/  LOP3.LUT P1, RZ, R123, 0xff, RZ, 0xc0, !PT ;  /* 0x000000ff7bff7812 */ /* 0x000fe2000782c0ff */
[----:B------:R2:W-:Y:S01]  /*2930*/  @P0 STG.E.128 [R62.64], R52 ;  /* 0x000000343e000986 */ /* 0x0005e2000c101d04 */
[----:B------:R-:W-:Y:S02]  /*2940*/  ISETP.GE.AND P0, PT, R85, c[0x0][0x164], PT ;  /* 0x0000590055007a0c */ /* 0x000fe40003f06270 */
[----:B------:R-:W-:Y:S01]  /*2950*/  SEL R123, RZ, 0x1, P1 ;  /* 0x00000001ff7b7807 */ /* 0x000fe20000800000 */
[----:B------:R2:W-:Y:S10]  /*2960*/  STG.E.64 [R60.64], R68 ;  /* 0x000000443c007986 */ /* 0x0005f4000c101b04 */
[----:B--2---:R-:W-:Y:S01]  /*2970*/  @P0 CALL.REL.NOINC `(.L_x_6785) ;  /* 0x0000001000000944 */ /* 0x004fe20003c00000 */
[----:B------:R-:W-:Y:S05]  /*2980*/  BRA `(.L_x_6786) ;  /* 0xffffdc3000007947 */ /* 0x000fea000383ffff */
.L_x_6785:
        /* <DEDUP_REMOVED lines=30> */
.L_x_6782:
        /* <DEDUP_REMOVED lines=19> */
.L_x_6783:
[----:B------:R-:W-:Y:S01]  /*2ca0*/  HFMA2.MMA R60, -RZ, RZ, 0, 9.5367431640625e-07 ;  /* 0x00000010ff3c7435 */ /* 0x000fe200000001ff */
[----:B------:R-:W-:-:S02]  /*2cb0*/  MOV R59, R61 ;  /* 0x0000003d003b7202 */ /* 0x000fc40000000f00 */
[----:B------:R-:W-:Y:S02]  /*2cc0*/  MOV R62, 0x1f ;  /* 0x0000001f003e7802 */ /* 0x000fe40000000f00 */
[----:B------:R-:W-:Y:S02]  /*2cd0*/  MOV R65, 0xffffffff ;  /* 0xffffffff00417802 */ /* 0x000fe40000000f00 */
[----:B------:R-:W-:Y:S02]  /*2ce0*/  MOV R56, 0x2d00 ;  /* 0x00002d0000387802 */ /* 0x000fe40000000f00 */
[----:B-----5:R-:W-:Y:S05]  /*2cf0*/  CALL.REL.NOINC `($__internal_129_$__cuda_sm70_shflsync_down_p) ;  /* 0x0000046000007944 */ /* 0x020fea0003c00000 */
[----:B-1----:R-:W-:Y:S01]  /*2d00*/  MOV R58, R59 ;  /* 0x0000003b003a7202 */ /* 0x002fe20000000f00 */
[----:B0-----:R-:W-:Y:S05]  /*2d10*/  BRA `(.L_x_6787) ;  /* 0xffffe98000007947 */ /* 0x001fea000383ffff */
.L_x_6784:
[----:B------:R-:W-:Y:S01]  /*2d20*/  HFMA2.MMA R60, -RZ, RZ, 0, 9.5367431640625e-07 ;  /* 0x00000010ff3c7435 */ /* 0x000fe200000001ff */
[----:B------:R-:W-:Y:S02]  /*2d30*/  MOV R59, R63 ;  /* 0x0000003f003b7202 */ /* 0x000fe40000000f00 */
[----:B------:R-:W-:Y:S02]  /*2d40*/  MOV R62, 0x1f ;  /* 0x0000001f003e7802 */ /* 0x000fe40000000f00 */
[----:B------:R-:W-:-:S02]  /*2d50*/  MOV R65, 0xffffffff ;  /* 0xffffffff00417802 */ /* 0x000fc40000000f00 */
[----:B------:R-:W-:Y:S02]  /*2d60*/  MOV R56, 0x2d80 ;  /* 0x00002d8000387802 */ /* 0x000fe40000000f00 */
[----:B01---5:R-:W-:Y:S05]  /*2d70*/  CALL.REL.NOINC `($__internal_129_$__cuda_sm70_shflsync_down_p) ;  /* 0x000003e000007944 */ /* 0x023fea0003c00000 */
[----:B------:R-:W-:Y:S01]  /*2d80*/  FADD.FTZ R61, R61, R58 ;  /* 0x0000003a3d3d7221 */ /* 0x000fe20000010000 */
[----:B0-----:R-:W-:Y:S01]  /*2d90*/  HFMA2.MMA R60, -RZ, RZ, 0, 4.76837158203125e-07 ;  /* 0x00000008ff3c7435 */ /* 0x001fe200000001ff */
[----:B-1----:R-:W-:Y:S01]  /*2da0*/  FADD.FTZ R64, R63, R59 ;  /* 0x0000003b3f407221 */ /* 0x002fe20000010000 */
[----:B------:R-:W-:Y:S02]  /*2db0*/  MOV R62, 0x1f ;  /* 0x0000001f003e7802 */ /* 0x000fe40000000f00 */
[----:B------:R-:W-:Y:S02]  /*2dc0*/  MOV R65, 0xffffffff ;  /* 0xffffffff00417802 */ /* 0x000fe40000000f00 */
[----:B------:R-:W-:Y:S02]  /*2dd0*/  MOV R59, R61 ;  /* 0x0000003d003b7202 */ /* 0x000fe40000000f00 */
[----:B------:R-:W-:Y:S02]  /*2de0*/  MOV R56, 0x2e00 ;  /* 0x00002e0000387802 */ /* 0x000fe40000000f00 */
[----:B------:R-:W-:Y:S05]  /*2df0*/  CALL.REL.NOINC `($__internal_129_$__cuda_sm70_shflsync_down_p) ;  /* 0x0000036000007944 */ /* 0x000fea0003c00000 */
[----:B0-----:R-:W-:Y:S01]  /*2e00*/  HFMA2.MMA R60, -RZ, RZ, 0, 4.76837158203125e-07 ;  /* 0x00000008ff3c7435 */ /* 0x001fe200000001ff */
[----:B-1----:R-:W-:-:S02]  /*2e10*/  MOV R58, R59 ;  /* 0x0000003b003a7202 */ /* 0x002fc40000000f00 */
[----:B------:R-:W-:Y:S02]  /*2e20*/  MOV R59, R64 ;  /* 0x00000040003b7202 */ /* 0x000fe40000000f00 */
[----:B------:R-:W-:Y:S02]  /*2e30*/  MOV R62, 0x1f ;  /* 0x0000001f003e7802 */ /* 0x000fe40000000f00 */
[----:B------:R-:W-:Y:S02]  /*2e40*/  MOV R65, 0xffffffff ;  /* 0xffffffff00417802 */ /* 0x000fe40000000f00 */
[----:B------:R-:W-:Y:S02]  /*2e50*/  MOV R56, 0x2e70 ;  /* 0x00002e7000387802 */ /* 0x000fe40000000f00 */
[----:B------:R-:W-:Y:S05]  /*2e60*/  CALL.REL.NOINC `($__internal_129_$__cuda_sm70_shflsync_down_p) ;  /* 0x000002f000007944 */ /* 0x000fea0003c00000 */
[----:B------:R-:W-:Y:S01]  /*2e70*/  FADD.FTZ R61, R58, R61 ;  /* 0x0000003d3a3d7221 */ /* 0x000fe20000010000 */
[----:B0-----:R-:W-:Y:S01]  /*2e80*/  HFMA2.MMA R60, -RZ, RZ, 0, 2.384185791015625e-07 ;  /* 0x00000004ff3c7435 */ /* 0x001fe200000001ff */
[----:B-1----:R-:W-:Y:S01]  /*2e90*/  FADD.FTZ R64, R64, R59 ;  /* 0x0000003b40407221 */ /* 0x002fe20000010000 */
[----:B------:R-:W-:Y:S02]  /*2ea0*/  MOV R62, 0x1f ;  /* 0x0000001f003e7802 */ /* 0x000fe40000000f00 */
[----:B------:R-:W-:-:S02]  /*2eb0*/  MOV R65, 0xffffffff ;  /* 0xffffffff00417802 */ /* 0x000fc40000000f00 */
[----:B------:R-:W-:Y:S02]  /*2ec0*/  MOV R59, R61 ;  /* 0x0000003d003b7202 */ /* 0x000fe40000000f00 */
[----:B------:R-:W-:Y:S02]  /*2ed0*/  MOV R56, 0x2ef0 ;  /* 0x00002ef000387802 */ /* 0x000fe40000000f00 */
[----:B------:R-:W-:Y:S05]  /*2ee0*/  CALL.REL.NOINC `($__internal_129_$__cuda_sm70_shflsync_down_p) ;  /* 0x0000027000007944 */ /* 0x000fea0003c00000 */
[----:B0-----:R-:W-:Y:S01]  /*2ef0*/  HFMA2.MMA R60, -RZ, RZ, 0, 2.384185791015625e-07 ;  /* 0x00000004ff3c7435 */ /* 0x001fe200000001ff */
[----:B-1----:R-:W-:Y:S02]  /*2f00*/  MOV R58, R59 ;  /* 0x0000003b003a7202 */ /* 0x002fe40000000f00 */
[----:B------:R-:W-:Y:S02]  /*2f10*/  MOV R59, R64 ;  /* 0x00000040003b7202 */ /* 0x000fe40000000f00 */
[----:B------:R-:W-:Y:S02]  /*2f20*/  MOV R62, 0x1f ;  /* 0x0000001f003e7802 */ /* 0x000fe40000000f00 */
[----:B------:R-:W-:Y:S02]  /*2f30*/  MOV R65, 0xffffffff ;  /* 0xffffffff00417802 */ /* 0x000fe40000000f00 */
[----:B------:R-:W-:-:S02]  /*2f40*/  MOV R56, 0x2f60 ;  /* 0x00002f6000387802 */ /* 0x000fc40000000f00 */
[----:B------:R-:W-:Y:S05]  /*2f50*/  CALL.REL.NOINC `($__internal_129_$__cuda_sm70_shflsync_down_p) ;  /* 0x0000020000007944 */ /* 0x000fea0003c00000 */
[----:B------:R-:W-:Y:S01]  /*2f60*/  FADD.FTZ R61, R58, R61 ;  /* 0x0000003d3a3d7221 */ /* 0x000fe20000010000 */
[----:B0-----:R-:W-:Y:S01]  /*2f70*/  HFMA2.MMA R60, -RZ, RZ, 0, 1.1920928955078125e-07 ;  /* 0x00000002ff3c7435 */ /* 0x001fe200000001ff */
[----:B-1----:R-:W-:Y:S01]  /*2f80*/  FADD.FTZ R64, R64, R59 ;  /* 0x0000003b40407221 */ /* 0x002fe20000010000 */
[----:B------:R-:W-:-:S02]  /*2f90*/  MOV R62, 0x1f ;  /* 0x0000001f003e7802 */ /* 0x000fc40000000f00 */
[----:B------:R-:W-:Y:S02]  /*2fa0*/  MOV R65, 0xffffffff ;  /* 0xffffffff00417802 */ /* 0x000fe40000000f00 */
[----:B------:R-:W-:Y:S02]  /*2fb0*/  MOV R59, R61 ;  /* 0x0000003d003b7202 */ /* 0x000fe40000000f00 */
[----:B------:R-:W-:Y:S02]  /*2fc0*/  MOV R56, 0x2fe0 ;  /* 0x00002fe000387802 */ /* 0x000fe40000000f00 */
[----:B------:R-:W-:Y:S05]  /*2fd0*/  CALL.REL.NOINC `($__internal_129_$__cuda_sm70_shflsync_down_p) ;  /* 0x0000018000007944 */ /* 0x000fea0003c00000 */
[----:B0-----:R-:W-:Y:S01]  /*2fe0*/  HFMA2.MMA R60, -RZ, RZ, 0, 1.1920928955078125e-07 ;  /* 0x00000002ff3c7435 */ /* 0x001fe200000001ff */
[----:B-1----:R-:W-:Y:S02]  /*2ff0*/  MOV R58, R59 ;  /* 0x0000003b003a7202 */ /* 0x002fe40000000f00 */
[----:B------:R-:W-:Y:S02]  /*3000*/  MOV R59, R64 ;  /* 0x00000040003b7202 */ /* 0x000fe40000000f00 */
[----:B------:R-:W-:Y:S02]  /*3010*/  MOV R62, 0x1f ;  /* 0x0000001f003e7802 */ /* 0x000fe40000000f00 */
[----:B------:R-:W-:-:S02]  /*3020*/  MOV R65, 0xffffffff ;  /* 0xffffffff00417802 */ /* 0x000fc40000000f00 */
[----:B------:R-:W-:Y:S02]  /*3030*/  MOV R56, 0x3050 ;  /* 0x0000305000387802 */ /* 0x000fe40000000f00 */
[----:B------:R-:W-:Y:S05]  /*3040*/  CALL.REL.NOINC `($__internal_129_$__cuda_sm70_shflsync_down_p) ;  /* 0x0000011000007944 */ /* 0x000fea0003c00000 */
[----:B------:R-:W-:Y:S01]  /*3050*/  FADD.FTZ R61, R58, R61 ;  /* 0x0000003d3a3d7221 */ /* 0x000fe20000010000 */
[----:B0-----:R-:W-:Y:S01]  /*3060*/  HFMA2.MMA R60, -RZ, RZ, 0, 5.9604644775390625e-08 ;  /* 0x00000001ff3c7435 */ /* 0x001fe200000001ff */
[----:B-1----:R-:W-:Y:S01]  /*3070*/  FADD.FTZ R63, R64, R59 ;  /* 0x0000003b403f7221 */ /* 0x002fe20000010000 */
[----:B------:R-:W-:Y:S02]  /*3080*/  MOV R62, 0x1f ;  /* 0x0000001f003e7802 */ /* 0x000fe40000000f00 */
[----:B------:R-:W-:Y:S02]  /*3090*/  MOV R65, 0xffffffff ;  /* 0xffffffff00417802 */ /* 0x000fe40000000f00 */
[----:B------:R-:W-:Y:S02]  /*30a0*/  MOV R59, R61 ;  /* 0x0000003d003b7202 */ /* 0x000fe40000000f00 */
[----:B------:R-:W-:Y:S02]  /*30b0*/  MOV R56, 0x30d0 ;  /* 0x000030d000387802 */ /* 0x000fe40000000f00 */
[----:B------:R-:W-:Y:S05]  /*30c0*/  CALL.REL.NOINC `($__internal_129_$__cuda_sm70_shflsync_down_p) ;  /* 0x0000009000007944 */ /* 0x000fea0003c00000 */
[----:B0-----:R-:W-:Y:S01]  /*30d0*/  HFMA2.MMA R60, -RZ, RZ, 0, 5.9604644775390625e-08 ;  /* 0x00000001ff3c7435 */ /* 0x001fe200000001ff */
[----:B-1----:R-:W-:-:S02]  /*30e0*/  MOV R64, R59 ;  /* 0x0000003b00407202 */ /* 0x002fc40000000f00 */
[----:B------:R-:W-:Y:S02]  /*30f0*/  MOV R59, R63 ;  /* 0x0000003f003b7202 */ /* 0x000fe40000000f00 */
[----:B------:R-:W-:Y:S02]  /*3100*/  MOV R62, 0x1f ;  /* 0x0000001f003e7802 */ /* 0x000fe40000000f00 */
[----:B------:R-:W-:Y:S02]  /*3110*/  MOV R65, 0xffffffff ;  /* 0xffffffff00417802 */ /* 0x000fe40000000f00 */
[----:B------:R-:W-:Y:S02]  /*3120*/  MOV R56, 0x3140 ;  /* 0x0000314000387802 */ /* 0x000fe40000000f00 */
[----:B------:R-:W-:Y:S05]  /*3130*/  CALL.REL.NOINC `($__internal_129_$__cuda_sm70_shflsync_down_p) ;  /* 0x0000002000007944 */ /* 0x000fea0003c00000 */
[----:B-1----:R-:W-:Y:S01]  /*3140*/  MOV R56, R59 ;  /* 0x0000003b00387202 */ /* 0x002fe20000000f00 */
[----:B0-----:R-:W-:Y:S05]  /*3150*/  BRA `(.L_x_6788) ;  /* 0xffffe66000007947 */ /* 0x001fea000383ffff */
        .weak           $__internal_129_$__cuda_sm70_shflsync_down_p
        .type           $__internal_129_$__cuda_sm70_shflsync_down_p,@function
        .size           $__internal_129_$__cuda_sm70_shflsync_down_p,(.L_x_9873 - $__internal_129_$__cuda_sm70_shflsync_down_p)
$__internal_129_$__cuda_sm70_shflsync_down_p:
[----:B------:R-:W-:Y:S01]  /*3160*/  HFMA2.MMA R57, -RZ, RZ, 0, 0 ;  /* 0x00000000ff397435 */ /* 0x000fe200000001ff */
[----:B------:R-:W-:Y:S04]  /*3170*/  WARPSYNC R65 ;  /* 0x0000004100007348 */ /* 0x000fe80003800000 */
[----:B------:R0:W1:Y:S01]  /*3180*/  SHFL.DOWN PT, R59, R59, R60, R62 ;  /* 0x0800003c3b3b7389 */ /* 0x00006200000e003e */
[----:B------:R-:W-:Y:S05]  /*3190*/  RET.REL.NODEC R56 `(_ZN10layer_norm13ln_bwd_kernelINS_13Kernel_traitsI6__halfS2_fS2_fjLj2560ELj1ELj1ELj4ELj8ENS_18Kernel_traits_baseILj2560ES2_S2_fS2_fjLj128EEEEELb1ELb0ELb0ELb1EEEvNS_9BwdParamsE) ;  /* 0xffffce6038007950 */ /* 0x000fea0003c3ffff */
.L_x_6789:
        /* <DEDUP_REMOVED lines=14> */
.L_x_9873:


//--------------------- .text._ZN10layer_norm22ln_bwd_finalize_kernelINS_22Kernel_traits_finalizeILj2560E6__halfS2_fS2_fjLb0ELj1024ELj4ENS_18Kernel_traits_baseILj2560ES2_S2_fS2_fjLj1024EEEEELb0ELb0EEEvNS_9BwdParamsE --------------------------
	.section	.text._ZN10layer_norm22ln_bwd_finalize_kernelINS_22Kernel_traits_finalizeILj2560E6__halfS2_fS2_fjLb0ELj1024ELj4ENS_18Kernel_traits_baseILj2560ES2_S2_fS2_fjLj1024EEEEELb0ELb0EEEvNS_9BwdParamsE,"ax",@progbits
	.sectioninfo	@"SHI_REGISTERS=30"
	.align	128
        .global         _ZN10layer_norm22ln_bwd_finalize_kernelINS_22Kernel_traits_finalizeILj2560E6__halfS2_fS2_fjLb0ELj1024ELj4ENS_18Kernel_traits_baseILj2560ES2_S2_fS2_fjLj1024EEEEELb0ELb0EEEvNS_9BwdParamsE
        .type           _ZN10layer_norm22ln_bwd_finalize_kernelINS_22Kernel_traits_finalizeILj2560E6__halfS2_fS2_fjLb0ELj1024ELj4ENS_18Kernel_traits_baseILj2560ES2_S2_fS2_fjLj1024EEEEELb0ELb0EEEvNS_9BwdParamsE,@function
        .size           _ZN10layer_norm22ln_bwd_finalize_kernelINS_22Kernel_traits_finalizeILj2560E6__halfS2_fS2_fjLb0ELj1024ELj4ENS_18Kernel_traits_baseILj2560ES2_S2_fS2_fjLj1024EEEEELb0ELb0EEEvNS_9BwdParamsE,(.L_x_9874 - _ZN10layer_norm22ln_bwd_finalize_kernelINS_22Kernel_traits_finalizeILj2560E6__halfS2_fS2_fjLb0ELj1024ELj4ENS_18Kernel_traits_baseILj2560ES2_S2_fS2_fjLj1024EEEEELb0ELb0EEEvNS_9BwdParamsE)
        .other          _ZN10layer_norm22ln_bwd_finalize_kernelINS_22Kernel_traits_finalizeILj2560E6__halfS2_fS2_fjLb0ELj1024ELj4ENS_18Kernel_traits_baseILj2560ES2_S2_fS2_fjLj1024EEEEELb0ELb0EEEvNS_9BwdParamsE,@"STO_CUDA_ENTRY STV_DEFAULT"
_ZN10layer_norm22ln_bwd_finalize_kernelINS_22Kernel_traits_finalizeILj2560E6__halfS2_fS2_fjLb0ELj1024ELj4ENS_18Kernel_traits_baseILj2560ES2_S2_fS2_fjLj1024EEEEELb0ELb0EEEvNS_9BwdParamsE:
.text._ZN10layer_norm22ln_bwd_finalize_kernelINS_22Kernel_traits_finalizeILj2560E6__halfS2_fS2_fjLb0ELj1024ELj4ENS_18Kernel_traits_baseILj2560ES2_S2_fS2_fjLj1024EEEEELb0ELb0EEEvNS_9BwdParamsE:
        /* <DEDUP_REMOVED lines=19> */
.L_x_6803:
        /* <DEDUP_REMOVED lines=28> */
.L_x_6794:
        /* <DEDUP_REMOVED lines=35> */
.L_x_6793:
[----:B------:R-:W-:Y:S05]  /*0520*/  BSYNC B1 ;  /* 0x0000000000017941 */ /* 0x000fea0003800000 */
.L_x_6792:
        /* <DEDUP_REMOVED lines=23> */
.L_x_6796:
[----:B------:R-:W-:Y:S05]  /*06a0*/  BSYNC B1 ;  /* 0x0000000000017941 */ /* 0x000fea0003800000 */
.L_x_6795:
        /* <DEDUP_REMOVED lines=11> */
.L_x_6797:
[----:B------:R-:W-:Y:S05]  /*0760*/  BSYNC B1 ;  /* 0x0000000000017941 */ /* 0x000fea0003800000 */
.L_x_6791:
[----:B------:R-:W-:Y:S05]  /*0770*/  BSYNC B0 ;  /* 0x0000000000007941 */ /* 0x000fea0003800000 */
.L_x_6790:
        /* <DEDUP_REMOVED lines=11> */
.L_x_6804:
        /* <DEDUP_REMOVED lines=18> */
.L_x_6805:
[----:B---3--:R-:W-:Y:S02]  /*0950*/  FADD.FTZ R4, R4, R9 ;  /* 0x0000000904047221 */ /* 0x008fe40000010000 */
[----:B-12---:R-:W-:-:S03]  /*0960*/  FADD.FTZ R6, R5, R6 ;  /* 0x0000000605067221 */ /* 0x006fc60000010000 */
[----:B------:R1:W-:Y:S04]  /*0970*/  @!P1 STS [R17.X4+0x2000], R4 ;  /* 0x0020000411009388 */ /* 0x0003e80000004800 */
[----:B------:R1:W-:Y:S02]  /*0980*/  @!P1 STS [R17.X4+0x2080], R6 ;  /* 0x0020800611009388 */ /* 0x0003e40000004800 */
.L_x_6798:
        /* <DEDUP_REMOVED lines=17> */
.L_x_6802:
[----:B------:R-:W-:Y:S05]  /*0aa0*/  BSYNC B0 ;  /* 0x0000000000007941 */ /* 0x000fea0003800000 */
.L_x_6801:
[C---:B------:R-:W-:Y:S02]  /*0ab0*/  ISETP.GT.U32.AND P1, PT, R18.reuse, -0xa01, PT ;  /* 0xfffff5ff1200780c */ /* 0x040fe40003f24070 */
[----:B------:R-:W-:Y:S02]  /*0ac0*/  IADD3 R18, R18, 0xa00, RZ ;  /* 0x00000a0012127810 */ /* 0x000fe40007ffe0ff */
[----:B------:R-:W-:-:S09]  /*0ad0*/  IADD3 R19, R19, 0x500, RZ ;  /* 0x0000050013137810 */ /* 0x000fd20007ffe0ff */
[----:B01----:R-:W-:Y:S05]  /*0ae0*/  @P1 BRA `(.L_x_6803) ;  /* 0xfffff64000001947 */ /* 0x003fea000383ffff */
[----:B------:R-:W-:Y:S05]  /*0af0*/  EXIT ;  /* 0x000000000000794d */ /* 0x000fea0003800000 */
.L_x_6799:
[----:B--2---:R-:W-:Y:S01]  /*0b00*/  IMAD.MOV.U32 R9, RZ, RZ, R5 ;  /* 0x000000ffff097224 */ /* 0x004fe200078e0005 */
[----:B------:R-:W-:Y:S01]  /*0b10*/  MOV R8, 0x1 ;  /* 0x0000000100087802 */ /* 0x000fe20000000f00 */
[----:B------:R-:W-:Y:S01]  /*0b20*/  IMAD.MOV.U32 R7, RZ, RZ, 0x1f ;  /* 0x0000001fff077424 */ /* 0x000fe200078e00ff */
[----:B------:R-:W-:Y:S02]  /*0b30*/  MOV R10, 0xffffffff ;  /* 0xffffffff000a7802 */ /* 0x000fe40000000f00 */
[----:B------:R-:W-:Y:S02]  /*0b40*/  MOV R2, 0xb60 ;  /* 0x00000b6000027802 */ /* 0x000fe40000000f00 */
[----:B01----:R-:W-:Y:S05]  /*0b50*/  CALL.REL.NOINC `($__internal_130_$__cuda_sm70_shflsync_bfly_p) ;  /* 0x000003b000007944 */ /* 0x003fea0003c00000 */
[----:B-1----:R-:W-:Y:S01]  /*0b60*/  IMAD.MOV.U32 R2, RZ, RZ, R7 ;  /* 0x000000ffff027224 */ /* 0x002fe200078e0007 */
[----:B0-----:R-:W-:Y:S05]  /*0b70*/  BRA `(.L_x_6804) ;  /* 0xfffffcb000007947 */ /* 0x001fea000383ffff */
.L_x_6800:
[----:B------:R-:W-:Y:S01]  /*0b80*/  HFMA2.MMA R8, -RZ, RZ, 0, 1.1920928955078125e-07 ;  /* 0x00000002ff087435 */ /* 0x000fe200000001ff */
[----:B------:R-:W-:Y:S01]  /*0b90*/  IMAD.MOV.U32 R7, RZ, RZ, 0x1f ;  /* 0x0000001fff077424 */ /* 0x000fe200078e00ff */
[----:B------:R-:W-:Y:S02]  /*0ba0*/  MOV R10, 0xffffffff ;  /* 0xffffffff000a7802 */ /* 0x000fe40000000f00 */
[----:B------:R-:W-:-:S02]  /*0bb0*/  MOV R2, 0xbd0 ;  /* 0x00000bd000027802 */ /* 0x000fc40000000f00 */
[----:B012---:R-:W-:Y:S05]  /*0bc0*/  CALL.REL.NOINC `($__internal_130_$__cuda_sm70_shflsync_bfly_p) ;  /* 0x0000034000007944 */ /* 0x007fea0003c00000 */
[----:B01----:R-:W-:Y:S01]  /*0bd0*/  FADD.FTZ R9, R9, R7 ;  /* 0x0000000709097221 */ /* 0x003fe20000010000 */
[----:B------:R-:W-:Y:S01]  /*0be0*/  HFMA2.MMA R7, -RZ, RZ, 0, 1.847743988037109375e-06 ;  /* 0x0000001fff077435 */ /* 0x000fe200000001ff */
[----:B------:R-:W-:Y:S01]  /*0bf0*/  IMAD.MOV.U32 R8, RZ, RZ, 0x4 ;  /* 0x00000004ff087424 */ /* 0x000fe200078e00ff */
[----:B------:R-:W-:Y:S01]  /*0c00*/  MOV R2, 0xc30 ;  /* 0x00000c3000027802 */ /* 0x000fe20000000f00 */
[----:B------:R-:W-:-:S03]  /*0c10*/  IMAD.MOV.U32 R10, RZ, RZ, -0x1 ;  /* 0xffffffffff0a7424 */ /* 0x000fc600078e00ff */
[----:B------:R-:W-:Y:S05]  /*0c20*/  CALL.REL.NOINC `($__internal_130_$__cuda_sm70_shflsync_bfly_p) ;  /* 0x000002e000007944 */ /* 0x000fea0003c00000 */
[----:B01----:R-:W-:Y:S01]  /*0c30*/  FADD.FTZ R9, R9, R7 ;  /* 0x0000000709097221 */ /* 0x003fe20000010000 */
[----:B------:R-:W-:Y:S01]  /*0c40*/  HFMA2.MMA R7, -RZ, RZ, 0, 1.847743988037109375e-06 ;  /* 0x0000001fff077435 */ /* 0x000fe200000001ff */
[----:B------:R-:W-:Y:S01]  /*0c50*/  MOV R8, 0x8 ;  /* 0x0000000800087802 */ /* 0x000fe20000000f00 */
[----:B------:R-:W-:Y:S01]  /*0c60*/  IMAD.MOV.U32 R10, RZ, RZ, -0x1 ;  /* 0xffffffffff0a7424 */ /* 0x000fe200078e00ff */
[----:B------:R-:W-:-:S03]  /*0c70*/  MOV R2, 0xc90 ;  /* 0x00000c9000027802 */ /* 0x000fc60000000f00 */
[----:B------:R-:W-:Y:S05]  /*0c80*/  CALL.REL.NOINC `($__internal_130_$__cuda_sm70_shflsync_bfly_p) ;  /* 0x0000028000007944 */ /* 0x000fea0003c00000 */
[----:B-1----:R-:W-:Y:S01]  /*0c90*/  FADD.FTZ R6, R9, R7 ;  /* 0x0000000709067221 */ /* 0x002fe20000010000 */
[----:B------:R-:W-:Y:S01]  /*0ca0*/  HFMA2.MMA R7, -RZ, RZ, 0, 1.847743988037109375e-06 ;  /* 0x0000001fff077435 */ /* 0x000fe200000001ff */
[----:B0-----:R-:W-:Y:S01]  /*0cb0*/  MOV R8, 0x10 ;  /* 0x0000001000087802 */ /* 0x001fe20000000f00 */
[----:B------:R-:W-:Y:S01]  /*0cc0*/  IMAD.MOV.U32 R10, RZ, RZ, -0x1 ;  /* 0xffffffffff0a7424 */ /* 0x000fe200078e00ff */
[----:B------:R-:W-:-:S02]  /*0cd0*/  MOV R2, 0xd00 ;  /* 0x00000d0000027802 */ /* 0x000fc40000000f00 */
[----:B------:R-:W-:Y:S02]  /*0ce0*/  MOV R9, R6 ;  /* 0x0000000600097202 */ /* 0x000fe40000000f00 */
[----:B------:R-:W-:Y:S05]  /*0cf0*/  CALL.REL.NOINC `($__internal_130_$__cuda_sm70_shflsync_bfly_p) ;  /* 0x0000021000007944 */ /* 0x000fea0003c00000 */
[----:B0-----:R-:W-:Y:S01]  /*0d00*/  HFMA2.MMA R8, -RZ, RZ, 0, 5.9604644775390625e-08 ;  /* 0x00000001ff087435 */ /* 0x001fe200000001ff */
[----:B-1----:R-:W-:Y:S01]  /*0d10*/  MOV R5, R7 ;  /* 0x0000000700057202 */ /* 0x002fe20000000f00 */
[----:B------:R-:W-:Y:S01]  /*0d20*/  IMAD.MOV.U32 R9, RZ, RZ, R4 ;  /* 0x000000ffff097224 */ /* 0x000fe200078e0004 */
[----:B------:R-:W-:Y:S01]  /*0d30*/  MOV R7, 0x1f ;  /* 0x0000001f00077802 */ /* 0x000fe20000000f00 */
[----:B------:R-:W-:Y:S01]  /*0d40*/  IMAD.MOV.U32 R10, RZ, RZ, -0x1 ;  /* 0xffffffffff0a7424 */ /* 0x000fe200078e00ff */
[----:B------:R-:W-:Y:S02]  /*0d50*/  MOV R2, 0xd70 ;  /* 0x00000d7000027802 */ /* 0x000fe40000000f00 */
[----:B------:R-:W-:Y:S05]  /*0d60*/  CALL.REL.NOINC `($__internal_130_$__cuda_sm70_shflsync_bfly_p) ;  /* 0x000001a000007944 */ /* 0x000fea0003c00000 */
[----:B0-----:R-:W-:Y:S01]  /*0d70*/  HFMA2.MMA R8, -RZ, RZ, 0, 1.1920928955078125e-07 ;  /* 0x00000002ff087435 */ /* 0x001fe200000001ff */
[----:B-1----:R-:W-:Y:S01]  /*0d80*/  FADD.FTZ R9, R4, R7 ;  /* 0x0000000704097221 */ /* 0x002fe20000010000 */
[----:B------:R-:W-:Y:S01]  /*0d90*/  MOV R7, 0x1f ;  /* 0x0000001f00077802 */ /* 0x000fe20000000f00 */
[----:B------:R-:W-:Y:S01]  /*0da0*/  IMAD.MOV.U32 R10, RZ, RZ, -0x1 ;  /* 0xffffffffff0a7424 */ /* 0x000fe200078e00ff */
[----:B------:R-:W-:Y:S02]  /*0db0*/  MOV R2, 0xdd0 ;  /* 0x00000dd000027802 */ /* 0x000fe40000000f00 */
[----:B------:R-:W-:Y:S05]  /*0dc0*/  CALL.REL.NOINC `($__internal_130_$__cuda_sm70_shflsync_bfly_p) ;  /* 0x0000014000007944 */ /* 0x000fea0003c00000 */
[----:B0-----:R-:W-:Y:S01]  /*0dd0*/  HFMA2.MMA R8, -RZ, RZ, 0, 2.384185791015625e-07 ;  /* 0x00000004ff087435 */ /* 0x001fe200000001ff */
[----:B-1----:R-:W-:Y:S01]  /*0de0*/  FADD.FTZ R9, R9, R7 ;  /* 0x0000000709097221 */ /* 0x002fe20000010000 */
[----:B------:R-:W-:Y:S01]  /*0df0*/  MOV R7, 0x1f ;  /* 0x0000001f00077802 */ /* 0x000fe20000000f00 */
[----:B------:R-:W-:Y:S01]  /*0e00*/  IMAD.MOV.U32 R10, RZ, RZ, -0x1 ;  /* 0xffffffffff0a7424 */ /* 0x000fe200078e00ff */
[----:B------:R-:W-:-:S02]  /*0e10*/  MOV R2, 0xe30 ;  /* 0x00000e3000027802 */ /* 0x000fc40000000f00 */
[----:B------:R-:W-:Y:S05]  /*0e20*/  CALL.REL.NOINC `($__internal_130_$__cuda_sm70_shflsync_bfly_p) ;  /* 0x000000e000007944 */ /* 0x000fea0003c00000 */
[----:B0-----:R-:W-:Y:S01]  /*0e30*/  HFMA2.MMA R8, -RZ, RZ, 0, 4.76837158203125e-07 ;  /* 0x00000008ff087435 */ /* 0x001fe200000001ff */
[----:B-1----:R-:W-:Y:S01]  /*0e40*/  FADD.FTZ R9, R9, R7 ;  /* 0x0000000709097221 */ /* 0x002fe20000010000 */
[----:B------:R-:W-:Y:S01]  /*0e50*/  MOV R7, 0x1f ;  /* 0x0000001f00077802 */ /* 0x000fe20000000f00 */
[----:B------:R-:W-:Y:S01]  /*0e60*/  IMAD.MOV.U32 R10, RZ, RZ, -0x1 ;  /* 0xffffffffff0a7424 */ /* 0x000fe200078e00ff */
[----:B------:R-:W-:-:S02]  /*0e70*/  MOV R2, 0xe90 ;  /* 0x00000e9000027802 */ /* 0x000fc40000000f00 */
[----:B------:R-:W-:Y:S05]  /*0e80*/  CALL.REL.NOINC `($__internal_130_$__cuda_sm70_shflsync_bfly_p) ;  /* 0x0000008000007944 */ /* 0x000fea0003c00000 */
[----:B0-----:R-:W-:Y:S01]  /*0e90*/  HFMA2.MMA R8, -RZ, RZ, 0, 9.5367431640625e-07 ;  /* 0x00000010ff087435 */ /* 0x001fe200000001ff */
[----:B-1----:R-:W-:Y:S01]  /*0ea0*/  FADD.FTZ R9, R9, R7 ;  /* 0x0000000709097221 */ /* 0x002fe20000010000 */
[----:B------:R-:W-:Y:S01]  /*0eb0*/  MOV R7, 0x1f ;  /* 0x0000001f00077802 */ /* 0x000fe20000000f00 */
[----:B------:R-:W-:Y:S01]  /*0ec0*/  IMAD.MOV.U32 R10, RZ, RZ, -0x1 ;  /* 0xffffffffff0a7424 */ /* 0x000fe200078e00ff */
[----:B------:R-:W-:-:S02]  /*0ed0*/  MOV R2, 0xef0 ;  /* 0x00000ef000027802 */ /* 0x000fc40000000f00 */
[----:B------:R-:W-:Y:S05]  /*0ee0*/  CALL.REL.NOINC `($__internal_130_$__cuda_sm70_shflsync_bfly_p) ;  /* 0x0000002000007944 */ /* 0x000fea0003c00000 */
[----:B-1----:R-:W-:Y:S01]  /*0ef0*/  MOV R4, R7 ;  /* 0x0000000700047202 */ /* 0x002fe20000000f00 */
[----:B0-----:R-:W-:Y:S05]  /*0f00*/  BRA `(.L_x_6805) ;  /* 0xfffffa4000007947 */ /* 0x001fea000383ffff */
        .weak           $__internal_130_$__cuda_sm70_shflsync_bfly_p
        .type           $__internal_130_$__cuda_sm70_shflsync_bfly_p,@function
        .size           $__internal_130_$__cuda_sm70_shflsync_bfly_p,(.L_x_9874 - $__internal_130_$__cuda_sm70_shflsync_bfly_p)
$__internal_130_$__cuda_sm70_shflsync_bfly_p:
[----:B------:R-:W-:Y:S01]  /*0f10*/  HFMA2.MMA R3, -RZ, RZ, 0, 0 ;  /* 0x00000000ff037435 */ /* 0x000fe200000001ff */
[----:B------:R-:W-:Y:S04]  /*0f20*/  WARPSYNC R10 ;  /* 0x0000000a00007348 */ /* 0x000fe80003800000 */
[----:B------:R0:W1:Y:S01]  /*0f30*/  SHFL.BFLY PT, R7, R9, R8, R7 ;  /* 0x0c00000809077389 */ /* 0x00006200000e0007 */
[----:B------:R-:W-:Y:S05]  /*0f40*/  RET.REL.NODEC R2 `(_ZN10layer_norm22ln_bwd_finalize_kernelINS_22Kernel_traits_finalizeILj2560E6__halfS2_fS2_fjLb0ELj1024ELj4ENS_18Kernel_traits_baseILj2560ES2_S2_fS2_fjLj1024EEEEELb0ELb0EEEvNS_9BwdParamsE) ;  /* 0xfffff0b002007950 */ /* 0x000fea0003c3ffff */
.L_x_6806:
        /* <DEDUP_REMOVED lines=11> */
.L_x_9874:


//--------------------- .text._ZN10layer_norm13ln_bwd_kernelINS_13Kernel_traitsI6__halfS2_fS2_fjLj2560ELj1ELj1ELj4ELj8ENS_18Kernel_traits_baseILj2560ES2_S2_fS2_fjLj128EEEEELb1ELb0ELb1ELb0EEEvNS_9BwdParamsE --------------------------
	.section	.text._ZN10layer_norm13ln_bwd_kernelINS_13Kernel_traitsI6__halfS2_fS2_fjLj2560ELj1ELj1ELj4ELj8ENS_18Kernel_traits_baseILj2560ES2_S2_fS2_fjLj128EEEEELb1ELb0ELb1ELb0EEEvNS_9BwdParamsE,"ax",@progbits
	.sectioninfo	@"SHI_REGISTERS=160"
	.align	128
        .global         _ZN10layer_norm13ln_bwd_kernelINS_13Kernel_traitsI6__halfS2_fS2_fjLj2560ELj1ELj1ELj4ELj8ENS_18Kernel_traits_baseILj2560ES2_S2_fS2_fjLj128EEEEELb1ELb0ELb1ELb0EEEvNS_9BwdParamsE
        .type           _ZN10layer_norm13ln_bwd_kernelINS_13Kernel_traitsI6__halfS2_fS2_fjLj2560ELj1ELj1ELj4ELj8ENS_18Kernel_traits_baseILj2560ES2_S2_fS2_fjLj128EEEEELb1ELb0ELb1ELb0EEEvNS_9BwdParamsE,@function
        .size           _ZN10layer_norm13ln_bwd_kernelINS_13Kernel_traitsI6__halfS2_fS2_fjLj2560ELj1ELj1ELj4ELj8ENS_18Kernel_traits_baseILj2560ES2_S2_fS2_fjLj128EEEEELb1ELb0ELb1ELb0EEEvNS_9BwdParamsE,(.L_x_9875 - _ZN10layer_norm13ln_bwd_kernelINS_13Kernel_traitsI6__halfS2_fS2_fjLj2560ELj1ELj1ELj4ELj8ENS_18Kernel_traits_baseILj2560ES2_S2_fS2_fjLj128EEEEELb1ELb0ELb1ELb0EEEvNS_9BwdParamsE)
        .other          _ZN10layer_norm13ln_bwd_kernelINS_13Kernel_traitsI6__halfS2_fS2_fjLj2560ELj1ELj1ELj4ELj8ENS_18Kernel_traits_baseILj2560ES2_S2_fS2_fjLj128EEEEELb1ELb0ELb1ELb0EEEvNS_9BwdParamsE,@"STO_CUDA_ENTRY STV_DEFAULT"
_ZN10layer_norm13ln_bwd_kernelINS_13Kernel_traitsI6__halfS2_fS2_fjLj2560ELj1ELj1ELj4ELj8ENS_18Kernel_traits_baseILj2560ES2_S2_fS2_fjLj128EEEEELb1ELb0ELb1ELb0EEEvNS_9BwdParamsE:
.text._ZN10layer_norm13ln_bwd_kernelINS_13Kernel_traitsI6__halfS2_fS2_fjLj2560ELj1ELj1ELj4ELj8ENS_18Kernel_traits_baseILj2560ES2_S2_fS2_fjLj128EEEEELb1ELb0ELb1ELb0EEEvNS_9BwdParamsE:
        /* <DEDUP_REMOVED lines=18> */
[----:B------:R-:W-:Y:S02]  /*0120*/  @P4 MOV R19, 0x8 ;  /* 0x0000000800134802 */ /* 0x000fe40000000f00 */
        /* <DEDUP_REMOVED lines=42> */
[--C-:B------:R-:W-:Y:S01]  /*03d0*/  IMAD.MOV.U32 R19, RZ, RZ, R11.reuse ;  /* 0x000000ffff137224 */ /* 0x100fe200078e000b */
[--C-:B------:R-:W-:Y:S01]  /*03e0*/  SHF.R.U64 R20, R10, 0x10, R11.reuse ;  /* 0x000000100a147819 */ /* 0x100fe2000000120b */
[----:B------:R-:W-:Y:S01]  /*03f0*/  IMAD.MOV.U32 R0, RZ, RZ, R12 ;  /* 0x000000ffff007224 */ /* 0x000fe200078e000c */
[----:B------:R-:W-:Y:S01]  /*0400*/  SHF.R.U32.HI R18, RZ, 0x10, R11 ;  /* 0x00000010ff127819 */ /* 0x000fe2000001160b */
        /* <DEDUP_REMOVED lines=10> */
[----:B------:R-:W-:Y:S01]  /*04b0*/  HFMA2.MMA R61, -RZ, RZ, 0, 0 ;  /* 0x00000000ff3d7435 */ /* 0x000fe200000001ff */
[--C-:B------:R-:W-:Y:S01]  /*04c0*/  SHF.R.U64 R96, R8, 0x10, R9.reuse ;  /* 0x0000001008607819 */ /* 0x100fe20000001209 */
[----:B------:R-:W-:Y:S01]  /*04d0*/  HADD2.F32 R101, -RZ, R101.H0_H0 ;  /* 0x20000065ff657230 */ /* 0x000fe20000004100 */
[----:B------:R-:W-:Y:S01]  /*04e0*/  SHF.R.U32.HI R22, RZ, 0x10, R9 ;  /* 0x00000010ff167819 */ /* 0x000fe20000011609 */
[----:B------:R-:W-:Y:S01]  /*04f0*/  IMAD.MOV.U32 R9, RZ, RZ, 0x1 ;  /* 0x00000001ff097424 */ /* 0x000fe200078e00ff */
[----:B------:R-:W-:Y:S01]  /*0500*/  MOV R13, R16 ;  /* 0x00000010000d7202 */ /* 0x000fe20000000f00 */
        /* <DEDUP_REMOVED lines=21> */
.L_x_6887:
        /* <DEDUP_REMOVED lines=37> */
.L_x_6811:
[----:B------:R-:W-:Y:S05]  /*08b0*/  BSYNC B1 ;  /* 0x0000000000017941 */ /* 0x000fea0003800000 */
.L_x_6810:
        /* <DEDUP_REMOVED lines=10> */
.L_x_6813:
[----:B------:R-:W-:Y:S05]  /*0960*/  BSYNC B1 ;  /* 0x0000000000017941 */ /* 0x000fea0003800000 */
.L_x_6812:
        /* <DEDUP_REMOVED lines=10> */
.L_x_6815:
[----:B------:R-:W-:Y:S05]  /*0a10*/  BSYNC B1 ;  /* 0x0000000000017941 */ /* 0x000fea0003800000 */
.L_x_6814:
        /* <DEDUP_REMOVED lines=10> */
.L_x_6817:
[----:B------:R-:W-:Y:S05]  /*0ac0*/  BSYNC B1 ;  /* 0x0000000000017941 */ /* 0x000fea0003800000 */
.L_x_6816:
[----:B------:R-:W-:Y:S01]  /*0ad0*/  ISETP.GE.U32.AND P0, PT, R6, 0x280, PT ;  /* 0x000002800600780c */ /* 0x000fe20003f06070 */
[----:B------:R-:W-:-:S12]  /*0ae0*/  CS2R R122, SRZ ;  /* 0x00000000007a7805 */ /* 0x000fd8000001ff00 */
[----:B------:R-:W-:Y:S05]  /*0af0*/  @!P0 BRA `(.L_x_6818) ;  /* 0x0000125000008947 */ /* 0x000fea0003800000 */
[----:B------:R-:W-:Y:S01]  /*0b00*/  ISETP.NE.U32.AND P0, PT, RZ, c[0x0][0x218], PT ;  /* 0x00008600ff007a0c */ /* 0x000fe20003f05070 */
[----:B------:R-:W-:-:S03]  /*0b10*/  IMAD.WIDE.U32 R94, R95, R94, c[0x0][0x190] ;  /* 0x000064005f5e7625 */ /* 0x000fc600078e005e */
[----:B------:R-:W-:Y:S02]  /*0b20*/  ISETP.NE.AND.EX P0, PT, RZ, c[0x0][0x21c], PT, P0 ;  /* 0x00008700ff007a0c */ /* 0x000fe40003f05300 */
[----:B------:R2:W5:Y:S11]  /*0b30*/  LDG.E R0, [R94.64] ;  /* 0x000000045e007981 */ /* 0x000576000c1e1900 */
[----:B------:R-:W-:-:S05]  /*0b40*/  @P0 IMAD.WIDE.U32 R92, R93, R92, c[0x0][0x218] ;  /* 0x000086005d5c0625 */ /* 0x000fca00078e005c */
[----:B------:R2:W5:Y:S01]  /*0b50*/  @P0 LDG.E.128 R80, [R92.64] ;  /* 0x000000045c500981 */ /* 0x000562000c1e1d00 */
[----:B------:R-:W-:Y:S01]  /*0b60*/  IMAD.MOV.U32 R122, RZ, RZ, RZ ;  /* 0x000000ffff7a7224 */ /* 0x000fe200078e00ff */
[----:B------:R-:W-:Y:S05]  /*0b70*/  BRA `(.L_x_6818) ;  /* 0x000011d000007947 */ /* 0x000fea0003800000 */
.L_x_6809:
        /* <DEDUP_REMOVED lines=31> */
[----:B------:R-:W-:Y:S02]  /*0d70*/  IADD3 R152, R152, 0x80, RZ ;  /* 0x0000008098987810 */ /* 0x000fe40007ffe0ff */
[----:B---3--:R-:W-:Y:S02]  /*0d80*/  MOV R114, R110 ;  /* 0x0000006e00727202 */ /* 0x008fe40000000f00 */
[----:B------:R-:W-:Y:S01]  /*0d90*/  SHF.R.U64 R156, R110, 0x10, R111 ;  /* 0x000000106e9c7819 */ /* 0x000fe2000000126f */
[C---:B--2---:R-:W-:Y:S01]  /*0da0*/  FADD.FTZ R89, -R123.reuse, R89 ;  /* 0x000000597b597221 */ /* 0x044fe20000010100 */
[--C-:B------:R-:W-:Y:S01]  /*0db0*/  SHF.R.U32.HI R150, RZ, 0x10, R111.reuse ;  /* 0x00000010ff967819 */ /* 0x100fe2000001166f */
[----:B------:R-:W-:Y:S01]  /*0dc0*/  HADD2.F32 R114, -RZ, R114.H0_H0 ;  /* 0x20000072ff727230 */ /* 0x000fe20000004100 */
[----:B------:R-:W-:Y:S01]  /*0dd0*/  FADD.FTZ R151, -R123, R88 ;  /* 0x000000587b977221 */ /* 0x000fe20000010100 */
[----:B0-----:R-:W-:Y:S01]  /*0de0*/  HADD2.F32 R112, -RZ, R156.H0_H0 ;  /* 0x2000009cff707230 */ /* 0x001fe20000004100 */
[----:B------:R-:W-:Y:S01]  /*0df0*/  IMAD.MOV.U32 R122, RZ, RZ, R111 ;  /* 0x000000ffff7a7224 */ /* 0x000fe200078e006f */
[----:B------:R-:W-:Y:S01]  /*0e00*/  HADD2.F32 R113, -RZ, R150.H0_H0 ;  /* 0x20000096ff717230 */ /* 0x000fe20000004100 */
[----:B------:R-:W-:-:S02]  /*0e10*/  FMUL.FTZ R149, R8, R89 ;  /* 0x0000005908957220 */ /* 0x000fc40000410000 */
[----:B------:R-:W-:Y:S02]  /*0e20*/  FMUL.FTZ R151, R8, R151 ;  /* 0x0000009708977220 */ /* 0x000fe40000410000 */
[----:B------:R-:W-:Y:S01]  /*0e30*/  FMUL.FTZ R150, R101, R114 ;  /* 0x0000007265967220 */ /* 0x000fe20000410000 */
[----:B------:R-:W-:Y:S01]  /*0e40*/  HADD2.F32 R122, -RZ, R122.H0_H0 ;  /* 0x2000007aff7a7230 */ /* 0x000fe20000004100 */
[----:B------:R-:W-:Y:S02]  /*0e50*/  FADD.FTZ R91, -R123, R91 ;  /* 0x0000005b7b5b7221 */ /* 0x000fe40000010100 */
[----:B------:R-:W-:Y:S02]  /*0e60*/  FADD.FTZ R41, R41, R112 ;  /* 0x0000007029297221 */ /* 0x000fe40000010000 */
[----:B------:R-:W-:Y:S02]  /*0e70*/  FFMA.FTZ R61, R149, R112, R61 ;  /* 0x00000070953d7223 */ /* 0x000fe4000001003d */
[----:B------:R-:W-:-:S02]  /*0e80*/  FADD.FTZ R111, -R123, R90 ;  /* 0x0000005a7b6f7221 */ /* 0x000fc40000010100 */
[----:B------:R-:W-:Y:S02]  /*0e90*/  FMUL.FTZ R112, R100, R112 ;  /* 0x0000007064707220 */ /* 0x000fe40000410000 */
[----:B------:R-:W-:Y:S02]  /*0ea0*/  FADD.FTZ R89, RZ, R150 ;  /* 0x00000096ff597221 */ /* 0x000fe40000010000 */
[C---:B------:R-:W-:Y:S02]  /*0eb0*/  FFMA.FTZ R88, R151.reuse, R150, RZ ;  /* 0x0000009697587223 */ /* 0x040fe400000100ff */
        /* <DEDUP_REMOVED lines=16> */
.L_x_6820:
[----:B-1----:R-:W-:Y:S05]  /*0fc0*/  BSYNC B1 ;  /* 0x0000000000017941 */ /* 0x002fea0003800000 */
.L_x_6819:
        /* <DEDUP_REMOVED lines=17> */
[----:B------:R-:W-:Y:S02]  /*10e0*/  IADD3 R153, R153, 0x80, RZ ;  /* 0x0000008099997810 */ /* 0x000fe40007ffe0ff */
[----:B---3--:R-:W-:Y:S02]  /*10f0*/  MOV R124, R116 ;  /* 0x00000074007c7202 */ /* 0x008fe40000000f00 */
[----:B------:R-:W-:Y:S01]  /*1100*/  SHF.R.U64 R156, R116, 0x10, R117 ;  /* 0x00000010749c7819 */ /* 0x000fe20000001275 */
[----:B--2---:R-:W-:-:S02]  /*1110*/  FADD.FTZ R89, -R157, R89 ;  /* 0x000000599d597221 */ /* 0x004fc40000010100 */
[----:B------:R-:W-:Y:S01]  /*1120*/  HADD2.F32 R124, -RZ, R124.H0_H0 ;  /* 0x2000007cff7c7230 */ /* 0x000fe20000004100 */
[----:B------:R-:W-:Y:S01]  /*1130*/  FADD.FTZ R115, -R157, R88 ;  /* 0x000000589d737221 */ /* 0x000fe20000010100 */
[----:B0-----:R-:W-:Y:S01]  /*1140*/  HADD2.F32 R119, -RZ, R156.H0_H0 ;  /* 0x2000009cff777230 */ /* 0x001fe20000004100 */
[--C-:B------:R-:W-:Y:S02]  /*1150*/  IMAD.MOV.U32 R154, RZ, RZ, R117.reuse ;  /* 0x000000ffff9a7224 */ /* 0x100fe400078e0075 */
[C---:B------:R-:W-:Y:S01]  /*1160*/  FMUL.FTZ R116, R8.reuse, R89 ;  /* 0x0000005908747220 */ /* 0x040fe20000410000 */
[----:B------:R-:W-:Y:S01]  /*1170*/  SHF.R.U32.HI R155, RZ, 0x10, R117 ;  /* 0x00000010ff9b7819 */ /* 0x000fe20000011675 */
[----:B------:R-:W-:Y:S02]  /*1180*/  FMUL.FTZ R115, R8, R115 ;  /* 0x0000007308737220 */ /* 0x000fe40000410000 */
[----:B-1----:R-:W-:Y:S01]  /*1190*/  FMUL.FTZ R120, R97, R124 ;  /* 0x0000007c61787220 */ /* 0x002fe20000410000 */
[----:B------:R-:W-:Y:S01]  /*11a0*/  HADD2.F32 R154, -RZ, R154.H0_H0 ;  /* 0x2000009aff9a7230 */ /* 0x000fe20000004100 */
[----:B------:R-:W-:-:S02]  /*11b0*/  FADD.FTZ R91, -R157, R91 ;  /* 0x0000005b9d5b7221 */ /* 0x000fc40000010100 */
[----:B------:R-:W-:Y:S02]  /*11c0*/  FADD.FTZ R37, R37, R119 ;  /* 0x0000007725257221 */ /* 0x000fe40000010000 */
[-C--:B------:R-:W-:Y:S02]  /*11d0*/  FFMA.FTZ R57, R116, R119.reuse, R57 ;  /* 0x0000007774397223 */ /* 0x080fe40000010039 */
[----:B------:R-:W-:Y:S02]  /*11e0*/  FADD.FTZ R117, -R157, R90 ;  /* 0x0000005a9d757221 */ /* 0x000fe40000010100 */
        /* <DEDUP_REMOVED lines=20> */
.L_x_6822:
[----:B------:R-:W-:Y:S05]  /*1330*/  BSYNC B1 ;  /* 0x0000000000017941 */ /* 0x000fea0003800000 */
.L_x_6821:
        /* <DEDUP_REMOVED lines=18> */
[----:B---3--:R-:W-:Y:S01]  /*1460*/  MOV R132, R128 ;  /* 0x0000008000847202 */ /* 0x008fe20000000f00 */
[--C-:B------:R-:W-:Y:S01]  /*1470*/  IMAD.MOV.U32 R154, RZ, RZ, R129.reuse ;  /* 0x000000ffff9a7224 */ /* 0x100fe200078e0081 */
[--C-:B------:R-:W-:Y:S02]  /*1480*/  SHF.R.U64 R156, R128, 0x10, R129.reuse ;  /* 0x00000010809c7819 */ /* 0x100fe40000001281 */
        /* <DEDUP_REMOVED lines=8> */
[----:B0-----:R-:W-:Y:S02]  /*1510*/  FMUL.FTZ R126, R8, R89 ;  /* 0x00000059087e7220 */ /* 0x001fe40000410000 */
[----:B-1----:R-:W-:Y:S01]  /*1520*/  FMUL.FTZ R130, R21, R132 ;  /* 0x0000008415827220 */ /* 0x002fe20000410000 */
        /* <DEDUP_REMOVED lines=23> */
.L_x_6824:
[----:B------:R-:W-:Y:S05]  /*16a0*/  BSYNC B1 ;  /* 0x0000000000017941 */ /* 0x000fea0003800000 */
.L_x_6823:
        /* <DEDUP_REMOVED lines=54> */
.L_x_6826:
[----:B------:R-:W-:Y:S05]  /*1a10*/  BSYNC B1 ;  /* 0x0000000000017941 */ /* 0x000fea0003800000 */
.L_x_6825:
[----:B------:R-:W-:-:S13]  /*1a20*/  ISETP.GE.U32.AND P0, PT, R6, 0x280, PT ;  /* 0x000002800600780c */ /* 0x000fda0003f06070 */
[----:B------:R-:W-:Y:S05]  /*1a30*/  @!P0 BRA `(.L_x_6818) ;  /* 0x0000031000008947 */ /* 0x000fea0003800000 */
[----:B------:R-:W-:Y:S02]  /*1a40*/  IMAD.MOV.U32 R143, RZ, RZ, 0x8 ;  /* 0x00000008ff8f7424 */ /* 0x000fe400078e00ff */
[----:B------:R-:W-:-:S04]  /*1a50*/  IMAD.WIDE.U32 R88, R153, R92, c[0x0][0x188] ;  /* 0x0000620099587625 */ /* 0x000fc800078e005c */
[----:B------:R-:W-:Y:S02]  /*1a60*/  IMAD.WIDE.U32 R142, R152, R143, c[0x0][0x208] ;  /* 0x00008200988e7625 */ /* 0x000fe400078e008f */
[----:B------:R-:W2:Y:S04]  /*1a70*/  LDG.E.128 R88, [R88.64] ;  /* 0x0000000458587981 */ /* 0x000ea8000c1e1d00 */
        /* <DEDUP_REMOVED lines=10> */
[----:B---3--:R-:W-:Y:S02]  /*1b20*/  MOV R144, R142 ;  /* 0x0000008e00907202 */ /* 0x008fe40000000f00 */
[----:B------:R-:W-:Y:S01]  /*1b30*/  SHF.R.U64 R146, R142, 0x10, R143 ;  /* 0x000000108e927819 */ /* 0x000fe2000000128f */
[----:B------:R-:W-:Y:S02]  /*1b40*/  FADD.FTZ R89, -R148, R89 ;  /* 0x0000005994597221 */ /* 0x000fe40000010100 */
[----:B------:R-:W-:Y:S01]  /*1b50*/  HADD2.F32 R144, -RZ, R144.H0_H0 ;  /* 0x20000090ff907230 */ /* 0x000fe20000004100 */
[----:B------:R-:W-:Y:S01]  /*1b60*/  FMUL.FTZ R141, R8, R141 ;  /* 0x0000008d088d7220 */ /* 0x000fe20000410000 */
[--C-:B------:R-:W-:Y:S01]  /*1b70*/  SHF.R.U32.HI R147, RZ, 0x10, R143.reuse ;  /* 0x00000010ff937819 */ /* 0x100fe2000001168f */
[----:B------:R-:W-:Y:S01]  /*1b80*/  IMAD.MOV.U32 R145, RZ, RZ, R143 ;  /* 0x000000ffff917224 */ /* 0x000fe200078e008f */
[----:B------:R-:W-:Y:S01]  /*1b90*/  HADD2.F32 R88, -RZ, R146.H0_H0 ;  /* 0x20000092ff587230 */ /* 0x000fe20000004100 */
[----:B------:R-:W-:-:S02]  /*1ba0*/  FADD.FTZ R143, -R148, R90 ;  /* 0x0000005a948f7221 */ /* 0x000fc40000010100 */
[----:B------:R-:W-:Y:S02]  /*1bb0*/  FMUL.FTZ R142, R8, R89 ;  /* 0x00000059088e7220 */ /* 0x000fe40000410000 */
[----:B------:R-:W-:Y:S02]  /*1bc0*/  FADD.FTZ R24, R24, R144 ;  /* 0x0000009018187221 */ /* 0x000fe40000010000 */
[-C--:B------:R-:W-:Y:S02]  /*1bd0*/  FFMA.FTZ R44, R141, R144.reuse, R44 ;  /* 0x000000908d2c7223 */ /* 0x080fe4000001002c */
        /* <DEDUP_REMOVED lines=23> */
.L_x_6818:
[----:B0-----:R-:W-:Y:S05]  /*1d50*/  BSYNC B0 ;  /* 0x0000000000007941 */ /* 0x001fea0003800000 */
.L_x_6808:
[----:B------:R-:W-:Y:S02]  /*1d60*/  LOP3.LUT P0, RZ, R9, 0xff, RZ, 0xc0, !PT ;  /* 0x000000ff09ff7812 */ /* 0x000fe4000780c0ff */
[----:B-1----:R-:W-:-:S04]  /*1d70*/  SHF.R.U32.HI R90, RZ, 0x5, R104 ;  /* 0x00000005ff5a7819 */ /* 0x002fc80000011668 */
[----:B------:R-:W-:-:S07]  /*1d80*/  LOP3.LUT R152, R90, 0x7fffffc, RZ, 0xc0, !PT ;  /* 0x07fffffc5a987812 */ /* 0x000fce00078ec0ff */
[----:B------:R-:W-:Y:S02]  /*1d90*/  @!P0 IADD3 R152, R152, 0x4, RZ ;  /* 0x0000000498988810 */ /* 0x000fe40007ffe0ff */
[----:B------:R-:W-:Y:S01]  /*1da0*/  LOP3.LUT P0, RZ, R104, 0x1f, RZ, 0xc0, !PT ;  /* 0x0000001f68ff7812 */ /* 0x000fe2000780c0ff */
[----:B------:R-:W-:Y:S10]  /*1db0*/  BRA.DIV ~URZ, `(.L_x_6827) ;  /* 0x000024a27f007947 */ /* 0x000ff4000b800000 */
[----:B--2---:R0:W1:Y:S02]  /*1dc0*/  SHFL.DOWN PT, R92, R123, 0x10, 0x1f ;  /* 0x0a001f007b5c7f89 */ /* 0x00406400000e0000 */
.L_x_6888:
        /* <DEDUP_REMOVED lines=18> */
.L_x_6889:
        /* <DEDUP_REMOVED lines=43> */
.L_x_6832:
[----:B------:R-:W-:Y:S05]  /*21a0*/  BSYNC B1 ;  /* 0x0000000000017941 */ /* 0x000fea0003800000 */
.L_x_6831:
        /* <DEDUP_REMOVED lines=15> */
.L_x_6834:
[----:B------:R-:W-:Y:S05]  /*22a0*/  BSYNC B1 ;  /* 0x0000000000017941 */ /* 0x000fea0003800000 */
.L_x_6833:
        /* <DEDUP_REMOVED lines=15> */
.L_x_6836:
[----:B------:R-:W-:Y:S05]  /*23a0*/  BSYNC B1 ;  /* 0x0000000000017941 */ /* 0x000fea0003800000 */
.L_x_6835:
        /* <DEDUP_REMOVED lines=20> */
.L_x_6838:
[----:B------:R-:W-:Y:S05]  /*24f0*/  BSYNC B1 ;  /* 0x0000000000017941 */ /* 0x000fea0003800000 */
.L_x_6837:
[C---:B------:R-:W-:Y:S01]  /*2500*/  SEL R87, R122.reuse, R87, P5 ;  /* 0x000000577a577207 */ /* 0x040fe20002800000 */
[----:B------:R-:W-:Y:S01]  /*2510*/  @P0 FMUL.FTZ R122, R122, c[0x0][0x1ec] ;  /* 0x00007b007a7a0a20 */ /* 0x000fe20000410000 */
[----:B------:R-:W-:Y:S01]  /*2520*/  ISETP.NE.U32.AND P5, PT, RZ, c[0x0][0x258], PT ;  /* 0x00009600ff007a0c */ /* 0x000fe20003fa5070 */
[----:B------:R-:W-:Y:S01]  /*2530*/  BSSY B1, `(.L_x_6839) ;  /* 0x0000019000017945 */ /* 0x000fe20003800000 */
[----:B------:R-:W-:Y:S01]  /*2540*/  @P0 F2FP.PACK_AB R90, RZ, R90 ;  /* 0x0000005aff5a023e */ /* 0x000fe200000000ff */
[----:B------:R-:W-:Y:S01]  /*2550*/  @P0 FMUL.FTZ R122, R122, c[0x0][0x1e8] ;  /* 0x00007a007a7a0a20 */ /* 0x000fe20000410000 */
[----:B------:R-:W-:Y:S02]  /*2560*/  ISETP.NE.AND.EX P5, PT, RZ, c[0x0][0x25c], PT, P5 ;  /* 0x00009700ff007a0c */ /* 0x000fe40003fa5350 */
[----:B------:R-:W-:Y:S02]  /*2570*/  @P0 F2FP.PACK_AB R91, RZ, R91 ;  /* 0x0000005bff5b023e */ /* 0x000fe400000000ff */
[----:B------:R-:W-:-:S02]  /*2580*/  @P0 F2FP.PACK_AB R94, RZ, R94 ;  /* 0x0000005eff5e023e */ /* 0x000fc400000000ff */
        /* <DEDUP_REMOVED lines=8> */
[----:B------:R-:W-:-:S04]  /*2610*/  @P0 F2FP.PACK_AB R122, RZ, R122 ;  /* 0x0000007aff7a023e */ /* 0x000fc800000000ff */
        /* <DEDUP_REMOVED lines=10> */
.L_x_6840:
[----:B------:R-:W-:Y:S05]  /*26c0*/  BSYNC B1 ;  /* 0x0000000000017941 */ /* 0x000fea0003800000 */
.L_x_6839:
[----:B------:R-:W-:Y:S02]  /*26d0*/  IADD3 R109, R109, 0x80, RZ ;  /* 0x000000806d6d7810 */ /* 0x000fe40007ffe0ff */
[----:B------:R-:W-:Y:S02]  /*26e0*/  IADD3 R7, R7, 0x80, RZ ;  /* 0x0000008007077810 */ /* 0x000fe40007ffe0ff */
.L_x_6830:
[----:B------:R-:W-:Y:S05]  /*26f0*/  BSYNC B0 ;  /* 0x0000000000007941 */ /* 0x000fea0003800000 */
.L_x_6829:
        /* <DEDUP_REMOVED lines=16> */
.L_x_6844:
[----:B------:R-:W-:Y:S05]  /*2800*/  BSYNC B1 ;  /* 0x0000000000017941 */ /* 0x000fea0003800000 */
.L_x_6843:
        /* <DEDUP_REMOVED lines=15> */
.L_x_6846:
[----:B------:R-:W-:Y:S05]  /*2900*/  BSYNC B1 ;  /* 0x0000000000017941 */ /* 0x000fea0003800000 */
.L_x_6845:
        /* <DEDUP_REMOVED lines=15> */
.L_x_6848:
[----:B------:R-:W-:Y:S05]  /*2a00*/  BSYNC B1 ;  /* 0x0000000000017941 */ /* 0x000fea0003800000 */
.L_x_6847:
        /* <DEDUP_REMOVED lines=17> */
.L_x_6850:
[----:B------:R-:W-:Y:S05]  /*2b20*/  BSYNC B1 ;  /* 0x0000000000017941 */ /* 0x000fea0003800000 */
.L_x_6849:
        /* <DEDUP_REMOVED lines=12> */
[----:B------:R-:W-:-:S05]  /*2bf0*/  @P5 MOV R88, 0x10 ;  /* 0x0000001000585802 */ /* 0x000fca0000000f00 */
        /* <DEDUP_REMOVED lines=15> */
.L_x_6852:
[----:B------:R-:W-:Y:S05]  /*2cf0*/  BSYNC B1 ;  /* 0x0000000000017941 */ /* 0x000fea0003800000 */
.L_x_6851:
[----:B------:R-:W-:Y:S02]  /*2d00*/  IADD3 R109, R109, 0x80, RZ ;  /* 0x000000806d6d7810 */ /* 0x000fe40007ffe0ff */
[----:B------:R-:W-:Y:S02]  /*2d10*/  IADD3 R7, R7, 0x80, RZ ;  /* 0x0000008007077810 */ /* 0x000fe40007ffe0ff */
.L_x_6842:
[----:B------:R-:W-:Y:S05]  /*2d20*/  BSYNC B0 ;  /* 0x0000000000007941 */ /* 0x000fea0003800000 */
.L_x_6841:
        /* <DEDUP_REMOVED lines=16> */
.L_x_6856:
[----:B------:R-:W-:Y:S05]  /*2e30*/  BSYNC B1 ;  /* 0x0000000000017941 */ /* 0x000fea0003800000 */
.L_x_6855:
        /* <DEDUP_REMOVED lines=15> */
.L_x_6858:
[----:B------:R-:W-:Y:S05]  /*2f30*/  BSYNC B1 ;  /* 0x0000000000017941 */ /* 0x000fea0003800000 */
.L_x_6857:
        /* <DEDUP_REMOVED lines=15> */
.L_x_6860:
[----:B------:R-:W-:Y:S05]  /*3030*/  BSYNC B1 ;  /* 0x0000000000017941 */ /* 0x000fea0003800000 */
.L_x_6859:
        /* <DEDUP_REMOVED lines=17> */
.L_x_6862:
[----:B------:R-:W-:Y:S05]  /*3150*/  BSYNC B1 ;  /* 0x0000000000017941 */ /* 0x000fea0003800000 */
.L_x_6861:
        /* <DEDUP_REMOVED lines=28> */
.L_x_6864:
[----:B------:R-:W-:Y:S05]  /*3320*/  BSYNC B1 ;  /* 0x0000000000017941 */ /* 0x000fea0003800000 */
.L_x_6863:
[----:B------:R-:W-:Y:S02]  /*3330*/  IADD3 R109, R109, 0x80, RZ ;  /* 0x000000806d6d7810 */ /* 0x000fe40007ffe0ff */
[----:B------:R-:W-:Y:S02]  /*3340*/  IADD3 R7, R7, 0x80, RZ ;  /* 0x0000008007077810 */ /* 0x000fe40007ffe0ff */
.L_x_6854:
[----:B------:R-:W-:Y:S05]  /*3350*/  BSYNC B0 ;  /* 0x0000000000007941 */ /* 0x000fea0003800000 */
.L_x_6853:
        /* <DEDUP_REMOVED lines=16> */
.L_x_6868:
[----:B------:R-:W-:Y:S05]  /*3460*/  BSYNC B1 ;  /* 0x0000000000017941 */ /* 0x000fea0003800000 */
.L_x_6867:
        /* <DEDUP_REMOVED lines=15> */
.L_x_6870:
[----:B------:R-:W-:Y:S05]  /*3560*/  BSYNC B1 ;  /* 0x0000000000017941 */ /* 0x000fea0003800000 */
.L_x_6869:
        /* <DEDUP_REMOVED lines=15> */
.L_x_6872:
[----:B------:R-:W-:Y:S05]  /*3660*/  BSYNC B1 ;  /* 0x0000000000017941 */ /* 0x000fea0003800000 */
.L_x_6871:
        /* <DEDUP_REMOVED lines=17> */
.L_x_6874:
[----:B------:R-:W-:Y:S05]  /*3780*/  BSYNC B1 ;  /* 0x0000000000017941 */ /* 0x000fea0003800000 */
.L_x_6873:
        /* <DEDUP_REMOVED lines=28> */
.L_x_6876:
[----:B------:R-:W-:Y:S05]  /*3950*/  BSYNC B1 ;  /* 0x0000000000017941 */ /* 0x000fea0003800000 */
.L_x_6875:
[----:B------:R-:W-:Y:S02]  /*3960*/  IADD3 R109, R109, 0x80, RZ ;  /* 0x000000806d6d7810 */ /* 0x000fe40007ffe0ff */
[----:B------:R-:W-:Y:S02]  /*3970*/  IADD3 R7, R7, 0x80, RZ ;  /* 0x0000008007077810 */ /* 0x000fe40007ffe0ff */
.L_x_6866:
[----:B------:R-:W-:Y:S05]  /*3980*/  BSYNC B0 ;  /* 0x0000000000007941 */ /* 0x000fea0003800000 */
.L_x_6865:
        /* <DEDUP_REMOVED lines=17> */
.L_x_6880:
[----:B------:R-:W-:Y:S05]  /*3aa0*/  BSYNC B1 ;  /* 0x0000000000017941 */ /* 0x000fea0003800000 */
.L_x_6879:
        /* <DEDUP_REMOVED lines=15> */
.L_x_6882:
[----:B------:R-:W-:Y:S05]  /*3ba0*/  BSYNC B1 ;  /* 0x0000000000017941 */ /* 0x000fea0003800000 */
.L_x_6881:
        /* <DEDUP_REMOVED lines=15> */
.L_x_6884:
[----:B------:R-:W-:Y:S05]  /*3ca0*/  BSYNC B1 ;  /* 0x0000000000017941 */ /* 0x000fea0003800000 */
.L_x_6883:
        /* <DEDUP_REMOVED lines=14> */
.L_x_6886:
[----:B------:R-:W-:Y:S05]  /*3d90*/  BSYNC B1 ;  /* 0x0000000000017941 */ /* 0x000fea0003800000 */
.L_x_6885:
        /* <DEDUP_REMOVED lines=10> */
[----:B------:R-:W-:Y:S02]  /*3e40*/  @P0 F2FP.PACK_AB R90, RZ, R90 ;  /* 0x0000005aff5a023e */ /* 0x000fe400000000ff */
[----:B------:R-:W-:Y:S02]  /*3e50*/  @P0 F2FP.PACK_AB R91, RZ, R91 ;  /* 0x0000005bff5b023e */ /* 0x000fe400000000ff */
[----:B------:R-:W-:Y:S02]  /*3e60*/  @P0 F2FP.PACK_AB R94, RZ, R94 ;  /* 0x0000005eff5e023e */ /* 0x000fe400000000ff */
[----:B------:R-:W-:-:S02]  /*3e70*/  @P0 F2FP.PACK_AB R8, RZ, R8 ;  /* 0x00000008ff08023e */ /* 0x000fc400000000ff */
[----:B------:R-:W-:Y:S02]  /*3e80*/  @P0 PRMT R105, R90, 0x7610, R105 ;  /* 0x000076105a690816 */ /* 0x000fe40000000069 */
[----:B------:R-:W-:Y:S02]  /*3e90*/  @P0 PRMT R106, R91, 0x7610, R106 ;  /* 0x000076105b6a0816 */ /* 0x000fe4000000006a */
[----:B------:R-:W-:Y:S02]  /*3ea0*/  @P1 MOV R88, 0x10 ;  /* 0x0000001000581802 */ /* 0x000fe40000000f00 */
        /* <DEDUP_REMOVED lines=13> */
.L_x_6878:
[----:B------:R-:W-:Y:S05]  /*3f80*/  BSYNC B0 ;  /* 0x0000000000007941 */ /* 0x000fea0003800000 */
.L_x_6877:
[----:B------:R-:W-:Y:S02]  /*3f90*/  IADD3 R103, R103, c[0x0][0x160], RZ ;  /* 0x0000580067677a10 */ /* 0x000fe40007ffe0ff */
[----:B------:R-:W-:Y:S02]  /*3fa0*/  LOP3.LUT P1, RZ, R9, 0xff, RZ, 0xc0, !PT ;  /* 0x000000ff09ff7812 */ /* 0x000fe4000782c0ff */
[----:B------:R-:W-:Y:S02]  /*3fb0*/  ISETP.GE.AND P0, PT, R103, c[0x0][0x164], PT ;  /* 0x0000590067007a0c */ /* 0x000fe40003f06270 */
[----:B------:R-:W-:-:S11]  /*3fc0*/  SEL R9, RZ, 0x1, P1 ;  /* 0x00000001ff097807 */ /* 0x000fd60000800000 */
[----:B0----5:R-:W-:Y:S01]  /*3fd0*/  @P0 CALL.REL.NOINC `(.L_x_6807) ;  /* 0x0000001000000944 */ /* 0x021fe20003c00000 */
[----:B------:R-:W-:Y:S05]  /*3fe0*/  BRA `(.L_x_6887) ;  /* 0xffffc67000007947 */ /* 0x000fea000383ffff */
.L_x_6807:
[----:B-1----:R-:W0:Y:S01]  /*3ff0*/  S2UR UR6, SR_CTAID.X ;  /* 0x00000000000679c3 */ /* 0x002e220000002500 */
[----:B------:R-:W0:Y:S01]  /*4000*/  S2R R2, SR_TID.X ;  /* 0x0000000000027919 */ /* 0x000e220000002100 */
[----:B------:R-:W-:Y:S01]  /*4010*/  LOP3.LUT P0, RZ, R6, 0xffffff80, RZ, 0xc0, !PT ;  /* 0xffffff8006ff7812 */ /* 0x000fe2000780c0ff */
[----:B------:R-:W-:Y:S01]  /*4020*/  @P3 IMAD.MOV.U32 R15, RZ, RZ, 0x10 ;  /* 0x00000010ff0f3424 */ /* 0x000fe200078e00ff */
[----:B-----5:R-:W-:Y:S01]  /*4030*/  @P4 MOV R11, 0x10 ;  /* 0x00000010000b4802 */ /* 0x020fe20000000f00 */
        /* <DEDUP_REMOVED lines=34> */
.L_x_6827:
[----:B--2---:R-:W-:Y:S01]  /*4260*/  IMAD.MOV.U32 R93, RZ, RZ, R123 ;  /* 0x000000ffff5d7224 */ /* 0x004fe200078e007b */
[----:B------:R-:W-:Y:S01]  /*4270*/  MOV R153, 0x1f ;  /* 0x0000001f00997802 */ /* 0x000fe20000000f00 */
[----:B------:R-:W-:Y:S01]  /*4280*/  IMAD.MOV.U32 R154, RZ, RZ, 0x10 ;  /* 0x00000010ff9a7424 */ /* 0x000fe200078e00ff */
[----:B------:R-:W-:Y:S01]  /*4290*/  MOV R88, 0x42c0 ;  /* 0x000042c000587802 */ /* 0x000fe20000000f00 */
[----:B------:R-:W-:-:S02]  /*42a0*/  IMAD.MOV.U32 R156, RZ, RZ, -0x1 ;  /* 0xffffffffff9c7424 */ /* 0x000fc400078e00ff */
[----:B-----5:R-:W-:Y:S05]  /*42b0*/  CALL.REL.NOINC `($__internal_131_$__cuda_sm70_shflsync_down_p) ;  /* 0x0000045000007944 */ /* 0x020fea0003c00000 */
[----:B-1----:R-:W-:Y:S01]  /*42c0*/  IMAD.MOV.U32 R92, RZ, RZ, R154 ;  /* 0x000000ffff5c7224 */ /* 0x002fe200078e009a */
[----:B0-----:R-:W-:Y:S05]  /*42d0*/  BRA `(.L_x_6888) ;  /* 0xffffdaf000007947 */ /* 0x001fea000383ffff */
.L_x_6828:
[----:B------:R-:W-:Y:S01]  /*42e0*/  MOV R93, R122 ;  /* 0x0000007a005d7202 */ /* 0x000fe20000000f00 */
[----:B------:R-:W-:Y:S01]  /*42f0*/  IMAD.MOV.U32 R154, RZ, RZ, 0x10 ;  /* 0x00000010ff9a7424 */ /* 0x000fe200078e00ff */
[----:B------:R-:W-:Y:S01]  /*4300*/  MOV R156, 0xffffffff ;  /* 0xffffffff009c7802 */ /* 0x000fe20000000f00 */
[----:B------:R-:W-:Y:S01]  /*4310*/  IMAD.MOV.U32 R153, RZ, RZ, 0x1f ;  /* 0x0000001fff997424 */ /* 0x000fe200078e00ff */
[----:B------:R-:W-:-:S02]  /*4320*/  MOV R88, 0x4340 ;  /* 0x0000434000587802 */ /* 0x000fc40000000f00 */
[----:B01---5:R-:W-:Y:S05]  /*4330*/  CALL.REL.NOINC `($__internal_131_$__cuda_sm70_shflsync_down_p) ;  /* 0x000003d000007944 */ /* 0x023fea0003c00000 */
[----:B------:R-:W-:Y:S01]  /*4340*/  FADD.FTZ R92, R92, R123 ;  /* 0x0000007b5c5c7221 */ /* 0x000fe20000010000 */
[----:B0-----:R-:W-:Y:S01]  /*4350*/  MOV R156, 0xffffffff ;  /* 0xffffffff009c7802 */ /* 0x001fe20000000f00 */
[----:B-1----:R-:W-:Y:S01]  /*4360*/  FADD.FTZ R95, R122, R154 ;  /* 0x0000009a7a5f7221 */ /* 0x002fe20000010000 */
[----:B------:R-:W-:Y:S01]  /*4370*/  MOV R88, 0x43c0 ;  /* 0x000043c000587802 */ /* 0x000fe20000000f00 */
[----:B------:R-:W-:-:S02]  /*4380*/  IMAD.MOV.U32 R154, RZ, RZ, 0x8 ;  /* 0x00000008ff9a7424 */ /* 0x000fc400078e00ff */
[----:B------:R-:W-:Y:S02]  /*4390*/  IMAD.MOV.U32 R153, RZ, RZ, 0x1f ;  /* 0x0000001fff997424 */ /* 0x000fe400078e00ff */
[----:B------:R-:W-:Y:S02]  /*43a0*/  IMAD.MOV.U32 R93, RZ, RZ, R92 ;  /* 0x000000ffff5d7224 */ /* 0x000fe400078e005c */
[----:B------:R-:W-:Y:S05]  /*43b0*/  CALL.REL.NOINC `($__internal_131_$__cuda_sm70_shflsync_down_p) ;  /* 0x0000035000007944 */ /* 0x000fea0003c00000 */
[----:B-1----:R-:W-:Y:S01]  /*43c0*/  IMAD.MOV.U32 R91, RZ, RZ, R154 ;  /* 0x000000ffff5b7224 */ /* 0x002fe200078e009a */
[----:B0-----:R-:W-:Y:S01]  /*43d0*/  MOV R93, R95 ;  /* 0x0000005f005d7202 */ /* 0x001fe20000000f00 */
[----:B------:R-:W-:Y:S01]  /*43e0*/  IMAD.MOV.U32 R154, RZ, RZ, 0x8 ;  /* 0x00000008ff9a7424 */ /* 0x000fe200078e00ff */
[----:B------:R-:W-:Y:S01]  /*43f0*/  MOV R156, 0xffffffff ;  /* 0xffffffff009c7802 */ /* 0x000fe20000000f00 */
[----:B------:R-:W-:Y:S01]  /*4400*/  IMAD.MOV.U32 R153, RZ, RZ, 0x1f ;  /* 0x0000001fff997424 */ /* 0x000fe200078e00ff */
[----:B------:R-:W-:Y:S02]  /*4410*/  MOV R88, 0x4430 ;  /* 0x0000443000587802 */ /* 0x000fe40000000f00 */
[----:B------:R-:W-:Y:S05]  /*4420*/  CALL.REL.NOINC `($__internal_131_$__cuda_sm70_shflsync_down_p) ;  /* 0x000002e000007944 */ /* 0x000fea0003c00000 */
        /* <DEDUP_REMOVED lines=45> */
[----:B01----:R-:W-:Y:S05]  /*4700*/  BRA `(.L_x_6889) ;  /* 0xffffd7e000007947 */ /* 0x003fea000383ffff */
        .weak           $__internal_131_$__cuda_sm70_shflsync_down_p
        .type           $__internal_131_$__cuda_sm70_shflsync_down_p,@function
        .size           $__internal_131_$__cuda_sm70_shflsync_down_p,(.L_x_9875 - $__internal_131_$__cuda_sm70_shflsync_down_p)
$__internal_131_$__cuda_sm70_shflsync_down_p:
[----:B------:R-:W-:Y:S01]  /*4710*/  IMAD.MOV.U32 R89, RZ, RZ, 0x0 ;  /* 0x00000000ff597424 */ /* 0x000fe200078e00ff */
[----:B------:R-:W-:Y:S04]  /*4720*/  WARPSYNC R156 ;  /* 0x0000009c00007348 */ /* 0x000fe80003800000 */
[----:B------:R0:W1:Y:S01]  /*4730*/  SHFL.DOWN PT, R154, R93, R154, R153 ;  /* 0x0800009a5d9a7389 */ /* 0x00006200000e0099 */
[----:B------:R-:W-:Y:S05]  /*4740*/  RET.REL.NODEC R88 `(_ZN10layer_norm13ln_bwd_kernelINS_13Kernel_traitsI6__halfS2_fS2_fjLj2560ELj1ELj1ELj4ELj8ENS_18Kernel_traits_baseILj2560ES2_S2_fS2_fjLj128EEEEELb1ELb0ELb1ELb0EEEvNS_9BwdParamsE) ;  /* 0xffffb8b058007950 */ /* 0x000fea0003c3ffff */
.L_x_6890:
        /* <DEDUP_REMOVED lines=11> */
.L_x_9875:


//--------------------- .text._ZN10layer_norm22ln_bwd_finalize_kernelINS_22Kernel_traits_finalizeILj2560E6__halfS2_fS2_fjLb0ELj1024ELj4ENS_18Kernel_traits_baseILj2560ES2_S2_fS2_fjLj1024EEEEELb0ELb1EEEvNS_9BwdParamsE --------------------------
	.section	.text._ZN10layer_norm22ln_bwd_finalize_kernelINS_22Kernel_traits_finalizeILj2560E6__halfS2_fS2_fjLb0ELj1024ELj4ENS_18Kernel_traits_baseILj2560ES2_S2_fS2_fjLj1024EEEEELb0ELb1EEEvNS_9BwdParamsE,"ax",@progbits
	.sectioninfo	@"SHI_REGISTERS=32"
	.align	128
        .global         _ZN10layer_norm22ln_bwd_finalize_kernelINS_22Kernel_traits_finalizeILj2560E6__halfS2_fS2_fjLb0ELj1024ELj4ENS_18Kernel_traits_baseILj2560ES2_S2_fS2_fjLj1024EEEEELb0ELb1EEEvNS_9BwdParamsE
        .type           _ZN10layer_norm22ln_bwd_finalize_kernelINS_22Kernel_traits_finalizeILj2560E6__halfS2_fS2_fjLb0ELj1024ELj4ENS_18Kernel_traits_baseILj2560ES2_S2_fS2_fjLj1024EEEEELb0ELb1EEEvNS_9BwdParamsE,@function
        .size           _ZN10layer_norm22ln_bwd_finalize_kernelINS_22Kernel_traits_finalizeILj2560E6__halfS2_fS2_fjLb0ELj1024ELj4ENS_18Kernel_traits_baseILj2560ES2_S2_fS2_fjLj1024EEEEELb0ELb1EEEvNS_9BwdParamsE,(.L_x_9876 - _ZN10layer_norm22ln_bwd_finalize_kernelINS_22Kernel_traits_finalizeILj2560E6__halfS2_fS2_fjLb0ELj1024ELj4ENS_18Kernel_traits_baseILj2560ES2_S2_fS2_fjLj1024EEEEELb0ELb1EEEvNS_9BwdParamsE)
        .other          _ZN10layer_norm22ln_bwd_finalize_kernelINS_22Kernel_traits_finalizeILj2560E6__halfS2_fS2_fjLb0ELj1024ELj4ENS_18Kernel_traits_baseILj2560ES2_S2_fS2_fjLj1024EEEEELb0ELb1EEEvNS_9BwdParamsE,@"STO_CUDA_ENTRY STV_DEFAULT"
_ZN10layer_norm22ln_bwd_finalize_kernelINS_22Kernel_traits_finalizeILj2560E6__halfS2_fS2_fjLb0ELj1024ELj4ENS_18Kernel_traits_baseILj2560ES2_S2_fS2_fjLj1024EEEEELb0ELb1EEEvNS_9BwdParamsE:
.text._ZN10layer_norm22ln_bwd_finalize_kernelINS_22Kernel_traits_finalizeILj2560E6__halfS2_fS2_fjLb0ELj1024ELj4ENS_18Kernel_traits_baseILj2560ES2_S2_fS2_fjLj1024EEEEELb0ELb1EEEvNS_9BwdParamsE:
        /* <DEDUP_REMOVED lines=19> */
.L_x_6903:
        /* <DEDUP_REMOVED lines=27> */
.L_x_6895:
        /* <DEDUP_REMOVED lines=35> */
.L_x_6894:
[----:B------:R-:W-:Y:S05]  /*0510*/  BSYNC B1 ;  /* 0x0000000000017941 */ /* 0x000fea0003800000 */
.L_x_6893:
        /* <DEDUP_REMOVED lines=23> */
.L_x_6897:
[----:B------:R-:W-:Y:S05]  /*0690*/  BSYNC B1 ;  /* 0x0000000000017941 */ /* 0x000fea0003800000 */
.L_x_6896:
        /* <DEDUP_REMOVED lines=10> */
.L_x_6892:
[----:B------:R-:W-:Y:S05]  /*0740*/  BSYNC B0 ;  /* 0x0000000000007941 */ /* 0x000fea0003800000 */
.L_x_6891:
        /* <DEDUP_REMOVED lines=11> */
.L_x_6904:
        /* <DEDUP_REMOVED lines=18> */
.L_x_6905:
[----:B------:R-:W-:Y:S01]  /*0920*/  @!P1 SHF.R.U32.HI R2, RZ, 0x3, R0 ;  /* 0x00000003ff029819 */ /* 0x000fe20000011600 */
[----:B---3--:R-:W-:Y:S02]  /*0930*/  FADD.FTZ R5, R5, R10 ;  /* 0x0000000a05057221 */ /* 0x008fe40000010000 */
[----:B--2---:R-:W-:Y:S01]  /*0940*/  FADD.FTZ R7, R7, R4 ;  /* 0x0000000407077221 */ /* 0x004fe20000010000 */
[----:B------:R-:W-:-:S05]  /*0950*/  @!P1 LOP3.LUT R2, R2, 0x1ffffffc, RZ, 0xc0, !PT ;  /* 0x1ffffffc02029812 */ /* 0x000fca00078ec0ff */
[----:B------:R2:W-:Y:S04]  /*0960*/  @!P1 STS [R2+0x2000], R5 ;  /* 0x0020000502009388 */ /* 0x0005e80000000800 */
[----:B------:R2:W-:Y:S02]  /*0970*/  @!P1 STS [R2+0x2080], R7 ;  /* 0x0020800702009388 */ /* 0x0005e40000000800 */
.L_x_6898:
        /* <DEDUP_REMOVED lines=13> */
.L_x_6902:
[----:B------:R-:W-:Y:S05]  /*0a50*/  BSYNC B0 ;  /* 0x0000000000007941 */ /* 0x000fea0003800000 */
.L_x_6901:
[C---:B------:R-:W-:Y:S02]  /*0a60*/  ISETP.GT.U32.AND P1, PT, R18.reuse, -0xa01, PT ;  /* 0xfffff5ff1200780c */ /* 0x040fe40003f24070 */
[----:B------:R-:W-:Y:S02]  /*0a70*/  IADD3 R18, R18, 0xa00, RZ ;  /* 0x00000a0012127810 */ /* 0x000fe40007ffe0ff */
[----:B------:R-:W-:-:S09]  /*0a80*/  IADD3 R19, R19, 0x500, RZ ;  /* 0x0000050013137810 */ /* 0x000fd20007ffe0ff */
[----:B012---:R-:W-:Y:S05]  /*0a90*/  @P1 BRA `(.L_x_6903) ;  /* 0xfffff69000001947 */ /* 0x007fea000383ffff */
[----:B------:R-:W-:Y:S05]  /*0aa0*/  EXIT ;  /* 0x000000000000794d */ /* 0x000fea0003800000 */
.L_x_6899:
[----:B--2---:R-:W-:Y:S01]  /*0ab0*/  IMAD.MOV.U32 R10, RZ, RZ, R4 ;  /* 0x000000ffff0a7224 */ /* 0x004fe200078e0004 */
[----:B------:R-:W-:Y:S01]  /*0ac0*/  MOV R9, 0x1 ;  /* 0x0000000100097802 */ /* 0x000fe20000000f00 */
[----:B------:R-:W-:Y:S01]  /*0ad0*/  IMAD.MOV.U32 R6, RZ, RZ, 0x1f ;  /* 0x0000001fff067424 */ /* 0x000fe200078e00ff */
[----:B------:R-:W-:Y:S02]  /*0ae0*/  MOV R11, 0xffffffff ;  /* 0xffffffff000b7802 */ /* 0x000fe40000000f00 */
[----:B------:R-:W-:Y:S02]  /*0af0*/  MOV R2, 0xb10 ;  /* 0x00000b1000027802 */ /* 0x000fe40000000f00 */
[----:B01----:R-:W-:Y:S05]  /*0b00*/  CALL.REL.NOINC `($__internal_132_$__cuda_sm70_shflsync_bfly_p) ;  /* 0x000003c000007944 */ /* 0x003fea0003c00000 */
[----:B-1----:R-:W-:Y:S01]  /*0b10*/  IMAD.MOV.U32 R3, RZ, RZ, R6 ;  /* 0x000000ffff037224 */ /* 0x002fe200078e0006 */
[----:B0-----:R-:W-:Y:S05]  /*0b20*/  BRA `(.L_x_6904) ;  /* 0xfffffcd000007947 */ /* 0x001fea000383ffff */
.L_x_6900:
[----:B------:R-:W-:Y:S01]  /*0b30*/  HFMA2.MMA R6, -RZ, RZ, 0, 1.847743988037109375e-06 ;  /* 0x0000001fff067435 */ /* 0x000fe200000001ff */
[----:B------:R-:W-:Y:S01]  /*0b40*/  MOV R10, R13 ;  /* 0x0000000d000a7202 */ /* 0x000fe20000000f00 */
[----:B------:R-:W-:Y:S01]  /*0b50*/  IMAD.MOV.U32 R9, RZ, RZ, 0x2 ;  /* 0x00000002ff097424 */ /* 0x000fe200078e00ff */
[----:B------:R-:W-:Y:S01]  /*0b60*/  MOV R2, 0xb90 ;  /* 0x00000b9000027802 */ /* 0x000fe20000000f00 */
[----:B------:R-:W-:-:S02]  /*0b70*/  IMAD.MOV.U32 R11, RZ, RZ, -0x1 ;  /* 0xffffffffff0b7424 */ /* 0x000fc400078e00ff */
[----:B012---:R-:W-:Y:S05]  /*0b80*/  CALL.REL.NOINC `($__internal_132_$__cuda_sm70_shflsync_bfly_p) ;  /* 0x0000034000007944 */ /* 0x007fea0003c00000 */
[----:B01----:R-:W-:Y:S01]  /*0b90*/  FADD.FTZ R10, R13, R6 ;  /* 0x000000060d0a7221 */ /* 0x003fe20000010000 */
[----:B------:R-:W-:Y:S01]  /*0ba0*/  HFMA2.MMA R6, -RZ, RZ, 0, 1.847743988037109375e-06 ;  /* 0x0000001fff067435 */ /* 0x000fe200000001ff */
[----:B------:R-:W-:Y:S01]  /*0bb0*/  MOV R9, 0x4 ;  /* 0x0000000400097802 */ /* 0x000fe20000000f00 */
[----:B------:R-:W-:Y:S01]  /*0bc0*/  IMAD.MOV.U32 R11, RZ, RZ, -0x1 ;  /* 0xffffffffff0b7424 */ /* 0x000fe200078e00ff */
[----:B------:R-:W-:-:S03]  /*0bd0*/  MOV R2, 0xbf0 ;  /* 0x00000bf000027802 */ /* 0x000fc60000000f00 */
[----:B------:R-:W-:Y:S05]  /*0be0*/  CALL.REL.NOINC `($__internal_132_$__cuda_sm70_shflsync_bfly_p) ;  /* 0x000002e000007944 */ /* 0x000fea0003c00000 */
[----:B01----:R-:W-:Y:S01]  /*0bf0*/  FADD.FTZ R10, R10, R6 ;  /* 0x000000060a0a7221 */ /* 0x003fe20000010000 */
[----:B------:R-:W-:Y:S01]  /*0c00*/  HFMA2.MMA R6, -RZ, RZ, 0, 1.847743988037109375e-06 ;  /* 0x0000001fff067435 */ /* 0x000fe200000001ff */
[----:B------:R-:W-:Y:S01]  /*0c10*/  MOV R9, 0x8 ;  /* 0x0000000800097802 */ /* 0x000fe20000000f00 */
[----:B------:R-:W-:Y:S01]  /*0c20*/  IMAD.MOV.U32 R11, RZ, RZ, -0x1 ;  /* 0xffffffffff0b7424 */ /* 0x000fe200078e00ff */
[----:B------:R-:W-:-:S03]  /*0c30*/  MOV R2, 0xc50 ;  /* 0x00000c5000027802 */ /* 0x000fc60000000f00 */
[----:B------:R-:W-:Y:S05]  /*0c40*/  CALL.REL.NOINC `($__internal_132_$__cuda_sm70_shflsync_bfly_p) ;  /* 0x0000028000007944 */ /* 0x000fea0003c00000 */
[----:B-1----:R-:W-:Y:S01]  /*0c50*/  FADD.FTZ R4, R10, R6 ;  /* 0x000000060a047221 */ /* 0x002fe20000010000 */
[----:B------:R-:W-:Y:S01]  /*0c60*/  HFMA2.MMA R6, -RZ, RZ, 0, 1.847743988037109375e-06 ;  /* 0x0000001fff067435 */ /* 0x000fe200000001ff */
[----:B0-----:R-:W-:Y:S01]  /*0c70*/  MOV R9, 0x10 ;  /* 0x0000001000097802 */ /* 0x001fe20000000f00 */
[----:B------:R-:W-:Y:S01]  /*0c80*/  IMAD.MOV.U32 R11, RZ, RZ, -0x1 ;  /* 0xffffffffff0b7424 */ /* 0x000fe200078e00ff */
[----:B------:R-:W-:-:S02]  /*0c90*/  MOV R2, 0xcc0 ;  /* 0x00000cc000027802 */ /* 0x000fc40000000f00 */
[----:B------:R-:W-:Y:S02]  /*0ca0*/  MOV R10, R4 ;  /* 0x00000004000a7202 */ /* 0x000fe40000000f00 */
[----:B------:R-:W-:Y:S05]  /*0cb0*/  CALL.REL.NOINC `($__internal_132_$__cuda_sm70_shflsync_bfly_p) ;  /* 0x0000021000007944 */ /* 0x000fea0003c00000 */
[----:B0-----:R-:W-:Y:S01]  /*0cc0*/  HFMA2.MMA R9, -RZ, RZ, 0, 5.9604644775390625e-08 ;  /* 0x00000001ff097435 */ /* 0x001fe200000001ff */
[----:B-1----:R-:W-:Y:S01]  /*0cd0*/  MOV R7, R6 ;  /* 0x0000000600077202 */ /* 0x002fe20000000f00 */
[----:B------:R-:W-:Y:S01]  /*0ce0*/  IMAD.MOV.U32 R10, RZ, RZ, R5 ;  /* 0x000000ffff0a7224 */ /* 0x000fe200078e0005 */
[----:B------:R-:W-:Y:S01]  /*0cf0*/  MOV R6, 0x1f ;  /* 0x0000001f00067802 */ /* 0x000fe20000000f00 */
[----:B------:R-:W-:Y:S01]  /*0d00*/  IMAD.MOV.U32 R11, RZ, RZ, -0x1 ;  /* 0xffffffffff0b7424 */ /* 0x000fe200078e00ff */
[----:B------:R-:W-:Y:S02]  /*0d10*/  MOV R2, 0xd30 ;  /* 0x00000d3000027802 */ /* 0x000fe40000000f00 */
[----:B------:R-:W-:Y:S05]  /*0d20*/  CALL.REL.NOINC `($__internal_132_$__cuda_sm70_shflsync_bfly_p) ;  /* 0x000001a000007944 */ /* 0x000fea0003c00000 */
[----:B0-----:R-:W-:Y:S01]  /*0d30*/  HFMA2.MMA R9, -RZ, RZ, 0, 1.1920928955078125e-07 ;  /* 0x00000002ff097435 */ /* 0x001fe200000001ff */
[----:B-1----:R-:W-:Y:S01]  /*0d40*/  FADD.FTZ R10, R5, R6 ;  /* 0x00000006050a7221 */ /* 0x002fe20000010000 */
[----:B------:R-:W-:Y:S01]  /*0d50*/  MOV R6, 0x1f ;  /* 0x0000001f00067802 */ /* 0x000fe20000000f00 */
[----:B------:R-:W-:Y:S01]  /*0d60*/  IMAD.MOV.U32 R11, RZ, RZ, -0x1 ;  /* 0xffffffffff0b7424 */ /* 0x000fe200078e00ff */
[----:B------:R-:W-:Y:S02]  /*0d70*/  MOV R2, 0xd90 ;  /* 0x00000d9000027802 */ /* 0x000fe40000000f00 */
[----:B------:R-:W-:Y:S05]  /*0d80*/  CALL.REL.NOINC `($__internal_132_$__cuda_sm70_shflsync_bfly_p) ;  /* 0x0000014000007944 */ /* 0x000fea0003c00000 */
[----:B0-----:R-:W-:Y:S01]  /*0d90*/  HFMA2.MMA R9, -RZ, RZ, 0, 2.384185791015625e-07 ;  /* 0x00000004ff097435 */ /* 0x001fe200000001ff */
[----:B-1----:R-:W-:Y:S01]  /*0da0*/  FADD.FTZ R10, R10, R6 ;  /* 0x000000060a0a7221 */ /* 0x002fe20000010000 */
[----:B------:R-:W-:Y:S01]  /*0db0*/  MOV R6, 0x1f ;  /* 0x0000001f00067802 */ /* 0x000fe20000000f00 */
[----:B------:R-:W-:Y:S01]  /*0dc0*/  IMAD.MOV.U32 R11, RZ, RZ, -0x1 ;  /* 0xffffffffff0b7424 */ /* 0x000fe200078e00ff */
[----:B------:R-:W-:-:S02]  /*0dd0*/  MOV R2, 0xdf0 ;  /* 0x00000df000027802 */ /* 0x000fc40000000f00 */
[----:B------:R-:W-:Y:S05]  /*0de0*/  CALL.REL.NOINC `($__internal_132_$__cuda_sm70_shflsync_bfly_p) ;  /* 0x000000e000007944 */ /* 0x000fea0003c00000 */
[----:B0-----:R-:W-:Y:S01]  /*0df0*/  HFMA2.MMA R9, -RZ, RZ, 0, 4.76837158203125e-07 ;  /* 0x00000008ff097435 */ /* 0x001fe200000001ff */
[----:B-1----:R-:W-:Y:S01]  /*0e00*/  FADD.FTZ R10, R10, R6 ;  /* 0x000000060a0a7221 */ /* 0x002fe20000010000 */
[----:B------:R-:W-:Y:S01]  /*0e10*/  MOV R6, 0x1f ;  /* 0x0000001f00067802 */ /* 0x000fe20000000f00 */
[----:B------:R-:W-:Y:S01]  /*0e20*/  IMAD.MOV.U32 R11, RZ, RZ, -0x1 ;  /* 0xffffffffff0b7424 */ /* 0x000fe200078e00ff */
[----:B------:R-:W-:-:S02]  /*0e30*/  MOV R2, 0xe50 ;  /* 0x00000e5000027802 */ /* 0x000fc40000000f00 */
[----:B------:R-:W-:Y:S05]  /*0e40*/  CALL.REL.NOINC `($__internal_132_$__cuda_sm70_shflsync_bfly_p) ;  /* 0x0000008000007944 */ /* 0x000fea0003c00000 */
[----:B0-----:R-:W-:Y:S01]  /*0e50*/  HFMA2.MMA R9, -RZ, RZ, 0, 9.5367431640625e-07 ;  /* 0x00000010ff097435 */ /* 0x001fe200000001ff */
[----:B-1----:R-:W-:Y:S01]  /*0e60*/  FADD.FTZ R10, R10, R6 ;  /* 0x000000060a0a7221 */ /* 0x002fe20000010000 */
[----:B------:R-:W-:Y:S01]  /*0e70*/  MOV R6, 0x1f ;  /* 0x0000001f00067802 */ /* 0x000fe20000000f00 */
[----:B------:R-:W-:Y:S01]  /*0e80*/  IMAD.MOV.U32 R11, RZ, RZ, -0x1 ;  /* 0xffffffffff0b7424 */ /* 0x000fe200078e00ff */
[----:B------:R-:W-:-:S02]  /*0e90*/  MOV R2, 0xeb0 ;  /* 0x00000eb000027802 */ /* 0x000fc40000000f00 */
[----:B------:R-:W-:Y:S05]  /*0ea0*/  CALL.REL.NOINC `($__internal_132_$__cuda_sm70_shflsync_bfly_p) ;  /* 0x0000002000007944 */ /* 0x000fea0003c00000 */
[----:B-1----:R-:W-:Y:S01]  /*0eb0*/  MOV R5, R6 ;  /* 0x0000000600057202 */ /* 0x002fe20000000f00 */
[----:B0-----:R-:W-:Y:S05]  /*0ec0*/  BRA `(.L_x_6905) ;  /* 0xfffffa5000007947 */ /* 0x001fea000383ffff */
        .weak           $__internal_132_$__cuda_sm70_shflsync_bfly_p
        .type           $__internal_132_$__cuda_sm70_shflsync_bfly_p,@function
        .size           $__internal_132_$__cuda_sm70_shflsync_bfly_p,(.L_x_9876 - $__internal_132_$__cuda_sm70_shflsync_bfly_p)
$__internal_132_$__cuda_sm70_shflsync_bfly_p:
[----:B------:R-:W-:Y:S01]  /*0ed0*/  HFMA2.MMA R3, -RZ, RZ, 0, 0 ;  /* 0x00000000ff037435 */ /* 0x000fe200000001ff */
[----:B------:R-:W-:Y:S04]  /*0ee0*/  WARPSYNC R11 ;  /* 0x0000000b00007348 */ /* 0x000fe80003800000 */
[----:B------:R0:W1:Y:S01]  /*0ef0*/  SHFL.BFLY PT, R6, R10, R9, R6 ;  /* 0x0c0000090a067389 */ /* 0x00006200000e0006 */
[----:B------:R-:W-:Y:S05]  /*0f00*/  RET.REL.NODEC R2 `(_ZN10layer_norm22ln_bwd_finalize_kernelINS_22Kernel_traits_finalizeILj2560E6__halfS2_fS2_fjLb0ELj1024ELj4ENS_18Kernel_traits_baseILj2560ES2_S2_fS2_fjLj1024EEEEELb0ELb1EEEvNS_9BwdParamsE) ;  /* 0xfffff0f002007950 */ /* 0x000fea0003c3ffff */
.L_x_6906:
        /* <DEDUP_REMOVED lines=15> */
.L_x_9876:


//--------------------- .text._ZN10layer_norm13ln_bwd_kernelINS_13Kernel_traitsI6__halfS2_fS2_fjLj2560ELj1ELj1ELj4ELj8ENS_18Kernel_traits_baseILj2560ES2_S2_fS2_fjLj128EEEEELb1ELb0ELb1ELb1EEEvNS_9BwdParamsE --------------------------
	.section	.text._ZN10layer_norm13ln_bwd_kernelINS_13Kernel_traitsI6__halfS2_fS2_fjLj2560ELj1ELj1ELj4ELj8ENS_18Kernel_traits_baseILj2560ES2_S2_fS2_fjLj128EEEEELb1ELb0ELb1ELb1EEEvNS_9BwdParamsE,"ax",@progbits
	.sectioninfo	@"SHI_REGISTERS=167"
	.align	128
        .global         _ZN10layer_norm13ln_bwd_kernelINS_13Kernel_traitsI6__halfS2_fS2_fjLj2560ELj1ELj1ELj4ELj8ENS_18Kernel_traits_baseILj2560ES2_S2_fS2_fjLj128EEEEELb1ELb0ELb1ELb1EEEvNS_9BwdParamsE
        .type           _ZN10layer_norm13ln_bwd_kernelINS_13Kernel_traitsI6__halfS2_fS2_fjLj2560ELj1ELj1ELj4ELj8ENS_18Kernel_traits_baseILj2560ES2_S2_fS2_fjLj128EEEEELb1ELb0ELb1ELb1EEEvNS_9BwdParamsE,@function
        .size           _ZN10layer_norm13ln_bwd_kernelINS_13Kernel_traitsI6__halfS2_fS2_fjLj2560ELj1ELj1ELj4ELj8ENS_18Kernel_traits_baseILj2560ES2_S2_fS2_fjLj128EEEEELb1ELb0ELb1ELb1EEEvNS_9BwdParamsE,(.L_x_9877 - _ZN10layer_norm13ln_bwd_kernelINS_13Kernel_traitsI6__halfS2_fS2_fjLj2560ELj1ELj1ELj4ELj8ENS_18Kernel_traits_baseILj2560ES2_S2_fS2_fjLj128EEEEELb1ELb0ELb1ELb1EEEvNS_9BwdParamsE)
        .other          _ZN10layer_norm13ln_bwd_kernelINS_13Kernel_traitsI6__halfS2_fS2_fjLj2560ELj1ELj1ELj4ELj8ENS_18Kernel_traits_baseILj2560ES2_S2_fS2_fjLj128EEEEELb1ELb0ELb1ELb1EEEvNS_9BwdParamsE,@"STO_CUDA_ENTRY STV_DEFAULT"
_ZN10layer_norm13ln_bwd_kernelINS_13Kernel_traitsI6__halfS2_fS2_fjLj2560ELj1ELj1ELj4ELj8ENS_18Kernel_traits_baseILj2560ES2_S2_fS2_fjLj128EEEEELb1ELb0ELb1ELb1EEEvNS_9BwdParamsE:
.text._ZN10layer_norm13ln_bwd_kernelINS_13Kernel_traitsI6__halfS2_fS2_fjLj2560ELj1ELj1ELj4ELj8ENS_18Kernel_traits_baseILj2560ES2_S2_fS2_fjLj128EEEEELb1ELb0ELb1ELb1EEEvNS_9BwdParamsE:
        /* <DEDUP_REMOVED lines=28> */
.L_x_6907:
        /* <DEDUP_REMOVED lines=30> */
[----:B------:R-:W-:-:S02]  /*03a0*/  SHF.R.U32.HI R8, RZ, 0x10, R15 ;  /* 0x00000010ff087819 */ /* 0x000fc4000001160f */
[----:B------:R-:W0:Y:S01]  /*03b0*/  LDC.U8 R15, c[0x0][0x1f0] ;  /* 0x00007c00ff0f7b82 */ /* 0x000e220000000000 */
        /* <DEDUP_REMOVED lines=8> */
[--C-:B-----5:R-:W-:Y:S02]  /*0440*/  SHF.R.U64 R7, R16, 0x10, R17.reuse ;  /* 0x0000001010077819 */ /* 0x120fe40000001211 */
[----:B------:R-:W-:-:S02]  /*0450*/  SHF.R.U32.HI R6, RZ, 0x10, R17 ;  /* 0x00000010ff067819 */ /* 0x000fc40000011611 */
[--C-:B------:R-:W-:Y:S02]  /*0460*/  SHF.R.U64 R5, R20, 0x10, R21.reuse ;  /* 0x0000001014057819 */ /* 0x100fe40000001215 */
[----:B------:R-:W-:Y:S01]  /*0470*/  SHF.R.U32.HI R4, RZ, 0x10, R21 ;  /* 0x00000010ff047819 */ /* 0x000fe20000011615 */
[----:B------:R-:W-:Y:S02]  /*0480*/  HADD2.F32 R19, -RZ, R16.H0_H0 ;  /* 0x20000010ff137230 */ /* 0x000fe40000004100 */
[----:B------:R-:W-:Y:S02]  /*0490*/  HADD2.F32 R18, -RZ, R17.H0_H0 ;  /* 0x20000011ff127230 */ /* 0x000fe40000004100 */
[----:B------:R-:W-:Y:S01]  /*04a0*/  HADD2.F32 R105, -RZ, R14.H0_H0 ;  /* 0x2000000eff697230 */ /* 0x000fe20000004100 */
[----:B------:R-:W-:Y:S01]  /*04b0*/  IMAD.MOV.U32 R14, RZ, RZ, 0x1 ;  /* 0x00000001ff0e7424 */ /* 0x000fe200078e00ff */
[----:B------:R-:W-:Y:S02]  /*04c0*/  HADD2.F32 R17, -RZ, R20.H0_H0 ;  /* 0x20000014ff117230 */ /* 0x000fe40000004100 */
[----:B------:R-:W-:Y:S01]  /*04d0*/  HADD2.F32 R16, -RZ, R21.H0_H0 ;  /* 0x20000015ff107230 */ /* 0x000fe20000004100 */
        /* <DEDUP_REMOVED lines=11> */
.L_x_6964:
        /* <DEDUP_REMOVED lines=56> */
.L_x_6910:
        /* <DEDUP_REMOVED lines=9> */
[CC--:B------:R-:W-:Y:S01]  /*09a0*/  IMAD.WIDE.U32 R132, R124.reuse, R125.reuse, c[0x0][0x208] ;  /* 0x000082007c847625 */ /* 0x0c0fe200078e007d */
[C---:B------:R-:W-:Y:S02]  /*09b0*/  IADD3 R130, R124.reuse, 0x80, RZ ;  /* 0x000000807c827810 */ /* 0x040fe40007ffe0ff */
[----:B------:R-:W-:Y:S01]  /*09c0*/  IADD3 R128, R124, 0x100, RZ ;  /* 0x000001007c807810 */ /* 0x000fe20007ffe0ff */
[-C--:B------:R-:W-:Y:S02]  /*09d0*/  IMAD.WIDE.U32 R84, R2, R154.reuse, c[0x0][0x188] ;  /* 0x0000620002547625 */ /* 0x080fe400078e009a */
[----:B------:R-:W3:Y:S02]  /*09e0*/  LDG.E.64 R132, [R132.64] ;  /* 0x0000000484847981 */ /* 0x000ee4000c1e1b00 */
[-C--:B------:R-:W-:Y:S01]  /*09f0*/  IMAD.WIDE.U32 R96, R117, R154.reuse, c[0x0][0x188] ;  /* 0x0000620075607625 */ /* 0x080fe200078e009a */
[C---:B------:R-:W-:Y:S01]  /*0a00*/  IADD3 R126, R124.reuse, 0x180, RZ ;  /* 0x000001807c7e7810 */ /* 0x040fe20007ffe0ff */
[----:B------:R-:W4:Y:S02]  /*0a10*/  LDG.E.128 R84, [R84.64] ;  /* 0x0000000454547981 */ /* 0x000f24000c1e1d00 */
[----:B------:R-:W-:Y:S01]  /*0a20*/  IMAD.WIDE.U32 R92, R119, R154, c[0x0][0x188] ;  /* 0x00006200775c7625 */ /* 0x000fe200078e009a */
[----:B------:R-:W-:Y:S01]  /*0a30*/  IADD3 R124, R124, 0x200, RZ ;  /* 0x000002007c7c7810 */ /* 0x000fe20007ffe0ff */
[----:B------:R-:W4:Y:S02]  /*0a40*/  LDG.E.128 R96, [R96.64] ;  /* 0x0000000460607981 */ /* 0x000f24000c1e1d00 */
[----:B------:R-:W-:-:S02]  /*0a50*/  IMAD.WIDE.U32 R130, R130, R125, c[0x0][0x208] ;  /* 0x0000820082827625 */ /* 0x000fc400078e007d */
[----:B------:R-:W4:Y:S02]  /*0a60*/  LDG.E.128 R92, [R92.64] ;  /* 0x000000045c5c7981 */ /* 0x000f24000c1e1d00 */
[-C--:B------:R-:W-:Y:S02]  /*0a70*/  IMAD.WIDE.U32 R88, R122, R154.reuse, c[0x0][0x188] ;  /* 0x000062007a587625 */ /* 0x080fe400078e009a */
[----:B------:R-:W4:Y:S02]  /*0a80*/  LDG.E.64 R130, [R130.64] ;  /* 0x0000000482827981 */ /* 0x000f24000c1e1b00 */
[----:B------:R-:W-:Y:S02]  /*0a90*/  IMAD.WIDE.U32 R100, R145, R154, c[0x0][0x188] ;  /* 0x0000620091647625 */ /* 0x000fe400078e009a */
[----:B------:R-:W4:Y:S02]  /*0aa0*/  LDG.E.128 R88, [R88.64] ;  /* 0x0000000458587981 */ /* 0x000f24000c1e1d00 */
[----:B------:R-:W-:-:S02]  /*0ab0*/  IMAD.WIDE.U32 R128, R128, R125, c[0x0][0x208] ;  /* 0x0000820080807625 */ /* 0x000fc400078e007d */
[----:B------:R-:W4:Y:S02]  /*0ac0*/  LDG.E.128 R100, [R100.64] ;  /* 0x0000000464647981 */ /* 0x000f24000c1e1d00 */
[-C--:B------:R-:W-:Y:S02]  /*0ad0*/  IMAD.WIDE.U32 R126, R126, R125.reuse, c[0x0][0x208] ;  /* 0x000082007e7e7625 */ /* 0x080fe400078e007d */
[----:B------:R-:W4:Y:S02]  /*0ae0*/  LDG.E.64 R128, [R128.64] ;  /* 0x0000000480807981 */ /* 0x000f24000c1e1b00 */
[----:B------:R-:W-:Y:S02]  /*0af0*/  IMAD.WIDE.U32 R124, R124, R125, c[0x0][0x208] ;  /* 0x000082007c7c7625 */ /* 0x000fe400078e007d */
[----:B------:R-:W4:Y:S04]  /*0b00*/  LDG.E.64 R126, [R126.64] ;  /* 0x000000047e7e7981 */ /* 0x000f28000c1e1b00 */
[----:B------:R-:W4:Y:S01]  /*0b10*/  LDG.E.64 R124, [R124.64] ;  /* 0x000000047c7c7981 */ /* 0x000f22000c1e1b00 */
[----:B-----5:R-:W-:-:S02]  /*0b20*/  ISETP.GE.AND P1, PT, R123, 0x1, PT ;  /* 0x000000017b00780c */ /* 0x020fc40003f26270 */
[----:B------:R-:W-:-:S11]  /*0b30*/  ISETP.NE.U32.AND P0, PT, RZ, c[0x0][0x218], PT ;  /* 0x00008600ff007a0c */ /* 0x000fd60003f05070 */
[----:B------:R-:W-:-:S05]  /*0b40*/  @P1 IADD3 R116, R123, -0x1, RZ ;  /* 0xffffffff7b741810 */ /* 0x000fca0007ffe0ff */
[----:B------:R-:W-:-:S05]  /*0b50*/  @P1 IMAD R116, R116, c[0x0][0x168], RZ ;  /* 0x00005a0074741a24 */ /* 0x000fca00078e02ff */
[----:B------:R-:W-:Y:S02]  /*0b60*/  @P1 SHF.R.S32.HI R121, RZ, 0x1f, R116 ;  /* 0x0000001fff791819 */ /* 0x000fe40000011474 */
[----:B------:R-:W-:Y:S02]  /*0b70*/  ISETP.NE.AND.EX P0, PT, RZ, c[0x0][0x21c], PT, P0 ;  /* 0x00008700ff007a0c */ /* 0x000fe40003f05300 */
[----:B------:R-:W-:Y:S02]  /*0b80*/  @P1 LEA.HI R121, R121, R116, RZ, 0x2 ;  /* 0x0000007479791211 */ /* 0x000fe400078f10ff */
[----:B------:R-:W-:Y:S02]  /*0b90*/  MOV R142, RZ ;  /* 0x000000ff008e7202 */ /* 0x000fe40000000f00 */
        /* <DEDUP_REMOVED lines=22> */
[----:B--2---:R-:W-:Y:S01]  /*0d00*/  FSEL R144, R144, RZ, !P0 ;  /* 0x000000ff90907208 */ /* 0x004fe20004000000 */
[----:B---3--:R-:W-:Y:S01]  /*0d10*/  IMAD.MOV.U32 R138, RZ, RZ, R132 ;  /* 0x000000ffff8a7224 */ /* 0x008fe200078e0084 */
[----:B0-----:R-:W-:Y:S02]  /*0d20*/  MOV R134, R133 ;  /* 0x0000008500867202 */ /* 0x001fe40000000f00 */
[----:B------:R-:W-:Y:S01]  /*0d30*/  SHF.R.U64 R132, R132, 0x10, R133 ;  /* 0x0000001084847819 */ /* 0x000fe20000001285 */
[C---:B----4-:R-:W-:Y:S01]  /*0d40*/  FADD.FTZ R152, -R144.reuse, R86 ;  /* 0x0000005690987221 */ /* 0x050fe20000010100 */
[----:B------:R-:W-:Y:S01]  /*0d50*/  HADD2.F32 R138, -RZ, R138.H0_H0 ;  /* 0x2000008aff8a7230 */ /* 0x000fe20000004100 */
[----:B------:R-:W-:-:S02]  /*0d60*/  FADD.FTZ R146, -R144, R84 ;  /* 0x0000005490927221 */ /* 0x000fc40000010100 */
[C---:B------:R-:W-:Y:S02]  /*0d70*/  FADD.FTZ R96, -R144.reuse, R96 ;  /* 0x0000006090607221 */ /* 0x040fe40000010100 */
[C---:B------:R-:W-:Y:S02]  /*0d80*/  FADD.FTZ R97, -R144.reuse, R97 ;  /* 0x0000006190617221 */ /* 0x040fe40000010100 */
[C---:B------:R-:W-:Y:S02]  /*0d90*/  FADD.FTZ R162, -R144.reuse, R93 ;  /* 0x0000005d90a27221 */ /* 0x040fe40000010100 */
[C---:B------:R-:W-:Y:S02]  /*0da0*/  FADD.FTZ R150, -R144.reuse, R85 ;  /* 0x0000005590967221 */ /* 0x040fe40000010100 */
[----:B------:R-:W-:Y:S01]  /*0db0*/  FADD.FTZ R156, -R144, R87 ;  /* 0x00000057909c7221 */ /* 0x000fe20000010100 */
[----:B------:R-:W-:Y:S01]  /*0dc0*/  SHF.R.U64 R84, R130, 0x10, R131 ;  /* 0x0000001082547819 */ /* 0x000fe20000001283 */
[----:B------:R-:W-:Y:S01]  /*0dd0*/  IMAD.MOV.U32 R86, RZ, RZ, R130 ;  /* 0x000000ffff567224 */ /* 0x000fe200078e0082 */
[----:B------:R-:W-:Y:S01]  /*0de0*/  MOV R85, R131 ;  /* 0x0000008300557202 */ /* 0x000fe20000000f00 */
[C---:B------:R-:W-:Y:S01]  /*0df0*/  FADD.FTZ R154, -R144.reuse, R89 ;  /* 0x00000059909a7221 */ /* 0x040fe20000010100 */
[----:B------:R-:W-:Y:S01]  /*0e00*/  SHF.R.U32.HI R87, RZ, 0x10, R131 ;  /* 0x00000010ff577819 */ /* 0x000fe20000011683 */
[----:B------:R-:W-:-:S02]  /*0e10*/  FADD.FTZ R164, -R144, R95 ;  /* 0x0000005f90a47221 */ /* 0x000fc40000010100 */
[C---:B------:R-:W-:Y:S02]  /*0e20*/  FADD.FTZ R93, -R144.reuse, R98 ;  /* 0x00000062905d7221 */ /* 0x040fe40000010100 */
[C---:B------:R-:W-:Y:S01]  /*0e30*/  FADD.FTZ R148, -R144.reuse, R103 ;  /* 0x0000006790947221 */ /* 0x040fe20000010100 */
[----:B------:R-:W-:Y:S01]  /*0e40*/  HADD2.F32 R103, -RZ, R134.H0_H0 ;  /* 0x20000086ff677230 */ /* 0x000fe20000004100 */
[----:B------:R-:W-:Y:S01]  /*0e50*/  FADD.FTZ R130, -R144, R88 ;  /* 0x0000005890827221 */ /* 0x000fe20000010100 */
[----:B------:R-:W-:Y:S01]  /*0e60*/  SHF.R.U64 R89, R128, 0x10, R129 ;  /* 0x0000001080597819 */ /* 0x000fe20000001281 */
[C---:B------:R-:W-:Y:S01]  /*0e70*/  FADD.FTZ R158, -R144.reuse, R90 ;  /* 0x0000005a909e7221 */ /* 0x040fe20000010100 */
[----:B------:R-:W-:Y:S01]  /*0e80*/  MOV R90, R129 ;  /* 0x00000081005a7202 */ /* 0x000fe20000000f00 */
[C---:B------:R-:W-:Y:S01]  /*0e90*/  FADD.FTZ R95, -R144.reuse, R99 ;  /* 0x00000063905f7221 */ /* 0x040fe20000010100 */
[----:B------:R-:W-:Y:S01]  /*0ea0*/  HADD2.F32 R132, -RZ, R132.H0_H0 ;  /* 0x20000084ff847230 */ /* 0x000fe20000004100 */
[----:B------:R-:W-:-:S02]  /*0eb0*/  FADD.FTZ R102, -R144, R102 ;  /* 0x0000006690667221 */ /* 0x000fc40000010100 */
[C---:B------:R-:W-:Y:S02]  /*0ec0*/  FMUL.FTZ R131, R3.reuse, R152 ;  /* 0x0000009803837220 */ /* 0x040fe40000410000 */
[C---:B------:R-:W-:Y:S01]  /*0ed0*/  FMUL.FTZ R99, R3.reuse, R96 ;  /* 0x0000006003637220 */ /* 0x040fe20000410000 */
[----:B------:R-:W-:Y:S01]  /*0ee0*/  SHF.R.U32.HI R133, RZ, 0x10, R133 ;  /* 0x00000010ff857819 */ /* 0x000fe20000011685 */
[----:B------:R-:W-:Y:S01]  /*0ef0*/  FMUL.FTZ R96, R3, R97 ;  /* 0x0000006103607220 */ /* 0x000fe20000410000 */
[----:B------:R-:W-:Y:S01]  /*0f00*/  SHF.R.U32.HI R135, RZ, 0x10, R129 ;  /* 0x00000010ff877819 */ /* 0x000fe20000011681 */
[----:B------:R-:W-:Y:S02]  /*0f10*/  FMUL.FTZ R152, R109, R138 ;  /* 0x0000008a6d987220 */ /* 0x000fe40000410000 */
[C---:B------:R-:W-:Y:S02]  /*0f20*/  FMUL.FTZ R153, R3.reuse, R146 ;  /* 0x0000009203997220 */ /* 0x040fe40000410000 */
[----:B------:R-:W-:-:S02]  /*0f30*/  FMUL.FTZ R97, R3, R93 ;  /* 0x0000005d03617220 */ /* 0x000fc40000410000 */
[C---:B------:R-:W-:Y:S02]  /*0f40*/  FMUL.FTZ R129, R3.reuse, R130 ;  /* 0x0000008203817220 */ /* 0x040fe40000410000 */
[C---:B------:R-:W-:Y:S01]  /*0f50*/  FMUL.FTZ R93, R3.reuse, R102 ;  /* 0x00000066035d7220 */ /* 0x040fe20000410000 */
[----:B------:R-:W-:Y:S01]  /*0f60*/  HADD2.F32 R102, -RZ, R89.H0_H0 ;  /* 0x20000059ff667230 */ /* 0x000fe20000004100 */
[----:B-1----:R-:W-:Y:S01]  /*0f70*/  FADD.FTZ R160, -R144, R91 ;  /* 0x0000005b90a07221 */ /* 0x002fe20000010100 */
[----:B------:R-:W-:Y:S01]  /*0f80*/  HADD2.F32 R89, -RZ, R90.H0_H0 ;  /* 0x2000005aff597230 */ /* 0x000fe20000004100 */
[----:B------:R-:W-:Y:S02]  /*0f90*/  FMUL.FTZ R151, R3, R150 ;  /* 0x0000009603977220 */ /* 0x000fe40000410000 */
[----:B------:R-:W-:Y:S02]  /*0fa0*/  FADD.FTZ R42, R42, R103 ;  /* 0x000000672a2a7221 */ /* 0x000fe40000010000 */
[----:B------:R-:W-:-:S02]  /*0fb0*/  FFMA.FTZ R22, R131, R103, R22 ;  /* 0x0000006783167223 */ /* 0x000fc40000010016 */
[----:B------:R-:W-:Y:S01]  /*0fc0*/  FMUL.FTZ R130, R108, R103 ;  /* 0x000000676c827220 */ /* 0x000fe20000410000 */
[--C-:B------:R-:W-:Y:S01]  /*0fd0*/  SHF.R.U32.HI R137, RZ, 0x10, R125.reuse ;  /* 0x00000010ff897819 */ /* 0x100fe2000001167d */
[----:B------:R-:W-:Y:S02]  /*0fe0*/  FMUL.FTZ R150, R13, R132 ;  /* 0x000000840d967220 */ /* 0x000fe40000410000 */
[----:B------:R-:W-:Y:S01]  /*0ff0*/  FADD.FTZ R103, RZ, R152 ;  /* 0x00000098ff677221 */ /* 0x000fe20000010000 */
[----:B------:R-:W-:Y:S01]  /*1000*/  SHF.R.U64 R136, R124, 0x10, R125 ;  /* 0x000000107c887819 */ /* 0x000fe2000000127d */
[----:B------:R-:W-:Y:S01]  /*1010*/  FADD.FTZ R40, R40, R138 ;  /* 0x0000008a28287221 */ /* 0x000fe20000010000 */
[----:B------:R-:W-:Y:S01]  /*1020*/  HADD2.F32 R133, -RZ, R133.H0_H0 ;  /* 0x20000085ff857230 */ /* 0x000fe20000004100 */
[C---:B------:R-:W-:Y:S01]  /*1030*/  FFMA.FTZ R20, R153.reuse, R138, R20 ;  /* 0x0000008a99147223 */ /* 0x040fe20000010014 */
[----:B------:R-:W-:Y:S01]  /*1040*/  HADD2.F32 R138, -RZ, R87.H0_H0 ;  /* 0x20000057ff8a7230 */ /* 0x000fe20000004100 */
[----:B------:R-:W-:-:S02]  /*1050*/  FFMA.FTZ R90, R153, R152, RZ ;  /* 0x00000098995a7223 */ /* 0x000fc400000100ff */
[----:B------:R-:W-:Y:S02]  /*1060*/  IMAD.MOV.U32 R88, RZ, RZ, R128 ;  /* 0x000000ffff587224 */ /* 0x000fe400078e0080 */
[----:B------:R-:W-:Y:S02]  /*1070*/  IMAD.MOV.U32 R140, RZ, RZ, R124 ;  /* 0x000000ffff8c7224 */ /* 0x000fe400078e007c */
[C---:B------:R-:W-:Y:S02]  /*1080*/  FMUL.FTZ R128, R3.reuse, R156 ;  /* 0x0000009c03807220 */ /* 0x040fe40000410000 */
[----:B------:R-:W-:Y:S01]  /*1090*/  FMUL.FTZ R124, R3, R160 ;  /* 0x000000a0037c7220 */ /* 0x000fe20000410000 */
[----:B------:R-:W-:Y:S01]  /*10a0*/  HADD2.F32 R134, -RZ, R84.H0_H0 ;  /* 0x20000054ff867230 */ /* 0x000fe20000004100 */
[----:B------:R-:W-:Y:S01]  /*10b0*/  FADD.FTZ R103, R103, R150 ;  /* 0x0000009667677221 */ /* 0x000fe20000010000 */
[----:B------:R-:W-:Y:S01]  /*10c0*/  HADD2.F32 R84, -RZ, R137.H0_H0 ;  /* 0x20000089ff547230 */ /* 0x000fe20000004100 */
[----:B------:R-:W-:-:S02]  /*10d0*/  FADD.FTZ R41, R41, R132 ;  /* 0x0000008429297221 */ /* 0x000fc40000010000 */
[C---:B------:R-:W-:Y:S01]  /*10e0*/  FFMA.FTZ R21, R151.reuse, R132, R21 ;  /* 0x0000008497157223 */ /* 0x040fe20000010015 */
[----:B------:R-:W-:Y:S01]  /*10f0*/  HADD2.F32 R132, -RZ, R86.H0_H0 ;  /* 0x20000056ff847230 */ /* 0x000fe20000004100 */
[----:B------:R-:W-:Y:S02]  /*1100*/  FFMA.FTZ R90, R151, R150, R90 ;  /* 0x00000096975a7223 */ /* 0x000fe4000001005a */
[----:B------:R-:W-:Y:S02]  /*1110*/  FADD.FTZ R43, R43, R133 ;  /* 0x000000852b2b7221 */ /* 0x000fe40000010000 */
[----:B------:R-:W-:Y:S02]  /*1120*/  FFMA.FTZ R23, R128, R133, R23 ;  /* 0x0000008580177223 */ /* 0x000fe40000010017 */
[----:B------:R-:W-:Y:S02]  /*1130*/  FADD.FTZ R39, R39, R138 ;  /* 0x0000008a27277221 */ /* 0x000fe40000010000 */
[----:B------:R-:W-:-:S02]  /*1140*/  FFMA.FTZ R59, R124, R138, R59 ;  /* 0x0000008a7c3b7223 */ /* 0x000fc4000001003b */
[----:B------:R-:W-:Y:S02]  /*1150*/  FMUL.FTZ R137, R10, R138 ;  /* 0x0000008a0a897220 */ /* 0x000fe40000410000 */
[----:B------:R-:W-:Y:S02]  /*1160*/  FADD.FTZ R92, -R144, R92 ;  /* 0x0000005c905c7221 */ /* 0x000fe40000010100 */
[----:B------:R-:W-:Y:S02]  /*1170*/  FMUL.FTZ R133, R12, R133 ;  /* 0x000000850c857220 */ /* 0x000fe40000410000 */
[----:B------:R-:W-:Y:S01]  /*1180*/  FADD.FTZ R138, R103, R130 ;  /* 0x00000082678a7221 */ /* 0x000fe20000010000 */
[----:B------:R-:W-:Y:S01]  /*1190*/  MOV R139, R127 ;  /* 0x0000007f008b7202 */ /* 0x000fe20000000f00 */
[C---:B------:R-:W-:Y:S02]  /*11a0*/  FADD.FTZ R147, -R144.reuse, R101 ;  /* 0x0000006590937221 */ /* 0x040fe40000010100 */
[----:B------:R-:W-:Y:S01]  /*11b0*/  FFMA.FTZ R90, R131, R130, R90 ;  /* 0x00000082835a7223 */ /* 0x000fe2000001005a */
[----:B------:R-:W-:Y:S01]  /*11c0*/  MOV R91, R125 ;  /* 0x0000007d005b7202 */ /* 0x000fe20000000f00 */
[----:B------:R-:W-:-:S02]  /*11d0*/  FADD.FTZ R94, -R144, R94 ;  /* 0x0000005e905e7221 */ /* 0x000fc40000010100 */
[----:B------:R-:W-:Y:S02]  /*11e0*/  FADD.FTZ R145, -R144, R100 ;  /* 0x0000006490917221 */ /* 0x000fe40000010100 */
[----:B------:R-:W-:Y:S02]  /*11f0*/  FADD.FTZ R36, R36, R132 ;  /* 0x0000008424247221 */ /* 0x000fe40000010000 */
[----:B------:R-:W-:Y:S02]  /*1200*/  FFMA.FTZ R56, R129, R132, R56 ;  /* 0x0000008481387223 */ /* 0x000fe40000010038 */
[C---:B------:R-:W-:Y:S02]  /*1210*/  FMUL.FTZ R125, R3.reuse, R92 ;  /* 0x0000005c037d7220 */ /* 0x040fe40000410000 */
[----:B------:R-:W-:Y:S02]  /*1220*/  FMUL.FTZ R100, R3, R162 ;  /* 0x000000a203647220 */ /* 0x000fe40000410000 */
[----:B------:R-:W-:-:S02]  /*1230*/  FMUL.FTZ R132, R107, R132 ;  /* 0x000000846b847220 */ /* 0x000fc40000410000 */
[----:B------:R-:W-:Y:S01]  /*1240*/  FADD.FTZ R103, R138, R133 ;  /* 0x000000858a677221 */ /* 0x000fe20000010000 */
[----:B------:R-:W-:Y:S01]  /*1250*/  SHF.R.U64 R141, R126, 0x10, R127 ;  /* 0x000000107e8d7819 */ /* 0x000fe2000000127f */
[C---:B------:R-:W-:Y:S01]  /*1260*/  FMUL.FTZ R92, R3.reuse, R147 ;  /* 0x00000093035c7220 */ /* 0x040fe20000410000 */
[----:B------:R-:W-:Y:S01]  /*1270*/  HADD2.F32 R147, -RZ, R85.H0_H0 ;  /* 0x20000055ff937230 */ /* 0x000fe20000004100 */
[----:B------:R-:W-:Y:S01]  /*1280*/  FFMA.FTZ R138, R128, R133, R90 ;  /* 0x00000085808a7223 */ /* 0x000fe2000001005a */
[----:B------:R-:W-:Y:S01]  /*1290*/  HADD2.F32 R85, -RZ, R135.H0_H0 ;  /* 0x20000087ff557230 */ /* 0x000fe20000004100 */
[----:B------:R-:W-:Y:S01]  /*12a0*/  IMAD.MOV.U32 R143, RZ, RZ, R126 ;  /* 0x000000ffff8f7224 */ /* 0x000fe200078e007e */
[----:B------:R-:W-:Y:S01]  /*12b0*/  HADD2.F32 R87, -RZ, R139.H0_H0 ;  /* 0x2000008bff577230 */ /* 0x000fe20000004100 */
[C---:B------:R-:W-:Y:S02]  /*12c0*/  FMUL.FTZ R126, R3.reuse, R154 ;  /* 0x0000009a037e7220 */ /* 0x040fe40000410000 */
[----:B------:R-:W-:-:S02]  /*12d0*/  FMUL.FTZ R101, R3, R94 ;  /* 0x0000005e03657220 */ /* 0x000fc40000410000 */
[----:B------:R-:W-:Y:S02]  /*12e0*/  FMUL.FTZ R135, R11, R134 ;  /* 0x000000860b877220 */ /* 0x000fe40000410000 */
[----:B------:R-:W-:Y:S02]  /*12f0*/  FADD.FTZ R33, R33, R102 ;  /* 0x0000006621217221 */ /* 0x000fe40000010000 */
[-C--:B------:R-:W-:Y:S02]  /*1300*/  FFMA.FTZ R53, R100, R102.reuse, R53 ;  /* 0x0000006664357223 */ /* 0x080fe40000010035 */
[----:B------:R-:W-:Y:S02]  /*1310*/  FMUL.FTZ R139, R9, R102 ;  /* 0x00000066098b7220 */ /* 0x000fe40000410000 */
[----:B------:R-:W-:Y:S02]  /*1320*/  FADD.FTZ R90, R103, R132 ;  /* 0x00000084675a7221 */ /* 0x000fe40000010000 */
[----:B------:R-:W-:Y:S01]  /*1330*/  FFMA.FTZ R102, R129, R132, R138 ;  /* 0x0000008481667223 */ /* 0x000fe2000001008a */
[----:B------:R-:W-:Y:S01]  /*1340*/  SHF.R.U32.HI R142, RZ, 0x10, R127 ;  /* 0x00000010ff8e7819 */ /* 0x000fe2000001167f */
[----:B------:R-:W-:-:S02]  /*1350*/  FADD.FTZ R37, R37, R134 ;  /* 0x0000008625257221 */ /* 0x000fc40000010000 */
[----:B------:R-:W-:Y:S02]  /*1360*/  FFMA.FTZ R57, R126, R134, R57 ;  /* 0x000000867e397223 */ /* 0x000fe40000010039 */
[----:B------:R-:W-:Y:S02]  /*1370*/  FADD.FTZ R34, R34, R89 ;  /* 0x0000005922227221 */ /* 0x000fe40000010000 */
[-C--:B------:R-:W-:Y:S02]  /*1380*/  FFMA.FTZ R54, R101, R89.reuse, R54 ;  /* 0x0000005965367223 */ /* 0x080fe40000010036 */
[----:B------:R-:W-:Y:S02]  /*1390*/  FMUL.FTZ R138, R104, R89 ;  /* 0x00000059688a7220 */ /* 0x000fe40000410000 */
[----:B------:R-:W-:Y:S02]  /*13a0*/  FMUL.FTZ R134, R106, R147 ;  /* 0x000000936a867220 */ /* 0x000fe40000410000 */
[----:B------:R-:W-:-:S02]  /*13b0*/  FADD.FTZ R89, R90, R135 ;  /* 0x000000875a597221 */ /* 0x000fc40000010000 */
[C---:B------:R-:W-:Y:S02]  /*13c0*/  FMUL.FTZ R127, R3.reuse, R158 ;  /* 0x0000009e037f7220 */ /* 0x040fe40000410000 */
[----:B------:R-:W-:Y:S01]  /*13d0*/  FFMA.FTZ R102, R126, R135, R102 ;  /* 0x000000877e667223 */ /* 0x000fe20000010066 */
[----:B------:R-:W-:Y:S01]  /*13e0*/  HADD2.F32 R146, -RZ, R88.H0_H0 ;  /* 0x20000058ff927230 */ /* 0x000fe20000004100 */
[----:B------:R-:W-:Y:S02]  /*13f0*/  FMUL.FTZ R98, R3, R164 ;  /* 0x000000a403627220 */ /* 0x000fe40000410000 */
[----:B------:R-:W-:Y:S01]  /*1400*/  FADD.FTZ R90, R89, R134 ;  /* 0x00000086595a7221 */ /* 0x000fe20000010000 */
[----:B------:R-:W-:Y:S01]  /*1410*/  HADD2.F32 R86, -RZ, R141.H0_H0 ;  /* 0x2000008dff567230 */ /* 0x000fe20000004100 */
        /* <DEDUP_REMOVED lines=23> */
[----:B------:R-:W-:Y:S01]  /*1590*/  FMUL.FTZ R95, R3, R145 ;  /* 0x00000091035f7220 */ /* 0x000fe20000410000 */
[----:B------:R-:W-:Y:S01]  /*15a0*/  HADD2.F32 R145, -RZ, R142.H0_H0 ;  /* 0x2000008eff917230 */ /* 0x000fe20000004100 */
        /* <DEDUP_REMOVED lines=42> */
.L_x_6911:
[----:B------:R-:W-:Y:S05]  /*1850*/  BSYNC B0 ;  /* 0x0000000000007941 */ /* 0x000fea0003800000 */
.L_x_6909:
[----:B------:R-:W-:Y:S02]  /*1860*/  LOP3.LUT P1, RZ, R14, 0xff, RZ, 0xc0, !PT ;  /* 0x000000ff0eff7812 */ /* 0x000fe4000782c0ff */
[----:B-1----:R-:W-:Y:S02]  /*1870*/  SHF.R.U32.HI R86, RZ, 0x5, R111 ;  /* 0x00000005ff567819 */ /* 0x002fe4000001166f */
[----:B------:R-:W-:Y:S02]  /*1880*/  LOP3.LUT P0, RZ, R111, 0x1f, RZ, 0xc0, !PT ;  /* 0x0000001f6fff7812 */ /* 0x000fe4000780c0ff */
[----:B------:R-:W-:-:S07]  /*1890*/  LOP3.LUT R154, R86, 0x7fffffc, RZ, 0xc0, !PT ;  /* 0x07fffffc569a7812 */ /* 0x000fce00078ec0ff */
[----:B------:R-:W-:Y:S01]  /*18a0*/  @!P1 IADD3 R154, R154, 0x4, RZ ;  /* 0x000000049a9a9810 */ /* 0x000fe20007ffe0ff */
[----:B------:R-:W-:Y:S05]  /*18b0*/  BRA.DIV ~URZ, `(.L_x_6912) ;  /* 0x000021427f007947 */ /* 0x000fea000b800000 */
[----:B------:R0:W1:Y:S02]  /*18c0*/  SHFL.DOWN PT, R89, R88, 0x10, 0x1f ;  /* 0x0a001f0058597f89 */ /* 0x00006400000e0000 */
.L_x_6965:
        /* <DEDUP_REMOVED lines=18> */
.L_x_6966:
        /* <DEDUP_REMOVED lines=46> */
.L_x_6915:
[----:B------:R-:W-:Y:S05]  /*1cd0*/  BSYNC B0 ;  /* 0x0000000000007941 */ /* 0x000fea0003800000 */
.L_x_6914:
        /* <DEDUP_REMOVED lines=8> */
.L_x_6917:
[----:B------:R-:W-:Y:S05]  /*1d60*/  BSYNC B0 ;  /* 0x0000000000007941 */ /* 0x000fea0003800000 */
.L_x_6916:
        /* <DEDUP_REMOVED lines=8> */
.L_x_6919:
[----:B------:R-:W-:Y:S05]  /*1df0*/  BSYNC B0 ;  /* 0x0000000000007941 */ /* 0x000fea0003800000 */
.L_x_6918:
        /* <DEDUP_REMOVED lines=9> */
.L_x_6921:
[----:B------:R-:W-:Y:S05]  /*1e90*/  BSYNC B0 ;  /* 0x0000000000007941 */ /* 0x000fea0003800000 */
.L_x_6920:
        /* <DEDUP_REMOVED lines=30> */
[----:B------:R-:W-:-:S02]  /*2080*/  @P6 F2FP.PACK_AB R155, RZ, R155 ;  /* 0x0000009bff9b623e */ /* 0x000fc400000000ff */
[----:B------:R-:W-:Y:S02]  /*2090*/  @P6 F2FP.PACK_AB R154, RZ, R154 ;  /* 0x0000009aff9a623e */ /* 0x000fe400000000ff */
[----:B------:R-:W-:Y:S02]  /*20a0*/  @P6 F2FP.PACK_AB R103, RZ, R103 ;  /* 0x00000067ff67623e */ /* 0x000fe400000000ff */
[----:B------:R-:W-:Y:S02]  /*20b0*/  @!P5 ISETP.NE.AND.EX P4, PT, RZ, c[0x0][0x21c], PT, P4 ;  /* 0x00008700ff00da0c */ /* 0x000fe40003f85340 */
[----:B------:R-:W-:Y:S02]  /*20c0*/  @P6 F2FP.PACK_AB R156, RZ, R156 ;  /* 0x0000009cff9c623e */ /* 0x000fe400000000ff */
        /* <DEDUP_REMOVED lines=17> */
.L_x_6923:
[----:B------:R-:W-:Y:S05]  /*21e0*/  BSYNC B0 ;  /* 0x0000000000007941 */ /* 0x000fea0003800000 */
.L_x_6922:
        /* <DEDUP_REMOVED lines=8> */
.L_x_6925:
[----:B------:R-:W-:Y:S05]  /*2270*/  BSYNC B0 ;  /* 0x0000000000007941 */ /* 0x000fea0003800000 */
.L_x_6924:
        /* <DEDUP_REMOVED lines=13> */
.L_x_6927:
[----:B------:R-:W-:Y:S05]  /*2350*/  BSYNC B0 ;  /* 0x0000000000007941 */ /* 0x000fea0003800000 */
.L_x_6926:
        /* <DEDUP_REMOVED lines=15> */
.L_x_6929:
[----:B------:R-:W-:Y:S05]  /*2450*/  BSYNC B0 ;  /* 0x0000000000007941 */ /* 0x000fea0003800000 */
.L_x_6928:
[----:B------:R-:W-:Y:S01]  /*2460*/  @P6 FSEL R85, R85, RZ, P4 ;  /* 0x000000ff55556208 */ /* 0x000fe20002000000 */
[----:B------:R-:W-:Y:S01]  /*2470*/  BSSY B0, `(.L_x_6930) ;  /* 0x000000f000007945 */ /* 0x000fe20003800000 */
[----:B------:R-:W-:Y:S02]  /*2480*/  @!P5 ISETP.NE.AND.EX P3, PT, RZ, c[0x0][0x21c], PT, P3 ;  /* 0x00008700ff00da0c */ /* 0x000fe40003f65330 */
[C---:B------:R-:W-:Y:S02]  /*2490*/  @P6 LOP3.LUT P2, RZ, R120.reuse, 0xff0000, RZ, 0xc0, !PT ;  /* 0x00ff000078ff6812 */ /* 0x040fe4000784c0ff */
[----:B------:R-:W-:Y:S02]  /*24a0*/  @P6 LOP3.LUT P4, RZ, R120, 0xff000000, RZ, 0xc0, !PT ;  /* 0xff00000078ff6812 */ /* 0x000fe4000788c0ff */
[----:B------:R-:W-:Y:S01]  /*24b0*/  @P6 F2FP.PACK_AB R103, RZ, R84 ;  /* 0x00000054ff67623e */ /* 0x000fe200000000ff */
[----:B------:R-:W-:Y:S01]  /*24c0*/  @P6 FMUL.FTZ R84, R87, c[0x0][0x1ec] ;  /* 0x00007b0057546a20 */ /* 0x000fe20000410000 */
        /* <DEDUP_REMOVED lines=9> */
.L_x_6931:
[----:B------:R-:W-:Y:S05]  /*2560*/  BSYNC B0 ;  /* 0x0000000000007941 */ /* 0x000fea0003800000 */
.L_x_6930:
        /* <DEDUP_REMOVED lines=11> */
[----:B------:R-:W-:-:S02]  /*2620*/  @P6 F2FP.PACK_AB R103, RZ, R84 ;  /* 0x00000054ff67623e */ /* 0x000fc400000000ff */
[----:B------:R-:W-:Y:S02]  /*2630*/  @P6 F2FP.PACK_AB R120, RZ, R85 ;  /* 0x00000055ff78623e */ /* 0x000fe400000000ff */
        /* <DEDUP_REMOVED lines=21> */
.L_x_6933:
[----:B------:R-:W-:Y:S05]  /*2790*/  BSYNC B0 ;  /* 0x0000000000007941 */ /* 0x000fea0003800000 */
.L_x_6932:
        /* <DEDUP_REMOVED lines=8> */
.L_x_6935:
[----:B------:R-:W-:Y:S05]  /*2820*/  BSYNC B0 ;  /* 0x0000000000007941 */ /* 0x000fea0003800000 */
.L_x_6934:
        /* <DEDUP_REMOVED lines=10> */
.L_x_6937:
[----:B------:R-:W-:Y:S05]  /*28d0*/  BSYNC B0 ;  /* 0x0000000000007941 */ /* 0x000fea0003800000 */
.L_x_6936:
        /* <DEDUP_REMOVED lines=21> */
.L_x_6939:
[----:B------:R-:W-:Y:S05]  /*2a30*/  BSYNC B0 ;  /* 0x0000000000007941 */ /* 0x000fea0003800000 */
.L_x_6938:
[----:B------:R-:W-:Y:S01]  /*2a40*/  @!P5 ISETP.NE.U32.AND P2, PT, RZ, c[0x0][0x218], PT ;  /* 0x00008600ff00da0c */ /* 0x000fe20003f45070 */
[----:B------:R-:W-:Y:S01]  /*2a50*/  @P6 FMUL.FTZ R84, R87, c[0x0][0x1ec] ;  /* 0x00007b0057546a20 */ /* 0x000fe20000410000 */
[----:B------:R-:W-:Y:S01]  /*2a60*/  @P6 F2FP.PACK_AB R85, RZ, R85 ;  /* 0x00000055ff55623e */ /* 0x000fe200000000ff */
        /* <DEDUP_REMOVED lines=14> */
.L_x_6941:
[----:B------:R-:W-:Y:S05]  /*2b50*/  BSYNC B0 ;  /* 0x0000000000007941 */ /* 0x000fea0003800000 */
.L_x_6940:
        /* <DEDUP_REMOVED lines=13> */
[----:B------:R-:W-:Y:S02]  /*2c30*/  @P6 F2FP.PACK_AB R118, RZ, R118 ;  /* 0x00000076ff76623e */ /* 0x000fe400000000ff */
[----:B------:R-:W-:Y:S02]  /*2c40*/  @!P5 ISETP.NE.AND.EX P2, PT, RZ, c[0x0][0x21c], PT, P2 ;  /* 0x00008700ff00da0c */ /* 0x000fe40003f45320 */
[----:B------:R-:W-:Y:S02]  /*2c50*/  @P6 F2FP.PACK_AB R119, RZ, R119 ;  /* 0x00000077ff77623e */ /* 0x000fe400000000ff */
        /* <DEDUP_REMOVED lines=14> */
.L_x_6943:
[----:B------:R-:W-:Y:S05]  /*2d40*/  BSYNC B0 ;  /* 0x0000000000007941 */ /* 0x000fea0003800000 */
.L_x_6942:
        /* <DEDUP_REMOVED lines=8> */
.L_x_6945:
[----:B------:R-:W-:Y:S05]  /*2dd0*/  BSYNC B0 ;  /* 0x0000000000007941 */ /* 0x000fea0003800000 */
.L_x_6944:
        /* <DEDUP_REMOVED lines=10> */
.L_x_6947:
[----:B------:R-:W-:Y:S05]  /*2e80*/  BSYNC B0 ;  /* 0x0000000000007941 */ /* 0x000fea0003800000 */
.L_x_6946:
        /* <DEDUP_REMOVED lines=22> */
.L_x_6949:
[----:B------:R-:W-:Y:S05]  /*2ff0*/  BSYNC B0 ;  /* 0x0000000000007941 */ /* 0x000fea0003800000 */
.L_x_6948:
[----:B------:R-:W-:Y:S01]  /*3000*/  @!P5 ISETP.NE.AND.EX P4, PT, RZ, c[0x0][0x21c], PT, P4 ;  /* 0x00008700ff00da0c */ /* 0x000fe20003f85340 */
[----:B------:R-:W-:Y:S01]  /*3010*/  BSSY B0, `(.L_x_6950) ;  /* 0x0000011000007945 */ /* 0x000fe20003800000 */
[----:B------:R-:W-:Y:S02]  /*3020*/  @P6 F2FP.PACK_AB R118, RZ, R85 ;  /* 0x00000055ff76623e */ /* 0x000fe400000000ff */
        /* <DEDUP_REMOVED lines=15> */
.L_x_6951:
[----:B------:R-:W-:Y:S05]  /*3120*/  BSYNC B0 ;  /* 0x0000000000007941 */ /* 0x000fea0003800000 */
.L_x_6950:
        /* <DEDUP_REMOVED lines=13> */
[----:B------:R-:W-:Y:S02]  /*3200*/  @P6 F2FP.PACK_AB R116, RZ, R116 ;  /* 0x00000074ff74623e */ /* 0x000fe400000000ff */
[----:B------:R-:W-:Y:S02]  /*3210*/  @!P5 ISETP.NE.U32.AND P2, PT, RZ, c[0x0][0x218], PT ;  /* 0x00008600ff00da0c */ /* 0x000fe40003f45070 */
[----:B------:R-:W-:Y:S02]  /*3220*/  @!P5 ISETP.NE.AND.EX P3, PT, RZ, c[0x0][0x21c], PT, P3 ;  /* 0x00008700ff00da0c */ /* 0x000fe40003f65330 */
[----:B------:R-:W-:-:S02]  /*3230*/  @!P5 ISETP.NE.AND.EX P4, PT, RZ, c[0x0][0x21c], PT, P4 ;  /* 0x00008700ff00da0c */ /* 0x000fc40003f85340 */
[----:B------:R-:W-:Y:S02]  /*3240*/  @P6 PRMT R114, R116, 0x7610, R114 ;  /* 0x0000761074726816 */ /* 0x000fe40000000072 */
[----:B0-----:R-:W-:Y:S02]  /*3250*/  @P0 IADD3 R86, R2, 0x200, RZ ;  /* 0x0000020002560810 */ /* 0x001fe40007ffe0ff */
[----:B------:R-:W-:Y:S02]  /*3260*/  @P0 MOV R87, 0x10 ;  /* 0x0000001000570802 */ /* 0x000fe40000000f00 */
[----:B------:R-:W-:Y:S02]  /*3270*/  @P6 F2FP.PACK_AB R2, RZ, R117 ;  /* 0x00000075ff02623e */ /* 0x000fe400000000ff */
        /* <DEDUP_REMOVED lines=16> */
.L_x_6953:
[----:B------:R-:W-:Y:S05]  /*3380*/  BSYNC B0 ;  /* 0x0000000000007941 */ /* 0x000fea0003800000 */
.L_x_6952:
        /* <DEDUP_REMOVED lines=8> */
.L_x_6955:
[----:B------:R-:W-:Y:S05]  /*3410*/  BSYNC B0 ;  /* 0x0000000000007941 */ /* 0x000fea0003800000 */
.L_x_6954:
        /* <DEDUP_REMOVED lines=10> */
.L_x_6957:
[----:B------:R-:W-:Y:S05]  /*34c0*/  BSYNC B0 ;  /* 0x0000000000007941 */ /* 0x000fea0003800000 */
.L_x_6956:
        /* <DEDUP_REMOVED lines=8> */
.L_x_6959:
[----:B------:R-:W-:Y:S05]  /*3550*/  BSYNC B0 ;  /* 0x0000000000007941 */ /* 0x000fea0003800000 */
.L_x_6958:
        /* <DEDUP_REMOVED lines=8> */
.L_x_6961:
[----:B------:R-:W-:Y:S05]  /*35e0*/  BSYNC B0 ;  /* 0x0000000000007941 */ /* 0x000fea0003800000 */
.L_x_6960:
        /* <DEDUP_REMOVED lines=21> */
[----:B------:R-:W-:Y:S02]  /*3740*/  @P6 F2FP.PACK_AB R103, RZ, R103 ;  /* 0x00000067ff67623e */ /* 0x000fe400000000ff */
[----:B------:R-:W-:Y:S02]  /*3750*/  @P6 F2FP.PACK_AB R2, RZ, R2 ;  /* 0x00000002ff02623e */ /* 0x000fe400000000ff */
[----:B------:R-:W-:Y:S02]  /*3760*/  @P6 F2FP.PACK_AB R117, RZ, R117 ;  /* 0x00000075ff75623e */ /* 0x000fe400000000ff */
[----:B------:R-:W-:Y:S02]  /*3770*/  @P6 F2FP.PACK_AB R116, RZ, R116 ;  /* 0x00000074ff74623e */ /* 0x000fe400000000ff */
        /* <DEDUP_REMOVED lines=14> */
.L_x_6963:
[----:B-1----:R-:W-:Y:S05]  /*3860*/  BSYNC B0 ;  /* 0x0000000000007941 */ /* 0x002fea0003800000 */
.L_x_6962:
[----:B------:R-:W-:Y:S02]  /*3870*/  IADD3 R110, R110, c[0x0][0x160], RZ ;  /* 0x000058006e6e7a10 */ /* 0x000fe40007ffe0ff */
[----:B------:R-:W-:Y:S02]  /*3880*/  LOP3.LUT P1, RZ, R14, 0xff, RZ, 0xc0, !PT ;  /* 0x000000ff0eff7812 */ /* 0x000fe4000782c0ff */
[----:B------:R-:W-:Y:S02]  /*3890*/  ISETP.GE.AND P0, PT, R110, c[0x0][0x164], PT ;  /* 0x000059006e007a0c */ /* 0x000fe40003f06270 */
[----:B------:R-:W-:-:S11]  /*38a0*/  SEL R14, RZ, 0x1, P1 ;  /* 0x00000001ff0e7807 */ /* 0x000fd60000800000 */
[----:B0-----:R-:W-:Y:S01]  /*38b0*/  @P0 CALL.REL.NOINC `(.L_x_6908) ;  /* 0x0000001000000944 */ /* 0x001fe20003c00000 */
[----:B------:R-:W-:Y:S05]  /*38c0*/  BRA `(.L_x_6964) ;  /* 0xffffccc000007947 */ /* 0x000fea000383ffff */
.L_x_6908:
        /* <DEDUP_REMOVED lines=19> */
.L_x_6912:
[----:B------:R-:W-:Y:S01]  /*3a00*/  HFMA2.MMA R155, -RZ, RZ, 0, 1.847743988037109375e-06 ;  /* 0x0000001fff9b7435 */ /* 0x000fe200000001ff */
[----:B------:R-:W-:Y:S01]  /*3a10*/  MOV R87, R88 ;  /* 0x0000005800577202 */ /* 0x000fe20000000f00 */
[----:B------:R-:W-:Y:S01]  /*3a20*/  IMAD.MOV.U32 R102, RZ, RZ, 0x10 ;  /* 0x00000010ff667424 */ /* 0x000fe200078e00ff */
[----:B------:R-:W-:Y:S01]  /*3a30*/  MOV R84, 0x3a60 ;  /* 0x00003a6000547802 */ /* 0x000fe20000000f00 */
[----:B------:R-:W-:-:S02]  /*3a40*/  IMAD.MOV.U32 R156, RZ, RZ, -0x1 ;  /* 0xffffffffff9c7424 */ /* 0x000fc400078e00ff */
[----:B-----5:R-:W-:Y:S05]  /*3a50*/  CALL.REL.NOINC `($__internal_133_$__cuda_sm70_shflsync_down_p) ;  /* 0x0000046000007944 */ /* 0x020fea0003c00000 */
[----:B-1----:R-:W-:Y:S01]  /*3a60*/  MOV R89, R87 ;  /* 0x0000005700597202 */ /* 0x002fe20000000f00 */
[----:B0-----:R-:W-:Y:S05]  /*3a70*/  BRA `(.L_x_6965) ;  /* 0xffffde5000007947 */ /* 0x001fea000383ffff */
.L_x_6913:
[----:B------:R-:W-:Y:S01]  /*3a80*/  HFMA2.MMA R102, -RZ, RZ, 0, 9.5367431640625e-07 ;  /* 0x00000010ff667435 */ /* 0x000fe200000001ff */
[----:B------:R-:W-:Y:S01]  /*3a90*/  IMAD.MOV.U32 R87, RZ, RZ, R90 ;  /* 0x000000ffff577224 */ /* 0x000fe200078e005a */
[----:B------:R-:W-:Y:S01]  /*3aa0*/  MOV R155, 0x1f ;  /* 0x0000001f009b7802 */ /* 0x000fe20000000f00 */
[----:B------:R-:W-:Y:S01]  /*3ab0*/  IMAD.MOV.U32 R156, RZ, RZ, -0x1 ;  /* 0xffffffffff9c7424 */ /* 0x000fe200078e00ff */
[----:B------:R-:W-:-:S02]  /*3ac0*/  MOV R84, 0x3ae0 ;  /* 0x00003ae000547802 */ /* 0x000fc40000000f00 */
[----:B01---5:R-:W-:Y:S05]  /*3ad0*/  CALL.REL.NOINC `($__internal_133_$__cuda_sm70_shflsync_down_p) ;  /* 0x000003e000007944 */ /* 0x023fea0003c00000 */
[----:B------:R-:W-:Y:S01]  /*3ae0*/  FADD.FTZ R89, R89, R88 ;  /* 0x0000005859597221 */ /* 0x000fe20000010000 */
[----:B0-----:R-:W-:Y:S01]  /*3af0*/  HFMA2.MMA R102, -RZ, RZ, 0, 4.76837158203125e-07 ;  /* 0x00000008ff667435 */ /* 0x001fe200000001ff */
[----:B-1----:R-:W-:Y:S01]  /*3b00*/  FADD.FTZ R90, R90, R87 ;  /* 0x000000575a5a7221 */ /* 0x002fe20000010000 */
[----:B------:R-:W-:Y:S01]  /*3b10*/  MOV R155, 0x1f ;  /* 0x0000001f009b7802 */ /* 0x000fe20000000f00 */
[----:B------:R-:W-:Y:S01]  /*3b20*/  IMAD.MOV.U32 R156, RZ, RZ, -0x1 ;  /* 0xffffffffff9c7424 */ /* 0x000fe200078e00ff */
[----:B------:R-:W-:-:S02]  /*3b30*/  MOV R87, R89 ;  /* 0x0000005900577202 */ /* 0x000fc40000000f00 */
[----:B------:R-:W-:Y:S02]  /*3b40*/  MOV R84, 0x3b60 ;  /* 0x00003b6000547802 */ /* 0x000fe40000000f00 */
[----:B------:R-:W-:Y:S05]  /*3b50*/  CALL.REL.NOINC `($__internal_133_$__cuda_sm70_shflsync_down_p) ;  /* 0x0000036000007944 */ /* 0x000fea0003c00000 */
[----:B0-----:R-:W-:Y:S01]  /*3b60*/  HFMA2.MMA R102, -RZ, RZ, 0, 4.76837158203125e-07 ;  /* 0x00000008ff667435 */ /* 0x001fe200000001ff */
[----:B-1----:R-:W-:Y:S01]  /*3b70*/  MOV R88, R87 ;  /* 0x0000005700587202 */ /* 0x002fe20000000f00 */
[----:B------:R-:W-:Y:S01]  /*3b80*/  IMAD.MOV.U32 R87, RZ, RZ, R90 ;  /* 0x000000ffff577224 */ /* 0x000fe200078e005a */
[----:B------:R-:W-:Y:S01]  /*3b90*/  MOV R155, 0x1f ;  /* 0x0000001f009b7802 */ /* 0x000fe20000000f00 */
[----:B------:R-:W-:Y:S01]  /*3ba0*/  IMAD.MOV.U32 R156, RZ, RZ, -0x1 ;  /* 0xffffffffff9c7424 */ /* 0x000fe200078e00ff */
[----:B------:R-:W-:Y:S02]  /*3bb0*/  MOV R84, 0x3bd0 ;  /* 0x00003bd000547802 */ /* 0x000fe40000000f00 */
[----:B------:R-:W-:Y:S05]  /*3bc0*/  CALL.REL.NOINC `($__internal_133_$__cuda_sm70_shflsync_down_p) ;  /* 0x000002f000007944 */ /* 0x000fea0003c00000 */
[----:B------:R-:W-:Y:S01]  /*3bd0*/  FADD.FTZ R89, R88, R89 ;  /* 0x0000005958597221 */ /* 0x000fe20000010000 */
[----:B0-----:R-:W-:Y:S01]  /*3be0*/  HFMA2.MMA R102, -RZ, RZ, 0, 2.384185791015625e-07 ;  /* 0x00000004ff667435 */ /* 0x001fe200000001ff */
[----:B-1----:R-:W-:Y:S01]  /*3bf0*/  FADD.FTZ R90, R90, R87 ;  /* 0x000000575a5a7221 */ /* 0x002fe20000010000 */
[----:B------:R-:W-:Y:S01]  /*3c00*/  MOV R155, 0x1f ;  /* 0x0000001f009b7802 */ /* 0x000fe20000000f00 */
[----:B------:R-:W-:Y:S01]  /*3c10*/  IMAD.MOV.U32 R156, RZ, RZ, -0x1 ;  /* 0xffffffffff9c7424 */ /* 0x000fe200078e00ff */
[----:B------:R-:W-:-:S02]  /*3c20*/  MOV R87, R89 ;  /* 0x0000005900577202 */ /* 0x000fc40000000f00 */
[----:B------:R-:W-:Y:S02]  /*3c30*/  MOV R84, 0x3c50 ;  /* 0x00003c5000547802 */ /* 0x000fe40000000f00 */
[----:B------:R-:W-:Y:S05]  /*3c40*/  CALL.REL.NOINC `($__internal_133_$__cuda_sm70_shflsync_down_p) ;  /* 0x0000027000007944 */ /* 0x000fea0003c00000 */
[----:B0-----:R-:W-:Y:S01]  /*3c50*/  HFMA2.MMA R102, -RZ, RZ, 0, 2.384185791015625e-07 ;  /* 0x00000004ff667435 */ /* 0x001fe200000001ff */
[----:B-1----:R-:W-:Y:S01]  /*3c60*/  MOV R88, R87 ;  /* 0x0000005700587202 */ /* 0x002fe20000000f00 */
[----:B------:R-:W-:Y:S01]  /*3c70*/  IMAD.MOV.U32 R87, RZ, RZ, R90 ;  /* 0x000000ffff577224 */ /* 0x000fe200078e005a */
[----:B------:R-:W-:Y:S01]  /*3c80*/  MOV R155, 0x1f ;  /* 0x0000001f009b7802 */ /* 0x000fe20000000f00 */
[----:B------:R-:W-:Y:S01]  /*3c90*/  IMAD.MOV.U32 R156, RZ, RZ, -0x1 ;  /* 0xffffffffff9c7424 */ /* 0x000fe200078e00ff */
[----:B------:R-:W-:Y:S02]  /*3ca0*/  MOV R84, 0x3cc0 ;  /* 0x00003cc000547802 */ /* 0x000fe40000000f00 */
[----:B------:R-:W-:Y:S05]  /*3cb0*/  CALL.REL.NOINC `($__internal_133_$__cuda_sm70_shflsync_down_p) ;  /* 0x0000020000007944 */ /* 0x000fea0003c00000 */
[----:B------:R-:W-:Y:S01]  /*3cc0*/  FADD.FTZ R89, R88, R89 ;  /* 0x0000005958597221 */ /* 0x000fe20000010000 */
[----:B0-----:R-:W-:Y:S01]  /*3cd0*/  HFMA2.MMA R102, -RZ, RZ, 0, 1.1920928955078125e-07 ;  /* 0x00000002ff667435 */ /* 0x001fe200000001ff */
[----:B-1----:R-:W-:Y:S01]  /*3ce0*/  FADD.FTZ R158, R90, R87 ;  /* 0x000000575a9e7221 */ /* 0x002fe20000010000 */
[----:B------:R-:W-:Y:S01]  /*3cf0*/  MOV R155, 0x1f ;  /* 0x0000001f009b7802 */ /* 0x000fe20000000f00 */
[----:B------:R-:W-:Y:S01]  /*3d00*/  IMAD.MOV.U32 R156, RZ, RZ, -0x1 ;  /* 0xffffffffff9c7424 */ /* 0x000fe200078e00ff */
[----:B------:R-:W-:-:S02]  /*3d10*/  MOV R87, R89 ;  /* 0x0000005900577202 */ /* 0x000fc40000000f00 */
[----:B------:R-:W-:Y:S02]  /*3d20*/  MOV R84, 0x3d40 ;  /* 0x00003d4000547802 */ /* 0x000fe40000000f00 */
[----:B------:R-:W-:Y:S05]  /*3d30*/  CALL.REL.NOINC `($__internal_133_$__cuda_sm70_shflsync_down_p) ;  /* 0x0000018000007944 */ /* 0x000fea0003c00000 */
[----:B0-----:R-:W-:Y:S01]  /*3d40*/  HFMA2.MMA R102, -RZ, RZ, 0, 1.1920928955078125e-07 ;  /* 0x00000002ff667435 */ /* 0x001fe200000001ff */
[----:B-1----:R-:W-:Y:S01]  /*3d50*/  MOV R88, R87 ;  /* 0x0000005700587202 */ /* 0x002fe20000000f00 */
[----:B------:R-:W-:Y:S01]  /*3d60*/  IMAD.MOV.U32 R87, RZ, RZ, R158 ;  /* 0x000000ffff577224 */ /* 0x000fe200078e009e */
[----:B------:R-:W-:Y:S01]  /*3d70*/  MOV R155, 0x1f ;  /* 0x0000001f009b7802 */ /* 0x000fe20000000f00 */
[----:B------:R-:W-:Y:S01]  /*3d80*/  IMAD.MOV.U32 R156, RZ, RZ, -0x1 ;  /* 0xffffffffff9c7424 */ /* 0x000fe200078e00ff */
[----:B------:R-:W-:Y:S02]  /*3d90*/  MOV R84, 0x3db0 ;  /* 0x00003db000547802 */ /* 0x000fe40000000f00 */
[----:B------:R-:W-:Y:S05]  /*3da0*/  CALL.REL.NOINC `($__internal_133_$__cuda_sm70_shflsync_down_p) ;  /* 0x0000011000007944 */ /* 0x000fea0003c00000 */
[----:B------:R-:W-:Y:S01]  /*3db0*/  FADD.FTZ R90, R88, R89 ;  /* 0x00000059585a7221 */ /* 0x000fe20000010000 */
[----:B0-----:R-:W-:Y:S01]  /*3dc0*/  HFMA2.MMA R102, -RZ, RZ, 0, 5.9604644775390625e-08 ;  /* 0x00000001ff667435 */ /* 0x001fe200000001ff */
[----:B-1----:R-:W-:Y:S01]  /*3dd0*/  FADD.FTZ R103, R158, R87 ;  /* 0x000000579e677221 */ /* 0x002fe20000010000 */
[----:B------:R-:W-:Y:S01]  /*3de0*/  MOV R155, 0x1f ;  /* 0x0000001f009b7802 */ /* 0x000fe20000000f00 */
[----:B------:R-:W-:Y:S01]  /*3df0*/  IMAD.MOV.U32 R156, RZ, RZ, -0x1 ;  /* 0xffffffffff9c7424 */ /* 0x000fe200078e00ff */
[----:B------:R-:W-:-:S02]  /*3e00*/  MOV R87, R90 ;  /* 0x0000005a00577202 */ /* 0x000fc40000000f00 */
[----:B------:R-:W-:Y:S02]  /*3e10*/  MOV R84, 0x3e30 ;  /* 0x00003e3000547802 */ /* 0x000fe40000000f00 */
[----:B------:R-:W-:Y:S05]  /*3e20*/  CALL.REL.NOINC `($__internal_133_$__cuda_sm70_shflsync_down_p) ;  /* 0x0000009000007944 */ /* 0x000fea0003c00000 */
[----:B0-----:R-:W-:Y:S01]  /*3e30*/  HFMA2.MMA R102, -RZ, RZ, 0, 5.9604644775390625e-08 ;  /* 0x00000001ff667435 */ /* 0x001fe200000001ff */
[----:B-1----:R-:W-:Y:S01]  /*3e40*/  MOV R91, R87 ;  /* 0x00000057005b7202 */ /* 0x002fe20000000f00 */
[----:B------:R-:W-:Y:S01]  /*3e50*/  IMAD.MOV.U32 R87, RZ, RZ, R103 ;  /* 0x000000ffff577224 */ /* 0x000fe200078e0067 */
[----:B------:R-:W-:Y:S01]  /*3e60*/  MOV R155, 0x1f ;  /* 0x0000001f009b7802 */ /* 0x000fe20000000f00 */
[----:B------:R-:W-:Y:S01]  /*3e70*/  IMAD.MOV.U32 R156, RZ, RZ, -0x1 ;  /* 0xffffffffff9c7424 */ /* 0x000fe200078e00ff */
[----:B------:R-:W-:Y:S02]  /*3e80*/  MOV R84, 0x3ea0 ;  /* 0x00003ea000547802 */ /* 0x000fe40000000f00 */
[----:B------:R-:W-:Y:S05]  /*3e90*/  CALL.REL.NOINC `($__internal_133_$__cuda_sm70_shflsync_down_p) ;  /* 0x0000002000007944 */ /* 0x000fea0003c00000 */
[----:B01----:R-:W-:Y:S01]  /*3ea0*/  MOV R156, R87 ;  /* 0x00000057009c7202 */ /* 0x003fe20000000f00 */
[----:B------:R-:W-:Y:S05]  /*3eb0*/  BRA `(.L_x_6966) ;  /* 0xffffdb3000007947 */ /* 0x000fea000383ffff */
        .weak           $__internal_133_$__cuda_sm70_shflsync_down_p
        .type           $__internal_133_$__cuda_sm70_shflsync_down_p,@function
        .size           $__internal_133_$__cuda_sm70_shflsync_down_p,(.L_x_9877 - $__internal_133_$__cuda_sm70_shflsync_down_p)
$__internal_133_$__cuda_sm70_shflsync_down_p:
[----:B------:R-:W-:Y:S01]  /*3ec0*/  HFMA2.MMA R85, -RZ, RZ, 0, 0 ;  /* 0x00000000ff557435 */ /* 0x000fe200000001ff */
[----:B------:R-:W-:Y:S04]  /*3ed0*/  WARPSYNC R156 ;  /* 0x0000009c00007348 */ /* 0x000fe80003800000 */
[----:B------:R0:W1:Y:S01]  /*3ee0*/  SHFL.DOWN PT, R87, R87, R102, R155 ;  /* 0x0800006657577389 */ /* 0x00006200000e009b */
[----:B------:R-:W-:Y:S05]  /*3ef0*/  RET.REL.NODEC R84 `(_ZN10layer_norm13ln_bwd_kernelINS_13Kernel_traitsI6__halfS2_fS2_fjLj2560ELj1ELj1ELj4ELj8ENS_18Kernel_traits_baseILj2560ES2_S2_fS2_fjLj128EEEEELb1ELb0ELb1ELb1EEEvNS_9BwdParamsE) ;  /* 0xffffc10054007950 */ /* 0x000fea0003c3ffff */
.L_x_6967:
        /* <DEDUP_REMOVED lines=16> */
.L_x_9877:


//--------------------- .text._ZN10layer_norm13ln_bwd_kernelINS_13Kernel_traitsI6__halfS2_fS2_fjLj2560ELj1ELj1ELj4ELj8ENS_18Kernel_traits_baseILj2560ES2_S2_fS2_fjLj128EEEEELb1ELb1ELb0ELb0EEEvNS_9BwdParamsE --------------------------
	.section	.text._ZN10layer_norm13ln_bwd_kernelINS_13Kernel_traitsI6__halfS2_fS2_fjLj2560ELj1ELj1ELj4ELj8ENS_18Kernel_traits_baseILj2560ES2_S2_fS2_fjLj128EEEEELb1ELb1ELb0ELb0EEEvNS_9BwdParamsE,"ax",@progbits
	.sectioninfo	@"SHI_REGISTERS=198"
	.align	128
        .global         _ZN10layer_norm13ln_bwd_kernelINS_13Kernel_traitsI6__halfS2_fS2_fjLj2560ELj1ELj1ELj4ELj8ENS_18Kernel_traits_baseILj2560ES2_S2_fS2_fjLj128EEEEELb1ELb1ELb0ELb0EEEvNS_9BwdParamsE
        .type           _ZN10layer_norm13ln_bwd_kernelINS_13Kernel_traitsI6__halfS2_fS2_fjLj2560ELj1ELj1ELj4ELj8ENS_18Kernel_traits_baseILj2560ES2_S2_fS2_fjLj128EEEEELb1ELb1ELb0ELb0EEEvNS_9BwdParamsE,@function
        .size           _ZN10layer_norm13ln_bwd_kernelINS_13Kernel_traitsI6__halfS2_fS2_fjLj2560ELj1ELj1ELj4ELj8ENS_18Kernel_traits_baseILj2560ES2_S2_fS2_fjLj128EEEEELb1ELb1ELb0ELb0EEEvNS_9BwdParamsE,(.L_x_9878 - _ZN10layer_norm13ln_bwd_kernelINS_13Kernel_traitsI6__halfS2_fS2_fjLj2560ELj1ELj1ELj4ELj8ENS_18Kernel_traits_baseILj2560ES2_S2_fS2_fjLj128EEEEELb1ELb1ELb0ELb0EEEvNS_9BwdParamsE)
        .other          _ZN10layer_norm13ln_bwd_kernelINS_13Kernel_traitsI6__halfS2_fS2_fjLj2560ELj1ELj1ELj4ELj8ENS_18Kernel_traits_baseILj2560ES2_S2_fS2_fjLj128EEEEELb1ELb1ELb0ELb0EEEvNS_9BwdParamsE,@"STO_CUDA_ENTRY STV_DEFAULT"
_ZN10layer_norm13ln_bwd_kernelINS_13Kernel_traitsI6__halfS2_fS2_fjLj2560ELj1ELj1ELj4ELj8ENS_18Kernel_traits_baseILj2560ES2_S2_fS2_fjLj128EEEEELb1ELb1ELb0ELb0EEEvNS_9BwdParamsE:
.text._ZN10layer_norm13ln_bwd_kernelINS_13Kernel_traitsI6__halfS2_fS2_fjLj2560ELj1ELj1ELj4ELj8ENS_18Kernel_traits_baseILj2560ES2_S2_fS2_fjLj128EEEEELb1ELb1ELb0ELb0EEEvNS_9BwdParamsE:
        /* <DEDUP_REMOVED lines=125> */
[----:B------:R-:W-:-:S02]  /*07d0*/  MOV R19, R17 ;  /* 0x0000001100137202 */ /* 0x000fc40000000f00 */
[----:B------:R-:W-:Y:S02]  /*07e0*/  SHF.R.U32.HI R18, RZ, 0x10, R17 ;  /* 0x00000010ff127819 */ /* 0x000fe40000011611 */
        /* <DEDUP_REMOVED lines=32> */
[----:B0-----:R-:W-:-:S02]  /*09f0*/  HADD2.F32 R10, -RZ, R10.H0_H0 ;  /* 0x2000000aff0a7230 */ /* 0x001fc40000004100 */
.L_x_6991:
        /* <DEDUP_REMOVED lines=75> */
.L_x_6970:
[----:B0-----:R-:W-:Y:S05]  /*0eb0*/  BSYNC B0 ;  /* 0x0000000000007941 */ /* 0x001fea0003800000 */
.L_x_6969:
        /* <DEDUP_REMOVED lines=14> */
[----:B------:R-:W-:Y:S02]  /*0fa0*/  LEA R154, P1, R177, c[0x0][0x190], 0x2 ;  /* 0x00006400b19a7a11 */ /* 0x000fe400078210ff */
        /* <DEDUP_REMOVED lines=40> */
.L_x_6972:
[----:B0-----:R-:W-:Y:S05]  /*1230*/  BSYNC B0 ;  /* 0x0000000000007941 */ /* 0x001fea0003800000 */
.L_x_6971:
        /* <DEDUP_REMOVED lines=55> */
.L_x_6974:
[----:B0-----:R-:W-:Y:S05]  /*15b0*/  BSYNC B0 ;  /* 0x0000000000007941 */ /* 0x001fea0003800000 */
.L_x_6973:
        /* <DEDUP_REMOVED lines=55> */
.L_x_6976:
[----:B0-----:R-:W-:Y:S05]  /*1930*/  BSYNC B0 ;  /* 0x0000000000007941 */ /* 0x001fea0003800000 */
.L_x_6975:
        /* <DEDUP_REMOVED lines=25> */
[C---:B------:R-:W-:Y:S01]  /*1ad0*/  FMUL.FTZ R179, R8.reuse, R129 ;  /* 0x0000008108b37220 */ /* 0x040fe20000410000 */
        /* <DEDUP_REMOVED lines=28> */
.L_x_6978:
[----:B0-----:R-:W-:Y:S05]  /*1ca0*/  BSYNC B0 ;  /* 0x0000000000007941 */ /* 0x001fea0003800000 */
.L_x_6977:
[----:B------:R-:W-:Y:S02]  /*1cb0*/  LOP3.LUT P1, RZ, R9, 0xff, RZ, 0xc0, !PT ;  /* 0x000000ff09ff7812 */ /* 0x000fe4000782c0ff */
[----:B------:R-:W-:Y:S02]  /*1cc0*/  SHF.R.U32.HI R126, RZ, 0x5, R144 ;  /* 0x00000005ff7e7819 */ /* 0x000fe40000011690 */
[----:B------:R-:W-:Y:S02]  /*1cd0*/  LOP3.LUT P0, RZ, R144, 0x1f, RZ, 0xc0, !PT ;  /* 0x0000001f90ff7812 */ /* 0x000fe4000780c0ff */
[----:B-----5:R-:W-:-:S07]  /*1ce0*/  LOP3.LUT R187, R126, 0x7fffffc, RZ, 0xc0, !PT ;  /* 0x07fffffc7ebb7812 */ /* 0x020fce00078ec0ff */
[----:B------:R-:W-:Y:S01]  /*1cf0*/  @!P1 IADD3 R187, R187, 0x4, RZ ;  /* 0x00000004bbbb9810 */ /* 0x000fe20007ffe0ff */
[----:B------:R-:W-:Y:S05]  /*1d00*/  BRA.DIV ~URZ, `(.L_x_6979) ;  /* 0x000020e27f007947 */ /* 0x000fea000b800000 */
[----:B------:R0:W1:Y:S02]  /*1d10*/  SHFL.DOWN PT, R128, R189, 0x10, 0x1f ;  /* 0x0a001f00bd807f89 */ /* 0x00006400000e0000 */
.L_x_6992:
        /* <DEDUP_REMOVED lines=18> */
.L_x_6993:
        /* <DEDUP_REMOVED lines=26> */
[----:B------:R-:W-:Y:S01]  /*1fe0*/  ISETP.NE.U32.AND P1, PT, RZ, c[0x0][0x218], PT ;  /* 0x00008600ff007a0c */ /* 0x000fe20003f25070 */
[----:B------:R-:W-:Y:S01]  /*1ff0*/  CS2R R188, SRZ ;  /* 0x0000000000bc7805 */ /* 0x000fe2000001ff00 */
[----:B------:R-:W-:Y:S02]  /*2000*/  FSEL R190, R130, RZ, !P0 ;  /* 0x000000ff82be7208 */ /* 0x000fe40004000000 */
[----:B------:R-:W-:Y:S02]  /*2010*/  ISETP.NE.AND.EX P1, PT, RZ, c[0x0][0x21c], PT, P1 ;  /* 0x00008700ff007a0c */ /* 0x000fe40003f25310 */
[----:B------:R-:W-:Y:S01]  /*2020*/  LOP3.LUT P0, RZ, R5, 0xff, RZ, 0xc0, !PT ;  /* 0x000000ff05ff7812 */ /* 0x000fe2000780c0ff */
[----:B------:R-:W-:-:S04]  /*2030*/  FFMA.FTZ R127, R145, R131, R190 ;  /* 0x00000083917f7223 */ /* 0x000fc800000100be */
[----:B------:R-:W-:-:S04]  /*2040*/  FADD.FTZ R127, R148, -R127 ;  /* 0x8000007f947f7221 */ /* 0x000fc80000010000 */
[----:B------:R-:W-:-:S04]  /*2050*/  FMUL.FTZ R127, R8, R127 ;  /* 0x0000007f087f7220 */ /* 0x000fc80000410000 */
[----:B------:R-:W-:-:S04]  /*2060*/  @P1 FADD.FTZ R127, R100, R127 ;  /* 0x0000007f647f1221 */ /* 0x000fc80000010000 */
[----:B------:R-:W-:-:S04]  /*2070*/  FMUL.FTZ R126, R127, R7 ;  /* 0x000000077f7e7220 */ /* 0x000fc80000410000 */
[----:B------:R-:W-:Y:S02]  /*2080*/  FMUL.FTZ R129, R126, c[0x0][0x1e8] ;  /* 0x00007a007e817a20 */ /* 0x000fe40000410000 */
[----:B------:R-:W-:Y:S02]  /*2090*/  FFMA.FTZ R126, R146, R131, R190 ;  /* 0x00000083927e7223 */ /* 0x000fe400000100be */
[----:B------:R-:W-:Y:S01]  /*20a0*/  @P0 FMUL.FTZ R176, R29, R129 ;  /* 0x000000811db00220 */ /* 0x000fe20000410000 */
[----:B--2---:R-:W-:-:S05]  /*20b0*/  @P0 MOV R128, R124 ;  /* 0x0000007c00800202 */ /* 0x004fca0000000f00 */
[----:B------:R-:W-:-:S05]  /*20c0*/  @P0 HADD2.F32 R128, -RZ, R128.H0_H0 ;  /* 0x20000080ff800230 */ /* 0x000fca0000004100 */
[----:B------:R-:W-:Y:S01]  /*20d0*/  @P0 FMUL.FTZ R177, R129, R128 ;  /* 0x0000008081b10220 */ /* 0x000fe20000410000 */
[----:B------:R-:W-:Y:S01]  /*20e0*/  LOP3.LUT P0, RZ, R5, 0xff00, RZ, 0xc0, !PT ;  /* 0x0000ff0005ff7812 */ /* 0x000fe2000780c0ff */
[----:B------:R-:W-:Y:S01]  /*20f0*/  FADD.FTZ R129, R147, -R126 ;  /* 0x8000007e93817221 */ /* 0x000fe20000010000 */
[----:B------:R-:W-:Y:S01]  /*2100*/  HFMA2.MMA R128, -RZ, RZ, 0, 0 ;  /* 0x00000000ff807435 */ /* 0x000fe200000001ff */
[----:B------:R-:W-:Y:S02]  /*2110*/  FADD.FTZ R56, R56, R177 ;  /* 0x000000b138387221 */ /* 0x000fe40000010000 */
[----:B------:R-:W-:-:S04]  /*2120*/  FMUL.FTZ R126, R8, R129 ;  /* 0x00000081087e7220 */ /* 0x000fc80000410000 */
[----:B------:R-:W-:-:S04]  /*2130*/  @P1 FADD.FTZ R126, R101, R126 ;  /* 0x0000007e657e1221 */ /* 0x000fc80000010000 */
[----:B------:R-:W-:Y:S01]  /*2140*/  @P0 SHF.R.U64 R129, R124, 0x10, R125 ;  /* 0x000000107c810819 */ /* 0x000fe2000000127d */
[----:B------:R-:W-:-:S04]  /*2150*/  FMUL.FTZ R124, R126, R7 ;  /* 0x000000077e7c7220 */ /* 0x000fc80000410000 */
[----:B------:R-:W-:Y:S01]  /*2160*/  @P0 HADD2.F32 R129, -RZ, R129.H0_H0 ;  /* 0x20000081ff810230 */ /* 0x000fe20000004100 */
[----:B------:R-:W-:-:S04]  /*2170*/  FMUL.FTZ R124, R124, c[0x0][0x1e8] ;  /* 0x00007a007c7c7a20 */ /* 0x000fc80000410000 */
[----:B------:R-:W-:Y:S02]  /*2180*/  @P0 FMUL.FTZ R188, R124, R129 ;  /* 0x000000817cbc0220 */ /* 0x000fe40000410000 */
[----:B------:R-:W-:Y:S01]  /*2190*/  @P0 FMUL.FTZ R128, R28, R124 ;  /* 0x0000007c1c800220 */ /* 0x000fe20000410000 */
[----:B------:R-:W-:Y:S01]  /*21a0*/  ISETP.NE.U32.AND P0, PT, RZ, c[0x0][0x258], PT ;  /* 0x00009600ff007a0c */ /* 0x000fe20003f05070 */
[-CC-:B------:R-:W-:Y:S02]  /*21b0*/  FFMA.FTZ R129, R149, R131.reuse, R190.reuse ;  /* 0x0000008395817223 */ /* 0x180fe400000100be */
[----:B------:R-:W-:Y:S01]  /*21c0*/  FFMA.FTZ R124, R152, R131, R190 ;  /* 0x00000083987c7223 */ /* 0x000fe200000100be */
[----:B------:R-:W-:Y:S01]  /*21d0*/  ISETP.NE.AND.EX P0, PT, RZ, c[0x0][0x25c], PT, P0 ;  /* 0x00009700ff007a0c */ /* 0x000fe20003f05300 */
[----:B------:R-:W-:Y:S01]  /*21e0*/  FADD.FTZ R129, R150, -R129 ;  /* 0x8000008196817221 */ /* 0x000fe20000010000 */
[----:B------:R-:W0:Y:S01]  /*21f0*/  F2F.F16.F32 R128, R128 ;  /* 0x0000008000807304 */ /* 0x000e220000200800 */
[----:B------:R-:W-:Y:S01]  /*2200*/  FADD.FTZ R187, R151, -R124 ;  /* 0x8000007c97bb7221 */ /* 0x000fe20000010000 */
[----:B------:R-:W-:Y:S01]  /*2210*/  HFMA2.MMA R124, -RZ, RZ, 0, 0 ;  /* 0x00000000ff7c7435 */ /* 0x000fe200000001ff */
[----:B------:R-:W-:-:S02]  /*2220*/  FMUL.FTZ R129, R8, R129 ;  /* 0x0000008108817220 */ /* 0x000fc40000410000 */
[----:B------:R-:W-:Y:S02]  /*2230*/  FMUL.FTZ R190, R8, R187 ;  /* 0x000000bb08be7220 */ /* 0x000fe40000410000 */
[----:B------:R-:W-:Y:S02]  /*2240*/  @P1 FADD.FTZ R129, R102, R129 ;  /* 0x0000008166811221 */ /* 0x000fe40000010000 */
[----:B------:R-:W-:Y:S01]  /*2250*/  @P1 FADD.FTZ R190, R103, R190 ;  /* 0x000000be67be1221 */ /* 0x000fe20000010000 */
[----:B------:R-:W-:Y:S01]  /*2260*/  ISETP.NE.U32.AND P1, PT, RZ, c[0x0][0x258], PT ;  /* 0x00009600ff007a0c */ /* 0x000fe20003f25070 */
[----:B------:R-:W-:Y:S01]  /*2270*/  FADD.FTZ R57, R57, R188 ;  /* 0x000000bc39397221 */ /* 0x000fe20000010000 */
[----:B------:R-:W-:Y:S02]  /*2280*/  @P0 MOV R187, 0x10 ;  /* 0x0000001000bb0802 */ /* 0x000fe40000000f00 */
[----:B------:R-:W-:-:S04]  /*2290*/  ISETP.NE.AND.EX P1, PT, RZ, c[0x0][0x25c], PT, P1 ;  /* 0x00009700ff007a0c */ /* 0x000fc80003f25310 */
[----:B------:R-:W-:Y:S02]  /*22a0*/  SEL R120, R127, R120, P1 ;  /* 0x000000787f787207 */ /* 0x000fe40000800000 */
[----:B------:R-:W-:Y:S01]  /*22b0*/  SEL R121, R126, R121, P1 ;  /* 0x000000797e797207 */ /* 0x000fe20000800000 */
[----:B------:R-:W-:Y:S01]  /*22c0*/  @P0 IMAD.WIDE.U32 R126, R6, R187, c[0x0][0x258] ;  /* 0x00009600067e0625 */ /* 0x000fe200078e00bb */
[----:B------:R-:W-:Y:S01]  /*22d0*/  SEL R122, R129, R122, P1 ;  /* 0x0000007a817a7207 */ /* 0x000fe20000800000 */
[----:B------:R1:W2:Y:S01]  /*22e0*/  F2F.F16.F32 R187, R176 ;  /* 0x000000b000bb7304 */ /* 0x0002a20000200800 */
[C---:B------:R-:W-:Y:S01]  /*22f0*/  SEL R123, R190.reuse, R123, P1 ;  /* 0x0000007bbe7b7207 */ /* 0x040fe20000800000 */
[-C--:B------:R-:W-:Y:S01]  /*2300*/  FMUL.FTZ R190, R190, R7.reuse ;  /* 0x00000007bebe7220 */ /* 0x080fe20000410000 */
[----:B------:R-:W-:Y:S01]  /*2310*/  LOP3.LUT P1, RZ, R5, 0xff0000, RZ, 0xc0, !PT ;  /* 0x00ff000005ff7812 */ /* 0x000fe2000782c0ff */
[----:B------:R-:W-:Y:S02]  /*2320*/  FMUL.FTZ R129, R129, R7 ;  /* 0x0000000781817220 */ /* 0x000fe40000410000 */
[----:B------:R0:W-:Y:S01]  /*2330*/  @P0 STG.E.128 [R126.64], R120 ;  /* 0x000000787e000986 */ /* 0x0001e2000c101d04 */
[----:B------:R-:W-:Y:S01]  /*2340*/  LOP3.LUT P0, RZ, R5, 0xff000000, RZ, 0xc0, !PT ;  /* 0xff00000005ff7812 */ /* 0x000fe2000780c0ff */
[----:B------:R-:W-:-:S02]  /*2350*/  FMUL.FTZ R191, R190, c[0x0][0x1e8] ;  /* 0x00007a00bebf7a20 */ /* 0x000fc40000410000 */
[----:B------:R-:W-:-:S06]  /*2360*/  FMUL.FTZ R192, R129, c[0x0][0x1e8] ;  /* 0x00007a0081c07a20 */ /* 0x000fcc0000410000 */
[----:B------:R-:W-:-:S04]  /*2370*/  @P1 FMUL.FTZ R124, R27, R192 ;  /* 0x000000c01b7c1220 */ /* 0x000fc80000410000 */
[----:B------:R-:W-:Y:S01]  /*2380*/  @P0 FMUL.FTZ R189, R26, R191 ;  /* 0x000000bf1abd0220 */ /* 0x000fe20000410000 */
[----:B------:R-:W-:Y:S01]  /*2390*/  @P0 SHF.R.U32.HI R190, RZ, 0x10, R125 ;  /* 0x00000010ffbe0819 */ /* 0x000fe2000001167d */
[----:B------:R-:W-:Y:S01]  /*23a0*/  F2F.F16.F32 R124, R124 ;  /* 0x0000007c007c7304 */ /* 0x000fe20000200800 */
[----:B0-----:R-:W-:-:S03]  /*23b0*/  IMAD.WIDE.U32 R126, R128, 0x10000, RZ ;  /* 0x00010000807e7825 */ /* 0x001fc600078e00ff */
[----:B-1----:R-:W-:Y:S02]  /*23c0*/  @P0 HADD2.F32 R176, -RZ, R190.H0_H0 ;  /* 0x200000beffb00230 */ /* 0x002fe40000004100 */
[----:B--2---:R-:W-:Y:S02]  /*23d0*/  LOP3.LUT R126, R126, R187, RZ, 0xfc, !PT ;  /* 0x000000bb7e7e7212 */ /* 0x004fe400078efcff */
[----:B------:R-:W0:Y:S01]  /*23e0*/  F2F.F16.F32 R129, R189 ;  /* 0x000000bd00817304 */ /* 0x000e220000200800 */
[----:B------:R-:W-:Y:S01]  /*23f0*/  @P1 MOV R187, R125 ;  /* 0x0000007d00bb1202 */ /* 0x000fe20000000f00 */
[----:B------:R-:W-:-:S04]  /*2400*/  HFMA2.MMA R125, -RZ, RZ, 0, 0 ;  /* 0x00000000ff7d7435 */ /* 0x000fc800000001ff */
[----:B------:R-:W-:-:S05]  /*2410*/  @P1 HADD2.F32 R187, -RZ, R187.H0_H0 ;  /* 0x200000bbffbb1230 */ /* 0x000fca0000004100 */
[----:B------:R-:W-:-:S04]  /*2420*/  @P1 FMUL.FTZ R125, R192, R187 ;  /* 0x000000bbc07d1220 */ /* 0x000fc80000410000 */
[----:B------:R-:W-:Y:S01]  /*2430*/  FADD.FTZ R58, R58, R125 ;  /* 0x0000007d3a3a7221 */ /* 0x000fe20000010000 */
[----:B0-----:R-:W-:-:S04]  /*2440*/  SHF.L.U32 R129, R129, 0x10, RZ ;  /* 0x0000001081817819 */ /* 0x001fc800000006ff */
[----:B------:R-:W-:Y:S01]  /*2450*/  LOP3.LUT R127, R127, R129, R124, 0xfe, !PT ;  /* 0x000000817f7f7212 */ /* 0x000fe200078efe7c */
[C---:B------:R-:W-:Y:S01]  /*2460*/  IMAD.WIDE.U32 R128, R6.reuse, R193, c[0x0][0x248] ;  /* 0x0000920006807625 */ /* 0x040fe200078e00c1 */
[----:B------:R-:W-:Y:S02]  /*2470*/  MOV R124, RZ ;  /* 0x000000ff007c7202 */ /* 0x000fe40000000f00 */
[----:B------:R-:W-:Y:S01]  /*2480*/  IADD3 R6, R6, 0x80, RZ ;  /* 0x0000008006067810 */ /* 0x000fe20007ffe0ff */
[----:B------:R-:W-:Y:S01]  /*2490*/  @P0 FMUL.FTZ R124, R191, R176 ;  /* 0x000000b0bf7c0220 */ /* 0x000fe20000410000 */
[----:B------:R0:W-:Y:S03]  /*24a0*/  STG.E.64 [R128.64], R126 ;  /* 0x0000007e80007986 */ /* 0x0001e6000c101b04 */
[----:B------:R-:W-:Y:S02]  /*24b0*/  FADD.FTZ R59, R59, R124 ;  /* 0x0000007c3b3b7221 */ /* 0x000fe40000010000 */
.L_x_6982:
[----:B------:R-:W-:Y:S05]  /*24c0*/  BSYNC B0 ;  /* 0x0000000000007941 */ /* 0x000fea0003800000 */
.L_x_6981:
[----:B------:R-:W-:Y:S01]  /*24d0*/  BSSY B0, `(.L_x_6983) ;  /* 0x0000056000007945 */ /* 0x000fe20003800000 */
[----:B------:R-:W-:Y:S05]  /*24e0*/  @!P3 BRA `(.L_x_6984) ;  /* 0x000005400000b947 */ /* 0x000fea0003800000 */
[----:B0-----:R-:W-:-:S10]  /*24f0*/  HFMA2.MMA R127, -RZ, RZ, 0, 4.76837158203125e-07 ;  /* 0x00000008ff7f7435 */ /* 0x001fd400000001ff */
        /* <DEDUP_REMOVED lines=12> */
[----:B------:R-:W-:Y:S02]  /*25c0*/  FADD.FTZ R187, R158, -R187 ;  /* 0x800000bb9ebb7221 */ /* 0x000fe40000010000 */
[C---:B------:R-:W-:Y:S02]  /*25d0*/  FMUL.FTZ R125, R8.reuse, R125 ;  /* 0x0000007d087d7220 */ /* 0x040fe40000410000 */
[----:B------:R-:W-:Y:S02]  /*25e0*/  FMUL.FTZ R187, R8, R187 ;  /* 0x000000bb08bb7220 */ /* 0x000fe40000410000 */
[----:B------:R-:W-:Y:S02]  /*25f0*/  @P1 FADD.FTZ R125, R104, R125 ;  /* 0x0000007d687d1221 */ /* 0x000fe40000010000 */
[----:B------:R-:W-:-:S02]  /*2600*/  @P1 FADD.FTZ R187, R106, R187 ;  /* 0x000000bb6abb1221 */ /* 0x000fc40000010000 */
[----:B------:R-:W-:-:S04]  /*2610*/  FMUL.FTZ R124, R125, R7 ;  /* 0x000000077d7c7220 */ /* 0x000fc80000410000 */
[----:B------:R-:W-:Y:S02]  /*2620*/  FMUL.FTZ R129, R124, c[0x0][0x1e8] ;  /* 0x00007a007c817a20 */ /* 0x000fe40000410000 */
[----:B------:R-:W-:Y:S02]  /*2630*/  FFMA.FTZ R124, R154, R131, R188 ;  /* 0x000000839a7c7223 */ /* 0x000fe400000100bc */
[----:B------:R-:W-:-:S04]  /*2640*/  @P0 FMUL.FTZ R176, R25, R129 ;  /* 0x0000008119b00220 */ /* 0x000fc80000410000 */
[----:B------:R-:W-:Y:S01]  /*2650*/  F2F.F16.F32 R193, R176 ;  /* 0x000000b000c17304 */ /* 0x000fe20000200800 */
[----:B--2---:R-:W-:-:S05]  /*2660*/  @P0 MOV R128, R126 ;  /* 0x0000007e00800202 */ /* 0x004fca0000000f00 */
[----:B------:R-:W-:-:S05]  /*2670*/  @P0 HADD2.F32 R128, -RZ, R128.H0_H0 ;  /* 0x20000080ff800230 */ /* 0x000fca0000004100 */
        /* <DEDUP_REMOVED lines=8> */
[----:B------:R-:W-:Y:S01]  /*2700*/  @P1 FADD.FTZ R124, R105, R124 ;  /* 0x0000007c697c1221 */ /* 0x000fe20000010000 */
[----:B------:R-:W-:Y:S01]  /*2710*/  CS2R R188, SRZ ;  /* 0x0000000000bc7805 */ /* 0x000fe2000001ff00 */
        /* <DEDUP_REMOVED lines=21> */
[----:B------:R-:W-:Y:S01]  /*2870*/  @P0 FMUL.FTZ R189, R23, R192 ;  /* 0x000000c017bd0220 */ /* 0x000fe20000410000 */
[----:B------:R-:W-:Y:S02]  /*2880*/  @P1 HADD2.F32 R125, -RZ, R125.H0_H0 ;  /* 0x2000007dff7d1230 */ /* 0x000fe40000004100 */
[----:B------:R-:W-:-:S03]  /*2890*/  @P1 FMUL.FTZ R126, R24, R124 ;  /* 0x0000007c187e1220 */ /* 0x000fc60000410000 */
[----:B------:R-:W-:Y:S01]  /*28a0*/  @P1 FMUL.FTZ R188, R124, R125 ;  /* 0x0000007d7cbc1220 */ /* 0x000fe20000410000 */
[C---:B------:R-:W-:Y:S01]  /*28b0*/  LEA R124, P1, R6.reuse, c[0x0][0x248], 0x3 ;  /* 0x00009200067c7a11 */ /* 0x040fe200078218ff */
[----:B------:R-:W-:Y:S02]  /*28c0*/  F2F.F16.F32 R189, R189 ;  /* 0x000000bd00bd7304 */ /* 0x000fe40000200800 */
[----:B------:R-:W-:Y:S01]  /*28d0*/  FADD.FTZ R53, R53, R188 ;  /* 0x000000bc35357221 */ /* 0x000fe20000010000 */
[----:B------:R-:W-:Y:S02]  /*28e0*/  LEA.HI.X R125, R6, c[0x0][0x24c], RZ, 0x3, P1 ;  /* 0x00009300067d7a11 */ /* 0x000fe400008f1cff */
[----:B------:R-:W-:Y:S02]  /*28f0*/  LOP3.LUT P1, RZ, R4, 0xff000000, RZ, 0xc0, !PT ;  /* 0xff00000004ff7812 */ /* 0x000fe4000782c0ff */
[----:B------:R-:W-:Y:S01]  /*2900*/  IADD3 R6, R6, 0x80, RZ ;  /* 0x0000008006067810 */ /* 0x000fe20007ffe0ff */
[----:B------:R-:W0:Y:S10]  /*2910*/  F2F.F16.F32 R126, R126 ;  /* 0x0000007e007e7304 */ /* 0x000e340000200800 */
[----:B------:R-:W-:Y:S01]  /*2920*/  @P1 FMUL.FTZ R191, R22, R195 ;  /* 0x000000c316bf1220 */ /* 0x000fe20000410000 */
[----:B------:R-:W-:-:S03]  /*2930*/  @P1 SHF.R.U32.HI R190, RZ, 0x10, R127 ;  /* 0x00000010ffbe1819 */ /* 0x000fc6000001167f */
[----:B------:R-:W1:Y:S01]  /*2940*/  F2F.F16.F32 R187, R191 ;  /* 0x000000bf00bb7304 */ /* 0x000e620000200800 */
[----:B0-----:R-:W-:Y:S01]  /*2950*/  IMAD.WIDE.U32 R128, R126, 0x10000, RZ ;  /* 0x000100007e807825 */ /* 0x001fe200078e00ff */
[----:B------:R-:W-:Y:S01]  /*2960*/  @P1 HADD2.F32 R176, -RZ, R190.H0_H0 ;  /* 0x200000beffb01230 */ /* 0x000fe20000004100 */
[----:B------:R-:W-:-:S03]  /*2970*/  MOV R126, RZ ;  /* 0x000000ff007e7202 */ /* 0x000fc60000000f00 */
[----:B------:R-:W-:Y:S01]  /*2980*/  LOP3.LUT R128, R128, R193, RZ, 0xfc, !PT ;  /* 0x000000c180807212 */ /* 0x000fe200078efcff */
[----:B------:R-:W-:-:S04]  /*2990*/  @P1 FMUL.FTZ R126, R195, R176 ;  /* 0x000000b0c37e1220 */ /* 0x000fc80000410000 */
[----:B------:R-:W-:Y:S01]  /*29a0*/  FADD.FTZ R55, R55, R126 ;  /* 0x0000007e37377221 */ /* 0x000fe20000010000 */
[----:B-1----:R-:W-:-:S04]  /*29b0*/  SHF.L.U32 R187, R187, 0x10, RZ ;  /* 0x00000010bbbb7819 */ /* 0x002fc800000006ff */
[----:B------:R-:W-:Y:S02]  /*29c0*/  LOP3.LUT R129, R129, R187, R189, 0xfe, !PT ;  /* 0x000000bb81817212 */ /* 0x000fe400078efebd */
[----:B------:R-:W-:Y:S01]  /*29d0*/  @P0 MOV R187, R127 ;  /* 0x0000007f00bb0202 */ /* 0x000fe20000000f00 */
[----:B------:R-:W-:Y:S02]  /*29e0*/  HFMA2.MMA R127, -RZ, RZ, 0, 0 ;  /* 0x00000000ff7f7435 */ /* 0x000fe400000001ff */
[----:B------:R0:W-:Y:S02]  /*29f0*/  STG.E.64 [R124.64], R128 ;  /* 0x000000807c007986 */ /* 0x0001e4000c101b04 */
[----:B------:R-:W-:-:S05]  /*2a00*/  @P0 HADD2.F32 R187, -RZ, R187.H0_H0 ;  /* 0x200000bbffbb0230 */ /* 0x000fca0000004100 */
[----:B------:R-:W-:-:S04]  /*2a10*/  @P0 FMUL.FTZ R127, R192, R187 ;  /* 0x000000bbc07f0220 */ /* 0x000fc80000410000 */
[----:B------:R-:W-:Y:S02]  /*2a20*/  FADD.FTZ R54, R54, R127 ;  /* 0x0000007f36367221 */ /* 0x000fe40000010000 */
.L_x_6984:
[----:B------:R-:W-:Y:S05]  /*2a30*/  BSYNC B0 ;  /* 0x0000000000007941 */ /* 0x000fea0003800000 */
.L_x_6983:
        /* <DEDUP_REMOVED lines=65> */
[C---:B------:R-:W-:Y:S02]  /*2e50*/  LEA.HI.X R125, R6.reuse, c[0x0][0x24c], RZ, 0x3, P1 ;  /* 0x00009300067d7a11 */ /* 0x040fe400008f1cff */
        /* <DEDUP_REMOVED lines=20> */
.L_x_6986:
[----:B------:R-:W-:Y:S05]  /*2fa0*/  BSYNC B0 ;  /* 0x0000000000007941 */ /* 0x000fea0003800000 */
.L_x_6985:
        /* <DEDUP_REMOVED lines=73> */
[----:B------:R-:W-:Y:S01]  /*3440*/  HFMA2.MMA R126, -RZ, RZ, 0, 0 ;  /* 0x00000000ff7e7435 */ /* 0x000fe200000001ff */
[----:B------:R-:W-:-:S03]  /*3450*/  @P1 HADD2.F32 R176, -RZ, R190.H0_H0 ;  /* 0x200000beffb01230 */ /* 0x000fc60000004100 */
[----:B------:R-:W-:Y:S02]  /*3460*/  LOP3.LUT R128, R128, R193, RZ, 0xfc, !PT ;  /* 0x000000c180807212 */ /* 0x000fe400078efcff */
[----:B------:R-:W-:-:S04]  /*3470*/  @P1 FMUL.FTZ R126, R195, R176 ;  /* 0x000000b0c37e1220 */ /* 0x000fc80000410000 */
[----:B------:R-:W-:Y:S01]  /*3480*/  FADD.FTZ R47, R47, R126 ;  /* 0x0000007e2f2f7221 */ /* 0x000fe20000010000 */
[----:B-1----:R-:W-:-:S04]  /*3490*/  SHF.L.U32 R187, R187, 0x10, RZ ;  /* 0x00000010bbbb7819 */ /* 0x002fc800000006ff */
[----:B------:R-:W-:Y:S02]  /*34a0*/  LOP3.LUT R129, R129, R187, R189, 0xfe, !PT ;  /* 0x000000bb81817212 */ /* 0x000fe400078efebd */
[----:B------:R-:W-:Y:S01]  /*34b0*/  @P0 MOV R187, R127 ;  /* 0x0000007f00bb0202 */ /* 0x000fe20000000f00 */
[----:B------:R-:W-:Y:S02]  /*34c0*/  IMAD.MOV.U32 R127, RZ, RZ, RZ ;  /* 0x000000ffff7f7224 */ /* 0x000fe400078e00ff */
[----:B------:R0:W-:Y:S02]  /*34d0*/  STG.E.64 [R124.64], R128 ;  /* 0x000000807c007986 */ /* 0x0001e4000c101b04 */
[----:B------:R-:W-:-:S05]  /*34e0*/  @P0 HADD2.F32 R187, -RZ, R187.H0_H0 ;  /* 0x200000bbffbb0230 */ /* 0x000fca0000004100 */
[----:B------:R-:W-:-:S04]  /*34f0*/  @P0 FMUL.FTZ R127, R192, R187 ;  /* 0x000000bbc07f0220 */ /* 0x000fc80000410000 */
[----:B------:R-:W-:Y:S02]  /*3500*/  FADD.FTZ R46, R46, R127 ;  /* 0x0000007f2e2e7221 */ /* 0x000fe40000010000 */
.L_x_6988:
[----:B------:R-:W-:Y:S05]  /*3510*/  BSYNC B0 ;  /* 0x0000000000007941 */ /* 0x000fea0003800000 */
.L_x_6987:
[----:B------:R-:W-:Y:S01]  /*3520*/  BSSY B0, `(.L_x_6989) ;  /* 0x0000057000007945 */ /* 0x000fe20003800000 */
[----:B------:R-:W-:Y:S05]  /*3530*/  @!P6 BRA `(.L_x_6990) ;  /* 0x000005500000e947 */ /* 0x000fea0003800000 */
[----:B0-----:R-:W-:-:S05]  /*3540*/  MOV R125, 0x8 ;  /* 0x00000008007d7802 */ /* 0x001fca0000000f00 */
[----:B------:R-:W-:-:S06]  /*3550*/  IMAD.WIDE.U32 R124, R6, R125, c[0x0][0x170] ;  /* 0x00005c00067c7625 */ /* 0x000fcc00078e007d */
[----:B------:R-:W2:Y:S01]  /*3560*/  LDG.E.64 R124, [R124.64] ;  /* 0x000000047c7c7981 */ /* 0x000ea2000c1e1b00 */
[----:B------:R-:W-:Y:S01]  /*3570*/  ISETP.NE.AND P0, PT, R142, RZ, PT ;  /* 0x000000ff8e00720c */ /* 0x000fe20003f05270 */
[----:B------:R-:W-:Y:S01]  /*3580*/  HFMA2.MMA R177, -RZ, RZ, 0, 0 ;  /* 0x00000000ffb17435 */ /* 0x000fe200000001ff */
        /* <DEDUP_REMOVED lines=15> */
[-CC-:B------:R-:W-:Y:S02]  /*3680*/  FFMA.FTZ R126, R180, R131.reuse, R176.reuse ;  /* 0x00000083b47e7223 */ /* 0x180fe400000100b0 */
[----:B------:R-:W-:Y:S02]  /*3690*/  FFMA.FTZ R176, R186, R131, R176 ;  /* 0x00000083bab07223 */ /* 0x000fe400000100b0 */
[----:B------:R-:W-:Y:S02]  /*36a0*/  @P0 FMUL.FTZ R130, R13, R129 ;  /* 0x000000810d820220 */ /* 0x000fe40000410000 */
[----:B------:R-:W-:-:S04]  /*36b0*/  FADD.FTZ R131, R185, -R176 ;  /* 0x800000b0b9837221 */ /* 0x000fc80000010000 */
[----:B------:R-:W-:Y:S01]  /*36c0*/  FMUL.FTZ R176, R8, R131 ;  /* 0x0000008308b07220 */ /* 0x000fe20000410000 */
[----:B------:R-:W-:-:S03]  /*36d0*/  HFMA2.MMA R131, -RZ, RZ, 0, 0 ;  /* 0x00000000ff837435 */ /* 0x000fc600000001ff */
[----:B------:R-:W-:Y:S01]  /*36e0*/  @P1 FADD.FTZ R176, R119, R176 ;  /* 0x000000b077b01221 */ /* 0x000fe20000010000 */
[----:B--2---:R-:W-:-:S05]  /*36f0*/  @P0 MOV R128, R124 ;  /* 0x0000007c00800202 */ /* 0x004fca0000000f00 */
[----:B------:R-:W-:-:S05]  /*3700*/  @P0 HADD2.F32 R128, -RZ, R128.H0_H0 ;  /* 0x20000080ff800230 */ /* 0x000fca0000004100 */
[----:B------:R-:W-:Y:S01]  /*3710*/  @P0 FMUL.FTZ R177, R129, R128 ;  /* 0x0000008081b10220 */ /* 0x000fe20000410000 */
[----:B------:R-:W-:Y:S01]  /*3720*/  ISETP.NE.U32.AND P0, PT, RZ, c[0x0][0x258], PT ;  /* 0x00009600ff007a0c */ /* 0x000fe20003f05070 */
[----:B------:R-:W-:Y:S02]  /*3730*/  FADD.FTZ R129, R181, -R126 ;  /* 0x8000007eb5817221 */ /* 0x000fe40000010000 */
[----:B------:R-:W-:Y:S01]  /*3740*/  FADD.FTZ R40, R40, R177 ;  /* 0x000000b128287221 */ /* 0x000fe20000010000 */
[----:B------:R-:W-:Y:S01]  /*3750*/  ISETP.NE.AND.EX P0, PT, RZ, c[0x0][0x25c], PT, P0 ;  /* 0x00009700ff007a0c */ /* 0x000fe20003f05300 */
[----:B------:R-:W-:Y:S01]  /*3760*/  FMUL.FTZ R126, R8, R129 ;  /* 0x00000081087e7220 */ /* 0x000fe20000410000 */
[----:B------:R-:W-:-:S03]  /*3770*/  MOV R8, RZ ;  /* 0x000000ff00087202 */ /* 0x000fc60000000f00 */
        /* <DEDUP_REMOVED lines=11> */
[----:B------:R-:W-:Y:S01]  /*3830*/  FMUL.FTZ R7, R176, R7 ;  /* 0x00000007b0077220 */ /* 0x000fe20000410000 */
[----:B------:R-:W-:Y:S01]  /*3840*/  MOV R176, RZ ;  /* 0x000000ff00b07202 */ /* 0x000fe20000000f00 */
[----:B------:R-:W-:Y:S01]  /*3850*/  FMUL.FTZ R188, R187, c[0x0][0x1e8] ;  /* 0x00007a00bbbc7a20 */ /* 0x000fe20000410000 */
[----:B------:R-:W-:Y:S01]  /*3860*/  @P0 LEA.HI.X R129, R6, c[0x0][0x25c], RZ, 0x4, P1 ;  /* 0x0000970006810a11 */ /* 0x000fe200008f24ff */
[----:B------:R-:W-:Y:S01]  /*3870*/  FMUL.FTZ R189, R7, c[0x0][0x1e8] ;  /* 0x00007a0007bd7a20 */ /* 0x000fe20000410000 */
[C---:B------:R-:W-:Y:S01]  /*3880*/  LOP3.LUT P1, RZ, R0.reuse, 0xff00, RZ, 0xc0, !PT ;  /* 0x0000ff0000ff7812 */ /* 0x040fe2000782c0ff */
[----:B------:R-:W-:Y:S02]  /*3890*/  F2F.F16.F32 R187, R130 ;  /* 0x0000008200bb7304 */ /* 0x000fe40000200800 */
[----:B------:R0:W-:Y:S01]  /*38a0*/  @P0 STG.E.128 [R128.64], R120 ;  /* 0x0000007880000986 */ /* 0x0001e2000c101d04 */
[----:B------:R-:W-:-:S09]  /*38b0*/  LOP3.LUT P0, RZ, R0, 0xff0000, RZ, 0xc0, !PT ;  /* 0x00ff000000ff7812 */ /* 0x000fd2000780c0ff */
[----:B------:R-:W-:Y:S01]  /*38c0*/  @P1 SHF.R.U64 R127, R124, 0x10, R125 ;  /* 0x000000107c7f1819 */ /* 0x000fe2000000127d */
[----:B------:R-:W-:Y:S01]  /*38d0*/  HFMA2.MMA R124, -RZ, RZ, 0, 0 ;  /* 0x00000000ff7c7435 */ /* 0x000fe200000001ff */
[----:B------:R-:W-:Y:S02]  /*38e0*/  @P1 FMUL.FTZ R8, R12, R126 ;  /* 0x0000007e0c081220 */ /* 0x000fe40000410000 */
[----:B------:R-:W-:Y:S01]  /*38f0*/  @P0 FMUL.FTZ R131, R11, R188 ;  /* 0x000000bc0b830220 */ /* 0x000fe20000410000 */
[----:B------:R-:W-:Y:S01]  /*3900*/  @P1 HADD2.F32 R127, -RZ, R127.H0_H0 ;  /* 0x2000007fff7f1230 */ /* 0x000fe20000004100 */
[----:B0-----:R-:W-:-:S04]  /*3910*/  MOV R128, RZ ;  /* 0x000000ff00807202 */ /* 0x001fc80000000f00 */
[----:B------:R-:W-:Y:S01]  /*3920*/  @P1 FMUL.FTZ R124, R126, R127 ;  /* 0x0000007f7e7c1220 */ /* 0x000fe20000410000 */
[C---:B------:R-:W-:Y:S01]  /*3930*/  LEA R126, P1, R6.reuse, c[0x0][0x248], 0x3 ;  /* 0x00009200067e7a11 */ /* 0x040fe200078218ff */
[----:B------:R-:W-:Y:S02]  /*3940*/  F2F.F16.F32 R131, R131 ;  /* 0x0000008300837304 */ /* 0x000fe40000200800 */
[----:B------:R-:W-:Y:S01]  /*3950*/  FADD.FTZ R41, R41, R124 ;  /* 0x0000007c29297221 */ /* 0x000fe20000010000 */
[----:B------:R-:W-:Y:S02]  /*3960*/  LEA.HI.X R127, R6, c[0x0][0x24c], RZ, 0x3, P1 ;  /* 0x00009300067f7a11 */ /* 0x000fe400008f1cff */
[----:B------:R-:W-:-:S03]  /*3970*/  LOP3.LUT P1, RZ, R0, 0xff000000, RZ, 0xc0, !PT ;  /* 0xff00000000ff7812 */ /* 0x000fc6000782c0ff */
[----:B------:R0:W1:Y:S02]  /*3980*/  F2F.F16.F32 R6, R8 ;  /* 0x0000000800067304 */ /* 0x0000640000200800 */
[----:B0-----:R-:W-:-:S08]  /*3990*/  @P0 MOV R8, R125 ;  /* 0x0000007d00080202 */ /* 0x001fd00000000f00 */
[----:B------:R-:W-:Y:S01]  /*39a0*/  @P1 FMUL.FTZ R128, R10, R189 ;  /* 0x000000bd0a801220 */ /* 0x000fe20000410000 */
[----:B------:R-:W-:-:S05]  /*39b0*/  @P0 HADD2.F32 R8, -RZ, R8.H0_H0 ;  /* 0x20000008ff080230 */ /* 0x000fca0000004100 */
[----:B------:R-:W0:Y:S01]  /*39c0*/  F2F.F16.F32 R128, R128 ;  /* 0x0000008000807304 */ /* 0x000e220000200800 */
[----:B-1----:R-:W-:-:S05]  /*39d0*/  IMAD.WIDE.U32 R6, R6, 0x10000, RZ ;  /* 0x0001000006067825 */ /* 0x002fca00078e00ff */
[----:B------:R-:W-:Y:S02]  /*39e0*/  LOP3.LUT R6, R6, R187, RZ, 0xfc, !PT ;  /* 0x000000bb06067212 */ /* 0x000fe400078efcff */
[----:B0-----:R-:W-:-:S04]  /*39f0*/  SHF.L.U32 R129, R128, 0x10, RZ ;  /* 0x0000001080817819 */ /* 0x001fc800000006ff */
[----:B------:R-:W-:Y:S02]  /*3a00*/  LOP3.LUT R7, R7, R129, R131, 0xfe, !PT ;  /* 0x0000008107077212 */ /* 0x000fe400078efe83 */
[----:B------:R-:W-:Y:S01]  /*3a10*/  @P1 SHF.R.U32.HI R129, RZ, 0x10, R125 ;  /* 0x00000010ff811819 */ /* 0x000fe2000001167d */
[----:B------:R-:W-:Y:S02]  /*3a20*/  HFMA2.MMA R125, -RZ, RZ, 0, 0 ;  /* 0x00000000ff7d7435 */ /* 0x000fe400000001ff */
[----:B------:R0:W-:Y:S02]  /*3a30*/  STG.E.64 [R126.64], R6 ;  /* 0x000000067e007986 */ /* 0x0001e4000c101b04 */
[----:B------:R-:W-:Y:S02]  /*3a40*/  @P1 HADD2.F32 R128, -RZ, R129.H0_H0 ;  /* 0x20000081ff801230 */ /* 0x000fe40000004100 */
[----:B------:R-:W-:-:S03]  /*3a50*/  @P0 FMUL.FTZ R125, R188, R8 ;  /* 0x00000008bc7d0220 */ /* 0x000fc60000410000 */
[----:B------:R-:W-:Y:S02]  /*3a60*/  @P1 FMUL.FTZ R176, R189, R128 ;  /* 0x00000080bdb01220 */ /* 0x000fe40000410000 */
[----:B------:R-:W-:Y:S02]  /*3a70*/  FADD.FTZ R42, R42, R125 ;  /* 0x0000007d2a2a7221 */ /* 0x000fe40000010000 */
[----:B------:R-:W-:Y:S02]  /*3a80*/  FADD.FTZ R43, R43, R176 ;  /* 0x000000b02b2b7221 */ /* 0x000fe40000010000 */
.L_x_6990:
[----:B------:R-:W-:Y:S05]  /*3a90*/  BSYNC B0 ;  /* 0x0000000000007941 */ /* 0x000fea0003800000 */
.L_x_6989:
[----:B------:R-:W-:Y:S02]  /*3aa0*/  IADD3 R143, R143, c[0x0][0x160], RZ ;  /* 0x000058008f8f7a10 */ /* 0x000fe40007ffe0ff */
[----:B------:R-:W-:Y:S02]  /*3ab0*/  LOP3.LUT P1, RZ, R9, 0xff, RZ, 0xc0, !PT ;  /* 0x000000ff09ff7812 */ /* 0x000fe4000782c0ff */
[----:B------:R-:W-:Y:S02]  /*3ac0*/  ISETP.GE.AND P0, PT, R143, c[0x0][0x164], PT ;  /* 0x000059008f007a0c */ /* 0x000fe40003f06270 */
[----:B------:R-:W-:-:S11]  /*3ad0*/  SEL R9, RZ, 0x1, P1 ;  /* 0x00000001ff097807 */ /* 0x000fd60000800000 */
[----:B0-----:R-:W-:Y:S01]  /*3ae0*/  @P0 CALL.REL.NOINC `(.L_x_6968) ;  /* 0x0000001000000944 */ /* 0x001fe20003c00000 */
[----:B------:R-:W-:Y:S05]  /*3af0*/  BRA `(.L_x_6991) ;  /* 0xffffcf0000007947 */ /* 0x000fea000383ffff */
.L_x_6968:
        /* <DEDUP_REMOVED lines=47> */
.L_x_6979:
[----:B------:R-:W-:Y:S01]  /*3df0*/  HFMA2.MMA R176, -RZ, RZ, 0, 9.5367431640625e-07 ;  /* 0x00000010ffb07435 */ /* 0x000fe200000001ff */
[----:B------:R-:W-:-:S02]  /*3e00*/  MOV R129, R189 ;  /* 0x000000bd00817202 */ /* 0x000fc40000000f00 */
[----:B------:R-:W-:Y:S02]  /*3e10*/  MOV R190, 0x1f ;  /* 0x0000001f00be7802 */ /* 0x000fe40000000f00 */
[----:B------:R-:W-:Y:S02]  /*3e20*/  MOV R191, 0xffffffff ;  /* 0xffffffff00bf7802 */ /* 0x000fe40000000f00 */
[----:B------:R-:W-:Y:S02]  /*3e30*/  MOV R124, 0x3e50 ;  /* 0x00003e50007c7802 */ /* 0x000fe40000000f00 */
[----:B------:R-:W-:Y:S05]  /*3e40*/  CALL.REL.NOINC `($__internal_134_$__cuda_sm70_shflsync_down_p) ;  /* 0x0000046000007944 */ /* 0x000fea0003c00000 */
[----:B-1----:R-:W-:Y:S01]  /*3e50*/  MOV R128, R129 ;  /* 0x0000008100807202 */ /* 0x002fe20000000f00 */
[----:B0-----:R-:W-:Y:S05]  /*3e60*/  BRA `(.L_x_6992) ;  /* 0xffffdeb000007947 */ /* 0x001fea000383ffff */
.L_x_6980:
[----:B------:R-:W-:Y:S01]  /*3e70*/  HFMA2.MMA R176, -RZ, RZ, 0, 9.5367431640625e-07 ;  /* 0x00000010ffb07435 */ /* 0x000fe200000001ff */
[----:B------:R-:W-:Y:S02]  /*3e80*/  MOV R129, R188 ;  /* 0x000000bc00817202 */ /* 0x000fe40000000f00 */
[----:B------:R-:W-:Y:S02]  /*3e90*/  MOV R190, 0x1f ;  /* 0x0000001f00be7802 */ /* 0x000fe40000000f00 */
[----:B------:R-:W-:-:S02]  /*3ea0*/  MOV R191, 0xffffffff ;  /* 0xffffffff00bf7802 */ /* 0x000fc40000000f00 */
[----:B------:R-:W-:Y:S02]  /*3eb0*/  MOV R124, 0x3ed0 ;  /* 0x00003ed0007c7802 */ /* 0x000fe40000000f00 */
[----:B01----:R-:W-:Y:S05]  /*3ec0*/  CALL.REL.NOINC `($__internal_134_$__cuda_sm70_shflsync_down_p) ;  /* 0x000003e000007944 */ /* 0x003fea0003c00000 */
[----:B------:R-:W-:Y:S01]  /*3ed0*/  FADD.FTZ R128, R128, R189 ;  /* 0x000000bd80807221 */ /* 0x000fe20000010000 */
[----:B0-----:R-:W-:Y:S01]  /*3ee0*/  HFMA2.MMA R176, -RZ, RZ, 0, 4.76837158203125e-07 ;  /* 0x00000008ffb07435 */ /* 0x001fe200000001ff */
[----:B-1----:R-:W-:Y:S01]  /*3ef0*/  FADD.FTZ R188, R188, R129 ;  /* 0x00000081bcbc7221 */ /* 0x002fe20000010000 */
[----:B------:R-:W-:Y:S02]  /*3f00*/  MOV R190, 0x1f ;  /* 0x0000001f00be7802 */ /* 0x000fe40000000f00 */
[----:B------:R-:W-:Y:S02]  /*3f10*/  MOV R191, 0xffffffff ;  /* 0xffffffff00bf7802 */ /* 0x000fe40000000f00 */
[----:B------:R-:W-:Y:S02]  /*3f20*/  MOV R129, R128 ;  /* 0x0000008000817202 */ /* 0x000fe40000000f00 */
[----:B------:R-:W-:Y:S02]  /*3f30*/  MOV R124, 0x3f50 ;  /* 0x00003f50007c7802 */ /* 0x000fe40000000f00 */
[----:B------:R-:W-:Y:S05]  /*3f40*/  CALL.REL.NOINC `($__internal_134_$__cuda_sm70_shflsync_down_p) ;  /* 0x0000036000007944 */ /* 0x000fea0003c00000 */
[----:B0-----:R-:W-:Y:S01]  /*3f50*/  HFMA2.MMA R176, -RZ, RZ, 0, 4.76837158203125e-07 ;  /* 0x00000008ffb07435 */ /* 0x001fe200000001ff */
[----:B-1----:R-:W-:Y:S01]  /*3f60*/  MOV R127, R129 ;  /* 0x00000081007f7202 */ /* 0x002fe20000000f00 */
[----:B------:R-:W-:Y:S01]  /*3f70*/  IMAD.MOV.U32 R129, RZ, RZ, R188 ;  /* 0x000000ffff817224 */ /* 0x000fe200078e00bc */
[----:B------:R-:W-:-:S02]  /*3f80*/  MOV R190, 0x1f ;  /* 0x0000001f00be7802 */ /* 0x000fc40000000f00 */
[----:B------:R-:W-:Y:S02]  /*3f90*/  MOV R191, 0xffffffff ;  /* 0xffffffff00bf7802 */ /* 0x000fe40000000f00 */
[----:B------:R-:W-:Y:S02]  /*3fa0*/  MOV R124, 0x3fc0 ;  /* 0x00003fc0007c7802 */ /* 0x000fe40000000f00 */
[----:B------:R-:W-:Y:S05]  /*3fb0*/  CALL.REL.NOINC `($__internal_134_$__cuda_sm70_shflsync_down_p) ;  /* 0x000002f000007944 */ /* 0x000fea0003c00000 */
[----:B------:R-:W-:Y:S01]  /*3fc0*/  FADD.FTZ R128, R127, R128 ;  /* 0x000000807f807221 */ /* 0x000fe20000010000 */
[----:B0-----:R-:W-:Y:S01]  /*3fd0*/  HFMA2.MMA R176, -RZ, RZ, 0, 2.384185791015625e-07 ;  /* 0x00000004ffb07435 */ /* 0x001fe200000001ff */
[----:B-1----:R-:W-:Y:S01]  /*3fe0*/  FADD.FTZ R188, R188, R129 ;  /* 0x00000081bcbc7221 */ /* 0x002fe20000010000 */
[----:B------:R-:W-:Y:S02]  /*3ff0*/  MOV R190, 0x1f ;  /* 0x0000001f00be7802 */ /* 0x000fe40000000f00 */
[----:B------:R-:W-:Y:S02]  /*4000*/  MOV R191, 0xffffffff ;  /* 0xffffffff00bf7802 */ /* 0x000fe40000000f00 */
[----:B------:R-:W-:Y:S02]  /*4010*/  MOV R129, R128 ;  /* 0x0000008000817202 */ /* 0x000fe40000000f00 */
[----:B------:R-:W-:-:S02]  /*4020*/  MOV R124, 0x4040 ;  /* 0x00004040007c7802 */ /* 0x000fc40000000f00 */
[----:B------:R-:W-:Y:S05]  /*4030*/  CALL.REL.NOINC `($__internal_134_$__cuda_sm70_shflsync_down_p) ;  /* 0x0000027000007944 */ /* 0x000fea0003c00000 */
[----:B0-----:R-:W-:Y:S01]  /*4040*/  HFMA2.MMA R176, -RZ, RZ, 0, 2.384185791015625e-07 ;  /* 0x00000004ffb07435 */ /* 0x001fe200000001ff */
[----:B-1----:R-:W-:-:S02]  /*4050*/  MOV R127, R129 ;  /* 0x00000081007f7202 */ /* 0x002fc40000000f00 */
[----:B------:R-:W-:Y:S02]  /*4060*/  MOV R129, R188 ;  /* 0x000000bc00817202 */ /* 0x000fe40000000f00 */
[----:B------:R-:W-:Y:S02]  /*4070*/  MOV R190, 0x1f ;  /* 0x0000001f00be7802 */ /* 0x000fe40000000f00 */
[----:B------:R-:W-:Y:S02]  /*4080*/  MOV R191, 0xffffffff ;  /* 0xffffffff00bf7802 */ /* 0x000fe40000000f00 */
[----:B------:R-:W-:Y:S02]  /*4090*/  MOV R124, 0x40b0 ;  /* 0x000040b0007c7802 */ /* 0x000fe40000000f00 */
[----:B------:R-:W-:Y:S05]  /*40a0*/  CALL.REL.NOINC `($__internal_134_$__cuda_sm70_shflsync_down_p) ;  /* 0x0000020000007944 */ /* 0x000fea0003c00000 */
[----:B------:R-:W-:Y:S01]  /*40b0*/  FADD.FTZ R128, R127, R128 ;  /* 0x000000807f807221 */ /* 0x000fe20000010000 */
[----:B0-----:R-:W-:Y:S01]  /*40c0*/  HFMA2.MMA R176, -RZ, RZ, 0, 1.1920928955078125e-07 ;  /* 0x00000002ffb07435 */ /* 0x001fe200000001ff */
[----:B-1----:R-:W-:Y:S01]  /*40d0*/  FADD.FTZ R188, R188, R129 ;  /* 0x00000081bcbc7221 */ /* 0x002fe20000010000 */
[----:B------:R-:W-:Y:S02]  /*40e0*/  MOV R190, 0x1f ;  /* 0x0000001f00be7802 */ /* 0x000fe40000000f00 */
[----:B------:R-:W-:-:S02]  /*40f0*/  MOV R191, 0xffffffff ;  /* 0xffffffff00bf7802 */ /* 0x000fc40000000f00 */
[----:B------:R-:W-:Y:S02]  /*4100*/  MOV R129, R128 ;  /* 0x0000008000817202 */ /* 0x000fe40000000f00 */
[----:B------:R-:W-:Y:S02]  /*4110*/  MOV R124, 0x4130 ;  /* 0x00004130007c7802 */ /* 0x000fe40000000f00 */
[----:B------:R-:W-:Y:S05]  /*4120*/  CALL.REL.NOINC `($__internal_134_$__cuda_sm70_shflsync_down_p) ;  /* 0x0000018000007944 */ /* 0x000fea0003c00000 */
[----:B0-----:R-:W-:Y:S01]  /*4130*/  HFMA2.MMA R176, -RZ, RZ, 0, 1.1920928955078125e-07 ;  /* 0x00000002ffb07435 */ /* 0x001fe200000001ff */
[----:B-1----:R-:W-:Y:S02]  /*4140*/  MOV R127, R129 ;  /* 0x00000081007f7202 */ /* 0x002fe40000000f00 */
[----:B------:R-:W-:Y:S02]  /*4150*/  MOV R129, R188 ;  /* 0x000000bc00817202 */ /* 0x000fe40000000f00 */
[----:B------:R-:W-:Y:S02]  /*4160*/  MOV R190, 0x1f ;  /* 0x0000001f00be7802 */ /* 0x000fe40000000f00 */
[----:B------:R-:W-:Y:S02]  /*4170*/  MOV R191, 0xffffffff ;  /* 0xffffffff00bf7802 */ /* 0x000fe40000000f00 */
[----:B------:R-:W-:-:S02]  /*4180*/  MOV R124, 0x41a0 ;  /* 0x000041a0007c7802 */ /* 0x000fc40000000f00 */
[----:B------:R-:W-:Y:S05]  /*4190*/  CALL.REL.NOINC `($__internal_134_$__cuda_sm70_shflsync_down_p) ;  /* 0x0000011000007944 */ /* 0x000fea0003c00000 */
[----:B------:R-:W-:Y:S01]  /*41a0*/  FADD.FTZ R130, R127, R128 ;  /* 0x000000807f827221 */ /* 0x000fe20000010000 */
[----:B0-----:R-:W-:Y:S01]  /*41b0*/  HFMA2.MMA R176, -RZ, RZ, 0, 5.9604644775390625e-08 ;  /* 0x00000001ffb07435 */ /* 0x001fe200000001ff */
[----:B-1----:R-:W-:Y:S01]  /*41c0*/  FADD.FTZ R177, R188, R129 ;  /* 0x00000081bcb17221 */ /* 0x002fe20000010000 */
[----:B------:R-:W-:-:S02]  /*41d0*/  MOV R190, 0x1f ;  /* 0x0000001f00be7802 */ /* 0x000fc40000000f00 */
[----:B------:R-:W-:Y:S02]  /*41e0*/  MOV R191, 0xffffffff ;  /* 0xffffffff00bf7802 */ /* 0x000fe40000000f00 */
[----:B------:R-:W-:Y:S02]  /*41f0*/  MOV R129, R130 ;  /* 0x0000008200817202 */ /* 0x000fe40000000f00 */
[----:B------:R-:W-:Y:S02]  /*4200*/  MOV R124, 0x4220 ;  /* 0x00004220007c7802 */ /* 0x000fe40000000f00 */
[----:B------:R-:W-:Y:S05]  /*4210*/  CALL.REL.NOINC `($__internal_134_$__cuda_sm70_shflsync_down_p) ;  /* 0x0000009000007944 */ /* 0x000fea0003c00000 */
[----:B0-----:R-:W-:Y:S01]  /*4220*/  HFMA2.MMA R176, -RZ, RZ, 0, 5.9604644775390625e-08 ;  /* 0x00000001ffb07435 */ /* 0x001fe200000001ff */
[----:B-1----:R-:W-:Y:S02]  /*4230*/  MOV R131, R129 ;  /* 0x0000008100837202 */ /* 0x002fe40000000f00 */
[----:B------:R-:W-:Y:S02]  /*4240*/  MOV R129, R177 ;  /* 0x000000b100817202 */ /* 0x000fe40000000f00 */
[----:B------:R-:W-:Y:S02]  /*4250*/  MOV R190, 0x1f ;  /* 0x0000001f00be7802 */ /* 0x000fe40000000f00 */
[----:B------:R-:W-:-:S02]  /*4260*/  MOV R191, 0xffffffff ;  /* 0xffffffff00bf7802 */ /* 0x000fc40000000f00 */
[----:B------:R-:W-:Y:S02]  /*4270*/  MOV R124, 0x4290 ;  /* 0x00004290007c7802 */ /* 0x000fe40000000f00 */
[----:B------:R-:W-:Y:S05]  /*4280*/  CALL.REL.NOINC `($__internal_134_$__cuda_sm70_shflsync_down_p) ;  /* 0x0000002000007944 */ /* 0x000fea0003c00000 */
[----:B-1----:R-:W-:Y:S01]  /*4290*/  MOV R188, R129 ;  /* 0x0000008100bc7202 */ /* 0x002fe20000000f00 */
[----:B0-----:R-:W-:Y:S05]  /*42a0*/  BRA `(.L_x_6993) ;  /* 0xffffdb9000007947 */ /* 0x001fea000383ffff */
        .weak           $__internal_134_$__cuda_sm70_shflsync_down_p
        .type           $__internal_134_$__cuda_sm70_shflsync_down_p,@function
        .size           $__internal_134_$__cuda_sm70_shflsync_down_p,(.L_x_9878 - $__internal_134_$__cuda_sm70_shflsync_down_p)
$__internal_134_$__cuda_sm70_shflsync_down_p:
[----:B------:R-:W-:Y:S01]  /*42b0*/  HFMA2.MMA R125, -RZ, RZ, 0, 0 ;  /* 0x00000000ff7d7435 */ /* 0x000fe200000001ff */
[----:B------:R-:W-:Y:S04]  /*42c0*/  WARPSYNC R191 ;  /* 0x000000bf00007348 */ /* 0x000fe80003800000 */
[----:B------:R0:W1:Y:S01]  /*42d0*/  SHFL.DOWN PT, R129, R129, R176, R190 ;  /* 0x080000b081817389 */ /* 0x00006200000e00be */
[----:B------:R-:W-:Y:S05]  /*42e0*/  RET.REL.NODEC R124 `(_ZN10layer_norm13ln_bwd_kernelINS_13Kernel_traitsI6__halfS2_fS2_fjLj2560ELj1ELj1ELj4ELj8ENS_18Kernel_traits_baseILj2560ES2_S2_fS2_fjLj128EEEEELb1ELb1ELb0ELb0EEEvNS_9BwdParamsE) ;  /* 0xffffbd107c007950 */ /* 0x000fea0003c3ffff */
.L_x_6994:
        /* <DEDUP_REMOVED lines=9> */
.L_x_9878:


//--------------------- .text._ZN10layer_norm13ln_bwd_kernelINS_13Kernel_traitsI6__halfS2_fS2_fjLj2560ELj1ELj1ELj4ELj8ENS_18Kernel_traits_baseILj2560ES2_S2_fS2_fjLj128EEEEELb1ELb1ELb0ELb1EEEvNS_9BwdParamsE --------------------------
	.section	.text._ZN10layer_norm13ln_bwd_kernelINS_13Kernel_traitsI6__halfS2_fS2_fjLj2560ELj1ELj1ELj4ELj8ENS_18Kernel_traits_baseILj2560ES2_S2_fS2_fjLj128EEEEELb1ELb1ELb0ELb1EEEvNS_9BwdParamsE,"ax",@progbits
	.sectioninfo	@"SHI_REGISTERS=203"
	.align	128
        .global         _ZN10layer_norm13ln_bwd_kernelINS_13Kernel_traitsI6__halfS2_fS2_fjLj2560ELj1ELj1ELj4ELj8ENS_18Kernel_traits_baseILj2560ES2_S2_fS2_fjLj128EEEEELb1ELb1ELb0ELb1EEEvNS_9BwdParamsE
        .type           _ZN10layer_norm13ln_bwd_kernelINS_13Kernel_traitsI6__halfS2_fS2_fjLj2560ELj1ELj1ELj4ELj8ENS_18Kernel_traits_baseILj2560ES2_S2_fS2_fjLj128EEEEELb1ELb1ELb0ELb1EEEvNS_9BwdParamsE,@function
        .size           _ZN10layer_norm13ln_bwd_kernelINS_13Kernel_traitsI6__halfS2_fS2_fjLj2560ELj1ELj1ELj4ELj8ENS_18Kernel_traits_baseILj2560ES2_S2_fS2_fjLj128EEEEELb1ELb1ELb0ELb1EEEvNS_9BwdParamsE,(.L_x_9879 - _ZN10layer_norm13ln_bwd_kernelINS_13Kernel_traitsI6__halfS2_fS2_fjLj2560ELj1ELj1ELj4ELj8ENS_18Kernel_traits_baseILj2560ES2_S2_fS2_fjLj128EEEEELb1ELb1ELb0ELb1EEEvNS_9BwdParamsE)
        .other          _ZN10layer_norm13ln_bwd_kernelINS_13Kernel_traitsI6__halfS2_fS2_fjLj2560ELj1ELj1ELj4ELj8ENS_18Kernel_traits_baseILj2560ES2_S2_fS2_fjLj128EEEEELb1ELb1ELb0ELb1EEEvNS_9BwdParamsE,@"STO_CUDA_ENTRY STV_DEFAULT"
_ZN10layer_norm13ln_bwd_kernelINS_13Kernel_traitsI6__halfS2_fS2_fjLj2560ELj1ELj1ELj4ELj8ENS_18Kernel_traits_baseILj2560ES2_S2_fS2_fjLj128EEEEELb1ELb1ELb0ELb1EEEvNS_9BwdParamsE:
.text._ZN10layer_norm13ln_bwd_kernelINS_13Kernel_traitsI6__halfS2_fS2_fjLj2560ELj1ELj1ELj4ELj8ENS_18Kernel_traits_baseILj2560ES2_S2_fS2_fjLj128EEEEELb1ELb1ELb0ELb1EEEvNS_9BwdParamsE:
        /* <DEDUP_REMOVED lines=38> */
.L_x_6995:
        /* <DEDUP_REMOVED lines=108> */
.L_x_7000:
[----:B------:R-:W-:Y:S01]  /*0920*/  ISETP.NE.U32.AND P0, PT, RZ, c[0x0][0x1c0], PT ;  /* 0x00007000ff007a0c */ /* 0x000fe20003f05070 */
[----:B------:R-:W-:Y:S01]  /*0930*/  IMAD R2, R98, c[0x0][0x168], RZ ;  /* 0x00005a0062027a24 */ /* 0x000fe200078e02ff */
[----:B------:R-:W-:Y:S02]  /*0940*/  LOP3.LUT R180, R0, 0x7f, RZ, 0xc0, !PT ;  /* 0x0000007f00b47812 */ /* 0x000fe400078ec0ff */
[----:B------:R-:W-:Y:S02]  /*0950*/  ISETP.NE.AND.EX P0, PT, RZ, c[0x0][0x1c4], PT, P0 ;  /* 0x00007100ff007a0c */ /* 0x000fe40003f05300 */
[----:B------:R-:W-:Y:S02]  /*0960*/  SHF.R.S32.HI R3, RZ, 0x1f, R2 ;  /* 0x0000001fff037819 */ /* 0x000fe40000011402 */
[----:B------:R-:W-:-:S02]  /*0970*/  MOV R55, 0x8 ;  /* 0x0000000800377802 */ /* 0x000fc40000000f00 */
[----:B------:R-:W-:Y:S02]  /*0980*/  LEA.HI R3, R3, R2, RZ, 0x2 ;  /* 0x0000000203037211 */ /* 0x000fe400078f10ff */
[----:B------:R-:W-:Y:S02]  /*0990*/  MOV R65, 0x4 ;  /* 0x0000000400417802 */ /* 0x000fe40000000f00 */
[----:B------:R-:W-:Y:S02]  /*09a0*/  LEA.HI.SX32 R180, R3, R180, 0x1e ;  /* 0x000000b403b47211 */ /* 0x000fe400078ff2ff */
[----:B------:R-:W-:Y:S01]  /*09b0*/  SHF.R.S32.HI R29, RZ, 0x1f, R98 ;  /* 0x0000001fff1d7819 */ /* 0x000fe20000011462 */
[C---:B------:R-:W-:Y:S01]  /*09c0*/  IMAD.WIDE R34, R98.reuse, R65, c[0x0][0x1a0] ;  /* 0x0000680062227625 */ /* 0x040fe200078e0241 */
[----:B------:R-:W-:Y:S02]  /*09d0*/  @P0 LEA R36, P1, R98, c[0x0][0x1c0], 0x1 ;  /* 0x0000700062240a11 */ /* 0x000fe400078208ff */
[----:B------:R-:W-:Y:S01]  /*09e0*/  MOV R75, 0x10 ;  /* 0x00000010004b7802 */ /* 0x000fe20000000f00 */
[C---:B------:R-:W-:Y:S01]  /*09f0*/  IMAD.WIDE.U32 R2, R180.reuse, R55, c[0x0][0x208] ;  /* 0x00008200b4027625 */ /* 0x040fe200078e0037 */
[----:B------:R-:W-:Y:S01]  /*0a00*/  IADD3 R183, R180, 0x80, RZ ;  /* 0x00000080b4b77810 */ /* 0x000fe20007ffe0ff */
[----:B------:R0:W2:Y:S01]  /*0a10*/  LDG.E R186, [R34.64] ;  /* 0x0000000422ba7981 */ /* 0x0000a2000c1e1900 */
[----:B------:R-:W-:-:S02]  /*0a20*/  @P0 LEA.HI.X R37, R98, c[0x0][0x1c4], R29, 0x1, P1 ;  /* 0x0000710062250a11 */ /* 0x000fc400008f0c1d */
[C---:B------:R-:W-:Y:S01]  /*0a30*/  IADD3 R182, R180.reuse, 0x100, RZ ;  /* 0x00000100b4b67810 */ /* 0x040fe20007ffe0ff */
[-C--:B------:R-:W-:Y:S01]  /*0a40*/  IMAD.WIDE.U32 R28, R180, R75.reuse, c[0x0][0x188] ;  /* 0x00006200b41c7625 */ /* 0x080fe200078e004b */
[----:B------:R-:W3:Y:S03]  /*0a50*/  LDG.E.64 R2, [R2.64] ;  /* 0x0000000402027981 */ /* 0x000ee6000c1e1b00 */
[C---:B------:R-:W-:Y:S01]  /*0a60*/  IMAD.WIDE.U32 R32, R183.reuse, R75, c[0x0][0x188] ;  /* 0x00006200b7207625 */ /* 0x040fe200078e004b */
[----:B------:R1:W4:Y:S03]  /*0a70*/  @P0 LDG.E.U16 R185, [R36.64] ;  /* 0x0000000424b90981 */ /* 0x000326000c1e1500 */
[-C--:B------:R-:W-:Y:S01]  /*0a80*/  IMAD.WIDE.U32 R48, R183, R55.reuse, c[0x0][0x208] ;  /* 0x00008200b7307625 */ /* 0x080fe200078e0037 */
[----:B------:R-:W4:Y:S03]  /*0a90*/  LDG.E.128 R28, [R28.64] ;  /* 0x000000041c1c7981 */ /* 0x000f26000c1e1d00 */
[C---:B------:R-:W-:Y:S01]  /*0aa0*/  IMAD.WIDE.U32 R50, R182.reuse, R55, c[0x0][0x208] ;  /* 0x00008200b6327625 */ /* 0x040fe200078e0037 */
[----:B0-----:R-:W4:Y:S03]  /*0ab0*/  LDG.E.128 R32, [R32.64] ;  /* 0x0000000420207981 */ /* 0x001f26000c1e1d00 */
[----:B-1----:R-:W-:Y:S01]  /*0ac0*/  IMAD.WIDE.U32 R36, R182, R75, c[0x0][0x188] ;  /* 0x00006200b6247625 */ /* 0x002fe200078e004b */
[----:B------:R-:W4:Y:S03]  /*0ad0*/  LDG.E.64 R48, [R48.64] ;  /* 0x0000000430307981 */ /* 0x000f26000c1e1b00 */
[----:B------:R-:W-:Y:S01]  /*0ae0*/  IMAD.WIDE R66, R98, R65, c[0x0][0x1a8] ;  /* 0x00006a0062427625 */ /* 0x000fe200078e0241 */
[----:B------:R-:W4:Y:S04]  /*0af0*/  LDG.E.64 R50, [R50.64] ;  /* 0x0000000432327981 */ /* 0x000f28000c1e1b00 */
        /* <DEDUP_REMOVED lines=13> */
[----:B------:R-:W-:Y:S01]  /*0bd0*/  ISETP.NE.AND.EX P1, PT, RZ, c[0x0][0x21c], PT, P1 ;  /* 0x00008700ff007a0c */ /* 0x000fe20003f25310 */
[----:B------:R-:W-:Y:S01]  /*0be0*/  IMAD.WIDE.U32 R56, R180, R65, c[0x0][0x190] ;  /* 0x00006400b4387625 */ /* 0x000fe200078e0041 */
[----:B------:R-:W-:-:S03]  /*0bf0*/  ULDC.U8 UR6, c[0x0][0x1f0] ;  /* 0x00007c0000067ab9 */ /* 0x000fc60000000000 */
[----:B------:R-:W-:Y:S01]  /*0c00*/  IMAD.WIDE.U32 R60, R182, R65, c[0x0][0x190] ;  /* 0x00006400b63c7625 */ /* 0x000fe200078e0041 */
[----:B------:R1:W5:Y:S05]  /*0c10*/  LDG.E R184, [R56.64] ;  /* 0x0000000438b87981 */ /* 0x00036a000c1e1900 */
[----:B------:R1:W5:Y:S02]  /*0c20*/  LDG.E R60, [R60.64] ;  /* 0x000000043c3c7981 */ /* 0x000364000c1e1900 */
[----:B0-----:R-:W-:-:S04]  /*0c30*/  @P1 IMAD.WIDE.U32 R66, R180, R75, c[0x0][0x218] ;  /* 0x00008600b4421625 */ /* 0x001fc800078e004b */
        /* <DEDUP_REMOVED lines=10> */
[----:B-1----:R-:W-:Y:S01]  /*0ce0*/  MOV R56, 0x3f800000 ;  /* 0x3f80000000387802 */ /* 0x002fe20000000f00 */
[----:B------:R-:W-:-:S04]  /*0cf0*/  IMAD.WIDE.U32 R58, R183, R65, c[0x0][0x190] ;  /* 0x00006400b73a7625 */ /* 0x000fc800078e0041 */
[-C--:B------:R-:W-:Y:S02]  /*0d00*/  IMAD.WIDE.U32 R62, R179, R65.reuse, c[0x0][0x190] ;  /* 0x00006400b33e7625 */ /* 0x080fe400078e0041 */
[----:B------:R1:W5:Y:S02]  /*0d10*/  LDG.E R58, [R58.64] ;  /* 0x000000043a3a7981 */ /* 0x000364000c1e1900 */
[----:B------:R-:W-:Y:S02]  /*0d20*/  IMAD.WIDE.U32 R64, R178, R65, c[0x0][0x190] ;  /* 0x00006400b2407625 */ /* 0x000fe400078e0041 */
[----:B------:R0:W5:Y:S04]  /*0d30*/  LDG.E R62, [R62.64] ;  /* 0x000000043e3e7981 */ /* 0x000168000c1e1900 */
[----:B------:R0:W5:Y:S01]  /*0d40*/  LDG.E R64, [R64.64] ;  /* 0x0000000440407981 */ /* 0x000162000c1e1900 */
[----:B--2---:R-:W-:-:S02]  /*0d50*/  FSEL R188, R186, RZ, !P1 ;  /* 0x000000ffbabc7208 */ /* 0x004fc40004800000 */
[----:B---3--:R-:W-:Y:S01]  /*0d60*/  MOV R57, R2 ;  /* 0x0000000200397202 */ /* 0x008fe20000000f00 */
[----:B----4-:R-:W-:Y:S01]  /*0d70*/  @P0 HADD2.F32 R56, -RZ, R185.H0_H0 ;  /* 0x200000b9ff380230 */ /* 0x010fe20000004100 */
[----:B------:R-:W-:-:S03]  /*0d80*/  SHF.R.U64 R185, R2, 0x10, R3 ;  /* 0x0000001002b97819 */ /* 0x000fc60000001203 */
[----:B------:R-:W-:Y:S01]  /*0d90*/  HADD2.F32 R57, -RZ, R57.H0_H0 ;  /* 0x20000039ff397230 */ /* 0x000fe20000004100 */
[C---:B0-----:R-:W-:Y:S01]  /*0da0*/  FADD.FTZ R66, -R188.reuse, R29 ;  /* 0x0000001dbc427221 */ /* 0x041fe20000010100 */
[----:B------:R-:W-:Y:S01]  /*0db0*/  MOV R61, R3 ;  /* 0x00000003003d7202 */ /* 0x000fe20000000f00 */
[C---:B------:R-:W-:Y:S01]  /*0dc0*/  FADD.FTZ R2, -R188.reuse, R28 ;  /* 0x0000001cbc027221 */ /* 0x040fe20000010100 */
[----:B------:R-:W-:Y:S01]  /*0dd0*/  SHF.R.U32.HI R67, RZ, 0x10, R3 ;  /* 0x00000010ff437819 */ /* 0x000fe20000011603 */
[C---:B------:R-:W-:Y:S01]  /*0de0*/  FADD.FTZ R74, -R188.reuse, R33 ;  /* 0x00000021bc4a7221 */ /* 0x040fe20000010100 */
[----:B------:R-:W-:Y:S01]  /*0df0*/  HADD2.F32 R73, -RZ, R185.H0_H0 ;  /* 0x200000b9ff497230 */ /* 0x000fe20000004100 */
[----:B------:R-:W-:Y:S01]  /*0e00*/  FADD.FTZ R34, -R188, R34 ;  /* 0x00000022bc227221 */ /* 0x000fe20000010100 */
[----:B------:R-:W-:Y:S02]  /*0e10*/  MOV R29, R49 ;  /* 0x00000031001d7202 */ /* 0x000fe40000000f00 */
[----:B------:R-:W-:-:S02]  /*0e20*/  MOV R3, R48 ;  /* 0x0000003000037202 */ /* 0x000fc40000000f00 */
[----:B------:R-:W-:Y:S02]  /*0e30*/  MOV R33, R50 ;  /* 0x0000003200217202 */ /* 0x000fe40000000f00 */
[----:B------:R-:W-:Y:S01]  /*0e40*/  SHF.R.U64 R69, R50, 0x10, R51 ;  /* 0x0000001032457819 */ /* 0x000fe20000001233 */
[----:B------:R-:W-:Y:S01]  /*0e50*/  FADD.FTZ R50, -R188, R38 ;  /* 0x00000026bc327221 */ /* 0x000fe20000010100 */
[----:B------:R-:W-:Y:S01]  /*0e60*/  SHF.R.U64 R187, R48, 0x10, R49 ;  /* 0x0000001030bb7819 */ /* 0x000fe20000001231 */
[----:B------:R-:W-:Y:S02]  /*0e70*/  FADD.FTZ R70, -R188, R39 ;  /* 0x00000027bc467221 */ /* 0x000fe40000010100 */
[C---:B------:R-:W-:Y:S02]  /*0e80*/  FMUL.FTZ R38, R181.reuse, R66 ;  /* 0x00000042b5267220 */ /* 0x040fe40000410000 */
[----:B------:R-:W-:Y:S02]  /*0e90*/  FMUL.FTZ R39, R181, R2 ;  /* 0x00000002b5277220 */ /* 0x000fe40000410000 */
[----:B------:R-:W-:Y:S01]  /*0ea0*/  FMUL.FTZ R192, R76, R57 ;  /* 0x000000394cc07220 */ /* 0x000fe20000410000 */
[----:B------:R-:W-:Y:S01]  /*0eb0*/  HADD2.F32 R29, -RZ, R29.H0_H0 ;  /* 0x2000001dff1d7230 */ /* 0x000fe20000004100 */
[C---:B------:R-:W-:Y:S01]  /*0ec0*/  FADD.FTZ R48, -R188.reuse, R32 ;  /* 0x00000020bc307221 */ /* 0x040fe20000010100 */
[----:B------:R-:W-:Y:S01]  /*0ed0*/  HADD2.F32 R32, -RZ, R67.H0_H0 ;  /* 0x20000043ff207230 */ /* 0x000fe20000004100 */
[----:B------:R-:W-:Y:S01]  /*0ee0*/  FADD.FTZ R190, -R188, R31 ;  /* 0x0000001fbcbe7221 */ /* 0x000fe20000010100 */
[----:B------:R-:W-:Y:S01]  /*0ef0*/  HADD2.F32 R61, -RZ, R61.H0_H0 ;  /* 0x2000003dff3d7230 */ /* 0x000fe20000004100 */
[----:B------:R-:W-:Y:S01]  /*0f00*/  FADD.FTZ R133, R73, R133 ;  /* 0x0000008549857221 */ /* 0x000fe20000010000 */
[----:B------:R-:W-:Y:S01]  /*0f10*/  HADD2.F32 R31, -RZ, R3.H0_H0 ;  /* 0x20000003ff1f7230 */ /* 0x000fe20000004100 */
[----:B------:R-:W-:-:S02]  /*0f20*/  FFMA.FTZ R153, R38, R73, R153 ;  /* 0x0000004926997223 */ /* 0x000fc40000010099 */
[----:B------:R-:W-:Y:S02]  /*0f30*/  FMUL.FTZ R67, R181, R34 ;  /* 0x00000022b5437220 */ /* 0x000fe40000410000 */
[----:B------:R-:W-:Y:S02]  /*0f40*/  FADD.FTZ R30, -R188, R30 ;  /* 0x0000001ebc1e7221 */ /* 0x000fe40000010100 */
[----:B------:R-:W-:Y:S02]  /*0f50*/  FMUL.FTZ R73, R154, R73 ;  /* 0x000000499a497220 */ /* 0x000fe40000410000 */
[----:B------:R-:W-:Y:S02]  /*0f60*/  FADD.FTZ R2, RZ, R192 ;  /* 0x000000c0ff027221 */ /* 0x000fe40000010000 */
[----:B------:R-:W-:Y:S02]  /*0f70*/  FFMA.FTZ R3, R39, R192, RZ ;  /* 0x000000c027037223 */ /* 0x000fe400000100ff */
[----:B------:R-:W-:-:S02]  /*0f80*/  FADD.FTZ R126, R29, R126 ;  /* 0x0000007e1d7e7221 */ /* 0x000fc40000010000 */
[-C--:B------:R-:W-:Y:S02]  /*0f90*/  FFMA.FTZ R146, R67, R29.reuse, R146 ;  /* 0x0000001d43927223 */ /* 0x080fe40000010092 */
[----:B------:R-:W-:Y:S02]  /*0fa0*/  FMUL.FTZ R198, R79, R29 ;  /* 0x0000001d4fc67220 */ /* 0x000fe40000410000 */
[----:B------:R-:W-:Y:S02]  /*0fb0*/  FMUL.FTZ R71, R181, R30 ;  /* 0x0000001eb5477220 */ /* 0x000fe40000410000 */
[----:B------:R-:W-:Y:S02]  /*0fc0*/  FMUL.FTZ R194, R77, R61 ;  /* 0x0000003d4dc27220 */ /* 0x000fe40000410000 */
[----:B------:R-:W-:Y:S02]  /*0fd0*/  FADD.FTZ R29, R2, R73 ;  /* 0x00000049021d7221 */ /* 0x000fe40000010000 */
[----:B------:R-:W-:Y:S01]  /*0fe0*/  FFMA.FTZ R3, R38, R73, R3 ;  /* 0x0000004926037223 */ /* 0x000fe20000010003 */
[----:B------:R-:W-:Y:S01]  /*0ff0*/  SHF.R.U32.HI R65, RZ, 0x10, R49 ;  /* 0x00000010ff417819 */ /* 0x000fe20000011631 */
[----:B------:R-:W-:-:S02]  /*1000*/  FMUL.FTZ R190, R181, R190 ;  /* 0x000000beb5be7220 */ /* 0x000fc40000410000 */
[----:B------:R-:W-:Y:S02]  /*1010*/  FMUL.FTZ R185, R155, R32 ;  /* 0x000000209bb97220 */ /* 0x000fe40000410000 */
        /* <DEDUP_REMOVED lines=14> */
[----:B------:R-:W-:Y:S01]  /*1100*/  SHF.R.U64 R189, R52, 0x10, R53 ;  /* 0x0000001034bd7819 */ /* 0x000fe20000001235 */
[----:B------:R-:W-:Y:S02]  /*1110*/  FADD.FTZ R186, -R188, R35 ;  /* 0x00000023bcba7221 */ /* 0x000fe40000010100 */
[----:B------:R-:W-:Y:S02]  /*1120*/  FADD.FTZ R29, R2, R187 ;  /* 0x000000bb021d7221 */ /* 0x000fe40000010000 */
[----:B------:R-:W-:Y:S01]  /*1130*/  FFMA.FTZ R3, R74, R187, R3 ;  /* 0x000000bb4a037223 */ /* 0x000fe20000010003 */
[----:B------:R-:W-:Y:S01]  /*1140*/  HADD2.F32 R33, -RZ, R33.H0_H0 ;  /* 0x20000021ff217230 */ /* 0x000fe20000004100 */
[----:B------:R-:W-:Y:S02]  /*1150*/  FADD.FTZ R132, R57, R132 ;  /* 0x0000008439847221 */ /* 0x000fe40000010000 */
[----:B------:R-:W-:Y:S01]  /*1160*/  FFMA.FTZ R152, R39, R57, R152 ;  /* 0x0000003927987223 */ /* 0x000fe20000010098 */
[----:B------:R-:W-:Y:S01]  /*1170*/  HADD2.F32 R57, -RZ, R189.H0_H0 ;  /* 0x200000bdff397230 */ /* 0x000fe20000004100 */
[----:B------:R-:W-:-:S02]  /*1180*/  FADD.FTZ R68, -R188, R37 ;  /* 0x00000025bc447221 */ /* 0x000fc40000010100 */
[C---:B------:R-:W-:Y:S02]  /*1190*/  FADD.FTZ R72, -R188.reuse, R43 ;  /* 0x0000002bbc487221 */ /* 0x040fe40000010100 */
[----:B------:R-:W-:Y:S02]  /*11a0*/  FADD.FTZ R36, -R188, R36 ;  /* 0x00000024bc247221 */ /* 0x000fe40000010100 */
[----:B------:R-:W-:Y:S02]  /*11b0*/  FMUL.FTZ R186, R181, R186 ;  /* 0x000000bab5ba7220 */ /* 0x000fe40000410000 */
[----:B------:R-:W-:Y:S02]  /*11c0*/  FMUL.FTZ R189, R157, R30 ;  /* 0x0000001e9dbd7220 */ /* 0x000fe40000410000 */
[----:B------:R-:W-:Y:S02]  /*11d0*/  FADD.FTZ R2, R29, R198 ;  /* 0x000000c61d027221 */ /* 0x000fe40000010000 */
[----:B------:R-:W-:Y:S01]  /*11e0*/  FFMA.FTZ R3, R67, R198, R3 ;  /* 0x000000c643037223 */ /* 0x000fe20000010003 */
[----:B------:R-:W-:Y:S01]  /*11f0*/  MOV R35, R51 ;  /* 0x0000003300237202 */ /* 0x000fe20000000f00 */
[----:B------:R-:W-:Y:S01]  /*1200*/  HADD2.F32 R69, -RZ, R69.H0_H0 ;  /* 0x20000045ff457230 */ /* 0x000fe20000004100 */
[----:B------:R-:W-:Y:S01]  /*1210*/  MOV R37, R52 ;  /* 0x0000003400257202 */ /* 0x000fe20000000f00 */
[----:B------:R-:W-:-:S02]  /*1220*/  FADD.FTZ R130, R61, R130 ;  /* 0x000000823d827221 */ /* 0x000fc40000010000 */
[----:B------:R-:W-:Y:S02]  /*1230*/  FFMA.FTZ R150, R71, R61, R150 ;  /* 0x0000003d47967223 */ /* 0x000fe40000010096 */
[C---:B------:R-:W-:Y:S02]  /*1240*/  FMUL.FTZ R68, R181.reuse, R68 ;  /* 0x00000044b5447220 */ /* 0x040fe40000410000 */
[C---:B------:R-:W-:Y:S01]  /*1250*/  FMUL.FTZ R48, R181.reuse, R72 ;  /* 0x00000048b5307220 */ /* 0x040fe20000410000 */
[----:B------:R-:W-:Y:S01]  /*1260*/  SHF.R.U64 R75, R54, 0x10, R55 ;  /* 0x00000010364b7819 */ /* 0x000fe20000001237 */
[----:B------:R-:W-:Y:S01]  /*1270*/  FADD.FTZ R52, -R188, R41 ;  /* 0x00000029bc347221 */ /* 0x000fe20000010100 */
[----:B------:R-:W-:Y:S01]  /*1280*/  MOV R41, R54 ;  /* 0x0000003600297202 */ /* 0x000fe20000000f00 */
[----:B------:R-:W-:Y:S02]  /*1290*/  FMUL.FTZ R61, R181, R36 ;  /* 0x00000024b53d7220 */ /* 0x000fe40000410000 */
[----:B------:R-:W-:-:S02]  /*12a0*/  FMUL.FTZ R72, R80, R33 ;  /* 0x0000002150487220 */ /* 0x000fc40000410000 */
[----:B------:R-:W-:Y:S02]  /*12b0*/  FADD.FTZ R29, R2, R189 ;  /* 0x000000bd021d7221 */ /* 0x000fe40000010000 */
[----:B------:R-:W-:Y:S01]  /*12c0*/  FFMA.FTZ R3, R186, R189, R3 ;  /* 0x000000bdba037223 */ /* 0x000fe20000010003 */
[----:B------:R-:W-:Y:S01]  /*12d0*/  SHF.R.U32.HI R63, RZ, 0x10, R51 ;  /* 0x00000010ff3f7819 */ /* 0x000fe20000011633 */
[C---:B------:R-:W-:Y:S01]  /*12e0*/  FADD.FTZ R40, -R188.reuse, R40 ;  /* 0x00000028bc287221 */ /* 0x040fe20000010100 */
[----:B------:R-:W-:Y:S01]  /*12f0*/  HADD2.F32 R35, -RZ, R35.H0_H0 ;  /* 0x20000023ff237230 */ /* 0x000fe20000004100 */
[C---:B------:R-:W-:Y:S02]  /*1300*/  FADD.FTZ R42, -R188.reuse, R42 ;  /* 0x0000002abc2a7221 */ /* 0x040fe40000010100 */
[C---:B------:R-:W-:Y:S02]  /*1310*/  FADD.FTZ R44, -R188.reuse, R44 ;  /* 0x0000002cbc2c7221 */ /* 0x040fe40000010100 */
[----:B------:R-:W-:-:S02]  /*1320*/  FADD.FTZ R54, -R188, R45 ;  /* 0x0000002dbc367221 */ /* 0x000fc40000010100 */
[C---:B------:R-:W-:Y:S02]  /*1330*/  FADD.FTZ R46, -R188.reuse, R46 ;  /* 0x0000002ebc2e7221 */ /* 0x040fe40000010100 */
[----:B------:R-:W-:Y:S02]  /*1340*/  FADD.FTZ R188, -R188, R47 ;  /* 0x0000002fbcbc7221 */ /* 0x000fe40000010100 */
[----:B------:R-:W-:Y:S02]  /*1350*/  FADD.FTZ R125, R69, R125 ;  /* 0x0000007d457d7221 */ /* 0x000fe40000010000 */
[----:B------:R-:W-:Y:S01]  /*1360*/  FFMA.FTZ R145, R68, R69, R145 ;  /* 0x0000004544917223 */ /* 0x000fe20000010091 */
[----:B------:R-:W-:Y:S01]  /*1370*/  MOV R49, R53 ;  /* 0x0000003500317202 */ /* 0x000fe20000000f00 */
[----:B------:R-:W-:Y:S01]  /*1380*/  FMUL.FTZ R69, R158, R69 ;  /* 0x000000459e457220 */ /* 0x000fe20000410000 */
[----:B------:R-:W-:Y:S01]  /*1390*/  SHF.R.U32.HI R51, RZ, 0x10, R53 ;  /* 0x00000010ff337819 */ /* 0x000fe20000011635 */
[----:B------:R-:W-:-:S02]  /*13a0*/  FADD.FTZ R2, R29, R72 ;  /* 0x000000481d027221 */ /* 0x000fc40000010000 */
[----:B------:R-:W-:Y:S02]  /*13b0*/  FFMA.FTZ R3, R61, R72, R3 ;  /* 0x000000483d037223 */ /* 0x000fe40000010003 */
[----:B------:R-:W-:Y:S02]  /*13c0*/  FADD.FTZ R131, R32, R131 ;  /* 0x0000008320837221 */ /* 0x000fe40000010000 */
[----:B------:R-:W-:Y:S01]  /*13d0*/  FFMA.FTZ R151, R190, R32, R151 ;  /* 0x00000020be977223 */ /* 0x000fe20000010097 */
[----:B------:R-:W-:Y:S01]  /*13e0*/  HADD2.F32 R32, -RZ, R63.H0_H0 ;  /* 0x2000003fff207230 */ /* 0x000fe20000004100 */
[C---:B------:R-:W-:Y:S02]  /*13f0*/  FMUL.FTZ R53, R181.reuse, R42 ;  /* 0x0000002ab5357220 */ /* 0x040fe40000410000 */
[C---:B------:R-:W-:Y:S02]  /*1400*/  FMUL.FTZ R42, R181.reuse, R188 ;  /* 0x000000bcb52a7220 */ /* 0x040fe40000410000 */
[----:B------:R-:W-:-:S02]  /*1410*/  FMUL.FTZ R63, R181, R50 ;  /* 0x00000032b53f7220 */ /* 0x000fc40000410000 */
[----:B------:R-:W-:Y:S02]  /*1420*/  FMUL.FTZ R188, R81, R35 ;  /* 0x0000002351bc7220 */ /* 0x000fe40000410000 */
[----:B------:R-:W-:Y:S02]  /*1430*/  FADD.FTZ R29, R2, R69 ;  /* 0x00000045021d7221 */ /* 0x000fe40000010000 */
[----:B------:R-:W-:Y:S01]  /*1440*/  FFMA.FTZ R3, R68, R69, R3 ;  /* 0x0000004544037223 */ /* 0x000fe20000010003 */
[----:B------:R-:W-:Y:S01]  /*1450*/  HADD2.F32 R37, -RZ, R37.H0_H0 ;  /* 0x20000025ff257230 */ /* 0x000fe20000004100 */
[----:B------:R-:W-:Y:S01]  /*1460*/  FMUL.FTZ R70, R181, R70 ;  /* 0x00000046b5467220 */ /* 0x000fe20000410000 */
[----:B------:R-:W-:Y:S01]  /*1470*/  HADD2.F32 R36, -RZ, R75.H0_H0 ;  /* 0x2000004bff247230 */ /* 0x000fe20000004100 */
[----:B------:R-:W-:Y:S01]  /*1480*/  FMUL.FTZ R75, R159, R32 ;  /* 0x000000209f4b7220 */ /* 0x000fe20000410000 */
[----:B------:R-:W-:Y:S01]  /*1490*/  HADD2.F32 R34, -RZ, R51.H0_H0 ;  /* 0x20000033ff227230 */ /* 0x000fe20000004100 */
[----:B------:R-:W-:-:S02]  /*14a0*/  FADD.FTZ R2, R29, R188 ;  /* 0x000000bc1d027221 */ /* 0x000fc40000010000 */
[----:B------:R-:W-:Y:S02]  /*14b0*/  FFMA.FTZ R3, R63, R188, R3 ;  /* 0x000000bc3f037223 */ /* 0x000fe40000010003 */
[C---:B------:R-:W-:Y:S02]  /*14c0*/  FMUL.FTZ R51, R181.reuse, R40 ;  /* 0x00000028b5337220 */ /* 0x040fe40000410000 */
        /* <DEDUP_REMOVED lines=8> */
[----:B------:R-:W-:Y:S01]  /*1550*/  MOV R43, R55 ;  /* 0x00000037002b7202 */ /* 0x000fe20000000f00 */
[----:B------:R-:W-:Y:S02]  /*1560*/  FMUL.FTZ R57, R160, R57 ;  /* 0x00000039a0397220 */ /* 0x000fe40000410000 */
[----:B------:R-:W-:Y:S02]  /*1570*/  FADD.FTZ R2, R29, R54 ;  /* 0x000000361d027221 */ /* 0x000fe40000010000 */
[----:B------:R-:W-:Y:S01]  /*1580*/  FFMA.FTZ R3, R51, R54, R3 ;  /* 0x0000003633037223 */ /* 0x000fe20000010003 */
[----:B------:R-:W-:Y:S01]  /*1590*/  SHF.R.U32.HI R55, RZ, 0x10, R55 ;  /* 0x00000010ff377819 */ /* 0x000fe20000011637 */
[----:B------:R-:W-:-:S02]  /*15a0*/  FMUL.FTZ R52, R83, R49 ;  /* 0x0000003153347220 */ /* 0x000fc40000410000 */
[----:B------:R-:W-:Y:S02]  /*15b0*/  FADD.FTZ R29, R2, R57 ;  /* 0x00000039021d7221 */ /* 0x000fe40000010000 */
[----:B------:R-:W-:Y:S01]  /*15c0*/  FFMA.FTZ R3, R50, R57, R3 ;  /* 0x0000003932037223 */ /* 0x000fe20000010003 */
[----:B------:R-:W-:Y:S01]  /*15d0*/  HADD2.F32 R45, -RZ, R41.H0_H0 ;  /* 0x20000029ff2d7230 */ /* 0x000fe20000004100 */
[----:B------:R-:W-:Y:S01]  /*15e0*/  FADD.FTZ R2, R29, R52 ;  /* 0x000000341d027221 */ /* 0x000fe20000010000 */
[----:B------:R-:W-:Y:S01]  /*15f0*/  HADD2.F32 R66, -RZ, R55.H0_H0 ;  /* 0x20000037ff427230 */ /* 0x000fe20000004100 */
[----:B------:R-:W-:Y:S02]  /*1600*/  FMUL.FTZ R55, R161, R34 ;  /* 0x00000022a1377220 */ /* 0x000fe40000410000 */
[----:B------:R-:W-:Y:S02]  /*1610*/  FFMA.FTZ R3, R53, R52, R3 ;  /* 0x0000003435037223 */ /* 0x000fe40000010003 */
[----:B------:R-:W-:-:S02]  /*1620*/  FMUL.FTZ R41, R181, R44 ;  /* 0x0000002cb5297220 */ /* 0x000fc40000410000 */
[----:B------:R-:W-:Y:S02]  /*1630*/  FMUL.FTZ R44, R84, R45 ;  /* 0x0000002d542c7220 */ /* 0x000fe40000410000 */
[----:B------:R-:W-:Y:S02]  /*1640*/  FADD.FTZ R29, R2, R55 ;  /* 0x00000037021d7221 */ /* 0x000fe40000010000 */
[----:B------:R-:W-:Y:S01]  /*1650*/  FFMA.FTZ R3, R48, R55, R3 ;  /* 0x0000003730037223 */ /* 0x000fe20000010003 */
[----:B------:R-:W-:Y:S01]  /*1660*/  LOP3.LUT P1, RZ, R175, 0xff, RZ, 0xc0, !PT ;  /* 0x000000ffafff7812 */ /* 0x000fe2000782c0ff */
[----:B------:R-:W-:Y:S01]  /*1670*/  HADD2.F32 R47, -RZ, R43.H0_H0 ;  /* 0x2000002bff2f7230 */ /* 0x000fe20000004100 */
        /* <DEDUP_REMOVED lines=10> */
[----:B-1----:R-:W-:Y:S01]  /*1720*/  LOP3.LUT R59, R28, 0x7fffffc, RZ, 0xc0, !PT ;  /* 0x07fffffc1c3b7812 */ /* 0x002fe200078ec0ff */
[----:B------:R-:W-:-:S02]  /*1730*/  FADD.FTZ R114, R47, R114 ;  /* 0x000000722f727221 */ /* 0x000fc40000010000 */
[----:B------:R-:W-:Y:S02]  /*1740*/  FFMA.FTZ R134, R43, R47, R134 ;  /* 0x0000002f2b867223 */ /* 0x000fe40000010086 */
[----:B------:R-:W-:Y:S02]  /*1750*/  FMUL.FTZ R47, R163, R66 ;  /* 0x00000042a32f7220 */ /* 0x000fe40000410000 */
[----:B------:R-:W-:Y:S02]  /*1760*/  FADD.FTZ R2, R29, R46 ;  /* 0x0000002e1d027221 */ /* 0x000fe40000010000 */
[----:B------:R-:W-:Y:S01]  /*1770*/  FFMA.FTZ R3, R43, R46, R3 ;  /* 0x0000002e2b037223 */ /* 0x000fe20000010003 */
[----:B------:R-:W-:Y:S01]  /*1780*/  LOP3.LUT P0, RZ, R0, 0x1f, RZ, 0xc0, !PT ;  /* 0x0000001f00ff7812 */ /* 0x000fe2000780c0ff */
[----:B------:R-:W-:Y:S01]  /*1790*/  FADD.FTZ R128, R31, R128 ;  /* 0x000000801f807221 */ /* 0x000fe20000010000 */
[----:B------:R-:W-:Y:S01]  /*17a0*/  @!P1 IADD3 R59, R59, 0x4, RZ ;  /* 0x000000043b3b9810 */ /* 0x000fe20007ffe0ff */
        /* <DEDUP_REMOVED lines=23> */
.L_x_7001:
        /* <DEDUP_REMOVED lines=18> */
.L_x_7002:
        /* <DEDUP_REMOVED lines=21> */
[----:B------:R-:W-:Y:S02]  /*1b90*/  ISETP.NE.U32.AND P2, PT, RZ, c[0x0][0x258], PT ;  /* 0x00009600ff007a0c */ /* 0x000fe40003f45070 */
[----:B------:R-:W-:Y:S02]  /*1ba0*/  IADD3 R200, R180, 0x80, RZ ;  /* 0x00000080b4c87810 */ /* 0x000fe40007ffe0ff */
[----:B------:R-:W-:Y:S01]  /*1bb0*/  ISETP.NE.AND.EX P2, PT, RZ, c[0x0][0x25c], PT, P2 ;  /* 0x00009700ff007a0c */ /* 0x000fe20003f45320 */
[----:B0-----:R-:W-:Y:S02]  /*1bc0*/  FADD.FTZ R191, RZ, R28 ;  /* 0x0000001cffbf7221 */ /* 0x001fe40000010000 */
[----:B------:R-:W-:Y:S02]  /*1bd0*/  FADD.FTZ R28, RZ, R29 ;  /* 0x0000001dff1c7221 */ /* 0x000fe40000010000 */
[----:B------:R-:W-:Y:S01]  /*1be0*/  FADD.FTZ R191, R30, R191 ;  /* 0x000000bf1ebf7221 */ /* 0x000fe20000010000 */
[----:B------:R-:W-:Y:S01]  /*1bf0*/  HFMA2.MMA R30, -RZ, RZ, 0, 0 ;  /* 0x00000000ff1e7435 */ /* 0x000fe200000001ff */
[----:B------:R-:W-:-:S02]  /*1c00*/  FADD.FTZ R28, R31, R28 ;  /* 0x0000001c1f1c7221 */ /* 0x000fc40000010000 */
[----:B-1----:R-:W-:Y:S01]  /*1c10*/  FADD.FTZ R191, R191, R32 ;  /* 0x00000020bfbf7221 */ /* 0x002fe20000010000 */
[----:B------:R-:W-:Y:S01]  /*1c20*/  MOV R32, RZ ;  /* 0x000000ff00207202 */ /* 0x000fe20000000f00 */
        /* <DEDUP_REMOVED lines=15> */
[----:B------:R-:W-:Y:S01]  /*1d20*/  FMUL.FTZ R190, R181, R190 ;  /* 0x000000beb5be7220 */ /* 0x000fe20000410000 */
[----:B------:R-:W-:Y:S01]  /*1d30*/  @P1 MOV R37, 0x10 ;  /* 0x0000001000251802 */ /* 0x000fe20000000f00 */
[----:B------:R-:W-:Y:S02]  /*1d40*/  FADD.FTZ R194, R194, -R71 ;  /* 0x80000047c2c27221 */ /* 0x000fe40000010000 */
[----:B------:R-:W-:Y:S02]  /*1d50*/  FMUL.FTZ R28, R38, R56 ;  /* 0x00000038261c7220 */ /* 0x000fe40000410000 */
[----:B------:R-:W-:Y:S02]  /*1d60*/  FFMA.FTZ R39, R39, R66, R59 ;  /* 0x0000004227277223 */ /* 0x000fe4000001003b */
[----:B------:R-:W-:-:S02]  /*1d70*/  @P0 FADD.FTZ R190, R7, R190 ;  /* 0x000000be07be0221 */ /* 0x000fc40000010000 */
[C---:B------:R-:W-:Y:S02]  /*1d80*/  FMUL.FTZ R31, R181.reuse, R194 ;  /* 0x000000c2b51f7220 */ /* 0x040fe40000410000 */
[----:B------:R-:W-:Y:S02]  /*1d90*/  FMUL.FTZ R73, R28, c[0x0][0x1e8] ;  /* 0x00007a001c497a20 */ /* 0x000fe40000410000 */
[----:B------:R-:W-:Y:S02]  /*1da0*/  FADD.FTZ R192, R192, -R39 ;  /* 0x80000027c0c07221 */ /* 0x000fe40000010000 */
[----:B------:R-:W-:Y:S02]  /*1db0*/  FMUL.FTZ R28, R190, R56 ;  /* 0x00000038be1c7220 */ /* 0x000fe40000410000 */
[----:B------:R-:W-:Y:S02]  /*1dc0*/  @P0 FADD.FTZ R31, R6, R31 ;  /* 0x0000001f061f0221 */ /* 0x000fe40000010000 */
[----:B------:R-:W-:-:S02]  /*1dd0*/  FMUL.FTZ R29, R181, R192 ;  /* 0x000000c0b51d7220 */ /* 0x000fc40000410000 */
[----:B------:R-:W-:Y:S02]  /*1de0*/  FMUL.FTZ R194, R28, c[0x0][0x1e8] ;  /* 0x00007a001cc27a20 */ /* 0x000fe40000410000 */
[----:B------:R-:W-:Y:S02]  /*1df0*/  FMUL.FTZ R28, R31, R56 ;  /* 0x000000381f1c7220 */ /* 0x000fe40000410000 */
[----:B------:R-:W-:Y:S02]  /*1e00*/  @P0 FADD.FTZ R29, R4, R29 ;  /* 0x0000001d041d0221 */ /* 0x000fe40000010000 */
[----:B------:R-:W-:Y:S02]  /*1e10*/  FMUL.FTZ R192, R28, c[0x0][0x1e8] ;  /* 0x00007a001cc07a20 */ /* 0x000fe40000410000 */
[----:B------:R-:W-:Y:S02]  /*1e20*/  @P6 FMUL.FTZ R30, R164, R73 ;  /* 0x00000049a41e6220 */ /* 0x000fe40000410000 */
[----:B------:R-:W-:-:S02]  /*1e30*/  @P4 FMUL.FTZ R32, R165, R194 ;  /* 0x000000c2a5204220 */ /* 0x000fc40000410000 */
[----:B------:R-:W-:Y:S01]  /*1e40*/  FMUL.FTZ R28, R29, R56 ;  /* 0x000000381d1c7220 */ /* 0x000fe20000410000 */
[----:B------:R0:W1:Y:S01]  /*1e50*/  F2F.F16.F32 R33, R30 ;  /* 0x0000001e00217304 */ /* 0x0000620000200800 */
[----:B------:R-:W-:Y:S02]  /*1e60*/  @P5 FMUL.FTZ R36, R87, R192 ;  /* 0x000000c057245220 */ /* 0x000fe40000410000 */
[----:B------:R-:W-:Y:S01]  /*1e70*/  FMUL.FTZ R71, R28, c[0x0][0x1e8] ;  /* 0x00007a001c477a20 */ /* 0x000fe20000410000 */
[----:B------:R-:W-:Y:S02]  /*1e80*/  SEL R28, R29, R24, P2 ;  /* 0x000000181d1c7207 */ /* 0x000fe40001000000 */
[----:B------:R-:W-:Y:S02]  /*1e90*/  SEL R29, R38, R25, P2 ;  /* 0x00000019261d7207 */ /* 0x000fe40001000000 */
[----:B------:R1:W3:Y:S01]  /*1ea0*/  F2F.F16.F32 R35, R32 ;  /* 0x0000002000237304 */ /* 0x0002e20000200800 */
[----:B0-----:R-:W-:Y:S01]  /*1eb0*/  MOV R30, RZ ;  /* 0x000000ff001e7202 */ /* 0x001fe20000000f00 */
[----:B------:R-:W-:-:S06]  /*1ec0*/  @P3 FMUL.FTZ R30, R86, R71 ;  /* 0x00000047561e3220 */ /* 0x000fcc0000410000 */
[----:B------:R-:W0:Y:S01]  /*1ed0*/  F2F.F16.F32 R36, R36 ;  /* 0x0000002400247304 */ /* 0x000e220000200800 */
[----:B-1----:R-:W-:-:S07]  /*1ee0*/  IMAD.WIDE.U32 R32, R33, 0x10000, RZ ;  /* 0x0001000021207825 */ /* 0x002fce00078e00ff */
[----:B------:R1:W4:Y:S01]  /*1ef0*/  F2F.F16.F32 R39, R30 ;  /* 0x0000001e00277304 */ /* 0x0003220000200800 */
[----:B---3--:R-:W-:Y:S01]  /*1f00*/  SHF.L.U32 R35, R35, 0x10, RZ ;  /* 0x0000001023237819 */ /* 0x008fe200000006ff */
[----:B------:R-:W-:-:S03]  /*1f10*/  FFMA.FTZ R74, R74, R66, R59 ;  /* 0x000000424a4a7223 */ /* 0x000fc6000001003b */
[----:B0-----:R-:W-:Y:S01]  /*1f20*/  LOP3.LUT R35, R33, R35, R36, 0xfe, !PT ;  /* 0x0000002321237212 */ /* 0x001fe200078efe24 */
[----:B------:R-:W-:Y:S01]  /*1f30*/  @P1 IMAD.WIDE.U32 R36, R180, R37, c[0x0][0x258] ;  /* 0x00009600b4241625 */ /* 0x000fe200078e0025 */
[----:B-1----:R-:W-:Y:S02]  /*1f40*/  SEL R30, R31, R26, P2 ;  /* 0x0000001a1f1e7207 */ /* 0x002fe40001000000 */
[----:B------:R-:W-:Y:S01]  /*1f50*/  SEL R31, R190, R27, P2 ;  /* 0x0000001bbe1f7207 */ /* 0x000fe20001000000 */
[----:B------:R-:W-:Y:S01]  /*1f60*/  FFMA.FTZ R184, R186, R66, R59 ;  /* 0x00000042bab87223 */ /* 0x000fe2000001003b */
[----:B----4-:R-:W-:Y:S01]  /*1f70*/  LOP3.LUT R34, R32, R39, RZ, 0xfc, !PT ;  /* 0x0000002720227212 */ /* 0x010fe200078efcff */
[-C--:B------:R-:W-:Y:S02]  /*1f80*/  IMAD.WIDE.U32 R38, R180, R49.reuse, c[0x0][0x248] ;  /* 0x00009200b4267625 */ /* 0x080fe400078e0031 */
[----:B------:R-:W-:Y:S02]  /*1f90*/  @P1 STG.E.128 [R36.64], R28 ;  /* 0x0000001c24001986 */ /* 0x000fe4000c101d04 */
[----:B------:R-:W-:-:S02]  /*1fa0*/  IMAD.WIDE.U32 R32, R200, R49, c[0x0][0x170] ;  /* 0x00005c00c8207625 */ /* 0x000fc400078e0031 */
[----:B------:R0:W-:Y:S02]  /*1fb0*/  STG.E.64 [R38.64], R34 ;  /* 0x0000002226007986 */ /* 0x0001e4000c101b04 */
[----:B------:R-:W-:Y:S02]  /*1fc0*/  FADD.FTZ R186, R187, -R74 ;  /* 0x8000004abbba7221 */ /* 0x000fe40000010000 */
[--C-:B------:R-:W-:Y:S01]  /*1fd0*/  FFMA.FTZ R67, R67, R66, R59.reuse ;  /* 0x0000004243437223 */ /* 0x100fe2000001003b */
[----:B------:R-:W3:Y:S01]  /*1fe0*/  LDG.E.64 R32, [R32.64] ;  /* 0x0000000420207981 */ /* 0x000ee2000c1e1b00 */
[----:B------:R-:W-:Y:S01]  /*1ff0*/  FMUL.FTZ R186, R181, R186 ;  /* 0x000000bab5ba7220 */ /* 0x000fe20000410000 */
[----:B------:R-:W-:Y:S01]  /*2000*/  HFMA2.MMA R74, -RZ, RZ, 0, 0 ;  /* 0x00000000ff4a7435 */ /* 0x000fe200000001ff */
[----:B------:R-:W-:Y:S02]  /*2010*/  FFMA.FTZ R65, R65, R66, R59 ;  /* 0x0000004241417223 */ /* 0x000fe4000001003b */
[----:B------:R-:W-:Y:S01]  /*2020*/  FADD.FTZ R198, R198, -R67 ;  /* 0x80000043c6c67221 */ /* 0x000fe20000010000 */
[----:B------:R-:W-:Y:S01]  /*2030*/  MOV R67, RZ ;  /* 0x000000ff00437202 */ /* 0x000fe20000000f00 */
[----:B------:R-:W-:Y:S01]  /*2040*/  @P0 FADD.FTZ R186, R9, R186 ;  /* 0x000000ba09ba0221 */ /* 0x000fe20000010000 */
[----:B0-----:R-:W-:Y:S01]  /*2050*/  HFMA2.MMA R38, -RZ, RZ, 0, 0 ;  /* 0x00000000ff267435 */ /* 0x001fe200000001ff */
[----:B------:R-:W-:Y:S01]  /*2060*/  FADD.FTZ R196, R196, -R65 ;  /* 0x80000041c4c47221 */ /* 0x000fe20000010000 */
[----:B------:R-:W-:Y:S01]  /*2070*/  MOV R65, RZ ;  /* 0x000000ff00417202 */ /* 0x000fe20000000f00 */
[----:B------:R-:W-:Y:S01]  /*2080*/  FADD.FTZ R190, R189, -R184 ;  /* 0x800000b8bdbe7221 */ /* 0x000fe20000010000 */
[----:B------:R-:W-:Y:S01]  /*2090*/  HFMA2.MMA R184, -RZ, RZ, 0, 0 ;  /* 0x00000000ffb87435 */ /* 0x000fe200000001ff */
[C---:B------:R-:W-:Y:S01]  /*20a0*/  FMUL.FTZ R31, R181.reuse, R198 ;  /* 0x000000c6b51f7220 */ /* 0x040fe20000410000 */
[----:B------:R-:W-:Y:S01]  /*20b0*/  @P1 MOV R34, 0x10 ;  /* 0x0000001000221802 */ /* 0x000fe20000000f00 */
[----:B------:R-:W-:-:S02]  /*20c0*/  FMUL.FTZ R190, R181, R190 ;  /* 0x000000beb5be7220 */ /* 0x000fc40000410000 */
[----:B------:R-:W-:Y:S02]  /*20d0*/  @P0 FADD.FTZ R31, R10, R31 ;  /* 0x0000001f0a1f0221 */ /* 0x000fe40000010000 */
[----:B------:R-:W-:Y:S02]  /*20e0*/  @P0 FADD.FTZ R190, R11, R190 ;  /* 0x000000be0bbe0221 */ /* 0x000fe40000010000 */
[----:B------:R-:W-:Y:S01]  /*20f0*/  @P1 IMAD.WIDE.U32 R34, R183, R34, c[0x0][0x258] ;  /* 0x00009600b7221625 */ /* 0x000fe200078e0022 */
[----:B--2---:R-:W-:Y:S02]  /*2100*/  @P3 MOV R28, R2 ;  /* 0x00000002001c3202 */ /* 0x004fe40000000f00 */
[--C-:B------:R-:W-:Y:S02]  /*2110*/  @P6 SHF.R.U64 R2, R2, 0x10, R3.reuse ;  /* 0x0000001002026819 */ /* 0x100fe40000001203 */
[----:B------:R-:W-:Y:S01]  /*2120*/  @P5 MOV R29, R3 ;  /* 0x00000003001d5202 */ /* 0x000fe20000000f00 */
[----:B------:R-:W-:Y:S01]  /*2130*/  @P3 HADD2.F32 R28, -RZ, R28.H0_H0 ;  /* 0x2000001cff1c3230 */ /* 0x000fe20000004100 */
[----:B------:R-:W-:Y:S01]  /*2140*/  @P4 SHF.R.U32.HI R3, RZ, 0x10, R3 ;  /* 0x00000010ff034819 */ /* 0x000fe20000011603 */
[----:B------:R-:W-:-:S02]  /*2150*/  @P6 HADD2.F32 R2, -RZ, R2.H0_H0 ;  /* 0x20000002ff026230 */ /* 0x000fc40000004100 */
[----:B------:R-:W-:Y:S01]  /*2160*/  @P5 HADD2.F32 R29, -RZ, R29.H0_H0 ;  /* 0x2000001dff1d5230 */ /* 0x000fe20000004100 */
[----:B------:R-:W-:Y:S01]  /*2170*/  @P3 FMUL.FTZ R184, R71, R28 ;  /* 0x0000001c47b83220 */ /* 0x000fe20000410000 */
[----:B------:R-:W-:Y:S01]  /*2180*/  @P4 HADD2.F32 R3, -RZ, R3.H0_H0 ;  /* 0x20000003ff034230 */ /* 0x000fe20000004100 */
[----:B------:R-:W-:Y:S01]  /*2190*/  @P6 FMUL.FTZ R65, R73, R2 ;  /* 0x0000000249416220 */ /* 0x000fe20000410000 */
[----:B------:R-:W-:Y:S01]  /*21a0*/  LOP3.LUT P3, RZ, R58, 0xff000000, RZ, 0xc0, !PT ;  /* 0xff0000003aff7812 */ /* 0x000fe2000786c0ff */
[-C--:B------:R-:W-:Y:S01]  /*21b0*/  FMUL.FTZ R2, R186, R56.reuse ;  /* 0x00000038ba027220 */ /* 0x080fe20000410000 */
[----:B------:R-:W-:Y:S01]  /*21c0*/  LEA R36, P6, R200, c[0x0][0x248], 0x3 ;  /* 0x00009200c8247a11 */ /* 0x000fe200078c18ff */
[----:B------:R-:W-:Y:S01]  /*21d0*/  @P5 FMUL.FTZ R74, R192, R29 ;  /* 0x0000001dc04a5220 */ /* 0x000fe20000410000 */
[----:B------:R-:W-:Y:S01]  /*21e0*/  LOP3.LUT P5, RZ, R58, 0xff00, RZ, 0xc0, !PT ;  /* 0x0000ff003aff7812 */ /* 0x000fe200078ac0ff */
[----:B------:R-:W-:Y:S01]  /*21f0*/  FMUL.FTZ R185, R2, c[0x0][0x1e8] ;  /* 0x00007a0002b97a20 */ /* 0x000fe20000410000 */
[----:B------:R-:W-:Y:S01]  /*2200*/  LEA.HI.X R37, R200, c[0x0][0x24c], RZ, 0x3, P6 ;  /* 0x00009300c8257a11 */ /* 0x000fe200030f1cff */
[----:B------:R-:W-:Y:S01]  /*2210*/  FMUL.FTZ R2, R31, R56 ;  /* 0x000000381f027220 */ /* 0x000fe20000410000 */
[----:B------:R-:W-:Y:S01]  /*2220*/  LOP3.LUT P6, RZ, R58, 0xff, RZ, 0xc0, !PT ;  /* 0x000000ff3aff7812 */ /* 0x000fe200078cc0ff */
[----:B------:R-:W-:Y:S01]  /*2230*/  @P4 FMUL.FTZ R67, R194, R3 ;  /* 0x00000003c2434220 */ /* 0x000fe20000410000 */
[----:B------:R-:W-:Y:S01]  /*2240*/  LOP3.LUT P4, RZ, R58, 0xff0000, RZ, 0xc0, !PT ;  /* 0x00ff00003aff7812 */ /* 0x000fe2000788c0ff */
[----:B------:R-:W-:Y:S01]  /*2250*/  FMUL.FTZ R3, R181, R196 ;  /* 0x000000c4b5037220 */ /* 0x000fe20000410000 */
[----:B------:R-:W-:Y:S01]  /*2260*/  CS2R R28, SRZ ;  /* 0x00000000001c7805 */ /* 0x000fe2000001ff00 */
[----:B------:R-:W-:Y:S01]  /*2270*/  FMUL.FTZ R187, R2, c[0x0][0x1e8] ;  /* 0x00007a0002bb7a20 */ /* 0x000fe20000410000 */
[----:B------:R-:W-:Y:S01]  /*2280*/  MOV R58, RZ ;  /* 0x000000ff003a7202 */ /* 0x000fe20000000f00 */
[----:B------:R-:W-:Y:S01]  /*2290*/  FMUL.FTZ R2, R190, R56 ;  /* 0x00000038be027220 */ /* 0x000fe20000410000 */
[----:B------:R-:W-:Y:S01]  /*22a0*/  IADD3 R194, R180, 0x100, RZ ;  /* 0x00000100b4c27810 */ /* 0x000fe20007ffe0ff */
[----:B------:R-:W-:-:S02]  /*22b0*/  @P0 FADD.FTZ R3, R8, R3 ;  /* 0x0000000308030221 */ /* 0x000fc40000010000 */
[----:B------:R-:W-:Y:S02]  /*22c0*/  FMUL.FTZ R192, R2, c[0x0][0x1e8] ;  /* 0x00007a0002c07a20 */ /* 0x000fe40000410000 */
[----:B------:R-:W-:Y:S02]  /*22d0*/  FMUL.FTZ R2, R3, R56 ;  /* 0x0000003803027220 */ /* 0x000fe40000410000 */
[----:B------:R-:W-:Y:S02]  /*22e0*/  @P3 FMUL.FTZ R38, R167, R192 ;  /* 0x000000c0a7263220 */ /* 0x000fe40000410000 */
[----:B------:R-:W-:Y:S02]  /*22f0*/  @P5 FMUL.FTZ R28, R166, R185 ;  /* 0x000000b9a61c5220 */ /* 0x000fe40000410000 */
[----:B------:R-:W-:Y:S02]  /*2300*/  FMUL.FTZ R71, R2, c[0x0][0x1e8] ;  /* 0x00007a0002477a20 */ /* 0x000fe40000410000 */
[----:B------:R0:W1:Y:S01]  /*2310*/  F2F.F16.F32 R30, R28 ;  /* 0x0000001c001e7304 */ /* 0x0000620000200800 */
[----:B------:R-:W-:-:S02]  /*2320*/  @P4 FMUL.FTZ R29, R89, R187 ;  /* 0x000000bb591d4220 */ /* 0x000fc40000410000 */
[----:B------:R-:W-:-:S05]  /*2330*/  @P6 FMUL.FTZ R58, R88, R71 ;  /* 0x00000047583a6220 */ /* 0x000fca0000410000 */
[----:B------:R-:W2:Y:S01]  /*2340*/  F2F.F16.F32 R38, R38 ;  /* 0x0000002600267304 */ /* 0x000ea20000200800 */
[----:B0-----:R-:W-:-:S07]  /*2350*/  SEL R28, R3, R24, P2 ;  /* 0x00000018031c7207 */ /* 0x001fce0001000000 */
[----:B------:R0:W4:Y:S01]  /*2360*/  F2F.F16.F32 R189, R29 ;  /* 0x0000001d00bd7304 */ /* 0x0001220000200800 */
[----:B-1----:R-:W-:Y:S01]  /*2370*/  IMAD.WIDE.U32 R2, R30, 0x10000, RZ ;  /* 0x000100001e027825 */ /* 0x002fe200078e00ff */
[----:B------:R-:W-:Y:S02]  /*2380*/  SEL R30, R31, R26, P2 ;  /* 0x0000001a1f1e7207 */ /* 0x000fe40001000000 */
[----:B------:R-:W-:-:S04]  /*2390*/  SEL R31, R190, R27, P2 ;  /* 0x0000001bbe1f7207 */ /* 0x000fc80001000000 */
[----:B------:R-:W1:Y:S01]  /*23a0*/  F2F.F16.F32 R73, R58 ;  /* 0x0000003a00497304 */ /* 0x000e620000200800 */
[----:B--2---:R-:W-:Y:S02]  /*23b0*/  SHF.L.U32 R39, R38, 0x10, RZ ;  /* 0x0000001026277819 */ /* 0x004fe400000006ff */
[----:B0-----:R-:W-:Y:S02]  /*23c0*/  SEL R29, R186, R25, P2 ;  /* 0x00000019ba1d7207 */ /* 0x001fe40001000000 */
[----:B----4-:R-:W-:-:S03]  /*23d0*/  LOP3.LUT R39, R3, R39, R189, 0xfe, !PT ;  /* 0x0000002703277212 */ /* 0x010fc600078efebd */
[----:B------:R-:W-:Y:S01]  /*23e0*/  @P1 STG.E.128 [R34.64], R28 ;  /* 0x0000001c22001986 */ /* 0x000fe2000c101d04 */
        /* <DEDUP_REMOVED lines=10> */
[----:B------:R-:W-:Y:S01]  /*2490*/  FMUL.FTZ R70, R181, R70 ;  /* 0x00000046b5467220 */ /* 0x000fe20000410000 */
[----:B0-----:R-:W-:Y:S01]  /*24a0*/  HFMA2.MMA R39, -RZ, RZ, 0, 0 ;  /* 0x00000000ff277435 */ /* 0x001fe200000001ff */
[----:B------:R-:W-:Y:S01]  /*24b0*/  FADD.FTZ R188, R188, -R63 ;  /* 0x8000003fbcbc7221 */ /* 0x000fe20000010000 */
[----:B------:R-:W-:Y:S01]  /*24c0*/  MOV R63, RZ ;  /* 0x000000ff003f7202 */ /* 0x000fe20000000f00 */
[----:B------:R-:W-:Y:S01]  /*24d0*/  FFMA.FTZ R61, R61, R66, R59 ;  /* 0x000000423d3d7223 */ /* 0x000fe2000001003b */
[----:B------:R-:W-:Y:S01]  /*24e0*/  MOV R36, RZ ;  /* 0x000000ff00247202 */ /* 0x000fe20000000f00 */
[----:B------:R-:W-:Y:S01]  /*24f0*/  @P0 FADD.FTZ R70, R13, R70 ;  /* 0x000000460d460221 */ /* 0x000fe20000010000 */
[----:B------:R-:W-:Y:S01]  /*2500*/  MOV R38, RZ ;  /* 0x000000ff00267202 */ /* 0x000fe20000000f00 */
[----:B------:R-:W-:Y:S01]  /*2510*/  FADD.FTZ R186, R75, -R58 ;  /* 0x8000003a4bba7221 */ /* 0x000fe20000010000 */
[----:B------:R-:W-:Y:S01]  /*2520*/  HFMA2.MMA R58, -RZ, RZ, 0, 0 ;  /* 0x00000000ff3a7435 */ /* 0x000fe200000001ff */
[----:B------:R-:W-:Y:S01]  /*2530*/  FADD.FTZ R72, R72, -R61 ;  /* 0x8000003d48487221 */ /* 0x000fe20000010000 */
[----:B------:R-:W-:Y:S01]  /*2540*/  MOV R61, RZ ;  /* 0x000000ff003d7202 */ /* 0x000fe20000000f00 */
[----:B------:R-:W-:-:S04]  /*2550*/  FMUL.FTZ R186, R181, R186 ;  /* 0x000000bab5ba7220 */ /* 0x000fc80000410000 */
[----:B------:R-:W-:Y:S01]  /*2560*/  @P0 FADD.FTZ R186, R15, R186 ;  /* 0x000000ba0fba0221 */ /* 0x000fe20000010000 */
[--C-:B---3--:R-:W-:Y:S02]  /*2570*/  @P3 SHF.R.U32.HI R31, RZ, 0x10, R33.reuse ;  /* 0x00000010ff1f3819 */ /* 0x108fe40000011621 */
[----:B------:R-:W-:Y:S02]  /*2580*/  @P6 MOV R28, R32 ;  /* 0x00000020001c6202 */ /* 0x000fe40000000f00 */
[----:B------:R-:W-:Y:S01]  /*2590*/  @P5 SHF.R.U64 R29, R32, 0x10, R33 ;  /* 0x00000010201d5819 */ /* 0x000fe20000001221 */
[----:B------:R-:W-:Y:S01]  /*25a0*/  @P3 HADD2.F32 R31, -RZ, R31.H0_H0 ;  /* 0x2000001fff1f3230 */ /* 0x000fe20000004100 */
[----:B------:R-:W-:Y:S01]  /*25b0*/  @P4 MOV R30, R33 ;  /* 0x00000021001e4202 */ /* 0x000fe20000000f00 */
[----:B------:R-:W-:Y:S01]  /*25c0*/  @P6 HADD2.F32 R28, -RZ, R28.H0_H0 ;  /* 0x2000001cff1c6230 */ /* 0x000fe20000004100 */
[----:B------:R-:W-:Y:S01]  /*25d0*/  @P1 MOV R33, 0x10 ;  /* 0x0000001000211802 */ /* 0x000fe20000000f00 */
[----:B------:R-:W-:Y:S01]  /*25e0*/  @P5 HADD2.F32 R29, -RZ, R29.H0_H0 ;  /* 0x2000001dff1d5230 */ /* 0x000fe20000004100 */
[----:B------:R-:W-:Y:S01]  /*25f0*/  @P3 FMUL.FTZ R63, R192, R31 ;  /* 0x0000001fc03f3220 */ /* 0x000fe20000410000 */
[----:B------:R-:W-:Y:S01]  /*2600*/  @P4 HADD2.F32 R30, -RZ, R30.H0_H0 ;  /* 0x2000001eff1e4230 */ /* 0x000fe20000004100 */
[----:B------:R-:W-:Y:S01]  /*2610*/  FMUL.FTZ R31, R181, R188 ;  /* 0x000000bcb51f7220 */ /* 0x000fe20000410000 */
[----:B------:R-:W-:Y:S01]  /*2620*/  LOP3.LUT P3, RZ, R60, 0xff000000, RZ, 0xc0, !PT ;  /* 0xff0000003cff7812 */ /* 0x000fe2000786c0ff */
[----:B------:R-:W-:Y:S01]  /*2630*/  @P6 FMUL.FTZ R68, R71, R28 ;  /* 0x0000001c47446220 */ /* 0x000fe20000410000 */
[----:B------:R-:W-:Y:S01]  /*2640*/  LEA R34, P6, R194, c[0x0][0x248], 0x3 ;  /* 0x00009200c2227a11 */ /* 0x000fe200078c18ff */
[----:B------:R-:W-:-:S02]  /*2650*/  FMUL.FTZ R28, R70, R56 ;  /* 0x00000038461c7220 */ /* 0x000fc40000410000 */
[----:B------:R-:W-:Y:S01]  /*2660*/  @P5 FMUL.FTZ R61, R185, R29 ;  /* 0x0000001db93d5220 */ /* 0x000fe20000410000 */
[----:B------:R-:W-:Y:S01]  /*2670*/  LOP3.LUT P5, RZ, R60, 0xff00, RZ, 0xc0, !PT ;  /* 0x0000ff003cff7812 */ /* 0x000fe200078ac0ff */
[----:B------:R-:W-:Y:S01]  /*2680*/  @P0 FADD.FTZ R31, R14, R31 ;  /* 0x0000001f0e1f0221 */ /* 0x000fe20000010000 */
[----:B------:R-:W-:Y:S01]  /*2690*/  LEA.HI.X R35, R194, c[0x0][0x24c], RZ, 0x3, P6 ;  /* 0x00009300c2237a11 */ /* 0x000fe200030f1cff */
[----:B------:R-:W-:Y:S01]  /*26a0*/  FMUL.FTZ R75, R28, c[0x0][0x1e8] ;  /* 0x00007a001c4b7a20 */ /* 0x000fe20000410000 */
[----:B------:R-:W-:Y:S01]  /*26b0*/  LOP3.LUT P6, RZ, R60, 0xff, RZ, 0xc0, !PT ;  /* 0x000000ff3cff7812 */ /* 0x000fe200078cc0ff */
[----:B------:R-:W-:Y:S02]  /*26c0*/  FMUL.FTZ R28, R31, R56 ;  /* 0x000000381f1c7220 */ /* 0x000fe40000410000 */
[----:B------:R-:W-:Y:S01]  /*26d0*/  @P4 FMUL.FTZ R58, R187, R30 ;  /* 0x0000001ebb3a4220 */ /* 0x000fe20000410000 */
[----:B------:R-:W-:Y:S01]  /*26e0*/  HFMA2.MMA R30, -RZ, RZ, 0, 0 ;  /* 0x00000000ff1e7435 */ /* 0x000fe200000001ff */
[----:B------:R-:W-:Y:S01]  /*26f0*/  FMUL.FTZ R188, R28, c[0x0][0x1e8] ;  /* 0x00007a001cbc7a20 */ /* 0x000fe20000410000 */
[----:B------:R-:W-:Y:S01]  /*2700*/  LOP3.LUT P4, RZ, R60, 0xff0000, RZ, 0xc0, !PT ;  /* 0x00ff00003cff7812 */ /* 0x000fe2000788c0ff */
[----:B------:R-:W-:-:S02]  /*2710*/  FMUL.FTZ R29, R181, R72 ;  /* 0x00000048b51d7220 */ /* 0x000fc40000410000 */
[-C--:B------:R-:W-:Y:S02]  /*2720*/  FMUL.FTZ R28, R186, R56.reuse ;  /* 0x00000038ba1c7220 */ /* 0x080fe40000410000 */
[----:B------:R-:W-:Y:S02]  /*2730*/  @P0 FADD.FTZ R29, R12, R29 ;  /* 0x0000001d0c1d0221 */ /* 0x000fe40000010000 */
[----:B------:R-:W-:Y:S02]  /*2740*/  FMUL.FTZ R72, R28, c[0x0][0x1e8] ;  /* 0x00007a001c487a20 */ /* 0x000fe40000410000 */
[----:B------:R-:W-:Y:S02]  /*2750*/  @P5 FMUL.FTZ R30, R168, R75 ;  /* 0x0000004ba81e5220 */ /* 0x000fe40000410000 */
[----:B------:R-:W-:Y:S02]  /*2760*/  FMUL.FTZ R28, R29, R56 ;  /* 0x000000381d1c7220 */ /* 0x000fe40000410000 */
[----:B------:R-:W-:-:S02]  /*2770*/  @P3 FMUL.FTZ R39, R169, R72 ;  /* 0x00000048a9273220 */ /* 0x000fc40000410000 */
[----:B------:R-:W0:Y:S01]  /*2780*/  F2F.F16.F32 R30, R30 ;  /* 0x0000001e001e7304 */ /* 0x000e220000200800 */
[----:B------:R-:W-:Y:S01]  /*2790*/  FMUL.FTZ R71, R28, c[0x0][0x1e8] ;  /* 0x00007a001c477a20 */ /* 0x000fe20000410000 */
[----:B------:R-:W-:Y:S01]  /*27a0*/  SEL R28, R29, R24, P2 ;  /* 0x000000181d1c7207 */ /* 0x000fe20001000000 */
[----:B------:R-:W-:Y:S01]  /*27b0*/  @P4 FMUL.FTZ R36, R91, R188 ;  /* 0x000000bc5b244220 */ /* 0x000fe20000410000 */
[----:B------:R-:W-:Y:S01]  /*27c0*/  SEL R29, R70, R25, P2 ;  /* 0x00000019461d7207 */ /* 0x000fe20001000000 */
[----:B------:R-:W-:Y:S02]  /*27d0*/  @P6 FMUL.FTZ R38, R90, R71 ;  /* 0x000000475a266220 */ /* 0x000fe40000410000 */
[----:B------:R-:W-:Y:S01]  /*27e0*/  @P1 IMAD.WIDE.U32 R32, R182, R33, c[0x0][0x258] ;  /* 0x00009600b6201625 */ /* 0x000fe200078e0021 */
[----:B------:R-:W1:Y:S08]  /*27f0*/  F2F.F16.F32 R39, R39 ;  /* 0x0000002700277304 */ /* 0x000e700000200800 */
[----:B------:R0:W3:Y:S08]  /*2800*/  F2F.F16.F32 R60, R36 ;  /* 0x00000024003c7304 */ /* 0x0000f00000200800 */
[----:B------:R4:W4:Y:S01]  /*2810*/  F2F.F16.F32 R73, R38 ;  /* 0x0000002600497304 */ /* 0x0009220000200800 */
[----:B0-----:R-:W-:Y:S01]  /*2820*/  IMAD.WIDE.U32 R36, R30, 0x10000, RZ ;  /* 0x000100001e247825 */ /* 0x001fe200078e00ff */
[----:B------:R-:W-:-:S02]  /*2830*/  SEL R30, R31, R26, P2 ;  /* 0x0000001a1f1e7207 */ /* 0x000fc40001000000 */
[----:B------:R-:W-:Y:S01]  /*2840*/  SEL R31, R186, R27, P2 ;  /* 0x0000001bba1f7207 */ /* 0x000fe20001000000 */
[-CC-:B------:R-:W-:Y:S01]  /*2850*/  FFMA.FTZ R50, R50, R66.reuse, R59.reuse ;  /* 0x0000004232327223 */ /* 0x180fe2000001003b */
[----:B-1----:R-:W-:Y:S01]  /*2860*/  SHF.L.U32 R69, R39, 0x10, RZ ;  /* 0x0000001027457819 */ /* 0x002fe200000006ff */
[----:B------:R-:W-:Y:S02]  /*2870*/  FFMA.FTZ R53, R53, R66, R59 ;  /* 0x0000004235357223 */ /* 0x000fe4000001003b */
[----:B------:R0:W-:Y:S01]  /*2880*/  @P1 STG.E.128 [R32.64], R28 ;  /* 0x0000001c20001986 */ /* 0x0001e2000c101d04 */
[----:B---3--:R-:W-:Y:S01]  /*2890*/  LOP3.LUT R37, R37, R69, R60, 0xfe, !PT ;  /* 0x0000004525257212 */ /* 0x008fe200078efe3c */
[----:B------:R-:W-:Y:S02]  /*28a0*/  FADD.FTZ R60, R57, -R50 ;  /* 0x80000032393c7221 */ /* 0x000fe40000010000 */
[----:B----4-:R-:W-:Y:S01]  /*28b0*/  IMAD.WIDE.U32 R38, R190, R49, c[0x0][0x170] ;  /* 0x00005c00be267625 */ /* 0x010fe200078e0031 */
[----:B------:R-:W-:-:S03]  /*28c0*/  LOP3.LUT R36, R36, R73, RZ, 0xfc, !PT ;  /* 0x0000004924247212 */ /* 0x000fc600078efcff */
[----:B------:R-:W-:Y:S02]  /*28d0*/  FFMA.FTZ R51, R51, R66, R59 ;  /* 0x0000004233337223 */ /* 0x000fe4000001003b */
[----:B------:R-:W-:Y:S02]  /*28e0*/  FADD.FTZ R52, R52, -R53 ;  /* 0x8000003534347221 */ /* 0x000fe40000010000 */
[----:B------:R-:W-:Y:S01]  /*28f0*/  FMUL.FTZ R60, R181, R60 ;  /* 0x0000003cb53c7220 */ /* 0x000fe20000410000 */
[----:B------:R1:W-:Y:S01]  /*2900*/  STG.E.64 [R34.64], R36 ;  /* 0x0000002422007986 */ /* 0x0003e2000c101b04 */
[----:B------:R-:W-:Y:S02]  /*2910*/  FFMA.FTZ R48, R48, R66, R59 ;  /* 0x0000004230307223 */ /* 0x000fe4000001003b */
[----:B------:R-:W-:Y:S01]  /*2920*/  FADD.FTZ R54, R54, -R51 ;  /* 0x8000003336367221 */ /* 0x000fe20000010000 */
[----:B------:R-:W3:Y:S01]  /*2930*/  LDG.E.64 R38, [R38.64] ;  /* 0x0000000426267981 */ /* 0x000ee2000c1e1b00 */
[----:B------:R-:W-:Y:S01]  /*2940*/  @P0 FADD.FTZ R60, R17, R60 ;  /* 0x0000003c113c0221 */ /* 0x000fe20000010000 */
[----:B------:R-:W-:Y:S01]  /*2950*/  CS2R R50, SRZ ;  /* 0x0000000000327805 */ /* 0x000fe2000001ff00 */
[----:B0-----:R-:W-:Y:S01]  /*2960*/  FMUL.FTZ R31, R181, R52 ;  /* 0x00000034b51f7220 */ /* 0x001fe20000410000 */
[----:B------:R-:W-:Y:S01]  /*2970*/  MOV R53, RZ ;  /* 0x000000ff00357202 */ /* 0x000fe20000000f00 */
[----:B------:R-:W-:Y:S01]  /*2980*/  FADD.FTZ R70, R55, -R48 ;  /* 0x8000003037467221 */ /* 0x000fe20000010000 */
[----:B------:R-:W-:Y:S01]  /*2990*/  HFMA2.MMA R48, -RZ, RZ, 0, 0 ;  /* 0x00000000ff307435 */ /* 0x000fe200000001ff */
[----:B------:R-:W-:Y:S01]  /*29a0*/  @P0 FADD.FTZ R31, R18, R31 ;  /* 0x0000001f121f0221 */ /* 0x000fe20000010000 */
[----:B------:R-:W-:Y:S01]  /*29b0*/  HFMA2.MMA R30, -RZ, RZ, 0, 0 ;  /* 0x00000000ff1e7435 */ /* 0x000fe200000001ff */
[----:B------:R-:W-:Y:S01]  /*29c0*/  FMUL.FTZ R70, R181, R70 ;  /* 0x00000046b5467220 */ /* 0x000fe20000410000 */
[----:B-1----:R-:W-:Y:S01]  /*29d0*/  HFMA2.MMA R37, -RZ, RZ, 0, 0 ;  /* 0x00000000ff257435 */ /* 0x002fe200000001ff */
[----:B------:R-:W-:-:S02]  /*29e0*/  MOV R34, RZ ;  /* 0x000000ff00227202 */ /* 0x000fc40000000f00 */
[----:B------:R-:W-:Y:S01]  /*29f0*/  @P0 FADD.FTZ R70, R19, R70 ;  /* 0x0000004613460221 */ /* 0x000fe20000010000 */
[----:B------:R-:W-:Y:S02]  /*2a00*/  MOV R36, RZ ;  /* 0x000000ff00247202 */ /* 0x000fe40000000f00 */
[----:B------:R-:W-:Y:S02]  /*2a10*/  @P1 MOV R32, 0x10 ;  /* 0x0000001000201802 */ /* 0x000fe40000000f00 */
[----:B------:R-:W-:-:S03]  /*2a20*/  IADD3 R180, R180, 0x200, RZ ;  /* 0x00000200b4b47810 */ /* 0x000fc60007ffe0ff */
[----:B------:R-:W-:Y:S01]  /*2a30*/  @P1 IMAD.WIDE.U32 R32, R179, R32, c[0x0][0x258] ;  /* 0x00009600b3201625 */ /* 0x000fe200078e0020 */
        /* <DEDUP_REMOVED lines=10> */
[----:B------:R-:W-:Y:S01]  /*2ae0*/  LOP3.LUT P6, RZ, R62, 0xff000000, RZ, 0xc0, !PT ;  /* 0xff0000003eff7812 */ /* 0x000fe200078cc0ff */
[----:B------:R-:W-:-:S02]  /*2af0*/  FMUL.FTZ R2, R60, R56 ;  /* 0x000000383c027220 */ /* 0x000fc40000410000 */
[----:B------:R-:W-:Y:S01]  /*2b00*/  @P3 FMUL.FTZ R53, R72, R3 ;  /* 0x0000000348353220 */ /* 0x000fe20000410000 */
[----:B------:R-:W-:Y:S01]  /*2b10*/  LOP3.LUT P3, RZ, R62, 0xff00, RZ, 0xc0, !PT ;  /* 0x0000ff003eff7812 */ /* 0x000fe2000786c0ff */
[----:B------:R-:W-:Y:S01]  /*2b20*/  FMUL.FTZ R69, R2, c[0x0][0x1e8] ;  /* 0x00007a0002457a20 */ /* 0x000fe20000410000 */
[----:B------:R-:W-:Y:S01]  /*2b30*/  LEA R2, P5, R190, c[0x0][0x248], 0x3 ;  /* 0x00009200be027a11 */ /* 0x000fe200078a18ff */
[----:B------:R-:W-:Y:S02]  /*2b40*/  FMUL.FTZ R28, R31, R56 ;  /* 0x000000381f1c7220 */ /* 0x000fe40000410000 */
[----:B------:R-:W-:Y:S01]  /*2b50*/  @P4 FMUL.FTZ R48, R188, R29 ;  /* 0x0000001dbc304220 */ /* 0x000fe20000410000 */
[----:B------:R-:W-:Y:S01]  /*2b60*/  LEA.HI.X R3, R190, c[0x0][0x24c], RZ, 0x3, P5 ;  /* 0x00009300be037a11 */ /* 0x000fe200028f1cff */
[----:B------:R-:W-:Y:S01]  /*2b70*/  FMUL.FTZ R29, R181, R54 ;  /* 0x00000036b51d7220 */ /* 0x000fe20000410000 */
[----:B------:R-:W-:Y:S01]  /*2b80*/  LOP3.LUT P4, RZ, R62, 0xff0000, RZ, 0xc0, !PT ;  /* 0x00ff00003eff7812 */ /* 0x000fe2000788c0ff */
        /* <DEDUP_REMOVED lines=10> */
[----:B------:R-:W0:Y:S01]  /*2c30*/  F2F.F16.F32 R30, R30 ;  /* 0x0000001e001e7304 */ /* 0x000e220000200800 */
[----:B------:R-:W-:Y:S01]  /*2c40*/  @P4 FMUL.FTZ R34, R93, R72 ;  /* 0x000000485d224220 */ /* 0x000fe20000410000 */
[----:B------:R-:W-:Y:S01]  /*2c50*/  SEL R29, R60, R25, P2 ;  /* 0x000000193c1d7207 */ /* 0x000fe20001000000 */
[----:B------:R-:W-:-:S05]  /*2c60*/  @P5 FMUL.FTZ R36, R92, R54 ;  /* 0x000000365c245220 */ /* 0x000fca0000410000 */
[----:B------:R-:W1:Y:S08]  /*2c70*/  F2F.F16.F32 R37, R37 ;  /* 0x0000002500257304 */ /* 0x000e700000200800 */
[----:B------:R0:W2:Y:S08]  /*2c80*/  F2F.F16.F32 R52, R34 ;  /* 0x0000002200347304 */ /* 0x0000b00000200800 */
[----:B------:R4:W4:Y:S01]  /*2c90*/  F2F.F16.F32 R57, R36 ;  /* 0x0000002400397304 */ /* 0x0009220000200800 */
        /* <DEDUP_REMOVED lines=11> */
[----:B------:R-:W-:Y:S01]  /*2d50*/  HFMA2.MMA R40, -RZ, RZ, 0, 0 ;  /* 0x00000000ff287435 */ /* 0x000fe200000001ff */
[-CC-:B------:R-:W-:Y:S01]  /*2d60*/  FFMA.FTZ R43, R43, R66.reuse, R59.reuse ;  /* 0x000000422b2b7223 */ /* 0x180fe2000001003b */
[----:B0-----:R-:W-:Y:S01]  /*2d70*/  CS2R R28, SRZ ;  /* 0x00000000001c7805 */ /* 0x001fe2000001ff00 */
[----:B------:R-:W-:Y:S01]  /*2d80*/  FADD.FTZ R52, R45, -R52 ;  /* 0x800000342d347221 */ /* 0x000fe20000010000 */
[----:B------:R-:W-:Y:S01]  /*2d90*/  MOV R32, RZ ;  /* 0x000000ff00207202 */ /* 0x000fe20000000f00 */
[----:B------:R-:W-:Y:S01]  /*2da0*/  FFMA.FTZ R49, R41, R66, R59 ;  /* 0x0000004229317223 */ /* 0x000fe2000001003b */
[----:B------:R-:W-:Y:S01]  /*2db0*/  HFMA2.MMA R31, -RZ, RZ, 0, 0 ;  /* 0x00000000ff1f7435 */ /* 0x000fe200000001ff */
[----:B------:R-:W-:Y:S01]  /*2dc0*/  FMUL.FTZ R52, R181, R52 ;  /* 0x00000034b5347220 */ /* 0x000fe20000410000 */
[----:B-1----:R-:W-:Y:S01]  /*2dd0*/  MOV R34, RZ ;  /* 0x000000ff00227202 */ /* 0x002fe20000000f00 */
[----:B------:R-:W-:Y:S01]  /*2de0*/  FADD.FTZ R46, R46, -R43 ;  /* 0x8000002b2e2e7221 */ /* 0x000fe20000010000 */
[----:B------:R-:W-:Y:S01]  /*2df0*/  @P1 MOV R179, 0x10 ;  /* 0x0000001000b31802 */ /* 0x000fe20000000f00 */
[----:B------:R-:W-:Y:S01]  /*2e00*/  FFMA.FTZ R42, R42, R66, R59 ;  /* 0x000000422a2a7223 */ /* 0x000fe2000001003b */
[----:B------:R-:W-:Y:S01]  /*2e10*/  IADD3 R98, R98, c[0x0][0x160], RZ ;  /* 0x0000580062627a10 */ /* 0x000fe20007ffe0ff */
[----:B------:R-:W-:-:S02]  /*2e20*/  @P0 FADD.FTZ R52, R21, R52 ;  /* 0x0000003415340221 */ /* 0x000fc40000010000 */
[----:B------:R-:W-:Y:S02]  /*2e30*/  FMUL.FTZ R35, R181, R46 ;  /* 0x0000002eb5237220 */ /* 0x000fe40000410000 */
[----:B------:R-:W-:Y:S01]  /*2e40*/  FADD.FTZ R42, R47, -R42 ;  /* 0x8000002a2f2a7221 */ /* 0x000fe20000010000 */
[----:B------:R-:W-:Y:S01]  /*2e50*/  SEL R25, R52, R25, P2 ;  /* 0x0000001934197207 */ /* 0x000fe20001000000 */
[----:B------:R-:W-:Y:S02]  /*2e60*/  FADD.FTZ R44, R44, -R49 ;  /* 0x800000312c2c7221 */ /* 0x000fe40000010000 */
[----:B------:R-:W-:Y:S02]  /*2e70*/  @P0 FADD.FTZ R35, R22, R35 ;  /* 0x0000002316230221 */ /* 0x000fe40000010000 */
[C---:B------:R-:W-:Y:S02]  /*2e80*/  FMUL.FTZ R42, R181.reuse, R42 ;  /* 0x0000002ab52a7220 */ /* 0x040fe40000410000 */
[----:B------:R-:W-:Y:S01]  /*2e90*/  FMUL.FTZ R33, R181, R44 ;  /* 0x0000002cb5217220 */ /* 0x000fe20000410000 */
[----:B------:R-:W-:Y:S01]  /*2ea0*/  SEL R26, R35, R26, P2 ;  /* 0x0000001a231a7207 */ /* 0x000fe20001000000 */
[----:B------:R-:W-:-:S02]  /*2eb0*/  @P0 FADD.FTZ R42, R23, R42 ;  /* 0x0000002a172a0221 */ /* 0x000fc40000010000 */
[----:B------:R-:W-:Y:S01]  /*2ec0*/  @P0 FADD.FTZ R33, R20, R33 ;  /* 0x0000002114210221 */ /* 0x000fe20000010000 */
[----:B------:R-:W-:Y:S01]  /*2ed0*/  LOP3.LUT P0, RZ, R64, 0xff, RZ, 0xc0, !PT ;  /* 0x000000ff40ff7812 */ /* 0x000fe2000780c0ff */
[----:B------:R-:W-:Y:S01]  /*2ee0*/  @P1 IMAD.WIDE.U32 R178, R178, R179, c[0x0][0x258] ;  /* 0x00009600b2b21625 */ /* 0x000fe200078e00b3 */
[----:B------:R-:W-:Y:S02]  /*2ef0*/  SEL R27, R42, R27, P2 ;  /* 0x0000001b2a1b7207 */ /* 0x000fe40001000000 */
[----:B------:R-:W-:Y:S01]  /*2f00*/  SEL R24, R33, R24, P2 ;  /* 0x0000001821187207 */ /* 0x000fe20001000000 */
[----:B------:R-:W-:Y:S02]  /*2f10*/  FADD.FTZ R177, R184, R177 ;  /* 0x000000b1b8b17221 */ /* 0x000fe40000010000 */
[----:B------:R-:W-:Y:S02]  /*2f20*/  FADD.FTZ R112, R65, R112 ;  /* 0x0000007041707221 */ /* 0x000fe40000010000 */
[----:B------:R0:W-:Y:S01]  /*2f30*/  @P1 STG.E.128 [R178.64], R24 ;  /* 0x00000018b2001986 */ /* 0x0001e2000c101d04 */
        /* <DEDUP_REMOVED lines=9> */
[----:B------:R-:W-:Y:S01]  /*2fd0*/  FADD.FTZ R102, R53, R102 ;  /* 0x0000006635667221 */ /* 0x000fe20000010000 */
[--C-:B---3--:R-:W-:Y:S02]  /*2fe0*/  @P3 SHF.R.U64 R2, R38, 0x10, R39.reuse ;  /* 0x0000001026023819 */ /* 0x108fe40000001227 */
[----:B------:R-:W-:Y:S01]  /*2ff0*/  @P5 MOV R41, R38 ;  /* 0x0000002600295202 */ /* 0x000fe20000000f00 */
[----:B------:R-:W-:Y:S01]  /*3000*/  HFMA2.MMA R38, -RZ, RZ, 0, 0 ;  /* 0x00000000ff267435 */ /* 0x000fe200000001ff */
[----:B------:R-:W-:Y:S01]  /*3010*/  @P4 MOV R3, R39 ;  /* 0x0000002700034202 */ /* 0x000fe20000000f00 */
[----:B------:R-:W-:Y:S01]  /*3020*/  @P3 HADD2.F32 R2, -RZ, R2.H0_H0 ;  /* 0x20000002ff023230 */ /* 0x000fe20000004100 */
[----:B------:R-:W-:Y:S01]  /*3030*/  @P6 SHF.R.U32.HI R30, RZ, 0x10, R39 ;  /* 0x00000010ff1e6819 */ /* 0x000fe20000011627 */
[----:B------:R-:W-:-:S02]  /*3040*/  @P5 HADD2.F32 R41, -RZ, R41.H0_H0 ;  /* 0x20000029ff295230 */ /* 0x000fc40000004100 */
[----:B------:R-:W-:Y:S01]  /*3050*/  @P4 HADD2.F32 R3, -RZ, R3.H0_H0 ;  /* 0x20000003ff034230 */ /* 0x000fe20000004100 */
[----:B------:R-:W-:Y:S01]  /*3060*/  @P3 FMUL.FTZ R28, R69, R2 ;  /* 0x00000002451c3220 */ /* 0x000fe20000410000 */
[----:B------:R-:W-:Y:S01]  /*3070*/  LOP3.LUT P3, RZ, R64, 0xff000000, RZ, 0xc0, !PT ;  /* 0xff00000040ff7812 */ /* 0x000fe2000786c0ff */
[-C--:B------:R-:W-:Y:S01]  /*3080*/  FMUL.FTZ R2, R52, R56.reuse ;  /* 0x0000003834027220 */ /* 0x080fe20000410000 */
[----:B------:R-:W-:Y:S01]  /*3090*/  @P6 HADD2.F32 R30, -RZ, R30.H0_H0 ;  /* 0x2000001eff1e6230 */ /* 0x000fe20000004100 */
[----:B------:R-:W-:Y:S01]  /*30a0*/  @P5 FMUL.FTZ R40, R54, R41 ;  /* 0x0000002936285220 */ /* 0x000fe20000410000 */
[----:B------:R-:W-:Y:S01]  /*30b0*/  LOP3.LUT P5, RZ, R64, 0xff00, RZ, 0xc0, !PT ;  /* 0x0000ff0040ff7812 */ /* 0x000fe200078ac0ff */
[----:B------:R-:W-:Y:S02]  /*30c0*/  FMUL.FTZ R44, R2, c[0x0][0x1e8] ;  /* 0x00007a00022c7a20 */ /* 0x000fe40000410000 */
[-C--:B------:R-:W-:Y:S02]  /*30d0*/  FMUL.FTZ R2, R35, R56.reuse ;  /* 0x0000003823027220 */ /* 0x080fe40000410000 */
[----:B------:R-:W-:Y:S01]  /*30e0*/  @P4 FMUL.FTZ R29, R72, R3 ;  /* 0x00000003481d4220 */ /* 0x000fe20000410000 */
[----:B------:R-:W-:Y:S01]  /*30f0*/  LOP3.LUT P4, RZ, R64, 0xff0000, RZ, 0xc0, !PT ;  /* 0x00ff000040ff7812 */ /* 0x000fe2000788c0ff */
[----:B------:R-:W-:Y:S01]  /*3100*/  FMUL.FTZ R46, R2, c[0x0][0x1e8] ;  /* 0x00007a00022e7a20 */ /* 0x000fe20000410000 */
[----:B------:R-:W-:Y:S01]  /*3110*/  HFMA2.MMA R3, -RZ, RZ, 0, 0 ;  /* 0x00000000ff037435 */ /* 0x000fe200000001ff */
[----:B------:R-:W-:-:S02]  /*3120*/  FMUL.FTZ R2, R42, R56 ;  /* 0x000000382a027220 */ /* 0x000fc40000410000 */
[----:B------:R-:W-:Y:S02]  /*3130*/  FMUL.FTZ R56, R33, R56 ;  /* 0x0000003821387220 */ /* 0x000fe40000410000 */
[----:B------:R-:W-:Y:S02]  /*3140*/  FMUL.FTZ R45, R2, c[0x0][0x1e8] ;  /* 0x00007a00022d7a20 */ /* 0x000fe40000410000 */
[----:B------:R-:W-:Y:S02]  /*3150*/  @P5 FMUL.FTZ R3, R172, R44 ;  /* 0x0000002cac035220 */ /* 0x000fe40000410000 */
[----:B------:R-:W-:Y:S02]  /*3160*/  @P3 FMUL.FTZ R38, R173, R45 ;  /* 0x0000002dad263220 */ /* 0x000fe40000410000 */
[----:B------:R-:W-:Y:S02]  /*3170*/  FMUL.FTZ R41, R56, c[0x0][0x1e8] ;  /* 0x00007a0038297a20 */ /* 0x000fe40000410000 */
[----:B------:R-:W-:Y:S01]  /*3180*/  @P4 FMUL.FTZ R34, R95, R46 ;  /* 0x0000002e5f224220 */ /* 0x000fe20000410000 */
[----:B------:R-:W1:Y:S01]  /*3190*/  F2F.F16.F32 R3, R3 ;  /* 0x0000000300037304 */ /* 0x000e620000200800 */
[----:B------:R-:W-:-:S02]  /*31a0*/  @P0 FMUL.FTZ R32, R94, R41 ;  /* 0x000000295e200220 */ /* 0x000fc40000410000 */
[----:B------:R-:W-:Y:S01]  /*31b0*/  FADD.FTZ R101, R28, R101 ;  /* 0x000000651c657221 */ /* 0x000fe20000010000 */
[----:B------:R-:W-:Y:S01]  /*31c0*/  LEA R28, P2, R180, c[0x0][0x248], 0x3 ;  /* 0x00009200b41c7a11 */ /* 0x000fe200078418ff */
[----:B------:R-:W-:Y:S01]  /*31d0*/  @P6 FMUL.FTZ R31, R62, R30 ;  /* 0x0000001e3e1f6220 */ /* 0x000fe20000410000 */
[----:B------:R-:W-:Y:S01]  /*31e0*/  LOP3.LUT P6, RZ, R175, 0xff, RZ, 0xc0, !PT ;  /* 0x000000ffafff7812 */ /* 0x000fe200078cc0ff */
[----:B------:R-:W-:Y:S01]  /*31f0*/  FADD.FTZ R174, R29, R174 ;  /* 0x000000ae1dae7221 */ /* 0x000fe20000010000 */
[----:B------:R-:W3:Y:S01]  /*3200*/  F2F.F16.F32 R38, R38 ;  /* 0x0000002600267304 */ /* 0x000ee20000200800 */
[----:B------:R-:W-:Y:S01]  /*3210*/  LEA.HI.X R29, R180, c[0x0][0x24c], RZ, 0x3, P2 ;  /* 0x00009300b41d7a11 */ /* 0x000fe200010f1cff */
[----:B------:R-:W-:Y:S01]  /*3220*/  FADD.FTZ R96, R31, R96 ;  /* 0x000000601f607221 */ /* 0x000fe20000010000 */
[----:B------:R-:W-:Y:S01]  /*3230*/  HFMA2.MMA R31, -RZ, RZ, 0, 0 ;  /* 0x00000000ff1f7435 */ /* 0x000fe200000001ff */
[----:B------:R-:W-:Y:S01]  /*3240*/  FADD.FTZ R103, R40, R103 ;  /* 0x0000006728677221 */ /* 0x000fe20000010000 */
[----:B------:R-:W-:-:S03]  /*3250*/  SEL R175, RZ, 0x1, P6 ;  /* 0x00000001ffaf7807 */ /* 0x000fc60003000000 */
[----:B------:R-:W4:Y:S01]  /*3260*/  F2F.F16.F32 R34, R34 ;  /* 0x0000002200227304 */ /* 0x000f220000200800 */
[----:B-1----:R-:W-:-:S07]  /*3270*/  IMAD.WIDE.U32 R2, R3, 0x10000, RZ ;  /* 0x0001000003027825 */ /* 0x002fce00078e00ff */
[----:B------:R1:W0:Y:S01]  /*3280*/  F2F.F16.F32 R43, R32 ;  /* 0x00000020002b7304 */ /* 0x0002220000200800 */
[----:B---3--:R-:W-:-:S04]  /*3290*/  SHF.L.U32 R39, R38, 0x10, RZ ;  /* 0x0000001026277819 */ /* 0x008fc800000006ff */
[----:B----4-:R-:W-:Y:S01]  /*32a0*/  LOP3.LUT R3, R3, R39, R34, 0xfe, !PT ;  /* 0x0000002703037212 */ /* 0x010fe200078efe22 */
[----:B------:R-:W-:Y:S01]  /*32b0*/  HFMA2.MMA R34, -RZ, RZ, 0, 0 ;  /* 0x00000000ff227435 */ /* 0x000fe200000001ff */
[----:B-1----:R-:W-:Y:S02]  /*32c0*/  MOV R32, RZ ;  /* 0x000000ff00207202 */ /* 0x002fe40000000f00 */
[----:B0-----:R-:W-:-:S05]  /*32d0*/  LOP3.LUT R2, R2, R43, RZ, 0xfc, !PT ;  /* 0x0000002b02027212 */ /* 0x001fca00078efcff */
[----:B------:R0:W-:Y:S01]  /*32e0*/  STG.E.64 [R28.64], R2 ;  /* 0x000000021c007986 */ /* 0x0001e2000c101b04 */
[----:B--2---:R-:W-:Y:S02]  /*32f0*/  @P0 MOV R30, R36 ;  /* 0x00000024001e0202 */ /* 0x004fe40000000f00 */
[--C-:B------:R-:W-:Y:S02]  /*3300*/  @P5 SHF.R.U64 R33, R36, 0x10, R37.reuse ;  /* 0x0000001024215819 */ /* 0x100fe40000001225 */
[----:B------:R-:W-:Y:S01]  /*3310*/  @P4 MOV R35, R37 ;  /* 0x0000002500234202 */ /* 0x000fe20000000f00 */
[----:B------:R-:W-:Y:S01]  /*3320*/  @P0 HADD2.F32 R30, -RZ, R30.H0_H0 ;  /* 0x2000001eff1e0230 */ /* 0x000fe20000004100 */
[----:B------:R-:W-:Y:S01]  /*3330*/  @P3 SHF.R.U32.HI R36, RZ, 0x10, R37 ;  /* 0x00000010ff243819 */ /* 0x000fe20000011625 */
[----:B------:R-:W-:Y:S01]  /*3340*/  @P5 HADD2.F32 R33, -RZ, R33.H0_H0 ;  /* 0x20000021ff215230 */ /* 0x000fe20000004100 */
[----:B------:R-:W-:Y:S01]  /*3350*/  MOV R37, RZ ;  /* 0x000000ff00257202 */ /* 0x000fe20000000f00 */
[----:B------:R-:W-:Y:S01]  /*3360*/  @P4 HADD2.F32 R35, -RZ, R35.H0_H0 ;  /* 0x20000023ff234230 */ /* 0x000fe20000004100 */
[----:B------:R-:W-:Y:S01]  /*3370*/  @P0 FMUL.FTZ R31, R41, R30 ;  /* 0x0000001e291f0220 */ /* 0x000fe20000410000 */
[----:B------:R-:W-:Y:S01]  /*3380*/  ISETP.GE.AND P0, PT, R98, c[0x0][0x164], PT ;  /* 0x0000590062007a0c */ /* 0x000fe20003f06270 */
[----:B------:R-:W-:Y:S01]  /*3390*/  @P3 HADD2.F32 R36, -RZ, R36.H0_H0 ;  /* 0x20000024ff243230 */ /* 0x000fe20000004100 */
[----:B------:R-:W-:-:S02]  /*33a0*/  @P5 FMUL.FTZ R32, R44, R33 ;  /* 0x000000212c205220 */ /* 0x000fc40000410000 */
[----:B------:R-:W-:Y:S02]  /*33b0*/  @P4 FMUL.FTZ R34, R46, R35 ;  /* 0x000000232e224220 */ /* 0x000fe40000410000 */
[----:B------:R-:W-:Y:S02]  /*33c0*/  @P3 FMUL.FTZ R37, R45, R36 ;  /* 0x000000242d253220 */ /* 0x000fe40000410000 */
[----:B------:R-:W-:Y:S02]  /*33d0*/  FADD.FTZ R176, R31, R176 ;  /* 0x000000b01fb07221 */ /* 0x000fe40000010000 */
[----:B------:R-:W-:Y:S02]  /*33e0*/  FADD.FTZ R99, R32, R99 ;  /* 0x0000006320637221 */ /* 0x000fe40000010000 */
[----:B------:R-:W-:Y:S02]  /*33f0*/  FADD.FTZ R97, R34, R97 ;  /* 0x0000006122617221 */ /* 0x000fe40000010000 */
[----:B------:R-:W-:Y:S01]  /*3400*/  FADD.FTZ R100, R37, R100 ;  /* 0x0000006425647221 */ /* 0x000fe20000010000 */
[----:B0-----:R-:W-:Y:S01]  /*3410*/  @P0 CALL.REL.NOINC `(.L_x_6999) ;  /* 0x0000001000000944 */ /* 0x001fe20003c00000 */
[----:B------:R-:W-:Y:S05]  /*3420*/  BRA `(.L_x_7000) ;  /* 0xffffd4f000007947 */ /* 0x000fea000383ffff */
.L_x_6999:
        /* <DEDUP_REMOVED lines=40> */
.L_x_6996:
        /* <DEDUP_REMOVED lines=25> */
.L_x_6997:
[----:B------:R-:W-:Y:S01]  /*3840*/  HFMA2.MMA R35, -RZ, RZ, 0, 9.5367431640625e-07 ;  /* 0x00000010ff237435 */ /* 0x000fe200000001ff */
[----:B------:R-:W-:-:S02]  /*3850*/  MOV R30, R34 ;  /* 0x00000022001e7202 */ /* 0x000fc40000000f00 */
[----:B------:R-:W-:Y:S02]  /*3860*/  MOV R32, 0x1f ;  /* 0x0000001f00207802 */ /* 0x000fe40000000f00 */
[----:B------:R-:W-:Y:S02]  /*3870*/  MOV R37, 0xffffffff ;  /* 0xffffffff00257802 */ /* 0x000fe40000000f00 */
[----:B------:R-:W-:Y:S02]  /*3880*/  MOV R2, 0x38a0 ;  /* 0x000038a000027802 */ /* 0x000fe40000000f00 */
[----:B-----5:R-:W-:Y:S05]  /*3890*/  CALL.REL.NOINC `($__internal_135_$__cuda_sm70_shflsync_down_p) ;  /* 0x0000046000007944 */ /* 0x020fea0003c00000 */
[----:B-1----:R-:W-:Y:S01]  /*38a0*/  MOV R29, R30 ;  /* 0x0000001e001d7202 */ /* 0x002fe20000000f00 */
[----:B0-----:R-:W-:Y:S05]  /*38b0*/  BRA `(.L_x_7001) ;  /* 0xffffe06000007947 */ /* 0x001fea000383ffff */
.L_x_6998:
[----:B------:R-:W-:Y:S01]  /*38c0*/  HFMA2.MMA R35, -RZ, RZ, 0, 9.5367431640625e-07 ;  /* 0x00000010ff237435 */ /* 0x000fe200000001ff */
[----:B------:R-:W-:Y:S02]  /*38d0*/  MOV R30, R31 ;  /* 0x0000001f001e7202 */ /* 0x000fe40000000f00 */
[----:B------:R-:W-:Y:S02]  /*38e0*/  MOV R32, 0x1f ;  /* 0x0000001f00207802 */ /* 0x000fe40000000f00 */
[----:B------:R-:W-:-:S02]  /*38f0*/  MOV R37, 0xffffffff ;  /* 0xffffffff00257802 */ /* 0x000fc40000000f00 */
[----:B------:R-:W-:Y:S02]  /*3900*/  MOV R2, 0x3920 ;  /* 0x0000392000027802 */ /* 0x000fe40000000f00 */
[----:B01---5:R-:W-:Y:S05]  /*3910*/  CALL.REL.NOINC `($__internal_135_$__cuda_sm70_shflsync_down_p) ;  /* 0x000003e000007944 */ /* 0x023fea0003c00000 */
[----:B------:R-:W-:Y:S01]  /*3920*/  FADD.FTZ R34, R34, R29 ;  /* 0x0000001d22227221 */ /* 0x000fe20000010000 */
[----:B0-----:R-:W-:Y:S01]  /*3930*/  HFMA2.MMA R35, -RZ, RZ, 0, 4.76837158203125e-07 ;  /* 0x00000008ff237435 */ /* 0x001fe200000001ff */
[----:B-1----:R-:W-:Y:S01]  /*3940*/  FADD.FTZ R31, R31, R30 ;  /* 0x0000001e1f1f7221 */ /* 0x002fe20000010000 */
[----:B------:R-:W-:Y:S02]  /*3950*/  MOV R32, 0x1f ;  /* 0x0000001f00207802 */ /* 0x000fe40000000f00 */
[----:B------:R-:W-:Y:S02]  /*3960*/  MOV R37, 0xffffffff ;  /* 0xffffffff00257802 */ /* 0x000fe40000000f00 */
[----:B------:R-:W-:Y:S02]  /*3970*/  MOV R30, R34 ;  /* 0x00000022001e7202 */ /* 0x000fe40000000f00 */
[----:B------:R-:W-:Y:S02]  /*3980*/  MOV R2, 0x39a0 ;  /* 0x000039a000027802 */ /* 0x000fe40000000f00 */
[----:B------:R-:W-:Y:S05]  /*3990*/  CALL.REL.NOINC `($__internal_135_$__cuda_sm70_shflsync_down_p) ;  /* 0x0000036000007944 */ /* 0x000fea0003c00000 */
[----:B0-----:R-:W-:Y:S01]  /*39a0*/  HFMA2.MMA R35, -RZ, RZ, 0, 4.76837158203125e-07 ;  /* 0x00000008ff237435 */ /* 0x001fe200000001ff */
[----:B-1----:R-:W-:-:S02]  /*39b0*/  MOV R29, R30 ;  /* 0x0000001e001d7202 */ /* 0x002fc40000000f00 */
[----:B------:R-:W-:Y:S02]  /*39c0*/  MOV R30, R31 ;  /* 0x0000001f001e7202 */ /* 0x000fe40000000f00 */
[----:B------:R-:W-:Y:S02]  /*39d0*/  MOV R32, 0x1f ;  /* 0x0000001f00207802 */ /* 0x000fe40000000f00 */
[----:B------:R-:W-:Y:S02]  /*39e0*/  MOV R37, 0xffffffff ;  /* 0xffffffff00257802 */ /* 0x000fe40000000f00 */
[----:B------:R-:W-:Y:S02]  /*39f0*/  MOV R2, 0x3a10 ;  /* 0x00003a1000027802 */ /* 0x000fe40000000f00 */
[----:B------:R-:W-:Y:S05]  /*3a00*/  CALL.REL.NOINC `($__internal_135_$__cuda_sm70_shflsync_down_p) ;  /* 0x000002f000007944 */ /* 0x000fea0003c00000 */
[----:B------:R-:W-:Y:S01]  /*3a10*/  FADD.FTZ R34, R29, R34 ;  /* 0x000000221d227221 */ /* 0x000fe20000010000 */
[----:B0-----:R-:W-:Y:S01]  /*3a20*/  HFMA2.MMA R35, -RZ, RZ, 0, 2.384185791015625e-07 ;  /* 0x00000004ff237435 */ /* 0x001fe200000001ff */
[----:B-1----:R-:W-:Y:S01]  /*3a30*/  FADD.FTZ R31, R31, R30 ;  /* 0x0000001e1f1f7221 */ /* 0x002fe20000010000 */
[----:B------:R-:W-:Y:S02]  /*3a40*/  MOV R32, 0x1f ;  /* 0x0000001f00207802 */ /* 0x000fe40000000f00 */
[----:B------:R-:W-:-:S02]  /*3a50*/  MOV R37, 0xffffffff ;  /* 0xffffffff00257802 */ /* 0x000fc40000000f00 */
[----:B------:R-:W-:Y:S02]  /*3a60*/  MOV R30, R34 ;  /* 0x00000022001e7202 */ /* 0x000fe40000000f00 */
[----:B------:R-:W-:Y:S02]  /*3a70*/  MOV R2, 0x3a90 ;  /* 0x00003a9000027802 */ /* 0x000fe40000000f00 */
[----:B------:R-:W-:Y:S05]  /*3a80*/  CALL.REL.NOINC `($__internal_135_$__cuda_sm70_shflsync_down_p) ;  /* 0x0000027000007944 */ /* 0x000fea0003c00000 */
[----:B0-----:R-:W-:Y:S01]  /*3a90*/  HFMA2.MMA R35, -RZ, RZ, 0, 2.384185791015625e-07 ;  /* 0x00000004ff237435 */ /* 0x001fe200000001ff */
[----:B-1----:R-:W-:Y:S02]  /*3aa0*/  MOV R29, R30 ;  /* 0x0000001e001d7202 */ /* 0x002fe40000000f00 */
[----:B------:R-:W-:Y:S02]  /*3ab0*/  MOV R30, R31 ;  /* 0x0000001f001e7202 */ /* 0x000fe40000000f00 */
[----:B------:R-:W-:Y:S02]  /*3ac0*/  MOV R32, 0x1f ;  /* 0x0000001f00207802 */ /* 0x000fe40000000f00 */
[----:B------:R-:W-:Y:S02]  /*3ad0*/  MOV R37, 0xffffffff ;  /* 0xffffffff00257802 */ /* 0x000fe40000000f00 */
[----:B------:R-:W-:-:S02]  /*3ae0*/  MOV R2, 0x3b00 ;  /* 0x00003b0000027802 */ /* 0x000fc40000000f00 */
[----:B------:R-:W-:Y:S05]  /*3af0*/  CALL.REL.NOINC `($__internal_135_$__cuda_sm70_shflsync_down_p) ;  /* 0x0000020000007944 */ /* 0x000fea0003c00000 */
[----:B------:R-:W-:Y:S01]  /*3b00*/  FADD.FTZ R34, R29, R34 ;  /* 0x000000221d227221 */ /* 0x000fe20000010000 */
[----:B0-----:R-:W-:Y:S01]  /*3b10*/  HFMA2.MMA R35, -RZ, RZ, 0, 1.1920928955078125e-07 ;  /* 0x00000002ff237435 */ /* 0x001fe200000001ff */
[----:B-1----:R-:W-:Y:S01]  /*3b20*/  FADD.FTZ R33, R31, R30 ;  /* 0x0000001e1f217221 */ /* 0x002fe20000010000 */
[----:B------:R-:W-:-:S02]  /*3b30*/  MOV R32, 0x1f ;  /* 0x0000001f00207802 */ /* 0x000fc40000000f00 */
[----:B------:R-:W-:Y:S02]  /*3b40*/  MOV R37, 0xffffffff ;  /* 0xffffffff00257802 */ /* 0x000fe40000000f00 */
[----:B------:R-:W-:Y:S02]  /*3b50*/  MOV R30, R34 ;  /* 0x00000022001e7202 */ /* 0x000fe40000000f00 */
[----:B------:R-:W-:Y:S02]  /*3b60*/  MOV R2, 0x3b80 ;  /* 0x00003b8000027802 */ /* 0x000fe40000000f00 */
[----:B------:R-:W-:Y:S05]  /*3b70*/  CALL.REL.NOINC `($__internal_135_$__cuda_sm70_shflsync_down_p) ;  /* 0x0000018000007944 */ /* 0x000fea0003c00000 */
[----:B0-----:R-:W-:Y:S01]  /*3b80*/  HFMA2.MMA R35, -RZ, RZ, 0, 1.1920928955078125e-07 ;  /* 0x00000002ff237435 */ /* 0x001fe200000001ff */
[----:B-1----:R-:W-:Y:S02]  /*3b90*/  MOV R29, R30 ;  /* 0x0000001e001d7202 */ /* 0x002fe40000000f00 */
[----:B------:R-:W-:Y:S02]  /*3ba0*/  MOV R30, R33 ;  /* 0x00000021001e7202 */ /* 0x000fe40000000f00 */
[----:B------:R-:W-:Y:S02]  /*3bb0*/  MOV R32, 0x1f ;  /* 0x0000001f00207802 */ /* 0x000fe40000000f00 */
[----:B------:R-:W-:-:S02]  /*3bc0*/  MOV R37, 0xffffffff ;  /* 0xffffffff00257802 */ /* 0x000fc40000000f00 */
[----:B------:R-:W-:Y:S02]  /*3bd0*/  MOV R2, 0x3bf0 ;  /* 0x00003bf000027802 */ /* 0x000fe40000000f00 */
[----:B------:R-:W-:Y:S05]  /*3be0*/  CALL.REL.NOINC `($__internal_135_$__cuda_sm70_shflsync_down_p) ;  /* 0x0000011000007944 */ /* 0x000fea0003c00000 */
[----:B------:R-:W-:Y:S01]  /*3bf0*/  FADD.FTZ R31, R29, R34 ;  /* 0x000000221d1f7221 */ /* 0x000fe20000010000 */
[----:B0-----:R-:W-:Y:S01]  /*3c00*/  HFMA2.MMA R35, -RZ, RZ, 0, 5.9604644775390625e-08 ;  /* 0x00000001ff237435 */ /* 0x001fe200000001ff */
[----:B-1----:R-:W-:Y:S01]  /*3c10*/  FADD.FTZ R33, R33, R30 ;  /* 0x0000001e21217221 */ /* 0x002fe20000010000 */
[----:B------:R-:W-:Y:S02]  /*3c20*/  MOV R32, 0x1f ;  /* 0x0000001f00207802 */ /* 0x000fe40000000f00 */
[----:B------:R-:W-:Y:S02]  /*3c30*/  MOV R37, 0xffffffff ;  /* 0xffffffff00257802 */ /* 0x000fe40000000f00 */
[----:B------:R-:W-:Y:S02]  /*3c40*/  MOV R30, R31 ;  /* 0x0000001f001e7202 */ /* 0x000fe40000000f00 */
[----:B------:R-:W-:Y:S02]  /*3c50*/  MOV R2, 0x3c70 ;  /* 0x00003c7000027802 */ /* 0x000fe40000000f00 */
[----:B------:R-:W-:Y:S05]  /*3c60*/  CALL.REL.NOINC `($__internal_135_$__cuda_sm70_shflsync_down_p) ;  /* 0x0000009000007944 */ /* 0x000fea0003c00000 */
[----:B0-----:R-:W-:Y:S01]  /*3c70*/  HFMA2.MMA R35, -RZ, RZ, 0, 5.9604644775390625e-08 ;  /* 0x00000001ff237435 */ /* 0x001fe200000001ff */
[----:B-1----:R-:W-:-:S02]  /*3c80*/  MOV R36, R30 ;  /* 0x0000001e00247202 */ /* 0x002fc40000000f00 */
[----:B------:R-:W-:Y:S02]  /*3c90*/  MOV R30, R33 ;  /* 0x00000021001e7202 */ /* 0x000fe40000000f00 */
[----:B------:R-:W-:Y:S02]  /*3ca0*/  MOV R32, 0x1f ;  /* 0x0000001f00207802 */ /* 0x000fe40000000f00 */
[----:B------:R-:W-:Y:S02]  /*3cb0*/  MOV R37, 0xffffffff ;  /* 0xffffffff00257802 */ /* 0x000fe40000000f00 */
[----:B------:R-:W-:Y:S02]  /*3cc0*/  MOV R2, 0x3ce0 ;  /* 0x00003ce000027802 */ /* 0x000fe40000000f00 */
[----:B------:R-:W-:Y:S05]  /*3cd0*/  CALL.REL.NOINC `($__internal_135_$__cuda_sm70_shflsync_down_p) ;  /* 0x0000002000007944 */ /* 0x000fea0003c00000 */
[----:B-1----:R-:W-:Y:S01]  /*3ce0*/  MOV R2, R30 ;  /* 0x0000001e00027202 */ /* 0x002fe20000000f00 */
[----:B0-----:R-:W-:Y:S05]  /*3cf0*/  BRA `(.L_x_7002) ;  /* 0xffffdd4000007947 */ /* 0x001fea000383ffff */
        .weak           $__internal_135_$__cuda_sm70_shflsync_down_p
        .type           $__internal_135_$__cuda_sm70_shflsync_down_p,@function
        .size           $__internal_135_$__cuda_sm70_shflsync_down_p,(.L_x_9879 - $__internal_135_$__cuda_sm70_shflsync_down_p)
$__internal_135_$__cuda_sm70_shflsync_down_p:
[----:B------:R-:W-:Y:S01]  /*3d00*/  HFMA2.MMA R3, -RZ, RZ, 0, 0 ;  /* 0x00000000ff037435 */ /* 0x000fe200000001ff */
[----:B------:R-:W-:Y:S04]  /*3d10*/  WARPSYNC R37 ;  /* 0x0000002500007348 */ /* 0x000fe80003800000 */
[----:B------:R0:W1:Y:S01]  /*3d20*/  SHFL.DOWN PT, R30, R30, R35, R32 ;  /* 0x080000231e1e7389 */ /* 0x00006200000e0020 */
[----:B------:R-:W-:Y:S05]  /*3d30*/  RET.REL.NODEC R2 `(_ZN10layer_norm13ln_bwd_kernelINS_13Kernel_traitsI6__halfS2_fS2_fjLj2560ELj1ELj1ELj4ELj8ENS_18Kernel_traits_baseILj2560ES2_S2_fS2_fjLj128EEEEELb1ELb1ELb0ELb1EEEvNS_9BwdParamsE) ;  /* 0xffffc2c002007950 */ /* 0x000fea0003c3ffff */
.L_x_7003:
        /* <DEDUP_REMOVED lines=12> */
.L_x_9879:


//--------------------- .text._ZN10layer_norm22ln_bwd_finalize_kernelINS_22Kernel_traits_finalizeILj2560E6__halfS2_fS2_fjLb1ELj1024ELj4ENS_18Kernel_traits_baseILj2560ES2_S2_fS2_fjLj1024EEEEELb1ELb0EEEvNS_9BwdParamsE --------------------------
	.section	.text._ZN10layer_norm22ln_bwd_finalize_kernelINS_22Kernel_traits_finalizeILj2560E6__halfS2_fS2_fjLb1ELj1024ELj4ENS_18Kernel_traits_baseILj2560ES2_S2_fS2_fjLj1024EEEEELb1ELb0EEEvNS_9BwdParamsE,"ax",@progbits
	.sectioninfo	@"SHI_REGISTERS=32"
	.align	128
        .global         _ZN10layer_norm22ln_bwd_finalize_kernelINS_22Kernel_traits_finalizeILj2560E6__halfS2_fS2_fjLb1ELj1024ELj4ENS_18Kernel_traits_baseILj2560ES2_S2_fS2_fjLj1024EEEEELb1ELb0EEEvNS_9BwdParamsE
        .type           _ZN10layer_norm22ln_bwd_finalize_kernelINS_22Kernel_traits_finalizeILj2560E6__halfS2_fS2_fjLb1ELj1024ELj4ENS_18Kernel_traits_baseILj2560ES2_S2_fS2_fjLj1024EEEEELb1ELb0EEEvNS_9BwdParamsE,@function
        .size           _ZN10layer_norm22ln_bwd_finalize_kernelINS_22Kernel_traits_finalizeILj2560E6__halfS2_fS2_fjLb1ELj1024ELj4ENS_18Kernel_traits_baseILj2560ES2_S2_fS2_fjLj1024EEEEELb1ELb0EEEvNS_9BwdParamsE,(.L_x_9880 - _ZN10layer_norm22ln_bwd_finalize_kernelINS_22Kernel_traits_finalizeILj2560E6__halfS2_fS2_fjLb1ELj1024ELj4ENS_18Kernel_traits_baseILj2560ES2_S2_fS2_fjLj1024EEEEELb1ELb0EEEvNS_9BwdParamsE)
        .other          _ZN10layer_norm22ln_bwd_finalize_kernelINS_22Kernel_traits_finalizeILj2560E6__halfS2_fS2_fjLb1ELj1024ELj4ENS_18Kernel_traits_baseILj2560ES2_S2_fS2_fjLj1024EEEEELb1ELb0EEEvNS_9BwdParamsE,@"STO_CUDA_ENTRY STV_DEFAULT"
_ZN10layer_norm22ln_bwd_finalize_kernelINS_22Kernel_traits_finalizeILj2560E6__halfS2_fS2_fjLb1ELj1024ELj4ENS_18Kernel_traits_baseILj2560ES2_S2_fS2_fjLj1024EEEEELb1ELb0EEEvNS_9BwdParamsE:
.text._ZN10layer_norm22ln_bwd_finalize_kernelINS_22Kernel_traits_finalizeILj2560E6__halfS2_fS2_fjLb1ELj1024ELj4ENS_18Kernel_traits_baseILj2560ES2_S2_fS2_fjLj1024EEEEELb1ELb0EEEvNS_9BwdParamsE:
        /* <DEDUP_REMOVED lines=19> */
.L_x_7017:
        /* <DEDUP_REMOVED lines=33> */
.L_x_7008:
        /* <DEDUP_REMOVED lines=47> */
.L_x_7007:
[----:B------:R-:W-:Y:S05]  /*0630*/  BSYNC B1 ;  /* 0x0000000000017941 */ /* 0x000fea0003800000 */
.L_x_7006:
        /* <DEDUP_REMOVED lines=29> */
.L_x_7010:
[----:B------:R-:W-:Y:S05]  /*0810*/  BSYNC B1 ;  /* 0x0000000000017941 */ /* 0x000fea0003800000 */
.L_x_7009:
        /* <DEDUP_REMOVED lines=14> */
.L_x_7011:
[----:B------:R-:W-:Y:S05]  /*0900*/  BSYNC B1 ;  /* 0x0000000000017941 */ /* 0x000fea0003800000 */
.L_x_7005:
[----:B------:R-:W-:Y:S05]  /*0910*/  BSYNC B0 ;  /* 0x0000000000007941 */ /* 0x000fea0003800000 */
.L_x_7004:
        /* <DEDUP_REMOVED lines=12> */
.L_x_7018:
        /* <DEDUP_REMOVED lines=27> */
.L_x_7019:
        /* <DEDUP_REMOVED lines=9> */
.L_x_7012:
        /* <DEDUP_REMOVED lines=21> */
.L_x_7016:
[----:B------:R-:W-:Y:S05]  /*0d70*/  BSYNC B0 ;  /* 0x0000000000007941 */ /* 0x000fea0003800000 */
.L_x_7015:
[C---:B------:R-:W-:Y:S02]  /*0d80*/  ISETP.GT.U32.AND P1, PT, R4.reuse, -0xa01, PT ;  /* 0xfffff5ff0400780c */ /* 0x040fe40003f24070 */
[----:B------:R-:W-:-:S02]  /*0d90*/  IADD3 R4, R4, 0xa00, RZ ;  /* 0x00000a0004047810 */ /* 0x000fc40007ffe0ff */
[----:B------:R-:W-:-:S09]  /*0da0*/  IADD3 R5, R5, 0x500, RZ ;  /* 0x0000050005057810 */ /* 0x000fd20007ffe0ff */
[----:B01----:R-:W-:Y:S05]  /*0db0*/  @P1 BRA `(.L_x_7017) ;  /* 0xfffff37000001947 */ /* 0x003fea000383ffff */
[----:B------:R-:W-:Y:S05]  /*0dc0*/  EXIT ;  /* 0x000000000000794d */ /* 0x000fea0003800000 */
.L_x_7013:
[----:B------:R-:W-:Y:S01]  /*0dd0*/  HFMA2.MMA R17, -RZ, RZ, 0, 5.9604644775390625e-08 ;  /* 0x00000001ff117435 */ /* 0x000fe200000001ff */
[----:B---3--:R-:W-:Y:S01]  /*0de0*/  MOV R18, R10 ;  /* 0x0000000a00127202 */ /* 0x008fe20000000f00 */
[----:B------:R-:W-:Y:S01]  /*0df0*/  IMAD.MOV.U32 R14, RZ, RZ, 0x1f ;  /* 0x0000001fff0e7424 */ /* 0x000fe200078e00ff */
[----:B------:R-:W-:Y:S02]  /*0e00*/  MOV R19, 0xffffffff ;  /* 0xffffffff00137802 */ /* 0x000fe40000000f00 */
[----:B------:R-:W-:Y:S02]  /*0e10*/  MOV R8, 0xe30 ;  /* 0x00000e3000087802 */ /* 0x000fe40000000f00 */
[----:B012---:R-:W-:Y:S05]  /*0e20*/  CALL.REL.NOINC `($__internal_136_$__cuda_sm70_shflsync_bfly_p) ;  /* 0x0000059000007944 */ /* 0x007fea0003c00000 */
[----:B01----:R-:W-:Y:S05]  /*0e30*/  BRA `(.L_x_7018) ;  /* 0xfffffba000007947 */ /* 0x003fea000383ffff */
.L_x_7014:
[----:B------:R-:W-:Y:S01]  /*0e40*/  HFMA2.MMA R17, -RZ, RZ, 0, 1.1920928955078125e-07 ;  /* 0x00000002ff117435 */ /* 0x000fe200000001ff */
[----:B------:R-:W-:Y:S01]  /*0e50*/  IMAD.MOV.U32 R14, RZ, RZ, 0x1f ;  /* 0x0000001fff0e7424 */ /* 0x000fe200078e00ff */
[----:B------:R-:W-:Y:S02]  /*0e60*/  MOV R19, 0xffffffff ;  /* 0xffffffff00137802 */ /* 0x000fe40000000f00 */
[----:B------:R-:W-:Y:S02]  /*0e70*/  MOV R8, 0xe90 ;  /* 0x00000e9000087802 */ /* 0x000fe40000000f00 */
[----:B0123--:R-:W-:Y:S05]  /*0e80*/  CALL.REL.NOINC `($__internal_136_$__cuda_sm70_shflsync_bfly_p) ;  /* 0x0000053000007944 */ /* 0x00ffea0003c00000 */
[----:B0-----:R-:W-:Y:S01]  /*0e90*/  HFMA2.MMA R17, -RZ, RZ, 0, 2.384185791015625e-07 ;  /* 0x00000004ff117435 */ /* 0x001fe200000001ff */
[----:B-1----:R-:W-:Y:S01]  /*0ea0*/  FADD.FTZ R18, R18, R14 ;  /* 0x0000000e12127221 */ /* 0x002fe20000010000 */
[----:B------:R-:W-:Y:S01]  /*0eb0*/  MOV R19, 0xffffffff ;  /* 0xffffffff00137802 */ /* 0x000fe20000000f00 */
[----:B------:R-:W-:Y:S01]  /*0ec0*/  IMAD.MOV.U32 R14, RZ, RZ, 0x1f ;  /* 0x0000001fff0e7424 */ /* 0x000fe200078e00ff */
[----:B------:R-:W-:-:S02]  /*0ed0*/  MOV R8, 0xef0 ;  /* 0x00000ef000087802 */ /* 0x000fc40000000f00 */
[----:B------:R-:W-:Y:S05]  /*0ee0*/  CALL.REL.NOINC `($__internal_136_$__cuda_sm70_shflsync_bfly_p) ;  /* 0x000004d000007944 */ /* 0x000fea0003c00000 */
[----:B0-----:R-:W-:Y:S01]  /*0ef0*/  HFMA2.MMA R17, -RZ, RZ, 0, 4.76837158203125e-07 ;  /* 0x00000008ff117435 */ /* 0x001fe200000001ff */
[----:B-1----:R-:W-:Y:S01]  /*0f00*/  FADD.FTZ R18, R18, R14 ;  /* 0x0000000e12127221 */ /* 0x002fe20000010000 */
[----:B------:R-:W-:Y:S01]  /*0f10*/  MOV R19, 0xffffffff ;  /* 0xffffffff00137802 */ /* 0x000fe20000000f00 */
[----:B------:R-:W-:Y:S01]  /*0f20*/  IMAD.MOV.U32 R14, RZ, RZ, 0x1f ;  /* 0x0000001fff0e7424 */ /* 0x000fe200078e00ff */
[----:B------:R-:W-:-:S02]  /*0f30*/  MOV R8, 0xf50 ;  /* 0x00000f5000087802 */ /* 0x000fc40000000f00 */
[----:B------:R-:W-:Y:S05]  /*0f40*/  CALL.REL.NOINC `($__internal_136_$__cuda_sm70_shflsync_bfly_p) ;  /* 0x0000047000007944 */ /* 0x000fea0003c00000 */
[----:B-1----:R-:W-:Y:S01]  /*0f50*/  FADD.FTZ R10, R18, R14 ;  /* 0x0000000e120a7221 */ /* 0x002fe20000010000 */
[----:B0-----:R-:W-:Y:S01]  /*0f60*/  HFMA2.MMA R17, -RZ, RZ, 0, 9.5367431640625e-07 ;  /* 0x00000010ff117435 */ /* 0x001fe200000001ff */
[----:B------:R-:W-:Y:S01]  /*0f70*/  IMAD.MOV.U32 R14, RZ, RZ, 0x1f ;  /* 0x0000001fff0e7424 */ /* 0x000fe200078e00ff */
[----:B------:R-:W-:-:S02]  /*0f80*/  MOV R19, 0xffffffff ;  /* 0xffffffff00137802 */ /* 0x000fc40000000f00 */
[----:B------:R-:W-:Y:S02]  /*0f90*/  MOV R18, R10 ;  /* 0x0000000a00127202 */ /* 0x000fe40000000f00 */
[----:B------:R-:W-:Y:S02]  /*0fa0*/  MOV R8, 0xfc0 ;  /* 0x00000fc000087802 */ /* 0x000fe40000000f00 */
[----:B------:R-:W-:Y:S05]  /*0fb0*/  CALL.REL.NOINC `($__internal_136_$__cuda_sm70_shflsync_bfly_p) ;  /* 0x0000040000007944 */ /* 0x000fea0003c00000 */
[----:B0-----:R-:W-:Y:S01]  /*0fc0*/  HFMA2.MMA R17, -RZ, RZ, 0, 5.9604644775390625e-08 ;  /* 0x00000001ff117435 */ /* 0x001fe200000001ff */
[----:B-1----:R-:W-:Y:S01]  /*0fd0*/  IMAD.MOV.U32 R13, RZ, RZ, R14 ;  /* 0x000000ffff0d7224 */ /* 0x002fe200078e000e */
[----:B------:R-:W-:Y:S01]  /*0fe0*/  MOV R18, R15 ;  /* 0x0000000f00127202 */ /* 0x000fe20000000f00 */
[----:B------:R-:W-:Y:S01]  /*0ff0*/  IMAD.MOV.U32 R14, RZ, RZ, 0x1f ;  /* 0x0000001fff0e7424 */ /* 0x000fe200078e00ff */
[----:B------:R-:W-:Y:S02]  /*1000*/  MOV R19, 0xffffffff ;  /* 0xffffffff00137802 */ /* 0x000fe40000000f00 */
[----:B------:R-:W-:Y:S02]  /*1010*/  MOV R8, 0x1030 ;  /* 0x0000103000087802 */ /* 0x000fe40000000f00 */
[----:B------:R-:W-:Y:S05]  /*1020*/  CALL.REL.NOINC `($__internal_136_$__cuda_sm70_shflsync_bfly_p) ;  /* 0x0000039000007944 */ /* 0x000fea0003c00000 */
[----:B0-----:R-:W-:Y:S01]  /*1030*/  HFMA2.MMA R17, -RZ, RZ, 0, 1.1920928955078125e-07 ;  /* 0x00000002ff117435 */ /* 0x001fe200000001ff */
[----:B-1----:R-:W-:Y:S01]  /*1040*/  FADD.FTZ R18, R15, R14 ;  /* 0x0000000e0f127221 */ /* 0x002fe20000010000 */
[----:B------:R-:W-:Y:S01]  /*1050*/  MOV R19, 0xffffffff ;  /* 0xffffffff00137802 */ /* 0x000fe20000000f00 */
[----:B------:R-:W-:Y:S01]  /*1060*/  IMAD.MOV.U32 R14, RZ, RZ, 0x1f ;  /* 0x0000001fff0e7424 */ /* 0x000fe200078e00ff */
[----:B------:R-:W-:-:S02]  /*1070*/  MOV R8, 0x1090 ;  /* 0x0000109000087802 */ /* 0x000fc40000000f00 */
[----:B------:R-:W-:Y:S05]  /*1080*/  CALL.REL.NOINC `($__internal_136_$__cuda_sm70_shflsync_bfly_p) ;  /* 0x0000033000007944 */ /* 0x000fea0003c00000 */
        /* <DEDUP_REMOVED lines=35> */
[----:B------:R-:W-:Y:S01]  /*12c0*/  IMAD.MOV.U32 R19, RZ, RZ, -0x1 ;  /* 0xffffffffff137424 */ /* 0x000fe200078e00ff */
[----:B------:R-:W-:-:S02]  /*12d0*/  MOV R8, 0x12f0 ;  /* 0x000012f000087802 */ /* 0x000fc40000000f00 */
[----:B------:R-:W-:Y:S05]  /*12e0*/  CALL.REL.NOINC `($__internal_136_$__cuda_sm70_shflsync_bfly_p) ;  /* 0x000000d000007944 */ /* 0x000fea0003c00000 */
[----:B0-----:R-:W-:Y:S01]  /*12f0*/  HFMA2.MMA R17, -RZ, RZ, 0, 4.76837158203125e-07 ;  /* 0x00000008ff117435 */ /* 0x001fe200000001ff */
[----:B-1----:R-:W-:Y:S01]  /*1300*/  FADD.FTZ R18, R18, R14 ;  /* 0x0000000e12127221 */ /* 0x002fe20000010000 */
[----:B------:R-:W-:-:S02]  /*1310*/  MOV R14, 0x1f ;  /* 0x0000001f000e7802 */ /* 0x000fc40000000f00 */
[----:B------:R-:W-:Y:S02]  /*1320*/  MOV R19, 0xffffffff ;  /* 0xffffffff00137802 */ /* 0x000fe40000000f00 */
[----:B------:R-:W-:Y:S02]  /*1330*/  MOV R8, 0x1350 ;  /* 0x0000135000087802 */ /* 0x000fe40000000f00 */
[----:B------:R-:W-:Y:S05]  /*1340*/  CALL.REL.NOINC `($__internal_136_$__cuda_sm70_shflsync_bfly_p) ;  /* 0x0000007000007944 */ /* 0x000fea0003c00000 */
[----:B01----:R-:W-:Y:S01]  /*1350*/  FADD.FTZ R18, R18, R14 ;  /* 0x0000000e12127221 */ /* 0x003fe20000010000 */
[----:B------:R-:W-:Y:S01]  /*1360*/  HFMA2.MMA R14, -RZ, RZ, 0, 1.847743988037109375e-06 ;  /* 0x0000001fff0e7435 */ /* 0x000fe200000001ff */
[----:B------:R-:W-:Y:S01]  /*1370*/  IMAD.MOV.U32 R17, RZ, RZ, 0x10 ;  /* 0x00000010ff117424 */ /* 0x000fe200078e00ff */
[----:B------:R-:W-:Y:S02]  /*1380*/  MOV R19, 0xffffffff ;  /* 0xffffffff00137802 */ /* 0x000fe40000000f00 */
[----:B------:R-:W-:Y:S02]  /*1390*/  MOV R8, 0x13b0 ;  /* 0x000013b000087802 */ /* 0x000fe40000000f00 */
[----:B------:R-:W-:Y:S05]  /*13a0*/  CALL.REL.NOINC `($__internal_136_$__cuda_sm70_shflsync_bfly_p) ;  /* 0x0000001000007944 */ /* 0x000fea0003c00000 */
[----:B01----:R-:W-:Y:S05]  /*13b0*/  BRA `(.L_x_7019) ;  /* 0xfffff7d000007947 */ /* 0x003fea000383ffff */
        .weak           $__internal_136_$__cuda_sm70_shflsync_bfly_p
        .type           $__internal_136_$__cuda_sm70_shflsync_bfly_p,@function
        .size           $__internal_136_$__cuda_sm70_shflsync_bfly_p,(.L_x_9880 - $__internal_136_$__cuda_sm70_shflsync_bfly_p)
$__internal_136_$__cuda_sm70_shflsync_bfly_p:
[----:B------:R-:W-:Y:S01]  /*13c0*/  HFMA2.MMA R9, -RZ, RZ, 0, 0 ;  /* 0x00000000ff097435 */ /* 0x000fe200000001ff */
[----:B------:R-:W-:Y:S04]  /*13d0*/  WARPSYNC R19 ;  /* 0x0000001300007348 */ /* 0x000fe80003800000 */
[----:B------:R0:W1:Y:S01]  /*13e0*/  SHFL.BFLY PT, R14, R18, R17, R14 ;  /* 0x0c000011120e7389 */ /* 0x00006200000e000e */
[----:B------:R-:W-:Y:S05]  /*13f0*/  RET.REL.NODEC R8 `(_ZN10layer_norm22ln_bwd_finalize_kernelINS_22Kernel_traits_finalizeILj2560E6__halfS2_fS2_fjLb1ELj1024ELj4ENS_18Kernel_traits_baseILj2560ES2_S2_fS2_fjLj1024EEEEELb1ELb0EEEvNS_9BwdParamsE) ;  /* 0xffffec0008007950 */ /* 0x000fea0003c3ffff */
.L_x_7020:
        /* <DEDUP_REMOVED lines=16> */
.L_x_9880:


//--------------------- .text._ZN10layer_norm13ln_bwd_kernelINS_13Kernel_traitsI6__halfS2_fS2_fjLj2560ELj1ELj1ELj4ELj8ENS_18Kernel_traits_baseILj2560ES2_S2_fS2_fjLj128EEEEELb1ELb1ELb1ELb0EEEvNS_9BwdParamsE --------------------------
	.section	.text._ZN10layer_norm13ln_bwd_kernelINS_13Kernel_traitsI6__halfS2_fS2_fjLj2560ELj1ELj1ELj4ELj8ENS_18Kernel_traits_baseILj2560ES2_S2_fS2_fjLj128EEEEELb1ELb1ELb1ELb0EEEvNS_9BwdParamsE,"ax",@progbits
	.sectioninfo	@"SHI_REGISTERS=204"
	.align	128
        .global         _ZN10layer_norm13ln_bwd_kernelINS_13Kernel_traitsI6__halfS2_fS2_fjLj2560ELj1ELj1ELj4ELj8ENS_18Kernel_traits_baseILj2560ES2_S2_fS2_fjLj128EEEEELb1ELb1ELb1ELb0EEEvNS_9BwdParamsE
        .type           _ZN10layer_norm13ln_bwd_kernelINS_13Kernel_traitsI6__halfS2_fS2_fjLj2560ELj1ELj1ELj4ELj8ENS_18Kernel_traits_baseILj2560ES2_S2_fS2_fjLj128EEEEELb1ELb1ELb1ELb0EEEvNS_9BwdParamsE,@function
        .size           _ZN10layer_norm13ln_bwd_kernelINS_13Kernel_traitsI6__halfS2_fS2_fjLj2560ELj1ELj1ELj4ELj8ENS_18Kernel_traits_baseILj2560ES2_S2_fS2_fjLj128EEEEELb1ELb1ELb1ELb0EEEvNS_9BwdParamsE,(.L_x_9881 - _ZN10layer_norm13ln_bwd_kernelINS_13Kernel_traitsI6__halfS2_fS2_fjLj2560ELj1ELj1ELj4ELj8ENS_18Kernel_traits_baseILj2560ES2_S2_fS2_fjLj128EEEEELb1ELb1ELb1ELb0EEEvNS_9BwdParamsE)
        .other          _ZN10layer_norm13ln_bwd_kernelINS_13Kernel_traitsI6__halfS2_fS2_fjLj2560ELj1ELj1ELj4ELj8ENS_18Kernel_traits_baseILj2560ES2_S2_fS2_fjLj128EEEEELb1ELb1ELb1ELb0EEEvNS_9BwdParamsE,@"STO_CUDA_ENTRY STV_DEFAULT"
_ZN10layer_norm13ln_bwd_kernelINS_13Kernel_traitsI6__halfS2_fS2_fjLj2560ELj1ELj1ELj4ELj8ENS_18Kernel_traits_baseILj2560ES2_S2_fS2_fjLj128EEEEELb1ELb1ELb1ELb0EEEvNS_9BwdParamsE:
.text._ZN10layer_norm13ln_bwd_kernelINS_13Kernel_traitsI6__halfS2_fS2_fjLj2560ELj1ELj1ELj4ELj8ENS_18Kernel_traits_baseILj2560ES2_S2_fS2_fjLj128EEEEELb1ELb1ELb1ELb0EEEvNS_9BwdParamsE:
        /* <DEDUP_REMOVED lines=19> */
[----:B------:R-:W-:Y:S02]  /*0130*/  @P1 MOV R39, 0x8 ;  /* 0x0000000800271802 */ /* 0x000fe40000000f00 */
        /* <DEDUP_REMOVED lines=16> */
[----:B------:R-:W-:Y:S01]  /*0240*/  @P2 IMAD.WIDE.U32 R40, R28, R43, c[0x0][0x1b0] ;  /* 0x00006c001c282625 */ /* 0x000fe200078e002b */
[----:B------:R-:W-:-:S03]  /*0250*/  @P3 MOV R29, 0x8 ;  /* 0x00000008001d3802 */ /* 0x000fc60000000f00 */
[C---:B------:R-:W-:Y:S01]  /*0260*/  @P2 IMAD.WIDE.U32 R42, R28.reuse, R43, c[0x0][0x1c8] ;  /* 0x000072001c2a2625 */ /* 0x040fe200078e002b */
[----:B------:R-:W-:Y:S01]  /*0270*/  @P2 IADD3 R28, R28, 0x80, RZ ;  /* 0x000000801c1c2810 */ /* 0x000fe20007ffe0ff */
[----:B------:R2:W5:Y:S01]  /*0280*/  @P2 LDG.E.64 R20, [R40.64] ;  /* 0x0000000428142981 */ /* 0x000562000c1e1b00 */
[----:B0-----:R-:W-:-:S03]  /*0290*/  LEA.HI R143, R144, UR6, RZ, 0x19 ;  /* 0x00000006908f7c11 */ /* 0x001fc6000f8fc8ff */
[CC--:B------:R-:W-:Y:S01]  /*02a0*/  @P3 IMAD.WIDE.U32 R24, R28.reuse, R29.reuse, c[0x0][0x1b0] ;  /* 0x00006c001c183625 */ /* 0x0c0fe200078e001d */
[----:B------:R0:W5:Y:S03]  /*02b0*/  @P2 LDG.E.64 R22, [R42.64] ;  /* 0x000000042a162981 */ /* 0x000166000c1e1b00 */
        /* <DEDUP_REMOVED lines=118> */
.L_x_7143:
        /* <DEDUP_REMOVED lines=37> */
.L_x_7025:
[----:B------:R-:W-:Y:S05]  /*0c70*/  BSYNC B1 ;  /* 0x0000000000017941 */ /* 0x000fea0003800000 */
.L_x_7024:
        /* <DEDUP_REMOVED lines=10> */
.L_x_7027:
[----:B------:R-:W-:Y:S05]  /*0d20*/  BSYNC B1 ;  /* 0x0000000000017941 */ /* 0x000fea0003800000 */
.L_x_7026:
        /* <DEDUP_REMOVED lines=10> */
.L_x_7029:
[----:B------:R-:W-:Y:S05]  /*0dd0*/  BSYNC B1 ;  /* 0x0000000000017941 */ /* 0x000fea0003800000 */
.L_x_7028:
        /* <DEDUP_REMOVED lines=10> */
.L_x_7031:
[----:B------:R-:W-:Y:S05]  /*0e80*/  BSYNC B1 ;  /* 0x0000000000017941 */ /* 0x000fea0003800000 */
.L_x_7030:
        /* <DEDUP_REMOVED lines=12> */
.L_x_7023:
        /* <DEDUP_REMOVED lines=18> */
[----:B------:R-:W-:Y:S01]  /*1070*/  MOV R131, 0x8 ;  /* 0x0000000800837802 */ /* 0x000fe20000000f00 */
        /* <DEDUP_REMOVED lines=15> */
[----:B------:R-:W-:Y:S02]  /*1170*/  SHF.R.U64 R156, R130, 0x10, R131 ;  /* 0x00000010829c7819 */ /* 0x000fe40000001283 */
[----:B------:R-:W-:-:S02]  /*1180*/  MOV R153, R131 ;  /* 0x0000008300997202 */ /* 0x000fc40000000f00 */
[----:B------:R-:W-:Y:S01]  /*1190*/  SHF.R.U32.HI R130, RZ, 0x10, R131 ;  /* 0x00000010ff827819 */ /* 0x000fe20000011683 */
[C---:B--2---:R-:W-:Y:S01]  /*11a0*/  FADD.FTZ R131, -R149.reuse, R124 ;  /* 0x0000007c95837221 */ /* 0x044fe20000010100 */
[----:B------:R-:W-:Y:S01]  /*11b0*/  HADD2.F32 R154, -RZ, R152.H0_H0 ;  /* 0x20000098ff9a7230 */ /* 0x000fe20000004100 */
[C---:B------:R-:W-:Y:S02]  /*11c0*/  FADD.FTZ R125, -R149.reuse, R125 ;  /* 0x0000007d957d7221 */ /* 0x040fe40000010100 */
[C---:B------:R-:W-:Y:S02]  /*11d0*/  FADD.FTZ R155, -R149.reuse, R126 ;  /* 0x0000007e959b7221 */ /* 0x040fe40000010100 */
[----:B------:R-:W-:Y:S02]  /*11e0*/  FADD.FTZ R127, -R149, R127 ;  /* 0x0000007f957f7221 */ /* 0x000fe40000010100 */
[C---:B------:R-:W-:Y:S01]  /*11f0*/  FMUL.FTZ R149, R8.reuse, R131 ;  /* 0x0000008308957220 */ /* 0x040fe20000410000 */
[----:B------:R-:W-:Y:S01]  /*1200*/  HADD2.F32 R124, -RZ, R156.H0_H0 ;  /* 0x2000009cff7c7230 */ /* 0x000fe20000004100 */
[----:B0-----:R-:W-:-:S02]  /*1210*/  FMUL.FTZ R150, R8, R125 ;  /* 0x0000007d08967220 */ /* 0x001fc40000410000 */
[----:B------:R-:W-:Y:S02]  /*1220*/  FADD.FTZ R76, R76, R154 ;  /* 0x0000009a4c4c7221 */ /* 0x000fe40000010000 */
[-C--:B------:R-:W-:Y:S02]  /*1230*/  FFMA.FTZ R96, R149, R154.reuse, R96 ;  /* 0x0000009a95607223 */ /* 0x080fe40000010060 */
[----:B------:R-:W-:Y:S01]  /*1240*/  FMUL.FTZ R154, R141, R154 ;  /* 0x0000009a8d9a7220 */ /* 0x000fe20000410000 */
[----:B------:R-:W-:Y:S01]  /*1250*/  HADD2.F32 R156, -RZ, R153.H0_H0 ;  /* 0x20000099ff9c7230 */ /* 0x000fe20000004100 */
[----:B------:R-:W-:Y:S02]  /*1260*/  FMUL.FTZ R151, R8, R155 ;  /* 0x0000009b08977220 */ /* 0x000fe40000410000 */
[----:B------:R-:W-:Y:S02]  /*1270*/  FADD.FTZ R77, R77, R124 ;  /* 0x0000007c4d4d7221 */ /* 0x000fe40000010000 */
[----:B------:R-:W-:-:S02]  /*1280*/  FFMA.FTZ R97, R150, R124, R97 ;  /* 0x0000007c96617223 */ /* 0x000fc40000010061 */
[----:B------:R-:W-:Y:S02]  /*1290*/  FMUL.FTZ R153, R140, R124 ;  /* 0x0000007c8c997220 */ /* 0x000fe40000410000 */
[----:B------:R-:W-:Y:S02]  /*12a0*/  FADD.FTZ R124, RZ, R154 ;  /* 0x0000009aff7c7221 */ /* 0x000fe40000010000 */
[----:B------:R-:W-:Y:S01]  /*12b0*/  FFMA.FTZ R125, R149, R154, RZ ;  /* 0x0000009a957d7223 */ /* 0x000fe200000100ff */
        /* <DEDUP_REMOVED lines=14> */
.L_x_7034:
[----:B-1----:R-:W-:Y:S05]  /*13a0*/  BSYNC B1 ;  /* 0x0000000000017941 */ /* 0x002fea0003800000 */
.L_x_7033:
        /* <DEDUP_REMOVED lines=18> */
[----:B--2---:R-:W-:Y:S01]  /*14d0*/  FADD.FTZ R157, -R162, R124 ;  /* 0x0000007ca29d7221 */ /* 0x004fe20000010100 */
[----:B---3--:R-:W-:Y:S01]  /*14e0*/  MOV R160, R128 ;  /* 0x0000008000a07202 */ /* 0x008fe20000000f00 */
[--C-:B------:R-:W-:Y:S01]  /*14f0*/  IMAD.MOV.U32 R161, RZ, RZ, R129.reuse ;  /* 0x000000ffffa17224 */ /* 0x100fe200078e0081 */
[----:B------:R-:W-:Y:S01]  /*1500*/  SHF.R.U64 R128, R128, 0x10, R129 ;  /* 0x0000001080807819 */ /* 0x000fe20000001281 */
[C---:B------:R-:W-:Y:S01]  /*1510*/  FADD.FTZ R125, -R162.reuse, R125 ;  /* 0x0000007da27d7221 */ /* 0x040fe20000010100 */
[----:B------:R-:W-:Y:S01]  /*1520*/  SHF.R.U32.HI R163, RZ, 0x10, R129 ;  /* 0x00000010ffa37819 */ /* 0x000fe20000011681 */
[----:B------:R-:W-:-:S02]  /*1530*/  FADD.FTZ R129, -R162, R126 ;  /* 0x0000007ea2817221 */ /* 0x000fc40000010100 */
[----:B------:R-:W-:Y:S01]  /*1540*/  FADD.FTZ R127, -R162, R127 ;  /* 0x0000007fa27f7221 */ /* 0x000fe20000010100 */
[----:B------:R-:W-:Y:S01]  /*1550*/  HADD2.F32 R162, -RZ, R160.H0_H0 ;  /* 0x200000a0ffa27230 */ /* 0x000fe20000004100 */
[C---:B------:R-:W-:Y:S01]  /*1560*/  FMUL.FTZ R157, R8.reuse, R157 ;  /* 0x0000009d089d7220 */ /* 0x040fe20000410000 */
[----:B------:R-:W-:Y:S01]  /*1570*/  HADD2.F32 R124, -RZ, R128.H0_H0 ;  /* 0x20000080ff7c7230 */ /* 0x000fe20000004100 */
[----:B-1----:R-:W-:Y:S02]  /*1580*/  FMUL.FTZ R158, R8, R125 ;  /* 0x0000007d089e7220 */ /* 0x002fe40000410000 */
        /* <DEDUP_REMOVED lines=24> */
.L_x_7036:
[----:B0-----:R-:W-:Y:S05]  /*1710*/  BSYNC B1 ;  /* 0x0000000000017941 */ /* 0x001fea0003800000 */
.L_x_7035:
        /* <DEDUP_REMOVED lines=20> */
[----:B------:R-:W-:-:S02]  /*1860*/  FADD.FTZ R127, -R165, R127 ;  /* 0x0000007fa57f7221 */ /* 0x000fc40000010100 */
[----:B---3--:R-:W-:Y:S01]  /*1870*/  IMAD.MOV.U32 R168, RZ, RZ, R130 ;  /* 0x000000ffffa87224 */ /* 0x008fe200078e0082 */
[--C-:B------:R-:W-:Y:S02]  /*1880*/  SHF.R.U64 R130, R130, 0x10, R131.reuse ;  /* 0x0000001082827819 */ /* 0x100fe40000001283 */
[----:B------:R-:W-:Y:S02]  /*1890*/  MOV R169, R131 ;  /* 0x0000008300a97202 */ /* 0x000fe40000000f00 */
[----:B------:R-:W-:Y:S01]  /*18a0*/  SHF.R.U32.HI R171, RZ, 0x10, R131 ;  /* 0x00000010ffab7819 */ /* 0x000fe20000011683 */
[----:B------:R-:W-:Y:S01]  /*18b0*/  FADD.FTZ R131, -R165, R124 ;  /* 0x0000007ca5837221 */ /* 0x000fe20000010100 */
[----:B------:R-:W-:-:S03]  /*18c0*/  HADD2.F32 R170, -RZ, R168.H0_H0 ;  /* 0x200000a8ffaa7230 */ /* 0x000fc60000004100 */
        /* <DEDUP_REMOVED lines=27> */
.L_x_7038:
[----:B0-----:R-:W-:Y:S05]  /*1a80*/  BSYNC B1 ;  /* 0x0000000000017941 */ /* 0x001fea0003800000 */
.L_x_7037:
        /* <DEDUP_REMOVED lines=29> */
[----:B-1----:R-:W-:Y:S02]  /*1c60*/  FMUL.FTZ R174, R8, R125 ;  /* 0x0000007d08ae7220 */ /* 0x002fe40000410000 */
        /* <DEDUP_REMOVED lines=24> */
.L_x_7040:
[----:B0-----:R-:W-:Y:S05]  /*1df0*/  BSYNC B1 ;  /* 0x0000000000017941 */ /* 0x001fea0003800000 */
.L_x_7039:
        /* <DEDUP_REMOVED lines=18> */
[--C-:B------:R-:W-:Y:S02]  /*1f20*/  SHF.R.U64 R187, R128, 0x10, R129.reuse ;  /* 0x0000001080bb7819 */ /* 0x100fe40000001281 */
[----:B------:R-:W-:Y:S02]  /*1f30*/  MOV R186, R129 ;  /* 0x0000008100ba7202 */ /* 0x000fe40000000f00 */
[----:B------:R-:W-:Y:S01]  /*1f40*/  HADD2.F32 R124, -RZ, R185.H0_H0 ;  /* 0x200000b9ff7c7230 */ /* 0x000fe20000004100 */
[----:B------:R-:W-:Y:S01]  /*1f50*/  SHF.R.U32.HI R128, RZ, 0x10, R129 ;  /* 0x00000010ff807819 */ /* 0x000fe20000011681 */
        /* <DEDUP_REMOVED lines=29> */
.L_x_7032:
[----:B0-----:R-:W-:Y:S05]  /*2130*/  BSYNC B0 ;  /* 0x0000000000007941 */ /* 0x001fea0003800000 */
.L_x_7022:
[----:B------:R-:W-:Y:S02]  /*2140*/  LOP3.LUT P4, RZ, R9, 0xff, RZ, 0xc0, !PT ;  /* 0x000000ff09ff7812 */ /* 0x000fe4000788c0ff */
[----:B-1----:R-:W-:-:S04]  /*2150*/  SHF.R.U32.HI R126, RZ, 0x5, R144 ;  /* 0x00000005ff7e7819 */ /* 0x002fc80000011690 */
[----:B------:R-:W-:-:S07]  /*2160*/  LOP3.LUT R192, R126, 0x7fffffc, RZ, 0xc0, !PT ;  /* 0x07fffffc7ec07812 */ /* 0x000fce00078ec0ff */
[----:B------:R-:W-:Y:S02]  /*2170*/  @!P4 IADD3 R192, R192, 0x4, RZ ;  /* 0x00000004c0c0c810 */ /* 0x000fe40007ffe0ff */
[----:B------:R-:W-:Y:S01]  /*2180*/  LOP3.LUT P4, RZ, R144, 0x1f, RZ, 0xc0, !PT ;  /* 0x0000001f90ff7812 */ /* 0x000fe2000788c0ff */
[----:B------:R-:W-:Y:S10]  /*2190*/  BRA.DIV ~URZ, `(.L_x_7041) ;  /* 0x000032a27f007947 */ /* 0x000ff4000b800000 */
[----:B------:R0:W1:Y:S02]  /*21a0*/  SHFL.DOWN PT, R128, R193, 0x10, 0x1f ;  /* 0x0a001f00c1807f89 */ /* 0x00006400000e0000 */
.L_x_7144:
        /* <DEDUP_REMOVED lines=18> */
.L_x_7145:
        /* <DEDUP_REMOVED lines=14> */
[----:B------:R-:W1:Y:S03]  /*23b0*/  LDS.128 R128, [R192.X8+0x2810] ;  /* 0x00281000c0807984 */ /* 0x000e660000008c00 */
[----:B------:R-:W-:Y:S01]  /*23c0*/  @P4 LEA.HI R196, R196, R195, RZ, 0x2 ;  /* 0x000000c3c4c44211 */ /* 0x000fe200078f10ff */
[----:B0-----:R-:W-:-:S02]  /*23d0*/  FADD.FTZ R191, RZ, R124 ;  /* 0x0000007cffbf7221 */ /* 0x001fc40000010000 */
[----:B------:R-:W-:Y:S01]  /*23e0*/  FADD.FTZ R124, RZ, R125 ;  /* 0x0000007dff7c7221 */ /* 0x000fe20000010000 */
[----:B------:R-:W-:Y:S01]  /*23f0*/  @P4 LOP3.LUT R125, R144, 0x7f, RZ, 0xc0, !PT ;  /* 0x0000007f907d4812 */ /* 0x000fe200078ec0ff */
[----:B------:R-:W-:Y:S02]  /*2400*/  FADD.FTZ R191, R126, R191 ;  /* 0x000000bf7ebf7221 */ /* 0x000fe40000010000 */
[----:B------:R-:W-:Y:S02]  /*2410*/  FADD.FTZ R124, R127, R124 ;  /* 0x0000007c7f7c7221 */ /* 0x000fe40000010000 */
[----:B-1----:R-:W-:Y:S01]  /*2420*/  FADD.FTZ R191, R191, R128 ;  /* 0x00000080bfbf7221 */ /* 0x002fe20000010000 */
[----:B------:R-:W-:Y:S01]  /*2430*/  HFMA2.MMA R128, -RZ, RZ, 0, 0 ;  /* 0x00000000ff807435 */ /* 0x000fe200000001ff */
[----:B------:R-:W-:Y:S02]  /*2440*/  FADD.FTZ R124, R124, R129 ;  /* 0x000000817c7c7221 */ /* 0x000fe40000010000 */
[----:B------:R-:W-:-:S02]  /*2450*/  FADD.FTZ R130, R130, R191 ;  /* 0x000000bf82827221 */ /* 0x000fc40000010000 */
[----:B------:R-:W-:Y:S01]  /*2460*/  FADD.FTZ R124, R131, R124 ;  /* 0x0000007c837c7221 */ /* 0x000fe20000010000 */
        /* <DEDUP_REMOVED lines=25> */
.L_x_7046:
[----:B------:R-:W-:Y:S05]  /*2600*/  BSYNC B1 ;  /* 0x0000000000017941 */ /* 0x000fea0003800000 */
.L_x_7045:
        /* <DEDUP_REMOVED lines=10> */
.L_x_7048:
[----:B------:R-:W-:Y:S05]  /*26b0*/  BSYNC B1 ;  /* 0x0000000000017941 */ /* 0x000fea0003800000 */
.L_x_7047:
        /* <DEDUP_REMOVED lines=9> */
[----:B------:R-:W-:Y:S01]  /*2750*/  @P6 HADD2.F32 R126, -RZ, R194.H0_H0 ;  /* 0x200000c2ff7e6230 */ /* 0x000fe20000004100 */
[----:B------:R-:W-:-:S04]  /*2760*/  @P6 FMUL.FTZ R124, R29, R127 ;  /* 0x0000007f1d7c6220 */ /* 0x000fc80000410000 */
[----:B------:R-:W-:Y:S01]  /*2770*/  @P6 FMUL.FTZ R125, R127, R126 ;  /* 0x0000007e7f7d6220 */ /* 0x000fe20000410000 */
[----:B------:R-:W-:-:S03]  /*2780*/  F2FP.PACK_AB R124, RZ, R124 ;  /* 0x0000007cff7c723e */ /* 0x000fc600000000ff */
[----:B------:R-:W-:Y:S01]  /*2790*/  FADD.FTZ R56, R56, R125 ;  /* 0x0000007d38387221 */ /* 0x000fe20000010000 */
[----:B------:R-:W-:Y:S02]  /*27a0*/  PRMT R145, R124, 0x7610, R145 ;  /* 0x000076107c917816 */ /* 0x000fe40000000091 */
.L_x_7050:
[----:B------:R-:W-:Y:S05]  /*27b0*/  BSYNC B1 ;  /* 0x0000000000017941 */ /* 0x000fea0003800000 */
.L_x_7049:
        /* <DEDUP_REMOVED lines=10> */
.L_x_7052:
[----:B------:R-:W-:Y:S05]  /*2860*/  BSYNC B1 ;  /* 0x0000000000017941 */ /* 0x000fea0003800000 */
.L_x_7051:
[----:B------:R-:W-:Y:S01]  /*2870*/  BSSY B1, `(.L_x_7053) ;  /* 0x000000e000017945 */ /* 0x000fe20003800000 */
[----:B------:R-:W-:Y:S01]  /*2880*/  SEL R121, R176, R121, P5 ;  /* 0x00000079b0797207 */ /* 0x000fe20002800000 */
[----:B------:R-:W-:Y:S05]  /*2890*/  @!P4 BRA `(.L_x_7054) ;  /* 0x000000b00000c947 */ /* 0x000fea0003800000 */
[----:B------:R-:W-:Y:S01]  /*28a0*/  LOP3.LUT P6, RZ, R5, 0xff00, RZ, 0xc0, !PT ;  /* 0x0000ff0005ff7812 */ /* 0x000fe200078cc0ff */
        /* <DEDUP_REMOVED lines=10> */
.L_x_7054:
[----:B------:R-:W-:Y:S05]  /*2950*/  BSYNC B1 ;  /* 0x0000000000017941 */ /* 0x000fea0003800000 */
.L_x_7053:
        /* <DEDUP_REMOVED lines=10> */
.L_x_7056:
[----:B------:R-:W-:Y:S05]  /*2a00*/  BSYNC B1 ;  /* 0x0000000000017941 */ /* 0x000fea0003800000 */
.L_x_7055:
[----:B------:R-:W-:Y:S01]  /*2a10*/  BSSY B1, `(.L_x_7057) ;  /* 0x000000d000017945 */ /* 0x000fe20003800000 */
[----:B------:R-:W-:Y:S01]  /*2a20*/  SEL R122, R131, R122, P5 ;  /* 0x0000007a837a7207 */ /* 0x000fe20002800000 */
[----:B------:R-:W-:Y:S05]  /*2a30*/  @!P4 BRA `(.L_x_7058) ;  /* 0x000000a00000c947 */ /* 0x000fea0003800000 */
[----:B------:R-:W-:Y:S01]  /*2a40*/  LOP3.LUT P6, RZ, R5, 0xff0000, RZ, 0xc0, !PT ;  /* 0x00ff000005ff7812 */ /* 0x000fe200078cc0ff */
[----:B------:R-:W-:Y:S01]  /*2a50*/  FMUL.FTZ R131, R131, c[0x0][0x1ec] ;  /* 0x00007b0083837a20 */ /* 0x000fe20000410000 */
[----:B------:R-:W-:-:S03]  /*2a60*/  CS2R R124, SRZ ;  /* 0x00000000007c7805 */ /* 0x000fc6000001ff00 */
[----:B------:R-:W-:-:S08]  /*2a70*/  FMUL.FTZ R131, R131, c[0x0][0x1e8] ;  /* 0x00007a0083837a20 */ /* 0x000fd00000410000 */
[----:B------:R-:W-:Y:S01]  /*2a80*/  @P6 HADD2.F32 R126, -RZ, R194.H1_H1 ;  /* 0x300000c2ff7e6230 */ /* 0x000fe20000004100 */
[----:B------:R-:W-:-:S04]  /*2a90*/  @P6 FMUL.FTZ R124, R27, R131 ;  /* 0x000000831b7c6220 */ /* 0x000fc80000410000 */
[----:B------:R-:W-:Y:S01]  /*2aa0*/  @P6 FMUL.FTZ R125, R131, R126 ;  /* 0x0000007e837d6220 */ /* 0x000fe20000410000 */
[----:B------:R-:W-:-:S03]  /*2ab0*/  F2FP.PACK_AB R124, RZ, R124 ;  /* 0x0000007cff7c723e */ /* 0x000fc600000000ff */
[----:B------:R-:W-:Y:S01]  /*2ac0*/  FADD.FTZ R58, R58, R125 ;  /* 0x0000007d3a3a7221 */ /* 0x000fe20000010000 */
[----:B------:R-:W-:Y:S02]  /*2ad0*/  PRMT R147, R124, 0x7610, R147 ;  /* 0x000076107c937816 */ /* 0x000fe40000000093 */
.L_x_7058:
[----:B------:R-:W-:Y:S05]  /*2ae0*/  BSYNC B1 ;  /* 0x0000000000017941 */ /* 0x000fea0003800000 */
.L_x_7057:
        /* <DEDUP_REMOVED lines=10> */
.L_x_7060:
[----:B------:R-:W-:Y:S05]  /*2b90*/  BSYNC B1 ;  /* 0x0000000000017941 */ /* 0x000fea0003800000 */
.L_x_7059:
        /* <DEDUP_REMOVED lines=9> */
[----:B------:R-:W-:Y:S01]  /*2c30*/  FMUL.FTZ R192, R192, c[0x0][0x1ec] ;  /* 0x00007b00c0c07a20 */ /* 0x000fe20000410000 */
[----:B0-----:R-:W-:Y:S01]  /*2c40*/  HFMA2.MMA R124, -RZ, RZ, 0, 0 ;  /* 0x00000000ff7c7435 */ /* 0x001fe200000001ff */
        /* <DEDUP_REMOVED lines=8> */
.L_x_7062:
[----:B------:R-:W-:Y:S05]  /*2cd0*/  BSYNC B1 ;  /* 0x0000000000017941 */ /* 0x000fea0003800000 */
.L_x_7061:
        /* <DEDUP_REMOVED lines=10> */
.L_x_7064:
[----:B------:R-:W-:Y:S05]  /*2d80*/  BSYNC B1 ;  /* 0x0000000000017941 */ /* 0x000fea0003800000 */
.L_x_7063:
[----:B------:R-:W-:Y:S02]  /*2d90*/  IADD3 R7, R7, 0x80, RZ ;  /* 0x0000008007077810 */ /* 0x000fe40007ffe0ff */
[----:B------:R-:W-:Y:S02]  /*2da0*/  IADD3 R128, R128, 0x80, RZ ;  /* 0x0000008080807810 */ /* 0x000fe40007ffe0ff */
.L_x_7044:
[----:B------:R-:W-:Y:S05]  /*2db0*/  BSYNC B0 ;  /* 0x0000000000007941 */ /* 0x000fea0003800000 */
.L_x_7043:
        /* <DEDUP_REMOVED lines=27> */
.L_x_7068:
[----:B------:R-:W-:Y:S05]  /*2f70*/  BSYNC B1 ;  /* 0x0000000000017941 */ /* 0x000fea0003800000 */
.L_x_7067:
[----:B------:R-:W-:Y:S01]  /*2f80*/  ISETP.NE.U32.AND P5, PT, RZ, c[0x0][0x258], PT ;  /* 0x00009600ff007a0c */ /* 0x000fe20003fa5070 */
[----:B------:R-:W-:Y:S01]  /*2f90*/  BSSY B1, `(.L_x_7069) ;  /* 0x0000012000017945 */ /* 0x000fe20003800000 */
[--C-:B------:R-:W-:Y:S02]  /*2fa0*/  @P4 PRMT R194, R194, 0x5410, R125.reuse ;  /* 0x00005410c2c24816 */ /* 0x100fe4000000007d */
[----:B------:R-:W-:Y:S02]  /*2fb0*/  ISETP.NE.AND.EX P5, PT, RZ, c[0x0][0x25c], PT, P5 ;  /* 0x00009700ff007a0c */ /* 0x000fe40003fa5350 */
[C---:B------:R-:W-:Y:S02]  /*2fc0*/  @P4 SHF.R.U64 R191, R124.reuse, 0x10, R125 ;  /* 0x000000107cbf4819 */ /* 0x040fe4000000127d */
        /* <DEDUP_REMOVED lines=8> */
[----:B------:R-:W-:Y:S01]  /*3050*/  @P6 HADD2.F32 R127, -RZ, R194.H0_H0 ;  /* 0x200000c2ff7f6230 */ /* 0x000fe20000004100 */
[----:B------:R-:W-:-:S04]  /*3060*/  @P6 FMUL.FTZ R124, R25, R192 ;  /* 0x000000c0197c6220 */ /* 0x000fc80000410000 */
[----:B------:R-:W-:Y:S01]  /*3070*/  @P6 FMUL.FTZ R131, R127, R192 ;  /* 0x000000c07f836220 */ /* 0x000fe20000410000 */
[----:B------:R-:W-:-:S03]  /*3080*/  F2FP.PACK_AB R124, RZ, R124 ;  /* 0x0000007cff7c723e */ /* 0x000fc600000000ff */
[----:B------:R-:W-:Y:S01]  /*3090*/  FADD.FTZ R52, R52, R131 ;  /* 0x0000008334347221 */ /* 0x000fe20000010000 */
[----:B------:R-:W-:Y:S02]  /*30a0*/  PRMT R145, R124, 0x7610, R145 ;  /* 0x000076107c917816 */ /* 0x000fe40000000091 */
.L_x_7070:
[----:B------:R-:W-:Y:S05]  /*30b0*/  BSYNC B1 ;  /* 0x0000000000017941 */ /* 0x000fea0003800000 */
.L_x_7069:
        /* <DEDUP_REMOVED lines=8> */
.L_x_7072:
[----:B------:R-:W-:Y:S05]  /*3140*/  BSYNC B1 ;  /* 0x0000000000017941 */ /* 0x000fea0003800000 */
.L_x_7071:
[----:B------:R-:W-:Y:S01]  /*3150*/  BSSY B1, `(.L_x_7073) ;  /* 0x000000f000017945 */ /* 0x000fe20003800000 */
[----:B------:R-:W-:Y:S02]  /*3160*/  SEL R121, R126, R121, P5 ;  /* 0x000000797e797207 */ /* 0x000fe40002800000 */
[----:B------:R-:W-:Y:S01]  /*3170*/  @P4 PRMT R197, R191, 0x7610, R197 ;  /* 0x00007610bfc54816 */ /* 0x000fe200000000c5 */
        /* <DEDUP_REMOVED lines=10> */
[--C-:B------:R-:W-:Y:S01]  /*3220*/  FADD.FTZ R53, R53, R146.reuse ;  /* 0x0000009235357221 */ /* 0x100fe20000010000 */
[----:B------:R-:W-:Y:S02]  /*3230*/  PRMT R146, R124, 0x7610, R146 ;  /* 0x000076107c927816 */ /* 0x000fe40000000092 */
.L_x_7074:
[----:B------:R-:W-:Y:S05]  /*3240*/  BSYNC B1 ;  /* 0x0000000000017941 */ /* 0x000fea0003800000 */
.L_x_7073:
        /* <DEDUP_REMOVED lines=8> */
.L_x_7076:
[----:B------:R-:W-:Y:S05]  /*32d0*/  BSYNC B1 ;  /* 0x0000000000017941 */ /* 0x000fea0003800000 */
.L_x_7075:
[----:B------:R-:W-:Y:S01]  /*32e0*/  BSSY B1, `(.L_x_7077) ;  /* 0x000000c000017945 */ /* 0x000fe20003800000 */
        /* <DEDUP_REMOVED lines=11> */
.L_x_7078:
[----:B------:R-:W-:Y:S05]  /*33a0*/  BSYNC B1 ;  /* 0x0000000000017941 */ /* 0x000fea0003800000 */
.L_x_7077:
        /* <DEDUP_REMOVED lines=8> */
.L_x_7080:
[----:B------:R-:W-:Y:S05]  /*3430*/  BSYNC B1 ;  /* 0x0000000000017941 */ /* 0x000fea0003800000 */
.L_x_7079:
        /* <DEDUP_REMOVED lines=22> */
.L_x_7082:
[----:B------:R-:W-:Y:S05]  /*35a0*/  BSYNC B1 ;  /* 0x0000000000017941 */ /* 0x000fea0003800000 */
.L_x_7081:
        /* <DEDUP_REMOVED lines=10> */
.L_x_7084:
[----:B------:R-:W-:Y:S05]  /*3650*/  BSYNC B1 ;  /* 0x0000000000017941 */ /* 0x000fea0003800000 */
.L_x_7083:
[----:B------:R-:W-:Y:S02]  /*3660*/  IADD3 R7, R7, 0x80, RZ ;  /* 0x0000008007077810 */ /* 0x000fe40007ffe0ff */
[----:B------:R-:W-:Y:S02]  /*3670*/  IADD3 R128, R128, 0x80, RZ ;  /* 0x0000008080807810 */ /* 0x000fe40007ffe0ff */
.L_x_7066:
[----:B------:R-:W-:Y:S05]  /*3680*/  BSYNC B0 ;  /* 0x0000000000007941 */ /* 0x000fea0003800000 */
.L_x_7065:
        /* <DEDUP_REMOVED lines=27> */
.L_x_7088:
[----:B------:R-:W-:Y:S05]  /*3840*/  BSYNC B1 ;  /* 0x0000000000017941 */ /* 0x000fea0003800000 */
.L_x_7087:
        /* <DEDUP_REMOVED lines=19> */
.L_x_7090:
[----:B------:R-:W-:Y:S05]  /*3980*/  BSYNC B1 ;  /* 0x0000000000017941 */ /* 0x000fea0003800000 */
.L_x_7089:
        /* <DEDUP_REMOVED lines=8> */
.L_x_7092:
[----:B------:R-:W-:Y:S05]  /*3a10*/  BSYNC B1 ;  /* 0x0000000000017941 */ /* 0x000fea0003800000 */
.L_x_7091:
        /* <DEDUP_REMOVED lines=15> */
.L_x_7094:
[----:B------:R-:W-:Y:S05]  /*3b10*/  BSYNC B1 ;  /* 0x0000000000017941 */ /* 0x000fea0003800000 */
.L_x_7093:
        /* <DEDUP_REMOVED lines=8> */
.L_x_7096:
[----:B------:R-:W-:Y:S05]  /*3ba0*/  BSYNC B1 ;  /* 0x0000000000017941 */ /* 0x000fea0003800000 */
.L_x_7095:
        /* <DEDUP_REMOVED lines=12> */
.L_x_7098:
[----:B------:R-:W-:Y:S05]  /*3c70*/  BSYNC B1 ;  /* 0x0000000000017941 */ /* 0x000fea0003800000 */
.L_x_7097:
        /* <DEDUP_REMOVED lines=8> */
.L_x_7100:
[----:B------:R-:W-:Y:S05]  /*3d00*/  BSYNC B1 ;  /* 0x0000000000017941 */ /* 0x000fea0003800000 */
.L_x_7099:
        /* <DEDUP_REMOVED lines=12> */
[----:B------:R-:W-:Y:S01]  /*3dd0*/  FMUL.FTZ R176, R176, c[0x0][0x1ec] ;  /* 0x00007b00b0b07a20 */ /* 0x000fe20000410000 */
[----:B------:R-:W-:Y:S01]  /*3de0*/  HFMA2.MMA R124, -RZ, RZ, 0, 0 ;  /* 0x00000000ff7c7435 */ /* 0x000fe200000001ff */
[----:B0-----:R-:W-:Y:S02]  /*3df0*/  IMAD.MOV.U32 R126, RZ, RZ, RZ ;  /* 0x000000ffff7e7224 */ /* 0x001fe400078e00ff */
[----:B------:R-:W-:-:S08]  /*3e00*/  FMUL.FTZ R125, R176, c[0x0][0x1e8] ;  /* 0x00007a00b07d7a20 */ /* 0x000fd00000410000 */
[----:B------:R-:W-:Y:S01]  /*3e10*/  @P5 HADD2.F32 R148, -RZ, R197.H1_H1 ;  /* 0x300000c5ff945230 */ /* 0x000fe20000004100 */
[----:B------:R-:W-:-:S04]  /*3e20*/  @P5 FMUL.FTZ R124, R18, R125 ;  /* 0x0000007d127c5220 */ /* 0x000fc80000410000 */
[----:B------:R-:W-:Y:S01]  /*3e30*/  @P5 FMUL.FTZ R126, R148, R125 ;  /* 0x0000007d947e5220 */ /* 0x000fe20000410000 */
[----:B------:R-:W-:-:S03]  /*3e40*/  F2FP.PACK_AB R124, RZ, R124 ;  /* 0x0000007cff7c723e */ /* 0x000fc600000000ff */
[----:B------:R-:W-:Y:S01]  /*3e50*/  FADD.FTZ R51, R51, R126 ;  /* 0x0000007e33337221 */ /* 0x000fe20000010000 */
[----:B------:R-:W-:Y:S02]  /*3e60*/  PRMT R148, R124, 0x7610, R148 ;  /* 0x000076107c947816 */ /* 0x000fe40000000094 */
.L_x_7102:
[----:B------:R-:W-:Y:S05]  /*3e70*/  BSYNC B1 ;  /* 0x0000000000017941 */ /* 0x000fea0003800000 */
.L_x_7101:
        /* <DEDUP_REMOVED lines=10> */
.L_x_7104:
[----:B------:R-:W-:Y:S05]  /*3f20*/  BSYNC B1 ;  /* 0x0000000000017941 */ /* 0x000fea0003800000 */
.L_x_7103:
[----:B------:R-:W-:Y:S02]  /*3f30*/  IADD3 R7, R7, 0x80, RZ ;  /* 0x0000008007077810 */ /* 0x000fe40007ffe0ff */
[----:B------:R-:W-:Y:S02]  /*3f40*/  IADD3 R128, R128, 0x80, RZ ;  /* 0x0000008080807810 */ /* 0x000fe40007ffe0ff */
.L_x_7086:
[----:B------:R-:W-:Y:S05]  /*3f50*/  BSYNC B0 ;  /* 0x0000000000007941 */ /* 0x000fea0003800000 */
.L_x_7085:
        /* <DEDUP_REMOVED lines=27> */
.L_x_7108:
[----:B------:R-:W-:Y:S05]  /*4110*/  BSYNC B1 ;  /* 0x0000000000017941 */ /* 0x000fea0003800000 */
.L_x_7107:
        /* <DEDUP_REMOVED lines=19> */
.L_x_7110:
[----:B------:R-:W-:Y:S05]  /*4250*/  BSYNC B1 ;  /* 0x0000000000017941 */ /* 0x000fea0003800000 */
.L_x_7109:
        /* <DEDUP_REMOVED lines=8> */
.L_x_7112:
[----:B------:R-:W-:Y:S05]  /*42e0*/  BSYNC B1 ;  /* 0x0000000000017941 */ /* 0x000fea0003800000 */
.L_x_7111:
        /* <DEDUP_REMOVED lines=15> */
.L_x_7114:
[----:B------:R-:W-:Y:S05]  /*43e0*/  BSYNC B1 ;  /* 0x0000000000017941 */ /* 0x000fea0003800000 */
.L_x_7113:
        /* <DEDUP_REMOVED lines=8> */
.L_x_7116:
[----:B------:R-:W-:Y:S05]  /*4470*/  BSYNC B1 ;  /* 0x0000000000017941 */ /* 0x000fea0003800000 */
.L_x_7115:
        /* <DEDUP_REMOVED lines=12> */
.L_x_7118:
[----:B------:R-:W-:Y:S05]  /*4540*/  BSYNC B1 ;  /* 0x0000000000017941 */ /* 0x000fea0003800000 */
.L_x_7117:
        /* <DEDUP_REMOVED lines=8> */
.L_x_7120:
[----:B------:R-:W-:Y:S05]  /*45d0*/  BSYNC B1 ;  /* 0x0000000000017941 */ /* 0x000fea0003800000 */
.L_x_7119:
        /* <DEDUP_REMOVED lines=22> */
.L_x_7122:
[----:B------:R-:W-:Y:S05]  /*4740*/  BSYNC B1 ;  /* 0x0000000000017941 */ /* 0x000fea0003800000 */
.L_x_7121:
        /* <DEDUP_REMOVED lines=10> */
.L_x_7124:
[----:B------:R-:W-:Y:S05]  /*47f0*/  BSYNC B1 ;  /* 0x0000000000017941 */ /* 0x000fea0003800000 */
.L_x_7123:
[----:B------:R-:W-:Y:S02]  /*4800*/  IADD3 R7, R7, 0x80, RZ ;  /* 0x0000008007077810 */ /* 0x000fe40007ffe0ff */
[----:B------:R-:W-:Y:S02]  /*4810*/  IADD3 R128, R128, 0x80, RZ ;  /* 0x0000008080807810 */ /* 0x000fe40007ffe0ff */
.L_x_7106:
[----:B------:R-:W-:Y:S05]  /*4820*/  BSYNC B0 ;  /* 0x0000000000007941 */ /* 0x000fea0003800000 */
.L_x_7105:
        /* <DEDUP_REMOVED lines=28> */
.L_x_7128:
[----:B------:R-:W-:Y:S05]  /*49f0*/  BSYNC B1 ;  /* 0x0000000000017941 */ /* 0x000fea0003800000 */
.L_x_7127:
        /* <DEDUP_REMOVED lines=19> */
.L_x_7130:
[----:B------:R-:W-:Y:S05]  /*4b30*/  BSYNC B1 ;  /* 0x0000000000017941 */ /* 0x000fea0003800000 */
.L_x_7129:
        /* <DEDUP_REMOVED lines=8> */
.L_x_7132:
[----:B------:R-:W-:Y:S05]  /*4bc0*/  BSYNC B1 ;  /* 0x0000000000017941 */ /* 0x000fea0003800000 */
.L_x_7131:
        /* <DEDUP_REMOVED lines=15> */
.L_x_7134:
[----:B------:R-:W-:Y:S05]  /*4cc0*/  BSYNC B1 ;  /* 0x0000000000017941 */ /* 0x000fea0003800000 */
.L_x_7133:
        /* <DEDUP_REMOVED lines=8> */
.L_x_7136:
[----:B------:R-:W-:Y:S05]  /*4d50*/  BSYNC B1 ;  /* 0x0000000000017941 */ /* 0x000fea0003800000 */
.L_x_7135:
        /* <DEDUP_REMOVED lines=12> */
.L_x_7138:
[----:B------:R-:W-:Y:S05]  /*4e20*/  BSYNC B1 ;  /* 0x0000000000017941 */ /* 0x000fea0003800000 */
.L_x_7137:
        /* <DEDUP_REMOVED lines=8> */
.L_x_7140:
[----:B------:R-:W-:Y:S05]  /*4eb0*/  BSYNC B1 ;  /* 0x0000000000017941 */ /* 0x000fea0003800000 */
.L_x_7139:
[----:B------:R-:W-:Y:S01]  /*4ec0*/  ISETP.NE.U32.AND P3, PT, RZ, c[0x0][0x258], PT ;  /* 0x00009600ff007a0c */ /* 0x000fe20003f65070 */
[----:B------:R-:W-:Y:S01]  /*4ed0*/  BSSY B1, `(.L_x_7141) ;  /* 0x0000015000017945 */ /* 0x000fe20003800000 */
[----:B------:R-:W-:Y:S02]  /*4ee0*/  SEL R122, R177, R122, P5 ;  /* 0x0000007ab17a7207 */ /* 0x000fe40002800000 */
[----:B------:R-:W-:Y:S02]  /*4ef0*/  ISETP.NE.AND.EX P3, PT, RZ, c[0x0][0x25c], PT, P3 ;  /* 0x00009700ff007a0c */ /* 0x000fe40003f65330 */
[----:B------:R-:W-:Y:S02]  /*4f00*/  SEL R123, R176, R123, P5 ;  /* 0x0000007bb07b7207 */ /* 0x000fe40002800000 */
[----:B------:R-:W-:-:S04]  /*4f10*/  @P4 SHF.R.U32.HI R125, RZ, 0x10, R125 ;  /* 0x00000010ff7d4819 */ /* 0x000fc8000001167d */
[----:B------:R-:W-:-:S05]  /*4f20*/  @P4 PRMT R197, R197, 0x5410, R125 ;  /* 0x00005410c5c54816 */ /* 0x000fca000000007d */
[----:B------:R-:W-:-:S05]  /*4f30*/  @P3 MOV R126, 0x10 ;  /* 0x00000010007e3802 */ /* 0x000fca0000000f00 */
[----:B------:R-:W-:-:S05]  /*4f40*/  @P3 IMAD.WIDE.U32 R126, R7, R126, c[0x0][0x258] ;  /* 0x00009600077e3625 */ /* 0x000fca00078e007e */
[----:B------:R0:W-:Y:S01]  /*4f50*/  @P3 STG.E.128 [R126.64], R120 ;  /* 0x000000787e003986 */ /* 0x0001e2000c101d04 */
[----:B------:R-:W-:Y:S05]  /*4f60*/  @!P4 BRA `(.L_x_7142) ;  /* 0x000000b00000c947 */ /* 0x000fea0003800000 */
[----:B------:R-:W-:Y:S01]  /*4f70*/  LOP3.LUT P3, RZ, R0, 0xff000000, RZ, 0xc0, !PT ;  /* 0xff00000000ff7812 */ /* 0x000fe2000786c0ff */
        /* <DEDUP_REMOVED lines=10> */
.L_x_7142:
[----:B------:R-:W-:Y:S05]  /*5020*/  BSYNC B1 ;  /* 0x0000000000017941 */ /* 0x000fea0003800000 */
.L_x_7141:
        /* <DEDUP_REMOVED lines=9> */
.L_x_7126:
[----:B------:R-:W-:Y:S05]  /*50c0*/  BSYNC B0 ;  /* 0x0000000000007941 */ /* 0x000fea0003800000 */
.L_x_7125:
[----:B------:R-:W-:Y:S02]  /*50d0*/  IADD3 R143, R143, c[0x0][0x160], RZ ;  /* 0x000058008f8f7a10 */ /* 0x000fe40007ffe0ff */
[----:B------:R-:W-:Y:S02]  /*50e0*/  LOP3.LUT P4, RZ, R9, 0xff, RZ, 0xc0, !PT ;  /* 0x000000ff09ff7812 */ /* 0x000fe4000788c0ff */
[----:B------:R-:W-:Y:S02]  /*50f0*/  ISETP.GE.AND P3, PT, R143, c[0x0][0x164], PT ;  /* 0x000059008f007a0c */ /* 0x000fe40003f66270 */
[----:B------:R-:W-:-:S11]  /*5100*/  SEL R9, RZ, 0x1, P4 ;  /* 0x00000001ff097807 */ /* 0x000fd60002000000 */
[----:B0----5:R-:W-:Y:S01]  /*5110*/  @P3 CALL.REL.NOINC `(.L_x_7021) ;  /* 0x0000001000003944 */ /* 0x021fe20003c00000 */
[----:B------:R-:W-:Y:S05]  /*5120*/  BRA `(.L_x_7143) ;  /* 0xffffb8f000007947 */ /* 0x000fea000383ffff */
.L_x_7021:
        /* <DEDUP_REMOVED lines=41> */
[----:B------:R-:W-:-:S10]  /*53c0*/  HFMA2.MMA R7, -RZ, RZ, 0, 9.5367431640625e-07 ;  /* 0x00000010ff077435 */ /* 0x000fd400000001ff */
[----:B--2---:R-:W-:-:S04]  /*53d0*/  IMAD.WIDE.U32 R2, R0, R7, c[0x0][0x220] ;  /* 0x0000880000027625 */ /* 0x004fc800078e0007 */
[CC--:B------:R-:W-:Y:S01]  /*53e0*/  IMAD.WIDE.U32 R4, R0.reuse, R7.reuse, c[0x0][0x228] ;  /* 0x00008a0000047625 */ /* 0x0c0fe200078e0007 */
[----:B------:R-:W-:Y:S03]  /*53f0*/  STG.E.128 [R2.64], R60 ;  /* 0x0000003c02007986 */ /* 0x000fe6000c101d04 */
[----:B------:R-:W-:Y:S01]  /*5400*/  IMAD.WIDE.U32 R6, R0, R7, c[0x0][0x240] ;  /* 0x0000900000067625 */ /* 0x000fe200078e0007 */
[----:B------:R-:W-:Y:S04]  /*5410*/  STG.E.128 [R4.64], R80 ;  /* 0x0000005004007986 */ /* 0x000fe8000c101d04 */
[----:B------:R-:W-:Y:S01]  /*5420*/  STG.E.128 [R6.64], R40 ;  /* 0x0000002806007986 */ /* 0x000fe2000c101d04 */
[----:B------:R-:W-:Y:S05]  /*5430*/  EXIT ;  /* 0x000000000000794d */ /* 0x000fea0003800000 */
.L_x_7041:
[----:B------:R-:W-:Y:S01]  /*5440*/  IMAD.MOV.U32 R129, RZ, RZ, R193 ;  /* 0x000000ffff817224 */ /* 0x000fe200078e00c1 */
[----:B------:R-:W-:Y:S01]  /*5450*/  MOV R176, 0x10 ;  /* 0x0000001000b07802 */ /* 0x000fe20000000f00 */
[----:B------:R-:W-:Y:S01]  /*5460*/  IMAD.MOV.U32 R195, RZ, RZ, 0x1f ;  /* 0x0000001fffc37424 */ /* 0x000fe200078e00ff */
[----:B------:R-:W-:-:S02]  /*5470*/  MOV R198, 0xffffffff ;  /* 0xffffffff00c67802 */ /* 0x000fc40000000f00 */
[----:B------:R-:W-:Y:S02]  /*5480*/  MOV R124, 0x54a0 ;  /* 0x000054a0007c7802 */ /* 0x000fe40000000f00 */
[----:B-----5:R-:W-:Y:S05]  /*5490*/  CALL.REL.NOINC `($__internal_137_$__cuda_sm70_shflsync_down_p) ;  /* 0x0000046000007944 */ /* 0x020fea0003c00000 */
[----:B-1----:R-:W-:Y:S01]  /*54a0*/  IMAD.MOV.U32 R128, RZ, RZ, R129 ;  /* 0x000000ffff807224 */ /* 0x002fe200078e0081 */
[----:B0-----:R-:W-:Y:S05]  /*54b0*/  BRA `(.L_x_7144) ;  /* 0xffffccf000007947 */ /* 0x001fea000383ffff */
.L_x_7042:
[----:B------:R-:W-:Y:S01]  /*54c0*/  HFMA2.MMA R195, -RZ, RZ, 0, 1.847743988037109375e-06 ;  /* 0x0000001fffc37435 */ /* 0x000fe200000001ff */
[----:B------:R-:W-:Y:S01]  /*54d0*/  MOV R129, R196 ;  /* 0x000000c400817202 */ /* 0x000fe20000000f00 */
[----:B------:R-:W-:Y:S01]  /*54e0*/  IMAD.MOV.U32 R176, RZ, RZ, 0x10 ;  /* 0x00000010ffb07424 */ /* 0x000fe200078e00ff */
[----:B------:R-:W-:Y:S01]  /*54f0*/  MOV R124, 0x5520 ;  /* 0x00005520007c7802 */ /* 0x000fe20000000f00 */
[----:B------:R-:W-:Y:S02]  /*5500*/  IMAD.MOV.U32 R198, RZ, RZ, -0x1 ;  /* 0xffffffffffc67424 */ /* 0x000fe400078e00ff */
[----:B01---5:R-:W-:Y:S05]  /*5510*/  CALL.REL.NOINC `($__internal_137_$__cuda_sm70_shflsync_down_p) ;  /* 0x000003e000007944 */ /* 0x023fea0003c00000 */
[----:B------:R-:W-:Y:S01]  /*5520*/  FADD.FTZ R128, R128, R193 ;  /* 0x000000c180807221 */ /* 0x000fe20000010000 */
[----:B0-----:R-:W-:Y:S01]  /*5530*/  MOV R176, 0x8 ;  /* 0x0000000800b07802 */ /* 0x001fe20000000f00 */
[----:B-1----:R-:W-:Y:S01]  /*5540*/  FADD.FTZ R196, R196, R129 ;  /* 0x00000081c4c47221 */ /* 0x002fe20000010000 */
[----:B------:R-:W-:Y:S01]  /*5550*/  MOV R198, 0xffffffff ;  /* 0xffffffff00c67802 */ /* 0x000fe20000000f00 */
[----:B------:R-:W-:Y:S01]  /*5560*/  IMAD.MOV.U32 R195, RZ, RZ, 0x1f ;  /* 0x0000001fffc37424 */ /* 0x000fe200078e00ff */
[----:B------:R-:W-:Y:S01]  /*5570*/  MOV R124, 0x55a0 ;  /* 0x000055a0007c7802 */ /* 0x000fe20000000f00 */
[----:B------:R-:W-:-:S02]  /*5580*/  IMAD.MOV.U32 R129, RZ, RZ, R128 ;  /* 0x000000ffff817224 */ /* 0x000fc400078e0080 */
[----:B------:R-:W-:Y:S05]  /*5590*/  CALL.REL.NOINC `($__internal_137_$__cuda_sm70_shflsync_down_p) ;  /* 0x0000036000007944 */ /* 0x000fea0003c00000 */
[----:B0-----:R-:W-:Y:S01]  /*55a0*/  HFMA2.MMA R176, -RZ, RZ, 0, 4.76837158203125e-07 ;  /* 0x00000008ffb07435 */ /* 0x001fe200000001ff */
[----:B-1----:R-:W-:Y:S01]  /*55b0*/  MOV R127, R129 ;  /* 0x00000081007f7202 */ /* 0x002fe20000000f00 */
[----:B------:R-:W-:Y:S01]  /*55c0*/  IMAD.MOV.U32 R129, RZ, RZ, R196 ;  /* 0x000000ffff817224 */ /* 0x000fe200078e00c4 */
[----:B------:R-:W-:Y:S01]  /*55d0*/  MOV R198, 0xffffffff ;  /* 0xffffffff00c67802 */ /* 0x000fe20000000f00 */
[----:B------:R-:W-:Y:S01]  /*55e0*/  IMAD.MOV.U32 R195, RZ, RZ, 0x1f ;  /* 0x0000001fffc37424 */ /* 0x000fe200078e00ff */
[----:B------:R-:W-:-:S02]  /*55f0*/  MOV R124, 0x5610 ;  /* 0x00005610007c7802 */ /* 0x000fc40000000f00 */
[----:B------:R-:W-:Y:S05]  /*5600*/  CALL.REL.NOINC `($__internal_137_$__cuda_sm70_shflsync_down_p) ;  /* 0x000002f000007944 */ /* 0x000fea0003c00000 */
[----:B------:R-:W-:Y:S01]  /*5610*/  FADD.FTZ R128, R127, R128 ;  /* 0x000000807f807221 */ /* 0x000fe20000010000 */
[----:B0-----:R-:W-:Y:S01]  /*5620*/  HFMA2.MMA R195, -RZ, RZ, 0, 1.847743988037109375e-06 ;  /* 0x0000001fffc37435 */ /* 0x001fe200000001ff */
[----:B-1----:R-:W-:Y:S01]  /*5630*/  FADD.FTZ R196, R196, R129 ;  /* 0x00000081c4c47221 */ /* 0x002fe20000010000 */
[----:B------:R-:W-:Y:S01]  /*5640*/  MOV R124, 0x5690 ;  /* 0x00005690007c7802 */ /* 0x000fe20000000f00 */
[----:B------:R-:W-:Y:S01]  /*5650*/  IMAD.MOV.U32 R176, RZ, RZ, 0x4 ;  /* 0x00000004ffb07424 */ /* 0x000fe200078e00ff */
[----:B------:R-:W-:Y:S01]  /*5660*/  MOV R129, R128 ;  /* 0x0000008000817202 */ /* 0x000fe20000000f00 */
[----:B------:R-:W-:-:S02]  /*5670*/  IMAD.MOV.U32 R198, RZ, RZ, -0x1 ;  /* 0xffffffffffc67424 */ /* 0x000fc400078e00ff */
[----:B------:R-:W-:Y:S05]  /*5680*/  CALL.REL.NOINC `($__internal_137_$__cuda_sm70_shflsync_down_p) ;  /* 0x0000027000007944 */ /* 0x000fea0003c00000 */
[----:B0-----:R-:W-:Y:S01]  /*5690*/  HFMA2.MMA R195, -RZ, RZ, 0, 1.847743988037109375e-06 ;  /* 0x0000001fffc37435 */ /* 0x001fe200000001ff */
[----:B-1----:R-:W-:Y:S01]  /*56a0*/  IMAD.MOV.U32 R127, RZ, RZ, R129 ;  /* 0x000000ffff7f7224 */ /* 0x002fe200078e0081 */
[----:B------:R-:W-:Y:S01]  /*56b0*/  MOV R129, R196 ;  /* 0x000000c400817202 */ /* 0x000fe20000000f00 */
[----:B------:R-:W-:Y:S01]  /*56c0*/  IMAD.MOV.U32 R176, RZ, RZ, 0x4 ;  /* 0x00000004ffb07424 */ /* 0x000fe200078e00ff */
[----:B------:R-:W-:Y:S01]  /*56d0*/  MOV R124, 0x5700 ;  /* 0x00005700007c7802 */ /* 0x000fe20000000f00 */
[----:B------:R-:W-:-:S02]  /*56e0*/  IMAD.MOV.U32 R198, RZ, RZ, -0x1 ;  /* 0xffffffffffc67424 */ /* 0x000fc400078e00ff */
[----:B------:R-:W-:Y:S05]  /*56f0*/  CALL.REL.NOINC `($__internal_137_$__cuda_sm70_shflsync_down_p) ;  /* 0x0000020000007944 */ /* 0x000fea0003c00000 */
        /* <DEDUP_REMOVED lines=8> */
[----:B0-----:R-:W-:Y:S01]  /*5780*/  HFMA2.MMA R176, -RZ, RZ, 0, 1.1920928955078125e-07 ;  /* 0x00000002ffb07435 */ /* 0x001fe200000001ff */
        /* <DEDUP_REMOVED lines=21> */
[----:B-1----:R-:W-:Y:S01]  /*58e0*/  MOV R196, R129 ;  /* 0x0000008100c47202 */ /* 0x002fe20000000f00 */
[----:B0-----:R-:W-:Y:S05]  /*58f0*/  BRA `(.L_x_7145) ;  /* 0xffffc9d000007947 */ /* 0x001fea000383ffff */
        .weak           $__internal_137_$__cuda_sm70_shflsync_down_p
        .type           $__internal_137_$__cuda_sm70_shflsync_down_p,@function
        .size           $__internal_137_$__cuda_sm70_shflsync_down_p,(.L_x_9881 - $__internal_137_$__cuda_sm70_shflsync_down_p)
$__internal_137_$__cuda_sm70_shflsync_down_p:
[----:B------:R-:W-:Y:S01]  /*5900*/  HFMA2.MMA R125, -RZ, RZ, 0, 0 ;  /* 0x00000000ff7d7435 */ /* 0x000fe200000001ff */
[----:B------:R-:W-:Y:S04]  /*5910*/  WARPSYNC R198 ;  /* 0x000000c600007348 */ /* 0x000fe80003800000 */
[----:B------:R0:W1:Y:S01]  /*5920*/  SHFL.DOWN PT, R129, R129, R176, R195 ;  /* 0x080000b081817389 */ /* 0x00006200000e00c3 */
[----:B------:R-:W-:Y:S05]  /*5930*/  RET.REL.NODEC R124 `(_ZN10layer_norm13ln_bwd_kernelINS_13Kernel_traitsI6__halfS2_fS2_fjLj2560ELj1ELj1ELj4ELj8ENS_18Kernel_traits_baseILj2560ES2_S2_fS2_fjLj128EEEEELb1ELb1ELb1ELb0EEEvNS_9BwdParamsE) ;  /* 0xffffa6c07c007950 */ /* 0x000fea0003c3ffff */
.L_x_7146:
        /* <DEDUP_REMOVED lines=12> */
.L_x_9881:


//--------------------- .text._ZN10layer_norm22ln_bwd_finalize_kernelINS_22Kernel_traits_finalizeILj2560E6__halfS2_fS2_fjLb1ELj1024ELj4ENS_18Kernel_traits_baseILj2560ES2_S2_fS2_fjLj1024EEEEELb1ELb1EEEvNS_9BwdParamsE --------------------------
	.section	.text._ZN10layer_norm22ln_bwd_finalize_kernelINS_22Kernel_traits_finalizeILj2560E6__halfS2_fS2_fjLb1ELj1024ELj4ENS_18Kernel_traits_baseILj2560ES2_S2_fS2_fjLj1024EEEEELb1ELb1EEEvNS_9BwdParamsE,"ax",@progbits
	.sectioninfo	@"SHI_REGISTERS=32"
	.align	128
        .global         _ZN10layer_norm22ln_bwd_finalize_kernelINS_22Kernel_traits_finalizeILj2560E6__halfS2_fS2_fjLb1ELj1024ELj4ENS_18Kernel_traits_baseILj2560ES2_S2_fS2_fjLj1024EEEEELb1ELb1EEEvNS_9BwdParamsE
        .type           _ZN10layer_norm22ln_bwd_finalize_kernelINS_22Kernel_traits_finalizeILj2560E6__halfS2_fS2_fjLb1ELj1024ELj4ENS_18Kernel_traits_baseILj2560ES2_S2_fS2_fjLj1024EEEEELb1ELb1EEEvNS_9BwdParamsE,@function
        .size           _ZN10layer_norm22ln_bwd_finalize_kernelINS_22Kernel_traits_finalizeILj2560E6__halfS2_fS2_fjLb1ELj1024ELj4ENS_18Kernel_traits_baseILj2560ES2_S2_fS2_fjLj1024EEEEELb1ELb1EEEvNS_9BwdParamsE,(.L_x_9882 - _ZN10layer_norm22ln_bwd_finalize_kernelINS_22Kernel_traits_finalizeILj2560E6__halfS2_fS2_fjLb1ELj1024ELj4ENS_18Kernel_traits_baseILj2560ES2_S2_fS2_fjLj1024EEEEELb1ELb1EEEvNS_9BwdParamsE)
        .other          _ZN10layer_norm22ln_bwd_finalize_kernelINS_22Kernel_traits_finalizeILj2560E6__halfS2_fS2_fjLb1ELj1024ELj4ENS_18Kernel_traits_baseILj2560ES2_S2_fS2_fjLj1024EEEEELb1ELb1EEEvNS_9BwdParamsE,@"STO_CUDA_ENTRY STV_DEFAULT"
_ZN10layer_norm22ln_bwd_finalize_kernelINS_22Kernel_traits_finalizeILj2560E6__halfS2_fS2_fjLb1ELj1024ELj4ENS_18Kernel_traits_baseILj2560ES2_S2_fS2_fjLj1024EEEEELb1ELb1EEEvNS_9BwdParamsE:
.text._ZN10layer_norm22ln_bwd_finalize_kernelINS_22Kernel_traits_finalizeILj2560E6__halfS2_fS2_fjLb1ELj1024ELj4ENS_18Kernel_traits_baseILj2560ES2_S2_fS2_fjLj1024EEEEELb1ELb1EEEvNS_9BwdParamsE:
        /* <DEDUP_REMOVED lines=19> */
.L_x_7159:
        /* <DEDUP_REMOVED lines=32> */
.L_x_7151:
        /* <DEDUP_REMOVED lines=47> */
.L_x_7150:
[----:B------:R-:W-:Y:S05]  /*0620*/  BSYNC B1 ;  /* 0x0000000000017941 */ /* 0x000fea0003800000 */
.L_x_7149:
        /* <DEDUP_REMOVED lines=29> */
.L_x_7153:
[----:B------:R-:W-:Y:S05]  /*0800*/  BSYNC B1 ;  /* 0x0000000000017941 */ /* 0x000fea0003800000 */
.L_x_7152:
        /* <DEDUP_REMOVED lines=13> */
.L_x_7148:
[----:B------:R-:W-:Y:S05]  /*08e0*/  BSYNC B0 ;  /* 0x0000000000007941 */ /* 0x000fea0003800000 */
.L_x_7147:
        /* <DEDUP_REMOVED lines=12> */
.L_x_7160:
        /* <DEDUP_REMOVED lines=27> */
.L_x_7161:
        /* <DEDUP_REMOVED lines=9> */
.L_x_7154:
        /* <DEDUP_REMOVED lines=19> */
.L_x_7158:
[----:B------:R-:W-:Y:S05]  /*0d20*/  BSYNC B0 ;  /* 0x0000000000007941 */ /* 0x000fea0003800000 */
.L_x_7157:
[C---:B------:R-:W-:Y:S02]  /*0d30*/  ISETP.GT.U32.AND P1, PT, R4.reuse, -0xa01, PT ;  /* 0xfffff5ff0400780c */ /* 0x040fe40003f24070 */
[----:B------:R-:W-:-:S02]  /*0d40*/  IADD3 R4, R4, 0xa00, RZ ;  /* 0x00000a0004047810 */ /* 0x000fc40007ffe0ff */
[----:B------:R-:W-:-:S09]  /*0d50*/  IADD3 R5, R5, 0x500, RZ ;  /* 0x0000050005057810 */ /* 0x000fd20007ffe0ff */
[----:B012---:R-:W-:Y:S05]  /*0d60*/  @P1 BRA `(.L_x_7159) ;  /* 0xfffff3c000001947 */ /* 0x007fea000383ffff */
[----:B------:R-:W-:Y:S05]  /*0d70*/  EXIT ;  /* 0x000000000000794d */ /* 0x000fea0003800000 */
.L_x_7155:
[----:B------:R-:W-:Y:S01]  /*0d80*/  HFMA2.MMA R14, -RZ, RZ, 0, 1.847743988037109375e-06 ;  /* 0x0000001fff0e7435 */ /* 0x000fe200000001ff */
[----:B---3--:R-:W-:Y:S01]  /*0d90*/  IMAD.MOV.U32 R18, RZ, RZ, R10 ;  /* 0x000000ffff127224 */ /* 0x008fe200078e000a */
[----:B------:R-:W-:Y:S01]  /*0da0*/  MOV R17, 0x1 ;  /* 0x0000000100117802 */ /* 0x000fe20000000f00 */
[----:B------:R-:W-:Y:S01]  /*0db0*/  IMAD.MOV.U32 R19, RZ, RZ, -0x1 ;  /* 0xffffffffff137424 */ /* 0x000fe200078e00ff */
[----:B------:R-:W-:Y:S02]  /*0dc0*/  MOV R8, 0xde0 ;  /* 0x00000de000087802 */ /* 0x000fe40000000f00 */
[----:B012---:R-:W-:Y:S05]  /*0dd0*/  CALL.REL.NOINC `($__internal_138_$__cuda_sm70_shflsync_bfly_p) ;  /* 0x0000059000007944 */ /* 0x007fea0003c00000 */
[----:B01----:R-:W-:Y:S05]  /*0de0*/  BRA `(.L_x_7160) ;  /* 0xfffffbc000007947 */ /* 0x003fea000383ffff */
.L_x_7156:
[----:B------:R-:W-:Y:S01]  /*0df0*/  HFMA2.MMA R14, -RZ, RZ, 0, 1.847743988037109375e-06 ;  /* 0x0000001fff0e7435 */ /* 0x000fe200000001ff */
[----:B------:R-:W-:Y:S01]  /*0e00*/  MOV R17, 0x2 ;  /* 0x0000000200117802 */ /* 0x000fe20000000f00 */
[----:B------:R-:W-:Y:S01]  /*0e10*/  IMAD.MOV.U32 R19, RZ, RZ, -0x1 ;  /* 0xffffffffff137424 */ /* 0x000fe200078e00ff */
[----:B------:R-:W-:-:S03]  /*0e20*/  MOV R8, 0xe40 ;  /* 0x00000e4000087802 */ /* 0x000fc60000000f00 */
[----:B0123--:R-:W-:Y:S05]  /*0e30*/  CALL.REL.NOINC `($__internal_138_$__cuda_sm70_shflsync_bfly_p) ;  /* 0x0000053000007944 */ /* 0x00ffea0003c00000 */
[----:B01----:R-:W-:Y:S01]  /*0e40*/  FADD.FTZ R18, R18, R14 ;  /* 0x0000000e12127221 */ /* 0x003fe20000010000 */
[----:B------:R-:W-:Y:S01]  /*0e50*/  HFMA2.MMA R14, -RZ, RZ, 0, 1.847743988037109375e-06 ;  /* 0x0000001fff0e7435 */ /* 0x000fe200000001ff */
[----:B------:R-:W-:Y:S01]  /*0e60*/  MOV R17, 0x4 ;  /* 0x0000000400117802 */ /* 0x000fe20000000f00 */
[----:B------:R-:W-:Y:S01]  /*0e70*/  IMAD.MOV.U32 R19, RZ, RZ, -0x1 ;  /* 0xffffffffff137424 */ /* 0x000fe200078e00ff */
[----:B------:R-:W-:-:S03]  /*0e80*/  MOV R8, 0xea0 ;  /* 0x00000ea000087802 */ /* 0x000fc60000000f00 */
[----:B------:R-:W-:Y:S05]  /*0e90*/  CALL.REL.NOINC `($__internal_138_$__cuda_sm70_shflsync_bfly_p) ;  /* 0x000004d000007944 */ /* 0x000fea0003c00000 */
[----:B01----:R-:W-:Y:S01]  /*0ea0*/  FADD.FTZ R18, R18, R14 ;  /* 0x0000000e12127221 */ /* 0x003fe20000010000 */
[----:B------:R-:W-:Y:S01]  /*0eb0*/  HFMA2.MMA R14, -RZ, RZ, 0, 1.847743988037109375e-06 ;  /* 0x0000001fff0e7435 */ /* 0x000fe200000001ff */
[----:B------:R-:W-:Y:S01]  /*0ec0*/  MOV R17, 0x8 ;  /* 0x0000000800117802 */ /* 0x000fe20000000f00 */
[----:B------:R-:W-:Y:S01]  /*0ed0*/  IMAD.MOV.U32 R19, RZ, RZ, -0x1 ;  /* 0xffffffffff137424 */ /* 0x000fe200078e00ff */
[----:B------:R-:W-:-:S03]  /*0ee0*/  MOV R8, 0xf00 ;  /* 0x00000f0000087802 */ /* 0x000fc60000000f00 */
[----:B------:R-:W-:Y:S05]  /*0ef0*/  CALL.REL.NOINC `($__internal_138_$__cuda_sm70_shflsync_bfly_p) ;  /* 0x0000047000007944 */ /* 0x000fea0003c00000 */
[----:B-1----:R-:W-:Y:S01]  /*0f00*/  FADD.FTZ R10, R18, R14 ;  /* 0x0000000e120a7221 */ /* 0x002fe20000010000 */
[----:B------:R-:W-:Y:S01]  /*0f10*/  HFMA2.MMA R14, -RZ, RZ, 0, 1.847743988037109375e-06 ;  /* 0x0000001fff0e7435 */ /* 0x000fe200000001ff */
[----:B0-----:R-:W-:Y:S01]  /*0f20*/  MOV R17, 0x10 ;  /* 0x0000001000117802 */ /* 0x001fe20000000f00 */
[----:B------:R-:W-:Y:S01]  /*0f30*/  IMAD.MOV.U32 R19, RZ, RZ, -0x1 ;  /* 0xffffffffff137424 */ /* 0x000fe200078e00ff */
[----:B------:R-:W-:-:S02]  /*0f40*/  MOV R8, 0xf70 ;  /* 0x00000f7000087802 */ /* 0x000fc40000000f00 */
[----:B------:R-:W-:Y:S02]  /*0f50*/  MOV R18, R10 ;  /* 0x0000000a00127202 */ /* 0x000fe40000000f00 */
[----:B------:R-:W-:Y:S05]  /*0f60*/  CALL.REL.NOINC `($__internal_138_$__cuda_sm70_shflsync_bfly_p) ;  /* 0x0000040000007944 */ /* 0x000fea0003c00000 */
[----:B0-----:R-:W-:Y:S01]  /*0f70*/  HFMA2.MMA R17, -RZ, RZ, 0, 5.9604644775390625e-08 ;  /* 0x00000001ff117435 */ /* 0x001fe200000001ff */
[----:B-1----:R-:W-:Y:S01]  /*0f80*/  MOV R13, R14 ;  /* 0x0000000e000d7202 */ /* 0x002fe20000000f00 */
[----:B------:R-:W-:Y:S01]  /*0f90*/  IMAD.MOV.U32 R18, RZ, RZ, R15 ;  /* 0x000000ffff127224 */ /* 0x000fe200078e000f */
[----:B------:R-:W-:Y:S01]  /*0fa0*/  MOV R14, 0x1f ;  /* 0x0000001f000e7802 */ /* 0x000fe20000000f00 */
[----:B------:R-:W-:Y:S01]  /*0fb0*/  IMAD.MOV.U32 R19, RZ, RZ, -0x1 ;  /* 0xffffffffff137424 */ /* 0x000fe200078e00ff */
[----:B------:R-:W-:Y:S02]  /*0fc0*/  MOV R8, 0xfe0 ;  /* 0x00000fe000087802 */ /* 0x000fe40000000f00 */
[----:B------:R-:W-:Y:S05]  /*0fd0*/  CALL.REL.NOINC `($__internal_138_$__cuda_sm70_shflsync_bfly_p) ;  /* 0x0000039000007944 */ /* 0x000fea0003c00000 */
[----:B0-----:R-:W-:Y:S01]  /*0fe0*/  HFMA2.MMA R17, -RZ, RZ, 0, 1.1920928955078125e-07 ;  /* 0x00000002ff117435 */ /* 0x001fe200000001ff */
[----:B-1----:R-:W-:Y:S01]  /*0ff0*/  FADD.FTZ R18, R15, R14 ;  /* 0x0000000e0f127221 */ /* 0x002fe20000010000 */
[----:B------:R-:W-:Y:S01]  /*1000*/  MOV R14, 0x1f ;  /* 0x0000001f000e7802 */ /* 0x000fe20000000f00 */
[----:B------:R-:W-:Y:S01]  /*1010*/  IMAD.MOV.U32 R19, RZ, RZ, -0x1 ;  /* 0xffffffffff137424 */ /* 0x000fe200078e00ff */
[----:B------:R-:W-:Y:S02]  /*1020*/  MOV R8, 0x1040 ;  /* 0x0000104000087802 */ /* 0x000fe40000000f00 */
[----:B------:R-:W-:Y:S05]  /*1030*/  CALL.REL.NOINC `($__internal_138_$__cuda_sm70_shflsync_bfly_p) ;  /* 0x0000033000007944 */ /* 0x000fea0003c00000 */
[----:B0-----:R-:W-:Y:S01]  /*1040*/  HFMA2.MMA R17, -RZ, RZ, 0, 2.384185791015625e-07 ;  /* 0x00000004ff117435 */ /* 0x001fe200000001ff */
[----:B-1----:R-:W-:Y:S01]  /*1050*/  FADD.FTZ R18, R18, R14 ;  /* 0x0000000e12127221 */ /* 0x002fe20000010000 */
[----:B------:R-:W-:Y:S01]  /*1060*/  MOV R14, 0x1f ;  /* 0x0000001f000e7802 */ /* 0x000fe20000000f00 */
[----:B------:R-:W-:Y:S01]  /*1070*/  IMAD.MOV.U32 R19, RZ, RZ, -0x1 ;  /* 0xffffffffff137424 */ /* 0x000fe200078e00ff */
[----:B------:R-:W-:-:S02]  /*1080*/  MOV R8, 0x10a0 ;  /* 0x000010a000087802 */ /* 0x000fc40000000f00 */
[----:B------:R-:W-:Y:S05]  /*1090*/  CALL.REL.NOINC `($__internal_138_$__cuda_sm70_shflsync_bfly_p) ;  /* 0x000002d000007944 */ /* 0x000fea0003c00000 */
[----:B0-----:R-:W-:Y:S01]  /*10a0*/  HFMA2.MMA R17, -RZ, RZ, 0, 4.76837158203125e-07 ;  /* 0x00000008ff117435 */ /* 0x001fe200000001ff */
[----:B-1----:R-:W-:Y:S01]  /*10b0*/  FADD.FTZ R18, R18, R14 ;  /* 0x0000000e12127221 */ /* 0x002fe20000010000 */
[----:B------:R-:W-:Y:S01]  /*10c0*/  MOV R14, 0x1f ;  /* 0x0000001f000e7802 */ /* 0x000fe20000000f00 */
[----:B------:R-:W-:Y:S01]  /*10d0*/  IMAD.MOV.U32 R19, RZ, RZ, -0x1 ;  /* 0xffffffffff137424 */ /* 0x000fe200078e00ff */
[----:B------:R-:W-:-:S02]  /*10e0*/  MOV R8, 0x1100 ;  /* 0x0000110000087802 */ /* 0x000fc40000000f00 */
[----:B------:R-:W-:Y:S05]  /*10f0*/  CALL.REL.NOINC `($__internal_138_$__cuda_sm70_shflsync_bfly_p) ;  /* 0x0000027000007944 */ /* 0x000fea0003c00000 */
[----:B-1----:R-:W-:Y:S01]  /*1100*/  FADD.FTZ R12, R18, R14 ;  /* 0x0000000e120c7221 */ /* 0x002fe20000010000 */
[----:B0-----:R-:W-:Y:S01]  /*1110*/  HFMA2.MMA R17, -RZ, RZ, 0, 9.5367431640625e-07 ;  /* 0x00000010ff117435 */ /* 0x001fe200000001ff */
[----:B------:R-:W-:Y:S01]  /*1120*/  MOV R14, 0x1f ;  /* 0x0000001f000e7802 */ /* 0x000fe20000000f00 */
[----:B------:R-:W-:Y:S01]  /*1130*/  IMAD.MOV.U32 R19, RZ, RZ, -0x1 ;  /* 0xffffffffff137424 */ /* 0x000fe200078e00ff */
[----:B------:R-:W-:-:S02]  /*1140*/  MOV R8, 0x1170 ;  /* 0x0000117000087802 */ /* 0x000fc40000000f00 */
[----:B------:R-:W-:Y:S02]  /*1150*/  MOV R18, R12 ;  /* 0x0000000c00127202 */ /* 0x000fe40000000f00 */
[----:B------:R-:W-:Y:S05]  /*1160*/  CALL.REL.NOINC `($__internal_138_$__cuda_sm70_shflsync_bfly_p) ;  /* 0x0000020000007944 */ /* 0x000fea0003c00000 */
[----:B-1----:R-:W-:Y:S01]  /*1170*/  MOV R15, R14 ;  /* 0x0000000e000f7202 */ /* 0x002fe20000000f00 */
[----:B------:R-:W-:Y:S01]  /*1180*/  HFMA2.MMA R14, -RZ, RZ, 0, 1.847743988037109375e-06 ;  /* 0x0000001fff0e7435 */ /* 0x000fe200000001ff */
[----:B0-----:R-:W-:Y:S01]  /*1190*/  MOV R18, R11 ;  /* 0x0000000b00127202 */ /* 0x001fe20000000f00 */
[----:B------:R-:W-:Y:S01]  /*11a0*/  IMAD.MOV.U32 R17, RZ, RZ, 0x1 ;  /* 0x00000001ff117424 */ /* 0x000fe200078e00ff */
[----:B------:R-:W-:Y:S02]  /*11b0*/  MOV R19, 0xffffffff ;  /* 0xffffffff00137802 */ /* 0x000fe40000000f00 */
[----:B------:R-:W-:Y:S02]  /*11c0*/  MOV R8, 0x11e0 ;  /* 0x000011e000087802 */ /* 0x000fe40000000f00 */
[----:B------:R-:W-:Y:S05]  /*11d0*/  CALL.REL.NOINC `($__internal_138_$__cuda_sm70_shflsync_bfly_p) ;  /* 0x0000019000007944 */ /* 0x000fea0003c00000 */
[----:B0-----:R-:W-:Y:S01]  /*11e0*/  HFMA2.MMA R17, -RZ, RZ, 0, 1.1920928955078125e-07 ;  /* 0x00000002ff117435 */ /* 0x001fe200000001ff */
[----:B-1----:R-:W-:Y:S01]  /*11f0*/  FADD.FTZ R18, R11, R14 ;  /* 0x0000000e0b127221 */ /* 0x002fe20000010000 */
[----:B------:R-:W-:Y:S01]  /*1200*/  MOV R19, 0xffffffff ;  /* 0xffffffff00137802 */ /* 0x000fe20000000f00 */
[----:B------:R-:W-:Y:S01]  /*1210*/  IMAD.MOV.U32 R14, RZ, RZ, 0x1f ;  /* 0x0000001fff0e7424 */ /* 0x000fe200078e00ff */
[----:B------:R-:W-:-:S02]  /*1220*/  MOV R8, 0x1240 ;  /* 0x0000124000087802 */ /* 0x000fc40000000f00 */
        /* <DEDUP_REMOVED lines=9> */
[----:B------:R-:W-:-:S02]  /*12c0*/  MOV R14, 0x1f ;  /* 0x0000001f000e7802 */ /* 0x000fc40000000f00 */
[----:B------:R-:W-:Y:S02]  /*12d0*/  MOV R19, 0xffffffff ;  /* 0xffffffff00137802 */ /* 0x000fe40000000f00 */
[----:B------:R-:W-:Y:S02]  /*12e0*/  MOV R8, 0x1300 ;  /* 0x0000130000087802 */ /* 0x000fe40000000f00 */
[----:B------:R-:W-:Y:S05]  /*12f0*/  CALL.REL.NOINC `($__internal_138_$__cuda_sm70_shflsync_bfly_p) ;  /* 0x0000007000007944 */ /* 0x000fea0003c00000 */
[----:B01----:R-:W-:Y:S01]  /*1300*/  FADD.FTZ R18, R18, R14 ;  /* 0x0000000e12127221 */ /* 0x003fe20000010000 */
[----:B------:R-:W-:Y:S01]  /*1310*/  HFMA2.MMA R14, -RZ, RZ, 0, 1.847743988037109375e-06 ;  /* 0x0000001fff0e7435 */ /* 0x000fe200000001ff */
[----:B------:R-:W-:Y:S01]  /*1320*/  IMAD.MOV.U32 R17, RZ, RZ, 0x10 ;  /* 0x00000010ff117424 */ /* 0x000fe200078e00ff */
[----:B------:R-:W-:Y:S02]  /*1330*/  MOV R19, 0xffffffff ;  /* 0xffffffff00137802 */ /* 0x000fe40000000f00 */
[----:B------:R-:W-:Y:S02]  /*1340*/  MOV R8, 0x1360 ;  /* 0x0000136000087802 */ /* 0x000fe40000000f00 */
[----:B------:R-:W-:Y:S05]  /*1350*/  CALL.REL.NOINC `($__internal_138_$__cuda_sm70_shflsync_bfly_p) ;  /* 0x0000001000007944 */ /* 0x000fea0003c00000 */
[----:B01----:R-:W-:Y:S05]  /*1360*/  BRA `(.L_x_7161) ;  /* 0xfffff7f000007947 */ /* 0x003fea000383ffff */
        .weak           $__internal_138_$__cuda_sm70_shflsync_bfly_p
        .type           $__internal_138_$__cuda_sm70_shflsync_bfly_p,@function
        .size           $__internal_138_$__cuda_sm70_shflsync_bfly_p,(.L_x_9882 - $__internal_138_$__cuda_sm70_shflsync_bfly_p)
$__internal_138_$__cuda_sm70_shflsync_bfly_p:
[----:B------:R-:W-:Y:S01]  /*1370*/  HFMA2.MMA R9, -RZ, RZ, 0, 0 ;  /* 0x00000000ff097435 */ /* 0x000fe200000001ff */
[----:B------:R-:W-:Y:S04]  /*1380*/  WARPSYNC R19 ;  /* 0x0000001300007348 */ /* 0x000fe80003800000 */
[----:B------:R0:W1:Y:S01]  /*1390*/  SHFL.BFLY PT, R14, R18, R17, R14 ;  /* 0x0c000011120e7389 */ /* 0x00006200000e000e */
[----:B------:R-:W-:Y:S05]  /*13a0*/  RET.REL.NODEC R8 `(_ZN10layer_norm22ln_bwd_finalize_kernelINS_22Kernel_traits_finalizeILj2560E6__halfS2_fS2_fjLb1ELj1024ELj4ENS_18Kernel_traits_baseILj2560ES2_S2_fS2_fjLj1024EEEEELb1ELb1EEEvNS_9BwdParamsE) ;  /* 0xffffec5008007950 */ /* 0x000fea0003c3ffff */
.L_x_7162:
        /* <DEDUP_REMOVED lines=13> */
.L_x_9882:


//--------------------- .text._ZN10layer_norm13ln_bwd_kernelINS_13Kernel_traitsI6__halfS2_fS2_fjLj2560ELj1ELj1ELj4ELj8ENS_18Kernel_traits_baseILj2560ES2_S2_fS2_fjLj128EEEEELb1ELb1ELb1ELb1EEEvNS_9BwdParamsE --------------------------
	.section	.text._ZN10layer_norm13ln_bwd_kernelINS_13Kernel_traitsI6__halfS2_fS2_fjLj2560ELj1ELj1ELj4ELj8ENS_18Kernel_traits_baseILj2560ES2_S2_fS2_fjLj128EEEEELb1ELb1ELb1ELb1EEEvNS_9BwdParamsE,"ax",@progbits
	.sectioninfo	@"SHI_REGISTERS=208"
	.align	128
        .global         _ZN10layer_norm13ln_bwd_kernelINS_13Kernel_traitsI6__halfS2_fS2_fjLj2560ELj1ELj1ELj4ELj8ENS_18Kernel_traits_baseILj2560ES2_S2_fS2_fjLj128EEEEELb1ELb1ELb1ELb1EEEvNS_9BwdParamsE
        .type           _ZN10layer_norm13ln_bwd_kernelINS_13Kernel_traitsI6__halfS2_fS2_fjLj2560ELj1ELj1ELj4ELj8ENS_18Kernel_traits_baseILj2560ES2_S2_fS2_fjLj128EEEEELb1ELb1ELb1ELb1EEEvNS_9BwdParamsE,@function
        .size           _ZN10layer_norm13ln_bwd_kernelINS_13Kernel_traitsI6__halfS2_fS2_fjLj2560ELj1ELj1ELj4ELj8ENS_18Kernel_traits_baseILj2560ES2_S2_fS2_fjLj128EEEEELb1ELb1ELb1ELb1EEEvNS_9BwdParamsE,(.L_x_9883 - _ZN10layer_norm13ln_bwd_kernelINS_13Kernel_traitsI6__halfS2_fS2_fjLj2560ELj1ELj1ELj4ELj8ENS_18Kernel_traits_baseILj2560ES2_S2_fS2_fjLj128EEEEELb1ELb1ELb1ELb1EEEvNS_9BwdParamsE)
        .other          _ZN10layer_norm13ln_bwd_kernelINS_13Kernel_traitsI6__halfS2_fS2_fjLj2560ELj1ELj1ELj4ELj8ENS_18Kernel_traits_baseILj2560ES2_S2_fS2_fjLj128EEEEELb1ELb1ELb1ELb1EEEvNS_9BwdParamsE,@"STO_CUDA_ENTRY STV_DEFAULT"
_ZN10layer_norm13ln_bwd_kernelINS_13Kernel_traitsI6__halfS2_fS2_fjLj2560ELj1ELj1ELj4ELj8ENS_18Kernel_traits_baseILj2560ES2_S2_fS2_fjLj128EEEEELb1ELb1ELb1ELb1EEEvNS_9BwdParamsE:
.text._ZN10layer_norm13ln_bwd_kernelINS_13Kernel_traitsI6__halfS2_fS2_fjLj2560ELj1ELj1ELj4ELj8ENS_18Kernel_traits_baseILj2560ES2_S2_fS2_fjLj128EEEEELb1ELb1ELb1ELb1EEEvNS_9BwdParamsE:
        /* <DEDUP_REMOVED lines=38> */
.L_x_7163:
[----:B------:R-:W-:-:S04]  /*0260*/  SHF.L.U32 R3, R0, 0x3, RZ ;  /* 0x0000000300037819 */ /* 0x000fc800000006ff */
[----:B------:R-:W-:-:S04]  /*0270*/  LOP3.LUT R3, R3, 0x3f8, RZ, 0xc0, !PT ;  /* 0x000003f803037812 */ /* 0x000fc800078ec0ff */
[----:B------:R-:W-:-:S04]  /*0280*/  IADD3 R6, P0, R3, c[0x0][0x1b0], RZ ;  /* 0x00006c0003067a10 */ /* 0x000fc80007f1e0ff */
[----:B------:R-:W-:Y:S02]  /*0290*/  IADD3.X R7, RZ, c[0x0][0x1b4], RZ, P0, !PT ;  /* 0x00006d00ff077a10 */ /* 0x000fe400007fe4ff */
[----:B------:R-:W-:-:S03]  /*02a0*/  IADD3 R8, P0, R3, c[0x0][0x1c8], RZ ;  /* 0x0000720003087a10 */ /* 0x000fc60007f1e0ff */
[----:B------:R-:W2:Y:S02]  /*02b0*/  LDG.E.64 R20, [R6.64+0xc00] ;  /* 0x000c000406147981 */ /* 0x000ea4000c1e1b00 */
[----:B------:R-:W-:Y:S02]  /*02c0*/  IMAD.X R9, RZ, RZ, c[0x0][0x1cc], P0 ;  /* 0x00007300ff097624 */ /* 0x000fe400000e06ff */
        /* <DEDUP_REMOVED lines=101> */
.L_x_7268:
[----:B------:R-:W-:-:S05]  /*0920*/  MOV R155, 0x4 ;  /* 0x00000004009b7802 */ /* 0x000fca0000000f00 */
        /* <DEDUP_REMOVED lines=8> */
[----:B------:R-:W-:Y:S01]  /*09b0*/  BSSY B0, `(.L_x_7165) ;  /* 0x0000123000007945 */ /* 0x000fe20003800000 */
[----:B------:R-:W-:Y:S02]  /*09c0*/  MOV R205, 0x10 ;  /* 0x0000001000cd7802 */ /* 0x000fe40000000f00 */
        /* <DEDUP_REMOVED lines=41> */
[----:B-1----:R-:W-:-:S03]  /*0c60*/  HFMA2.MMA R185, -RZ, RZ, 0, 0 ;  /* 0x00000000ffb97435 */ /* 0x002fc600000001ff */
[----:B------:R1:W5:Y:S02]  /*0c70*/  LDG.E R201, [R128.64] ;  /* 0x0000000480c97981 */ /* 0x000364000c1e1900 */
[----:B-1----:R-:W-:Y:S01]  /*0c80*/  MOV R128, RZ ;  /* 0x000000ff00807202 */ /* 0x002fe20000000f00 */
[----:B------:R-:W-:Y:S05]  /*0c90*/  BRA `(.L_x_7167) ;  /* 0x00000f4000007947 */ /* 0x000fea0003800000 */
.L_x_7166:
[----:B0-----:R-:W-:Y:S01]  /*0ca0*/  IADD3 R124, R128, -0x1, RZ ;  /* 0xffffffff807c7810 */ /* 0x001fe20007ffe0ff */
[----:B------:R-:W-:Y:S01]  /*0cb0*/  HFMA2.MMA R173, -RZ, RZ, 0, 4.76837158203125e-07 ;  /* 0x00000008ffad7435 */ /* 0x000fe200000001ff */
        /* <DEDUP_REMOVED lines=18> */
[----:B------:R-:W-:Y:S02]  /*0de0*/  IMAD.WIDE.U32 R174, R174, R173, c[0x0][0x208] ;  /* 0x00008200aeae7625 */ /* 0x000fe400078e00ad */
[----:B------:R-:W4:Y:S02]  /*0df0*/  LDG.E.128 R128, [R128.64] ;  /* 0x0000000480807981 */ /* 0x000f24000c1e1d00 */
[----:B0-----:R-:W-:Y:S02]  /*0e00*/  IMAD.WIDE.U32 R132, R158, R205, c[0x0][0x188] ;  /* 0x000062009e847625 */ /* 0x001fe400078e00cd */
[----:B------:R-:W4:Y:S02]  /*0e10*/  LDG.E.64 R174, [R174.64] ;  /* 0x00000004aeae7981 */ /* 0x000f24000c1e1b00 */
[----:B------:R-:W-:-:S02]  /*0e20*/  IMAD.WIDE.U32 R176, R176, R173, c[0x0][0x208] ;  /* 0x00008200b0b07625 */ /* 0x000fc400078e00ad */
[----:B------:R-:W4:Y:S02]  /*0e30*/  LDG.E.128 R132, [R132.64] ;  /* 0x0000000484847981 */ /* 0x000f24000c1e1d00 */
[----:B------:R-:W-:Y:S02]  /*0e40*/  IMAD.WIDE.U32 R172, R172, R173, c[0x0][0x208] ;  /* 0x00008200acac7625 */ /* 0x000fe400078e00ad */
[----:B------:R-:W4:Y:S02]  /*0e50*/  LDG.E.64 R176, [R176.64] ;  /* 0x00000004b0b07981 */ /* 0x000f24000c1e1b00 */
[-C--:B------:R-:W-:Y:S02]  /*0e60*/  IMAD.WIDE.U32 R136, R156, R205.reuse, c[0x0][0x188] ;  /* 0x000062009c887625 */ /* 0x080fe400078e00cd */
[----:B------:R-:W4:Y:S02]  /*0e70*/  LDG.E.64 R172, [R172.64] ;  /* 0x00000004acac7981 */ /* 0x000f24000c1e1b00 */
[----:B------:R-:W-:-:S02]  /*0e80*/  IMAD.WIDE.U32 R140, R188, R205, c[0x0][0x188] ;  /* 0x00006200bc8c7625 */ /* 0x000fc400078e00cd */
[----:B------:R-:W4:Y:S04]  /*0e90*/  LDG.E.128 R136, [R136.64] ;  /* 0x0000000488887981 */ /* 0x000f28000c1e1d00 */
[----:B------:R-:W4:Y:S01]  /*0ea0*/  LDG.E.128 R140, [R140.64] ;  /* 0x000000048c8c7981 */ /* 0x000f22000c1e1d00 */
[----:B-----5:R-:W-:Y:S02]  /*0eb0*/  ISETP.GE.AND P1, PT, R204, 0x1, PT ;  /* 0x00000001cc00780c */ /* 0x020fe40003f26270 */
[----:B------:R-:W-:-:S04]  /*0ec0*/  ISETP.NE.U32.AND P0, PT, RZ, c[0x0][0x218], PT ;  /* 0x00008600ff007a0c */ /* 0x000fc80003f05070 */
[----:B------:R-:W-:-:S07]  /*0ed0*/  ISETP.NE.AND.EX P0, PT, RZ, c[0x0][0x21c], PT, P0 ;  /* 0x00008700ff007a0c */ /* 0x000fce0003f05300 */
[----:B------:R-:W-:-:S05]  /*0ee0*/  @P1 IADD3 R159, R204, -0x1, RZ ;  /* 0xffffffffcc9f1810 */ /* 0x000fca0007ffe0ff */
[----:B------:R-:W-:Y:S01]  /*0ef0*/  @P1 IMAD R159, R159, c[0x0][0x168], RZ ;  /* 0x00005a009f9f1a24 */ /* 0x000fe200078e02ff */
[----:B------:R0:W5:Y:S04]  /*0f00*/  @P0 LDG.E.128 R100, [R168.64] ;  /* 0x00000004a8640981 */ /* 0x000168000c1e1d00 */
[----:B------:R-:W-:Y:S01]  /*0f10*/  @P1 SHF.R.S32.HI R178, RZ, 0x1f, R159 ;  /* 0x0000001fffb21819 */ /* 0x000fe2000001149f */
[----:B------:R-:W-:Y:S01]  /*0f20*/  IMAD.MOV.U32 R184, RZ, RZ, RZ ;  /* 0x000000ffffb87224 */ /* 0x000fe200078e00ff */
[----:B------:R1:W5:Y:S02]  /*0f30*/  @P0 LDG.E.128 R104, [R166.64] ;  /* 0x00000004a6680981 */ /* 0x000364000c1e1d00 */
[----:B------:R-:W-:Y:S01]  /*0f40*/  @P1 LEA.HI R178, R178, R159, RZ, 0x2 ;  /* 0x0000009fb2b21211 */ /* 0x000fe200078f10ff */
[----:B------:R-:W-:Y:S01]  /*0f50*/  @P0 IMAD.WIDE.U32 R188, R188, R205, c[0x0][0x218] ;  /* 0x00008600bcbc0625 */ /* 0x000fe200078e00cd */
[----:B------:R0:W5:Y:S02]  /*0f60*/  @P0 LDG.E.128 R108, [R164.64] ;  /* 0x00000004a46c0981 */ /* 0x000164000c1e1d00 */
[----:B------:R-:W-:-:S02]  /*0f70*/  @P1 LEA.HI.SX32 R184, R178, R157, 0x1e ;  /* 0x0000009db2b81211 */ /* 0x000fc400078ff2ff */
[----:B------:R4:W5:Y:S02]  /*0f80*/  @P0 LDG.E.128 R112, [R162.64] ;  /* 0x00000004a2700981 */ /* 0x000964000c1e1d00 */
[C---:B------:R-:W-:Y:S02]  /*0f90*/  IADD3 R182, R184.reuse, 0x100, RZ ;  /* 0x00000100b8b67810 */ /* 0x040fe40007ffe0ff */
[----:B------:R0:W5:Y:S01]  /*0fa0*/  @P0 LDG.E.128 R116, [R188.64] ;  /* 0x00000004bc740981 */ /* 0x000162000c1e1d00 */
[----:B------:R-:W-:Y:S02]  /*0fb0*/  IADD3 R178, R184, 0x200, RZ ;  /* 0x00000200b8b27810 */ /* 0x000fe40007ffe0ff */
[----:B------:R-:W-:Y:S01]  /*0fc0*/  ISETP.NE.AND P0, PT, R23, RZ, PT ;  /* 0x000000ff1700720c */ /* 0x000fe20003f05270 */
[-C--:B------:R-:W-:Y:S01]  /*0fd0*/  IMAD.WIDE.U32 R182, R182, R155.reuse, c[0x0][0x190] ;  /* 0x00006400b6b67625 */ /* 0x080fe200078e009b */
[C---:B------:R-:W-:Y:S02]  /*0fe0*/  IADD3 R186, R184.reuse, 0x80, RZ ;  /* 0x00000080b8ba7810 */ /* 0x040fe40007ffe0ff */
[----:B------:R-:W-:Y:S01]  /*0ff0*/  IADD3 R180, R184, 0x180, RZ ;  /* 0x00000180b8b47810 */ /* 0x000fe20007ffe0ff */
[-C--:B------:R-:W-:Y:S01]  /*1000*/  IMAD.WIDE.U32 R178, R178, R155.reuse, c[0x0][0x190] ;  /* 0x00006400b2b27625 */ /* 0x080fe200078e009b */
[----:B------:R3:W5:Y:S03]  /*1010*/  LDG.E R159, [R182.64] ;  /* 0x00000004b69f7981 */ /* 0x000766000c1e1900 */
[----:B------:R-:W-:-:S04]  /*1020*/  IMAD.WIDE.U32 R184, R184, R155, c[0x0][0x190] ;  /* 0x00006400b8b87625 */ /* 0x000fc800078e009b */
[-C--:B------:R-:W-:Y:S02]  /*1030*/  IMAD.WIDE.U32 R186, R186, R155.reuse, c[0x0][0x190] ;  /* 0x00006400baba7625 */ /* 0x080fe400078e009b */
[----:B------:R0:W5:Y:S02]  /*1040*/  LDG.E R184, [R184.64] ;  /* 0x00000004b8b87981 */ /* 0x000164000c1e1900 */
[----:B------:R-:W-:Y:S02]  /*1050*/  IMAD.WIDE.U32 R180, R180, R155, c[0x0][0x190] ;  /* 0x00006400b4b47625 */ /* 0x000fe400078e009b */
[----:B------:R0:W5:Y:S04]  /*1060*/  LDG.E R155, [R178.64] ;  /* 0x00000004b29b7981 */ /* 0x000168000c1e1900 */
[----:B------:R0:W5:Y:S04]  /*1070*/  LDG.E R201, [R186.64] ;  /* 0x00000004bac97981 */ /* 0x000168000c1e1900 */
[----:B------:R0:W5:Y:S01]  /*1080*/  LDG.E R157, [R180.64] ;  /* 0x00000004b49d7981 */ /* 0x000162000c1e1900 */
[----:B--2---:R-:W-:-:S02]  /*1090*/  FSEL R198, R190, RZ, !P0 ;  /* 0x000000ffbec67208 */ /* 0x004fc40004000000 */
[----:B---3--:R-:W-:Y:S02]  /*10a0*/  MOV R182, R170 ;  /* 0x000000aa00b67202 */ /* 0x008fe40000000f00 */
[----:B------:R-:W-:Y:S01]  /*10b0*/  SHF.R.U64 R197, R170, 0x10, R171 ;  /* 0x00000010aac57819 */ /* 0x000fe200000012ab */
[C---:B----4-:R-:W-:Y:S01]  /*10c0*/  FADD.FTZ R162, -R198.reuse, R127 ;  /* 0x0000007fc6a27221 */ /* 0x050fe20000010100 */
[----:B0-----:R-:W-:Y:S01]  /*10d0*/  MOV R178, R171 ;  /* 0x000000ab00b27202 */ /* 0x001fe20000000f00 */
[----:B------:R-:W-:Y:S01]  /*10e0*/  FADD.FTZ R124, -R198, R124 ;  /* 0x0000007cc67c7221 */ /* 0x000fe20000010100 */
[----:B------:R-:W-:Y:S02]  /*10f0*/  MOV R127, R160 ;  /* 0x000000a0007f7202 */ /* 0x000fe40000000f00 */
[----:B------:R-:W-:Y:S01]  /*1100*/  SHF.R.U64 R196, R160, 0x10, R161 ;  /* 0x00000010a0c47819 */ /* 0x000fe200000012a1 */
[C---:B------:R-:W-:Y:S01]  /*1110*/  FADD.FTZ R160, -R198.reuse, R129 ;  /* 0x00000081c6a07221 */ /* 0x040fe20000010100 */
[----:B------:R-:W-:Y:S01]  /*1120*/  HADD2.F32 R182, -RZ, R182.H0_H0 ;  /* 0x200000b6ffb67230 */ /* 0x000fe20000004100 */
[C---:B-1----:R-:W-:Y:S01]  /*1130*/  FADD.FTZ R166, -R198.reuse, R125 ;  /* 0x0000007dc6a67221 */ /* 0x042fe20000010100 */
[----:B------:R-:W-:Y:S01]  /*1140*/  MOV R129, R174 ;  /* 0x000000ae00817202 */ /* 0x000fe20000000f00 */
[----:B------:R-:W-:Y:S01]  /*1150*/  FADD.FTZ R126, -R198, R126 ;  /* 0x0000007ec67e7221 */ /* 0x000fe20000010100 */
[----:B------:R-:W-:Y:S01]  /*1160*/  SHF.R.U64 R193, R174, 0x10, R175 ;  /* 0x00000010aec17819 */ /* 0x000fe200000012af */
[----:B------:R-:W-:-:S02]  /*1170*/  FADD.FTZ R174, -R198, R134 ;  /* 0x00000086c6ae7221 */ /* 0x000fc40000010100 */
[C---:B------:R-:W-:Y:S01]  /*1180*/  FADD.FTZ R170, -R198.reuse, R133 ;  /* 0x00000085c6aa7221 */ /* 0x040fe20000010100 */
[----:B------:R-:W-:Y:S01]  /*1190*/  MOV R165, R176 ;  /* 0x000000b000a57202 */ /* 0x000fe20000000f00 */
[----:B------:R-:W-:Y:S01]  /*11a0*/  FADD.FTZ R128, -R198, R128 ;  /* 0x00000080c6807221 */ /* 0x000fe20000010100 */
[----:B------:R-:W-:Y:S01]  /*11b0*/  SHF.R.U64 R189, R176, 0x10, R177 ;  /* 0x00000010b0bd7819 */ /* 0x000fe200000012b1 */
[C---:B------:R-:W-:Y:S01]  /*11c0*/  FADD.FTZ R130, -R198.reuse, R130 ;  /* 0x00000082c6827221 */ /* 0x040fe20000010100 */
[----:B------:R-:W-:Y:S01]  /*11d0*/  MOV R169, R172 ;  /* 0x000000ac00a97202 */ /* 0x000fe20000000f00 */
[----:B------:R-:W-:Y:S01]  /*11e0*/  FADD.FTZ R164, -R198, R131 ;  /* 0x00000083c6a47221 */ /* 0x000fe20000010100 */
[----:B------:R-:W-:Y:S01]  /*11f0*/  SHF.R.U64 R185, R172, 0x10, R173 ;  /* 0x00000010acb97819 */ /* 0x000fe200000012ad */
[C---:B------:R-:W-:Y:S01]  /*1200*/  FADD.FTZ R168, -R198.reuse, R132 ;  /* 0x00000084c6a87221 */ /* 0x040fe20000010100 */
        /* <DEDUP_REMOVED lines=9> */
[C---:B------:R-:W-:Y:S01]  /*12a0*/  FMUL.FTZ R133, R149.reuse, R124 ;  /* 0x0000007c95857220 */ /* 0x040fe20000410000 */
[----:B------:R-:W-:Y:S01]  /*12b0*/  HADD2.F32 R124, -RZ, R197.H0_H0 ;  /* 0x200000c5ff7c7230 */ /* 0x000fe20000004100 */
[----:B------:R-:W-:Y:S02]  /*12c0*/  FADD.FTZ R198, -R198, R143 ;  /* 0x0000008fc6c67221 */ /* 0x000fe40000010100 */
[C---:B------:R-:W-:Y:S02]  /*12d0*/  FMUL.FTZ R132, R149.reuse, R166 ;  /* 0x000000a695847220 */ /* 0x040fe40000410000 */
[C---:B------:R-:W-:Y:S02]  /*12e0*/  FMUL.FTZ R135, R149.reuse, R126 ;  /* 0x0000007e95877220 */ /* 0x040fe40000410000 */
[----:B------:R-:W-:Y:S01]  /*12f0*/  FMUL.FTZ R143, R149, R174 ;  /* 0x000000ae958f7220 */ /* 0x000fe20000410000 */
[----:B------:R-:W-:Y:S01]  /*1300*/  SHF.R.U32.HI R179, RZ, 0x10, R171 ;  /* 0x00000010ffb37819 */ /* 0x000fe200000116ab */
[----:B------:R-:W-:Y:S01]  /*1310*/  FMUL.FTZ R174, R3, R182 ;  /* 0x000000b603ae7220 */ /* 0x000fe20000410000 */
[--C-:B------:R-:W-:Y:S01]  /*1320*/  SHF.R.U32.HI R195, RZ, 0x10, R177.reuse ;  /* 0x00000010ffc37819 */ /* 0x100fe200000116b1 */
[----:B------:R-:W-:Y:S01]  /*1330*/  FMUL.FTZ R136, R149, R160 ;  /* 0x000000a095887220 */ /* 0x000fe20000410000 */
[----:B------:R-:W-:Y:S01]  /*1340*/  HADD2.F32 R127, -RZ, R127.H0_H0 ;  /* 0x2000007fff7f7230 */ /* 0x000fe20000004100 */
[----:B------:R-:W-:-:S02]  /*1350*/  IMAD.MOV.U32 R167, RZ, RZ, R177 ;  /* 0x000000ffffa77224 */ /* 0x000fc400078e00b1 */
[C---:B------:R-:W-:Y:S02]  /*1360*/  FMUL.FTZ R160, R149.reuse, R176 ;  /* 0x000000b095a07220 */ /* 0x040fe40000410000 */
[----:B------:R-:W-:Y:S02]  /*1370*/  FMUL.FTZ R137, R149, R128 ;  /* 0x0000008095897220 */ /* 0x000fe40000410000 */
[----:B------:R-:W-:Y:S02]  /*1380*/  FADD.FTZ R85, R85, R124 ;  /* 0x0000007c55557221 */ /* 0x000fe40000010000 */
[-C--:B------:R-:W-:Y:S02]  /*1390*/  FFMA.FTZ R41, R132, R124.reuse, R41 ;  /* 0x0000007c84297223 */ /* 0x080fe40000010029 */
[----:B------:R-:W-:Y:S02]  /*13a0*/  FMUL.FTZ R177, R25, R124 ;  /* 0x0000007c19b17220 */ /* 0x000fe40000410000 */
        /* <DEDUP_REMOVED lines=17> */
[----:B------:R-:W-:Y:S01]  /*14c0*/  SHF.R.U32.HI R183, RZ, 0x10, R173 ;  /* 0x00000010ffb77819 */ /* 0x000fe200000116ad */
[----:B------:R-:W-:Y:S01]  /*14d0*/  IMAD.MOV.U32 R163, RZ, RZ, R161 ;  /* 0x000000ffffa37224 */ /* 0x000fe200078e00a1 */
[----:B------:R-:W-:Y:S01]  /*14e0*/  HADD2.F32 R126, -RZ, R196.H0_H0 ;  /* 0x200000c4ff7e7230 */ /* 0x000fe20000004100 */
[----:B------:R-:W-:Y:S01]  /*14f0*/  FADD.FTZ R127, R124, R179 ;  /* 0x000000b37c7f7221 */ /* 0x000fe20000010000 */
[----:B------:R-:W-:Y:S01]  /*1500*/  SHF.R.U32.HI R187, RZ, 0x10, R161 ;  /* 0x00000010ffbb7819 */ /* 0x000fe200000116a1 */
        /* <DEDUP_REMOVED lines=21> */
[C---:B------:R-:W-:Y:S01]  /*1660*/  FMUL.FTZ R171, R149.reuse, R186 ;  /* 0x000000ba95ab7220 */ /* 0x040fe20000410000 */
[----:B------:R-:W-:Y:S01]  /*1670*/  HADD2.F32 R128, -RZ, R193.H0_H0 ;  /* 0x200000c1ff807230 */ /* 0x000fe20000004100 */
        /* <DEDUP_REMOVED lines=23> */
[----:B------:R-:W-:Y:S01]  /*17f0*/  MOV R181, R173 ;  /* 0x000000ad00b57202 */ /* 0x000fe20000000f00 */
[----:B------:R-:W-:-:S02]  /*1800*/  FMUL.FTZ R173, R149, R190 ;  /* 0x000000be95ad7220 */ /* 0x000fc40000410000 */
[----:B------:R-:W-:Y:S02]  /*1810*/  FMUL.FTZ R161, R149, R172 ;  /* 0x000000ac95a17220 */ /* 0x000fe40000410000 */
[----:B------:R-:W-:Y:S02]  /*1820*/  FMUL.FTZ R190, R9, R165 ;  /* 0x000000a509be7220 */ /* 0x000fe40000410000 */
[----:B------:R-:W-:Y:S02]  /*1830*/  FADD.FTZ R127, R124, R191 ;  /* 0x000000bf7c7f7221 */ /* 0x000fe40000010000 */
[----:B------:R-:W-:Y:S01]  /*1840*/  FFMA.FTZ R125, R142, R191, R125 ;  /* 0x000000bf8e7d7223 */ /* 0x000fe2000001007d */
[----:B------:R-:W-:Y:S01]  /*1850*/  HADD2.F32 R167, -RZ, R167.H0_H0 ;  /* 0x200000a7ffa77230 */ /* 0x000fe20000004100 */
        /* <DEDUP_REMOVED lines=56> */
.L_x_7167:
[----:B0-----:R-:W-:Y:S05]  /*1be0*/  BSYNC B0 ;  /* 0x0000000000007941 */ /* 0x001fea0003800000 */
.L_x_7165:
[----:B------:R-:W-:Y:S02]  /*1bf0*/  LOP3.LUT P1, RZ, R24, 0xff, RZ, 0xc0, !PT ;  /* 0x000000ff18ff7812 */ /* 0x000fe4000782c0ff */
[----:B------:R-:W-:Y:S02]  /*1c00*/  SHF.R.U32.HI R126, RZ, 0x5, R0 ;  /* 0x00000005ff7e7819 */ /* 0x000fe40000011600 */
[----:B------:R-:W-:Y:S02]  /*1c10*/  LOP3.LUT P0, RZ, R0, 0x1f, RZ, 0xc0, !PT ;  /* 0x0000001f00ff7812 */ /* 0x000fe4000780c0ff */
[----:B------:R-:W-:-:S07]  /*1c20*/  LOP3.LUT R167, R126, 0x7fffffc, RZ, 0xc0, !PT ;  /* 0x07fffffc7ea77812 */ /* 0x000fce00078ec0ff */
[----:B------:R-:W-:Y:S01]  /*1c30*/  @!P1 IADD3 R167, R167, 0x4, RZ ;  /* 0x00000004a7a79810 */ /* 0x000fe20007ffe0ff */
[----:B------:R-:W-:Y:S05]  /*1c40*/  BRA.DIV ~URZ, `(.L_x_7168) ;  /* 0x00002e727f007947 */ /* 0x000fea000b800000 */
[----:B------:R0:W1:Y:S02]  /*1c50*/  SHFL.DOWN PT, R130, R185, 0x10, 0x1f ;  /* 0x0a001f00b9827f89 */ /* 0x00006400000e0000 */
.L_x_7269:
        /* <DEDUP_REMOVED lines=18> */
.L_x_7270:
        /* <DEDUP_REMOVED lines=46> */
[C---:B--2---:R-:W-:Y:S02]  /*2060*/  @P6 PRMT R202, R162.reuse, 0x7610, R202 ;  /* 0x00007610a2ca6816 */ /* 0x044fe400000000ca */
[--C-:B------:R-:W-:Y:S02]  /*2070*/  @P6 SHF.R.U32.HI R125, RZ, 0x10, R163.reuse ;  /* 0x00000010ff7d6819 */ /* 0x100fe400000116a3 */
[--C-:B------:R-:W-:Y:S02]  /*2080*/  @P6 SHF.R.U64 R162, R162, 0x10, R163.reuse ;  /* 0x00000010a2a26819 */ /* 0x100fe400000012a3 */
[----:B------:R-:W-:Y:S02]  /*2090*/  @P6 PRMT R203, R203, 0x5410, R163 ;  /* 0x00005410cbcb6816 */ /* 0x000fe400000000a3 */
[----:B------:R-:W-:-:S02]  /*20a0*/  @P6 PRMT R202, R202, 0x5410, R125 ;  /* 0x00005410caca6816 */ /* 0x000fc4000000007d */
[----:B------:R-:W-:Y:S02]  /*20b0*/  @!P5 FSEL R125, R100, RZ, P4 ;  /* 0x000000ff647dd208 */ /* 0x000fe40002000000 */
        /* <DEDUP_REMOVED lines=9> */
.L_x_7171:
[----:B------:R-:W-:Y:S05]  /*2150*/  BSYNC B0 ;  /* 0x0000000000007941 */ /* 0x000fea0003800000 */
.L_x_7170:
[----:B------:R-:W-:Y:S01]  /*2160*/  BSSY B0, `(.L_x_7172) ;  /* 0x000000c000007945 */ /* 0x000fe20003800000 */
        /* <DEDUP_REMOVED lines=11> */
.L_x_7173:
[----:B------:R-:W-:Y:S05]  /*2220*/  BSYNC B0 ;  /* 0x0000000000007941 */ /* 0x000fea0003800000 */
.L_x_7172:
        /* <DEDUP_REMOVED lines=8> */
.L_x_7175:
[----:B------:R-:W-:Y:S05]  /*22b0*/  BSYNC B0 ;  /* 0x0000000000007941 */ /* 0x000fea0003800000 */
.L_x_7174:
[----:B------:R-:W-:Y:S01]  /*22c0*/  BSSY B0, `(.L_x_7176) ;  /* 0x000000d000007945 */ /* 0x000fe20003800000 */
[----:B------:R-:W-:Y:S05]  /*22d0*/  @!P6 BRA `(.L_x_7177) ;  /* 0x000000b00000e947 */ /* 0x000fea0003800000 */
[----:B------:R-:W-:Y:S01]  /*22e0*/  LOP3.LUT P1, RZ, R184, 0xff00, RZ, 0xc0, !PT ;  /* 0x0000ff00b8ff7812 */ /* 0x000fe2000782c0ff */
[----:B------:R-:W-:Y:S01]  /*22f0*/  FMUL.FTZ R124, R164, c[0x0][0x1ec] ;  /* 0x00007b00a47c7a20 */ /* 0x000fe20000410000 */
[----:B------:R-:W-:-:S03]  /*2300*/  MOV R126, RZ ;  /* 0x000000ff007e7202 */ /* 0x000fc60000000f00 */
[----:B------:R-:W-:Y:S01]  /*2310*/  FMUL.FTZ R128, R124, c[0x0][0x1e8] ;  /* 0x00007a007c807a20 */ /* 0x000fe20000410000 */
[----:B------:R-:W-:-:S07]  /*2320*/  HFMA2.MMA R124, -RZ, RZ, 0, 0 ;  /* 0x00000000ff7c7435 */ /* 0x000fce00000001ff */
[----:B------:R-:W-:Y:S01]  /*2330*/  @P1 HADD2.F32 R127, -RZ, R203.H0_H0 ;  /* 0x200000cbff7f1230 */ /* 0x000fe20000004100 */
[----:B------:R-:W-:-:S04]  /*2340*/  @P1 FMUL.FTZ R126, R35, R128 ;  /* 0x00000080237e1220 */ /* 0x000fc80000410000 */
[----:B------:R-:W-:Y:S01]  /*2350*/  @P1 FMUL.FTZ R124, R128, R127 ;  /* 0x0000007f807c1220 */ /* 0x000fe20000410000 */
[----:B------:R-:W-:-:S03]  /*2360*/  F2FP.PACK_AB R126, RZ, R126 ;  /* 0x0000007eff7e723e */ /* 0x000fc600000000ff */
[----:B------:R-:W-:Y:S01]  /*2370*/  FADD.FTZ R65, R65, R124 ;  /* 0x0000007c41417221 */ /* 0x000fe20000010000 */
[----:B------:R-:W-:Y:S02]  /*2380*/  PRMT R152, R126, 0x7610, R152 ;  /* 0x000076107e987816 */ /* 0x000fe40000000098 */
.L_x_7177:
[----:B------:R-:W-:Y:S05]  /*2390*/  BSYNC B0 ;  /* 0x0000000000007941 */ /* 0x000fea0003800000 */
.L_x_7176:
        /* <DEDUP_REMOVED lines=8> */
.L_x_7179:
[----:B------:R-:W-:Y:S05]  /*2420*/  BSYNC B0 ;  /* 0x0000000000007941 */ /* 0x000fea0003800000 */
.L_x_7178:
        /* <DEDUP_REMOVED lines=12> */
.L_x_7181:
[----:B------:R-:W-:Y:S05]  /*24f0*/  BSYNC B0 ;  /* 0x0000000000007941 */ /* 0x000fea0003800000 */
.L_x_7180:
        /* <DEDUP_REMOVED lines=8> */
.L_x_7183:
[----:B------:R-:W-:Y:S05]  /*2580*/  BSYNC B0 ;  /* 0x0000000000007941 */ /* 0x000fea0003800000 */
.L_x_7182:
[----:B------:R-:W-:Y:S01]  /*2590*/  BSSY B0, `(.L_x_7184) ;  /* 0x000000d000007945 */ /* 0x000fe20003800000 */
[----:B------:R-:W-:Y:S05]  /*25a0*/  @!P6 BRA `(.L_x_7185) ;  /* 0x000000b00000e947 */ /* 0x000fea0003800000 */
[----:B------:R-:W-:Y:S01]  /*25b0*/  LOP3.LUT P1, RZ, R184, 0xff000000, RZ, 0xc0, !PT ;  /* 0xff000000b8ff7812 */ /* 0x000fe2000782c0ff */
[----:B------:R-:W-:Y:S02]  /*25c0*/  FMUL.FTZ R124, R168, c[0x0][0x1ec] ;  /* 0x00007b00a87c7a20 */ /* 0x000fe40000410000 */
[----:B------:R-:W-:Y:S02]  /*25d0*/  IMAD.MOV.U32 R126, RZ, RZ, RZ ;  /* 0x000000ffff7e7224 */ /* 0x000fe400078e00ff */
[----:B------:R-:W-:Y:S01]  /*25e0*/  FMUL.FTZ R128, R124, c[0x0][0x1e8] ;  /* 0x00007a007c807a20 */ /* 0x000fe20000410000 */
[----:B------:R-:W-:-:S07]  /*25f0*/  MOV R124, RZ ;  /* 0x000000ff007c7202 */ /* 0x000fce0000000f00 */
[----:B------:R-:W-:Y:S01]  /*2600*/  @P1 HADD2.F32 R127, -RZ, R202.H1_H1 ;  /* 0x300000caff7f1230 */ /* 0x000fe20000004100 */
[----:B------:R-:W-:-:S04]  /*2610*/  @P1 FMUL.FTZ R126, R36, R128 ;  /* 0x00000080247e1220 */ /* 0x000fc80000410000 */
[----:B------:R-:W-:Y:S01]  /*2620*/  @P1 FMUL.FTZ R124, R128, R127 ;  /* 0x0000007f807c1220 */ /* 0x000fe20000410000 */
[----:B------:R-:W-:-:S03]  /*2630*/  F2FP.PACK_AB R126, RZ, R126 ;  /* 0x0000007eff7e723e */ /* 0x000fc600000000ff */
[----:B------:R-:W-:Y:S01]  /*2640*/  FADD.FTZ R67, R67, R124 ;  /* 0x0000007c43437221 */ /* 0x000fe20000010000 */
[----:B------:R-:W-:Y:S02]  /*2650*/  PRMT R154, R126, 0x7610, R154 ;  /* 0x000076107e9a7816 */ /* 0x000fe4000000009a */
.L_x_7185:
[----:B------:R-:W-:Y:S05]  /*2660*/  BSYNC B0 ;  /* 0x0000000000007941 */ /* 0x000fea0003800000 */
.L_x_7184:
        /* <DEDUP_REMOVED lines=32> */
.L_x_7187:
[----:B0-----:R-:W-:Y:S05]  /*2870*/  BSYNC B0 ;  /* 0x0000000000007941 */ /* 0x001fea0003800000 */
.L_x_7186:
[----:B------:R-:W-:Y:S01]  /*2880*/  BSSY B0, `(.L_x_7188) ;  /* 0x000000a000007945 */ /* 0x000fe20003800000 */
[----:B------:R-:W-:Y:S05]  /*2890*/  @!P6 BRA `(.L_x_7189) ;  /* 0x000000800000e947 */ /* 0x000fea0003800000 */
[----:B------:R-:W-:Y:S01]  /*28a0*/  IADD3 R124, R166, 0x80, RZ ;  /* 0x00000080a67c7810 */ /* 0x000fe20007ffe0ff */
[----:B------:R-:W-:-:S04]  /*28b0*/  IMAD.MOV.U32 R125, RZ, RZ, 0x8 ;  /* 0x00000008ff7d7424 */ /* 0x000fc800078e00ff */
[----:B------:R-:W-:-:S06]  /*28c0*/  IMAD.WIDE.U32 R124, R124, R125, c[0x0][0x170] ;  /* 0x00005c007c7c7625 */ /* 0x000fcc00078e007d */
[----:B------:R-:W2:Y:S02]  /*28d0*/  LDG.E.64 R124, [R124.64] ;  /* 0x000000047c7c7981 */ /* 0x000ea4000c1e1b00 */
[C-C-:B--2---:R-:W-:Y:S02]  /*28e0*/  SHF.R.U64 R203, R124.reuse, 0x10, R125.reuse ;  /* 0x000000107ccb7819 */ /* 0x144fe4000000127d */
[--C-:B------:R-:W-:Y:S02]  /*28f0*/  SHF.R.U32.HI R126, RZ, 0x10, R125.reuse ;  /* 0x00000010ff7e7819 */ /* 0x100fe4000001167d */
[----:B------:R-:W-:Y:S02]  /*2900*/  PRMT R203, R203, 0x5410, R125 ;  /* 0x00005410cbcb7816 */ /* 0x000fe4000000007d */
[----:B------:R-:W-:Y:S02]  /*2910*/  PRMT R202, R124, 0x5410, R126 ;  /* 0x000054107cca7816 */ /* 0x000fe4000000007e */
.L_x_7189:
[----:B------:R-:W-:Y:S05]  /*2920*/  BSYNC B0 ;  /* 0x0000000000007941 */ /* 0x000fea0003800000 */
.L_x_7188:
        /* <DEDUP_REMOVED lines=8> */
.L_x_7191:
[----:B------:R-:W-:Y:S05]  /*29b0*/  BSYNC B0 ;  /* 0x0000000000007941 */ /* 0x000fea0003800000 */
.L_x_7190:
[----:B------:R-:W-:Y:S01]  /*29c0*/  BSSY B0, `(.L_x_7192) ;  /* 0x000000d000007945 */ /* 0x000fe20003800000 */
[----:B------:R-:W-:Y:S05]  /*29d0*/  @!P6 BRA `(.L_x_7193) ;  /* 0x000000b00000e947 */ /* 0x000fea0003800000 */
[----:B------:R-:W-:Y:S01]  /*29e0*/  LOP3.LUT P4, RZ, R201, 0xff, RZ, 0xc0, !PT ;  /* 0x000000ffc9ff7812 */ /* 0x000fe2000788c0ff */
        /* <DEDUP_REMOVED lines=10> */
.L_x_7193:
[----:B------:R-:W-:Y:S05]  /*2a90*/  BSYNC B0 ;  /* 0x0000000000007941 */ /* 0x000fea0003800000 */
.L_x_7192:
        /* <DEDUP_REMOVED lines=8> */
.L_x_7195:
[----:B------:R-:W-:Y:S05]  /*2b20*/  BSYNC B0 ;  /* 0x0000000000007941 */ /* 0x000fea0003800000 */
.L_x_7194:
        /* <DEDUP_REMOVED lines=13> */
.L_x_7197:
[----:B------:R-:W-:Y:S05]  /*2c00*/  BSYNC B0 ;  /* 0x0000000000007941 */ /* 0x000fea0003800000 */
.L_x_7196:
        /* <DEDUP_REMOVED lines=8> */
.L_x_7199:
[----:B------:R-:W-:Y:S05]  /*2c90*/  BSYNC B0 ;  /* 0x0000000000007941 */ /* 0x000fea0003800000 */
.L_x_7198:
[----:B------:R-:W-:Y:S01]  /*2ca0*/  BSSY B0, `(.L_x_7200) ;  /* 0x000000d000007945 */ /* 0x000fe20003800000 */
[----:B------:R-:W-:Y:S05]  /*2cb0*/  @!P6 BRA `(.L_x_7201) ;  /* 0x000000b00000e947 */ /* 0x000fea0003800000 */
[----:B------:R-:W-:Y:S01]  /*2cc0*/  LOP3.LUT P4, RZ, R201, 0xff0000, RZ, 0xc0, !PT ;  /* 0x00ff0000c9ff7812 */ /* 0x000fe2000788c0ff */
[----:B------:R-:W-:Y:S01]  /*2cd0*/  FMUL.FTZ R124, R163, c[0x0][0x1ec] ;  /* 0x00007b00a37c7a20 */ /* 0x000fe20000410000 */
[----:B------:R-:W-:Y:S01]  /*2ce0*/  MOV R125, RZ ;  /* 0x000000ff007d7202 */ /* 0x000fe20000000f00 */
        /* <DEDUP_REMOVED lines=8> */
.L_x_7201:
[----:B------:R-:W-:Y:S05]  /*2d70*/  BSYNC B0 ;  /* 0x0000000000007941 */ /* 0x000fea0003800000 */
.L_x_7200:
        /* <DEDUP_REMOVED lines=8> */
.L_x_7203:
[----:B------:R-:W-:Y:S05]  /*2e00*/  BSYNC B0 ;  /* 0x0000000000007941 */ /* 0x000fea0003800000 */
.L_x_7202:
[----:B------:R-:W-:Y:S01]  /*2e10*/  BSSY B0, `(.L_x_7204) ;  /* 0x000000d000007945 */ /* 0x000fe20003800000 */
[----:B------:R-:W-:Y:S05]  /*2e20*/  @!P6 BRA `(.L_x_7205) ;  /* 0x000000b00000e947 */ /* 0x000fea0003800000 */
[----:B------:R-:W-:Y:S01]  /*2e30*/  LOP3.LUT P4, RZ, R201, 0xff000000, RZ, 0xc0, !PT ;  /* 0xff000000c9ff7812 */ /* 0x000fe2000788c0ff */
        /* <DEDUP_REMOVED lines=10> */
.L_x_7205:
[----:B------:R-:W-:Y:S05]  /*2ee0*/  BSYNC B0 ;  /* 0x0000000000007941 */ /* 0x000fea0003800000 */
.L_x_7204:
        /* <DEDUP_REMOVED lines=33> */
.L_x_7207:
[----:B0-----:R-:W-:Y:S05]  /*3100*/  BSYNC B0 ;  /* 0x0000000000007941 */ /* 0x001fea0003800000 */
.L_x_7206:
        /* <DEDUP_REMOVED lines=9> */
.L_x_7209:
[----:B------:R-:W-:Y:S05]  /*31a0*/  BSYNC B0 ;  /* 0x0000000000007941 */ /* 0x000fea0003800000 */
.L_x_7208:
        /* <DEDUP_REMOVED lines=8> */
.L_x_7211:
[----:B------:R-:W-:Y:S05]  /*3230*/  BSYNC B0 ;  /* 0x0000000000007941 */ /* 0x000fea0003800000 */
.L_x_7210:
        /* <DEDUP_REMOVED lines=13> */
.L_x_7213:
[----:B------:R-:W-:Y:S05]  /*3310*/  BSYNC B0 ;  /* 0x0000000000007941 */ /* 0x000fea0003800000 */
.L_x_7212:
        /* <DEDUP_REMOVED lines=8> */
.L_x_7215:
[----:B------:R-:W-:Y:S05]  /*33a0*/  BSYNC B0 ;  /* 0x0000000000007941 */ /* 0x000fea0003800000 */
.L_x_7214:
[----:B------:R-:W-:Y:S01]  /*33b0*/  BSSY B0, `(.L_x_7216) ;  /* 0x000000d000007945 */ /* 0x000fe20003800000 */
        /* <DEDUP_REMOVED lines=12> */
.L_x_7217:
[----:B------:R-:W-:Y:S05]  /*3480*/  BSYNC B0 ;  /* 0x0000000000007941 */ /* 0x000fea0003800000 */
.L_x_7216:
        /* <DEDUP_REMOVED lines=8> */
.L_x_7219:
[----:B------:R-:W-:Y:S05]  /*3510*/  BSYNC B0 ;  /* 0x0000000000007941 */ /* 0x000fea0003800000 */
.L_x_7218:
        /* <DEDUP_REMOVED lines=13> */
.L_x_7221:
[----:B------:R-:W-:Y:S05]  /*35f0*/  BSYNC B0 ;  /* 0x0000000000007941 */ /* 0x000fea0003800000 */
.L_x_7220:
        /* <DEDUP_REMOVED lines=8> */
.L_x_7223:
[----:B------:R-:W-:Y:S05]  /*3680*/  BSYNC B0 ;  /* 0x0000000000007941 */ /* 0x000fea0003800000 */
.L_x_7222:
        /* <DEDUP_REMOVED lines=13> */
.L_x_7225:
[----:B------:R-:W-:Y:S05]  /*3760*/  BSYNC B0 ;  /* 0x0000000000007941 */ /* 0x000fea0003800000 */
.L_x_7224:
        /* <DEDUP_REMOVED lines=25> */
.L_x_7227:
[----:B------:R-:W-:Y:S05]  /*3900*/  BSYNC B0 ;  /* 0x0000000000007941 */ /* 0x000fea0003800000 */
.L_x_7226:
[----:B------:R-:W-:Y:S01]  /*3910*/  BSSY B0, `(.L_x_7228) ;  /* 0x000000d000007945 */ /* 0x000fe20003800000 */
[----:B0-----:R-:W-:Y:S02]  /*3920*/  @!P5 FSEL R159, R114, RZ, P2 ;  /* 0x000000ff729fd208 */ /* 0x001fe40001000000 */
[----:B------:R-:W-:Y:S02]  /*3930*/  @!P5 FSEL R158, R115, RZ, P3 ;  /* 0x000000ff739ed208 */ /* 0x000fe40001800000 */
[----:B------:R-:W-:Y:S02]  /*3940*/  @P0 MOV R165, 0x10 ;  /* 0x0000001000a50802 */ /* 0x000fe40000000f00 */
[----:B------:R-:W-:Y:S01]  /*3950*/  IADD3 R162, R166, 0x180, RZ ;  /* 0x00000180a6a27810 */ /* 0x000fe20007ffe0ff */
        /* <DEDUP_REMOVED lines=8> */
.L_x_7229:
[----:B------:R-:W-:Y:S05]  /*39e0*/  BSYNC B0 ;  /* 0x0000000000007941 */ /* 0x000fea0003800000 */
.L_x_7228:
        /* <DEDUP_REMOVED lines=8> */
.L_x_7231:
[----:B------:R-:W-:Y:S05]  /*3a70*/  BSYNC B0 ;  /* 0x0000000000007941 */ /* 0x000fea0003800000 */
.L_x_7230:
        /* <DEDUP_REMOVED lines=13> */
.L_x_7233:
[----:B------:R-:W-:Y:S05]  /*3b50*/  BSYNC B0 ;  /* 0x0000000000007941 */ /* 0x000fea0003800000 */
.L_x_7232:
        /* <DEDUP_REMOVED lines=8> */
.L_x_7235:
[----:B------:R-:W-:Y:S05]  /*3be0*/  BSYNC B0 ;  /* 0x0000000000007941 */ /* 0x000fea0003800000 */
.L_x_7234:
[----:B------:R-:W-:Y:S01]  /*3bf0*/  BSSY B0, `(.L_x_7236) ;  /* 0x000000c000007945 */ /* 0x000fe20003800000 */
[----:B------:R-:W-:Y:S05]  /*3c00*/  @!P6 BRA `(.L_x_7237) ;  /* 0x000000a00000e947 */ /* 0x000fea0003800000 */
[----:B------:R-:W-:Y:S01]  /*3c10*/  LOP3.LUT P2, RZ, R157, 0xff00, RZ, 0xc0, !PT ;  /* 0x0000ff009dff7812 */ /* 0x000fe2000784c0ff */
        /* <DEDUP_REMOVED lines=9> */
.L_x_7237:
[----:B------:R-:W-:Y:S05]  /*3cb0*/  BSYNC B0 ;  /* 0x0000000000007941 */ /* 0x000fea0003800000 */
.L_x_7236:
        /* <DEDUP_REMOVED lines=8> */
.L_x_7239:
[----:B------:R-:W-:Y:S05]  /*3d40*/  BSYNC B0 ;  /* 0x0000000000007941 */ /* 0x000fea0003800000 */
.L_x_7238:
        /* <DEDUP_REMOVED lines=13> */
.L_x_7241:
[----:B------:R-:W-:Y:S05]  /*3e20*/  BSYNC B0 ;  /* 0x0000000000007941 */ /* 0x000fea0003800000 */
.L_x_7240:
        /* <DEDUP_REMOVED lines=8> */
.L_x_7243:
[----:B------:R-:W-:Y:S05]  /*3eb0*/  BSYNC B0 ;  /* 0x0000000000007941 */ /* 0x000fea0003800000 */
.L_x_7242:
[----:B------:R-:W-:Y:S01]  /*3ec0*/  BSSY B0, `(.L_x_7244) ;  /* 0x000000c000007945 */ /* 0x000fe20003800000 */
[----:B------:R-:W-:Y:S05]  /*3ed0*/  @!P6 BRA `(.L_x_7245) ;  /* 0x000000a00000e947 */ /* 0x000fea0003800000 */
[----:B------:R-:W-:Y:S01]  /*3ee0*/  LOP3.LUT P2, RZ, R157, 0xff000000, RZ, 0xc0, !PT ;  /* 0xff0000009dff7812 */ /* 0x000fe2000784c0ff */
        /* <DEDUP_REMOVED lines=9> */
.L_x_7245:
[----:B------:R-:W-:Y:S05]  /*3f80*/  BSYNC B0 ;  /* 0x0000000000007941 */ /* 0x000fea0003800000 */
.L_x_7244:
        /* <DEDUP_REMOVED lines=20> */
.L_x_7247:
[----:B------:R-:W-:Y:S05]  /*40d0*/  BSYNC B0 ;  /* 0x0000000000007941 */ /* 0x000fea0003800000 */
.L_x_7246:
[----:B------:R-:W-:Y:S01]  /*40e0*/  @!P5 ISETP.NE.AND.EX P3, PT, RZ, c[0x0][0x21c], PT, P3 ;  /* 0x00008700ff00da0c */ /* 0x000fe20003f65330 */
[----:B------:R-:W-:Y:S01]  /*40f0*/  BSSY B0, `(.L_x_7248) ;  /* 0x0000011000007945 */ /* 0x000fe20003800000 */
[----:B------:R-:W-:Y:S02]  /*4100*/  @!P5 ISETP.NE.AND.EX P2, PT, RZ, c[0x0][0x21c], PT, P2 ;  /* 0x00008700ff00da0c */ /* 0x000fe40003f45320 */
[----:B------:R-:W-:Y:S02]  /*4110*/  @!P5 ISETP.NE.AND.EX P4, PT, RZ, c[0x0][0x21c], PT, P4 ;  /* 0x00008700ff00da0c */ /* 0x000fe40003f85340 */
[----:B0-----:R-:W-:Y:S02]  /*4120*/  @P0 IADD3 R156, R150, 0x200, RZ ;  /* 0x00000200969c0810 */ /* 0x001fe40007ffe0ff */
[----:B------:R-:W-:Y:S02]  /*4130*/  @!P5 FSEL R126, R117, RZ, P3 ;  /* 0x000000ff757ed208 */ /* 0x000fe40001800000 */
[----:B------:R-:W-:-:S02]  /*4140*/  @!P5 FSEL R129, R118, RZ, P2 ;  /* 0x000000ff7681d208 */ /* 0x000fc40001000000 */
[----:B------:R-:W-:Y:S02]  /*4150*/  @!P5 FSEL R128, R119, RZ, P4 ;  /* 0x000000ff7780d208 */ /* 0x000fe40002000000 */
[----:B------:R-:W-:Y:S02]  /*4160*/  @P0 MOV R157, 0x10 ;  /* 0x00000010009d0802 */ /* 0x000fe40000000f00 */
        /* <DEDUP_REMOVED lines=9> */
.L_x_7249:
[----:B------:R-:W-:Y:S05]  /*4200*/  BSYNC B0 ;  /* 0x0000000000007941 */ /* 0x000fea0003800000 */
.L_x_7248:
        /* <DEDUP_REMOVED lines=8> */
.L_x_7251:
[----:B------:R-:W-:Y:S05]  /*4290*/  BSYNC B0 ;  /* 0x0000000000007941 */ /* 0x000fea0003800000 */
.L_x_7250:
        /* <DEDUP_REMOVED lines=13> */
.L_x_7253:
[----:B------:R-:W-:Y:S05]  /*4370*/  BSYNC B0 ;  /* 0x0000000000007941 */ /* 0x000fea0003800000 */
.L_x_7252:
        /* <DEDUP_REMOVED lines=8> */
.L_x_7255:
[----:B------:R-:W-:Y:S05]  /*4400*/  BSYNC B0 ;  /* 0x0000000000007941 */ /* 0x000fea0003800000 */
.L_x_7254:
        /* <DEDUP_REMOVED lines=12> */
.L_x_7257:
[----:B------:R-:W-:Y:S05]  /*44d0*/  BSYNC B0 ;  /* 0x0000000000007941 */ /* 0x000fea0003800000 */
.L_x_7256:
        /* <DEDUP_REMOVED lines=8> */
.L_x_7259:
[----:B------:R-:W-:Y:S05]  /*4560*/  BSYNC B0 ;  /* 0x0000000000007941 */ /* 0x000fea0003800000 */
.L_x_7258:
        /* <DEDUP_REMOVED lines=13> */
.L_x_7261:
[----:B------:R-:W-:Y:S05]  /*4640*/  BSYNC B0 ;  /* 0x0000000000007941 */ /* 0x000fea0003800000 */
.L_x_7260:
        /* <DEDUP_REMOVED lines=8> */
.L_x_7263:
[----:B------:R-:W-:Y:S05]  /*46d0*/  BSYNC B0 ;  /* 0x0000000000007941 */ /* 0x000fea0003800000 */
.L_x_7262:
        /* <DEDUP_REMOVED lines=19> */
.L_x_7265:
[----:B------:R-:W-:Y:S05]  /*4810*/  BSYNC B0 ;  /* 0x0000000000007941 */ /* 0x000fea0003800000 */
.L_x_7264:
        /* <DEDUP_REMOVED lines=10> */
.L_x_7267:
[----:B------:R-:W-:Y:S05]  /*48c0*/  BSYNC B0 ;  /* 0x0000000000007941 */ /* 0x000fea0003800000 */
.L_x_7266:
[----:B------:R-:W-:Y:S02]  /*48d0*/  IADD3 R2, R2, c[0x0][0x160], RZ ;  /* 0x0000580002027a10 */ /* 0x000fe40007ffe0ff */
[----:B------:R-:W-:Y:S02]  /*48e0*/  LOP3.LUT P1, RZ, R24, 0xff, RZ, 0xc0, !PT ;  /* 0x000000ff18ff7812 */ /* 0x000fe4000782c0ff */
[----:B------:R-:W-:Y:S02]  /*48f0*/  ISETP.GE.AND P0, PT, R2, c[0x0][0x164], PT ;  /* 0x0000590002007a0c */ /* 0x000fe40003f06270 */
[----:B------:R-:W-:-:S11]  /*4900*/  SEL R24, RZ, 0x1, P1 ;  /* 0x00000001ff187807 */ /* 0x000fd60000800000 */
[----:B0-----:R-:W-:Y:S01]  /*4910*/  @P0 CALL.REL.NOINC `(.L_x_7164) ;  /* 0x0000001000000944 */ /* 0x001fe20003c00000 */
[----:B------:R-:W-:Y:S05]  /*4920*/  BRA `(.L_x_7268) ;  /* 0xffffbff000007947 */ /* 0x000fea000383ffff */
.L_x_7164:
        /* <DEDUP_REMOVED lines=25> */
.L_x_7168:
[----:B------:R-:W-:Y:S01]  /*4ac0*/  HFMA2.MMA R165, -RZ, RZ, 0, 1.847743988037109375e-06 ;  /* 0x0000001fffa57435 */ /* 0x000fe200000001ff */
[----:B------:R-:W-:Y:S01]  /*4ad0*/  MOV R129, R185 ;  /* 0x000000b900817202 */ /* 0x000fe20000000f00 */
[----:B------:R-:W-:Y:S01]  /*4ae0*/  IMAD.MOV.U32 R164, RZ, RZ, 0x10 ;  /* 0x00000010ffa47424 */ /* 0x000fe200078e00ff */
[----:B------:R-:W-:-:S02]  /*4af0*/  MOV R166, 0xffffffff ;  /* 0xffffffff00a67802 */ /* 0x000fc40000000f00 */
[----:B------:R-:W-:Y:S02]  /*4b00*/  MOV R124, 0x4b20 ;  /* 0x00004b20007c7802 */ /* 0x000fe40000000f00 */
[----:B-----5:R-:W-:Y:S05]  /*4b10*/  CALL.REL.NOINC `($__internal_139_$__cuda_sm70_shflsync_down_p) ;  /* 0x0000045000007944 */ /* 0x020fea0003c00000 */
[----:B-1----:R-:W-:Y:S01]  /*4b20*/  MOV R130, R165 ;  /* 0x000000a500827202 */ /* 0x002fe20000000f00 */
[----:B0-----:R-:W-:Y:S05]  /*4b30*/  BRA `(.L_x_7269) ;  /* 0xffffd12000007947 */ /* 0x001fea000383ffff */
.L_x_7169:
[----:B------:R-:W-:Y:S01]  /*4b40*/  HFMA2.MMA R165, -RZ, RZ, 0, 1.847743988037109375e-06 ;  /* 0x0000001fffa57435 */ /* 0x000fe200000001ff */
[----:B------:R-:W-:Y:S01]  /*4b50*/  MOV R129, R128 ;  /* 0x0000008000817202 */ /* 0x000fe20000000f00 */
[----:B------:R-:W-:Y:S01]  /*4b60*/  IMAD.MOV.U32 R164, RZ, RZ, 0x10 ;  /* 0x00000010ffa47424 */ /* 0x000fe200078e00ff */
[----:B------:R-:W-:Y:S02]  /*4b70*/  MOV R166, 0xffffffff ;  /* 0xffffffff00a67802 */ /* 0x000fe40000000f00 */
[----:B------:R-:W-:Y:S02]  /*4b80*/  MOV R124, 0x4ba0 ;  /* 0x00004ba0007c7802 */ /* 0x000fe40000000f00 */
[----:B01---5:R-:W-:Y:S05]  /*4b90*/  CALL.REL.NOINC `($__internal_139_$__cuda_sm70_shflsync_down_p) ;  /* 0x000003d000007944 */ /* 0x023fea0003c00000 */
[----:B------:R-:W-:Y:S01]  /*4ba0*/  FADD.FTZ R130, R130, R185 ;  /* 0x000000b982827221 */ /* 0x000fe20000010000 */
[----:B0-----:R-:W-:Y:S01]  /*4bb0*/  HFMA2.MMA R164, -RZ, RZ, 0, 4.76837158203125e-07 ;  /* 0x00000008ffa47435 */ /* 0x001fe200000001ff */
[----:B-1----:R-:W-:Y:S01]  /*4bc0*/  FADD.FTZ R128, R128, R165 ;  /* 0x000000a580807221 */ /* 0x002fe20000010000 */
[----:B------:R-:W-:Y:S01]  /*4bd0*/  MOV R165, 0x1f ;  /* 0x0000001f00a57802 */ /* 0x000fe20000000f00 */
[----:B------:R-:W-:Y:S01]  /*4be0*/  IMAD.MOV.U32 R166, RZ, RZ, -0x1 ;  /* 0xffffffffffa67424 */ /* 0x000fe200078e00ff */
[----:B------:R-:W-:-:S02]  /*4bf0*/  MOV R129, R130 ;  /* 0x0000008200817202 */ /* 0x000fc40000000f00 */
[----:B------:R-:W-:Y:S02]  /*4c00*/  MOV R124, 0x4c20 ;  /* 0x00004c20007c7802 */ /* 0x000fe40000000f00 */
[----:B------:R-:W-:Y:S05]  /*4c10*/  CALL.REL.NOINC `($__internal_139_$__cuda_sm70_shflsync_down_p) ;  /* 0x0000035000007944 */ /* 0x000fea0003c00000 */
[----:B0-----:R-:W-:Y:S01]  /*4c20*/  HFMA2.MMA R164, -RZ, RZ, 0, 4.76837158203125e-07 ;  /* 0x00000008ffa47435 */ /* 0x001fe200000001ff */
[----:B-1----:R-:W-:Y:S01]  /*4c30*/  MOV R127, R165 ;  /* 0x000000a5007f7202 */ /* 0x002fe20000000f00 */
[----:B------:R-:W-:Y:S01]  /*4c40*/  IMAD.MOV.U32 R165, RZ, RZ, 0x1f ;  /* 0x0000001fffa57424 */ /* 0x000fe200078e00ff */
[----:B------:R-:W-:Y:S02]  /*4c50*/  MOV R129, R128 ;  /* 0x0000008000817202 */ /* 0x000fe40000000f00 */
[----:B------:R-:W-:Y:S02]  /*4c60*/  MOV R166, 0xffffffff ;  /* 0xffffffff00a67802 */ /* 0x000fe40000000f00 */
[----:B------:R-:W-:Y:S02]  /*4c70*/  MOV R124, 0x4c90 ;  /* 0x00004c90007c7802 */ /* 0x000fe40000000f00 */
[----:B------:R-:W-:Y:S05]  /*4c80*/  CALL.REL.NOINC `($__internal_139_$__cuda_sm70_shflsync_down_p) ;  /* 0x000002e000007944 */ /* 0x000fea0003c00000 */
[----:B------:R-:W-:Y:S01]  /*4c90*/  FADD.FTZ R130, R127, R130 ;  /* 0x000000827f827221 */ /* 0x000fe20000010000 */
[----:B0-----:R-:W-:Y:S01]  /*4ca0*/  HFMA2.MMA R164, -RZ, RZ, 0, 2.384185791015625e-07 ;  /* 0x00000004ffa47435 */ /* 0x001fe200000001ff */
[----:B-1----:R-:W-:Y:S01]  /*4cb0*/  FADD.FTZ R128, R128, R165 ;  /* 0x000000a580807221 */ /* 0x002fe20000010000 */
[----:B------:R-:W-:Y:S01]  /*4cc0*/  MOV R165, 0x1f ;  /* 0x0000001f00a57802 */ /* 0x000fe20000000f00 */
[----:B------:R-:W-:Y:S01]  /*4cd0*/  IMAD.MOV.U32 R129, RZ, RZ, R130 ;  /* 0x000000ffff817224 */ /* 0x000fe200078e0082 */
[----:B------:R-:W-:-:S02]  /*4ce0*/  MOV R166, 0xffffffff ;  /* 0xffffffff00a67802 */ /* 0x000fc40000000f00 */
[----:B------:R-:W-:Y:S02]  /*4cf0*/  MOV R124, 0x4d10 ;  /* 0x00004d10007c7802 */ /* 0x000fe40000000f00 */
[----:B------:R-:W-:Y:S05]  /*4d00*/  CALL.REL.NOINC `($__internal_139_$__cuda_sm70_shflsync_down_p) ;  /* 0x0000026000007944 */ /* 0x000fea0003c00000 */
[----:B0-----:R-:W-:Y:S01]  /*4d10*/  HFMA2.MMA R164, -RZ, RZ, 0, 2.384185791015625e-07 ;  /* 0x00000004ffa47435 */ /* 0x001fe200000001ff */
[----:B-1----:R-:W-:Y:S01]  /*4d20*/  MOV R127, R165 ;  /* 0x000000a5007f7202 */ /* 0x002fe20000000f00 */
[----:B------:R-:W-:Y:S01]  /*4d30*/  IMAD.MOV.U32 R166, RZ, RZ, -0x1 ;  /* 0xffffffffffa67424 */ /* 0x000fe200078e00ff */
[----:B------:R-:W-:Y:S02]  /*4d40*/  MOV R129, R128 ;  /* 0x0000008000817202 */ /* 0x000fe40000000f00 */
[----:B------:R-:W-:Y:S02]  /*4d50*/  MOV R165, 0x1f ;  /* 0x0000001f00a57802 */ /* 0x000fe40000000f00 */
[----:B------:R-:W-:Y:S02]  /*4d60*/  MOV R124, 0x4d80 ;  /* 0x00004d80007c7802 */ /* 0x000fe40000000f00 */
[----:B------:R-:W-:Y:S05]  /*4d70*/  CALL.REL.NOINC `($__internal_139_$__cuda_sm70_shflsync_down_p) ;  /* 0x000001f000007944 */ /* 0x000fea0003c00000 */
[----:B------:R-:W-:Y:S01]  /*4d80*/  FADD.FTZ R130, R127, R130 ;  /* 0x000000827f827221 */ /* 0x000fe20000010000 */
[----:B0-----:R-:W-:Y:S01]  /*4d90*/  HFMA2.MMA R164, -RZ, RZ, 0, 1.1920928955078125e-07 ;  /* 0x00000002ffa47435 */ /* 0x001fe200000001ff */
[----:B-1----:R-:W-:Y:S01]  /*4da0*/  FADD.FTZ R162, R128, R165 ;  /* 0x000000a580a27221 */ /* 0x002fe20000010000 */
[----:B------:R-:W-:-:S02]  /*4db0*/  MOV R165, 0x1f ;  /* 0x0000001f00a57802 */ /* 0x000fc40000000f00 */
[----:B------:R-:W-:Y:S02]  /*4dc0*/  MOV R166, 0xffffffff ;  /* 0xffffffff00a67802 */ /* 0x000fe40000000f00 */
[----:B------:R-:W-:Y:S02]  /*4dd0*/  MOV R129, R130 ;  /* 0x0000008200817202 */ /* 0x000fe40000000f00 */
[----:B------:R-:W-:Y:S02]  /*4de0*/  MOV R124, 0x4e00 ;  /* 0x00004e00007c7802 */ /* 0x000fe40000000f00 */
[----:B------:R-:W-:Y:S05]  /*4df0*/  CALL.REL.NOINC `($__internal_139_$__cuda_sm70_shflsync_down_p) ;  /* 0x0000017000007944 */ /* 0x000fea0003c00000 */
[----:B0-----:R-:W-:Y:S01]  /*4e00*/  HFMA2.MMA R164, -RZ, RZ, 0, 1.1920928955078125e-07 ;  /* 0x00000002ffa47435 */ /* 0x001fe200000001ff */
[----:B-1----:R-:W-:Y:S01]  /*4e10*/  IMAD.MOV.U32 R127, RZ, RZ, R165 ;  /* 0x000000ffff7f7224 */ /* 0x002fe200078e00a5 */
[----:B------:R-:W-:Y:S02]  /*4e20*/  MOV R129, R162 ;  /* 0x000000a200817202 */ /* 0x000fe40000000f00 */
[----:B------:R-:W-:Y:S02]  /*4e30*/  MOV R165, 0x1f ;  /* 0x0000001f00a57802 */ /* 0x000fe40000000f00 */
[----:B------:R-:W-:-:S02]  /*4e40*/  MOV R166, 0xffffffff ;  /* 0xffffffff00a67802 */ /* 0x000fc40000000f00 */
[----:B------:R-:W-:Y:S02]  /*4e50*/  MOV R124, 0x4e70 ;  /* 0x00004e70007c7802 */ /* 0x000fe40000000f00 */
[----:B------:R-:W-:Y:S05]  /*4e60*/  CALL.REL.NOINC `($__internal_139_$__cuda_sm70_shflsync_down_p) ;  /* 0x0000010000007944 */ /* 0x000fea0003c00000 */
[----:B------:R-:W-:Y:S01]  /*4e70*/  FADD.FTZ R128, R127, R130 ;  /* 0x000000827f807221 */ /* 0x000fe20000010000 */
[----:B0-----:R-:W-:Y:S01]  /*4e80*/  MOV R166, 0xffffffff ;  /* 0xffffffff00a67802 */ /* 0x001fe20000000f00 */
[----:B-1----:R-:W-:Y:S01]  /*4e90*/  FADD.FTZ R162, R162, R165 ;  /* 0x000000a5a2a27221 */ /* 0x002fe20000010000 */
[----:B------:R-:W-:Y:S01]  /*4ea0*/  HFMA2.MMA R165, -RZ, RZ, 0, 1.847743988037109375e-06 ;  /* 0x0000001fffa57435 */ /* 0x000fe200000001ff */
[----:B------:R-:W-:Y:S01]  /*4eb0*/  IMAD.MOV.U32 R164, RZ, RZ, 0x1 ;  /* 0x00000001ffa47424 */ /* 0x000fe200078e00ff */
[----:B------:R-:W-:Y:S02]  /*4ec0*/  MOV R129, R128 ;  /* 0x0000008000817202 */ /* 0x000fe40000000f00 */
[----:B------:R-:W-:Y:S02]  /*4ed0*/  MOV R124, 0x4ef0 ;  /* 0x00004ef0007c7802 */ /* 0x000fe40000000f00 */
[----:B------:R-:W-:Y:S05]  /*4ee0*/  CALL.REL.NOINC `($__internal_139_$__cuda_sm70_shflsync_down_p) ;  /* 0x0000008000007944 */ /* 0x000fea0003c00000 */
[----:B0-----:R-:W-:Y:S01]  /*4ef0*/  HFMA2.MMA R164, -RZ, RZ, 0, 5.9604644775390625e-08 ;  /* 0x00000001ffa47435 */ /* 0x001fe200000001ff */
[----:B-1----:R-:W-:Y:S01]  /*4f00*/  MOV R131, R165 ;  /* 0x000000a500837202 */ /* 0x002fe20000000f00 */
[----:B------:R-:W-:Y:S01]  /*4f10*/  IMAD.MOV.U32 R129, RZ, RZ, R162 ;  /* 0x000000ffff817224 */ /* 0x000fe200078e00a2 */
[----:B------:R-:W-:-:S02]  /*4f20*/  MOV R165, 0x1f ;  /* 0x0000001f00a57802 */ /* 0x000fc40000000f00 */
[----:B------:R-:W-:Y:S02]  /*4f30*/  MOV R166, 0xffffffff ;  /* 0xffffffff00a67802 */ /* 0x000fe40000000f00 */
[----:B------:R-:W-:Y:S02]  /*4f40*/  MOV R124, 0x4f60 ;  /* 0x00004f60007c7802 */ /* 0x000fe40000000f00 */
[----:B------:R-:W-:Y:S05]  /*4f50*/  CALL.REL.NOINC `($__internal_139_$__cuda_sm70_shflsync_down_p) ;  /* 0x0000001000007944 */ /* 0x000fea0003c00000 */
[----:B01----:R-:W-:Y:S05]  /*4f60*/  BRA `(.L_x_7270) ;  /* 0xffffce1000007947 */ /* 0x003fea000383ffff */
        .weak           $__internal_139_$__cuda_sm70_shflsync_down_p
        .type           $__internal_139_$__cuda_sm70_shflsync_down_p,@function
        .size           $__internal_139_$__cuda_sm70_shflsync_down_p,(.L_x_9883 - $__internal_139_$__cuda_sm70_shflsync_down_p)
$__internal_139_$__cuda_sm70_shflsync_down_p:
[----:B------:R-:W-:Y:S01]  /*4f70*/  HFMA2.MMA R125, -RZ, RZ, 0, 0 ;  /* 0x00000000ff7d7435 */ /* 0x000fe200000001ff */
[----:B------:R-:W-:Y:S04]  /*4f80*/  WARPSYNC R166 ;  /* 0x000000a600007348 */ /* 0x000fe80003800000 */
[----:B------:R0:W1:Y:S01]  /*4f90*/  SHFL.DOWN PT, R165, R129, R164, R165 ;  /* 0x080000a481a57389 */ /* 0x00006200000e00a5 */
[----:B------:R-:W-:Y:S05]  /*4fa0*/  RET.REL.NODEC R124 `(_ZN10layer_norm13ln_bwd_kernelINS_13Kernel_traitsI6__halfS2_fS2_fjLj2560ELj1ELj1ELj4ELj8ENS_18Kernel_traits_baseILj2560ES2_S2_fS2_fjLj128EEEEELb1ELb1ELb1ELb1EEEvNS_9BwdParamsE) ;  /* 0xffffb0507c007950 */ /* 0x000fea0003c3ffff */
.L_x_7271:
        /* <DEDUP_REMOVED lines=13> */
.L_x_9883:


//--------------------- .text._ZN10layer_norm13ln_bwd_kernelINS_13Kernel_traitsIf6__halffS2_fjLj2560ELj1ELj1ELj4ELj8ENS_18Kernel_traits_baseILj2560EfS2_fS2_fjLj128EEEEELb0ELb0ELb0ELb0EEEvNS_9BwdParamsE --------------------------
	.section	.text._ZN10layer_norm13ln_bwd_kernelINS_13Kernel_traitsIf6__halffS2_fjLj2560ELj1ELj1ELj4ELj8ENS_18Kernel_traits_baseILj2560EfS2_fS2_fjLj128EEEEELb0ELb0ELb0ELb0EEEvNS_9BwdParamsE,"ax",@progbits
	.sectioninfo	@"SHI_REGISTERS=148"
	.align	128
        .global         _ZN10layer_norm13ln_bwd_kernelINS_13Kernel_traitsIf6__halffS2_fjLj2560ELj1ELj1ELj4ELj8ENS_18Kernel_traits_baseILj2560EfS2_fS2_fjLj128EEEEELb0ELb0ELb0ELb0EEEvNS_9BwdParamsE
        .type           _ZN10layer_norm13ln_bwd_kernelINS_13Kernel_traitsIf6__halffS2_fjLj2560ELj1ELj1ELj4ELj8ENS_18Kernel_traits_baseILj2560EfS2_fS2_fjLj128EEEEELb0ELb0ELb0ELb0EEEvNS_9BwdParamsE,@function
        .size           _ZN10layer_norm13ln_bwd_kernelINS_13Kernel_traitsIf6__halffS2_fjLj2560ELj1ELj1ELj4ELj8ENS_18Kernel_traits_baseILj2560EfS2_fS2_fjLj128EEEEELb0ELb0ELb0ELb0EEEvNS_9BwdParamsE,(.L_x_9884 - _ZN10layer_norm13ln_bwd_kernelINS_13Kernel_traitsIf6__halffS2_fjLj2560ELj1ELj1ELj4ELj8ENS_18Kernel_traits_baseILj2560EfS2_fS2_fjLj128EEEEELb0ELb0ELb0ELb0EEEvNS_9BwdParamsE)
        .other          _ZN10layer_norm13ln_bwd_kernelINS_13Kernel_traitsIf6__halffS2_fjLj2560ELj1ELj1ELj4ELj8ENS_18Kernel_traits_baseILj2560EfS2_fS2_fjLj128EEEEELb0ELb0ELb0ELb0EEEvNS_9BwdParamsE,@"STO_CUDA_ENTRY STV_DEFAULT"
_ZN10layer_norm13ln_bwd_kernelINS_13Kernel_traitsIf6__halffS2_fjLj2560ELj1ELj1ELj4ELj8ENS_18Kernel_traits_baseILj2560EfS2_fS2_fjLj128EEEEELb0ELb0ELb0ELb0EEEvNS_9BwdParamsE:
.text._ZN10layer_norm13ln_bwd_kernelINS_13Kernel_traitsIf6__halffS2_fjLj2560ELj1ELj1ELj4ELj8ENS_18Kernel_traits_baseILj2560EfS2_fS2_fjLj128EEEEELb0ELb0ELb0ELb0EEEvNS_9BwdParamsE:
        /* <DEDUP_REMOVED lines=60> */
.L_x_7295:
        /* <DEDUP_REMOVED lines=40> */
[C---:B------:R-:W-:Y:S02]  /*0640*/  FADD.FTZ R12, -R132.reuse, R8 ;  /* 0x00000008840c7221 */ /* 0x040fe40000010100 */
[----:B------:R-:W-:Y:S01]  /*0650*/  HADD2.F32 R11, -RZ, R104.H0_H0 ;  /* 0x20000068ff0b7230 */ /* 0x000fe20000004100 */
[C---:B------:R-:W-:Y:S02]  /*0660*/  FADD.FTZ R106, -R132.reuse, R9 ;  /* 0x00000009846a7221 */ /* 0x040fe40000010100 */
[C---:B-----5:R-:W-:Y:S01]  /*0670*/  FMUL.FTZ R8, R3.reuse, R12 ;  /* 0x0000000c03087220 */ /* 0x060fe20000410000 */
[----:B------:R-:W-:Y:S01]  /*0680*/  MOV R105, R13 ;  /* 0x0000000d00697202 */ /* 0x000fe20000000f00 */
[----:B------:R-:W-:Y:S01]  /*0690*/  FADD.FTZ R108, -R132, R10 ;  /* 0x0000000a846c7221 */ /* 0x000fe20000010100 */
[----:B------:R-:W-:Y:S01]  /*06a0*/  HADD2.F32 R10, -RZ, R107.H0_H0 ;  /* 0x2000006bff0a7230 */ /* 0x000fe20000004100 */
[----:B------:R-:W-:-:S02]  /*06b0*/  FMUL.FTZ R9, R3, R106 ;  /* 0x0000006a03097220 */ /* 0x000fc40000410000 */
[----:B------:R-:W-:Y:S02]  /*06c0*/  FADD.FTZ R44, R44, R11 ;  /* 0x0000000b2c2c7221 */ /* 0x000fe40000010000 */
[-C--:B------:R-:W-:Y:S02]  /*06d0*/  FFMA.FTZ R64, R8, R11.reuse, R64 ;  /* 0x0000000b08407223 */ /* 0x080fe40000010040 */
[----:B------:R-:W-:Y:S01]  /*06e0*/  FMUL.FTZ R11, R84, R11 ;  /* 0x0000000b540b7220 */ /* 0x000fe20000410000 */
[----:B------:R-:W-:Y:S01]  /*06f0*/  SHF.R.U32.HI R142, RZ, 0x10, R13 ;  /* 0x00000010ff8e7819 */ /* 0x000fe2000001160d */
[----:B------:R-:W-:Y:S01]  /*0700*/  HADD2.F32 R105, -RZ, R105.H0_H0 ;  /* 0x20000069ff697230 */ /* 0x000fe20000004100 */
[----:B------:R-:W-:Y:S02]  /*0710*/  FADD.FTZ R45, R45, R10 ;  /* 0x0000000a2d2d7221 */ /* 0x000fe40000010000 */
[-C--:B------:R-:W-:Y:S02]  /*0720*/  FFMA.FTZ R65, R9, R10.reuse, R65 ;  /* 0x0000000a09417223 */ /* 0x080fe40000010041 */
[----:B------:R-:W-:-:S02]  /*0730*/  FMUL.FTZ R10, R85, R10 ;  /* 0x0000000a550a7220 */ /* 0x000fc40000410000 */
[----:B0-----:R-:W-:Y:S02]  /*0740*/  FADD.FTZ R15, RZ, R11 ;  /* 0x0000000bff0f7221 */ /* 0x001fe40000010000 */
[----:B------:R-:W-:Y:S01]  /*0750*/  FFMA.FTZ R104, R8, R11, RZ ;  /* 0x0000000b08687223 */ /* 0x000fe200000100ff */
[----:B------:R-:W-:Y:S01]  /*0760*/  HADD2.F32 R142, -RZ, R142.H0_H0 ;  /* 0x2000008eff8e7230 */ /* 0x000fe20000004100 */
[----:B------:R-:W-:Y:S02]  /*0770*/  FMUL.FTZ R12, R3, R108 ;  /* 0x0000006c030c7220 */ /* 0x000fe40000410000 */
[----:B------:R-:W-:Y:S02]  /*0780*/  FMUL.FTZ R13, R86, R105 ;  /* 0x00000069560d7220 */ /* 0x000fe40000410000 */
[----:B------:R-:W-:Y:S02]  /*0790*/  FADD.FTZ R106, R15, R10 ;  /* 0x0000000a0f6a7221 */ /* 0x000fe40000010000 */
[----:B------:R-:W-:-:S02]  /*07a0*/  FFMA.FTZ R104, R9, R10, R104 ;  /* 0x0000000a09687223 */ /* 0x000fc40000010068 */
[----:B------:R-:W-:Y:S02]  /*07b0*/  FMUL.FTZ R15, R3, R110 ;  /* 0x0000006e030f7220 */ /* 0x000fe40000410000 */
[-C--:B------:R-:W-:Y:S02]  /*07c0*/  FMUL.FTZ R14, R87, R142.reuse ;  /* 0x0000008e570e7220 */ /* 0x080fe40000410000 */
        /* <DEDUP_REMOVED lines=8> */
.L_x_7274:
[----:B-1----:R-:W-:Y:S05]  /*0850*/  BSYNC B0 ;  /* 0x0000000000007941 */ /* 0x002fea0003800000 */
.L_x_7273:
        /* <DEDUP_REMOVED lines=50> */
.L_x_7276:
[----:B0-----:R-:W-:Y:S05]  /*0b80*/  BSYNC B0 ;  /* 0x0000000000007941 */ /* 0x001fea0003800000 */
.L_x_7275:
        /* <DEDUP_REMOVED lines=50> */
.L_x_7278:
[----:B0-----:R-:W-:Y:S05]  /*0eb0*/  BSYNC B0 ;  /* 0x0000000000007941 */ /* 0x001fea0003800000 */
.L_x_7277:
        /* <DEDUP_REMOVED lines=50> */
.L_x_7280:
[----:B0-----:R-:W-:Y:S05]  /*11e0*/  BSYNC B0 ;  /* 0x0000000000007941 */ /* 0x001fea0003800000 */
.L_x_7279:
        /* <DEDUP_REMOVED lines=49> */
.L_x_7282:
[----:B0-----:R-:W-:Y:S05]  /*1500*/  BSYNC B0 ;  /* 0x0000000000007941 */ /* 0x001fea0003800000 */
.L_x_7281:
[----:B------:R-:W-:Y:S02]  /*1510*/  LOP3.LUT P6, RZ, R4, 0xff, RZ, 0xc0, !PT ;  /* 0x000000ff04ff7812 */ /* 0x000fe400078cc0ff */
[----:B------:R-:W-:-:S02]  /*1520*/  SHF.R.U32.HI R106, RZ, 0x5, R7 ;  /* 0x00000005ff6a7819 */ /* 0x000fc40000011607 */
[----:B------:R-:W-:Y:S02]  /*1530*/  LOP3.LUT P0, RZ, R7, 0x1f, RZ, 0xc0, !PT ;  /* 0x0000001f07ff7812 */ /* 0x000fe4000780c0ff */
[----:B------:R-:W-:-:S07]  /*1540*/  LOP3.LUT R143, R106, 0x7fffffc, RZ, 0xc0, !PT ;  /* 0x07fffffc6a8f7812 */ /* 0x000fce00078ec0ff */
[----:B------:R-:W-:Y:S01]  /*1550*/  @!P6 IADD3 R143, R143, 0x4, RZ ;  /* 0x000000048f8fe810 */ /* 0x000fe20007ffe0ff */
[----:B------:R-:W-:Y:S05]  /*1560*/  BRA.DIV ~URZ, `(.L_x_7283) ;  /* 0x000013827f007947 */ /* 0x000fea000b800000 */
[----:B------:R0:W1:Y:S02]  /*1570*/  SHFL.DOWN PT, R108, R133, 0x10, 0x1f ;  /* 0x0a001f00856c7f89 */ /* 0x00006400000e0000 */
.L_x_7296:
        /* <DEDUP_REMOVED lines=18> */
.L_x_7297:
        /* <DEDUP_REMOVED lines=39> */
[----:B------:R-:W0:Y:S01]  /*1910*/  F2F.F16.F32 R133, R133 ;  /* 0x0000008500857304 */ /* 0x000e220000200800 */
[----:B------:R-:W-:Y:S02]  /*1920*/  FMUL.FTZ R107, R3, R104 ;  /* 0x00000068036b7220 */ /* 0x000fe40000410000 */
[-C--:B------:R-:W-:Y:S02]  /*1930*/  FMUL.FTZ R105, R108, R2.reuse ;  /* 0x000000026c697220 */ /* 0x080fe40000410000 */
[----:B------:R-:W-:Y:S02]  /*1940*/  @P0 FADD.FTZ R109, R26, R109 ;  /* 0x0000006d1a6d0221 */ /* 0x000fe40000010000 */
[----:B------:R-:W-:Y:S01]  /*1950*/  @P0 FADD.FTZ R107, R24, R107 ;  /* 0x0000006b186b0221 */ /* 0x000fe20000010000 */
[----:B------:R-:W-:Y:S01]  /*1960*/  ISETP.NE.U32.AND P0, PT, RZ, c[0x0][0x258], PT ;  /* 0x00009600ff007a0c */ /* 0x000fe20003f05070 */
[-C--:B------:R-:W-:Y:S01]  /*1970*/  FMUL.FTZ R132, R109, R2.reuse ;  /* 0x000000026d847220 */ /* 0x080fe20000410000 */
[----:B------:R-:W1:Y:S01]  /*1980*/  F2F.F16.F32 R105, R105 ;  /* 0x0000006900697304 */ /* 0x000e620000200800 */
[----:B------:R-:W-:Y:S01]  /*1990*/  FMUL.FTZ R106, R107, R2 ;  /* 0x000000026b6a7220 */ /* 0x000fe20000410000 */
[----:B------:R-:W-:-:S02]  /*19a0*/  ISETP.NE.AND.EX P0, PT, RZ, c[0x0][0x25c], PT, P0 ;  /* 0x00009700ff007a0c */ /* 0x000fc40003f05300 */
[----:B0-----:R-:W-:Y:S01]  /*19b0*/  SHF.L.U32 R143, R133, 0x10, RZ ;  /* 0x00000010858f7819 */ /* 0x001fe200000006ff */
[----:B------:R-:W-:-:S03]  /*19c0*/  HFMA2.MMA R133, -RZ, RZ, 0, 4.76837158203125e-07 ;  /* 0x00000008ff857435 */ /* 0x000fc600000001ff */
[----:B------:R-:W0:Y:S01]  /*19d0*/  F2F.F16.F32 R132, R132 ;  /* 0x0000008400847304 */ /* 0x000e220000200800 */
[----:B------:R-:W-:Y:S02]  /*19e0*/  SEL R100, R107, R100, P0 ;  /* 0x000000646b647207 */ /* 0x000fe40000000000 */
[----:B------:R-:W-:Y:S02]  /*19f0*/  SEL R101, R108, R101, P0 ;  /* 0x000000656c657207 */ /* 0x000fe40000000000 */
[----:B------:R-:W-:Y:S02]  /*1a00*/  SEL R102, R109, R102, P0 ;  /* 0x000000666d667207 */ /* 0x000fe40000000000 */
[----:B------:R-:W-:Y:S01]  /*1a10*/  @P0 MOV R107, 0x10 ;  /* 0x00000010006b0802 */ /* 0x000fe20000000f00 */
[----:B------:R2:W3:Y:S01]  /*1a20*/  F2F.F16.F32 R145, R106 ;  /* 0x0000006a00917304 */ /* 0x0004e20000200800 */
        /* <DEDUP_REMOVED lines=9> */
.L_x_7286:
[----:B------:R-:W-:Y:S05]  /*1ac0*/  BSYNC B0 ;  /* 0x0000000000007941 */ /* 0x000fea0003800000 */
.L_x_7285:
        /* <DEDUP_REMOVED lines=19> */
[----:B------:R-:W0:Y:S01]  /*1c00*/  F2F.F16.F32 R105, R105 ;  /* 0x0000006900697304 */ /* 0x000e220000200800 */
[----:B------:R-:W-:Y:S02]  /*1c10*/  FADD.FTZ R104, R19, -R104 ;  /* 0x8000006813687221 */ /* 0x000fe40000010000 */
[----:B------:R-:W-:-:S02]  /*1c20*/  FMUL.FTZ R142, R133, R2 ;  /* 0x00000002858e7220 */ /* 0x000fc40000410000 */
[----:B------:R-:W-:-:S03]  /*1c30*/  FMUL.FTZ R107, R3, R104 ;  /* 0x00000068036b7220 */ /* 0x000fc60000410000 */
[----:B------:R-:W1:Y:S01]  /*1c40*/  F2F.F16.F32 R108, R108 ;  /* 0x0000006c006c7304 */ /* 0x000e620000200800 */
[----:B------:R-:W-:Y:S01]  /*1c50*/  @P0 FADD.FTZ R107, R20, R107 ;  /* 0x0000006b146b0221 */ /* 0x000fe20000010000 */
[----:B------:R-:W-:-:S03]  /*1c60*/  ISETP.NE.U32.AND P0, PT, RZ, c[0x0][0x258], PT ;  /* 0x00009600ff007a0c */ /* 0x000fc60003f05070 */
[----:B------:R-:W-:Y:S01]  /*1c70*/  FMUL.FTZ R132, R107, R2 ;  /* 0x000000026b847220 */ /* 0x000fe20000410000 */
        /* <DEDUP_REMOVED lines=18> */
.L_x_7288:
[----:B------:R-:W-:Y:S05]  /*1da0*/  BSYNC B0 ;  /* 0x0000000000007941 */ /* 0x000fea0003800000 */
.L_x_7287:
        /* <DEDUP_REMOVED lines=45> */
.L_x_7290:
[----:B------:R-:W-:Y:S05]  /*2080*/  BSYNC B0 ;  /* 0x0000000000007941 */ /* 0x000fea0003800000 */
.L_x_7289:
        /* <DEDUP_REMOVED lines=45> */
.L_x_7292:
[----:B------:R-:W-:Y:S05]  /*2360*/  BSYNC B0 ;  /* 0x0000000000007941 */ /* 0x000fea0003800000 */
.L_x_7291:
        /* <DEDUP_REMOVED lines=44> */
.L_x_7294:
[----:B------:R-:W-:Y:S05]  /*2630*/  BSYNC B0 ;  /* 0x0000000000007941 */ /* 0x000fea0003800000 */
.L_x_7293:
[----:B------:R-:W-:Y:S02]  /*2640*/  IADD3 R5, R5, c[0x0][0x160], RZ ;  /* 0x0000580005057a10 */ /* 0x000fe40007ffe0ff */
[----:B------:R-:W-:Y:S02]  /*2650*/  LOP3.LUT P6, RZ, R4, 0xff, RZ, 0xc0, !PT ;  /* 0x000000ff04ff7812 */ /* 0x000fe400078cc0ff */
[----:B------:R-:W-:Y:S02]  /*2660*/  ISETP.GE.AND P0, PT, R5, c[0x0][0x164], PT ;  /* 0x0000590005007a0c */ /* 0x000fe40003f06270 */
[----:B------:R-:W-:-:S11]  /*2670*/  SEL R4, RZ, 0x1, P6 ;  /* 0x00000001ff047807 */ /* 0x000fd60003000000 */
[----:B01---5:R-:W-:Y:S01]  /*2680*/  @P0 CALL.REL.NOINC `(.L_x_7272) ;  /* 0x0000001000000944 */ /* 0x023fe20003c00000 */
[----:B------:R-:W-:Y:S05]  /*2690*/  BRA `(.L_x_7295) ;  /* 0xffffdd2000007947 */ /* 0x000fea000383ffff */
.L_x_7272:
        /* <DEDUP_REMOVED lines=37> */
.L_x_7283:
[----:B------:R-:W-:Y:S01]  /*28f0*/  HFMA2.MMA R132, -RZ, RZ, 0, 9.5367431640625e-07 ;  /* 0x00000010ff847435 */ /* 0x000fe200000001ff */
[----:B------:R-:W-:Y:S02]  /*2900*/  MOV R109, R133 ;  /* 0x00000085006d7202 */ /* 0x000fe40000000f00 */
[----:B------:R-:W-:Y:S02]  /*2910*/  MOV R144, 0x1f ;  /* 0x0000001f00907802 */ /* 0x000fe40000000f00 */
[----:B------:R-:W-:-:S02]  /*2920*/  MOV R145, 0xffffffff ;  /* 0xffffffff00917802 */ /* 0x000fc40000000f00 */
[----:B------:R-:W-:Y:S02]  /*2930*/  MOV R104, 0x2950 ;  /* 0x0000295000687802 */ /* 0x000fe40000000f00 */
[----:B-----5:R-:W-:Y:S05]  /*2940*/  CALL.REL.NOINC `($__internal_140_$__cuda_sm70_shflsync_down_p) ;  /* 0x0000046000007944 */ /* 0x020fea0003c00000 */
[----:B-1----:R-:W-:Y:S01]  /*2950*/  MOV R108, R109 ;  /* 0x0000006d006c7202 */ /* 0x002fe20000000f00 */
[----:B0-----:R-:W-:Y:S05]  /*2960*/  BRA `(.L_x_7296) ;  /* 0xffffec1000007947 */ /* 0x001fea000383ffff */
.L_x_7284:
[----:B------:R-:W-:Y:S01]  /*2970*/  HFMA2.MMA R132, -RZ, RZ, 0, 9.5367431640625e-07 ;  /* 0x00000010ff847435 */ /* 0x000fe200000001ff */
[----:B------:R-:W-:Y:S02]  /*2980*/  MOV R109, R142 ;  /* 0x0000008e006d7202 */ /* 0x000fe40000000f00 */
[----:B------:R-:W-:Y:S02]  /*2990*/  MOV R144, 0x1f ;  /* 0x0000001f00907802 */ /* 0x000fe40000000f00 */
[----:B------:R-:W-:Y:S02]  /*29a0*/  MOV R145, 0xffffffff ;  /* 0xffffffff00917802 */ /* 0x000fe40000000f00 */
[----:B------:R-:W-:Y:S02]  /*29b0*/  MOV R104, 0x29d0 ;  /* 0x000029d000687802 */ /* 0x000fe40000000f00 */
[----:B01---5:R-:W-:Y:S05]  /*29c0*/  CALL.REL.NOINC `($__internal_140_$__cuda_sm70_shflsync_down_p) ;  /* 0x000003e000007944 */ /* 0x023fea0003c00000 */
[----:B------:R-:W-:Y:S01]  /*29d0*/  FADD.FTZ R108, R108, R133 ;  /* 0x000000856c6c7221 */ /* 0x000fe20000010000 */
[----:B0-----:R-:W-:Y:S01]  /*29e0*/  HFMA2.MMA R132, -RZ, RZ, 0, 4.76837158203125e-07 ;  /* 0x00000008ff847435 */ /* 0x001fe200000001ff */
[----:B-1----:R-:W-:Y:S01]  /*29f0*/  FADD.FTZ R142, R142, R109 ;  /* 0x0000006d8e8e7221 */ /* 0x002fe20000010000 */
[----:B------:R-:W-:-:S02]  /*2a00*/  MOV R144, 0x1f ;  /* 0x0000001f00907802 */ /* 0x000fc40000000f00 */
[----:B------:R-:W-:Y:S02]  /*2a10*/  MOV R145, 0xffffffff ;  /* 0xffffffff00917802 */ /* 0x000fe40000000f00 */
[----:B------:R-:W-:Y:S02]  /*2a20*/  MOV R109, R108 ;  /* 0x0000006c006d7202 */ /* 0x000fe40000000f00 */
[----:B------:R-:W-:Y:S02]  /*2a30*/  MOV R104, 0x2a50 ;  /* 0x00002a5000687802 */ /* 0x000fe40000000f00 */
[----:B------:R-:W-:Y:S05]  /*2a40*/  CALL.REL.NOINC `($__internal_140_$__cuda_sm70_shflsync_down_p) ;  /* 0x0000036000007944 */ /* 0x000fea0003c00000 */
[----:B0-----:R-:W-:Y:S01]  /*2a50*/  HFMA2.MMA R132, -RZ, RZ, 0, 4.76837158203125e-07 ;  /* 0x00000008ff847435 */ /* 0x001fe200000001ff */
[----:B-1----:R-:W-:Y:S02]  /*2a60*/  MOV R107, R109 ;  /* 0x0000006d006b7202 */ /* 0x002fe40000000f00 */
[----:B------:R-:W-:Y:S02]  /*2a70*/  MOV R109, R142 ;  /* 0x0000008e006d7202 */ /* 0x000fe40000000f00 */
[----:B------:R-:W-:Y:S02]  /*2a80*/  MOV R144, 0x1f ;  /* 0x0000001f00907802 */ /* 0x000fe40000000f00 */
[----:B------:R-:W-:-:S02]  /*2a90*/  MOV R145, 0xffffffff ;  /* 0xffffffff00917802 */ /* 0x000fc40000000f00 */
[----:B------:R-:W-:Y:S02]  /*2aa0*/  MOV R104, 0x2ac0 ;  /* 0x00002ac000687802 */ /* 0x000fe40000000f00 */
[----:B------:R-:W-:Y:S05]  /*2ab0*/  CALL.REL.NOINC `($__internal_140_$__cuda_sm70_shflsync_down_p) ;  /* 0x000002f000007944 */ /* 0x000fea0003c00000 */
[----:B------:R-:W-:Y:S01]  /*2ac0*/  FADD.FTZ R108, R107, R108 ;  /* 0x0000006c6b6c7221 */ /* 0x000fe20000010000 */
[----:B0-----:R-:W-:Y:S01]  /*2ad0*/  HFMA2.MMA R132, -RZ, RZ, 0, 2.384185791015625e-07 ;  /* 0x00000004ff847435 */ /* 0x001fe200000001ff */
[----:B-1----:R-:W-:Y:S01]  /*2ae0*/  FADD.FTZ R142, R142, R109 ;  /* 0x0000006d8e8e7221 */ /* 0x002fe20000010000 */
[----:B------:R-:W-:Y:S02]  /*2af0*/  MOV R144, 0x1f ;  /* 0x0000001f00907802 */ /* 0x000fe40000000f00 */
[----:B------:R-:W-:Y:S02]  /*2b00*/  MOV R145, 0xffffffff ;  /* 0xffffffff00917802 */ /* 0x000fe40000000f00 */
[----:B------:R-:W-:Y:S02]  /*2b10*/  MOV R109, R108 ;  /* 0x0000006c006d7202 */ /* 0x000fe40000000f00 */
[----:B------:R-:W-:Y:S02]  /*2b20*/  MOV R104, 0x2b40 ;  /* 0x00002b4000687802 */ /* 0x000fe40000000f00 */
[----:B------:R-:W-:Y:S05]  /*2b30*/  CALL.REL.NOINC `($__internal_140_$__cuda_sm70_shflsync_down_p) ;  /* 0x0000027000007944 */ /* 0x000fea0003c00000 */
[----:B0-----:R-:W-:Y:S01]  /*2b40*/  HFMA2.MMA R132, -RZ, RZ, 0, 2.384185791015625e-07 ;  /* 0x00000004ff847435 */ /* 0x001fe200000001ff */
[----:B-1----:R-:W-:-:S02]  /*2b50*/  MOV R107, R109 ;  /* 0x0000006d006b7202 */ /* 0x002fc40000000f00 */
[----:B------:R-:W-:Y:S02]  /*2b60*/  MOV R109, R142 ;  /* 0x0000008e006d7202 */ /* 0x000fe40000000f00 */
[----:B------:R-:W-:Y:S02]  /*2b70*/  MOV R144, 0x1f ;  /* 0x0000001f00907802 */ /* 0x000fe40000000f00 */
[----:B------:R-:W-:Y:S02]  /*2b80*/  MOV R145, 0xffffffff ;  /* 0xffffffff00917802 */ /* 0x000fe40000000f00 */
[----:B------:R-:W-:Y:S02]  /*2b90*/  MOV R104, 0x2bb0 ;  /* 0x00002bb000687802 */ /* 0x000fe40000000f00 */
[----:B------:R-:W-:Y:S05]  /*2ba0*/  CALL.REL.NOINC `($__internal_140_$__cuda_sm70_shflsync_down_p) ;  /* 0x0000020000007944 */ /* 0x000fea0003c00000 */
[----:B------:R-:W-:Y:S01]  /*2bb0*/  FADD.FTZ R108, R107, R108 ;  /* 0x0000006c6b6c7221 */ /* 0x000fe20000010000 */
[----:B0-----:R-:W-:Y:S01]  /*2bc0*/  HFMA2.MMA R132, -RZ, RZ, 0, 1.1920928955078125e-07 ;  /* 0x00000002ff847435 */ /* 0x001fe200000001ff */
[----:B-1----:R-:W-:Y:S01]  /*2bd0*/  FADD.FTZ R142, R142, R109 ;  /* 0x0000006d8e8e7221 */ /* 0x002fe20000010000 */
[----:B------:R-:W-:Y:S02]  /*2be0*/  MOV R144, 0x1f ;  /* 0x0000001f00907802 */ /* 0x000fe40000000f00 */
[----:B------:R-:W-:-:S02]  /*2bf0*/  MOV R145, 0xffffffff ;  /* 0xffffffff00917802 */ /* 0x000fc40000000f00 */
[----:B------:R-:W-:Y:S02]  /*2c00*/  MOV R109, R108 ;  /* 0x0000006c006d7202 */ /* 0x000fe40000000f00 */
[----:B------:R-:W-:Y:S02]  /*2c10*/  MOV R104, 0x2c30 ;  /* 0x00002c3000687802 */ /* 0x000fe40000000f00 */
[----:B------:R-:W-:Y:S05]  /*2c20*/  CALL.REL.NOINC `($__internal_140_$__cuda_sm70_shflsync_down_p) ;  /* 0x0000018000007944 */ /* 0x000fea0003c00000 */
[----:B0-----:R-:W-:Y:S01]  /*2c30*/  HFMA2.MMA R132, -RZ, RZ, 0, 1.1920928955078125e-07 ;  /* 0x00000002ff847435 */ /* 0x001fe200000001ff */
[----:B-1----:R-:W-:Y:S02]  /*2c40*/  MOV R107, R109 ;  /* 0x0000006d006b7202 */ /* 0x002fe40000000f00 */
[----:B------:R-:W-:Y:S02]  /*2c50*/  MOV R109, R142 ;  /* 0x0000008e006d7202 */ /* 0x000fe40000000f00 */
[----:B------:R-:W-:Y:S02]  /*2c60*/  MOV R144, 0x1f ;  /* 0x0000001f00907802 */ /* 0x000fe40000000f00 */
[----:B------:R-:W-:Y:S02]  /*2c70*/  MOV R145, 0xffffffff ;  /* 0xffffffff00917802 */ /* 0x000fe40000000f00 */
[----:B------:R-:W-:-:S02]  /*2c80*/  MOV R104, 0x2ca0 ;  /* 0x00002ca000687802 */ /* 0x000fc40000000f00 */
[----:B------:R-:W-:Y:S05]  /*2c90*/  CALL.REL.NOINC `($__internal_140_$__cuda_sm70_shflsync_down_p) ;  /* 0x0000011000007944 */ /* 0x000fea0003c00000 */
[----:B------:R-:W-:Y:S01]  /*2ca0*/  FADD.FTZ R110, R107, R108 ;  /* 0x0000006c6b6e7221 */ /* 0x000fe20000010000 */
[----:B0-----:R-:W-:Y:S01]  /*2cb0*/  HFMA2.MMA R132, -RZ, RZ, 0, 5.9604644775390625e-08 ;  /* 0x00000001ff847435 */ /* 0x001fe200000001ff */
[----:B-1----:R-:W-:Y:S01]  /*2cc0*/  FADD.FTZ R133, R142, R109 ;  /* 0x0000006d8e857221 */ /* 0x002fe20000010000 */
[----:B------:R-:W-:-:S02]  /*2cd0*/  MOV R144, 0x1f ;  /* 0x0000001f00907802 */ /* 0x000fc40000000f00 */
[----:B------:R-:W-:Y:S02]  /*2ce0*/  MOV R145, 0xffffffff ;  /* 0xffffffff00917802 */ /* 0x000fe40000000f00 */
[----:B------:R-:W-:Y:S02]  /*2cf0*/  MOV R109, R110 ;  /* 0x0000006e006d7202 */ /* 0x000fe40000000f00 */
[----:B------:R-:W-:Y:S02]  /*2d00*/  MOV R104, 0x2d20 ;  /* 0x00002d2000687802 */ /* 0x000fe40000000f00 */
[----:B------:R-:W-:Y:S05]  /*2d10*/  CALL.REL.NOINC `($__internal_140_$__cuda_sm70_shflsync_down_p) ;  /* 0x0000009000007944 */ /* 0x000fea0003c00000 */
[----:B0-----:R-:W-:Y:S01]  /*2d20*/  HFMA2.MMA R132, -RZ, RZ, 0, 5.9604644775390625e-08 ;  /* 0x00000001ff847435 */ /* 0x001fe200000001ff */
[----:B-1----:R-:W-:Y:S02]  /*2d30*/  MOV R111, R109 ;  /* 0x0000006d006f7202 */ /* 0x002fe40000000f00 */
[----:B------:R-:W-:Y:S02]  /*2d40*/  MOV R109, R133 ;  /* 0x00000085006d7202 */ /* 0x000fe40000000f00 */
[----:B------:R-:W-:Y:S02]  /*2d50*/  MOV R144, 0x1f ;  /* 0x0000001f00907802 */ /* 0x000fe40000000f00 */
[----:B------:R-:W-:-:S02]  /*2d60*/  MOV R145, 0xffffffff ;  /* 0xffffffff00917802 */ /* 0x000fc40000000f00 */
[----:B------:R-:W-:Y:S02]  /*2d70*/  MOV R104, 0x2d90 ;  /* 0x00002d9000687802 */ /* 0x000fe40000000f00 */
[----:B------:R-:W-:Y:S05]  /*2d80*/  CALL.REL.NOINC `($__internal_140_$__cuda_sm70_shflsync_down_p) ;  /* 0x0000002000007944 */ /* 0x000fea0003c00000 */
[----:B-1----:R-:W-:Y:S01]  /*2d90*/  MOV R142, R109 ;  /* 0x0000006d008e7202 */ /* 0x002fe20000000f00 */
[----:B0-----:R-:W-:Y:S05]  /*2da0*/  BRA `(.L_x_7297) ;  /* 0xffffe8f000007947 */ /* 0x001fea000383ffff */
        .weak           $__internal_140_$__cuda_sm70_shflsync_down_p
        .type           $__internal_140_$__cuda_sm70_shflsync_down_p,@function
        .size           $__internal_140_$__cuda_sm70_shflsync_down_p,(.L_x_9884 - $__internal_140_$__cuda_sm70_shflsync_down_p)
$__internal_140_$__cuda_sm70_shflsync_down_p:
[----:B------:R-:W-:Y:S01]  /*2db0*/  HFMA2.MMA R105, -RZ, RZ, 0, 0 ;  /* 0x00000000ff697435 */ /* 0x000fe200000001ff */
[----:B------:R-:W-:Y:S04]  /*2dc0*/  WARPSYNC R145 ;  /* 0x0000009100007348 */ /* 0x000fe80003800000 */
[----:B------:R0:W1:Y:S01]  /*2dd0*/  SHFL.DOWN PT, R109, R109, R132, R144 ;  /* 0x080000846d6d7389 */ /* 0x00006200000e0090 */
[----:B------:R-:W-:Y:S05]  /*2de0*/  RET.REL.NODEC R104 `(_ZN10layer_norm13ln_bwd_kernelINS_13Kernel_traitsIf6__halffS2_fjLj2560ELj1ELj1ELj4ELj8ENS_18Kernel_traits_baseILj2560EfS2_fS2_fjLj128EEEEELb0ELb0ELb0ELb0EEEvNS_9BwdParamsE) ;  /* 0xffffd21068007950 */ /* 0x000fea0003c3ffff */
.L_x_7298:
        /* <DEDUP_REMOVED lines=9> */
.L_x_9884:


//--------------------- .text._ZN10layer_norm13ln_bwd_kernelINS_13Kernel_traitsIf6__halffS2_fjLj2560ELj1ELj1ELj4ELj8ENS_18Kernel_traits_baseILj2560EfS2_fS2_fjLj128EEEEELb0ELb0ELb0ELb1EEEvNS_9BwdParamsE --------------------------
	.section	.text._ZN10layer_norm13ln_bwd_kernelINS_13Kernel_traitsIf6__halffS2_fjLj2560ELj1ELj1ELj4ELj8ENS_18Kernel_traits_baseILj2560EfS2_fS2_fjLj128EEEEELb0ELb0ELb0ELb1EEEvNS_9BwdParamsE,"ax",@progbits
	.sectioninfo	@"SHI_REGISTERS=154"
	.align	128
        .global         _ZN10layer_norm13ln_bwd_kernelINS_13Kernel_traitsIf6__halffS2_fjLj2560ELj1ELj1ELj4ELj8ENS_18Kernel_traits_baseILj2560EfS2_fS2_fjLj128EEEEELb0ELb0ELb0ELb1EEEvNS_9BwdParamsE
        .type           _ZN10layer_norm13ln_bwd_kernelINS_13Kernel_traitsIf6__halffS2_fjLj2560ELj1ELj1ELj4ELj8ENS_18Kernel_traits_baseILj2560EfS2_fS2_fjLj128EEEEELb0ELb0ELb0ELb1EEEvNS_9BwdParamsE,@function
        .size           _ZN10layer_norm13ln_bwd_kernelINS_13Kernel_traitsIf6__halffS2_fjLj2560ELj1ELj1ELj4ELj8ENS_18Kernel_traits_baseILj2560EfS2_fS2_fjLj128EEEEELb0ELb0ELb0ELb1EEEvNS_9BwdParamsE,(.L_x_9885 - _ZN10layer_norm13ln_bwd_kernelINS_13Kernel_traitsIf6__halffS2_fjLj2560ELj1ELj1ELj4ELj8ENS_18Kernel_traits_baseILj2560EfS2_fS2_fjLj128EEEEELb0ELb0ELb0ELb1EEEvNS_9BwdParamsE)
        .other          _ZN10layer_norm13ln_bwd_kernelINS_13Kernel_traitsIf6__halffS2_fjLj2560ELj1ELj1ELj4ELj8ENS_18Kernel_traits_baseILj2560EfS2_fS2_fjLj128EEEEELb0ELb0ELb0ELb1EEEvNS_9BwdParamsE,@"STO_CUDA_ENTRY STV_DEFAULT"
_ZN10layer_norm13ln_bwd_kernelINS_13Kernel_traitsIf6__halffS2_fjLj2560ELj1ELj1ELj4ELj8ENS_18Kernel_traits_baseILj2560EfS2_fS2_fjLj128EEEEELb0ELb0ELb0ELb1EEEvNS_9BwdParamsE:
.text._ZN10layer_norm13ln_bwd_kernelINS_13Kernel_traitsIf6__halffS2_fjLj2560ELj1ELj1ELj4ELj8ENS_18Kernel_traits_baseILj2560EfS2_fS2_fjLj128EEEEELb0ELb0ELb0ELb1EEEvNS_9BwdParamsE:
        /* <DEDUP_REMOVED lines=28> */
.L_x_7299:
        /* <DEDUP_REMOVED lines=33> */
.L_x_7304:
[----:B------:R-:W-:Y:S01]  /*03d0*/  ISETP.NE.U32.AND P0, PT, RZ, c[0x0][0x1c0], PT ;  /* 0x00007000ff007a0c */ /* 0x000fe20003f05070 */
[----:B------:R-:W-:Y:S01]  /*03e0*/  IMAD R2, R129, c[0x0][0x168], RZ ;  /* 0x00005a0081027a24 */ /* 0x000fe200078e02ff */
[----:B------:R-:W-:-:S02]  /*03f0*/  LOP3.LUT R128, R117, 0x7f, RZ, 0xc0, !PT ;  /* 0x0000007f75807812 */ /* 0x000fc400078ec0ff */
[----:B------:R-:W-:Y:S02]  /*0400*/  ISETP.NE.AND.EX P0, PT, RZ, c[0x0][0x1c4], PT, P0 ;  /* 0x00007100ff007a0c */ /* 0x000fe40003f05300 */
[----:B------:R-:W-:Y:S02]  /*0410*/  SHF.R.S32.HI R3, RZ, 0x1f, R2 ;  /* 0x0000001fff037819 */ /* 0x000fe40000011402 */
[----:B------:R-:W-:Y:S02]  /*0420*/  MOV R120, 0x4 ;  /* 0x0000000400787802 */ /* 0x000fe40000000f00 */
[----:B------:R-:W-:Y:S02]  /*0430*/  LEA.HI R3, R3, R2, RZ, 0x2 ;  /* 0x0000000203037211 */ /* 0x000fe400078f10ff */
[----:B------:R-:W-:Y:S01]  /*0440*/  SHF.R.S32.HI R2, RZ, 0x1f, R129 ;  /* 0x0000001fff027819 */ /* 0x000fe20000011481 */
[----:B------:R-:W-:Y:S01]  /*0450*/  IMAD.WIDE R52, R129, R120, c[0x0][0x1a0] ;  /* 0x0000680081347625 */ /* 0x000fe200078e0278 */
[----:B------:R-:W-:-:S02]  /*0460*/  LEA.HI.SX32 R128, R3, R128, 0x1e ;  /* 0x0000008003807211 */ /* 0x000fc400078ff2ff */
[----:B------:R-:W-:Y:S02]  /*0470*/  MOV R75, 0x8 ;  /* 0x00000008004b7802 */ /* 0x000fe40000000f00 */
[C---:B------:R-:W-:Y:S01]  /*0480*/  @P0 LEA R56, P1, R129.reuse, c[0x0][0x1c0], 0x1 ;  /* 0x0000700081380a11 */ /* 0x040fe200078208ff */
[----:B------:R0:W2:Y:S01]  /*0490*/  LDG.E R137, [R52.64] ;  /* 0x0000000434897981 */ /* 0x0000a2000c1e1900 */
[----:B------:R-:W-:Y:S02]  /*04a0*/  MOV R85, 0x10 ;  /* 0x0000001000557802 */ /* 0x000fe40000000f00 */
[----:B------:R-:W-:Y:S01]  /*04b0*/  @P0 LEA.HI.X R57, R129, c[0x0][0x1c4], R2, 0x1, P1 ;  /* 0x0000710081390a11 */ /* 0x000fe200008f0c02 */
[C---:B------:R-:W-:Y:S01]  /*04c0*/  IMAD.WIDE.U32 R2, R128.reuse, R75, c[0x0][0x208] ;  /* 0x0000820080027625 */ /* 0x040fe200078e004b */
[C---:B------:R-:W-:Y:S02]  /*04d0*/  IADD3 R134, R128.reuse, 0x80, RZ ;  /* 0x0000008080867810 */ /* 0x040fe40007ffe0ff */
[C---:B------:R-:W-:Y:S01]  /*04e0*/  IADD3 R132, R128.reuse, 0x100, RZ ;  /* 0x0000010080847810 */ /* 0x040fe20007ffe0ff */
[----:B------:R1:W3:Y:S01]  /*04f0*/  @P0 LDG.E.U16 R136, [R56.64] ;  /* 0x0000000438880981 */ /* 0x0002e2000c1e1500 */
[----:B------:R-:W-:-:S02]  /*0500*/  IADD3 R131, R128, 0x180, RZ ;  /* 0x0000018080837810 */ /* 0x000fc40007ffe0ff */
[C---:B------:R-:W-:Y:S01]  /*0510*/  IADD3 R130, R128.reuse, 0x200, RZ ;  /* 0x0000020080827810 */ /* 0x040fe20007ffe0ff */
[----:B------:R-:W-:Y:S01]  /*0520*/  IMAD.WIDE.U32 R48, R128, R85, c[0x0][0x188] ;  /* 0x0000620080307625 */ /* 0x000fe200078e0055 */
[----:B------:R-:W4:Y:S03]  /*0530*/  LDG.E.64 R2, [R2.64] ;  /* 0x0000000402027981 */ /* 0x000f26000c1e1b00 */
[----:B------:R-:W-:Y:S02]  /*0540*/  IMAD.WIDE.U32 R68, R134, R75, c[0x0][0x208] ;  /* 0x0000820086447625 */ /* 0x000fe400078e004b */
[----:B------:R-:W4:Y:S02]  /*0550*/  LDG.E.128 R48, [R48.64] ;  /* 0x0000000430307981 */ /* 0x000f24000c1e1d00 */
[-C--:B-1----:R-:W-:Y:S02]  /*0560*/  IMAD.WIDE.U32 R56, R132, R85.reuse, c[0x0][0x188] ;  /* 0x0000620084387625 */ /* 0x082fe400078e0055 */
[----:B------:R-:W4:Y:S02]  /*0570*/  LDG.E.64 R68, [R68.64] ;  /* 0x0000000444447981 */ /* 0x000f24000c1e1b00 */
[----:B------:R-:W-:-:S02]  /*0580*/  IMAD.WIDE.U32 R54, R134, R85, c[0x0][0x188] ;  /* 0x0000620086367625 */ /* 0x000fc400078e0055 */
[----:B------:R-:W4:Y:S02]  /*0590*/  LDG.E.128 R56, [R56.64] ;  /* 0x0000000438387981 */ /* 0x000f24000c1e1d00 */
[-C--:B------:R-:W-:Y:S02]  /*05a0*/  IMAD.WIDE.U32 R70, R132, R75.reuse, c[0x0][0x208] ;  /* 0x0000820084467625 */ /* 0x080fe400078e004b */
[----:B0-----:R-:W4:Y:S02]  /*05b0*/  LDG.E.128 R52, [R54.64] ;  /* 0x0000000436347981 */ /* 0x001f24000c1e1d00 */
[C---:B------:R-:W-:Y:S02]  /*05c0*/  IMAD.WIDE.U32 R72, R131.reuse, R75, c[0x0][0x208] ;  /* 0x0000820083487625 */ /* 0x040fe400078e004b */
[----:B------:R-:W4:Y:S02]  /*05d0*/  LDG.E.64 R70, [R70.64] ;  /* 0x0000000446467981 */ /* 0x000f24000c1e1b00 */
[----:B------:R-:W-:-:S02]  /*05e0*/  IMAD.WIDE.U32 R60, R131, R85, c[0x0][0x188] ;  /* 0x00006200833c7625 */ /* 0x000fc400078e0055 */
[----:B------:R-:W4:Y:S02]  /*05f0*/  LDG.E.64 R72, [R72.64] ;  /* 0x0000000448487981 */ /* 0x000f24000c1e1b00 */
[C---:B------:R-:W-:Y:S02]  /*0600*/  IMAD.WIDE.U32 R74, R130.reuse, R75, c[0x0][0x208] ;  /* 0x00008200824a7625 */ /* 0x040fe400078e004b */
[----:B------:R-:W4:Y:S02]  /*0610*/  LDG.E.128 R60, [R60.64] ;  /* 0x000000043c3c7981 */ /* 0x000f24000c1e1d00 */
[----:B------:R-:W-:Y:S02]  /*0620*/  IMAD.WIDE R120, R129, R120, c[0x0][0x1a8] ;  /* 0x00006a0081787625 */ /* 0x000fe400078e0278 */
[----:B------:R-:W4:Y:S02]  /*0630*/  LDG.E.64 R74, [R74.64] ;  /* 0x000000044a4a7981 */ /* 0x000f24000c1e1b00 */
[----:B------:R-:W-:-:S02]  /*0640*/  IMAD.WIDE.U32 R64, R130, R85, c[0x0][0x188] ;  /* 0x0000620082407625 */ /* 0x000fc400078e0055 */
[----:B------:R0:W4:Y:S04]  /*0650*/  LDG.E R120, [R120.64] ;  /* 0x0000000478787981 */ /* 0x000128000c1e1900 */
[----:B------:R-:W4:Y:S01]  /*0660*/  LDG.E.128 R64, [R64.64] ;  /* 0x0000000440407981 */ /* 0x000f22000c1e1d00 */
[----:B------:R-:W-:-:S04]  /*0670*/  ISETP.NE.U32.AND P1, PT, RZ, c[0x0][0x218], PT ;  /* 0x00008600ff007a0c */ /* 0x000fc80003f25070 */
[----:B------:R-:W-:-:S13]  /*0680*/  ISETP.NE.AND.EX P1, PT, RZ, c[0x0][0x21c], PT, P1 ;  /* 0x00008700ff007a0c */ /* 0x000fda0003f25310 */
[----:B------:R-:W-:-:S04]  /*0690*/  @P1 IMAD.WIDE.U32 R76, R128, R85, c[0x0][0x218] ;  /* 0x00008600804c1625 */ /* 0x000fc800078e0055 */
[-C--:B------:R-:W-:Y:S01]  /*06a0*/  @P1 IMAD.WIDE.U32 R78, R134, R85.reuse, c[0x0][0x218] ;  /* 0x00008600864e1625 */ /* 0x080fe200078e0055 */
[----:B-----5:R1:W5:Y:S03]  /*06b0*/  @P1 LDG.E.128 R24, [R76.64] ;  /* 0x000000044c181981 */ /* 0x020366000c1e1d00 */
        /* <DEDUP_REMOVED lines=8> */
[----:B0-----:R-:W-:Y:S02]  /*0740*/  MOV R121, 0x3f800000 ;  /* 0x3f80000000797802 */ /* 0x001fe40000000f00 */
[----:B--2---:R-:W-:Y:S01]  /*0750*/  FSEL R144, R137, RZ, !P1 ;  /* 0x000000ff89907208 */ /* 0x004fe20004800000 */
[----:B---3--:R-:W-:Y:S01]  /*0760*/  @P0 HADD2.F32 R121, -RZ, R136.H0_H0 ;  /* 0x20000088ff790230 */ /* 0x008fe20000004100 */
[----:B----4-:R-:W-:Y:S02]  /*0770*/  MOV R140, R2 ;  /* 0x00000002008c7202 */ /* 0x010fe40000000f00 */
[--C-:B------:R-:W-:Y:S02]  /*0780*/  SHF.R.U32.HI R139, RZ, 0x10, R3.reuse ;  /* 0x00000010ff8b7819 */ /* 0x100fe40000011603 */
[----:B------:R-:W-:Y:S01]  /*0790*/  SHF.R.U64 R138, R2, 0x10, R3 ;  /* 0x00000010028a7819 */ /* 0x000fe20000001203 */
[C---:B------:R-:W-:Y:S01]  /*07a0*/  FADD.FTZ R147, -R144.reuse, R48 ;  /* 0x0000003090937221 */ /* 0x040fe20000010100 */
[----:B------:R-:W-:Y:S01]  /*07b0*/  MOV R136, R3 ;  /* 0x0000000300887202 */ /* 0x000fe20000000f00 */
[C---:B-1----:R-:W-:Y:S01]  /*07c0*/  FADD.FTZ R85, -R144.reuse, R50 ;  /* 0x0000003290557221 */ /* 0x042fe20000010100 */
[----:B------:R-:W-:Y:S01]  /*07d0*/  MOV R76, R69 ;  /* 0x00000045004c7202 */ /* 0x000fe20000000f00 */
[C---:B------:R-:W-:Y:S01]  /*07e0*/  FADD.FTZ R81, -R144.reuse, R57 ;  /* 0x0000003990517221 */ /* 0x040fe20000010100 */
[----:B------:R-:W-:Y:S01]  /*07f0*/  HADD2.F32 R57, -RZ, R140.H0_H0 ;  /* 0x2000008cff397230 */ /* 0x000fe20000004100 */
[----:B------:R-:W-:-:S02]  /*0800*/  FADD.FTZ R133, -R144, R59 ;  /* 0x0000003b90857221 */ /* 0x000fc40000010100 */
[C---:B------:R-:W-:Y:S01]  /*0810*/  FADD.FTZ R145, -R144.reuse, R55 ;  /* 0x0000003790917221 */ /* 0x040fe20000010100 */
[----:B------:R-:W-:Y:S01]  /*0820*/  MOV R142, R68 ;  /* 0x00000044008e7202 */ /* 0x000fe20000000f00 */
[----:B------:R-:W-:Y:S01]  /*0830*/  FADD.FTZ R151, -R144, R51 ;  /* 0x0000003390977221 */ /* 0x000fe20000010100 */
[----:B------:R-:W-:Y:S01]  /*0840*/  SHF.R.U64 R78, R68, 0x10, R69 ;  /* 0x00000010444e7819 */ /* 0x000fe20000001245 */
[C---:B------:R-:W-:Y:S01]  /*0850*/  FADD.FTZ R79, -R144.reuse, R58 ;  /* 0x0000003a904f7221 */ /* 0x040fe20000010100 */
[----:B------:R-:W-:Y:S02]  /*0860*/  MOV R68, R70 ;  /* 0x0000004600447202 */ /* 0x000fe40000000f00 */
[----:B------:R-:W-:Y:S01]  /*0870*/  MOV R50, R73 ;  /* 0x0000004900327202 */ /* 0x000fe20000000f00 */
[C---:B------:R-:W-:Y:S02]  /*0880*/  FADD.FTZ R149, -R144.reuse, R49 ;  /* 0x0000003190957221 */ /* 0x040fe40000010100 */
[----:B------:R-:W-:Y:S01]  /*0890*/  FADD.FTZ R55, -R144, R60 ;  /* 0x0000003c90377221 */ /* 0x000fe20000010100 */
[----:B------:R-:W-:Y:S01]  /*08a0*/  HADD2.F32 R60, -RZ, R139.H0_H0 ;  /* 0x2000008bff3c7230 */ /* 0x000fe20000004100 */
[----:B------:R-:W-:Y:S01]  /*08b0*/  SHF.R.U64 R3, R74, 0x10, R75 ;  /* 0x000000104a037819 */ /* 0x000fe2000000124b */
[----:B------:R-:W-:Y:S01]  /*08c0*/  HADD2.F32 R58, -RZ, R138.H0_H0 ;  /* 0x2000008aff3a7230 */ /* 0x000fe20000004100 */
[----:B------:R-:W-:Y:S01]  /*08d0*/  MOV R2, R75 ;  /* 0x0000004b00027202 */ /* 0x000fe20000000f00 */
[----:B------:R-:W-:Y:S01]  /*08e0*/  FMUL.FTZ R139, R120, R147 ;  /* 0x00000093788b7220 */ /* 0x000fe20000410000 */
[----:B------:R-:W-:Y:S01]  /*08f0*/  HADD2.F32 R147, -RZ, R76.H0_H0 ;  /* 0x2000004cff937230 */ /* 0x000fe20000004100 */
[----:B------:R-:W-:-:S02]  /*0900*/  FMUL.FTZ R138, R20, R57 ;  /* 0x00000039148a7220 */ /* 0x000fc40000410000 */
[----:B------:R-:W-:Y:S02]  /*0910*/  FADD.FTZ R49, -R144, R65 ;  /* 0x0000004190317221 */ /* 0x000fe40000010100 */
[----:B------:R-:W-:Y:S01]  /*0920*/  FMUL.FTZ R76, R120, R133 ;  /* 0x00000085784c7220 */ /* 0x000fe20000410000 */
[----:B------:R-:W-:Y:S01]  /*0930*/  HADD2.F32 R133, -RZ, R50.H0_H0 ;  /* 0x20000032ff857230 */ /* 0x000fe20000004100 */
[----:B------:R-:W-:Y:S01]  /*0940*/  FADD.FTZ R141, -R144, R53 ;  /* 0x00000035908d7221 */ /* 0x000fe20000010100 */
[--C-:B------:R-:W-:Y:S01]  /*0950*/  SHF.R.U32.HI R53, RZ, 0x10, R73.reuse ;  /* 0x00000010ff357819 */ /* 0x100fe20000011649 */
[----:B------:R-:W-:Y:S01]  /*0960*/  HADD2.F32 R59, -RZ, R136.H0_H0 ;  /* 0x20000088ff3b7230 */ /* 0x000fe20000004100 */
[----:B------:R-:W-:Y:S01]  /*0970*/  FMUL.FTZ R82, R120, R151 ;  /* 0x0000009778527220 */ /* 0x000fe20000410000 */
[----:B------:R-:W-:Y:S01]  /*0980*/  HADD2.F32 R50, -RZ, R3.H0_H0 ;  /* 0x20000003ff327230 */ /* 0x000fe20000004100 */
[----:B------:R-:W-:Y:S01]  /*0990*/  FADD.FTZ R137, -R144, R52 ;  /* 0x0000003490897221 */ /* 0x000fe20000010100 */
[----:B------:R-:W-:Y:S01]  /*09a0*/  HADD2.F32 R151, -RZ, R68.H0_H0 ;  /* 0x20000044ff977230 */ /* 0x000fe20000004100 */
[----:B------:R-:W-:Y:S01]  /*09b0*/  FMUL.FTZ R136, R120, R85 ;  /* 0x0000005578887220 */ /* 0x000fe20000410000 */
[----:B------:R-:W-:Y:S01]  /*09c0*/  HADD2.F32 R3, -RZ, R2.H0_H0 ;  /* 0x20000002ff037230 */ /* 0x000fe20000004100 */
[----:B------:R-:W-:Y:S01]  /*09d0*/  SHF.R.U64 R52, R72, 0x10, R73 ;  /* 0x0000001048347819 */ /* 0x000fe20000001249 */
[----:B------:R-:W-:-:S02]  /*09e0*/  FMUL.FTZ R85, R21, R58 ;  /* 0x0000003a15557220 */ /* 0x000fc40000410000 */
[----:B------:R-:W-:Y:S02]  /*09f0*/  FMUL.FTZ R68, R120, R49 ;  /* 0x0000003178447220 */ /* 0x000fe40000410000 */
[----:B------:R-:W-:Y:S02]  /*0a00*/  FADD.FTZ R2, RZ, R138 ;  /* 0x0000008aff027221 */ /* 0x000fe40000010000 */
[----:B------:R-:W-:Y:S02]  /*0a10*/  FADD.FTZ R73, -R144, R61 ;  /* 0x0000003d90497221 */ /* 0x000fe40000010100 */
[----:B------:R-:W-:Y:S02]  /*0a20*/  FMUL.FTZ R140, R120, R149 ;  /* 0x00000095788c7220 */ /* 0x000fe40000410000 */
[----:B------:R-:W-:Y:S02]  /*0a30*/  FFMA.FTZ R49, R139, R138, RZ ;  /* 0x0000008a8b317223 */ /* 0x000fe400000100ff */
[----:B------:R-:W-:Y:S01]  /*0a40*/  FADD.FTZ R61, -R144, R64 ;  /* 0x00000040903d7221 */ /* 0x000fe20000010100 */
        /* <DEDUP_REMOVED lines=8> */
[----:B------:R-:W-:Y:S01]  /*0ad0*/  FADD.FTZ R53, R53, R84 ;  /* 0x0000005435357221 */ /* 0x000fe20000010000 */
[----:B------:R-:W-:Y:S01]  /*0ae0*/  HADD2.F32 R146, -RZ, R78.H0_H0 ;  /* 0x2000004eff927230 */ /* 0x000fe20000004100 */
[----:B------:R-:W-:-:S02]  /*0af0*/  FFMA.FTZ R49, R136, R84, R49 ;  /* 0x0000005488317223 */ /* 0x000fc40000010031 */
[----:B------:R-:W-:Y:S02]  /*0b00*/  FADD.FTZ R126, R57, R126 ;  /* 0x0000007e397e7221 */ /* 0x000fe40000010000 */
[----:B------:R-:W-:Y:S02]  /*0b10*/  FFMA.FTZ R127, R139, R57, R127 ;  /* 0x000000398b7f7223 */ /* 0x000fe4000001007f */
[----:B------:R-:W-:Y:S02]  /*0b20*/  FMUL.FTZ R57, R120, R141 ;  /* 0x0000008d78397220 */ /* 0x000fe40000410000 */
[----:B------:R-:W-:Y:S02]  /*0b30*/  FMUL.FTZ R148, R16, R149 ;  /* 0x0000009510947220 */ /* 0x000fe40000410000 */
[----:B------:R-:W-:Y:S01]  /*0b40*/  FADD.FTZ R53, R53, R58 ;  /* 0x0000003a35357221 */ /* 0x000fe20000010000 */
[----:B------:R-:W-:Y:S01]  /*0b50*/  SHF.R.U32.HI R80, RZ, 0x10, R69 ;  /* 0x00000010ff507819 */ /* 0x000fe20000011645 */
[----:B------:R-:W-:-:S02]  /*0b60*/  FMUL.FTZ R137, R120, R137 ;  /* 0x0000008978897220 */ /* 0x000fc40000410000 */
[----:B------:R-:W-:Y:S02]  /*0b70*/  FFMA.FTZ R2, R82, R58, R49 ;  /* 0x0000003a52027223 */ /* 0x000fe40000010031 */
[----:B------:R-:W-:Y:S02]  /*0b80*/  FADD.FTZ R101, R146, R101 ;  /* 0x0000006592657221 */ /* 0x000fe40000010000 */
[-C--:B------:R-:W-:Y:S02]  /*0b90*/  FFMA.FTZ R0, R57, R146.reuse, R0 ;  /* 0x0000009239007223 */ /* 0x080fe40000010000 */
[----:B------:R-:W-:Y:S02]  /*0ba0*/  FMUL.FTZ R146, R17, R146 ;  /* 0x0000009211927220 */ /* 0x000fe40000410000 */
[----:B------:R-:W-:Y:S01]  /*0bb0*/  FADD.FTZ R49, R53, R148 ;  /* 0x0000009435317221 */ /* 0x000fe20000010000 */
[--C-:B------:R-:W-:Y:S01]  /*0bc0*/  SHF.R.U64 R70, R70, 0x10, R71.reuse ;  /* 0x0000001046467819 */ /* 0x100fe20000001247 */
[C---:B------:R-:W-:Y:S01]  /*0bd0*/  FADD.FTZ R143, -R144.reuse, R54 ;  /* 0x00000036908f7221 */ /* 0x040fe20000010100 */
[----:B------:R-:W-:Y:S01]  /*0be0*/  MOV R54, R71 ;  /* 0x0000004700367202 */ /* 0x000fe20000000f00 */
[C---:B------:R-:W-:Y:S01]  /*0bf0*/  FADD.FTZ R83, -R144.reuse, R56 ;  /* 0x0000003890537221 */ /* 0x040fe20000010100 */
[----:B------:R-:W-:Y:S01]  /*0c00*/  SHF.R.U32.HI R77, RZ, 0x10, R71 ;  /* 0x00000010ff4d7819 */ /* 0x000fe20000011647 */
[----:B------:R-:W-:Y:S01]  /*0c10*/  FFMA.FTZ R2, R137, R148, R2 ;  /* 0x0000009489027223 */ /* 0x000fe20000010002 */
[----:B------:R-:W-:Y:S01]  /*0c20*/  MOV R56, R72 ;  /* 0x0000004800387202 */ /* 0x000fe20000000f00 */
[C---:B------:R-:W-:Y:S01]  /*0c30*/  FADD.FTZ R69, -R144.reuse, R63 ;  /* 0x0000003f90457221 */ /* 0x040fe20000010100 */
[----:B------:R-:W-:Y:S01]  /*0c40*/  HADD2.F32 R80, -RZ, R80.H0_H0 ;  /* 0x20000050ff507230 */ /* 0x000fe20000004100 */
[----:B------:R-:W-:-:S02]  /*0c50*/  FADD.FTZ R71, -R144, R62 ;  /* 0x0000003e90477221 */ /* 0x000fc40000010100 */
[C---:B------:R-:W-:Y:S02]  /*0c60*/  FADD.FTZ R63, -R144.reuse, R66 ;  /* 0x00000042903f7221 */ /* 0x040fe40000010100 */
[----:B------:R-:W-:Y:S02]  /*0c70*/  FADD.FTZ R67, -R144, R67 ;  /* 0x0000004390437221 */ /* 0x000fe40000010100 */
[----:B------:R-:W-:Y:S02]  /*0c80*/  FADD.FTZ R122, R59, R122 ;  /* 0x0000007a3b7a7221 */ /* 0x000fe40000010000 */
[----:B------:R-:W-:Y:S02]  /*0c90*/  FFMA.FTZ R123, R136, R59, R123 ;  /* 0x0000003b887b7223 */ /* 0x000fe4000001007b */
[----:B------:R-:W-:Y:S02]  /*0ca0*/  FMUL.FTZ R144, R18, R147 ;  /* 0x0000009312907220 */ /* 0x000fe40000410000 */
[----:B------:R-:W-:-:S02]  /*0cb0*/  FADD.FTZ R49, R49, R146 ;  /* 0x0000009231317221 */ /* 0x000fc40000010000 */
[C---:B------:R-:W-:Y:S02]  /*0cc0*/  FMUL.FTZ R59, R120.reuse, R143 ;  /* 0x0000008f783b7220 */ /* 0x040fe40000410000 */
[----:B------:R-:W-:Y:S02]  /*0cd0*/  FFMA.FTZ R2, R57, R146, R2 ;  /* 0x0000009239027223 */ /* 0x000fe40000010002 */
[----:B------:R-:W-:Y:S01]  /*0ce0*/  FMUL.FTZ R66, R120, R145 ;  /* 0x0000009178427220 */ /* 0x000fe20000410000 */
[----:B------:R-:W-:Y:S01]  /*0cf0*/  HADD2.F32 R145, -RZ, R56.H0_H0 ;  /* 0x20000038ff917230 */ /* 0x000fe20000004100 */
[----:B------:R-:W-:Y:S02]  /*0d00*/  FMUL.FTZ R141, R19, R80 ;  /* 0x00000050138d7220 */ /* 0x000fe40000410000 */
[----:B------:R-:W-:Y:S02]  /*0d10*/  FADD.FTZ R56, R49, R144 ;  /* 0x0000009031387221 */ /* 0x000fe40000010000 */
[----:B------:R-:W-:Y:S01]  /*0d20*/  FFMA.FTZ R2, R59, R144, R2 ;  /* 0x000000903b027223 */ /* 0x000fe20000010002 */
[----:B------:R-:W-:Y:S01]  /*0d30*/  HADD2.F32 R70, -RZ, R70.H0_H0 ;  /* 0x20000046ff467230 */ /* 0x000fe20000004100 */
[----:B------:R-:W-:Y:S01]  /*0d40*/  FMUL.FTZ R142, R12, R151 ;  /* 0x000000970c8e7220 */ /* 0x000fe20000410000 */
[----:B------:R-:W-:Y:S01]  /*0d50*/  HADD2.F32 R143, -RZ, R54.H0_H0 ;  /* 0x20000036ff8f7230 */ /* 0x000fe20000004100 */
[----:B------:R-:W-:Y:S01]  /*0d60*/  FADD.FTZ R49, R56, R141 ;  /* 0x0000008d38317221 */ /* 0x000fe20000010000 */
[----:B------:R-:W-:Y:S01]  /*0d70*/  HADD2.F32 R54, -RZ, R77.H0_H0 ;  /* 0x2000004dff367230 */ /* 0x000fe20000004100 */
        /* <DEDUP_REMOVED lines=16> */
[----:B------:R-:W-:Y:S01]  /*0e80*/  FFMA.FTZ R2, R78, R79, R2 ;  /* 0x0000004f4e027223 */ /* 0x000fe20000010002 */
[----:B------:R-:W-:Y:S01]  /*0e90*/  MOV R51, R74 ;  /* 0x0000004a00337202 */ /* 0x000fe20000000f00 */
[----:B------:R-:W-:Y:S01]  /*0ea0*/  HADD2.F32 R52, -RZ, R52.H0_H0 ;  /* 0x20000034ff347230 */ /* 0x000fe20000004100 */
[----:B------:R-:W-:Y:S01]  /*0eb0*/  SHF.R.U32.HI R48, RZ, 0x10, R75 ;  /* 0x00000010ff307819 */ /* 0x000fe2000001164b */
        /* <DEDUP_REMOVED lines=8> */
[----:B------:R-:W-:Y:S02]  /*0f40*/  FMUL.FTZ R65, R120, R69 ;  /* 0x0000004578417220 */ /* 0x000fe40000410000 */
[----:B------:R-:W-:Y:S02]  /*0f50*/  FADD.FTZ R105, R70, R105 ;  /* 0x0000006946697221 */ /* 0x000fe40000010000 */
[----:B------:R-:W-:Y:S02]  /*0f60*/  FFMA.FTZ R89, R81, R70, R89 ;  /* 0x0000004651597223 */ /* 0x000fe40000010059 */
[----:B------:R-:W-:Y:S02]  /*0f70*/  FMUL.FTZ R70, R10, R133 ;  /* 0x000000850a467220 */ /* 0x000fe40000410000 */
[----:B------:R-:W-:-:S02]  /*0f80*/  FADD.FTZ R49, R49, R72 ;  /* 0x0000004831317221 */ /* 0x000fc40000010000 */
[----:B------:R-:W-:Y:S02]  /*0f90*/  FMUL.FTZ R71, R120, R71 ;  /* 0x0000004778477220 */ /* 0x000fe40000410000 */
[----:B------:R-:W-:Y:S01]  /*0fa0*/  FFMA.FTZ R2, R73, R72, R2 ;  /* 0x0000004849027223 */ /* 0x000fe20000010002 */
        /* <DEDUP_REMOVED lines=28> */
[----:B------:R-:W-:Y:S01]  /*1170*/  LOP3.LUT P1, RZ, R117, 0x1f, RZ, 0xc0, !PT ;  /* 0x0000001f75ff7812 */ /* 0x000fe2000782c0ff */
        /* <DEDUP_REMOVED lines=22> */
.L_x_7305:
        /* <DEDUP_REMOVED lines=18> */
.L_x_7306:
        /* <DEDUP_REMOVED lines=44> */
[----:B------:R-:W-:Y:S02]  /*16c0*/  FFMA.FTZ R140, R140, R49, R48 ;  /* 0x000000318c8c7223 */ /* 0x000fe40000010030 */
[----:B------:R-:W-:Y:S01]  /*16d0*/  FADD.FTZ R53, R146, -R53 ;  /* 0x8000003592357221 */ /* 0x000fe20000010000 */
[----:B------:R-:W-:Y:S01]  /*16e0*/  @P1 MOV R55, 0x10 ;  /* 0x0000001000371802 */ /* 0x000fe20000000f00 */
[----:B------:R-:W-:Y:S02]  /*16f0*/  FADD.FTZ R85, R85, -R140 ;  /* 0x8000008c55557221 */ /* 0x000fe40000010000 */
[C---:B------:R-:W-:Y:S02]  /*1700*/  FMUL.FTZ R58, R120.reuse, R53 ;  /* 0x00000035783a7220 */ /* 0x040fe40000410000 */
[----:B------:R-:W-:Y:S02]  /*1710*/  FFMA.FTZ R53, R81, R49, R48 ;  /* 0x0000003151357223 */ /* 0x000fe40000010030 */
[----:B------:R-:W-:-:S02]  /*1720*/  FMUL.FTZ R2, R120, R85 ;  /* 0x0000005578027220 */ /* 0x000fc40000410000 */
[----:B------:R-:W-:Y:S02]  /*1730*/  FADD.FTZ R53, R80, -R53 ;  /* 0x8000003550357221 */ /* 0x000fe40000010000 */
[-CC-:B------:R-:W-:Y:S02]  /*1740*/  FFMA.FTZ R76, R76, R49.reuse, R48.reuse ;  /* 0x000000314c4c7223 */ /* 0x180fe40000010030 */
[-CC-:B------:R-:W-:Y:S02]  /*1750*/  FFMA.FTZ R137, R137, R49.reuse, R48.reuse ;  /* 0x0000003189897223 */ /* 0x180fe40000010030 */
[-C--:B------:R-:W-:Y:S02]  /*1760*/  FFMA.FTZ R73, R73, R49.reuse, R48 ;  /* 0x0000003149497223 */ /* 0x080fe40000010030 */
[----:B-----5:R-:W-:Y:S02]  /*1770*/  @P0 FADD.FTZ R2, R25, R2 ;  /* 0x0000000219020221 */ /* 0x020fe40000010000 */
[----:B------:R-:W-:-:S02]  /*1780*/  FFMA.FTZ R83, R83, R49, R48 ;  /* 0x0000003153537223 */ /* 0x000fc40000010030 */
[-CC-:B------:R-:W-:Y:S02]  /*1790*/  FFMA.FTZ R50, R78, R49.reuse, R48.reuse ;  /* 0x000000314e327223 */ /* 0x180fe40000010030 */
[--C-:B------:R-:W-:Y:S02]  /*17a0*/  FFMA.FTZ R65, R65, R49, R48.reuse ;  /* 0x0000003141417223 */ /* 0x100fe40000010030 */
[C---:B------:R-:W-:Y:S02]  /*17b0*/  FMUL.FTZ R3, R120.reuse, R139 ;  /* 0x0000008b78037220 */ /* 0x040fe40000410000 */
[----:B------:R-:W-:Y:S02]  /*17c0*/  FMUL.FTZ R78, R120, R53 ;  /* 0x00000035784e7220 */ /* 0x000fe40000410000 */
[----:B------:R-:W-:Y:S02]  /*17d0*/  FFMA.FTZ R68, R68, R49, R48 ;  /* 0x0000003144447223 */ /* 0x000fe40000010030 */
[----:B------:R-:W-:-:S02]  /*17e0*/  FADD.FTZ R77, R77, -R76 ;  /* 0x8000004c4d4d7221 */ /* 0x000fc40000010000 */
[-CC-:B------:R-:W-:Y:S02]  /*17f0*/  FFMA.FTZ R75, R75, R49.reuse, R48.reuse ;  /* 0x000000314b4b7223 */ /* 0x180fe40000010030 */
[-CC-:B------:R-:W-:Y:S02]  /*1800*/  FFMA.FTZ R53, R71, R49.reuse, R48.reuse ;  /* 0x0000003147357223 */ /* 0x180fe40000010030 */
[----:B------:R-:W-:Y:S02]  /*1810*/  FADD.FTZ R137, R148, -R137 ;  /* 0x8000008994897221 */ /* 0x000fe40000010000 */
[----:B------:R-:W-:Y:S02]  /*1820*/  FADD.FTZ R73, R72, -R73 ;  /* 0x8000004948497221 */ /* 0x000fe40000010000 */
[----:B------:R-:W-:Y:S02]  /*1830*/  FFMA.FTZ R51, R136, R49, R48 ;  /* 0x0000003188337223 */ /* 0x000fe40000010030 */
[----:B------:R-:W-:-:S02]  /*1840*/  FMUL.FTZ R52, R2, R121 ;  /* 0x0000007902347220 */ /* 0x000fc40000410000 */
[----:B------:R-:W-:Y:S02]  /*1850*/  FADD.FTZ R83, R142, -R83 ;  /* 0x800000538e537221 */ /* 0x000fe40000010000 */
[----:B------:R-:W-:Y:S02]  /*1860*/  FADD.FTZ R79, R79, -R50 ;  /* 0x800000324f4f7221 */ /* 0x000fe40000010000 */
[----:B------:R-:W-:Y:S01]  /*1870*/  FADD.FTZ R65, R64, -R65 ;  /* 0x8000004140417221 */ /* 0x000fe20000010000 */
[----:B------:R-:W-:Y:S01]  /*1880*/  F2F.F16.F32 R52, R52 ;  /* 0x0000003400347304 */ /* 0x000fe20000200800 */
[----:B------:R-:W-:Y:S02]  /*1890*/  @P0 FADD.FTZ R3, R24, R3 ;  /* 0x0000000318030221 */ /* 0x000fe40000010000 */
[----:B------:R-:W-:Y:S02]  /*18a0*/  FADD.FTZ R69, R69, -R68 ;  /* 0x8000004445457221 */ /* 0x000fe40000010000 */
[----:B------:R-:W-:-:S02]  /*18b0*/  FFMA.FTZ R59, R59, R49, R48 ;  /* 0x000000313b3b7223 */ /* 0x000fc40000010030 */
[----:B------:R-:W-:Y:S02]  /*18c0*/  @P0 FADD.FTZ R58, R29, R58 ;  /* 0x0000003a1d3a0221 */ /* 0x000fe40000010000 */
[----:B------:R-:W-:Y:S02]  /*18d0*/  FMUL.FTZ R76, R120, R77 ;  /* 0x0000004d784c7220 */ /* 0x000fe40000410000 */
[----:B------:R-:W-:Y:S02]  /*18e0*/  FADD.FTZ R75, R74, -R75 ;  /* 0x8000004b4a4b7221 */ /* 0x000fe40000010000 */
[----:B------:R-:W-:Y:S02]  /*18f0*/  FADD.FTZ R53, R70, -R53 ;  /* 0x8000003546357221 */ /* 0x000fe40000010000 */
[----:B------:R-:W-:Y:S02]  /*1900*/  FMUL.FTZ R57, R120, R137 ;  /* 0x0000008978397220 */ /* 0x000fe40000410000 */
[----:B------:R-:W-:-:S02]  /*1910*/  FFMA.FTZ R66, R66, R49, R48 ;  /* 0x0000003142427223 */ /* 0x000fc40000010030 */
[----:B------:R-:W-:Y:S02]  /*1920*/  @P0 FADD.FTZ R78, R33, R78 ;  /* 0x0000004e214e0221 */ /* 0x000fe40000010000 */
[----:B------:R-:W-:Y:S02]  /*1930*/  FMUL.FTZ R74, R120, R73 ;  /* 0x00000049784a7220 */ /* 0x000fe40000410000 */
[----:B------:R-:W-:Y:S02]  /*1940*/  FADD.FTZ R51, R84, -R51 ;  /* 0x8000003354337221 */ /* 0x000fe40000010000 */
[C---:B------:R-:W-:Y:S02]  /*1950*/  FMUL.FTZ R81, R120.reuse, R83 ;  /* 0x0000005378517220 */ /* 0x040fe40000410000 */
[C---:B------:R-:W-:Y:S02]  /*1960*/  FMUL.FTZ R79, R120.reuse, R79 ;  /* 0x0000004f784f7220 */ /* 0x040fe40000410000 */
[----:B------:R-:W-:-:S02]  /*1970*/  FMUL.FTZ R80, R120, R65 ;  /* 0x0000004178507220 */ /* 0x000fc40000410000 */
[-CC-:B------:R-:W-:Y:S02]  /*1980*/  FFMA.FTZ R61, R61, R49.reuse, R48.reuse ;  /* 0x000000313d3d7223 */ /* 0x180fe40000010030 */
[--C-:B------:R-:W-:Y:S02]  /*1990*/  FFMA.FTZ R63, R63, R49, R48.reuse ;  /* 0x000000313f3f7223 */ /* 0x100fe40000010030 */
[----:B------:R-:W-:Y:S02]  /*19a0*/  FMUL.FTZ R85, R3, R121 ;  /* 0x0000007903557220 */ /* 0x000fe40000410000 */
[----:B------:R-:W-:Y:S02]  /*19b0*/  FFMA.FTZ R49, R67, R49, R48 ;  /* 0x0000003143317223 */ /* 0x000fe40000010030 */
[----:B------:R-:W-:Y:S02]  /*19c0*/  FMUL.FTZ R82, R120, R69 ;  /* 0x0000004578527220 */ /* 0x000fe40000410000 */
[----:B------:R-:W-:Y:S01]  /*19d0*/  FADD.FTZ R59, R144, -R59 ;  /* 0x8000003b903b7221 */ /* 0x000fe20000010000 */
[----:B------:R-:W-:Y:S01]  /*19e0*/  F2F.F16.F32 R85, R85 ;  /* 0x0000005500557304 */ /* 0x000fe20000200800 */
[----:B------:R-:W-:-:S02]  /*19f0*/  FMUL.FTZ R140, R58, R121 ;  /* 0x000000793a8c7220 */ /* 0x000fc40000410000 */
[----:B------:R-:W-:Y:S02]  /*1a00*/  @P0 FADD.FTZ R76, R35, R76 ;  /* 0x0000004c234c0221 */ /* 0x000fe40000010000 */
[----:B------:R-:W-:Y:S02]  /*1a10*/  FMUL.FTZ R77, R120, R53 ;  /* 0x00000035784d7220 */ /* 0x000fe40000410000 */
[----:B------:R-:W-:Y:S01]  /*1a20*/  @P0 FADD.FTZ R57, R28, R57 ;  /* 0x000000391c390221 */ /* 0x000fe20000010000 */
[----:B------:R-:W-:Y:S01]  /*1a30*/  F2F.F16.F32 R140, R140 ;  /* 0x0000008c008c7304 */ /* 0x000fe20000200800 */
[----:B------:R-:W-:Y:S02]  /*1a40*/  FADD.FTZ R141, R141, -R66 ;  /* 0x800000428d8d7221 */ /* 0x000fe40000010000 */
[----:B------:R-:W-:Y:S02]  /*1a50*/  FMUL.FTZ R144, R78, R121 ;  /* 0x000000794e907220 */ /* 0x000fe40000410000 */
[----:B------:R-:W-:-:S02]  /*1a60*/  FMUL.FTZ R75, R120, R75 ;  /* 0x0000004b784b7220 */ /* 0x000fc40000410000 */
[----:B------:R-:W-:Y:S02]  /*1a70*/  @P0 FADD.FTZ R74, R37, R74 ;  /* 0x0000004a254a0221 */ /* 0x000fe40000010000 */
[----:B------:R-:W-:Y:S01]  /*1a80*/  FMUL.FTZ R51, R120, R51 ;  /* 0x0000003378337220 */ /* 0x000fe20000410000 */
[----:B------:R-:W-:Y:S01]  /*1a90*/  F2F.F16.F32 R144, R144 ;  /* 0x0000009000907304 */ /* 0x000fe20000200800 */
[----:B------:R-:W-:Y:S02]  /*1aa0*/  @P0 FADD.FTZ R138, R27, R138 ;  /* 0x0000008a1b8a0221 */ /* 0x000fe40000010000 */
[----:B------:R-:W-:Y:S02]  /*1ab0*/  @P0 FADD.FTZ R81, R32, R81 ;  /* 0x0000005120510221 */ /* 0x000fe40000010000 */
[----:B------:R-:W-:Y:S02]  /*1ac0*/  @P0 FADD.FTZ R79, R34, R79 ;  /* 0x0000004f224f0221 */ /* 0x000fe40000010000 */
[----:B------:R-:W-:-:S02]  /*1ad0*/  @P0 FADD.FTZ R80, R39, R80 ;  /* 0x0000005027500221 */ /* 0x000fc40000010000 */
[----:B------:R-:W-:Y:S02]  /*1ae0*/  @P0 FADD.FTZ R82, R41, R82 ;  /* 0x0000005229520221 */ /* 0x000fe40000010000 */
[----:B------:R-:W-:Y:S02]  /*1af0*/  FADD.FTZ R49, R62, -R49 ;  /* 0x800000313e317221 */ /* 0x000fe40000010000 */
[-C--:B------:R-:W-:Y:S02]  /*1b00*/  FMUL.FTZ R50, R76, R121.reuse ;  /* 0x000000794c327220 */ /* 0x080fe40000410000 */
[----:B------:R-:W-:Y:S02]  /*1b10*/  @P0 FADD.FTZ R77, R38, R77 ;  /* 0x0000004d264d0221 */ /* 0x000fe40000010000 */
[----:B------:R-:W-:Y:S01]  /*1b20*/  FMUL.FTZ R135, R57, R121 ;  /* 0x0000007939877220 */ /* 0x000fe20000410000 */
[----:B------:R0:W1:Y:S01]  /*1b30*/  F2F.F16.F32 R72, R50 ;  /* 0x0000003200487304 */ /* 0x0000620000200800 */
[----:B------:R-:W-:-:S02]  /*1b40*/  FMUL.FTZ R66, R120, R141 ;  /* 0x0000008d78427220 */ /* 0x000fc40000410000 */
[----:B------:R-:W-:Y:S02]  /*1b50*/  @P0 FADD.FTZ R75, R36, R75 ;  /* 0x0000004b244b0221 */ /* 0x000fe40000010000 */
[-C--:B------:R-:W-:Y:S02]  /*1b60*/  FMUL.FTZ R53, R74, R121.reuse ;  /* 0x000000794a357220 */ /* 0x080fe40000410000 */
[----:B------:R-:W-:Y:S01]  /*1b70*/  FADD.FTZ R63, R60, -R63 ;  /* 0x8000003f3c3f7221 */ /* 0x000fe20000010000 */
[----:B------:R-:W-:Y:S01]  /*1b80*/  F2F.F16.F32 R135, R135 ;  /* 0x0000008700877304 */ /* 0x000fe20000200800 */
[----:B------:R-:W-:Y:S02]  /*1b90*/  @P0 FADD.FTZ R51, R26, R51 ;  /* 0x000000331a330221 */ /* 0x000fe40000010000 */
[-C--:B------:R-:W-:Y:S02]  /*1ba0*/  FMUL.FTZ R136, R138, R121.reuse ;  /* 0x000000798a887220 */ /* 0x080fe40000410000 */
[-C--:B------:R-:W-:Y:S01]  /*1bb0*/  FMUL.FTZ R141, R81, R121.reuse ;  /* 0x00000079518d7220 */ /* 0x080fe20000410000 */
[----:B0-----:R-:W-:Y:S01]  /*1bc0*/  SEL R50, R51, R46, P3 ;  /* 0x0000002e33327207 */ /* 0x001fe20001800000 */
[-C--:B------:R-:W-:Y:S01]  /*1bd0*/  FMUL.FTZ R145, R79, R121.reuse ;  /* 0x000000794f917220 */ /* 0x080fe20000410000 */
[----:B------:R-:W-:Y:S01]  /*1be0*/  F2F.F16.F32 R64, R53 ;  /* 0x0000003500407304 */ /* 0x000fe20000200800 */
[----:B------:R-:W-:Y:S01]  /*1bf0*/  FMUL.FTZ R48, R80, R121 ;  /* 0x0000007950307220 */ /* 0x000fe20000410000 */
[----:B-1----:R-:W-:Y:S01]  /*1c00*/  SHF.L.U32 R72, R72, 0x10, RZ ;  /* 0x0000001048487819 */ /* 0x002fe200000006ff */
[----:B------:R-:W-:-:S02]  /*1c10*/  FADD.FTZ R61, R56, -R61 ;  /* 0x8000003d383d7221 */ /* 0x000fc40000010000 */
[----:B------:R-:W-:Y:S02]  /*1c20*/  FMUL.FTZ R56, R82, R121 ;  /* 0x0000007952387220 */ /* 0x000fe40000410000 */
[----:B------:R-:W-:Y:S01]  /*1c30*/  FMUL.FTZ R84, R120, R49 ;  /* 0x0000003178547220 */ /* 0x000fe20000410000 */
[----:B------:R0:W1:Y:S01]  /*1c40*/  F2F.F16.F32 R68, R48 ;  /* 0x0000003000447304 */ /* 0x0000620000200800 */
[----:B------:R-:W-:Y:S01]  /*1c50*/  FMUL.FTZ R65, R77, R121 ;  /* 0x000000794d417220 */ /* 0x000fe20000410000 */
[----:B------:R-:W-:Y:S01]  /*1c60*/  SEL R49, R2, R45, P3 ;  /* 0x0000002d02317207 */ /* 0x000fe20001800000 */
[C---:B------:R-:W-:Y:S02]  /*1c70*/  FMUL.FTZ R59, R120.reuse, R59 ;  /* 0x0000003b783b7220 */ /* 0x040fe40000410000 */
[----:B------:R-:W-:Y:S02]  /*1c80*/  FMUL.FTZ R71, R75, R121 ;  /* 0x000000794b477220 */ /* 0x000fe40000410000 */
[----:B------:R-:W-:Y:S01]  /*1c90*/  FMUL.FTZ R83, R120, R63 ;  /* 0x0000003f78537220 */ /* 0x000fe20000410000 */
[----:B------:R-:W2:Y:S01]  /*1ca0*/  F2F.F16.F32 R136, R136 ;  /* 0x0000008800887304 */ /* 0x000ea20000200800 */
[----:B------:R-:W-:Y:S01]  /*1cb0*/  FMUL.FTZ R139, R51, R121 ;  /* 0x00000079338b7220 */ /* 0x000fe20000410000 */
[----:B0-----:R-:W-:Y:S01]  /*1cc0*/  SEL R48, R3, R44, P3 ;  /* 0x0000002c03307207 */ /* 0x001fe20001800000 */
[----:B------:R-:W-:Y:S01]  /*1cd0*/  @P0 FADD.FTZ R66, R31, R66 ;  /* 0x000000421f420221 */ /* 0x000fe20000010000 */
[----:B------:R-:W-:Y:S01]  /*1ce0*/  SEL R51, R138, R47, P3 ;  /* 0x0000002f8a337207 */ /* 0x000fe20001800000 */
[----:B------:R-:W-:-:S02]  /*1cf0*/  FMUL.FTZ R137, R120, R61 ;  /* 0x0000003d78897220 */ /* 0x000fc40000410000 */
[----:B------:R-:W-:Y:S01]  /*1d00*/  @P0 FADD.FTZ R84, R43, R84 ;  /* 0x000000542b540221 */ /* 0x000fe20000010000 */
[----:B------:R-:W-:Y:S01]  /*1d10*/  F2F.F16.F32 R141, R141 ;  /* 0x0000008d008d7304 */ /* 0x000fe20000200800 */
[----:B------:R-:W-:Y:S01]  /*1d20*/  @P0 FADD.FTZ R59, R30, R59 ;  /* 0x0000003b1e3b0221 */ /* 0x000fe20000010000 */
[----:B-1----:R-:W-:Y:S01]  /*1d30*/  SHF.L.U32 R62, R68, 0x10, RZ ;  /* 0x00000010443e7819 */ /* 0x002fe200000006ff */
[----:B------:R-:W-:Y:S01]  /*1d40*/  @P0 FADD.FTZ R83, R42, R83 ;  /* 0x000000532a530221 */ /* 0x000fe20000010000 */
[----:B------:R-:W-:Y:S01]  /*1d50*/  IADD3 R68, R128, 0x100, RZ ;  /* 0x0000010080447810 */ /* 0x000fe20007ffe0ff */
[-C--:B------:R-:W-:Y:S02]  /*1d60*/  FMUL.FTZ R142, R66, R121.reuse ;  /* 0x00000079428e7220 */ /* 0x080fe40000410000 */
[----:B------:R-:W-:Y:S01]  /*1d70*/  @P0 FADD.FTZ R137, R40, R137 ;  /* 0x0000008928890221 */ /* 0x000fe20000010000 */
[----:B------:R-:W0:Y:S01]  /*1d80*/  F2F.F16.F32 R145, R145 ;  /* 0x0000009100917304 */ /* 0x000e220000200800 */
[----:B------:R-:W-:Y:S01]  /*1d90*/  FMUL.FTZ R60, R84, R121 ;  /* 0x00000079543c7220 */ /* 0x000fe20000410000 */
[----:B--2---:R-:W-:Y:S01]  /*1da0*/  SHF.L.U32 R136, R136, 0x10, RZ ;  /* 0x0000001088887819 */ /* 0x004fe200000006ff */
[----:B------:R-:W-:Y:S01]  /*1db0*/  IMAD.WIDE.U32 R52, R52, 0x10000, RZ ;  /* 0x0001000034347825 */ /* 0x000fe200078e00ff */
[----:B------:R-:W-:-:S03]  /*1dc0*/  ISETP.GE.AND P0, PT, R129, c[0x0][0x164], PT ;  /* 0x0000590081007a0c */ /* 0x000fc60003f06270 */
[----:B------:R-:W-:Y:S01]  /*1dd0*/  FMUL.FTZ R143, R59, R121 ;  /* 0x000000793b8f7220 */ /* 0x000fe20000410000 */
[----:B------:R-:W-:Y:S01]  /*1de0*/  F2F.F16.F32 R56, R56 ;  /* 0x0000003800387304 */ /* 0x000fe20000200800 */
[----:B------:R-:W-:Y:S01]  /*1df0*/  @P1 IMAD.WIDE.U32 R54, R128, R55, c[0x0][0x258] ;  /* 0x0000960080361625 */ /* 0x000fe200078e0037 */
[----:B------:R-:W-:Y:S01]  /*1e00*/  LOP3.LUT R52, R52, R85, RZ, 0xfc, !PT ;  /* 0x0000005534347212 */ /* 0x000fe200078efcff */
[----:B------:R-:W-:Y:S02]  /*1e10*/  HFMA2.MMA R85, -RZ, RZ, 0, 4.76837158203125e-07 ;  /* 0x00000008ff557435 */ /* 0x000fe400000001ff */
[-C--:B------:R-:W-:Y:S01]  /*1e20*/  FMUL.FTZ R67, R83, R121.reuse ;  /* 0x0000007953437220 */ /* 0x080fe20000410000 */
[----:B------:R1:W-:Y:S01]  /*1e30*/  @P1 STG.E.128 [R54.64], R48 ;  /* 0x0000003036001986 */ /* 0x0003e2000c101d04 */
[----:B------:R-:W-:Y:S01]  /*1e40*/  FMUL.FTZ R121, R137, R121 ;  /* 0x0000007989797220 */ /* 0x000fe20000410000 */
[----:B------:R-:W2:Y:S01]  /*1e50*/  F2F.F16.F32 R65, R65 ;  /* 0x0000004100417304 */ /* 0x000ea20000200800 */
[----:B------:R-:W-:-:S05]  /*1e60*/  IMAD.WIDE.U32 R2, R140, 0x10000, RZ ;  /* 0x000100008c027825 */ /* 0x000fca00078e00ff */
[----:B------:R-:W-:Y:S02]  /*1e70*/  LOP3.LUT R2, R2, R135, RZ, 0xfc, !PT ;  /* 0x0000008702027212 */ /* 0x000fe400078efcff */
[----:B------:R-:W3:Y:S01]  /*1e80*/  F2F.F16.F32 R71, R71 ;  /* 0x0000004700477304 */ /* 0x000ee20000200800 */
[----:B------:R-:W-:-:S05]  /*1e90*/  @P1 MOV R135, 0x10 ;  /* 0x0000001000871802 */ /* 0x000fca0000000f00 */
[----:B------:R-:W-:Y:S02]  /*1ea0*/  @P1 IMAD.WIDE.U32 R134, R134, R135, c[0x0][0x258] ;  /* 0x0000960086861625 */ /* 0x000fe400078e0087 */
[----:B------:R-:W4:Y:S01]  /*1eb0*/  F2F.F16.F32 R139, R139 ;  /* 0x0000008b008b7304 */ /* 0x000f220000200800 */
[----:B-1----:R-:W-:Y:S01]  /*1ec0*/  SEL R54, R77, R46, P3 ;  /* 0x0000002e4d367207 */ /* 0x002fe20001800000 */
[----:B------:R-:W-:Y:S01]  /*1ed0*/  IMAD.WIDE.U32 R48, R144, 0x10000, RZ ;  /* 0x0001000090307825 */ /* 0x000fe200078e00ff */
[----:B------:R-:W-:-:S03]  /*1ee0*/  SEL R55, R80, R47, P3 ;  /* 0x0000002f50377207 */ /* 0x000fc60001800000 */
[----:B------:R-:W-:Y:S01]  /*1ef0*/  IMAD.WIDE.U32 R50, R64, 0x10000, RZ ;  /* 0x0001000040327825 */ /* 0x000fe200078e00ff */
[----:B0-----:R-:W-:Y:S01]  /*1f00*/  LOP3.LUT R61, R49, R72, R145, 0xfe, !PT ;  /* 0x00000048313d7212 */ /* 0x001fe200078efe91 */
[----:B------:R0:W1:Y:S01]  /*1f10*/  F2F.F16.F32 R69, R60 ;  /* 0x0000003c00457304 */ /* 0x0000620000200800 */
[----:B------:R-:W-:Y:S02]  /*1f20*/  @P1 MOV R72, 0x10 ;  /* 0x0000001000481802 */ /* 0x000fe40000000f00 */
[----:B--2---:R-:W-:Y:S02]  /*1f30*/  LOP3.LUT R63, R51, R62, R65, 0xfe, !PT ;  /* 0x0000003e333f7212 */ /* 0x004fe400078efe41 */
[----:B---3--:R-:W-:Y:S01]  /*1f40*/  LOP3.LUT R62, R50, R71, RZ, 0xfc, !PT ;  /* 0x00000047323e7212 */ /* 0x008fe200078efcff */
[----:B------:R-:W-:Y:S01]  /*1f50*/  IMAD.WIDE.U32 R50, R128, R85, c[0x0][0x248] ;  /* 0x0000920080327625 */ /* 0x000fe200078e0055 */
[----:B------:R-:W-:Y:S01]  /*1f60*/  @P1 MOV R71, 0x10 ;  /* 0x0000001000471802 */ /* 0x000fe20000000f00 */
[----:B------:R-:W2:Y:S01]  /*1f70*/  F2F.F16.F32 R142, R142 ;  /* 0x0000008e008e7304 */ /* 0x000ea20000200800 */
[----:B0-----:R-:W-:Y:S01]  /*1f80*/  LOP3.LUT R60, R48, R141, RZ, 0xfc, !PT ;  /* 0x0000008d303c7212 */ /* 0x001fe200078efcff */
[----:B------:R-:W-:Y:S01]  /*1f90*/  IMAD.WIDE.U32 R48, R56, 0x10000, RZ ;  /* 0x0001000038307825 */ /* 0x000fe200078e00ff */
[----:B------:R-:W-:-:S02]  /*1fa0*/  SEL R56, R57, R44, P3 ;  /* 0x0000002c39387207 */ /* 0x000fc40001800000 */
[----:B------:R-:W-:Y:S01]  /*1fb0*/  SEL R57, R58, R45, P3 ;  /* 0x0000002d3a397207 */ /* 0x000fe20001800000 */
[----:B------:R-:W-:Y:S01]  /*1fc0*/  @P1 IMAD.WIDE.U32 R72, R131, R72, c[0x0][0x258] ;  /* 0x0000960083481625 */ /* 0x000fe200078e0048 */
[----:B----4-:R-:W-:Y:S01]  /*1fd0*/  LOP3.LUT R53, R53, R136, R139, 0xfe, !PT ;  /* 0x0000008835357212 */ /* 0x010fe200078efe8b */
[----:B------:R-:W0:Y:S01]  /*1fe0*/  F2F.F16.F32 R67, R67 ;  /* 0x0000004300437304 */ /* 0x000e220000200800 */
[----:B------:R-:W-:Y:S01]  /*1ff0*/  SEL R58, R59, R46, P3 ;  /* 0x0000002e3b3a7207 */ /* 0x000fe20001800000 */
[----:B------:R-:W-:Y:S01]  /*2000*/  @P1 IMAD.WIDE.U32 R70, R132, R71, c[0x0][0x258] ;  /* 0x0000960084461625 */ /* 0x000fe200078e0047 */
[----:B------:R-:W-:Y:S01]  /*2010*/  SEL R59, R66, R47, P3 ;  /* 0x0000002f423b7207 */ /* 0x000fe20001800000 */
[----:B------:R3:W-:Y:S01]  /*2020*/  STG.E.64 [R50.64], R52 ;  /* 0x0000003432007986 */ /* 0x0007e2000c101b04 */
[----:B-1----:R-:W-:Y:S01]  /*2030*/  SHF.L.U32 R64, R69, 0x10, RZ ;  /* 0x0000001045407819 */ /* 0x002fe200000006ff */
[----:B------:R-:W-:Y:S01]  /*2040*/  IMAD.WIDE.U32 R68, R85, R68, c[0x0][0x248] ;  /* 0x0000920055447625 */ /* 0x000fe200078e0044 */
[----:B------:R-:W-:Y:S01]  /*2050*/  IADD3 R66, R128, 0x80, RZ ;  /* 0x0000008080427810 */ /* 0x000fe20007ffe0ff */
[----:B------:R-:W1:Y:S01]  /*2060*/  F2F.F16.F32 R143, R143 ;  /* 0x0000008f008f7304 */ /* 0x000e620000200800 */
[----:B--2---:R-:W-:Y:S01]  /*2070*/  SHF.L.U32 R142, R142, 0x10, RZ ;  /* 0x000000108e8e7819 */ /* 0x004fe200000006ff */
[----:B------:R2:W-:Y:S01]  /*2080*/  @P1 STG.E.128 [R134.64], R56 ;  /* 0x0000003886001986 */ /* 0x0005e2000c101d04 */
[----:B------:R-:W-:-:S05]  /*2090*/  @P1 MOV R131, 0x10 ;  /* 0x0000001000831802 */ /* 0x000fca0000000f00 */
[----:B------:R-:W4:Y:S01]  /*20a0*/  F2F.F16.F32 R121, R121 ;  /* 0x0000007900797304 */ /* 0x000f220000200800 */
[----:B0-----:R-:W-:Y:S01]  /*20b0*/  LOP3.LUT R65, R49, R64, R67, 0xfe, !PT ;  /* 0x0000004031417212 */ /* 0x001fe200078efe43 */
[----:B------:R-:W-:Y:S01]  /*20c0*/  IMAD.WIDE.U32 R66, R85, R66, c[0x0][0x248] ;  /* 0x0000920055427625 */ /* 0x000fe200078e0042 */
[----:B------:R-:W-:Y:S02]  /*20d0*/  SEL R49, R78, R45, P3 ;  /* 0x0000002d4e317207 */ /* 0x000fe40001800000 */
[----:B---3--:R-:W-:Y:S01]  /*20e0*/  SEL R50, R79, R46, P3 ;  /* 0x0000002e4f327207 */ /* 0x008fe20001800000 */
[----:B------:R-:W-:Y:S01]  /*20f0*/  @P1 IMAD.WIDE.U32 R130, R130, R131, c[0x0][0x258] ;  /* 0x0000960082821625 */ /* 0x000fe200078e0083 */
[----:B------:R-:W-:Y:S02]  /*2100*/  SEL R51, R76, R47, P3 ;  /* 0x0000002f4c337207 */ /* 0x000fe40001800000 */
[----:B-1----:R-:W-:Y:S02]  /*2110*/  LOP3.LUT R3, R3, R142, R143, 0xfe, !PT ;  /* 0x0000008e03037212 */ /* 0x002fe400078efe8f */
[----:B------:R-:W-:-:S02]  /*2120*/  SEL R52, R75, R44, P3 ;  /* 0x0000002c4b347207 */ /* 0x000fc40001800000 */
[C---:B--2---:R-:W-:Y:S01]  /*2130*/  IADD3 R56, R128.reuse, 0x180, RZ ;  /* 0x0000018080387810 */ /* 0x044fe20007ffe0ff */
[----:B------:R0:W-:Y:S01]  /*2140*/  STG.E.64 [R66.64], R2 ;  /* 0x0000000242007986 */ /* 0x0001e2000c101b04 */
[----:B------:R-:W-:Y:S02]  /*2150*/  IADD3 R128, R128, 0x200, RZ ;  /* 0x0000020080807810 */ /* 0x000fe40007ffe0ff */
[----:B----4-:R-:W-:Y:S01]  /*2160*/  LOP3.LUT R64, R48, R121, RZ, 0xfc, !PT ;  /* 0x0000007930407212 */ /* 0x010fe200078efcff */
[----:B------:R-:W-:Y:S01]  /*2170*/  IMAD.WIDE.U32 R56, R85, R56, c[0x0][0x248] ;  /* 0x0000920055387625 */ /* 0x000fe200078e0038 */
[-C--:B------:R-:W-:Y:S02]  /*2180*/  SEL R48, R81, R44.reuse, P3 ;  /* 0x0000002c51307207 */ /* 0x080fe40001800000 */
[-C--:B------:R-:W-:Y:S02]  /*2190*/  SEL R53, R74, R45.reuse, P3 ;  /* 0x0000002d4a357207 */ /* 0x080fe40001800000 */
[----:B------:R-:W-:Y:S01]  /*21a0*/  SEL R44, R137, R44, P3 ;  /* 0x0000002c892c7207 */ /* 0x000fe20001800000 */
[----:B------:R1:W-:Y:S01]  /*21b0*/  @P1 STG.E.128 [R70.64], R48 ;  /* 0x0000003046001986 */ /* 0x0003e2000c101d04 */
[----:B------:R-:W-:-:S02]  /*21c0*/  SEL R45, R82, R45, P3 ;  /* 0x0000002d522d7207 */ /* 0x000fc40001800000 */
[----:B------:R-:W-:Y:S01]  /*21d0*/  SEL R46, R83, R46, P3 ;  /* 0x0000002e532e7207 */ /* 0x000fe20001800000 */
[----:B0-----:R-:W-:Y:S01]  /*21e0*/  IMAD.WIDE.U32 R2, R85, R128, c[0x0][0x248] ;  /* 0x0000920055027625 */ /* 0x001fe200078e0080 */
[----:B------:R-:W-:Y:S01]  /*21f0*/  SEL R47, R84, R47, P3 ;  /* 0x0000002f542f7207 */ /* 0x000fe20001800000 */
[----:B------:R1:W-:Y:S01]  /*2200*/  STG.E.64 [R68.64], R60 ;  /* 0x0000003c44007986 */ /* 0x0003e2000c101b04 */
[----:B------:R-:W-:-:S03]  /*2210*/  SEL R135, RZ, 0x1, P2 ;  /* 0x00000001ff877807 */ /* 0x000fc60001000000 */
[----:B------:R1:W-:Y:S04]  /*2220*/  @P1 STG.E.128 [R72.64], R52 ;  /* 0x0000003448001986 */ /* 0x0003e8000c101d04 */
[----:B------:R1:W-:Y:S04]  /*2230*/  STG.E.64 [R56.64], R62 ;  /* 0x0000003e38007986 */ /* 0x0003e8000c101b04 */
[----:B------:R1:W-:Y:S04]  /*2240*/  @P1 STG.E.128 [R130.64], R44 ;  /* 0x0000002c82001986 */ /* 0x0003e8000c101d04 */
[----:B------:R1:W-:Y:S02]  /*2250*/  STG.E.64 [R2.64], R64 ;  /* 0x0000004002007986 */ /* 0x0003e4000c101b04 */
[----:B-1----:R-:W-:Y:S01]  /*2260*/  @P0 CALL.REL.NOINC `(.L_x_7303) ;  /* 0x0000001000000944 */ /* 0x002fe20003c00000 */
[----:B------:R-:W-:Y:S05]  /*2270*/  BRA `(.L_x_7304) ;  /* 0xffffe15000007947 */ /* 0x000fea000383ffff */
.L_x_7303:
        /* <DEDUP_REMOVED lines=27> */
.L_x_7300:
        /* <DEDUP_REMOVED lines=19> */
.L_x_7301:
[----:B------:R-:W-:Y:S01]  /*2560*/  HFMA2.MMA R54, -RZ, RZ, 0, 9.5367431640625e-07 ;  /* 0x00000010ff367435 */ /* 0x000fe200000001ff */
[----:B------:R-:W-:-:S02]  /*2570*/  MOV R49, R51 ;  /* 0x0000003300317202 */ /* 0x000fc40000000f00 */
[----:B------:R-:W-:Y:S02]  /*2580*/  MOV R50, 0x1f ;  /* 0x0000001f00327802 */ /* 0x000fe40000000f00 */
[----:B------:R-:W-:Y:S02]  /*2590*/  MOV R55, 0xffffffff ;  /* 0xffffffff00377802 */ /* 0x000fe40000000f00 */
[----:B------:R-:W-:Y:S02]  /*25a0*/  MOV R2, 0x25c0 ;  /* 0x000025c000027802 */ /* 0x000fe40000000f00 */
[----:B-----5:R-:W-:Y:S05]  /*25b0*/  CALL.REL.NOINC `($__internal_141_$__cuda_sm70_shflsync_down_p) ;  /* 0x0000045000007944 */ /* 0x020fea0003c00000 */
[----:B-1----:R-:W-:Y:S01]  /*25c0*/  MOV R48, R54 ;  /* 0x0000003600307202 */ /* 0x002fe20000000f00 */
[----:B0-----:R-:W-:Y:S05]  /*25d0*/  BRA `(.L_x_7305) ;  /* 0xffffed0000007947 */ /* 0x001fea000383ffff */
.L_x_7302:
[----:B------:R-:W-:Y:S01]  /*25e0*/  HFMA2.MMA R54, -RZ, RZ, 0, 9.5367431640625e-07 ;  /* 0x00000010ff367435 */ /* 0x000fe200000001ff */
[----:B------:R-:W-:Y:S02]  /*25f0*/  MOV R49, R53 ;  /* 0x0000003500317202 */ /* 0x000fe40000000f00 */
[----:B------:R-:W-:Y:S02]  /*2600*/  MOV R50, 0x1f ;  /* 0x0000001f00327802 */ /* 0x000fe40000000f00 */
[----:B------:R-:W-:-:S02]  /*2610*/  MOV R55, 0xffffffff ;  /* 0xffffffff00377802 */ /* 0x000fc40000000f00 */
[----:B------:R-:W-:Y:S02]  /*2620*/  MOV R2, 0x2640 ;  /* 0x0000264000027802 */ /* 0x000fe40000000f00 */
[----:B01---5:R-:W-:Y:S05]  /*2630*/  CALL.REL.NOINC `($__internal_141_$__cuda_sm70_shflsync_down_p) ;  /* 0x000003d000007944 */ /* 0x023fea0003c00000 */
[----:B------:R-:W-:Y:S01]  /*2640*/  FADD.FTZ R51, R51, R48 ;  /* 0x0000003033337221 */ /* 0x000fe20000010000 */
[----:B0-----:R-:W-:Y:S01]  /*2650*/  MOV R50, 0x1f ;  /* 0x0000001f00327802 */ /* 0x001fe20000000f00 */
[----:B-1----:R-:W-:Y:S01]  /*2660*/  FADD.FTZ R53, R53, R54 ;  /* 0x0000003635357221 */ /* 0x002fe20000010000 */
[----:B------:R-:W-:Y:S01]  /*2670*/  HFMA2.MMA R54, -RZ, RZ, 0, 4.76837158203125e-07 ;  /* 0x00000008ff367435 */ /* 0x000fe200000001ff */
[----:B------:R-:W-:Y:S02]  /*2680*/  MOV R55, 0xffffffff ;  /* 0xffffffff00377802 */ /* 0x000fe40000000f00 */
[----:B------:R-:W-:Y:S02]  /*2690*/  MOV R49, R51 ;  /* 0x0000003300317202 */ /* 0x000fe40000000f00 */
[----:B------:R-:W-:Y:S02]  /*26a0*/  MOV R2, 0x26c0 ;  /* 0x000026c000027802 */ /* 0x000fe40000000f00 */
[----:B------:R-:W-:Y:S05]  /*26b0*/  CALL.REL.NOINC `($__internal_141_$__cuda_sm70_shflsync_down_p) ;  /* 0x0000035000007944 */ /* 0x000fea0003c00000 */
[----:B-1----:R-:W-:Y:S01]  /*26c0*/  MOV R48, R54 ;  /* 0x0000003600307202 */ /* 0x002fe20000000f00 */
[----:B------:R-:W-:Y:S01]  /*26d0*/  HFMA2.MMA R54, -RZ, RZ, 0, 4.76837158203125e-07 ;  /* 0x00000008ff367435 */ /* 0x000fe200000001ff */
[----:B0-----:R-:W-:-:S02]  /*26e0*/  MOV R49, R53 ;  /* 0x0000003500317202 */ /* 0x001fc40000000f00 */
[----:B------:R-:W-:Y:S02]  /*26f0*/  MOV R50, 0x1f ;  /* 0x0000001f00327802 */ /* 0x000fe40000000f00 */
[----:B------:R-:W-:Y:S02]  /*2700*/  MOV R55, 0xffffffff ;  /* 0xffffffff00377802 */ /* 0x000fe40000000f00 */
[----:B------:R-:W-:Y:S02]  /*2710*/  MOV R2, 0x2730 ;  /* 0x0000273000027802 */ /* 0x000fe40000000f00 */
[----:B------:R-:W-:Y:S05]  /*2720*/  CALL.REL.NOINC `($__internal_141_$__cuda_sm70_shflsync_down_p) ;  /* 0x000002e000007944 */ /* 0x000fea0003c00000 */
[----:B------:R-:W-:Y:S01]  /*2730*/  FADD.FTZ R51, R48, R51 ;  /* 0x0000003330337221 */ /* 0x000fe20000010000 */
[----:B0-----:R-:W-:Y:S01]  /*2740*/  MOV R50, 0x1f ;  /* 0x0000001f00327802 */ /* 0x001fe20000000f00 */
[----:B-1----:R-:W-:Y:S01]  /*2750*/  FADD.FTZ R53, R53, R54 ;  /* 0x0000003635357221 */ /* 0x002fe20000010000 */
[----:B------:R-:W-:Y:S01]  /*2760*/  HFMA2.MMA R54, -RZ, RZ, 0, 2.384185791015625e-07 ;  /* 0x00000004ff367435 */ /* 0x000fe200000001ff */
[----:B------:R-:W-:Y:S02]  /*2770*/  MOV R55, 0xffffffff ;  /* 0xffffffff00377802 */ /* 0x000fe40000000f00 */
[----:B------:R-:W-:-:S02]  /*2780*/  MOV R49, R51 ;  /* 0x0000003300317202 */ /* 0x000fc40000000f00 */
[----:B------:R-:W-:Y:S02]  /*2790*/  MOV R2, 0x27b0 ;  /* 0x000027b000027802 */ /* 0x000fe40000000f00 */
[----:B------:R-:W-:Y:S05]  /*27a0*/  CALL.REL.NOINC `($__internal_141_$__cuda_sm70_shflsync_down_p) ;  /* 0x0000026000007944 */ /* 0x000fea0003c00000 */
[----:B-1----:R-:W-:Y:S01]  /*27b0*/  MOV R48, R54 ;  /* 0x0000003600307202 */ /* 0x002fe20000000f00 */
[----:B------:R-:W-:Y:S01]  /*27c0*/  HFMA2.MMA R54, -RZ, RZ, 0, 2.384185791015625e-07 ;  /* 0x00000004ff367435 */ /* 0x000fe200000001ff */
[----:B0-----:R-:W-:Y:S02]  /*27d0*/  MOV R49, R53 ;  /* 0x0000003500317202 */ /* 0x001fe40000000f00 */
[----:B------:R-:W-:Y:S02]  /*27e0*/  MOV R50, 0x1f ;  /* 0x0000001f00327802 */ /* 0x000fe40000000f00 */
[----:B------:R-:W-:Y:S02]  /*27f0*/  MOV R55, 0xffffffff ;  /* 0xffffffff00377802 */ /* 0x000fe40000000f00 */
[----:B------:R-:W-:Y:S02]  /*2800*/  MOV R2, 0x2820 ;  /* 0x0000282000027802 */ /* 0x000fe40000000f00 */
[----:B------:R-:W-:Y:S05]  /*2810*/  CALL.REL.NOINC `($__internal_141_$__cuda_sm70_shflsync_down_p) ;  /* 0x000001f000007944 */ /* 0x000fea0003c00000 */
[----:B------:R-:W-:Y:S01]  /*2820*/  FADD.FTZ R51, R48, R51 ;  /* 0x0000003330337221 */ /* 0x000fe20000010000 */
[----:B0-----:R-:W-:Y:S01]  /*2830*/  MOV R50, 0x1f ;  /* 0x0000001f00327802 */ /* 0x001fe20000000f00 */
[----:B-1----:R-:W-:Y:S01]  /*2840*/  FADD.FTZ R53, R53, R54 ;  /* 0x0000003635357221 */ /* 0x002fe20000010000 */
[----:B------:R-:W-:Y:S01]  /*2850*/  HFMA2.MMA R54, -RZ, RZ, 0, 1.1920928955078125e-07 ;  /* 0x00000002ff367435 */ /* 0x000fe200000001ff */
[----:B------:R-:W-:-:S02]  /*2860*/  MOV R55, 0xffffffff ;  /* 0xffffffff00377802 */ /* 0x000fc40000000f00 */
[----:B------:R-:W-:Y:S02]  /*2870*/  MOV R49, R51 ;  /* 0x0000003300317202 */ /* 0x000fe40000000f00 */
[----:B------:R-:W-:Y:S02]  /*2880*/  MOV R2, 0x28a0 ;  /* 0x000028a000027802 */ /* 0x000fe40000000f00 */
[----:B------:R-:W-:Y:S05]  /*2890*/  CALL.REL.NOINC `($__internal_141_$__cuda_sm70_shflsync_down_p) ;  /* 0x0000017000007944 */ /* 0x000fea0003c00000 */
[----:B-1----:R-:W-:Y:S01]  /*28a0*/  MOV R48, R54 ;  /* 0x0000003600307202 */ /* 0x002fe20000000f00 */
[----:B------:R-:W-:Y:S01]  /*28b0*/  HFMA2.MMA R54, -RZ, RZ, 0, 1.1920928955078125e-07 ;  /* 0x00000002ff367435 */ /* 0x000fe200000001ff */
[----:B0-----:R-:W-:Y:S02]  /*28c0*/  MOV R49, R53 ;  /* 0x0000003500317202 */ /* 0x001fe40000000f00 */
[----:B------:R-:W-:Y:S02]  /*28d0*/  MOV R50, 0x1f ;  /* 0x0000001f00327802 */ /* 0x000fe40000000f00 */
[----:B------:R-:W-:Y:S02]  /*28e0*/  MOV R55, 0xffffffff ;  /* 0xffffffff00377802 */ /* 0x000fe40000000f00 */
[----:B------:R-:W-:-:S02]  /*28f0*/  MOV R2, 0x2910 ;  /* 0x0000291000027802 */ /* 0x000fc40000000f00 */
[----:B------:R-:W-:Y:S05]  /*2900*/  CALL.REL.NOINC `($__internal_141_$__cuda_sm70_shflsync_down_p) ;  /* 0x0000010000007944 */ /* 0x000fea0003c00000 */
[----:B------:R-:W-:Y:S01]  /*2910*/  FADD.FTZ R51, R48, R51 ;  /* 0x0000003330337221 */ /* 0x000fe20000010000 */
[----:B0-----:R-:W-:Y:S01]  /*2920*/  MOV R50, 0x1f ;  /* 0x0000001f00327802 */ /* 0x001fe20000000f00 */
[----:B-1----:R-:W-:Y:S01]  /*2930*/  FADD.FTZ R53, R53, R54 ;  /* 0x0000003635357221 */ /* 0x002fe20000010000 */
[----:B------:R-:W-:Y:S01]  /*2940*/  HFMA2.MMA R54, -RZ, RZ, 0, 5.9604644775390625e-08 ;  /* 0x00000001ff367435 */ /* 0x000fe200000001ff */
[----:B------:R-:W-:-:S02]  /*2950*/  MOV R55, 0xffffffff ;  /* 0xffffffff00377802 */ /* 0x000fc40000000f00 */
[----:B------:R-:W-:Y:S02]  /*2960*/  MOV R49, R51 ;  /* 0x0000003300317202 */ /* 0x000fe40000000f00 */
[----:B------:R-:W-:Y:S02]  /*2970*/  MOV R2, 0x2990 ;  /* 0x0000299000027802 */ /* 0x000fe40000000f00 */
[----:B------:R-:W-:Y:S05]  /*2980*/  CALL.REL.NOINC `($__internal_141_$__cuda_sm70_shflsync_down_p) ;  /* 0x0000008000007944 */ /* 0x000fea0003c00000 */
[----:B-1----:R-:W-:Y:S01]  /*2990*/  MOV R52, R54 ;  /* 0x0000003600347202 */ /* 0x002fe20000000f00 */
[----:B------:R-:W-:Y:S01]  /*29a0*/  HFMA2.MMA R54, -RZ, RZ, 0, 5.9604644775390625e-08 ;  /* 0x00000001ff367435 */ /* 0x000fe200000001ff */
[----:B0-----:R-:W-:Y:S02]  /*29b0*/  MOV R49, R53 ;  /* 0x0000003500317202 */ /* 0x001fe40000000f00 */
[----:B------:R-:W-:Y:S02]  /*29c0*/  MOV R50, 0x1f ;  /* 0x0000001f00327802 */ /* 0x000fe40000000f00 */
[----:B------:R-:W-:Y:S02]  /*29d0*/  MOV R55, 0xffffffff ;  /* 0xffffffff00377802 */ /* 0x000fe40000000f00 */
[----:B------:R-:W-:-:S02]  /*29e0*/  MOV R2, 0x2a00 ;  /* 0x00002a0000027802 */ /* 0x000fc40000000f00 */
[----:B------:R-:W-:Y:S05]  /*29f0*/  CALL.REL.NOINC `($__internal_141_$__cuda_sm70_shflsync_down_p) ;  /* 0x0000001000007944 */ /* 0x000fea0003c00000 */
[----:B01----:R-:W-:Y:S05]  /*2a00*/  BRA `(.L_x_7306) ;  /* 0xffffe9f000007947 */ /* 0x003fea000383ffff */
        .weak           $__internal_141_$__cuda_sm70_shflsync_down_p
        .type           $__internal_141_$__cuda_sm70_shflsync_down_p,@function
        .size           $__internal_141_$__cuda_sm70_shflsync_down_p,(.L_x_9885 - $__internal_141_$__cuda_sm70_shflsync_down_p)
$__internal_141_$__cuda_sm70_shflsync_down_p:
[----:B------:R-:W-:Y:S01]  /*2a10*/  HFMA2.MMA R3, -RZ, RZ, 0, 0 ;  /* 0x00000000ff037435 */ /* 0x000fe200000001ff */
[----:B------:R-:W-:Y:S04]  /*2a20*/  WARPSYNC R55 ;  /* 0x0000003700007348 */ /* 0x000fe80003800000 */
[----:B------:R0:W1:Y:S01]  /*2a30*/  SHFL.DOWN PT, R54, R49, R54, R50 ;  /* 0x0800003631367389 */ /* 0x00006200000e0032 */
[----:B------:R-:W-:Y:S05]  /*2a40*/  RET.REL.NODEC R2 `(_ZN10layer_norm13ln_bwd_kernelINS_13Kernel_traitsIf6__halffS2_fjLj2560ELj1ELj1ELj4ELj8ENS_18Kernel_traits_baseILj2560EfS2_fS2_fjLj128EEEEELb0ELb0ELb0ELb1EEEvNS_9BwdParamsE) ;  /* 0xffffd5b002007950 */ /* 0x000fea0003c3ffff */
.L_x_7307:
        /* <DEDUP_REMOVED lines=11> */
.L_x_9885:


//--------------------- .text._ZN10layer_norm13ln_bwd_kernelINS_13Kernel_traitsIf6__halffS2_fjLj2560ELj1ELj1ELj4ELj8ENS_18Kernel_traits_baseILj2560EfS2_fS2_fjLj128EEEEELb0ELb0ELb1ELb0EEEvNS_9BwdParamsE --------------------------
	.section	.text._ZN10layer_norm13ln_bwd_kernelINS_13Kernel_traitsIf6__halffS2_fjLj2560ELj1ELj1ELj4ELj8ENS_18Kernel_traits_baseILj2560EfS2_fS2_fjLj128EEEEELb0ELb0ELb1ELb0EEEvNS_9BwdParamsE,"ax",@progbits
	.sectioninfo	@"SHI_REGISTERS=152"
	.align	128
        .global         _ZN10layer_norm13ln_bwd_kernelINS_13Kernel_traitsIf6__halffS2_fjLj2560ELj1ELj1ELj4ELj8ENS_18Kernel_traits_baseILj2560EfS2_fS2_fjLj128EEEEELb0ELb0ELb1ELb0EEEvNS_9BwdParamsE
        .type           _ZN10layer_norm13ln_bwd_kernelINS_13Kernel_traitsIf6__halffS2_fjLj2560ELj1ELj1ELj4ELj8ENS_18Kernel_traits_baseILj2560EfS2_fS2_fjLj128EEEEELb0ELb0ELb1ELb0EEEvNS_9BwdParamsE,@function
        .size           _ZN10layer_norm13ln_bwd_kernelINS_13Kernel_traitsIf6__halffS2_fjLj2560ELj1ELj1ELj4ELj8ENS_18Kernel_traits_baseILj2560EfS2_fS2_fjLj128EEEEELb0ELb0ELb1ELb0EEEvNS_9BwdParamsE,(.L_x_9886 - _ZN10layer_norm13ln_bwd_kernelINS_13Kernel_traitsIf6__halffS2_fjLj2560ELj1ELj1ELj4ELj8ENS_18Kernel_traits_baseILj2560EfS2_fS2_fjLj128EEEEELb0ELb0ELb1ELb0EEEvNS_9BwdParamsE)
        .other          _ZN10layer_norm13ln_bwd_kernelINS_13Kernel_traitsIf6__halffS2_fjLj2560ELj1ELj1ELj4ELj8ENS_18Kernel_traits_baseILj2560EfS2_fS2_fjLj128EEEEELb0ELb0ELb1ELb0EEEvNS_9BwdParamsE,@"STO_CUDA_ENTRY STV_DEFAULT"
_ZN10layer_norm13ln_bwd_kernelINS_13Kernel_traitsIf6__halffS2_fjLj2560ELj1ELj1ELj4ELj8ENS_18Kernel_traits_baseILj2560EfS2_fS2_fjLj128EEEEELb0ELb0ELb1ELb0EEEvNS_9BwdParamsE:
.text._ZN10layer_norm13ln_bwd_kernelINS_13Kernel_traitsIf6__halffS2_fjLj2560ELj1ELj1ELj4ELj8ENS_18Kernel_traits_baseILj2560EfS2_fS2_fjLj128EEEEELb0ELb0ELb1ELb0EEEvNS_9BwdParamsE:
        /* <DEDUP_REMOVED lines=62> */
.L_x_7392:
        /* <DEDUP_REMOVED lines=24> */
[----:B------:R1:W5:Y:S02]  /*0560*/  LDG.E.128 R36, [R104.64] ;  /* 0x0000000468247981 */ /* 0x000364000c1e1d00 */
.L_x_7313:
[----:B------:R-:W-:Y:S02]  /*0570*/  IADD3 R106, R12, 0x80, RZ ;  /* 0x000000800c6a7810 */ /* 0x000fe40007ffe0ff */
.L_x_7312:
[----:B------:R-:W-:Y:S05]  /*0580*/  BSYNC B1 ;  /* 0x0000000000017941 */ /* 0x000fea0003800000 */
.L_x_7311:
[----:B------:R-:W-:Y:S01]  /*0590*/  BSSY B1, `(.L_x_7314) ;  /* 0x0000008000017945 */ /* 0x000fe20003800000 */
[----:B------:R-:W-:Y:S05]  /*05a0*/  @!P0 BRA `(.L_x_7315) ;  /* 0x0000006000008947 */ /* 0x000fea0003800000 */
[----:B------:R-:W-:-:S04]  /*05b0*/  ISETP.NE.U32.AND P4, PT, RZ, c[0x0][0x218], PT ;  /* 0x00008600ff007a0c */ /* 0x000fc80003f85070 */
[----:B------:R-:W-:-:S13]  /*05c0*/  ISETP.NE.AND.EX P4, PT, RZ, c[0x0][0x21c], PT, P4 ;  /* 0x00008700ff007a0c */ /* 0x000fda0003f85340 */
[----:B------:R-:W-:Y:S05]  /*05d0*/  @!P4 BRA `(.L_x_7316) ;  /* 0x000000200000c947 */ /* 0x000fea0003800000 */
[----:B------:R-:W-:-:S06]  /*05e0*/  IMAD.WIDE.U32 R32, R106, R111, c[0x0][0x218] ;  /* 0x000086006a207625 */ /* 0x000fcc00078e006f */
[----:B------:R-:W5:Y:S02]  /*05f0*/  LDG.E.128 R32, [R32.64] ;  /* 0x0000000420207981 */ /* 0x000f64000c1e1d00 */
.L_x_7316:
[----:B------:R-:W-:Y:S02]  /*0600*/  IADD3 R106, R106, 0x80, RZ ;  /* 0x000000806a6a7810 */ /* 0x000fe40007ffe0ff */
.L_x_7315:
[----:B------:R-:W-:Y:S05]  /*0610*/  BSYNC B1 ;  /* 0x0000000000017941 */ /* 0x000fea0003800000 */
.L_x_7314:
[----:B------:R-:W-:Y:S01]  /*0620*/  BSSY B1, `(.L_x_7317) ;  /* 0x0000008000017945 */ /* 0x000fe20003800000 */
[----:B------:R-:W-:Y:S05]  /*0630*/  @!P1 BRA `(.L_x_7318) ;  /* 0x0000006000009947 */ /* 0x000fea0003800000 */
[----:B------:R-:W-:-:S04]  /*0640*/  ISETP.NE.U32.AND P4, PT, RZ, c[0x0][0x218], PT ;  /* 0x00008600ff007a0c */ /* 0x000fc80003f85070 */
[----:B------:R-:W-:-:S13]  /*0650*/  ISETP.NE.AND.EX P4, PT, RZ, c[0x0][0x21c], PT, P4 ;  /* 0x00008700ff007a0c */ /* 0x000fda0003f85340 */
[----:B------:R-:W-:Y:S05]  /*0660*/  @!P4 BRA `(.L_x_7319) ;  /* 0x000000200000c947 */ /* 0x000fea0003800000 */
[----:B------:R-:W-:-:S06]  /*0670*/  IMAD.WIDE.U32 R28, R106, R111, c[0x0][0x218] ;  /* 0x000086006a1c7625 */ /* 0x000fcc00078e006f */
[----:B------:R-:W5:Y:S02]  /*0680*/  LDG.E.128 R28, [R28.64] ;  /* 0x000000041c1c7981 */ /* 0x000f64000c1e1d00 */
.L_x_7319:
[----:B------:R-:W-:Y:S02]  /*0690*/  IADD3 R106, R106, 0x80, RZ ;  /* 0x000000806a6a7810 */ /* 0x000fe40007ffe0ff */
.L_x_7318:
[----:B------:R-:W-:Y:S05]  /*06a0*/  BSYNC B1 ;  /* 0x0000000000017941 */ /* 0x000fea0003800000 */
.L_x_7317:
[----:B------:R-:W-:Y:S01]  /*06b0*/  BSSY B1, `(.L_x_7320) ;  /* 0x0000008000017945 */ /* 0x000fe20003800000 */
[----:B------:R-:W-:Y:S05]  /*06c0*/  @!P2 BRA `(.L_x_7321) ;  /* 0x000000600000a947 */ /* 0x000fea0003800000 */
[----:B------:R-:W-:-:S04]  /*06d0*/  ISETP.NE.U32.AND P4, PT, RZ, c[0x0][0x218], PT ;  /* 0x00008600ff007a0c */ /* 0x000fc80003f85070 */
[----:B------:R-:W-:-:S13]  /*06e0*/  ISETP.NE.AND.EX P4, PT, RZ, c[0x0][0x21c], PT, P4 ;  /* 0x00008700ff007a0c */ /* 0x000fda0003f85340 */
[----:B------:R-:W-:Y:S05]  /*06f0*/  @!P4 BRA `(.L_x_7322) ;  /* 0x000000200000c947 */ /* 0x000fea0003800000 */
[----:B------:R-:W-:-:S06]  /*0700*/  IMAD.WIDE.U32 R24, R106, R111, c[0x0][0x218] ;  /* 0x000086006a187625 */ /* 0x000fcc00078e006f */
[----:B------:R-:W5:Y:S02]  /*0710*/  LDG.E.128 R24, [R24.64] ;  /* 0x0000000418187981 */ /* 0x000f64000c1e1d00 */
.L_x_7322:
[----:B------:R-:W-:Y:S02]  /*0720*/  IADD3 R106, R106, 0x80, RZ ;  /* 0x000000806a6a7810 */ /* 0x000fe40007ffe0ff */
.L_x_7321:
[----:B------:R-:W-:Y:S05]  /*0730*/  BSYNC B1 ;  /* 0x0000000000017941 */ /* 0x000fea0003800000 */
.L_x_7320:
[----:B------:R-:W-:Y:S01]  /*0740*/  ISETP.NE.U32.AND P4, PT, RZ, c[0x0][0x218], PT ;  /* 0x00008600ff007a0c */ /* 0x000fe20003f85070 */
[----:B------:R-:W-:Y:S01]  /*0750*/  IMAD.MOV.U32 R110, RZ, RZ, RZ ;  /* 0x000000ffff6e7224 */ /* 0x000fe200078e00ff */
[----:B------:R-:W-:Y:S02]  /*0760*/  MOV R133, RZ ;  /* 0x000000ff00857202 */ /* 0x000fe40000000f00 */
[----:B------:R-:W-:-:S04]  /*0770*/  ISETP.NE.AND.EX P4, PT, RZ, c[0x0][0x21c], PT, P4 ;  /* 0x00008700ff007a0c */ /* 0x000fc80003f85340 */
[----:B------:R-:W-:-:S13]  /*0780*/  ISETP.LT.U32.OR P4, PT, R6, 0x280, !P4 ;  /* 0x000002800600780c */ /* 0x000fda0006781470 */
[----:B------:R-:W-:Y:S05]  /*0790*/  @P4 BRA `(.L_x_7323) ;  /* 0x0000106000004947 */ /* 0x000fea0003800000 */
[----:B------:R-:W-:-:S06]  /*07a0*/  IMAD.WIDE.U32 R20, R106, R111, c[0x0][0x218] ;  /* 0x000086006a147625 */ /* 0x000fcc00078e006f */
[----:B------:R-:W5:Y:S01]  /*07b0*/  LDG.E.128 R20, [R20.64] ;  /* 0x0000000414147981 */ /* 0x000f62000c1e1d00 */
[----:B------:R-:W-:Y:S05]  /*07c0*/  BRA `(.L_x_7323) ;  /* 0x0000103000007947 */ /* 0x000fea0003800000 */
.L_x_7310:
        /* <DEDUP_REMOVED lines=25> */
[C---:B--2---:R-:W-:Y:S01]  /*0960*/  FADD.FTZ R13, -R132.reuse, R16 ;  /* 0x00000010840d7221 */ /* 0x044fe20000010100 */
[----:B---3--:R-:W-:Y:S01]  /*0970*/  MOV R106, R14 ;  /* 0x0000000e006a7202 */ /* 0x008fe20000000f00 */
[----:B------:R-:W-:Y:S01]  /*0980*/  FADD.FTZ R109, -R132, R17 ;  /* 0x00000011846d7221 */ /* 0x000fe20000010100 */
[----:B------:R-:W-:-:S03]  /*0990*/  SHF.R.U64 R110, R14, 0x10, R15 ;  /* 0x000000100e6e7819 */ /* 0x000fc6000000120f */
[----:B------:R-:W-:Y:S01]  /*09a0*/  HADD2.F32 R17, -RZ, R106.H0_H0 ;  /* 0x2000006aff117230 */ /* 0x000fe20000004100 */
[--C-:B------:R-:W-:Y:S01]  /*09b0*/  IMAD.MOV.U32 R107, RZ, RZ, R15.reuse ;  /* 0x000000ffff6b7224 */ /* 0x100fe200078e000f */
[----:B------:R-:W-:Y:S01]  /*09c0*/  SHF.R.U32.HI R108, RZ, 0x10, R15 ;  /* 0x00000010ff6c7819 */ /* 0x000fe2000001160f */
[----:B-----5:R-:W-:Y:S01]  /*09d0*/  FMUL.FTZ R13, R2, R13 ;  /* 0x0000000d020d7220 */ /* 0x020fe20000410000 */
[----:B0-----:R-:W-:Y:S01]  /*09e0*/  HADD2.F32 R104, -RZ, R110.H0_H0 ;  /* 0x2000006eff687230 */ /* 0x001fe20000004100 */
[----:B------:R-:W-:Y:S02]  /*09f0*/  FADD.FTZ R15, -R132, R18 ;  /* 0x00000012840f7221 */ /* 0x000fe40000010100 */
[----:B------:R-:W-:Y:S02]  /*0a00*/  FMUL.FTZ R14, R2, R109 ;  /* 0x0000006d020e7220 */ /* 0x000fe40000410000 */
[----:B------:R-:W-:Y:S02]  /*0a10*/  FADD.FTZ R19, -R132, R19 ;  /* 0x0000001384137221 */ /* 0x000fe40000010100 */
[----:B------:R-:W-:-:S02]  /*0a20*/  FMUL.FTZ R18, R96, R17 ;  /* 0x0000001160127220 */ /* 0x000fc40000410000 */
[----:B------:R-:W-:Y:S02]  /*0a30*/  FADD.FTZ R56, R56, R17 ;  /* 0x0000001138387221 */ /* 0x000fe40000010000 */
[----:B------:R-:W-:Y:S01]  /*0a40*/  FFMA.FTZ R76, R13, R17, R76 ;  /* 0x000000110d4c7223 */ /* 0x000fe2000001004c */
[----:B------:R-:W-:Y:S01]  /*0a50*/  HADD2.F32 R107, -RZ, R107.H0_H0 ;  /* 0x2000006bff6b7230 */ /* 0x000fe20000004100 */
[----:B------:R-:W-:Y:S02]  /*0a60*/  FADD.FTZ R57, R57, R104 ;  /* 0x0000006839397221 */ /* 0x000fe40000010000 */
[-C--:B------:R-:W-:Y:S02]  /*0a70*/  FFMA.FTZ R77, R14, R104.reuse, R77 ;  /* 0x000000680e4d7223 */ /* 0x080fe4000001004d */
[----:B------:R-:W-:Y:S02]  /*0a80*/  FMUL.FTZ R17, R97, R104 ;  /* 0x0000006861117220 */ /* 0x000fe40000410000 */
[----:B------:R-:W-:-:S02]  /*0a90*/  FMUL.FTZ R16, R2, R19 ;  /* 0x0000001302107220 */ /* 0x000fc40000410000 */
[----:B------:R-:W-:Y:S02]  /*0aa0*/  FADD.FTZ R104, RZ, R18 ;  /* 0x00000012ff687221 */ /* 0x000fe40000010000 */
[----:B------:R-:W-:Y:S01]  /*0ab0*/  FFMA.FTZ R19, R13, R18, RZ ;  /* 0x000000120d137223 */ /* 0x000fe200000100ff */
[----:B------:R-:W-:Y:S01]  /*0ac0*/  HADD2.F32 R106, -RZ, R108.H0_H0 ;  /* 0x2000006cff6a7230 */ /* 0x000fe20000004100 */
        /* <DEDUP_REMOVED lines=13> */
.L_x_7325:
[----:B------:R-:W-:Y:S05]  /*0ba0*/  BSYNC B1 ;  /* 0x0000000000017941 */ /* 0x000fea0003800000 */
.L_x_7324:
        /* <DEDUP_REMOVED lines=15> */
[--C-:B------:R-:W-:Y:S02]  /*0ca0*/  SHF.R.U64 R149, R108, 0x10, R109.reuse ;  /* 0x000000106c957819 */ /* 0x100fe4000000126d */
[----:B------:R-:W-:Y:S02]  /*0cb0*/  MOV R119, R109 ;  /* 0x0000006d00777202 */ /* 0x000fe40000000f00 */
[----:B------:R-:W-:Y:S01]  /*0cc0*/  SHF.R.U32.HI R120, RZ, 0x10, R109 ;  /* 0x00000010ff787819 */ /* 0x000fe2000001166d */
[----:B------:R-:W-:Y:S01]  /*0cd0*/  FADD.FTZ R109, -R132, R105 ;  /* 0x00000069846d7221 */ /* 0x000fe20000010100 */
[----:B------:R-:W-:-:S02]  /*0ce0*/  HADD2.F32 R105, -RZ, R118.H0_H0 ;  /* 0x20000076ff697230 */ /* 0x000fc40000004100 */
[----:B------:R-:W-:Y:S01]  /*0cf0*/  HADD2.F32 R104, -RZ, R149.H0_H0 ;  /* 0x20000095ff687230 */ /* 0x000fe20000004100 */
[C---:B-----5:R-:W-:Y:S02]  /*0d00*/  FMUL.FTZ R114, R2.reuse, R109 ;  /* 0x0000006d02727220 */ /* 0x060fe40000410000 */
[----:B------:R-:W-:Y:S02]  /*0d10*/  FMUL.FTZ R113, R2, R113 ;  /* 0x0000007102717220 */ /* 0x000fe40000410000 */
[----:B------:R-:W-:Y:S01]  /*0d20*/  FMUL.FTZ R118, R92, R105 ;  /* 0x000000695c767220 */ /* 0x000fe20000410000 */
[----:B------:R-:W-:Y:S01]  /*0d30*/  HADD2.F32 R119, -RZ, R119.H0_H0 ;  /* 0x20000077ff777230 */ /* 0x000fe20000004100 */
[----:B------:R-:W-:Y:S02]  /*0d40*/  FADD.FTZ R115, -R132, R106 ;  /* 0x0000006a84737221 */ /* 0x000fe40000010100 */
[----:B------:R-:W-:Y:S02]  /*0d50*/  FADD.FTZ R53, R53, R104 ;  /* 0x0000006835357221 */ /* 0x000fe40000010000 */
[----:B------:R-:W-:-:S02]  /*0d60*/  FFMA.FTZ R73, R114, R104, R73 ;  /* 0x0000006872497223 */ /* 0x000fc40000010049 */
[----:B0-----:R-:W-:Y:S02]  /*0d70*/  FMUL.FTZ R117, R93, R104 ;  /* 0x000000685d757220 */ /* 0x001fe40000410000 */
[----:B------:R-:W-:Y:S02]  /*0d80*/  FADD.FTZ R104, R133, R118 ;  /* 0x0000007685687221 */ /* 0x000fe40000010000 */
[C---:B------:R-:W-:Y:S01]  /*0d90*/  FFMA.FTZ R110, R113.reuse, R118, R110 ;  /* 0x00000076716e7223 */ /* 0x040fe2000001006e */
[----:B------:R-:W-:Y:S01]  /*0da0*/  HADD2.F32 R106, -RZ, R120.H0_H0 ;  /* 0x20000078ff6a7230 */ /* 0x000fe20000004100 */
        /* <DEDUP_REMOVED lines=17> */
.L_x_7327:
[----:B------:R-:W-:Y:S05]  /*0ec0*/  BSYNC B1 ;  /* 0x0000000000017941 */ /* 0x000fea0003800000 */
.L_x_7326:
        /* <DEDUP_REMOVED lines=12> */
[----:B------:R-:W-:Y:S02]  /*0f90*/  IADD3 R148, R148, 0x80, RZ ;  /* 0x0000008094947810 */ /* 0x000fe40007ffe0ff */
[--C-:B---3--:R-:W-:Y:S01]  /*0fa0*/  SHF.R.U64 R127, R122, 0x10, R123.reuse ;  /* 0x000000107a7f7819 */ /* 0x108fe2000000127b */
[--C-:B------:R-:W-:Y:S01]  /*0fb0*/  IMAD.MOV.U32 R125, RZ, RZ, R123.reuse ;  /* 0x000000ffff7d7224 */ /* 0x100fe200078e007b */
[----:B------:R-:W-:Y:S01]  /*0fc0*/  SHF.R.U32.HI R126, RZ, 0x10, R123 ;  /* 0x00000010ff7e7819 */ /* 0x000fe2000001167b */
[C---:B--2---:R-:W-:Y:S01]  /*0fd0*/  FADD.FTZ R123, -R132.reuse, R105 ;  /* 0x00000069847b7221 */ /* 0x044fe20000010100 */
[----:B------:R-:W-:Y:S01]  /*0fe0*/  MOV R124, R122 ;  /* 0x0000007a007c7202 */ /* 0x000fe20000000f00 */
[----:B------:R-:W-:-:S02]  /*0ff0*/  FADD.FTZ R105, -R132, R106 ;  /* 0x0000006a84697221 */ /* 0x000fc40000010100 */
[C---:B-----5:R-:W-:Y:S02]  /*1000*/  FMUL.FTZ R122, R2.reuse, R123 ;  /* 0x0000007b027a7220 */ /* 0x060fe40000410000 */
[----:B------:R-:W-:Y:S01]  /*1010*/  FMUL.FTZ R123, R2, R105 ;  /* 0x00000069027b7220 */ /* 0x000fe20000410000 */
[----:B------:R-:W-:Y:S01]  /*1020*/  HADD2.F32 R105, -RZ, R124.H0_H0 ;  /* 0x2000007cff697230 */ /* 0x000fe20000004100 */
[C---:B------:R-:W-:Y:S01]  /*1030*/  FADD.FTZ R121, -R132.reuse, R104 ;  /* 0x0000006884797221 */ /* 0x040fe20000010100 */
[----:B------:R-:W-:Y:S01]  /*1040*/  HADD2.F32 R104, -RZ, R127.H0_H0 ;  /* 0x2000007fff687230 */ /* 0x000fe20000004100 */
[----:B------:R-:W-:Y:S01]  /*1050*/  FADD.FTZ R107, -R132, R107 ;  /* 0x0000006b846b7221 */ /* 0x000fe20000010100 */
[----:B------:R-:W-:Y:S01]  /*1060*/  HADD2.F32 R106, -RZ, R126.H0_H0 ;  /* 0x2000007eff6a7230 */ /* 0x000fe20000004100 */
[----:B------:R-:W-:Y:S02]  /*1070*/  FMUL.FTZ R121, R2, R121 ;  /* 0x0000007902797220 */ /* 0x000fe40000410000 */
[----:B------:R-:W-:-:S02]  /*1080*/  FMUL.FTZ R126, R88, R105 ;  /* 0x00000069587e7220 */ /* 0x000fc40000410000 */
[----:B------:R-:W-:Y:S01]  /*1090*/  FMUL.FTZ R124, R2, R107 ;  /* 0x0000006b027c7220 */ /* 0x000fe20000410000 */
        /* <DEDUP_REMOVED lines=20> */
.L_x_7329:
[----:B0-----:R-:W-:Y:S05]  /*11e0*/  BSYNC B1 ;  /* 0x0000000000017941 */ /* 0x001fea0003800000 */
.L_x_7328:
        /* <DEDUP_REMOVED lines=13> */
[----:B--2---:R-:W-:Y:S01]  /*12c0*/  FADD.FTZ R129, -R132, R104 ;  /* 0x0000006884817221 */ /* 0x004fe20000010100 */
[--C-:B---3--:R-:W-:Y:S02]  /*12d0*/  SHF.R.U64 R137, R130, 0x10, R131.reuse ;  /* 0x0000001082897819 */ /* 0x108fe40000001283 */
[----:B------:R-:W-:Y:S02]  /*12e0*/  MOV R135, R131 ;  /* 0x0000008300877202 */ /* 0x000fe40000000f00 */
[----:B------:R-:W-:Y:S01]  /*12f0*/  SHF.R.U32.HI R136, RZ, 0x10, R131 ;  /* 0x00000010ff887819 */ /* 0x000fe20000011683 */
[----:B------:R-:W-:-:S02]  /*1300*/  FADD.FTZ R131, -R132, R105 ;  /* 0x0000006984837221 */ /* 0x000fc40000010100 */
[----:B------:R-:W-:Y:S02]  /*1310*/  IMAD.MOV.U32 R134, RZ, RZ, R130 ;  /* 0x000000ffff867224 */ /* 0x000fe400078e0082 */
[----:B------:R-:W-:Y:S02]  /*1320*/  FADD.FTZ R105, -R132, R106 ;  /* 0x0000006a84697221 */ /* 0x000fe40000010100 */
[C---:B-----5:R-:W-:Y:S02]  /*1330*/  FMUL.FTZ R130, R2.reuse, R131 ;  /* 0x0000008302827220 */ /* 0x060fe40000410000 */
[----:B------:R-:W-:Y:S01]  /*1340*/  FMUL.FTZ R131, R2, R105 ;  /* 0x0000006902837220 */ /* 0x000fe20000410000 */
[----:B------:R-:W-:Y:S01]  /*1350*/  HADD2.F32 R105, -RZ, R134.H0_H0 ;  /* 0x20000086ff697230 */ /* 0x000fe20000004100 */
[----:B------:R-:W-:Y:S01]  /*1360*/  FADD.FTZ R107, -R132, R107 ;  /* 0x0000006b846b7221 */ /* 0x000fe20000010100 */
[----:B------:R-:W-:Y:S01]  /*1370*/  HADD2.F32 R104, -RZ, R137.H0_H0 ;  /* 0x20000089ff687230 */ /* 0x000fe20000004100 */
[----:B------:R-:W-:Y:S01]  /*1380*/  FMUL.FTZ R129, R2, R129 ;  /* 0x0000008102817220 */ /* 0x000fe20000410000 */
[----:B------:R-:W-:Y:S01]  /*1390*/  HADD2.F32 R106, -RZ, R136.H0_H0 ;  /* 0x20000088ff6a7230 */ /* 0x000fe20000004100 */
        /* <DEDUP_REMOVED lines=22> */
.L_x_7331:
[----:B0-----:R-:W-:Y:S05]  /*1500*/  BSYNC B1 ;  /* 0x0000000000017941 */ /* 0x001fea0003800000 */
.L_x_7330:
[----:B------:R-:W-:-:S13]  /*1510*/  ISETP.GE.U32.AND P4, PT, R6, 0x280, PT ;  /* 0x000002800600780c */ /* 0x000fda0003f86070 */
        /* <DEDUP_REMOVED lines=10> */
[----:B---3--:R-:W-:Y:S01]  /*15c0*/  MOV R111, R108 ;  /* 0x0000006c006f7202 */ /* 0x008fe20000000f00 */
[--C-:B------:R-:W-:Y:S01]  /*15d0*/  IMAD.MOV.U32 R144, RZ, RZ, R109.reuse ;  /* 0x000000ffff907224 */ /* 0x100fe200078e006d */
[--C-:B------:R-:W-:Y:S02]  /*15e0*/  SHF.R.U64 R146, R108, 0x10, R109.reuse ;  /* 0x000000106c927819 */ /* 0x100fe4000000126d */
[----:B------:R-:W-:Y:S01]  /*15f0*/  SHF.R.U32.HI R145, RZ, 0x10, R109 ;  /* 0x00000010ff917819 */ /* 0x000fe2000001166d */
[C---:B--2---:R-:W-:Y:S01]  /*1600*/  FADD.FTZ R109, -R132.reuse, R105 ;  /* 0x00000069846d7221 */ /* 0x044fe20000010100 */
[----:B------:R-:W-:Y:S01]  /*1610*/  HADD2.F32 R111, -RZ, R111.H0_H0 ;  /* 0x2000006fff6f7230 */ /* 0x000fe20000004100 */
[C---:B------:R-:W-:Y:S01]  /*1620*/  FADD.FTZ R139, -R132.reuse, R104 ;  /* 0x00000068848b7221 */ /* 0x040fe20000010100 */
[----:B------:R-:W-:Y:S01]  /*1630*/  HADD2.F32 R104, -RZ, R146.H0_H0 ;  /* 0x20000092ff687230 */ /* 0x000fe20000004100 */
[----:B------:R-:W-:-:S02]  /*1640*/  FADD.FTZ R141, -R132, R106 ;  /* 0x0000006a848d7221 */ /* 0x000fc40000010100 */
[C---:B-----5:R-:W-:Y:S02]  /*1650*/  FMUL.FTZ R140, R2.reuse, R109 ;  /* 0x0000006d028c7220 */ /* 0x060fe40000410000 */
[----:B------:R-:W-:Y:S02]  /*1660*/  FMUL.FTZ R139, R2, R139 ;  /* 0x0000008b028b7220 */ /* 0x000fe40000410000 */
[----:B0-----:R-:W-:Y:S01]  /*1670*/  FMUL.FTZ R142, R80, R111 ;  /* 0x0000006f508e7220 */ /* 0x001fe20000410000 */
[----:B------:R-:W-:Y:S01]  /*1680*/  HADD2.F32 R105, -RZ, R144.H0_H0 ;  /* 0x20000090ff697230 */ /* 0x000fe20000004100 */
        /* <DEDUP_REMOVED lines=23> */
.L_x_7323:
[----:B------:R-:W-:Y:S05]  /*1800*/  BSYNC B0 ;  /* 0x0000000000007941 */ /* 0x000fea0003800000 */
.L_x_7309:
[----:B------:R-:W-:Y:S02]  /*1810*/  LOP3.LUT P4, RZ, R3, 0xff, RZ, 0xc0, !PT ;  /* 0x000000ff03ff7812 */ /* 0x000fe4000788c0ff */
[----:B------:R-:W-:-:S04]  /*1820*/  SHF.R.U32.HI R106, RZ, 0x5, R7 ;  /* 0x00000005ff6a7819 */ /* 0x000fc80000011607 */
[----:B------:R-:W-:-:S07]  /*1830*/  LOP3.LUT R147, R106, 0x7fffffc, RZ, 0xc0, !PT ;  /* 0x07fffffc6a937812 */ /* 0x000fce00078ec0ff */
[----:B------:R-:W-:Y:S02]  /*1840*/  @!P4 IADD3 R147, R147, 0x4, RZ ;  /* 0x000000049393c810 */ /* 0x000fe40007ffe0ff */
[----:B------:R-:W-:Y:S01]  /*1850*/  LOP3.LUT P4, RZ, R7, 0x1f, RZ, 0xc0, !PT ;  /* 0x0000001f07ff7812 */ /* 0x000fe2000788c0ff */
[----:B------:R-:W-:Y:S10]  /*1860*/  BRA.DIV ~URZ, `(.L_x_7332) ;  /* 0x000020e27f007947 */ /* 0x000ff4000b800000 */
[----:B------:R2:W3:Y:S02]  /*1870*/  SHFL.DOWN PT, R108, R133, 0x10, 0x1f ;  /* 0x0a001f00856c7f89 */ /* 0x0004e400000e0000 */
.L_x_7393:
        /* <DEDUP_REMOVED lines=18> */
.L_x_7394:
        /* <DEDUP_REMOVED lines=52> */
.L_x_7337:
[----:B------:R-:W-:Y:S05]  /*1ce0*/  BSYNC B1 ;  /* 0x0000000000017941 */ /* 0x000fea0003800000 */
.L_x_7336:
        /* <DEDUP_REMOVED lines=11> */
.L_x_7339:
[----:B------:R-:W-:Y:S05]  /*1da0*/  BSYNC B1 ;  /* 0x0000000000017941 */ /* 0x000fea0003800000 */
.L_x_7338:
        /* <DEDUP_REMOVED lines=9> */
.L_x_7341:
[----:B------:R-:W-:Y:S05]  /*1e40*/  BSYNC B1 ;  /* 0x0000000000017941 */ /* 0x000fea0003800000 */
.L_x_7340:
        /* <DEDUP_REMOVED lines=9> */
.L_x_7343:
[----:B------:R-:W-:Y:S05]  /*1ee0*/  BSYNC B1 ;  /* 0x0000000000017941 */ /* 0x000fea0003800000 */
.L_x_7342:
        /* <DEDUP_REMOVED lines=28> */
.L_x_7345:
[----:B------:R-:W-:Y:S05]  /*20b0*/  BSYNC B1 ;  /* 0x0000000000017941 */ /* 0x000fea0003800000 */
.L_x_7344:
[----:B------:R-:W-:Y:S02]  /*20c0*/  IADD3 R12, R12, 0x80, RZ ;  /* 0x000000800c0c7810 */ /* 0x000fe40007ffe0ff */
[----:B------:R-:W-:Y:S02]  /*20d0*/  IADD3 R0, R0, 0x80, RZ ;  /* 0x0000008000007810 */ /* 0x000fe40007ffe0ff */
.L_x_7335:
[----:B------:R-:W-:Y:S05]  /*20e0*/  BSYNC B0 ;  /* 0x0000000000007941 */ /* 0x000fea0003800000 */
.L_x_7334:
        /* <DEDUP_REMOVED lines=22> */
.L_x_7349:
[----:B------:R-:W-:Y:S05]  /*2250*/  BSYNC B1 ;  /* 0x0000000000017941 */ /* 0x000fea0003800000 */
.L_x_7348:
        /* <DEDUP_REMOVED lines=11> */
.L_x_7351:
[----:B------:R-:W-:Y:S05]  /*2310*/  BSYNC B1 ;  /* 0x0000000000017941 */ /* 0x000fea0003800000 */
.L_x_7350:
        /* <DEDUP_REMOVED lines=9> */
.L_x_7353:
[----:B------:R-:W-:Y:S05]  /*23b0*/  BSYNC B1 ;  /* 0x0000000000017941 */ /* 0x000fea0003800000 */
.L_x_7352:
        /* <DEDUP_REMOVED lines=9> */
.L_x_7355:
[----:B------:R-:W-:Y:S05]  /*2450*/  BSYNC B1 ;  /* 0x0000000000017941 */ /* 0x000fea0003800000 */
.L_x_7354:
        /* <DEDUP_REMOVED lines=28> */
.L_x_7357:
[----:B------:R-:W-:Y:S05]  /*2620*/  BSYNC B1 ;  /* 0x0000000000017941 */ /* 0x000fea0003800000 */
.L_x_7356:
[----:B------:R-:W-:Y:S02]  /*2630*/  IADD3 R12, R12, 0x80, RZ ;  /* 0x000000800c0c7810 */ /* 0x000fe40007ffe0ff */
[----:B------:R-:W-:Y:S02]  /*2640*/  IADD3 R0, R0, 0x80, RZ ;  /* 0x0000008000007810 */ /* 0x000fe40007ffe0ff */
.L_x_7347:
[----:B------:R-:W-:Y:S05]  /*2650*/  BSYNC B0 ;  /* 0x0000000000007941 */ /* 0x000fea0003800000 */
.L_x_7346:
        /* <DEDUP_REMOVED lines=22> */
.L_x_7361:
[----:B------:R-:W-:Y:S05]  /*27c0*/  BSYNC B1 ;  /* 0x0000000000017941 */ /* 0x000fea0003800000 */
.L_x_7360:
        /* <DEDUP_REMOVED lines=11> */
.L_x_7363:
[----:B------:R-:W-:Y:S05]  /*2880*/  BSYNC B1 ;  /* 0x0000000000017941 */ /* 0x000fea0003800000 */
.L_x_7362:
        /* <DEDUP_REMOVED lines=9> */
.L_x_7365:
[----:B------:R-:W-:Y:S05]  /*2920*/  BSYNC B1 ;  /* 0x0000000000017941 */ /* 0x000fea0003800000 */
.L_x_7364:
        /* <DEDUP_REMOVED lines=9> */
.L_x_7367:
[----:B------:R-:W-:Y:S05]  /*29c0*/  BSYNC B1 ;  /* 0x0000000000017941 */ /* 0x000fea0003800000 */
.L_x_7366:
        /* <DEDUP_REMOVED lines=28> */
.L_x_7369:
[----:B------:R-:W-:Y:S05]  /*2b90*/  BSYNC B1 ;  /* 0x0000000000017941 */ /* 0x000fea0003800000 */
.L_x_7368:
[----:B------:R-:W-:Y:S02]  /*2ba0*/  IADD3 R12, R12, 0x80, RZ ;  /* 0x000000800c0c7810 */ /* 0x000fe40007ffe0ff */
[----:B------:R-:W-:Y:S02]  /*2bb0*/  IADD3 R0, R0, 0x80, RZ ;  /* 0x0000008000007810 */ /* 0x000fe40007ffe0ff */
.L_x_7359:
[----:B------:R-:W-:Y:S05]  /*2bc0*/  BSYNC B0 ;  /* 0x0000000000007941 */ /* 0x000fea0003800000 */
.L_x_7358:
        /* <DEDUP_REMOVED lines=22> */
.L_x_7373:
[----:B------:R-:W-:Y:S05]  /*2d30*/  BSYNC B1 ;  /* 0x0000000000017941 */ /* 0x000fea0003800000 */
.L_x_7372:
        /* <DEDUP_REMOVED lines=11> */
.L_x_7375:
[----:B------:R-:W-:Y:S05]  /*2df0*/  BSYNC B1 ;  /* 0x0000000000017941 */ /* 0x000fea0003800000 */
.L_x_7374:
        /* <DEDUP_REMOVED lines=9> */
.L_x_7377:
[----:B------:R-:W-:Y:S05]  /*2e90*/  BSYNC B1 ;  /* 0x0000000000017941 */ /* 0x000fea0003800000 */
.L_x_7376:
        /* <DEDUP_REMOVED lines=9> */
.L_x_7379:
[----:B------:R-:W-:Y:S05]  /*2f30*/  BSYNC B1 ;  /* 0x0000000000017941 */ /* 0x000fea0003800000 */
.L_x_7378:
        /* <DEDUP_REMOVED lines=28> */
.L_x_7381:
[----:B------:R-:W-:Y:S05]  /*3100*/  BSYNC B1 ;  /* 0x0000000000017941 */ /* 0x000fea0003800000 */
.L_x_7380:
[----:B------:R-:W-:Y:S02]  /*3110*/  IADD3 R12, R12, 0x80, RZ ;  /* 0x000000800c0c7810 */ /* 0x000fe40007ffe0ff */
[----:B------:R-:W-:Y:S02]  /*3120*/  IADD3 R0, R0, 0x80, RZ ;  /* 0x0000008000007810 */ /* 0x000fe40007ffe0ff */
.L_x_7371:
[----:B------:R-:W-:Y:S05]  /*3130*/  BSYNC B0 ;  /* 0x0000000000007941 */ /* 0x000fea0003800000 */
.L_x_7370:
        /* <DEDUP_REMOVED lines=23> */
.L_x_7385:
[----:B------:R-:W-:Y:S05]  /*32b0*/  BSYNC B1 ;  /* 0x0000000000017941 */ /* 0x000fea0003800000 */
.L_x_7384:
        /* <DEDUP_REMOVED lines=11> */
.L_x_7387:
[----:B------:R-:W-:Y:S05]  /*3370*/  BSYNC B1 ;  /* 0x0000000000017941 */ /* 0x000fea0003800000 */
.L_x_7386:
        /* <DEDUP_REMOVED lines=9> */
.L_x_7389:
[----:B------:R-:W-:Y:S05]  /*3410*/  BSYNC B1 ;  /* 0x0000000000017941 */ /* 0x000fea0003800000 */
.L_x_7388:
        /* <DEDUP_REMOVED lines=8> */
.L_x_7391:
[----:B------:R-:W-:Y:S05]  /*34a0*/  BSYNC B1 ;  /* 0x0000000000017941 */ /* 0x000fea0003800000 */
.L_x_7390:
        /* <DEDUP_REMOVED lines=28> */
.L_x_7383:
[----:B------:R-:W-:Y:S05]  /*3670*/  BSYNC B0 ;  /* 0x0000000000007941 */ /* 0x000fea0003800000 */
.L_x_7382:
[----:B------:R-:W-:Y:S02]  /*3680*/  IADD3 R4, R4, c[0x0][0x160], RZ ;  /* 0x0000580004047a10 */ /* 0x000fe40007ffe0ff */
[----:B------:R-:W-:Y:S02]  /*3690*/  LOP3.LUT P4, RZ, R3, 0xff, RZ, 0xc0, !PT ;  /* 0x000000ff03ff7812 */ /* 0x000fe4000788c0ff */
[----:B------:R-:W-:Y:S02]  /*36a0*/  ISETP.GE.AND P3, PT, R4, c[0x0][0x164], PT ;  /* 0x0000590004007a0c */ /* 0x000fe40003f66270 */
[----:B------:R-:W-:-:S11]  /*36b0*/  SEL R3, RZ, 0x1, P4 ;  /* 0x00000001ff037807 */ /* 0x000fd60002000000 */
[----:B0-----:R-:W-:Y:S01]  /*36c0*/  @P3 CALL.REL.NOINC `(.L_x_7308) ;  /* 0x0000001000003944 */ /* 0x001fe20003c00000 */
[----:B------:R-:W-:Y:S05]  /*36d0*/  BRA `(.L_x_7392) ;  /* 0xffffcd0000007947 */ /* 0x000fea000383ffff */
.L_x_7308:
        /* <DEDUP_REMOVED lines=39> */
.L_x_7332:
[----:B------:R-:W-:Y:S01]  /*3950*/  IMAD.MOV.U32 R109, RZ, RZ, R133 ;  /* 0x000000ffff6d7224 */ /* 0x000fe200078e0085 */
[----:B------:R-:W-:Y:S01]  /*3960*/  MOV R148, 0x10 ;  /* 0x0000001000947802 */ /* 0x000fe20000000f00 */
[----:B------:R-:W-:Y:S01]  /*3970*/  IMAD.MOV.U32 R132, RZ, RZ, 0x1f ;  /* 0x0000001fff847424 */ /* 0x000fe200078e00ff */
[----:B------:R-:W-:Y:S02]  /*3980*/  MOV R149, 0xffffffff ;  /* 0xffffffff00957802 */ /* 0x000fe40000000f00 */
[----:B-1----:R-:W-:-:S02]  /*3990*/  MOV R104, 0x39b0 ;  /* 0x000039b000687802 */ /* 0x002fc40000000f00 */
[----:B0----5:R-:W-:Y:S05]  /*39a0*/  CALL.REL.NOINC `($__internal_142_$__cuda_sm70_shflsync_down_p) ;  /* 0x0000045000007944 */ /* 0x021fea0003c00000 */
[----:B-1----:R-:W-:Y:S01]  /*39b0*/  IMAD.MOV.U32 R108, RZ, RZ, R148 ;  /* 0x000000ffff6c7224 */ /* 0x002fe200078e0094 */
[----:B0-----:R-:W-:Y:S05]  /*39c0*/  BRA `(.L_x_7393) ;  /* 0xffffdeb000007947 */ /* 0x001fea000383ffff */
.L_x_7333:
[----:B------:R-:W-:Y:S01]  /*39d0*/  HFMA2.MMA R132, -RZ, RZ, 0, 1.847743988037109375e-06 ;  /* 0x0000001fff847435 */ /* 0x000fe200000001ff */
[----:B------:R-:W-:Y:S01]  /*39e0*/  MOV R109, R110 ;  /* 0x0000006e006d7202 */ /* 0x000fe20000000f00 */
[----:B------:R-:W-:Y:S01]  /*39f0*/  IMAD.MOV.U32 R148, RZ, RZ, 0x10 ;  /* 0x00000010ff947424 */ /* 0x000fe200078e00ff */
[----:B-1----:R-:W-:Y:S01]  /*3a00*/  MOV R104, 0x3a30 ;  /* 0x00003a3000687802 */ /* 0x002fe20000000f00 */
[----:B------:R-:W-:-:S02]  /*3a10*/  IMAD.MOV.U32 R149, RZ, RZ, -0x1 ;  /* 0xffffffffff957424 */ /* 0x000fc400078e00ff */
[----:B0-23-5:R-:W-:Y:S05]  /*3a20*/  CALL.REL.NOINC `($__internal_142_$__cuda_sm70_shflsync_down_p) ;  /* 0x000003d000007944 */ /* 0x02dfea0003c00000 */
[----:B------:R-:W-:Y:S01]  /*3a30*/  FADD.FTZ R108, R108, R133 ;  /* 0x000000856c6c7221 */ /* 0x000fe20000010000 */
[----:B0-----:R-:W-:Y:S01]  /*3a40*/  MOV R149, 0xffffffff ;  /* 0xffffffff00957802 */ /* 0x001fe20000000f00 */
[----:B-1----:R-:W-:Y:S01]  /*3a50*/  FADD.FTZ R111, R110, R148 ;  /* 0x000000946e6f7221 */ /* 0x002fe20000010000 */
[----:B------:R-:W-:Y:S01]  /*3a60*/  MOV R148, 0x8 ;  /* 0x0000000800947802 */ /* 0x000fe20000000f00 */
[----:B------:R-:W-:Y:S01]  /*3a70*/  IMAD.MOV.U32 R132, RZ, RZ, 0x1f ;  /* 0x0000001fff847424 */ /* 0x000fe200078e00ff */
[----:B------:R-:W-:Y:S01]  /*3a80*/  MOV R104, 0x3ab0 ;  /* 0x00003ab000687802 */ /* 0x000fe20000000f00 */
[----:B------:R-:W-:-:S02]  /*3a90*/  IMAD.MOV.U32 R109, RZ, RZ, R108 ;  /* 0x000000ffff6d7224 */ /* 0x000fc400078e006c */
[----:B------:R-:W-:Y:S05]  /*3aa0*/  CALL.REL.NOINC `($__internal_142_$__cuda_sm70_shflsync_down_p) ;  /* 0x0000035000007944 */ /* 0x000fea0003c00000 */
[----:B-1----:R-:W-:Y:S01]  /*3ab0*/  MOV R107, R148 ;  /* 0x00000094006b7202 */ /* 0x002fe20000000f00 */
[----:B------:R-:W-:Y:S01]  /*3ac0*/  HFMA2.MMA R148, -RZ, RZ, 0, 4.76837158203125e-07 ;  /* 0x00000008ff947435 */ /* 0x000fe200000001ff */
[----:B0-----:R-:W-:Y:S01]  /*3ad0*/  IMAD.MOV.U32 R109, RZ, RZ, R111 ;  /* 0x000000ffff6d7224 */ /* 0x001fe200078e006f */
[----:B------:R-:W-:Y:S01]  /*3ae0*/  MOV R149, 0xffffffff ;  /* 0xffffffff00957802 */ /* 0x000fe20000000f00 */
[----:B------:R-:W-:Y:S01]  /*3af0*/  IMAD.MOV.U32 R132, RZ, RZ, 0x1f ;  /* 0x0000001fff847424 */ /* 0x000fe200078e00ff */
[----:B------:R-:W-:-:S02]  /*3b00*/  MOV R104, 0x3b20 ;  /* 0x00003b2000687802 */ /* 0x000fc40000000f00 */
[----:B------:R-:W-:Y:S05]  /*3b10*/  CALL.REL.NOINC `($__internal_142_$__cuda_sm70_shflsync_down_p) ;  /* 0x000002e000007944 */ /* 0x000fea0003c00000 */
[----:B------:R-:W-:Y:S01]  /*3b20*/  FADD.FTZ R108, R107, R108 ;  /* 0x0000006c6b6c7221 */ /* 0x000fe20000010000 */
[----:B0-----:R-:W-:Y:S01]  /*3b30*/  HFMA2.MMA R132, -RZ, RZ, 0, 1.847743988037109375e-06 ;  /* 0x0000001fff847435 */ /* 0x001fe200000001ff */
[----:B-1----:R-:W-:Y:S01]  /*3b40*/  FADD.FTZ R111, R111, R148 ;  /* 0x000000946f6f7221 */ /* 0x002fe20000010000 */
[----:B------:R-:W-:Y:S01]  /*3b50*/  MOV R104, 0x3ba0 ;  /* 0x00003ba000687802 */ /* 0x000fe20000000f00 */
[----:B------:R-:W-:Y:S01]  /*3b60*/  IMAD.MOV.U32 R148, RZ, RZ, 0x4 ;  /* 0x00000004ff947424 */ /* 0x000fe200078e00ff */
[----:B------:R-:W-:Y:S01]  /*3b70*/  MOV R109, R108 ;  /* 0x0000006c006d7202 */ /* 0x000fe20000000f00 */
[----:B------:R-:W-:-:S02]  /*3b80*/  IMAD.MOV.U32 R149, RZ, RZ, -0x1 ;  /* 0xffffffffff957424 */ /* 0x000fc400078e00ff */
[----:B------:R-:W-:Y:S05]  /*3b90*/  CALL.REL.NOINC `($__internal_142_$__cuda_sm70_shflsync_down_p) ;  /* 0x0000026000007944 */ /* 0x000fea0003c00000 */
[----:B0-----:R-:W-:Y:S01]  /*3ba0*/  HFMA2.MMA R132, -RZ, RZ, 0, 1.847743988037109375e-06 ;  /* 0x0000001fff847435 */ /* 0x001fe200000001ff */
[----:B-1----:R-:W-:Y:S01]  /*3bb0*/  IMAD.MOV.U32 R107, RZ, RZ, R148 ;  /* 0x000000ffff6b7224 */ /* 0x002fe200078e0094 */
[----:B------:R-:W-:Y:S01]  /*3bc0*/  MOV R109, R111 ;  /* 0x0000006f006d7202 */ /* 0x000fe20000000f00 */
[----:B------:R-:W-:Y:S01]  /*3bd0*/  IMAD.MOV.U32 R148, RZ, RZ, 0x4 ;  /* 0x00000004ff947424 */ /* 0x000fe200078e00ff */
[----:B------:R-:W-:Y:S01]  /*3be0*/  MOV R104, 0x3c10 ;  /* 0x00003c1000687802 */ /* 0x000fe20000000f00 */
[----:B------:R-:W-:-:S02]  /*3bf0*/  IMAD.MOV.U32 R149, RZ, RZ, -0x1 ;  /* 0xffffffffff957424 */ /* 0x000fc400078e00ff */
[----:B------:R-:W-:Y:S05]  /*3c00*/  CALL.REL.NOINC `($__internal_142_$__cuda_sm70_shflsync_down_p) ;  /* 0x000001f000007944 */ /* 0x000fea0003c00000 */
        /* <DEDUP_REMOVED lines=9> */
[----:B------:R-:W-:Y:S01]  /*3ca0*/  HFMA2.MMA R148, -RZ, RZ, 0, 1.1920928955078125e-07 ;  /* 0x00000002ff947435 */ /* 0x000fe200000001ff */
        /* <DEDUP_REMOVED lines=13> */
[----:B-1----:R-:W-:Y:S01]  /*3d80*/  IMAD.MOV.U32 R111, RZ, RZ, R148 ;  /* 0x000000ffff6f7224 */ /* 0x002fe200078e0094 */
[----:B------:R-:W-:Y:S01]  /*3d90*/  HFMA2.MMA R148, -RZ, RZ, 0, 5.9604644775390625e-08 ;  /* 0x00000001ff947435 */ /* 0x000fe200000001ff */
[----:B0-----:R-:W-:Y:S01]  /*3da0*/  MOV R109, R133 ;  /* 0x00000085006d7202 */ /* 0x001fe20000000f00 */
[----:B------:R-:W-:Y:S01]  /*3db0*/  IMAD.MOV.U32 R132, RZ, RZ, 0x1f ;  /* 0x0000001fff847424 */ /* 0x000fe200078e00ff */
[----:B------:R-:W-:-:S02]  /*3dc0*/  MOV R149, 0xffffffff ;  /* 0xffffffff00957802 */ /* 0x000fc40000000f00 */
[----:B------:R-:W-:Y:S02]  /*3dd0*/  MOV R104, 0x3df0 ;  /* 0x00003df000687802 */ /* 0x000fe40000000f00 */
[----:B------:R-:W-:Y:S05]  /*3de0*/  CALL.REL.NOINC `($__internal_142_$__cuda_sm70_shflsync_down_p) ;  /* 0x0000001000007944 */ /* 0x000fea0003c00000 */
[----:B01----:R-:W-:Y:S05]  /*3df0*/  BRA `(.L_x_7394) ;  /* 0xffffdba000007947 */ /* 0x003fea000383ffff */
        .weak           $__internal_142_$__cuda_sm70_shflsync_down_p
        .type           $__internal_142_$__cuda_sm70_shflsync_down_p,@function
        .size           $__internal_142_$__cuda_sm70_shflsync_down_p,(.L_x_9886 - $__internal_142_$__cuda_sm70_shflsync_down_p)
$__internal_142_$__cuda_sm70_shflsync_down_p:
[----:B------:R-:W-:Y:S01]  /*3e00*/  HFMA2.MMA R105, -RZ, RZ, 0, 0 ;  /* 0x00000000ff697435 */ /* 0x000fe200000001ff */
[----:B------:R-:W-:Y:S04]  /*3e10*/  WARPSYNC R149 ;  /* 0x0000009500007348 */ /* 0x000fe80003800000 */
[----:B------:R0:W1:Y:S01]  /*3e20*/  SHFL.DOWN PT, R148, R109, R148, R132 ;  /* 0x080000946d947389 */ /* 0x00006200000e0084 */
[----:B------:R-:W-:Y:S05]  /*3e30*/  RET.REL.NODEC R104 `(_ZN10layer_norm13ln_bwd_kernelINS_13Kernel_traitsIf6__halffS2_fjLj2560ELj1ELj1ELj4ELj8ENS_18Kernel_traits_baseILj2560EfS2_fS2_fjLj128EEEEELb0ELb0ELb1ELb0EEEvNS_9BwdParamsE) ;  /* 0xffffc1c068007950 */ /* 0x000fea0003c3ffff */
.L_x_7395:
        /* <DEDUP_REMOVED lines=12> */
.L_x_9886:


//--------------------- .text._ZN10layer_norm13ln_bwd_kernelINS_13Kernel_traitsIf6__halffS2_fjLj2560ELj1ELj1ELj4ELj8ENS_18Kernel_traits_baseILj2560EfS2_fS2_fjLj128EEEEELb0ELb0ELb1ELb1EEEvNS_9BwdParamsE --------------------------
	.section	.text._ZN10layer_norm13ln_bwd_kernelINS_13Kernel_traitsIf6__halffS2_fjLj2560ELj1ELj1ELj4ELj8ENS_18Kernel_traits_baseILj2560EfS2_fS2_fjLj128EEEEELb0ELb0ELb1ELb1EEEvNS_9BwdParamsE,"ax",@progbits
	.sectioninfo	@"SHI_REGISTERS=167"
	.align	128
        .global         _ZN10layer_norm13ln_bwd_kernelINS_13Kernel_traitsIf6__halffS2_fjLj2560ELj1ELj1ELj4ELj8ENS_18Kernel_traits_baseILj2560EfS2_fS2_fjLj128EEEEELb0ELb0ELb1ELb1EEEvNS_9BwdParamsE
        .type           _ZN10layer_norm13ln_bwd_kernelINS_13Kernel_traitsIf6__halffS2_fjLj2560ELj1ELj1ELj4ELj8ENS_18Kernel_traits_baseILj2560EfS2_fS2_fjLj128EEEEELb0ELb0ELb1ELb1EEEvNS_9BwdParamsE,@function
        .size           _ZN10layer_norm13ln_bwd_kernelINS_13Kernel_traitsIf6__halffS2_fjLj2560ELj1ELj1ELj4ELj8ENS_18Kernel_traits_baseILj2560EfS2_fS2_fjLj128EEEEELb0ELb0ELb1ELb1EEEvNS_9BwdParamsE,(.L_x_9887 - _ZN10layer_norm13ln_bwd_kernelINS_13Kernel_traitsIf6__halffS2_fjLj2560ELj1ELj1ELj4ELj8ENS_18Kernel_traits_baseILj2560EfS2_fS2_fjLj128EEEEELb0ELb0ELb1ELb1EEEvNS_9BwdParamsE)
        .other          _ZN10layer_norm13ln_bwd_kernelINS_13Kernel_traitsIf6__halffS2_fjLj2560ELj1ELj1ELj4ELj8ENS_18Kernel_traits_baseILj2560EfS2_fS2_fjLj128EEEEELb0ELb0ELb1ELb1EEEvNS_9BwdParamsE,@"STO_CUDA_ENTRY STV_DEFAULT"
_ZN10layer_norm13ln_bwd_kernelINS_13Kernel_traitsIf6__halffS2_fjLj2560ELj1ELj1ELj4ELj8ENS_18Kernel_traits_baseILj2560EfS2_fS2_fjLj128EEEEELb0ELb0ELb1ELb1EEEvNS_9BwdParamsE:
.text._ZN10layer_norm13ln_bwd_kernelINS_13Kernel_traitsIf6__halffS2_fjLj2560ELj1ELj1ELj4ELj8ENS_18Kernel_traits_baseILj2560EfS2_fS2_fjLj128EEEEELb0ELb0ELb1ELb1EEEvNS_9BwdParamsE:
        /* <DEDUP_REMOVED lines=28> */
.L_x_7396:
[----:B------:R-:W0:Y:S01]  /*01c0*/  LDC.U8 R5, c[0x0][0x1f0] ;  /* 0x00007c00ff057b82 */ /* 0x000e220000000000 */
[----:B------:R-:W-:-:S04]  /*01d0*/  SHF.L.U32 R3, R0, 0x4, RZ ;  /* 0x0000000400037819 */ /* 0x000fc800000006ff */
[----:B------:R-:W-:-:S04]  /*01e0*/  LOP3.LUT R3, R3, 0x7f0, RZ, 0xc0, !PT ;  /* 0x000007f003037812 */ /* 0x000fc800078ec0ff */
[----:B------:R-:W-:Y:S01]  /*01f0*/  IADD3 R6, P0, R3, c[0x0][0x1b0], RZ ;  /* 0x00006c0003067a10 */ /* 0x000fe20007f1e0ff */
[----:B------:R-:W-:-:S03]  /*0200*/  HFMA2.MMA R3, -RZ, RZ, 0, 5.9604644775390625e-08 ;  /* 0x00000001ff037435 */ /* 0x000fc600000001ff */
        /* <DEDUP_REMOVED lines=27> */
.L_x_7453:
[----:B------:R-:W-:-:S04]  /*03c0*/  IMAD.MOV.U32 R151, RZ, RZ, 0x4 ;  /* 0x00000004ff977424 */ /* 0x000fc800078e00ff */
[----:B------:R-:W-:-:S06]  /*03d0*/  IMAD.WIDE R108, R2, R151, c[0x0][0x1d8] ;  /* 0x00007600026c7625 */ /* 0x000fcc00078e0297 */
[----:B------:R-:W2:Y:S01]  /*03e0*/  LDG.E R108, [R108.64] ;  /* 0x000000046c6c7981 */ /* 0x000ea2000c1e1900 */
        /* <DEDUP_REMOVED lines=33> */
.L_x_7399:
[----:B------:R-:W-:Y:S01]  /*0600*/  IADD3 R11, R108, -0x1, RZ ;  /* 0xffffffff6c0b7810 */ /* 0x000fe20007ffe0ff */
[----:B------:R-:W-:Y:S01]  /*0610*/  HFMA2.MMA R125, -RZ, RZ, 0, 4.76837158203125e-07 ;  /* 0x00000008ff7d7435 */ /* 0x000fe200000001ff */
[----:B------:R-:W-:-:S04]  /*0620*/  IMAD.WIDE R108, R2, R151, c[0x0][0x1a0] ;  /* 0x00006800026c7625 */ /* 0x000fc800078e0297 */
[----:B------:R-:W-:Y:S01]  /*0630*/  IMAD R11, R11, c[0x0][0x168], RZ ;  /* 0x00005a000b0b7a24 */ /* 0x000fe200078e02ff */
[----:B------:R-:W-:Y:S01]  /*0640*/  IADD3 R136, R8, 0x180, RZ ;  /* 0x0000018008887810 */ /* 0x000fe20007ffe0ff */
[----:B------:R0:W2:Y:S03]  /*0650*/  LDG.E R144, [R108.64] ;  /* 0x000000046c907981 */ /* 0x0000a6000c1e1900 */
[----:B------:R-:W-:-:S04]  /*0660*/  SHF.R.S32.HI R12, RZ, 0x1f, R11 ;  /* 0x0000001fff0c7819 */ /* 0x000fc8000001140b */
[----:B------:R-:W-:-:S04]  /*0670*/  LEA.HI R12, R12, R11, RZ, 0x2 ;  /* 0x0000000b0c0c7211 */ /* 0x000fc800078f10ff */
[----:B------:R-:W-:Y:S01]  /*0680*/  LEA.HI.SX32 R124, R12, R111, 0x1e ;  /* 0x0000006f0c7c7211 */ /* 0x000fe200078ff2ff */
[----:B------:R-:W-:-:S03]  /*0690*/  IMAD.WIDE.U32 R12, R8, R149, c[0x0][0x188] ;  /* 0x00006200080c7625 */ /* 0x000fc600078e0095 */
[C---:B------:R-:W-:Y:S01]  /*06a0*/  IADD3 R122, R124.reuse, 0x180, RZ ;  /* 0x000001807c7a7810 */ /* 0x040fe20007ffe0ff */
[C---:B------:R-:W-:Y:S01]  /*06b0*/  IMAD.WIDE.U32 R134, R124.reuse, R125, c[0x0][0x208] ;  /* 0x000082007c867625 */ /* 0x040fe200078e007d */
[C---:B------:R-:W-:Y:S01]  /*06c0*/  IADD3 R130, R124.reuse, 0x80, RZ ;  /* 0x000000807c827810 */ /* 0x040fe20007ffe0ff */
[----:B------:R-:W3:Y:S01]  /*06d0*/  LDG.E.128 R12, [R12.64] ;  /* 0x000000040c0c7981 */ /* 0x000ee2000c1e1d00 */
[C---:B------:R-:W-:Y:S02]  /*06e0*/  IADD3 R120, R124.reuse, 0x100, RZ ;  /* 0x000001007c787810 */ /* 0x040fe40007ffe0ff */
[----:B------:R-:W-:Y:S01]  /*06f0*/  IADD3 R124, R124, 0x200, RZ ;  /* 0x000002007c7c7810 */ /* 0x000fe20007ffe0ff */
[----:B0-----:R-:W-:Y:S01]  /*0700*/  IMAD.WIDE.U32 R108, R145, R149, c[0x0][0x188] ;  /* 0x00006200916c7625 */ /* 0x001fe200078e0095 */
[----:B------:R-:W-:Y:S01]  /*0710*/  IADD3 R138, R8, 0x200, RZ ;  /* 0x00000200088a7810 */ /* 0x000fe20007ffe0ff */
[----:B------:R-:W4:Y:S02]  /*0720*/  LDG.E.64 R134, [R134.64] ;  /* 0x0000000486867981 */ /* 0x000f24000c1e1b00 */
[----:B------:R-:W-:-:S02]  /*0730*/  IMAD.WIDE.U32 R122, R122, R125, c[0x0][0x208] ;  /* 0x000082007a7a7625 */ /* 0x000fc400078e007d */
[----:B------:R-:W4:Y:S02]  /*0740*/  LDG.E.128 R108, [R108.64] ;  /* 0x000000046c6c7981 */ /* 0x000f24000c1e1d00 */
[-C--:B------:R-:W-:Y:S02]  /*0750*/  IMAD.WIDE.U32 R130, R130, R125.reuse, c[0x0][0x208] ;  /* 0x0000820082827625 */ /* 0x080fe400078e007d */
[----:B------:R-:W4:Y:S02]  /*0760*/  LDG.E.64 R122, [R122.64] ;  /* 0x000000047a7a7981 */ /* 0x000f24000c1e1b00 */
[----:B------:R-:W-:Y:S02]  /*0770*/  IMAD.WIDE.U32 R120, R120, R125, c[0x0][0x208] ;  /* 0x0000820078787625 */ /* 0x000fe400078e007d */
[----:B------:R-:W4:Y:S02]  /*0780*/  LDG.E.64 R130, [R130.64] ;  /* 0x0000000482827981 */ /* 0x000f24000c1e1b00 */
[----:B------:R-:W-:-:S02]  /*0790*/  IMAD.WIDE.U32 R112, R136, R149, c[0x0][0x188] ;  /* 0x0000620088707625 */ /* 0x000fc400078e0095 */
[----:B------:R-:W4:Y:S02]  /*07a0*/  LDG.E.64 R120, [R120.64] ;  /* 0x0000000478787981 */ /* 0x000f24000c1e1b00 */
[----:B------:R-:W-:Y:S02]  /*07b0*/  IMAD.WIDE.U32 R124, R124, R125, c[0x0][0x208] ;  /* 0x000082007c7c7625 */ /* 0x000fe400078e007d */
[----:B------:R-:W4:Y:S02]  /*07c0*/  LDG.E.128 R112, [R112.64] ;  /* 0x0000000470707981 */ /* 0x000f24000c1e1d00 */
[-C--:B------:R-:W-:Y:S02]  /*07d0*/  IMAD.WIDE.U32 R116, R138, R149.reuse, c[0x0][0x188] ;  /* 0x000062008a747625 */ /* 0x080fe400078e0095 */
[----:B------:R-:W4:Y:S04]  /*07e0*/  LDG.E.64 R124, [R124.64] ;  /* 0x000000047c7c7981 */ /* 0x000f28000c1e1b00 */
[----:B------:R-:W4:Y:S01]  /*07f0*/  LDG.E.128 R116, [R116.64] ;  /* 0x0000000474747981 */ /* 0x000f22000c1e1d00 */
[----:B------:R-:W-:-:S06]  /*0800*/  IMAD.WIDE.U32 R16, R146, R149, c[0x0][0x188] ;  /* 0x0000620092107625 */ /* 0x000fcc00078e0095 */
        /* <DEDUP_REMOVED lines=11> */
[----:B--2---:R-:W-:-:S05]  /*08c0*/  FSEL R144, R144, RZ, !P0 ;  /* 0x000000ff90907208 */ /* 0x004fca0004000000 */
[C---:B---3--:R-:W-:Y:S02]  /*08d0*/  FADD.FTZ R14, -R144.reuse, R14 ;  /* 0x0000000e900e7221 */ /* 0x048fe40000010100 */
[C---:B------:R-:W-:Y:S01]  /*08e0*/  FADD.FTZ R142, -R144.reuse, R15 ;  /* 0x0000000f908e7221 */ /* 0x040fe20000010100 */
[----:B----4-:R-:W-:Y:S02]  /*08f0*/  MOV R128, R134 ;  /* 0x0000008600807202 */ /* 0x010fe40000000f00 */
[----:B------:R-:W-:Y:S02]  /*0900*/  SHF.R.U32.HI R129, RZ, 0x10, R135 ;  /* 0x00000010ff817819 */ /* 0x000fe40000011687 */
[----:B------:R-:W-:Y:S01]  /*0910*/  MOV R127, R135 ;  /* 0x00000087007f7202 */ /* 0x000fe20000000f00 */
[----:B------:R-:W-:Y:S01]  /*0920*/  FADD.FTZ R154, -R144, R111 ;  /* 0x0000006f909a7221 */ /* 0x000fe20000010100 */
[----:B------:R-:W-:Y:S01]  /*0930*/  SHF.R.U64 R126, R134, 0x10, R135 ;  /* 0x00000010867e7819 */ /* 0x000fe20000001287 */
[----:B------:R-:W-:Y:S01]  /*0940*/  FADD.FTZ R12, -R144, R12 ;  /* 0x0000000c900c7221 */ /* 0x000fe20000010100 */
[----:B0-----:R-:W-:Y:S01]  /*0950*/  MOV R137, R122 ;  /* 0x0000007a00897202 */ /* 0x001fe20000000f00 */
[--C-:B------:R-:W-:Y:S01]  /*0960*/  IMAD.MOV.U32 R111, RZ, RZ, R123.reuse ;  /* 0x000000ffff6f7224 */ /* 0x100fe200078e007b */
[----:B------:R-:W-:Y:S01]  /*0970*/  SHF.R.U64 R136, R122, 0x10, R123 ;  /* 0x000000107a887819 */ /* 0x000fe2000000127b */
[----:B------:R-:W-:Y:S01]  /*0980*/  FADD.FTZ R140, -R144, R13 ;  /* 0x0000000d908c7221 */ /* 0x000fe20000010100 */
[----:B------:R-:W-:Y:S01]  /*0990*/  SHF.R.U32.HI R135, RZ, 0x10, R123 ;  /* 0x00000010ff877819 */ /* 0x000fe2000001167b */
[----:B------:R-:W-:Y:S01]  /*09a0*/  IMAD.MOV.U32 R104, RZ, RZ, R130 ;  /* 0x000000ffff687224 */ /* 0x000fe200078e0082 */
[--C-:B------:R-:W-:Y:S01]  /*09b0*/  SHF.R.U64 R105, R130, 0x10, R131.reuse ;  /* 0x0000001082697819 */ /* 0x100fe20000001283 */
[C---:B------:R-:W-:Y:S01]  /*09c0*/  FADD.FTZ R152, -R144.reuse, R110 ;  /* 0x0000006e90987221 */ /* 0x040fe20000010100 */
[----:B-1----:R-:W-:Y:S01]  /*09d0*/  MOV R107, R131 ;  /* 0x00000083006b7202 */ /* 0x002fe20000000f00 */
[----:B------:R-:W-:Y:S01]  /*09e0*/  HADD2.F32 R123, -RZ, R128.H0_H0 ;  /* 0x20000080ff7b7230 */ /* 0x000fe20000004100 */
[----:B------:R-:W-:Y:S01]  /*09f0*/  SHF.R.U32.HI R106, RZ, 0x10, R131 ;  /* 0x00000010ff6a7819 */ /* 0x000fe20000011683 */
[C---:B-----5:R-:W-:Y:S01]  /*0a00*/  FMUL.FTZ R13, R7.reuse, R14 ;  /* 0x0000000e070d7220 */ /* 0x060fe20000410000 */
[----:B------:R-:W-:Y:S01]  /*0a10*/  MOV R131, R120 ;  /* 0x0000007800837202 */ /* 0x000fe20000000f00 */
[----:B------:R-:W-:Y:S01]  /*0a20*/  FADD.FTZ R122, -R144, R112 ;  /* 0x00000070907a7221 */ /* 0x000fe20000010100 */
[----:B------:R-:W-:Y:S01]  /*0a30*/  SHF.R.U64 R130, R120, 0x10, R121 ;  /* 0x0000001078827819 */ /* 0x000fe20000001279 */
[----:B------:R-:W-:Y:S01]  /*0a40*/  HADD2.F32 R128, -RZ, R129.H0_H0 ;  /* 0x20000081ff807230 */ /* 0x000fe20000004100 */
[----:B------:R-:W-:Y:S01]  /*0a50*/  MOV R134, R124 ;  /* 0x0000007c00867202 */ /* 0x000fe20000000f00 */
[----:B------:R-:W-:Y:S01]  /*0a60*/  FADD.FTZ R120, -R144, R108 ;  /* 0x0000006c90787221 */ /* 0x000fe20000010100 */
[----:B------:R-:W-:Y:S01]  /*0a70*/  SHF.R.U64 R110, R124, 0x10, R125 ;  /* 0x000000107c6e7819 */ /* 0x000fe2000000127d */
[C---:B------:R-:W-:Y:S01]  /*0a80*/  FADD.FTZ R124, -R144.reuse, R113 ;  /* 0x00000071907c7221 */ /* 0x040fe20000010100 */
[----:B------:R-:W-:Y:S01]  /*0a90*/  HADD2.F32 R127, -RZ, R127.H0_H0 ;  /* 0x2000007fff7f7230 */ /* 0x000fe20000004100 */
[C---:B------:R-:W-:Y:S01]  /*0aa0*/  FMUL.FTZ R14, R7.reuse, R142 ;  /* 0x0000008e070e7220 */ /* 0x040fe20000410000 */
[----:B------:R-:W-:Y:S01]  /*0ab0*/  MOV R108, R125 ;  /* 0x0000007d006c7202 */ /* 0x000fe20000000f00 */
[C---:B------:R-:W-:Y:S01]  /*0ac0*/  FADD.FTZ R150, -R144.reuse, R109 ;  /* 0x0000006d90967221 */ /* 0x040fe20000010100 */
[----:B------:R-:W-:Y:S01]  /*0ad0*/  SHF.R.U32.HI R109, RZ, 0x10, R125 ;  /* 0x00000010ff6d7819 */ /* 0x000fe2000001167d */
[----:B------:R-:W-:Y:S01]  /*0ae0*/  FADD.FTZ R158, -R144, R115 ;  /* 0x00000073909e7221 */ /* 0x000fe20000010100 */
[----:B------:R-:W-:Y:S01]  /*0af0*/  HADD2.F32 R126, -RZ, R126.H0_H0 ;  /* 0x2000007eff7e7230 */ /* 0x000fe20000004100 */
[----:B------:R-:W-:-:S02]  /*0b00*/  FMUL.FTZ R11, R7, R12 ;  /* 0x0000000c070b7220 */ /* 0x000fc40000410000 */
[C---:B------:R-:W-:Y:S02]  /*0b10*/  FMUL.FTZ R115, R7.reuse, R122 ;  /* 0x0000007a07737220 */ /* 0x040fe40000410000 */
[----:B------:R-:W-:Y:S02]  /*0b20*/  FADD.FTZ R160, -R144, R116 ;  /* 0x0000007490a07221 */ /* 0x000fe40000010100 */
[----:B------:R-:W-:Y:S02]  /*0b30*/  FMUL.FTZ R122, R56, R123 ;  /* 0x0000007b387a7220 */ /* 0x000fe40000410000 */
[----:B------:R-:W-:Y:S02]  /*0b40*/  FMUL.FTZ R116, R7, R124 ;  /* 0x0000007c07747220 */ /* 0x000fe40000410000 */
[----:B------:R-:W-:Y:S02]  /*0b50*/  FADD.FTZ R99, R99, R128 ;  /* 0x0000008063637221 */ /* 0x000fe40000010000 */
[----:B------:R-:W-:-:S02]  /*0b60*/  FFMA.FTZ R63, R14, R128, R63 ;  /* 0x000000800e3f7223 */ /* 0x000fc4000001003f */
        /* <DEDUP_REMOVED lines=10> */
[----:B------:R-:W-:Y:S02]  /*0c10*/  FMUL.FTZ R123, R57, R126 ;  /* 0x0000007e397b7220 */ /* 0x000fe40000410000 */
[----:B------:R-:W-:Y:S02]  /*0c20*/  FADD.FTZ R108, RZ, R122 ;  /* 0x0000007aff6c7221 */ /* 0x000fe40000010000 */
[----:B------:R-:W-:Y:S02]  /*0c30*/  FMUL.FTZ R12, R7, R140 ;  /* 0x0000008c070c7220 */ /* 0x000fe40000410000 */
[----:B------:R-:W-:Y:S01]  /*0c40*/  FFMA.FTZ R109, R11, R122, RZ ;  /* 0x0000007a0b6d7223 */ /* 0x000fe200000100ff */
[----:B------:R-:W-:Y:S01]  /*0c50*/  HADD2.F32 R139, -RZ, R131.H0_H0 ;  /* 0x20000083ff8b7230 */ /* 0x000fe20000004100 */
[----:B------:R-:W-:Y:S01]  /*0c60*/  FADD.FTZ R131, R108, R123 ;  /* 0x0000007b6c837221 */ /* 0x000fe20000010000 */
[----:B------:R-:W-:Y:S01]  /*0c70*/  SHF.R.U32.HI R133, RZ, 0x10, R121 ;  /* 0x00000010ff857819 */ /* 0x000fe20000011679 */
[----:B------:R-:W-:-:S02]  /*0c80*/  FADD.FTZ R16, -R144, R16 ;  /* 0x0000001090107221 */ /* 0x000fc40000010100 */
[----:B------:R-:W-:Y:S02]  /*0c90*/  FFMA.FTZ R109, R12, R123, R109 ;  /* 0x0000007b0c6d7223 */ /* 0x000fe4000001006d */
[----:B------:R-:W-:Y:S02]  /*0ca0*/  FADD.FTZ R138, -R144, R17 ;  /* 0x00000011908a7221 */ /* 0x000fe40000010100 */
[----:B------:R-:W-:Y:S02]  /*0cb0*/  FADD.FTZ R108, R131, R124 ;  /* 0x0000007c836c7221 */ /* 0x000fe40000010000 */
[----:B------:R-:W-:Y:S02]  /*0cc0*/  FMUL.FTZ R15, R7, R16 ;  /* 0x00000010070f7220 */ /* 0x000fe40000410000 */
        /* <DEDUP_REMOVED lines=9> */
[----:B------:R-:W-:Y:S02]  /*0d60*/  FADD.FTZ R18, -R144, R18 ;  /* 0x0000001290127221 */ /* 0x000fe40000010100 */
        /* <DEDUP_REMOVED lines=10> */
[----:B------:R-:W-:Y:S02]  /*0e10*/  FADD.FTZ R133, R108, R127 ;  /* 0x0000007f6c857221 */ /* 0x000fe40000010000 */
[----:B------:R-:W-:Y:S02]  /*0e20*/  FADD.FTZ R148, -R144, R19 ;  /* 0x0000001390947221 */ /* 0x000fe40000010100 */
[----:B------:R-:W-:Y:S02]  /*0e30*/  FFMA.FTZ R109, R16, R127, R109 ;  /* 0x0000007f106d7223 */ /* 0x000fe4000001006d */
[----:B------:R-:W-:-:S02]  /*0e40*/  FADD.FTZ R94, R94, R129 ;  /* 0x000000815e5e7221 */ /* 0x000fc40000010000 */
[----:B------:R-:W-:Y:S02]  /*0e50*/  FFMA.FTZ R66, R17, R129, R66 ;  /* 0x0000008111427223 */ /* 0x000fe40000010042 */
[----:B------:R-:W-:Y:S02]  /*0e60*/  FMUL.FTZ R129, R55, R140 ;  /* 0x0000008c37817220 */ /* 0x000fe40000410000 */
[----:B------:R-:W-:Y:S01]  /*0e70*/  FADD.FTZ R108, R133, R128 ;  /* 0x00000080856c7221 */ /* 0x000fe20000010000 */
[----:B------:R-:W-:Y:S01]  /*0e80*/  MOV R132, R121 ;  /* 0x0000007900847202 */ /* 0x000fe20000000f00 */
        /* <DEDUP_REMOVED lines=8> */
[----:B------:R-:W-:Y:S01]  /*0f10*/  FMUL.FTZ R131, R49, R142 ;  /* 0x0000008e31837220 */ /* 0x000fe20000410000 */
[----:B------:R-:W-:Y:S01]  /*0f20*/  HADD2.F32 R137, -RZ, R137.H0_H0 ;  /* 0x20000089ff897230 */ /* 0x000fe20000004100 */
[----:B------:R-:W-:Y:S01]  /*0f30*/  FADD.FTZ R108, R133, R130 ;  /* 0x00000082856c7221 */ /* 0x000fe20000010000 */
[----:B------:R-:W-:Y:S01]  /*0f40*/  HADD2.F32 R106, -RZ, R136.H0_H0 ;  /* 0x20000088ff6a7230 */ /* 0x000fe20000004100 */
[----:B------:R-:W-:-:S02]  /*0f50*/  FMUL.FTZ R112, R7, R150 ;  /* 0x0000009607707220 */ /* 0x000fc40000410000 */
[----:B------:R-:W-:Y:S01]  /*0f60*/  FFMA.FTZ R109, R19, R130, R109 ;  /* 0x00000082136d7223 */ /* 0x000fe2000001006d */
[----:B------:R-:W-:Y:S01]  /*0f70*/  HADD2.F32 R107, -RZ, R134.H0_H0 ;  /* 0x20000086ff6b7230 */ /* 0x000fe20000004100 */
[----:B------:R-:W-:Y:S02]  /*0f80*/  FADD.FTZ R156, -R144, R114 ;  /* 0x00000072909c7221 */ /* 0x000fe40000010100 */
[----:B------:R-:W-:Y:S02]  /*0f90*/  FMUL.FTZ R134, R50, R141 ;  /* 0x0000008d32867220 */ /* 0x000fe40000410000 */
[----:B------:R-:W-:Y:S01]  /*0fa0*/  FADD.FTZ R133, R108, R131 ;  /* 0x000000836c857221 */ /* 0x000fe20000010000 */
[----:B------:R-:W-:Y:S01]  /*0fb0*/  HADD2.F32 R111, -RZ, R111.H0_H0 ;  /* 0x2000006fff6f7230 */ /* 0x000fe20000004100 */
[----:B------:R-:W-:Y:S02]  /*0fc0*/  FMUL.FTZ R113, R7, R152 ;  /* 0x0000009807717220 */ /* 0x000fe40000410000 */
[----:B------:R-:W-:Y:S01]  /*0fd0*/  FFMA.FTZ R109, R112, R131, R109 ;  /* 0x00000083706d7223 */ /* 0x000fe2000001006d */
[----:B------:R-:W-:Y:S01]  /*0fe0*/  HADD2.F32 R132, -RZ, R135.H0_H0 ;  /* 0x20000087ff847230 */ /* 0x000fe20000004100 */
[----:B------:R-:W-:-:S02]  /*0ff0*/  FADD.FTZ R162, -R144, R117 ;  /* 0x0000007590a27221 */ /* 0x000fc40000010100 */
[----:B------:R-:W-:Y:S02]  /*1000*/  FMUL.FTZ R114, R7, R154 ;  /* 0x0000009a07727220 */ /* 0x000fe40000410000 */
[----:B------:R-:W-:Y:S02]  /*1010*/  FADD.FTZ R84, R84, R137 ;  /* 0x0000008954547221 */ /* 0x000fe40000010000 */
[-C--:B------:R-:W-:Y:S02]  /*1020*/  FFMA.FTZ R72, R115, R137.reuse, R72 ;  /* 0x0000008973487223 */ /* 0x080fe40000010048 */
[----:B------:R-:W-:Y:S02]  /*1030*/  FMUL.FTZ R136, R44, R137 ;  /* 0x000000892c887220 */ /* 0x000fe40000410000 */
        /* <DEDUP_REMOVED lines=16> */
[----:B------:R-:W-:Y:S02]  /*1140*/  FADD.FTZ R109, R106, R137 ;  /* 0x000000896a6d7221 */ /* 0x000fe40000010000 */
[----:B------:R-:W-:Y:S02]  /*1150*/  FADD.FTZ R164, -R144, R118 ;  /* 0x0000007690a47221 */ /* 0x000fe40000010100 */
[----:B------:R-:W-:Y:S02]  /*1160*/  FFMA.FTZ R108, R116, R137, R108 ;  /* 0x00000089746c7223 */ /* 0x000fe4000001006c */
[----:B------:R-:W-:-:S02]  /*1170*/  FADD.FTZ R144, -R144, R119 ;  /* 0x0000007790907221 */ /* 0x000fc40000010100 */
[----:B------:R-:W-:Y:S02]  /*1180*/  FMUL.FTZ R119, R7, R160 ;  /* 0x000000a007777220 */ /* 0x000fe40000410000 */
[----:B------:R-:W-:Y:S02]  /*1190*/  FADD.FTZ R88, R88, R139 ;  /* 0x0000008b58587221 */ /* 0x000fe40000010000 */
[----:B------:R-:W-:Y:S02]  /*11a0*/  FFMA.FTZ R68, R19, R139, R68 ;  /* 0x0000008b13447223 */ /* 0x000fe40000010044 */
[----:B------:R-:W-:Y:S02]  /*11b0*/  FMUL.FTZ R139, R47, R132 ;  /* 0x000000842f8b7220 */ /* 0x000fe40000410000 */
[----:B------:R-:W-:Y:S02]  /*11c0*/  FADD.FTZ R106, R109, R138 ;  /* 0x0000008a6d6a7221 */ /* 0x000fe40000010000 */
[----:B------:R-:W-:-:S02]  /*11d0*/  FMUL.FTZ R118, R7, R158 ;  /* 0x0000009e07767220 */ /* 0x000fc40000410000 */
[----:B------:R-:W-:Y:S02]  /*11e0*/  FFMA.FTZ R108, R117, R138, R108 ;  /* 0x0000008a756c7223 */ /* 0x000fe4000001006c */
        /* <DEDUP_REMOVED lines=12> */
[----:B------:R-:W-:Y:S02]  /*12b0*/  FMUL.FTZ R120, R7, R162 ;  /* 0x000000a207787220 */ /* 0x000fe40000410000 */
[----:B------:R-:W-:Y:S02]  /*12c0*/  FMUL.FTZ R141, R41, R110 ;  /* 0x0000006e298d7220 */ /* 0x000fe40000410000 */
        /* <DEDUP_REMOVED lines=20> */
.L_x_7400:
[----:B0-----:R-:W-:Y:S05]  /*1410*/  BSYNC B0 ;  /* 0x0000000000007941 */ /* 0x001fea0003800000 */
.L_x_7398:
[----:B------:R-:W-:Y:S02]  /*1420*/  LOP3.LUT P1, RZ, R6, 0xff, RZ, 0xc0, !PT ;  /* 0x000000ff06ff7812 */ /* 0x000fe4000782c0ff */
[----:B------:R-:W-:Y:S02]  /*1430*/  SHF.R.U32.HI R106, RZ, 0x5, R0 ;  /* 0x00000005ff6a7819 */ /* 0x000fe40000011600 */
[----:B------:R-:W-:-:S02]  /*1440*/  LOP3.LUT P0, RZ, R0, 0x1f, RZ, 0xc0, !PT ;  /* 0x0000001f00ff7812 */ /* 0x000fc4000780c0ff */
[----:B------:R-:W-:-:S07]  /*1450*/  LOP3.LUT R148, R106, 0x7fffffc, RZ, 0xc0, !PT ;  /* 0x07fffffc6a947812 */ /* 0x000fce00078ec0ff */
[----:B------:R-:W-:Y:S01]  /*1460*/  @!P1 IADD3 R148, R148, 0x4, RZ ;  /* 0x0000000494949810 */ /* 0x000fe20007ffe0ff */
[----:B------:R-:W-:Y:S05]  /*1470*/  BRA.DIV ~URZ, `(.L_x_7401) ;  /* 0x00001d927f007947 */ /* 0x000fea000b800000 */
[----:B------:R0:W1:Y:S02]  /*1480*/  SHFL.DOWN PT, R107, R108, 0x10, 0x1f ;  /* 0x0a001f006c6b7f89 */ /* 0x00006400000e0000 */
.L_x_7454:
        /* <DEDUP_REMOVED lines=18> */
.L_x_7455:
[----:B------:R-:W-:Y:S01]  /*15b0*/  @!P0 LOP3.LUT R105, R106, 0x3, RZ, 0xc0, !PT ;  /* 0x000000036a698812 */ /* 0x000fe200078ec0ff */
[----:B--2---:R-:W-:Y:S01]  /*15c0*/  FADD.FTZ R132, R132, R109 ;  /* 0x0000006d84847221 */ /* 0x004fe20000010000 */
[----:B------:R-:W-:Y:S01]  /*15d0*/  WARPSYNC 0xffffffff ;  /* 0xffffffff00007948 */ /* 0x000fe20003800000 */
[----:B-1----:R-:W-:Y:S01]  /*15e0*/  FADD.FTZ R133, R104, R111 ;  /* 0x0000006f68857221 */ /* 0x002fe20000010000 */
[----:B------:R-:W-:Y:S01]  /*15f0*/  @!P0 IADD3 R149, R148, R105, RZ ;  /* 0x0000006994958210 */ /* 0x000fe20007ffe0ff */
[----:B------:R-:W-:Y:S01]  /*1600*/  BSSY B0, `(.L_x_7403) ;  /* 0x000002d000007945 */ /* 0x000fe20003800000 */
[----:B-----5:R-:W-:Y:S02]  /*1610*/  ISETP.GE.AND P5, PT, R147, 0x1, PT ;  /* 0x000000019300780c */ /* 0x020fe40003fa6270 */
[----:B------:R-:W-:Y:S01]  /*1620*/  ISETP.NE.AND P1, PT, R5, RZ, PT ;  /* 0x000000ff0500720c */ /* 0x000fe20003f25270 */
        /* <DEDUP_REMOVED lines=11> */
[----:B------:R-:W1:Y:S04]  /*16e0*/  LDS.128 R104, [R148.X8+0x2800] ;  /* 0x0028000094687984 */ /* 0x000e680000008c00 */
[----:B0-----:R-:W0:Y:S01]  /*16f0*/  LDS.128 R108, [R148.X8+0x2810] ;  /* 0x00281000946c7984 */ /* 0x001e220000008c00 */
[----:B-1----:R-:W-:Y:S02]  /*1700*/  FADD.FTZ R151, RZ, R104 ;  /* 0x00000068ff977221 */ /* 0x002fe40000010000 */
        /* <DEDUP_REMOVED lines=28> */
.L_x_7404:
[----:B------:R-:W-:Y:S05]  /*18d0*/  BSYNC B0 ;  /* 0x0000000000007941 */ /* 0x000fea0003800000 */
.L_x_7403:
        /* <DEDUP_REMOVED lines=17> */
.L_x_7406:
[----:B------:R-:W-:Y:S05]  /*19f0*/  BSYNC B0 ;  /* 0x0000000000007941 */ /* 0x000fea0003800000 */
.L_x_7405:
        /* <DEDUP_REMOVED lines=8> */
.L_x_7408:
[----:B------:R-:W-:Y:S05]  /*1a80*/  BSYNC B0 ;  /* 0x0000000000007941 */ /* 0x000fea0003800000 */
.L_x_7407:
        /* <DEDUP_REMOVED lines=18> */
.L_x_7410:
[----:B------:R-:W-:Y:S05]  /*1bb0*/  BSYNC B0 ;  /* 0x0000000000007941 */ /* 0x000fea0003800000 */
.L_x_7409:
        /* <DEDUP_REMOVED lines=24> */
.L_x_7412:
[----:B------:R-:W-:Y:S05]  /*1d40*/  BSYNC B0 ;  /* 0x0000000000007941 */ /* 0x000fea0003800000 */
.L_x_7411:
        /* <DEDUP_REMOVED lines=8> */
.L_x_7414:
[----:B------:R-:W-:Y:S05]  /*1dd0*/  BSYNC B0 ;  /* 0x0000000000007941 */ /* 0x000fea0003800000 */
.L_x_7413:
        /* <DEDUP_REMOVED lines=13> */
.L_x_7416:
[----:B------:R-:W-:Y:S05]  /*1eb0*/  BSYNC B0 ;  /* 0x0000000000007941 */ /* 0x000fea0003800000 */
.L_x_7415:
        /* <DEDUP_REMOVED lines=9> */
.L_x_7418:
[----:B------:R-:W-:Y:S05]  /*1f50*/  BSYNC B0 ;  /* 0x0000000000007941 */ /* 0x000fea0003800000 */
.L_x_7417:
        /* <DEDUP_REMOVED lines=16> */
.L_x_7420:
[----:B------:R-:W-:Y:S05]  /*2060*/  BSYNC B0 ;  /* 0x0000000000007941 */ /* 0x000fea0003800000 */
.L_x_7419:
        /* <DEDUP_REMOVED lines=25> */
.L_x_7422:
[----:B------:R-:W-:Y:S05]  /*2200*/  BSYNC B0 ;  /* 0x0000000000007941 */ /* 0x000fea0003800000 */
.L_x_7421:
        /* <DEDUP_REMOVED lines=8> */
.L_x_7424:
[----:B------:R-:W-:Y:S05]  /*2290*/  BSYNC B0 ;  /* 0x0000000000007941 */ /* 0x000fea0003800000 */
.L_x_7423:
        /* <DEDUP_REMOVED lines=13> */
.L_x_7426:
[----:B------:R-:W-:Y:S05]  /*2370*/  BSYNC B0 ;  /* 0x0000000000007941 */ /* 0x000fea0003800000 */
.L_x_7425:
        /* <DEDUP_REMOVED lines=8> */
.L_x_7428:
[----:B------:R-:W-:Y:S05]  /*2400*/  BSYNC B0 ;  /* 0x0000000000007941 */ /* 0x000fea0003800000 */
.L_x_7427:
        /* <DEDUP_REMOVED lines=17> */
.L_x_7430:
[----:B------:R-:W-:Y:S05]  /*2520*/  BSYNC B0 ;  /* 0x0000000000007941 */ /* 0x000fea0003800000 */
.L_x_7429:
        /* <DEDUP_REMOVED lines=25> */
.L_x_7432:
[----:B------:R-:W-:Y:S05]  /*26c0*/  BSYNC B0 ;  /* 0x0000000000007941 */ /* 0x000fea0003800000 */
.L_x_7431:
        /* <DEDUP_REMOVED lines=8> */
.L_x_7434:
[----:B------:R-:W-:Y:S05]  /*2750*/  BSYNC B0 ;  /* 0x0000000000007941 */ /* 0x000fea0003800000 */
.L_x_7433:
        /* <DEDUP_REMOVED lines=14> */
.L_x_7436:
[----:B------:R-:W-:Y:S05]  /*2840*/  BSYNC B0 ;  /* 0x0000000000007941 */ /* 0x000fea0003800000 */
.L_x_7435:
        /* <DEDUP_REMOVED lines=10> */
.L_x_7438:
[----:B------:R-:W-:Y:S05]  /*28f0*/  BSYNC B0 ;  /* 0x0000000000007941 */ /* 0x000fea0003800000 */
.L_x_7437:
        /* <DEDUP_REMOVED lines=23> */
.L_x_7440:
[----:B------:R-:W-:Y:S05]  /*2a70*/  BSYNC B0 ;  /* 0x0000000000007941 */ /* 0x000fea0003800000 */
.L_x_7439:
        /* <DEDUP_REMOVED lines=29> */
.L_x_7442:
[----:B------:R-:W-:Y:S05]  /*2c50*/  BSYNC B0 ;  /* 0x0000000000007941 */ /* 0x000fea0003800000 */
.L_x_7441:
        /* <DEDUP_REMOVED lines=8> */
.L_x_7444:
[----:B------:R-:W-:Y:S05]  /*2ce0*/  BSYNC B0 ;  /* 0x0000000000007941 */ /* 0x000fea0003800000 */
.L_x_7443:
        /* <DEDUP_REMOVED lines=10> */
.L_x_7446:
[----:B------:R-:W-:Y:S05]  /*2d90*/  BSYNC B0 ;  /* 0x0000000000007941 */ /* 0x000fea0003800000 */
.L_x_7445:
        /* <DEDUP_REMOVED lines=8> */
.L_x_7448:
[----:B------:R-:W-:Y:S05]  /*2e20*/  BSYNC B0 ;  /* 0x0000000000007941 */ /* 0x000fea0003800000 */
.L_x_7447:
        /* <DEDUP_REMOVED lines=8> */
.L_x_7450:
[----:B------:R-:W-:Y:S05]  /*2eb0*/  BSYNC B0 ;  /* 0x0000000000007941 */ /* 0x000fea0003800000 */
.L_x_7449:
        /* <DEDUP_REMOVED lines=27> */
.L_x_7452:
[----:B------:R-:W-:Y:S05]  /*3070*/  BSYNC B0 ;  /* 0x0000000000007941 */ /* 0x000fea0003800000 */
.L_x_7451:
[----:B------:R-:W-:Y:S02]  /*3080*/  IADD3 R2, R2, c[0x0][0x160], RZ ;  /* 0x0000580002027a10 */ /* 0x000fe40007ffe0ff */
[----:B------:R-:W-:Y:S02]  /*3090*/  LOP3.LUT P1, RZ, R6, 0xff, RZ, 0xc0, !PT ;  /* 0x000000ff06ff7812 */ /* 0x000fe4000782c0ff */
[----:B------:R-:W-:Y:S02]  /*30a0*/  ISETP.GE.AND P0, PT, R2, c[0x0][0x164], PT ;  /* 0x0000590002007a0c */ /* 0x000fe40003f06270 */
[----:B------:R-:W-:-:S11]  /*30b0*/  SEL R6, RZ, 0x1, P1 ;  /* 0x00000001ff067807 */ /* 0x000fd60000800000 */
[----:B01----:R-:W-:Y:S01]  /*30c0*/  @P0 CALL.REL.NOINC `(.L_x_7397) ;  /* 0x0000001000000944 */ /* 0x003fe20003c00000 */
[----:B------:R-:W-:Y:S05]  /*30d0*/  BRA `(.L_x_7453) ;  /* 0xffffd2e000007947 */ /* 0x000fea000383ffff */
.L_x_7397:
        /* <DEDUP_REMOVED lines=19> */
.L_x_7401:
[----:B------:R-:W-:Y:S01]  /*3210*/  HFMA2.MMA R133, -RZ, RZ, 0, 9.5367431640625e-07 ;  /* 0x00000010ff857435 */ /* 0x000fe200000001ff */
[----:B------:R-:W-:-:S02]  /*3220*/  MOV R110, R108 ;  /* 0x0000006c006e7202 */ /* 0x000fc40000000f00 */
[----:B------:R-:W-:Y:S02]  /*3230*/  MOV R149, 0x1f ;  /* 0x0000001f00957802 */ /* 0x000fe40000000f00 */
[----:B------:R-:W-:Y:S02]  /*3240*/  MOV R150, 0xffffffff ;  /* 0xffffffff00967802 */ /* 0x000fe40000000f00 */
[----:B------:R-:W-:Y:S02]  /*3250*/  MOV R104, 0x3270 ;  /* 0x0000327000687802 */ /* 0x000fe40000000f00 */
[----:B-----5:R-:W-:Y:S05]  /*3260*/  CALL.REL.NOINC `($__internal_143_$__cuda_sm70_shflsync_down_p) ;  /* 0x0000046000007944 */ /* 0x020fea0003c00000 */
[----:B-1----:R-:W-:Y:S01]  /*3270*/  IMAD.MOV.U32 R107, RZ, RZ, R110 ;  /* 0x000000ffff6b7224 */ /* 0x002fe200078e006e */
[----:B0-----:R-:W-:Y:S05]  /*3280*/  BRA `(.L_x_7454) ;  /* 0xffffe20000007947 */ /* 0x001fea000383ffff */
.L_x_7402:
[----:B------:R-:W-:Y:S01]  /*3290*/  HFMA2.MMA R133, -RZ, RZ, 0, 9.5367431640625e-07 ;  /* 0x00000010ff857435 */ /* 0x000fe200000001ff */
[----:B------:R-:W-:Y:S02]  /*32a0*/  MOV R110, R109 ;  /* 0x0000006d006e7202 */ /* 0x000fe40000000f00 */
[----:B------:R-:W-:Y:S02]  /*32b0*/  MOV R149, 0x1f ;  /* 0x0000001f00957802 */ /* 0x000fe40000000f00 */
[----:B------:R-:W-:-:S02]  /*32c0*/  MOV R150, 0xffffffff ;  /* 0xffffffff00967802 */ /* 0x000fc40000000f00 */
[----:B------:R-:W-:Y:S02]  /*32d0*/  MOV R104, 0x32f0 ;  /* 0x000032f000687802 */ /* 0x000fe40000000f00 */
[----:B01---5:R-:W-:Y:S05]  /*32e0*/  CALL.REL.NOINC `($__internal_143_$__cuda_sm70_shflsync_down_p) ;  /* 0x000003e000007944 */ /* 0x023fea0003c00000 */
[----:B------:R-:W-:Y:S01]  /*32f0*/  FADD.FTZ R108, R107, R108 ;  /* 0x0000006c6b6c7221 */ /* 0x000fe20000010000 */
[----:B0-----:R-:W-:Y:S01]  /*3300*/  HFMA2.MMA R149, -RZ, RZ, 0, 1.847743988037109375e-06 ;  /* 0x0000001fff957435 */ /* 0x001fe200000001ff */
[----:B-1----:R-:W-:Y:S01]  /*3310*/  FADD.FTZ R109, R109, R110 ;  /* 0x0000006e6d6d7221 */ /* 0x002fe20000010000 */
[----:B------:R-:W-:Y:S01]  /*3320*/  MOV R150, 0xffffffff ;  /* 0xffffffff00967802 */ /* 0x000fe20000000f00 */
[----:B------:R-:W-:Y:S01]  /*3330*/  IMAD.MOV.U32 R133, RZ, RZ, 0x8 ;  /* 0x00000008ff857424 */ /* 0x000fe200078e00ff */
[----:B------:R-:W-:Y:S02]  /*3340*/  MOV R110, R108 ;  /* 0x0000006c006e7202 */ /* 0x000fe40000000f00 */
[----:B------:R-:W-:Y:S02]  /*3350*/  MOV R104, 0x3370 ;  /* 0x0000337000687802 */ /* 0x000fe40000000f00 */
[----:B------:R-:W-:Y:S05]  /*3360*/  CALL.REL.NOINC `($__internal_143_$__cuda_sm70_shflsync_down_p) ;  /* 0x0000036000007944 */ /* 0x000fea0003c00000 */
[----:B0-----:R-:W-:Y:S01]  /*3370*/  HFMA2.MMA R133, -RZ, RZ, 0, 4.76837158203125e-07 ;  /* 0x00000008ff857435 */ /* 0x001fe200000001ff */
[----:B-1----:R-:W-:Y:S01]  /*3380*/  MOV R107, R110 ;  /* 0x0000006e006b7202 */ /* 0x002fe20000000f00 */
[----:B------:R-:W-:Y:S01]  /*3390*/  IMAD.MOV.U32 R110, RZ, RZ, R109 ;  /* 0x000000ffff6e7224 */ /* 0x000fe200078e006d */
[----:B------:R-:W-:-:S02]  /*33a0*/  MOV R149, 0x1f ;  /* 0x0000001f00957802 */ /* 0x000fc40000000f00 */
[----:B------:R-:W-:Y:S02]  /*33b0*/  MOV R150, 0xffffffff ;  /* 0xffffffff00967802 */ /* 0x000fe40000000f00 */
[----:B------:R-:W-:Y:S02]  /*33c0*/  MOV R104, 0x33e0 ;  /* 0x000033e000687802 */ /* 0x000fe40000000f00 */
[----:B------:R-:W-:Y:S05]  /*33d0*/  CALL.REL.NOINC `($__internal_143_$__cuda_sm70_shflsync_down_p) ;  /* 0x000002f000007944 */ /* 0x000fea0003c00000 */
[----:B------:R-:W-:Y:S01]  /*33e0*/  FADD.FTZ R108, R107, R108 ;  /* 0x0000006c6b6c7221 */ /* 0x000fe20000010000 */
[----:B0-----:R-:W-:Y:S01]  /*33f0*/  HFMA2.MMA R133, -RZ, RZ, 0, 2.384185791015625e-07 ;  /* 0x00000004ff857435 */ /* 0x001fe200000001ff */
[----:B-1----:R-:W-:Y:S01]  /*3400*/  FADD.FTZ R109, R109, R110 ;  /* 0x0000006e6d6d7221 */ /* 0x002fe20000010000 */
[----:B------:R-:W-:Y:S01]  /*3410*/  MOV R150, 0xffffffff ;  /* 0xffffffff00967802 */ /* 0x000fe20000000f00 */
[----:B------:R-:W-:Y:S01]  /*3420*/  IMAD.MOV.U32 R149, RZ, RZ, 0x1f ;  /* 0x0000001fff957424 */ /* 0x000fe200078e00ff */
[----:B------:R-:W-:Y:S02]  /*3430*/  MOV R110, R108 ;  /* 0x0000006c006e7202 */ /* 0x000fe40000000f00 */
[----:B------:R-:W-:Y:S02]  /*3440*/  MOV R104, 0x3460 ;  /* 0x0000346000687802 */ /* 0x000fe40000000f00 */
[----:B------:R-:W-:Y:S05]  /*3450*/  CALL.REL.NOINC `($__internal_143_$__cuda_sm70_shflsync_down_p) ;  /* 0x0000027000007944 */ /* 0x000fea0003c00000 */
[----:B0-----:R-:W-:Y:S01]  /*3460*/  HFMA2.MMA R149, -RZ, RZ, 0, 1.847743988037109375e-06 ;  /* 0x0000001fff957435 */ /* 0x001fe200000001ff */
[----:B-1----:R-:W-:Y:S01]  /*3470*/  MOV R107, R110 ;  /* 0x0000006e006b7202 */ /* 0x002fe20000000f00 */
[----:B------:R-:W-:Y:S01]  /*3480*/  IMAD.MOV.U32 R133, RZ, RZ, 0x4 ;  /* 0x00000004ff857424 */ /* 0x000fe200078e00ff */
[----:B------:R-:W-:-:S02]  /*3490*/  MOV R110, R109 ;  /* 0x0000006d006e7202 */ /* 0x000fc40000000f00 */
[----:B------:R-:W-:Y:S02]  /*34a0*/  MOV R150, 0xffffffff ;  /* 0xffffffff00967802 */ /* 0x000fe40000000f00 */
[----:B------:R-:W-:Y:S02]  /*34b0*/  MOV R104, 0x34d0 ;  /* 0x000034d000687802 */ /* 0x000fe40000000f00 */
[----:B------:R-:W-:Y:S05]  /*34c0*/  CALL.REL.NOINC `($__internal_143_$__cuda_sm70_shflsync_down_p) ;  /* 0x0000020000007944 */ /* 0x000fea0003c00000 */
[----:B------:R-:W-:Y:S01]  /*34d0*/  FADD.FTZ R108, R107, R108 ;  /* 0x0000006c6b6c7221 */ /* 0x000fe20000010000 */
[----:B0-----:R-:W-:Y:S01]  /*34e0*/  HFMA2.MMA R133, -RZ, RZ, 0, 1.1920928955078125e-07 ;  /* 0x00000002ff857435 */ /* 0x001fe200000001ff */
[----:B-1----:R-:W-:Y:S01]  /*34f0*/  FADD.FTZ R111, R109, R110 ;  /* 0x0000006e6d6f7221 */ /* 0x002fe20000010000 */
[----:B------:R-:W-:Y:S01]  /*3500*/  MOV R149, 0x1f ;  /* 0x0000001f00957802 */ /* 0x000fe20000000f00 */
[----:B------:R-:W-:Y:S01]  /*3510*/  IMAD.MOV.U32 R150, RZ, RZ, -0x1 ;  /* 0xffffffffff967424 */ /* 0x000fe200078e00ff */
[----:B------:R-:W-:Y:S02]  /*3520*/  MOV R110, R108 ;  /* 0x0000006c006e7202 */ /* 0x000fe40000000f00 */
[----:B------:R-:W-:Y:S02]  /*3530*/  MOV R104, 0x3550 ;  /* 0x0000355000687802 */ /* 0x000fe40000000f00 */
[----:B------:R-:W-:Y:S05]  /*3540*/  CALL.REL.NOINC `($__internal_143_$__cuda_sm70_shflsync_down_p) ;  /* 0x0000018000007944 */ /* 0x000fea0003c00000 */
[----:B0-----:R-:W-:Y:S01]  /*3550*/  HFMA2.MMA R133, -RZ, RZ, 0, 1.1920928955078125e-07 ;  /* 0x00000002ff857435 */ /* 0x001fe200000001ff */
[----:B-1----:R-:W-:Y:S01]  /*3560*/  MOV R107, R110 ;  /* 0x0000006e006b7202 */ /* 0x002fe20000000f00 */
[----:B------:R-:W-:Y:S01]  /*3570*/  IMAD.MOV.U32 R150, RZ, RZ, -0x1 ;  /* 0xffffffffff967424 */ /* 0x000fe200078e00ff */
[----:B------:R-:W-:-:S02]  /*3580*/  MOV R110, R111 ;  /* 0x0000006f006e7202 */ /* 0x000fc40000000f00 */
[----:B------:R-:W-:Y:S02]  /*3590*/  MOV R149, 0x1f ;  /* 0x0000001f00957802 */ /* 0x000fe40000000f00 */
[----:B------:R-:W-:Y:S02]  /*35a0*/  MOV R104, 0x35c0 ;  /* 0x000035c000687802 */ /* 0x000fe40000000f00 */
[----:B------:R-:W-:Y:S05]  /*35b0*/  CALL.REL.NOINC `($__internal_143_$__cuda_sm70_shflsync_down_p) ;  /* 0x0000011000007944 */ /* 0x000fea0003c00000 */
[----:B------:R-:W-:Y:S01]  /*35c0*/  FADD.FTZ R109, R107, R108 ;  /* 0x0000006c6b6d7221 */ /* 0x000fe20000010000 */
[----:B0-----:R-:W-:Y:S01]  /*35d0*/  HFMA2.MMA R133, -RZ, RZ, 0, 5.9604644775390625e-08 ;  /* 0x00000001ff857435 */ /* 0x001fe200000001ff */
[----:B-1----:R-:W-:Y:S01]  /*35e0*/  FADD.FTZ R111, R111, R110 ;  /* 0x0000006e6f6f7221 */ /* 0x002fe20000010000 */
[----:B------:R-:W-:Y:S02]  /*35f0*/  MOV R149, 0x1f ;  /* 0x0000001f00957802 */ /* 0x000fe40000000f00 */
[----:B------:R-:W-:Y:S02]  /*3600*/  MOV R150, 0xffffffff ;  /* 0xffffffff00967802 */ /* 0x000fe40000000f00 */
[----:B------:R-:W-:Y:S02]  /*3610*/  MOV R110, R109 ;  /* 0x0000006d006e7202 */ /* 0x000fe40000000f00 */
[----:B------:R-:W-:-:S02]  /*3620*/  MOV R104, 0x3640 ;  /* 0x0000364000687802 */ /* 0x000fc40000000f00 */
[----:B------:R-:W-:Y:S05]  /*3630*/  CALL.REL.NOINC `($__internal_143_$__cuda_sm70_shflsync_down_p) ;  /* 0x0000009000007944 */ /* 0x000fea0003c00000 */
[----:B0-----:R-:W-:Y:S01]  /*3640*/  HFMA2.MMA R133, -RZ, RZ, 0, 5.9604644775390625e-08 ;  /* 0x00000001ff857435 */ /* 0x001fe200000001ff */
[----:B-1----:R-:W-:Y:S01]  /*3650*/  MOV R132, R110 ;  /* 0x0000006e00847202 */ /* 0x002fe20000000f00 */
[----:B------:R-:W-:Y:S01]  /*3660*/  IMAD.MOV.U32 R110, RZ, RZ, R111 ;  /* 0x000000ffff6e7224 */ /* 0x000fe200078e006f */
[----:B------:R-:W-:-:S02]  /*3670*/  MOV R149, 0x1f ;  /* 0x0000001f00957802 */ /* 0x000fc40000000f00 */
[----:B------:R-:W-:Y:S02]  /*3680*/  MOV R150, 0xffffffff ;  /* 0xffffffff00967802 */ /* 0x000fe40000000f00 */
[----:B------:R-:W-:Y:S02]  /*3690*/  MOV R104, 0x36b0 ;  /* 0x000036b000687802 */ /* 0x000fe40000000f00 */
[----:B------:R-:W-:Y:S05]  /*36a0*/  CALL.REL.NOINC `($__internal_143_$__cuda_sm70_shflsync_down_p) ;  /* 0x0000002000007944 */ /* 0x000fea0003c00000 */
[----:B-1----:R-:W-:Y:S01]  /*36b0*/  MOV R104, R110 ;  /* 0x0000006e00687202 */ /* 0x002fe20000000f00 */
[----:B0-----:R-:W-:Y:S05]  /*36c0*/  BRA `(.L_x_7455) ;  /* 0xffffdee000007947 */ /* 0x001fea000383ffff */
        .weak           $__internal_143_$__cuda_sm70_shflsync_down_p
        .type           $__internal_143_$__cuda_sm70_shflsync_down_p,@function
        .size           $__internal_143_$__cuda_sm70_shflsync_down_p,(.L_x_9887 - $__internal_143_$__cuda_sm70_shflsync_down_p)
$__internal_143_$__cuda_sm70_shflsync_down_p:
[----:B------:R-:W-:Y:S01]  /*36d0*/  HFMA2.MMA R105, -RZ, RZ, 0, 0 ;  /* 0x00000000ff697435 */ /* 0x000fe200000001ff */
[----:B------:R-:W-:Y:S04]  /*36e0*/  WARPSYNC R150 ;  /* 0x0000009600007348 */ /* 0x000fe80003800000 */
[----:B------:R0:W1:Y:S01]  /*36f0*/  SHFL.DOWN PT, R110, R110, R133, R149 ;  /* 0x080000856e6e7389 */ /* 0x00006200000e0095 */
[----:B------:R-:W-:Y:S05]  /*3700*/  RET.REL.NODEC R104 `(_ZN10layer_norm13ln_bwd_kernelINS_13Kernel_traitsIf6__halffS2_fjLj2560ELj1ELj1ELj4ELj8ENS_18Kernel_traits_baseILj2560EfS2_fS2_fjLj128EEEEELb0ELb0ELb1ELb1EEEvNS_9BwdParamsE) ;  /* 0xffffc8f068007950 */ /* 0x000fea0003c3ffff */
.L_x_7456:
        /* <DEDUP_REMOVED lines=15> */
.L_x_9887:


//--------------------- .text._ZN10layer_norm13ln_bwd_kernelINS_13Kernel_traitsIf6__halffS2_fjLj2560ELj1ELj1ELj4ELj8ENS_18Kernel_traits_baseILj2560EfS2_fS2_fjLj128EEEEELb0ELb1ELb0ELb0EEEvNS_9BwdParamsE --------------------------
	.section	.text._ZN10layer_norm13ln_bwd_kernelINS_13Kernel_traitsIf6__halffS2_fjLj2560ELj1ELj1ELj4ELj8ENS_18Kernel_traits_baseILj2560EfS2_fS2_fjLj128EEEEELb0ELb1ELb0ELb0EEEvNS_9BwdParamsE,"ax",@progbits
	.sectioninfo	@"SHI_REGISTERS=195"
	.align	128
        .global         _ZN10layer_norm13ln_bwd_kernelINS_13Kernel_traitsIf6__halffS2_fjLj2560ELj1ELj1ELj4ELj8ENS_18Kernel_traits_baseILj2560EfS2_fS2_fjLj128EEEEELb0ELb1ELb0ELb0EEEvNS_9BwdParamsE
        .type           _ZN10layer_norm13ln_bwd_kernelINS_13Kernel_traitsIf6__halffS2_fjLj2560ELj1ELj1ELj4ELj8ENS_18Kernel_traits_baseILj2560EfS2_fS2_fjLj128EEEEELb0ELb1ELb0ELb0EEEvNS_9BwdParamsE,@function
        .size           _ZN10layer_norm13ln_bwd_kernelINS_13Kernel_traitsIf6__halffS2_fjLj2560ELj1ELj1ELj4ELj8ENS_18Kernel_traits_baseILj2560EfS2_fS2_fjLj128EEEEELb0ELb1ELb0ELb0EEEvNS_9BwdParamsE,(.L_x_9888 - _ZN10layer_norm13ln_bwd_kernelINS_13Kernel_traitsIf6__halffS2_fjLj2560ELj1ELj1ELj4ELj8ENS_18Kernel_traits_baseILj2560EfS2_fS2_fjLj128EEEEELb0ELb1ELb0ELb0EEEvNS_9BwdParamsE)
        .other          _ZN10layer_norm13ln_bwd_kernelINS_13Kernel_traitsIf6__halffS2_fjLj2560ELj1ELj1ELj4ELj8ENS_18Kernel_traits_baseILj2560EfS2_fS2_fjLj128EEEEELb0ELb1ELb0ELb0EEEvNS_9BwdParamsE,@"STO_CUDA_ENTRY STV_DEFAULT"
_ZN10layer_norm13ln_bwd_kernelINS_13Kernel_traitsIf6__halffS2_fjLj2560ELj1ELj1ELj4ELj8ENS_18Kernel_traits_baseILj2560EfS2_fS2_fjLj128EEEEELb0ELb1ELb0ELb0EEEvNS_9BwdParamsE:
.text._ZN10layer_norm13ln_bwd_kernelINS_13Kernel_traitsIf6__halffS2_fjLj2560ELj1ELj1ELj4ELj8ENS_18Kernel_traits_baseILj2560EfS2_fS2_fjLj128EEEEELb0ELb1ELb0ELb0EEEvNS_9BwdParamsE:
        /* <DEDUP_REMOVED lines=80> */
.L_x_7480:
        /* <DEDUP_REMOVED lines=20> */
[----:B-1----:R-:W-:Y:S01]  /*0640*/  MOV R133, R151 ;  /* 0x0000009700857202 */ /* 0x002fe20000000f00 */
[----:B--2---:R-:W-:Y:S01]  /*0650*/  @P0 HADD2.F32 R161, -RZ, R132.H0_H0 ;  /* 0x20000084ffa10230 */ /* 0x004fe20000004100 */
        /* <DEDUP_REMOVED lines=21> */
[C---:B------:R-:W-:Y:S01]  /*07b0*/  FADD.FTZ R169, -R132.reuse, R131 ;  /* 0x0000008384a97221 */ /* 0x040fe20000010100 */
[----:B------:R-:W-:Y:S01]  /*07c0*/  HADD2.F32 R131, -RZ, R164.H0_H0 ;  /* 0x200000a4ff837230 */ /* 0x000fe20000004100 */
[----:B------:R-:W-:-:S02]  /*07d0*/  FADD.FTZ R167, -R132, R130 ;  /* 0x0000008284a77221 */ /* 0x000fc40000010100 */
[C---:B0----5:R-:W-:Y:S02]  /*07e0*/  FMUL.FTZ R162, R160.reuse, R129 ;  /* 0x00000081a0a27220 */ /* 0x061fe40000410000 */
[----:B------:R-:W-:Y:S02]  /*07f0*/  FMUL.FTZ R163, R160, R135 ;  /* 0x00000087a0a37220 */ /* 0x000fe40000410000 */
[----:B------:R-:W-:Y:S01]  /*0800*/  FMUL.FTZ R164, R120, R133 ;  /* 0x0000008578a47220 */ /* 0x000fe20000410000 */
[----:B------:R-:W-:Y:S01]  /*0810*/  HADD2.F32 R130, -RZ, R165.H0_H0 ;  /* 0x200000a5ff827230 */ /* 0x000fe20000004100 */
        /* <DEDUP_REMOVED lines=22> */
.L_x_7459:
[----:B----4-:R-:W-:Y:S05]  /*0980*/  BSYNC B0 ;  /* 0x0000000000007941 */ /* 0x010fea0003800000 */
.L_x_7458:
        /* <DEDUP_REMOVED lines=20> */
[----:B------:R-:W-:Y:S01]  /*0ad0*/  FADD.FTZ R171, -R132, R128 ;  /* 0x0000008084ab7221 */ /* 0x000fe20000010100 */
[----:B------:R-:W-:Y:S01]  /*0ae0*/  HADD2.F32 R128, -RZ, R178.H0_H0 ;  /* 0x200000b2ff807230 */ /* 0x000fe20000004100 */
[----:B-----5:R-:W-:-:S02]  /*0af0*/  FMUL.FTZ R170, R160, R177 ;  /* 0x000000b1a0aa7220 */ /* 0x020fc40000410000 */
[----:B------:R-:W-:Y:S02]  /*0b00*/  FMUL.FTZ R171, R160, R171 ;  /* 0x000000aba0ab7220 */ /* 0x000fe40000410000 */
[----:B0-----:R-:W-:Y:S02]  /*0b10*/  FMUL.FTZ R172, R112, R129 ;  /* 0x0000008170ac7220 */ /* 0x001fe40000410000 */
[----:B------:R-:W-:Y:S01]  /*0b20*/  FADD.FTZ R183, -R132, R131 ;  /* 0x0000008384b77221 */ /* 0x000fe20000010100 */
[----:B------:R-:W-:Y:S01]  /*0b30*/  HADD2.F32 R131, -RZ, R175.H0_H0 ;  /* 0x200000afff837230 */ /* 0x000fe20000004100 */
[----:B------:R-:W-:Y:S02]  /*0b40*/  FADD.FTZ R57, R57, R128 ;  /* 0x0000008039397221 */ /* 0x000fe40000010000 */
[-C--:B------:R-:W-:Y:S02]  /*0b50*/  FFMA.FTZ R77, R170, R128.reuse, R77 ;  /* 0x00000080aa4d7223 */ /* 0x080fe4000001004d */
[----:B------:R-:W-:-:S02]  /*0b60*/  FMUL.FTZ R173, R113, R128 ;  /* 0x0000008071ad7220 */ /* 0x000fc40000410000 */
[----:B------:R-:W-:Y:S02]  /*0b70*/  FADD.FTZ R179, -R132, R130 ;  /* 0x0000008284b37221 */ /* 0x000fe40000010100 */
[----:B------:R-:W-:Y:S02]  /*0b80*/  FADD.FTZ R128, R135, R172 ;  /* 0x000000ac87807221 */ /* 0x000fe40000010000 */
[C---:B------:R-:W-:Y:S01]  /*0b90*/  FFMA.FTZ R134, R171.reuse, R172, R134 ;  /* 0x000000acab867223 */ /* 0x040fe20000010086 */
        /* <DEDUP_REMOVED lines=17> */
.L_x_7461:
[----:B------:R-:W-:Y:S05]  /*0cb0*/  BSYNC B0 ;  /* 0x0000000000007941 */ /* 0x000fea0003800000 */
.L_x_7460:
        /* <DEDUP_REMOVED lines=22> */
[----:B0----5:R-:W-:-:S02]  /*0e20*/  FMUL.FTZ R136, R160, R141 ;  /* 0x0000008da0887220 */ /* 0x021fc40000410000 */
[----:B------:R-:W-:Y:S02]  /*0e30*/  FMUL.FTZ R3, R160, R139 ;  /* 0x0000008ba0037220 */ /* 0x000fe40000410000 */
[----:B------:R-:W-:Y:S02]  /*0e40*/  FMUL.FTZ R138, R104, R129 ;  /* 0x00000081688a7220 */ /* 0x000fe40000410000 */
        /* <DEDUP_REMOVED lines=25> */
.L_x_7463:
[----:B------:R-:W-:Y:S05]  /*0fe0*/  BSYNC B0 ;  /* 0x0000000000007941 */ /* 0x000fea0003800000 */
.L_x_7462:
        /* <DEDUP_REMOVED lines=50> */
.L_x_7465:
[----:B------:R-:W-:Y:S05]  /*1310*/  BSYNC B0 ;  /* 0x0000000000007941 */ /* 0x000fea0003800000 */
.L_x_7464:
        /* <DEDUP_REMOVED lines=49> */
.L_x_7467:
[----:B------:R-:W-:Y:S05]  /*1630*/  BSYNC B0 ;  /* 0x0000000000007941 */ /* 0x000fea0003800000 */
.L_x_7466:
[----:B------:R-:W-:Y:S02]  /*1640*/  LOP3.LUT P6, RZ, R2, 0xff, RZ, 0xc0, !PT ;  /* 0x000000ff02ff7812 */ /* 0x000fe400078cc0ff */
[----:B------:R-:W-:Y:S02]  /*1650*/  SHF.R.U32.HI R130, RZ, 0x5, R180 ;  /* 0x00000005ff827819 */ /* 0x000fe400000116b4 */
[----:B------:R-:W-:Y:S02]  /*1660*/  LOP3.LUT P0, RZ, R180, 0x1f, RZ, 0xc0, !PT ;  /* 0x0000001fb4ff7812 */ /* 0x000fe4000780c0ff */
[----:B------:R-:W-:-:S07]  /*1670*/  LOP3.LUT R178, R130, 0x7fffffc, RZ, 0xc0, !PT ;  /* 0x07fffffc82b27812 */ /* 0x000fce00078ec0ff */
[----:B------:R-:W-:Y:S01]  /*1680*/  @!P6 IADD3 R178, R178, 0x4, RZ ;  /* 0x00000004b2b2e810 */ /* 0x000fe20007ffe0ff */
[----:B------:R-:W-:Y:S05]  /*1690*/  BRA.DIV ~URZ, `(.L_x_7468) ;  /* 0x00001a027f007947 */ /* 0x000fea000b800000 */
[----:B------:R0:W1:Y:S02]  /*16a0*/  SHFL.DOWN PT, R132, R135, 0x10, 0x1f ;  /* 0x0a001f0087847f89 */ /* 0x00006400000e0000 */
.L_x_7481:
        /* <DEDUP_REMOVED lines=18> */
.L_x_7482:
        /* <DEDUP_REMOVED lines=58> */
[----:B------:R-:W0:Y:S01]  /*1b70*/  F2F.F16.F32 R132, R132 ;  /* 0x0000008400847304 */ /* 0x000e220000200800 */
[----:B------:R-:W-:-:S02]  /*1b80*/  FMUL.FTZ R184, R118, R185 ;  /* 0x000000b976b87220 */ /* 0x000fc40000410000 */
[----:B------:R-:W-:Y:S02]  /*1b90*/  FMUL.FTZ R134, R116, R183 ;  /* 0x000000b774867220 */ /* 0x000fe40000410000 */
[----:B------:R-:W-:-:S03]  /*1ba0*/  IMAD.WIDE.U32 R178, R151, R190, c[0x0][0x248] ;  /* 0x0000920097b27625 */ /* 0x000fc600078e00be */
[----:B------:R-:W1:Y:S01]  /*1bb0*/  F2F.F16.F32 R187, R187 ;  /* 0x000000bb00bb7304 */ /* 0x000e620000200800 */
[----:B------:R-:W-:-:S07]  /*1bc0*/  @P0 MOV R192, 0x10 ;  /* 0x0000001000c00802 */ /* 0x000fce0000000f00 */
[----:B------:R-:W3:Y:S01]  /*1bd0*/  F2F.F16.F32 R184, R184 ;  /* 0x000000b800b87304 */ /* 0x000ee20000200800 */
[----:B0-----:R-:W-:-:S07]  /*1be0*/  IMAD.WIDE.U32 R132, R132, 0x10000, RZ ;  /* 0x0001000084847825 */ /* 0x001fce00078e00ff */
[----:B------:R0:W4:Y:S01]  /*1bf0*/  F2F.F16.F32 R189, R134 ;  /* 0x0000008600bd7304 */ /* 0x0001220000200800 */
[----:B-1----:R-:W-:-:S04]  /*1c00*/  SHF.L.U32 R187, R187, 0x10, RZ ;  /* 0x00000010bbbb7819 */ /* 0x002fc800000006ff */
[----:B---3--:R-:W-:Y:S01]  /*1c10*/  LOP3.LUT R133, R133, R187, R184, 0xfe, !PT ;  /* 0x000000bb85857212 */ /* 0x008fe200078efeb8 */
[C---:B0-----:R-:W-:Y:S01]  /*1c20*/  @P0 IMAD.WIDE.U32 R134, R151.reuse, R192, c[0x0][0x258] ;  /* 0x0000960097860625 */ /* 0x041fe200078e00c0 */
[----:B------:R-:W-:-:S04]  /*1c30*/  IADD3 R151, R151, 0x80, RZ ;  /* 0x0000008097977810 */ /* 0x000fc80007ffe0ff */
[----:B------:R0:W-:Y:S01]  /*1c40*/  @P0 STG.E.128 [R134.64], R124 ;  /* 0x0000007c86000986 */ /* 0x0001e2000c101d04 */
        /* <DEDUP_REMOVED lines=12> */
.L_x_7471:
[----:B0-----:R-:W-:Y:S05]  /*1d10*/  BSYNC B0 ;  /* 0x0000000000007941 */ /* 0x001fea0003800000 */
.L_x_7470:
        /* <DEDUP_REMOVED lines=42> */
[----:B------:R-:W-:Y:S01]  /*1fc0*/  @P6 LEA.HI.X R135, R151, c[0x0][0x25c], RZ, 0x4, P0 ;  /* 0x0000970097876a11 */ /* 0x000fe200000f24ff */
[----:B------:R0:W4:Y:S01]  /*1fd0*/  F2F.F16.F32 R190, R178 ;  /* 0x000000b200be7304 */ /* 0x0001220000200800 */
[----:B-1----:R-:W-:-:S03]  /*1fe0*/  IMAD.WIDE.U32 R132, R189, 0x10000, RZ ;  /* 0x00010000bd847825 */ /* 0x002fc600078e00ff */
[----:B------:R1:W-:Y:S04]  /*1ff0*/  @P6 STG.E.128 [R134.64], R124 ;  /* 0x0000007c86006986 */ /* 0x0003e8000c101d04 */
[----:B------:R-:W1:Y:S01]  /*2000*/  F2F.F16.F32 R187, R182 ;  /* 0x000000b600bb7304 */ /* 0x000e620000200800 */
[----:B---3--:R-:W-:Y:S02]  /*2010*/  SHF.L.U32 R179, R179, 0x10, RZ ;  /* 0x00000010b3b37819 */ /* 0x008fe400000006ff */
[----:B0-----:R-:W-:Y:S02]  /*2020*/  LEA R178, P0, R151, c[0x0][0x248], 0x3 ;  /* 0x0000920097b27a11 */ /* 0x001fe400078018ff */
[----:B----4-:R-:W-:Y:S02]  /*2030*/  LOP3.LUT R133, R133, R179, R190, 0xfe, !PT ;  /* 0x000000b385857212 */ /* 0x010fe400078efebe */
[----:B------:R-:W-:-:S02]  /*2040*/  LEA.HI.X R179, R151, c[0x0][0x24c], RZ, 0x3, P0 ;  /* 0x0000930097b37a11 */ /* 0x000fc400000f1cff */
[----:B------:R-:W-:Y:S02]  /*2050*/  IADD3 R151, R151, 0x80, RZ ;  /* 0x0000008097977810 */ /* 0x000fe40007ffe0ff */
[----:B-1----:R-:W-:-:S05]  /*2060*/  LOP3.LUT R132, R132, R187, RZ, 0xfc, !PT ;  /* 0x000000bb84847212 */ /* 0x002fca00078efcff */
        /* <DEDUP_REMOVED lines=11> */
.L_x_7473:
[----:B0-----:R-:W-:Y:S05]  /*2120*/  BSYNC B0 ;  /* 0x0000000000007941 */ /* 0x001fea0003800000 */
.L_x_7472:
        /* <DEDUP_REMOVED lines=37> */
[----:B------:R-:W-:-:S02]  /*2380*/  SEL R125, R132, R125, P0 ;  /* 0x0000007d847d7207 */ /* 0x000fc40000000000 */
[----:B------:R-:W-:Y:S02]  /*2390*/  SEL R126, R135, R126, P0 ;  /* 0x0000007e877e7207 */ /* 0x000fe40000000000 */
        /* <DEDUP_REMOVED lines=25> */
.L_x_7475:
[----:B0-----:R-:W-:Y:S05]  /*2530*/  BSYNC B0 ;  /* 0x0000000000007941 */ /* 0x001fea0003800000 */
.L_x_7474:
        /* <DEDUP_REMOVED lines=64> */
.L_x_7477:
[----:B0-----:R-:W-:Y:S05]  /*2940*/  BSYNC B0 ;  /* 0x0000000000007941 */ /* 0x001fea0003800000 */
.L_x_7476:
        /* <DEDUP_REMOVED lines=41> */
[----:B------:R-:W-:-:S04]  /*2be0*/  @P6 LEA R132, P0, R151, c[0x0][0x258], 0x4 ;  /* 0x0000960097846a11 */ /* 0x000fc800078020ff */
[C---:B0-----:R-:W-:Y:S01]  /*2bf0*/  @P6 LEA.HI.X R133, R151.reuse, c[0x0][0x25c], RZ, 0x4, P0 ;  /* 0x0000970097856a11 */ /* 0x041fe200000f24ff */
[----:B------:R1:W0:Y:S01]  /*2c00*/  F2F.F16.F32 R186, R130 ;  /* 0x0000008200ba7304 */ /* 0x0002220000200800 */
[----:B------:R-:W-:-:S03]  /*2c10*/  LEA R134, P0, R151, c[0x0][0x248], 0x3 ;  /* 0x0000920097867a11 */ /* 0x000fc600078018ff */
[----:B------:R4:W-:Y:S04]  /*2c20*/  @P6 STG.E.128 [R132.64], R124 ;  /* 0x0000007c84006986 */ /* 0x0009e8000c101d04 */
[----:B------:R-:W4:Y:S01]  /*2c30*/  F2F.F16.F32 R185, R160 ;  /* 0x000000a000b97304 */ /* 0x000f220000200800 */
[----:B-1----:R-:W-:Y:S01]  /*2c40*/  IMAD.WIDE.U32 R130, R184, 0x10000, RZ ;  /* 0x00010000b8827825 */ /* 0x002fe200078e00ff */
[----:B---3--:R-:W-:-:S04]  /*2c50*/  SHF.L.U32 R135, R183, 0x10, RZ ;  /* 0x00000010b7877819 */ /* 0x008fc800000006ff */
[----:B0-----:R-:W-:Y:S02]  /*2c60*/  LOP3.LUT R131, R131, R135, R186, 0xfe, !PT ;  /* 0x0000008783837212 */ /* 0x001fe400078efeba */
[----:B------:R-:W-:Y:S02]  /*2c70*/  LEA.HI.X R135, R151, c[0x0][0x24c], RZ, 0x3, P0 ;  /* 0x0000930097877a11 */ /* 0x000fe400000f1cff */
        /* <DEDUP_REMOVED lines=12> */
.L_x_7479:
[----:B0-----:R-:W-:Y:S05]  /*2d40*/  BSYNC B0 ;  /* 0x0000000000007941 */ /* 0x001fea0003800000 */
.L_x_7478:
[----:B------:R-:W-:Y:S02]  /*2d50*/  IADD3 R0, R0, c[0x0][0x160], RZ ;  /* 0x0000580000007a10 */ /* 0x000fe40007ffe0ff */
[----:B------:R-:W-:Y:S02]  /*2d60*/  LOP3.LUT P6, RZ, R2, 0xff, RZ, 0xc0, !PT ;  /* 0x000000ff02ff7812 */ /* 0x000fe400078cc0ff */
[----:B------:R-:W-:Y:S02]  /*2d70*/  ISETP.GE.AND P0, PT, R0, c[0x0][0x164], PT ;  /* 0x0000590000007a0c */ /* 0x000fe40003f06270 */
[----:B------:R-:W-:-:S11]  /*2d80*/  SEL R2, RZ, 0x1, P6 ;  /* 0x00000001ff027807 */ /* 0x000fd60003000000 */
[----:B-----5:R-:W-:Y:S01]  /*2d90*/  @P0 CALL.REL.NOINC `(.L_x_7457) ;  /* 0x0000001000000944 */ /* 0x020fe20003c00000 */
[----:B------:R-:W-:Y:S05]  /*2da0*/  BRA `(.L_x_7480) ;  /* 0xffffd75000007947 */ /* 0x000fea000383ffff */
.L_x_7457:
        /* <DEDUP_REMOVED lines=47> */
.L_x_7468:
[----:B------:R-:W-:Y:S01]  /*30a0*/  HFMA2.MMA R184, -RZ, RZ, 0, 9.5367431640625e-07 ;  /* 0x00000010ffb87435 */ /* 0x000fe200000001ff */
[----:B------:R-:W-:-:S02]  /*30b0*/  MOV R133, R135 ;  /* 0x0000008700857202 */ /* 0x000fc40000000f00 */
[----:B------:R-:W-:Y:S02]  /*30c0*/  MOV R179, 0x1f ;  /* 0x0000001f00b37802 */ /* 0x000fe40000000f00 */
[----:B------:R-:W-:Y:S02]  /*30d0*/  MOV R186, 0xffffffff ;  /* 0xffffffff00ba7802 */ /* 0x000fe40000000f00 */
[----:B------:R-:W-:Y:S02]  /*30e0*/  MOV R128, 0x3100 ;  /* 0x0000310000807802 */ /* 0x000fe40000000f00 */
[----:B-----5:R-:W-:Y:S05]  /*30f0*/  CALL.REL.NOINC `($__internal_144_$__cuda_sm70_shflsync_down_p) ;  /* 0x0000046000007944 */ /* 0x020fea0003c00000 */
[----:B-1----:R-:W-:Y:S01]  /*3100*/  MOV R132, R133 ;  /* 0x0000008500847202 */ /* 0x002fe20000000f00 */
[----:B0-----:R-:W-:Y:S05]  /*3110*/  BRA `(.L_x_7481) ;  /* 0xffffe59000007947 */ /* 0x001fea000383ffff */
.L_x_7469:
[----:B------:R-:W-:Y:S01]  /*3120*/  HFMA2.MMA R184, -RZ, RZ, 0, 9.5367431640625e-07 ;  /* 0x00000010ffb87435 */ /* 0x000fe200000001ff */
[----:B------:R-:W-:Y:S02]  /*3130*/  MOV R133, R134 ;  /* 0x0000008600857202 */ /* 0x000fe40000000f00 */
[----:B------:R-:W-:Y:S02]  /*3140*/  MOV R179, 0x1f ;  /* 0x0000001f00b37802 */ /* 0x000fe40000000f00 */
[----:B------:R-:W-:-:S02]  /*3150*/  MOV R186, 0xffffffff ;  /* 0xffffffff00ba7802 */ /* 0x000fc40000000f00 */
[----:B------:R-:W-:Y:S02]  /*3160*/  MOV R128, 0x3180 ;  /* 0x0000318000807802 */ /* 0x000fe40000000f00 */
[----:B01---5:R-:W-:Y:S05]  /*3170*/  CALL.REL.NOINC `($__internal_144_$__cuda_sm70_shflsync_down_p) ;  /* 0x000003e000007944 */ /* 0x023fea0003c00000 */
[----:B------:R-:W-:Y:S01]  /*3180*/  FADD.FTZ R132, R132, R135 ;  /* 0x0000008784847221 */ /* 0x000fe20000010000 */
[----:B0-----:R-:W-:Y:S01]  /*3190*/  HFMA2.MMA R184, -RZ, RZ, 0, 4.76837158203125e-07 ;  /* 0x00000008ffb87435 */ /* 0x001fe200000001ff */
[----:B-1----:R-:W-:Y:S01]  /*31a0*/  FADD.FTZ R134, R134, R133 ;  /* 0x0000008586867221 */ /* 0x002fe20000010000 */
[----:B------:R-:W-:Y:S02]  /*31b0*/  MOV R179, 0x1f ;  /* 0x0000001f00b37802 */ /* 0x000fe40000000f00 */
[----:B------:R-:W-:Y:S02]  /*31c0*/  MOV R186, 0xffffffff ;  /* 0xffffffff00ba7802 */ /* 0x000fe40000000f00 */
[----:B------:R-:W-:Y:S02]  /*31d0*/  MOV R133, R132 ;  /* 0x0000008400857202 */ /* 0x000fe40000000f00 */
[----:B------:R-:W-:Y:S02]  /*31e0*/  MOV R128, 0x3200 ;  /* 0x0000320000807802 */ /* 0x000fe40000000f00 */
[----:B------:R-:W-:Y:S05]  /*31f0*/  CALL.REL.NOINC `($__internal_144_$__cuda_sm70_shflsync_down_p) ;  /* 0x0000036000007944 */ /* 0x000fea0003c00000 */
[----:B0-----:R-:W-:Y:S01]  /*3200*/  HFMA2.MMA R184, -RZ, RZ, 0, 4.76837158203125e-07 ;  /* 0x00000008ffb87435 */ /* 0x001fe200000001ff */
[----:B-1----:R-:W-:-:S02]  /*3210*/  MOV R131, R133 ;  /* 0x0000008500837202 */ /* 0x002fc40000000f00 */
[----:B------:R-:W-:Y:S02]  /*3220*/  MOV R133, R134 ;  /* 0x0000008600857202 */ /* 0x000fe40000000f00 */
[----:B------:R-:W-:Y:S02]  /*3230*/  MOV R179, 0x1f ;  /* 0x0000001f00b37802 */ /* 0x000fe40000000f00 */
[----:B------:R-:W-:Y:S02]  /*3240*/  MOV R186, 0xffffffff ;  /* 0xffffffff00ba7802 */ /* 0x000fe40000000f00 */
[----:B------:R-:W-:Y:S02]  /*3250*/  MOV R128, 0x3270 ;  /* 0x0000327000807802 */ /* 0x000fe40000000f00 */
[----:B------:R-:W-:Y:S05]  /*3260*/  CALL.REL.NOINC `($__internal_144_$__cuda_sm70_shflsync_down_p) ;  /* 0x000002f000007944 */ /* 0x000fea0003c00000 */
[----:B------:R-:W-:Y:S01]  /*3270*/  FADD.FTZ R132, R131, R132 ;  /* 0x0000008483847221 */ /* 0x000fe20000010000 */
[----:B0-----:R-:W-:Y:S01]  /*3280*/  HFMA2.MMA R184, -RZ, RZ, 0, 2.384185791015625e-07 ;  /* 0x00000004ffb87435 */ /* 0x001fe200000001ff */
[----:B-1----:R-:W-:Y:S01]  /*3290*/  FADD.FTZ R134, R134, R133 ;  /* 0x0000008586867221 */ /* 0x002fe20000010000 */
[----:B------:R-:W-:Y:S02]  /*32a0*/  MOV R179, 0x1f ;  /* 0x0000001f00b37802 */ /* 0x000fe40000000f00 */
[----:B------:R-:W-:-:S02]  /*32b0*/  MOV R186, 0xffffffff ;  /* 0xffffffff00ba7802 */ /* 0x000fc40000000f00 */
[----:B------:R-:W-:Y:S02]  /*32c0*/  MOV R133, R132 ;  /* 0x0000008400857202 */ /* 0x000fe40000000f00 */
[----:B------:R-:W-:Y:S02]  /*32d0*/  MOV R128, 0x32f0 ;  /* 0x000032f000807802 */ /* 0x000fe40000000f00 */
[----:B------:R-:W-:Y:S05]  /*32e0*/  CALL.REL.NOINC `($__internal_144_$__cuda_sm70_shflsync_down_p) ;  /* 0x0000027000007944 */ /* 0x000fea0003c00000 */
[----:B0-----:R-:W-:Y:S01]  /*32f0*/  HFMA2.MMA R184, -RZ, RZ, 0, 2.384185791015625e-07 ;  /* 0x00000004ffb87435 */ /* 0x001fe200000001ff */
[----:B-1----:R-:W-:Y:S02]  /*3300*/  MOV R131, R133 ;  /* 0x0000008500837202 */ /* 0x002fe40000000f00 */
[----:B------:R-:W-:Y:S02]  /*3310*/  MOV R133, R134 ;  /* 0x0000008600857202 */ /* 0x000fe40000000f00 */
[----:B------:R-:W-:Y:S02]  /*3320*/  MOV R179, 0x1f ;  /* 0x0000001f00b37802 */ /* 0x000fe40000000f00 */
[----:B------:R-:W-:Y:S02]  /*3330*/  MOV R186, 0xffffffff ;  /* 0xffffffff00ba7802 */ /* 0x000fe40000000f00 */
[----:B------:R-:W-:-:S02]  /*3340*/  MOV R128, 0x3360 ;  /* 0x0000336000807802 */ /* 0x000fc40000000f00 */
[----:B------:R-:W-:Y:S05]  /*3350*/  CALL.REL.NOINC `($__internal_144_$__cuda_sm70_shflsync_down_p) ;  /* 0x0000020000007944 */ /* 0x000fea0003c00000 */
[----:B------:R-:W-:Y:S01]  /*3360*/  FADD.FTZ R132, R131, R132 ;  /* 0x0000008483847221 */ /* 0x000fe20000010000 */
[----:B0-----:R-:W-:Y:S01]  /*3370*/  HFMA2.MMA R184, -RZ, RZ, 0, 1.1920928955078125e-07 ;  /* 0x00000002ffb87435 */ /* 0x001fe200000001ff */
[----:B-1----:R-:W-:Y:S01]  /*3380*/  FADD.FTZ R182, R134, R133 ;  /* 0x0000008586b67221 */ /* 0x002fe20000010000 */
[----:B------:R-:W-:-:S02]  /*3390*/  MOV R179, 0x1f ;  /* 0x0000001f00b37802 */ /* 0x000fc40000000f00 */
[----:B------:R-:W-:Y:S02]  /*33a0*/  MOV R186, 0xffffffff ;  /* 0xffffffff00ba7802 */ /* 0x000fe40000000f00 */
[----:B------:R-:W-:Y:S02]  /*33b0*/  MOV R133, R132 ;  /* 0x0000008400857202 */ /* 0x000fe40000000f00 */
[----:B------:R-:W-:Y:S02]  /*33c0*/  MOV R128, 0x33e0 ;  /* 0x000033e000807802 */ /* 0x000fe40000000f00 */
[----:B------:R-:W-:Y:S05]  /*33d0*/  CALL.REL.NOINC `($__internal_144_$__cuda_sm70_shflsync_down_p) ;  /* 0x0000018000007944 */ /* 0x000fea0003c00000 */
[----:B0-----:R-:W-:Y:S01]  /*33e0*/  HFMA2.MMA R184, -RZ, RZ, 0, 1.1920928955078125e-07 ;  /* 0x00000002ffb87435 */ /* 0x001fe200000001ff */
[----:B-1----:R-:W-:Y:S02]  /*33f0*/  MOV R131, R133 ;  /* 0x0000008500837202 */ /* 0x002fe40000000f00 */
[----:B------:R-:W-:Y:S02]  /*3400*/  MOV R133, R182 ;  /* 0x000000b600857202 */ /* 0x000fe40000000f00 */
[----:B------:R-:W-:Y:S02]  /*3410*/  MOV R179, 0x1f ;  /* 0x0000001f00b37802 */ /* 0x000fe40000000f00 */
[----:B------:R-:W-:-:S02]  /*3420*/  MOV R186, 0xffffffff ;  /* 0xffffffff00ba7802 */ /* 0x000fc40000000f00 */
[----:B------:R-:W-:Y:S02]  /*3430*/  MOV R128, 0x3450 ;  /* 0x0000345000807802 */ /* 0x000fe40000000f00 */
[----:B------:R-:W-:Y:S05]  /*3440*/  CALL.REL.NOINC `($__internal_144_$__cuda_sm70_shflsync_down_p) ;  /* 0x0000011000007944 */ /* 0x000fea0003c00000 */
[----:B------:R-:W-:Y:S01]  /*3450*/  FADD.FTZ R134, R131, R132 ;  /* 0x0000008483867221 */ /* 0x000fe20000010000 */
[----:B0-----:R-:W-:Y:S01]  /*3460*/  HFMA2.MMA R184, -RZ, RZ, 0, 5.9604644775390625e-08 ;  /* 0x00000001ffb87435 */ /* 0x001fe200000001ff */
[----:B-1----:R-:W-:Y:S01]  /*3470*/  FADD.FTZ R182, R182, R133 ;  /* 0x00000085b6b67221 */ /* 0x002fe20000010000 */
[----:B------:R-:W-:Y:S02]  /*3480*/  MOV R179, 0x1f ;  /* 0x0000001f00b37802 */ /* 0x000fe40000000f00 */
[----:B------:R-:W-:Y:S02]  /*3490*/  MOV R186, 0xffffffff ;  /* 0xffffffff00ba7802 */ /* 0x000fe40000000f00 */
[----:B------:R-:W-:Y:S02]  /*34a0*/  MOV R133, R134 ;  /* 0x0000008600857202 */ /* 0x000fe40000000f00 */
[----:B------:R-:W-:Y:S02]  /*34b0*/  MOV R128, 0x34d0 ;  /* 0x000034d000807802 */ /* 0x000fe40000000f00 */
[----:B------:R-:W-:Y:S05]  /*34c0*/  CALL.REL.NOINC `($__internal_144_$__cuda_sm70_shflsync_down_p) ;  /* 0x0000009000007944 */ /* 0x000fea0003c00000 */
[----:B0-----:R-:W-:Y:S01]  /*34d0*/  HFMA2.MMA R184, -RZ, RZ, 0, 5.9604644775390625e-08 ;  /* 0x00000001ffb87435 */ /* 0x001fe200000001ff */
[----:B-1----:R-:W-:-:S02]  /*34e0*/  MOV R135, R133 ;  /* 0x0000008500877202 */ /* 0x002fc40000000f00 */
[----:B------:R-:W-:Y:S02]  /*34f0*/  MOV R133, R182 ;  /* 0x000000b600857202 */ /* 0x000fe40000000f00 */
[----:B------:R-:W-:Y:S02]  /*3500*/  MOV R179, 0x1f ;  /* 0x0000001f00b37802 */ /* 0x000fe40000000f00 */
[----:B------:R-:W-:Y:S02]  /*3510*/  MOV R186, 0xffffffff ;  /* 0xffffffff00ba7802 */ /* 0x000fe40000000f00 */
[----:B------:R-:W-:Y:S02]  /*3520*/  MOV R128, 0x3540 ;  /* 0x0000354000807802 */ /* 0x000fe40000000f00 */
[----:B------:R-:W-:Y:S05]  /*3530*/  CALL.REL.NOINC `($__internal_144_$__cuda_sm70_shflsync_down_p) ;  /* 0x0000002000007944 */ /* 0x000fea0003c00000 */
[----:B-1----:R-:W-:Y:S01]  /*3540*/  MOV R129, R133 ;  /* 0x0000008500817202 */ /* 0x002fe20000000f00 */
[----:B0-----:R-:W-:Y:S05]  /*3550*/  BRA `(.L_x_7482) ;  /* 0xffffe27000007947 */ /* 0x001fea000383ffff */
        .weak           $__internal_144_$__cuda_sm70_shflsync_down_p
        .type           $__internal_144_$__cuda_sm70_shflsync_down_p,@function
        .size           $__internal_144_$__cuda_sm70_shflsync_down_p,(.L_x_9888 - $__internal_144_$__cuda_sm70_shflsync_down_p)
$__internal_144_$__cuda_sm70_shflsync_down_p:
[----:B------:R-:W-:Y:S01]  /*3560*/  HFMA2.MMA R129, -RZ, RZ, 0, 0 ;  /* 0x00000000ff817435 */ /* 0x000fe200000001ff */
[----:B------:R-:W-:Y:S04]  /*3570*/  WARPSYNC R186 ;  /* 0x000000ba00007348 */ /* 0x000fe80003800000 */
[----:B------:R0:W1:Y:S01]  /*3580*/  SHFL.DOWN PT, R133, R133, R184, R179 ;  /* 0x080000b885857389 */ /* 0x00006200000e00b3 */
[----:B------:R-:W-:Y:S05]  /*3590*/  RET.REL.NODEC R128 `(_ZN10layer_norm13ln_bwd_kernelINS_13Kernel_traitsIf6__halffS2_fjLj2560ELj1ELj1ELj4ELj8ENS_18Kernel_traits_baseILj2560EfS2_fS2_fjLj128EEEEELb0ELb1ELb0ELb0EEEvNS_9BwdParamsE) ;  /* 0xffffca6080007950 */ /* 0x000fea0003c3ffff */
.L_x_7483:
        /* <DEDUP_REMOVED lines=14> */
.L_x_9888:


//--------------------- .text._ZN10layer_norm13ln_bwd_kernelINS_13Kernel_traitsIf6__halffS2_fjLj2560ELj1ELj1ELj4ELj8ENS_18Kernel_traits_baseILj2560EfS2_fS2_fjLj128EEEEELb0ELb1ELb0ELb1EEEvNS_9BwdParamsE --------------------------
	.section	.text._ZN10layer_norm13ln_bwd_kernelINS_13Kernel_traitsIf6__halffS2_fjLj2560ELj1ELj1ELj4ELj8ENS_18Kernel_traits_baseILj2560EfS2_fS2_fjLj128EEEEELb0ELb1ELb0ELb1EEEvNS_9BwdParamsE,"ax",@progbits
	.sectioninfo	@"SHI_REGISTERS=202"
	.align	128
        .global         _ZN10layer_norm13ln_bwd_kernelINS_13Kernel_traitsIf6__halffS2_fjLj2560ELj1ELj1ELj4ELj8ENS_18Kernel_traits_baseILj2560EfS2_fS2_fjLj128EEEEELb0ELb1ELb0ELb1EEEvNS_9BwdParamsE
        .type           _ZN10layer_norm13ln_bwd_kernelINS_13Kernel_traitsIf6__halffS2_fjLj2560ELj1ELj1ELj4ELj8ENS_18Kernel_traits_baseILj2560EfS2_fS2_fjLj128EEEEELb0ELb1ELb0ELb1EEEvNS_9BwdParamsE,@function
        .size           _ZN10layer_norm13ln_bwd_kernelINS_13Kernel_traitsIf6__halffS2_fjLj2560ELj1ELj1ELj4ELj8ENS_18Kernel_traits_baseILj2560EfS2_fS2_fjLj128EEEEELb0ELb1ELb0ELb1EEEvNS_9BwdParamsE,(.L_x_9889 - _ZN10layer_norm13ln_bwd_kernelINS_13Kernel_traitsIf6__halffS2_fjLj2560ELj1ELj1ELj4ELj8ENS_18Kernel_traits_baseILj2560EfS2_fS2_fjLj128EEEEELb0ELb1ELb0ELb1EEEvNS_9BwdParamsE)
        .other          _ZN10layer_norm13ln_bwd_kernelINS_13Kernel_traitsIf6__halffS2_fjLj2560ELj1ELj1ELj4ELj8ENS_18Kernel_traits_baseILj2560EfS2_fS2_fjLj128EEEEELb0ELb1ELb0ELb1EEEvNS_9BwdParamsE,@"STO_CUDA_ENTRY STV_DEFAULT"
_ZN10layer_norm13ln_bwd_kernelINS_13Kernel_traitsIf6__halffS2_fjLj2560ELj1ELj1ELj4ELj8ENS_18Kernel_traits_baseILj2560EfS2_fS2_fjLj128EEEEELb0ELb1ELb0ELb1EEEvNS_9BwdParamsE:
.text._ZN10layer_norm13ln_bwd_kernelINS_13Kernel_traitsIf6__halffS2_fjLj2560ELj1ELj1ELj4ELj8ENS_18Kernel_traits_baseILj2560EfS2_fS2_fjLj128EEEEELb0ELb1ELb0ELb1EEEvNS_9BwdParamsE:
        /* <DEDUP_REMOVED lines=38> */
.L_x_7484:
        /* <DEDUP_REMOVED lines=48> */
.L_x_7489:
[----:B------:R-:W-:Y:S01]  /*0560*/  ISETP.NE.U32.AND P0, PT, RZ, c[0x0][0x1c0], PT ;  /* 0x00007000ff007a0c */ /* 0x000fe20003f05070 */
[----:B------:R-:W-:Y:S01]  /*0570*/  IMAD R2, R152, c[0x0][0x168], RZ ;  /* 0x00005a0098027a24 */ /* 0x000fe200078e02ff */
[----:B------:R-:W-:-:S02]  /*0580*/  LOP3.LUT R144, R0, 0x7f, RZ, 0xc0, !PT ;  /* 0x0000007f00907812 */ /* 0x000fc400078ec0ff */
[----:B------:R-:W-:Y:S02]  /*0590*/  ISETP.NE.AND.EX P0, PT, RZ, c[0x0][0x1c4], PT, P0 ;  /* 0x00007100ff007a0c */ /* 0x000fe40003f05300 */
[----:B------:R-:W-:Y:S02]  /*05a0*/  SHF.R.S32.HI R3, RZ, 0x1f, R2 ;  /* 0x0000001fff037819 */ /* 0x000fe40000011402 */
[----:B------:R-:W-:Y:S02]  /*05b0*/  SHF.R.S32.HI R69, RZ, 0x1f, R152 ;  /* 0x0000001fff457819 */ /* 0x000fe40000011498 */
[----:B------:R-:W-:Y:S02]  /*05c0*/  LEA.HI R3, R3, R2, RZ, 0x2 ;  /* 0x0000000203037211 */ /* 0x000fe400078f10ff */
[----:B------:R-:W-:Y:S02]  /*05d0*/  MOV R169, 0x4 ;  /* 0x0000000400a97802 */ /* 0x000fe40000000f00 */
[----:B------:R-:W-:-:S02]  /*05e0*/  LEA.HI.SX32 R144, R3, R144, 0x1e ;  /* 0x0000009003907211 */ /* 0x000fc400078ff2ff */
[----:B------:R-:W-:Y:S01]  /*05f0*/  MOV R166, 0x8 ;  /* 0x0000000800a67802 */ /* 0x000fe20000000f00 */
[C---:B------:R-:W-:Y:S01]  /*0600*/  IMAD.WIDE R76, R152.reuse, R169, c[0x0][0x1a0] ;  /* 0x00006800984c7625 */ /* 0x040fe200078e02a9 */
[----:B------:R-:W-:Y:S02]  /*0610*/  @P0 LEA R72, P1, R152, c[0x0][0x1c0], 0x1 ;  /* 0x0000700098480a11 */ /* 0x000fe400078208ff */
[C---:B------:R-:W-:Y:S01]  /*0620*/  IADD3 R149, R144.reuse, 0x80, RZ ;  /* 0x0000008090957810 */ /* 0x040fe20007ffe0ff */
[----:B------:R-:W-:Y:S01]  /*0630*/  IMAD.WIDE.U32 R2, R144, R166, c[0x0][0x208] ;  /* 0x0000820090027625 */ /* 0x000fe200078e00a6 */
[----:B------:R-:W-:Y:S01]  /*0640*/  @P0 LEA.HI.X R73, R152, c[0x0][0x1c4], R69, 0x1, P1 ;  /* 0x0000710098490a11 */ /* 0x000fe200008f0c45 */
[----:B------:R0:W2:Y:S01]  /*0650*/  LDG.E R148, [R76.64] ;  /* 0x000000044c947981 */ /* 0x0000a2000c1e1900 */
[C---:B------:R-:W-:Y:S02]  /*0660*/  LEA R68, P1, R144.reuse, c[0x0][0x188], 0x4 ;  /* 0x0000620090447a11 */ /* 0x040fe400078220ff */
[----:B------:R-:W-:-:S02]  /*0670*/  IADD3 R158, R144, 0x100, RZ ;  /* 0x00000100909e7810 */ /* 0x000fc40007ffe0ff */
[C---:B------:R-:W-:Y:S02]  /*0680*/  IADD3 R157, R144.reuse, 0x180, RZ ;  /* 0x00000180909d7810 */ /* 0x040fe40007ffe0ff */
[C---:B------:R-:W-:Y:S01]  /*0690*/  IADD3 R155, R144.reuse, 0x200, RZ ;  /* 0x00000200909b7810 */ /* 0x040fe20007ffe0ff */
[CC--:B------:R-:W-:Y:S01]  /*06a0*/  IMAD.WIDE.U32 R160, R149.reuse, R166.reuse, c[0x0][0x208] ;  /* 0x0000820095a07625 */ /* 0x0c0fe200078e00a6 */
[----:B------:R-:W-:Y:S01]  /*06b0*/  LEA.HI.X R69, R144, c[0x0][0x18c], RZ, 0x4, P1 ;  /* 0x0000630090457a11 */ /* 0x000fe200008f24ff */
[----:B------:R1:W3:Y:S01]  /*06c0*/  @P0 LDG.E.U16 R145, [R72.64] ;  /* 0x0000000448910981 */ /* 0x0002e2000c1e1500 */
[C---:B------:R-:W-:Y:S01]  /*06d0*/  LEA R74, P1, R149.reuse, c[0x0][0x188], 0x4 ;  /* 0x00006200954a7a11 */ /* 0x040fe200078220ff */
[----:B------:R-:W-:Y:S02]  /*06e0*/  IMAD.WIDE.U32 R162, R158, R166, c[0x0][0x208] ;  /* 0x000082009ea27625 */ /* 0x000fe400078e00a6 */
[----:B------:R-:W4:Y:S01]  /*06f0*/  LDG.E.64 R2, [R2.64] ;  /* 0x0000000402027981 */ /* 0x000f22000c1e1b00 */
[----:B------:R-:W-:-:S02]  /*0700*/  LEA.HI.X R75, R149, c[0x0][0x18c], RZ, 0x4, P1 ;  /* 0x00006300954b7a11 */ /* 0x000fc400008f24ff */
[C---:B------:R-:W-:Y:S01]  /*0710*/  LEA R78, P1, R158.reuse, c[0x0][0x188], 0x4 ;  /* 0x000062009e4e7a11 */ /* 0x040fe200078220ff */
[C---:B------:R-:W-:Y:S01]  /*0720*/  IMAD.WIDE.U32 R164, R157.reuse, R166, c[0x0][0x208] ;  /* 0x000082009da47625 */ /* 0x040fe200078e00a6 */
[----:B------:R-:W4:Y:S02]  /*0730*/  LDG.E.128 R68, [R68.64] ;  /* 0x0000000444447981 */ /* 0x000f24000c1e1d00 */
[----:B------:R-:W-:Y:S02]  /*0740*/  LEA.HI.X R79, R158, c[0x0][0x18c], RZ, 0x4, P1 ;  /* 0x000063009e4f7a11 */ /* 0x000fe400008f24ff */
[C---:B------:R-:W-:Y:S01]  /*0750*/  LEA R80, P1, R157.reuse, c[0x0][0x188], 0x4 ;  /* 0x000062009d507a11 */ /* 0x040fe200078220ff */
[----:B-1----:R-:W4:Y:S03]  /*0760*/  LDG.E.128 R72, [R74.64] ;  /* 0x000000044a487981 */ /* 0x002f26000c1e1d00 */
[----:B------:R-:W-:Y:S01]  /*0770*/  LEA.HI.X R81, R157, c[0x0][0x18c], RZ, 0x4, P1 ;  /* 0x000063009d517a11 */ /* 0x000fe200008f24ff */
[----:B------:R-:W4:Y:S01]  /*0780*/  LDG.E.64 R162, [R162.64] ;  /* 0x00000004a2a27981 */ /* 0x000f22000c1e1b00 */
[----:B------:R-:W-:Y:S01]  /*0790*/  LEA R84, P1, R155, c[0x0][0x188], 0x4 ;  /* 0x000062009b547a11 */ /* 0x000fe200078220ff */
[----:B------:R-:W-:-:S02]  /*07a0*/  IMAD.WIDE R168, R152, R169, c[0x0][0x1a8] ;  /* 0x00006a0098a87625 */ /* 0x000fc400078e02a9 */
[----:B------:R-:W4:Y:S01]  /*07b0*/  LDG.E.64 R160, [R160.64] ;  /* 0x00000004a0a07981 */ /* 0x000f22000c1e1b00 */
[----:B------:R-:W-:-:S03]  /*07c0*/  LEA.HI.X R85, R155, c[0x0][0x18c], RZ, 0x4, P1 ;  /* 0x000063009b557a11 */ /* 0x000fc600008f24ff */
[----:B------:R-:W4:Y:S04]  /*07d0*/  LDG.E.64 R164, [R164.64] ;  /* 0x00000004a4a47981 */ /* 0x000f28000c1e1b00 */
[----:B------:R-:W4:Y:S04]  /*07e0*/  LDG.E.128 R84, [R84.64] ;  /* 0x0000000454547981 */ /* 0x000f28000c1e1d00 */
[----:B0-----:R-:W4:Y:S01]  /*07f0*/  LDG.E.128 R76, [R78.64] ;  /* 0x000000044e4c7981 */ /* 0x001f22000c1e1d00 */
[----:B------:R-:W-:-:S03]  /*0800*/  IMAD.WIDE.U32 R166, R155, R166, c[0x0][0x208] ;  /* 0x000082009ba67625 */ /* 0x000fc600078e00a6 */
[----:B------:R-:W4:Y:S04]  /*0810*/  LDG.E.128 R80, [R80.64] ;  /* 0x0000000450507981 */ /* 0x000f28000c1e1d00 */
[----:B------:R0:W4:Y:S04]  /*0820*/  LDG.E R154, [R168.64] ;  /* 0x00000004a89a7981 */ /* 0x000128000c1e1900 */
[----:B------:R-:W4:Y:S01]  /*0830*/  LDG.E.64 R166, [R166.64] ;  /* 0x00000004a6a67981 */ /* 0x000f22000c1e1b00 */
[----:B------:R-:W-:-:S04]  /*0840*/  ISETP.NE.U32.AND P1, PT, RZ, c[0x0][0x218], PT ;  /* 0x00008600ff007a0c */ /* 0x000fc80003f25070 */
[----:B------:R-:W-:-:S13]  /*0850*/  ISETP.NE.AND.EX P1, PT, RZ, c[0x0][0x21c], PT, P1 ;  /* 0x00008700ff007a0c */ /* 0x000fda0003f25310 */
[----:B------:R-:W-:-:S04]  /*0860*/  @P1 LEA R170, P2, R144, c[0x0][0x218], 0x4 ;  /* 0x0000860090aa1a11 */ /* 0x000fc800078420ff */
[----:B------:R-:W-:Y:S02]  /*0870*/  @P1 LEA.HI.X R171, R144, c[0x0][0x21c], RZ, 0x4, P2 ;  /* 0x0000870090ab1a11 */ /* 0x000fe400010f24ff */
[C---:B------:R-:W-:Y:S02]  /*0880*/  @P1 LEA R172, P2, R149.reuse, c[0x0][0x218], 0x4 ;  /* 0x0000860095ac1a11 */ /* 0x040fe400078420ff */
[C---:B------:R-:W-:Y:S01]  /*0890*/  @P1 LEA R174, P3, R158.reuse, c[0x0][0x218], 0x4 ;  /* 0x000086009eae1a11 */ /* 0x040fe200078620ff */
        /* <DEDUP_REMOVED lines=13> */
[----:B------:R-:W-:Y:S02]  /*0970*/  MOV R151, 0x3f800000 ;  /* 0x3f80000000977802 */ /* 0x000fe40000000f00 */
[----:B--2---:R-:W-:Y:S01]  /*0980*/  FSEL R188, R148, RZ, !P1 ;  /* 0x000000ff94bc7208 */ /* 0x004fe20004800000 */
[----:B---3--:R-:W-:Y:S01]  /*0990*/  @P0 HADD2.F32 R151, -RZ, R145.H0_H0 ;  /* 0x20000091ff970230 */ /* 0x008fe20000004100 */
[----:B----4-:R-:W-:Y:S02]  /*09a0*/  MOV R145, R2 ;  /* 0x0000000200917202 */ /* 0x010fe40000000f00 */
[----:B------:R-:W-:Y:S01]  /*09b0*/  SHF.R.U64 R186, R2, 0x10, R3 ;  /* 0x0000001002ba7819 */ /* 0x000fe20000001203 */
[C---:B0-----:R-:W-:Y:S02]  /*09c0*/  FADD.FTZ R173, -R188.reuse, R70 ;  /* 0x00000046bcad7221 */ /* 0x041fe40000010100 */
[----:B------:R-:W-:Y:S01]  /*09d0*/  HADD2.F32 R145, -RZ, R145.H0_H0 ;  /* 0x20000091ff917230 */ /* 0x000fe20000004100 */
[----:B------:R-:W-:Y:S01]  /*09e0*/  FADD.FTZ R175, -R188, R74 ;  /* 0x0000004abcaf7221 */ /* 0x000fe20000010100 */
[----:B------:R-:W-:-:S02]  /*09f0*/  MOV R74, R162 ;  /* 0x000000a2004a7202 */ /* 0x000fc40000000f00 */
[----:B------:R-:W-:Y:S02]  /*0a00*/  SHF.R.U64 R178, R162, 0x10, R163 ;  /* 0x00000010a2b27819 */ /* 0x000fe400000012a3 */
[----:B------:R-:W-:Y:S01]  /*0a10*/  MOV R70, R161 ;  /* 0x000000a100467202 */ /* 0x000fe20000000f00 */
[C---:B------:R-:W-:Y:S01]  /*0a20*/  FADD.FTZ R169, -R188.reuse, R68 ;  /* 0x00000044bca97221 */ /* 0x040fe20000010100 */
[----:B------:R-:W-:Y:S02]  /*0a30*/  SHF.R.U32.HI R180, RZ, 0x10, R161 ;  /* 0x00000010ffb47819 */ /* 0x000fe400000116a1 */
[----:B------:R-:W-:Y:S01]  /*0a40*/  MOV R162, R165 ;  /* 0x000000a500a27202 */ /* 0x000fe20000000f00 */
[C---:B-1----:R-:W-:Y:S01]  /*0a50*/  FADD.FTZ R171, -R188.reuse, R69 ;  /* 0x00000045bcab7221 */ /* 0x042fe20000010100 */
[----:B------:R-:W-:Y:S01]  /*0a60*/  SHF.R.U32.HI R174, RZ, 0x10, R165 ;  /* 0x00000010ffae7819 */ /* 0x000fe200000116a5 */
[C---:B------:R-:W-:Y:S01]  /*0a70*/  FADD.FTZ R177, -R188.reuse, R75 ;  /* 0x0000004bbcb17221 */ /* 0x040fe20000010100 */
[----:B------:R-:W-:Y:S01]  /*0a80*/  MOV R148, R3 ;  /* 0x0000000300947202 */ /* 0x000fe20000000f00 */
[C---:B------:R-:W-:Y:S01]  /*0a90*/  FADD.FTZ R69, -R188.reuse, R85 ;  /* 0x00000055bc457221 */ /* 0x040fe20000010100 */
        /* <DEDUP_REMOVED lines=11> */
[----:B------:R-:W-:-:S02]  /*0b50*/  FMUL.FTZ R76, R154, R169 ;  /* 0x000000a99a4c7220 */ /* 0x000fc40000410000 */
[C---:B------:R-:W-:Y:S01]  /*0b60*/  FMUL.FTZ R78, R154.reuse, R171 ;  /* 0x000000ab9a4e7220 */ /* 0x040fe20000410000 */
[----:B------:R-:W-:Y:S01]  /*0b70*/  SHF.R.U32.HI R184, RZ, 0x10, R3 ;  /* 0x00000010ffb87819 */ /* 0x000fe20000011603 */
[----:B------:R-:W-:Y:S02]  /*0b80*/  FMUL.FTZ R174, R154, R177 ;  /* 0x000000b19aae7220 */ /* 0x000fe40000410000 */
[C---:B------:R-:W-:Y:S02]  /*0b90*/  FADD.FTZ R191, -R188.reuse, R82 ;  /* 0x00000052bcbf7221 */ /* 0x040fe40000010100 */
[C---:B------:R-:W-:Y:S01]  /*0ba0*/  FADD.FTZ R195, -R188.reuse, R83 ;  /* 0x00000053bcc37221 */ /* 0x040fe20000010100 */
[----:B------:R-:W-:Y:S01]  /*0bb0*/  HADD2.F32 R83, -RZ, R148.H0_H0 ;  /* 0x20000094ff537230 */ /* 0x000fe20000004100 */
[----:B------:R-:W-:Y:S02]  /*0bc0*/  FADD.FTZ R187, -R188, R80 ;  /* 0x00000050bcbb7221 */ /* 0x000fe40000010100 */
[----:B------:R-:W-:Y:S01]  /*0bd0*/  FMUL.FTZ R82, R154, R71 ;  /* 0x000000479a527220 */ /* 0x000fe20000410000 */
[----:B------:R-:W-:Y:S01]  /*0be0*/  HADD2.F32 R71, -RZ, R2.H0_H0 ;  /* 0x20000002ff477230 */ /* 0x000fe20000004100 */
[----:B------:R-:W-:-:S02]  /*0bf0*/  FADD.FTZ R150, R145, R150 ;  /* 0x0000009691967221 */ /* 0x000fc40000010000 */
[----:B------:R-:W-:Y:S02]  /*0c00*/  FFMA.FTZ R153, R76, R145, R153 ;  /* 0x000000914c997223 */ /* 0x000fe40000010099 */
[----:B------:R-:W-:Y:S02]  /*0c10*/  FADD.FTZ R146, R85, R146 ;  /* 0x0000009255927221 */ /* 0x000fe40000010000 */
[----:B------:R-:W-:Y:S02]  /*0c20*/  FMUL.FTZ R80, R154, R173 ;  /* 0x000000ad9a507220 */ /* 0x000fe40000410000 */
[-C--:B------:R-:W-:Y:S02]  /*0c30*/  FFMA.FTZ R147, R78, R85.reuse, R147 ;  /* 0x000000554e937223 */ /* 0x080fe40000010093 */
[----:B------:R-:W-:Y:S02]  /*0c40*/  FMUL.FTZ R85, R41, R85 ;  /* 0x0000005529557220 */ /* 0x000fe40000410000 */
[----:B------:R-:W-:-:S02]  /*0c50*/  FADD.FTZ R2, RZ, R81 ;  /* 0x00000051ff027221 */ /* 0x000fc40000010000 */
[----:B------:R-:W-:Y:S02]  /*0c60*/  FADD.FTZ R121, R70, R121 ;  /* 0x0000007946797221 */ /* 0x000fe40000010000 */
[-C--:B------:R-:W-:Y:S02]  /*0c70*/  FFMA.FTZ R137, R174, R70.reuse, R137 ;  /* 0x00000046ae897223 */ /* 0x080fe40000010089 */
[----:B------:R-:W-:Y:S01]  /*0c80*/  FMUL.FTZ R145, R39, R70 ;  /* 0x0000004627917220 */ /* 0x000fe20000410000 */
[----:B------:R-:W-:Y:S01]  /*0c90*/  SHF.R.U64 R182, R160, 0x10, R161 ;  /* 0x00000010a0b67819 */ /* 0x000fe200000012a1 */
[----:B------:R-:W-:Y:S01]  /*0ca0*/  FADD.FTZ R181, -R188, R77 ;  /* 0x0000004dbcb57221 */ /* 0x000fe20000010100 */
[----:B------:R-:W-:Y:S01]  /*0cb0*/  HADD2.F32 R77, -RZ, R184.H0_H0 ;  /* 0x200000b8ff4d7230 */ /* 0x000fe20000004100 */
[----:B------:R-:W-:Y:S01]  /*0cc0*/  FFMA.FTZ R70, R76, R81, RZ ;  /* 0x000000514c467223 */ /* 0x000fe200000100ff */
[----:B------:R-:W-:Y:S01]  /*0cd0*/  MOV R168, R166 ;  /* 0x000000a600a87202 */ /* 0x000fe20000000f00 */
[----:B------:R-:W-:-:S02]  /*0ce0*/  FADD.FTZ R161, -R188, R72 ;  /* 0x00000048bca17221 */ /* 0x000fc40000010100 */
[----:B------:R-:W-:Y:S02]  /*0cf0*/  FADD.FTZ R142, R83, R142 ;  /* 0x0000008e538e7221 */ /* 0x000fe40000010000 */
[-C--:B------:R-:W-:Y:S01]  /*0d00*/  FFMA.FTZ R143, R80, R83.reuse, R143 ;  /* 0x00000053508f7223 */ /* 0x080fe2000001008f */
[----:B------:R-:W-:Y:S01]  /*0d10*/  SHF.R.U32.HI R172, RZ, 0x10, R167 ;  /* 0x00000010ffac7819 */ /* 0x000fe200000116a7 */
[----:B------:R-:W-:Y:S02]  /*0d20*/  FMUL.FTZ R83, R42, R83 ;  /* 0x000000532a537220 */ /* 0x000fe40000410000 */
[----:B------:R-:W-:Y:S02]  /*0d30*/  FADD.FTZ R2, R2, R85 ;  /* 0x0000005502027221 */ /* 0x000fe40000010000 */
[----:B------:R-:W-:Y:S02]  /*0d40*/  FFMA.FTZ R70, R78, R85, R70 ;  /* 0x000000554e467223 */ /* 0x000fe40000010046 */
[----:B------:R-:W-:-:S02]  /*0d50*/  FADD.FTZ R140, R77, R140 ;  /* 0x0000008c4d8c7221 */ /* 0x000fc40000010000 */
[----:B------:R-:W-:Y:S02]  /*0d60*/  FFMA.FTZ R141, R82, R77, R141 ;  /* 0x0000004d528d7223 */ /* 0x000fe4000001008d */
[----:B------:R-:W-:Y:S01]  /*0d70*/  FMUL.FTZ R171, R154, R161 ;  /* 0x000000a19aab7220 */ /* 0x000fe20000410000 */
        /* <DEDUP_REMOVED lines=8> */
[----:B------:R-:W-:Y:S01]  /*0e00*/  FMUL.FTZ R172, R36, R71 ;  /* 0x0000004724ac7220 */ /* 0x000fe20000410000 */
[----:B------:R-:W-:Y:S01]  /*0e10*/  MOV R160, R163 ;  /* 0x000000a300a07202 */ /* 0x000fe20000000f00 */
[----:B------:R-:W-:Y:S01]  /*0e20*/  FADD.FTZ R71, R2, R77 ;  /* 0x0000004d02477221 */ /* 0x000fe20000010000 */
[----:B------:R-:W-:Y:S01]  /*0e30*/  SHF.R.U32.HI R176, RZ, 0x10, R163 ;  /* 0x00000010ffb07819 */ /* 0x000fe200000116a3 */
[----:B------:R-:W-:Y:S02]  /*0e40*/  FADD.FTZ R73, -R188, R73 ;  /* 0x00000049bc497221 */ /* 0x000fe40000010100 */
[----:B------:R-:W-:Y:S01]  /*0e50*/  FFMA.FTZ R70, R82, R77, R70 ;  /* 0x0000004d52467223 */ /* 0x000fe20000010046 */
[----:B------:R-:W-:Y:S01]  /*0e60*/  SHF.R.U64 R166, R166, 0x10, R167 ;  /* 0x00000010a6a67819 */ /* 0x000fe200000012a7 */
[----:B------:R-:W-:Y:S01]  /*0e70*/  FMUL.FTZ R173, R37, R72 ;  /* 0x0000004825ad7220 */ /* 0x000fe20000410000 */
[----:B------:R-:W-:Y:S01]  /*0e80*/  MOV R170, R167 ;  /* 0x000000a700aa7202 */ /* 0x000fe20000000f00 */
[----:B------:R-:W-:Y:S01]  /*0e90*/  FADD.FTZ R2, R71, R172 ;  /* 0x000000ac47027221 */ /* 0x000fe20000010000 */
[----:B------:R-:W-:Y:S01]  /*0ea0*/  HADD2.F32 R167, -RZ, R160.H0_H0 ;  /* 0x200000a0ffa77230 */ /* 0x000fe20000004100 */
[----:B------:R-:W-:-:S02]  /*0eb0*/  FMUL.FTZ R148, R154, R73 ;  /* 0x000000499a947220 */ /* 0x000fc40000410000 */
[----:B------:R-:W-:Y:S01]  /*0ec0*/  FFMA.FTZ R70, R171, R172, R70 ;  /* 0x000000acab467223 */ /* 0x000fe20000010046 */
[----:B------:R-:W-:Y:S01]  /*0ed0*/  HADD2.F32 R160, -RZ, R176.H0_H0 ;  /* 0x200000b0ffa07230 */ /* 0x000fe20000004100 */
[C---:B------:R-:W-:Y:S01]  /*0ee0*/  FADD.FTZ R185, -R188.reuse, R79 ;  /* 0x0000004fbcb97221 */ /* 0x040fe20000010100 */
[----:B------:R-:W-:Y:S01]  /*0ef0*/  MOV R79, R164 ;  /* 0x000000a4004f7202 */ /* 0x000fe20000000f00 */
[----:B------:R-:W-:Y:S02]  /*0f00*/  FADD.FTZ R3, -R188, R87 ;  /* 0x00000057bc037221 */ /* 0x000fe40000010100 */
[----:B------:R-:W-:Y:S02]  /*0f10*/  FMUL.FTZ R176, R38, R75 ;  /* 0x0000004b26b07220 */ /* 0x000fe40000410000 */
[----:B------:R-:W-:Y:S01]  /*0f20*/  FADD.FTZ R71, R2, R173 ;  /* 0x000000ad02477221 */ /* 0x000fe20000010000 */
[----:B------:R-:W-:Y:S01]  /*0f30*/  SHF.R.U64 R164, R164, 0x10, R165 ;  /* 0x00000010a4a47819 */ /* 0x000fe200000012a5 */
[----:B------:R-:W-:-:S02]  /*0f40*/  FMUL.FTZ R87, R154, R175 ;  /* 0x000000af9a577220 */ /* 0x000fc40000410000 */
[----:B------:R-:W-:Y:S01]  /*0f50*/  FFMA.FTZ R70, R148, R173, R70 ;  /* 0x000000ad94467223 */ /* 0x000fe20000010046 */
[----:B------:R-:W-:Y:S01]  /*0f60*/  HADD2.F32 R165, -RZ, R74.H0_H0 ;  /* 0x2000004affa57230 */ /* 0x000fe20000004100 */
[----:B------:R-:W-:Y:S02]  /*0f70*/  FADD.FTZ R2, R71, R176 ;  /* 0x000000b047027221 */ /* 0x000fe40000010000 */
[----:B------:R-:W-:Y:S01]  /*0f80*/  FFMA.FTZ R70, R87, R176, R70 ;  /* 0x000000b057467223 */ /* 0x000fe20000010046 */
[----:B------:R-:W-:Y:S01]  /*0f90*/  HADD2.F32 R74, -RZ, R178.H0_H0 ;  /* 0x200000b2ff4a7230 */ /* 0x000fe20000004100 */
[----:B------:R-:W-:Y:S01]  /*0fa0*/  FADD.FTZ R159, -R188, R84 ;  /* 0x00000054bc9f7221 */ /* 0x000fe20000010100 */
[----:B------:R-:W-:Y:S01]  /*0fb0*/  HADD2.F32 R169, -RZ, R79.H0_H0 ;  /* 0x2000004fffa97230 */ /* 0x000fe20000004100 */
        /* <DEDUP_REMOVED lines=9> */
[----:B------:R-:W-:Y:S02]  /*1050*/  FADD.FTZ R71, R2, R179 ;  /* 0x000000b302477221 */ /* 0x000fe40000010000 */
[----:B------:R-:W-:Y:S02]  /*1060*/  FMUL.FTZ R177, R154, R183 ;  /* 0x000000b79ab17220 */ /* 0x000fe40000410000 */
[----:B------:R-:W-:Y:S02]  /*1070*/  FFMA.FTZ R70, R178, R179, R70 ;  /* 0x000000b3b2467223 */ /* 0x000fe40000010046 */
        /* <DEDUP_REMOVED lines=9> */
[C---:B------:R-:W-:Y:S02]  /*1110*/  FMUL.FTZ R190, R154.reuse, R195 ;  /* 0x000000c39abe7220 */ /* 0x040fe40000410000 */
[----:B------:R-:W-:Y:S02]  /*1120*/  FMUL.FTZ R185, R29, R164 ;  /* 0x000000a41db97220 */ /* 0x000fe40000410000 */
[----:B------:R-:W-:Y:S02]  /*1130*/  FADD.FTZ R2, R71, R184 ;  /* 0x000000b847027221 */ /* 0x000fe40000010000 */
[----:B------:R-:W-:Y:S02]  /*1140*/  FMUL.FTZ R186, R154, R189 ;  /* 0x000000bd9aba7220 */ /* 0x000fe40000410000 */
[----:B------:R-:W-:Y:S02]  /*1150*/  FFMA.FTZ R70, R181, R184, R70 ;  /* 0x000000b8b5467223 */ /* 0x000fe40000010046 */
[----:B------:R-:W-:-:S02]  /*1160*/  FADD.FTZ R113, R162, R113 ;  /* 0x00000071a2717221 */ /* 0x000fc40000010000 */
[-C--:B------:R-:W-:Y:S02]  /*1170*/  FFMA.FTZ R129, R190, R162.reuse, R129 ;  /* 0x000000a2be817223 */ /* 0x080fe40000010081 */
[----:B------:R-:W-:Y:S02]  /*1180*/  FMUL.FTZ R189, R31, R162 ;  /* 0x000000a21fbd7220 */ /* 0x000fe40000410000 */
[----:B------:R-:W-:Y:S02]  /*1190*/  FADD.FTZ R163, -R188, R86 ;  /* 0x00000056bca37221 */ /* 0x000fe40000010100 */
[----:B------:R-:W-:Y:S02]  /*11a0*/  FMUL.FTZ R162, R154, R69 ;  /* 0x000000459aa27220 */ /* 0x000fe40000410000 */
[----:B------:R-:W-:Y:S02]  /*11b0*/  FMUL.FTZ R188, R30, R193 ;  /* 0x000000c11ebc7220 */ /* 0x000fe40000410000 */
[----:B------:R-:W-:-:S02]  /*11c0*/  FADD.FTZ R69, R2, R185 ;  /* 0x000000b902457221 */ /* 0x000fc40000010000 */
[----:B------:R-:W-:Y:S02]  /*11d0*/  FMUL.FTZ R187, R154, R191 ;  /* 0x000000bf9abb7220 */ /* 0x000fe40000410000 */
[----:B------:R-:W-:Y:S02]  /*11e0*/  FFMA.FTZ R70, R186, R185, R70 ;  /* 0x000000b9ba467223 */ /* 0x000fe40000010046 */
[----:B------:R-:W-:Y:S02]  /*11f0*/  FADD.FTZ R2, R69, R188 ;  /* 0x000000bc45027221 */ /* 0x000fe40000010000 */
[----:B------:R-:W-:Y:S01]  /*1200*/  FFMA.FTZ R70, R187, R188, R70 ;  /* 0x000000bcbb467223 */ /* 0x000fe20000010046 */
[----:B------:R-:W-:Y:S01]  /*1210*/  HADD2.F32 R166, -RZ, R166.H0_H0 ;  /* 0x200000a6ffa67230 */ /* 0x000fe20000004100 */
[----:B------:R-:W-:Y:S02]  /*1220*/  FADD.FTZ R117, R160, R117 ;  /* 0x00000075a0757221 */ /* 0x000fe40000010000 */
[----:B------:R-:W-:-:S02]  /*1230*/  FFMA.FTZ R133, R182, R160, R133 ;  /* 0x000000a0b6857223 */ /* 0x000fc40000010085 */
[----:B------:R-:W-:Y:S02]  /*1240*/  FMUL.FTZ R160, R24, R197 ;  /* 0x000000c518a07220 */ /* 0x000fe40000410000 */
[----:B------:R-:W-:Y:S02]  /*1250*/  FADD.FTZ R69, R2, R189 ;  /* 0x000000bd02457221 */ /* 0x000fe40000010000 */
[----:B------:R-:W-:Y:S02]  /*1260*/  FMUL.FTZ R159, R154, R159 ;  /* 0x0000009f9a9f7220 */ /* 0x000fe40000410000 */
[----:B------:R-:W-:Y:S01]  /*1270*/  FFMA.FTZ R70, R190, R189, R70 ;  /* 0x000000bdbe467223 */ /* 0x000fe20000010046 */
[----:B------:R-:W-:Y:S01]  /*1280*/  LOP3.LUT P1, RZ, R156, 0xff, RZ, 0xc0, !PT ;  /* 0x000000ff9cff7812 */ /* 0x000fe2000782c0ff */
[----:B------:R-:W-:Y:S01]  /*1290*/  HADD2.F32 R199, -RZ, R170.H0_H0 ;  /* 0x200000aaffc77230 */ /* 0x000fe20000004100 */
[----:B------:R-:W-:Y:S02]  /*12a0*/  FADD.FTZ R2, R69, R160 ;  /* 0x000000a045027221 */ /* 0x000fe40000010000 */
[----:B------:R-:W-:-:S02]  /*12b0*/  FMUL.FTZ R161, R25, R166 ;  /* 0x000000a619a17220 */ /* 0x000fc40000410000 */
        /* <DEDUP_REMOVED lines=17> */
[----:B------:R-:W-:Y:S01]  /*13d0*/  LOP3.LUT P0, RZ, R0, 0x1f, RZ, 0xc0, !PT ;  /* 0x0000001f00ff7812 */ /* 0x000fe2000780c0ff */
[----:B------:R-:W-:Y:S01]  /*13e0*/  FADD.FTZ R123, R72, R123 ;  /* 0x0000007b487b7221 */ /* 0x000fe20000010000 */
[----:B------:R-:W-:Y:S01]  /*13f0*/  @!P1 IADD3 R86, R86, 0x4, RZ ;  /* 0x0000000456569810 */ /* 0x000fe20007ffe0ff */
        /* <DEDUP_REMOVED lines=21> */
.L_x_7490:
        /* <DEDUP_REMOVED lines=18> */
.L_x_7491:
        /* <DEDUP_REMOVED lines=10> */
[----:B------:R-:W-:-:S02]  /*1710*/  ISETP.NE.U32.AND P0, PT, RZ, c[0x0][0x218], PT ;  /* 0x00008600ff007a0c */ /* 0x000fc40003f05070 */
[----:B------:R-:W-:Y:S02]  /*1720*/  ISETP.NE.AND.EX P2, PT, RZ, c[0x0][0x25c], PT, P2 ;  /* 0x00009700ff007a0c */ /* 0x000fe40003f45320 */
[----:B------:R-:W-:Y:S01]  /*1730*/  ISETP.NE.AND.EX P0, PT, RZ, c[0x0][0x21c], PT, P0 ;  /* 0x00008700ff007a0c */ /* 0x000fe20003f05300 */
[----:B-1----:R-:W0:Y:S04]  /*1740*/  LDS.128 R68, [R86.X8+0x2800] ;  /* 0x0028000056447984 */ /* 0x002e280000008c00 */
        /* <DEDUP_REMOVED lines=21> */
[-C--:B------:R-:W-:Y:S02]  /*18a0*/  FFMA.FTZ R82, R82, R168.reuse, R167 ;  /* 0x000000a852527223 */ /* 0x080fe400000100a7 */
[----:B------:R-:W-:Y:S02]  /*18b0*/  FADD.FTZ R193, R172, -R3 ;  /* 0x80000003acc17221 */ /* 0x000fe40000010000 */
[----:B------:R-:W-:Y:S02]  /*18c0*/  FMUL.FTZ R75, R154, R75 ;  /* 0x0000004b9a4b7220 */ /* 0x000fe40000410000 */
[----:B------:R-:W-:Y:S02]  /*18d0*/  FFMA.FTZ R70, R174, R168, R167 ;  /* 0x000000a8ae467223 */ /* 0x000fe400000100a7 */
[----:B------:R-:W-:Y:S01]  /*18e0*/  FADD.FTZ R173, R173, -R148 ;  /* 0x80000094adad7221 */ /* 0x000fe20000010000 */
[----:B------:R-:W-:Y:S01]  /*18f0*/  SHF.L.U32 R148, R149, 0x3, RZ ;  /* 0x0000000395947819 */ /* 0x000fe200000006ff */
[----:B-----5:R-:W-:-:S02]  /*1900*/  @P0 FADD.FTZ R72, R45, R72 ;  /* 0x000000482d480221 */ /* 0x020fc40000010000 */
[-C--:B------:R-:W-:Y:S02]  /*1910*/  FFMA.FTZ R178, R178, R168.reuse, R167 ;  /* 0x000000a8b2b27223 */ /* 0x080fe400000100a7 */
[----:B------:R-:W-:Y:S02]  /*1920*/  FADD.FTZ R77, R77, -R82 ;  /* 0x800000524d4d7221 */ /* 0x000fe40000010000 */
[----:B------:R-:W-:Y:S02]  /*1930*/  FMUL.FTZ R193, R154, R193 ;  /* 0x000000c19ac17220 */ /* 0x000fe40000410000 */
[----:B------:R-:W-:Y:S02]  /*1940*/  @P0 FADD.FTZ R75, R46, R75 ;  /* 0x0000004b2e4b0221 */ /* 0x000fe40000010000 */
[----:B------:R-:W-:Y:S02]  /*1950*/  FFMA.FTZ R87, R87, R168, R167 ;  /* 0x000000a857577223 */ /* 0x000fe400000100a7 */
[----:B------:R-:W-:-:S02]  /*1960*/  FADD.FTZ R145, R145, -R70 ;  /* 0x8000004691917221 */ /* 0x000fc40000010000 */
[----:B------:R-:W-:Y:S02]  /*1970*/  FMUL.FTZ R194, R154, R173 ;  /* 0x000000ad9ac27220 */ /* 0x000fe40000410000 */
[----:B------:R-:W-:Y:S02]  /*1980*/  FFMA.FTZ R182, R182, R168, R167 ;  /* 0x000000a8b6b67223 */ /* 0x000fe400000100a7 */
[----:B------:R-:W-:Y:S02]  /*1990*/  FMUL.FTZ R170, R72, R151 ;  /* 0x0000009748aa7220 */ /* 0x000fe40000410000 */
[----:B------:R-:W-:Y:S02]  /*19a0*/  FADD.FTZ R179, R179, -R178 ;  /* 0x800000b2b3b37221 */ /* 0x000fe40000010000 */
[----:B------:R-:W-:Y:S02]  /*19b0*/  FMUL.FTZ R74, R154, R77 ;  /* 0x0000004d9a4a7220 */ /* 0x000fe40000410000 */
[----:B------:R-:W-:-:S02]  /*19c0*/  @P0 FADD.FTZ R193, R48, R193 ;  /* 0x000000c130c10221 */ /* 0x000fc40000010000 */
[----:B------:R-:W-:Y:S02]  /*19d0*/  FMUL.FTZ R171, R75, R151 ;  /* 0x000000974bab7220 */ /* 0x000fe40000410000 */
[----:B------:R-:W-:Y:S02]  /*19e0*/  FADD.FTZ R87, R176, -R87 ;  /* 0x80000057b0577221 */ /* 0x000fe40000010000 */
[----:B------:R-:W-:Y:S02]  /*19f0*/  FMUL.FTZ R196, R154, R145 ;  /* 0x000000919ac47220 */ /* 0x000fe40000410000 */
[----:B------:R-:W-:Y:S02]  /*1a00*/  @P0 FADD.FTZ R194, R49, R194 ;  /* 0x000000c231c20221 */ /* 0x000fe40000010000 */
[----:B------:R-:W-:Y:S02]  /*1a10*/  FFMA.FTZ R177, R177, R168, R167 ;  /* 0x000000a8b1b17223 */ /* 0x000fe400000100a7 */
[----:B------:R-:W-:-:S02]  /*1a20*/  FADD.FTZ R183, R183, -R182 ;  /* 0x800000b6b7b77221 */ /* 0x000fc40000010000 */
[----:B------:R-:W-:Y:S02]  /*1a30*/  FMUL.FTZ R2, R21, R170 ;  /* 0x000000aa15027220 */ /* 0x000fe40000410000 */
[----:B------:R-:W-:Y:S02]  /*1a40*/  FMUL.FTZ R192, R154, R179 ;  /* 0x000000b39ac07220 */ /* 0x000fe40000410000 */
[----:B------:R-:W-:Y:S01]  /*1a50*/  @P0 FADD.FTZ R74, R47, R74 ;  /* 0x0000004a2f4a0221 */ /* 0x000fe20000010000 */
[----:B------:R0:W-:Y:S01]  /*1a60*/  F2F.F16.F32 R71, R2 ;  /* 0x0000000200477304 */ /* 0x0001e20000200800 */
[----:B------:R-:W-:Y:S02]  /*1a70*/  FMUL.FTZ R173, R193, R151 ;  /* 0x00000097c1ad7220 */ /* 0x000fe40000410000 */
[----:B------:R-:W-:Y:S02]  /*1a80*/  FMUL.FTZ R3, R22, R171 ;  /* 0x000000ab16037220 */ /* 0x000fe40000410000 */
[----:B------:R-:W-:-:S02]  /*1a90*/  FMUL.FTZ R195, R154, R87 ;  /* 0x000000579ac37220 */ /* 0x000fc40000410000 */
[----:B------:R-:W-:Y:S01]  /*1aa0*/  @P0 FADD.FTZ R196, R51, R196 ;  /* 0x000000c433c40221 */ /* 0x000fe20000010000 */
[----:B------:R1:W-:Y:S01]  /*1ab0*/  F2F.F16.F32 R82, R3 ;  /* 0x0000000300527304 */ /* 0x0003e20000200800 */
[-C--:B------:R-:W-:Y:S02]  /*1ac0*/  FFMA.FTZ R76, R76, R168.reuse, R167 ;  /* 0x000000a84c4c7223 */ /* 0x080fe400000100a7 */
[----:B------:R-:W-:Y:S02]  /*1ad0*/  FMUL.FTZ R174, R194, R151 ;  /* 0x00000097c2ae7220 */ /* 0x000fe40000410000 */
[----:B------:R-:W-:Y:S02]  /*1ae0*/  FADD.FTZ R177, R180, -R177 ;  /* 0x800000b1b4b17221 */ /* 0x000fe40000010000 */
[----:B------:R-:W-:Y:S02]  /*1af0*/  FFMA.FTZ R79, R79, R168, R167 ;  /* 0x000000a84f4f7223 */ /* 0x000fe400000100a7 */
[----:B------:R-:W-:-:S02]  /*1b00*/  FMUL.FTZ R182, R154, R183 ;  /* 0x000000b79ab67220 */ /* 0x000fc40000410000 */
[----:B------:R-:W-:Y:S02]  /*1b10*/  @P0 FADD.FTZ R192, R53, R192 ;  /* 0x000000c035c00221 */ /* 0x000fe40000010000 */
[----:B------:R-:W-:Y:S02]  /*1b20*/  FMUL.FTZ R172, R74, R151 ;  /* 0x000000974aac7220 */ /* 0x000fe40000410000 */
[----:B0-----:R-:W-:Y:S02]  /*1b30*/  FMUL.FTZ R2, R16, R173 ;  /* 0x000000ad10027220 */ /* 0x001fe40000410000 */
[----:B------:R-:W-:Y:S02]  /*1b40*/  @P0 FADD.FTZ R195, R50, R195 ;  /* 0x000000c332c30221 */ /* 0x000fe40000010000 */
[----:B------:R-:W-:Y:S01]  /*1b50*/  FMUL.FTZ R176, R196, R151 ;  /* 0x00000097c4b07220 */ /* 0x000fe20000410000 */
[----:B------:R0:W-:Y:S01]  /*1b60*/  F2F.F16.F32 R77, R2 ;  /* 0x00000002004d7304 */ /* 0x0001e20000200800 */
[----:B------:R-:W-:-:S02]  /*1b70*/  FADD.FTZ R73, R81, -R76 ;  /* 0x8000004c51497221 */ /* 0x000fc40000010000 */
[----:B-1----:R-:W-:Y:S02]  /*1b80*/  FMUL.FTZ R3, R17, R174 ;  /* 0x000000ae11037220 */ /* 0x002fe40000410000 */
[----:B------:R-:W-:Y:S02]  /*1b90*/  FMUL.FTZ R191, R154, R177 ;  /* 0x000000b19abf7220 */ /* 0x000fe40000410000 */
[----:B------:R-:W-:Y:S01]  /*1ba0*/  FADD.FTZ R79, R84, -R79 ;  /* 0x8000004f544f7221 */ /* 0x000fe20000010000 */
[----:B------:R1:W-:Y:S01]  /*1bb0*/  F2F.F16.F32 R69, R3 ;  /* 0x0000000300457304 */ /* 0x0003e20000200800 */
[----:B------:R-:W-:Y:S02]  /*1bc0*/  @P0 FADD.FTZ R182, R55, R182 ;  /* 0x000000b637b60221 */ /* 0x000fe40000010000 */
[----:B------:R-:W-:Y:S02]  /*1bd0*/  FMUL.FTZ R178, R192, R151 ;  /* 0x00000097c0b27220 */ /* 0x000fe40000410000 */
[----:B------:R-:W-:-:S02]  /*1be0*/  FMUL.FTZ R68, R23, R172 ;  /* 0x000000ac17447220 */ /* 0x000fc40000410000 */
[----:B------:R-:W-:Y:S02]  /*1bf0*/  FMUL.FTZ R175, R195, R151 ;  /* 0x00000097c3af7220 */ /* 0x000fe40000410000 */
[----:B0-----:R-:W-:Y:S01]  /*1c00*/  FMUL.FTZ R2, R19, R176 ;  /* 0x000000b013027220 */ /* 0x001fe20000410000 */
[----:B------:R0:W2:Y:S01]  /*1c10*/  F2F.F16.F32 R83, R68 ;  /* 0x0000004400537304 */ /* 0x0000a20000200800 */
[----:B------:R-:W-:Y:S02]  /*1c20*/  FMUL.FTZ R73, R154, R73 ;  /* 0x000000499a497220 */ /* 0x000fe40000410000 */
[----:B------:R-:W-:Y:S02]  /*1c30*/  @P0 FADD.FTZ R191, R54, R191 ;  /* 0x000000bf36bf0221 */ /* 0x000fe40000010000 */
[----:B------:R-:W-:Y:S02]  /*1c40*/  FMUL.FTZ R183, R154, R79 ;  /* 0x0000004f9ab77220 */ /* 0x000fe40000410000 */
[----:B------:R-:W-:Y:S01]  /*1c50*/  FMUL.FTZ R180, R182, R151 ;  /* 0x00000097b6b47220 */ /* 0x000fe20000410000 */
[----:B------:R3:W4:Y:S01]  /*1c60*/  F2F.F16.F32 R78, R2 ;  /* 0x00000002004e7304 */ /* 0x0007220000200800 */
[----:B-1----:R-:W-:-:S02]  /*1c70*/  FMUL.FTZ R3, R13, R178 ;  /* 0x000000b20d037220 */ /* 0x002fc40000410000 */
[----:B0-----:R-:W-:Y:S02]  /*1c80*/  FMUL.FTZ R68, R18, R175 ;  /* 0x000000af12447220 */ /* 0x001fe40000410000 */
[----:B------:R-:W-:Y:S02]  /*1c90*/  @P0 FADD.FTZ R73, R44, R73 ;  /* 0x000000492c490221 */ /* 0x000fe40000010000 */
[-C--:B------:R-:W-:Y:S01]  /*1ca0*/  FMUL.FTZ R177, R191, R151.reuse ;  /* 0x00000097bfb17220 */ /* 0x080fe20000410000 */
[----:B------:R0:W-:Y:S01]  /*1cb0*/  F2F.F16.F32 R80, R68 ;  /* 0x0000004400507304 */ /* 0x0001e20000200800 */
[----:B------:R-:W-:Y:S01]  /*1cc0*/  @P0 FADD.FTZ R183, R52, R183 ;  /* 0x000000b734b70221 */ /* 0x000fe20000010000 */
[----:B--2---:R-:W-:Y:S01]  /*1cd0*/  SHF.L.U32 R83, R83, 0x10, RZ ;  /* 0x0000001053537819 */ /* 0x004fe200000006ff */
[----:B---3--:R-:W-:Y:S02]  /*1ce0*/  FMUL.FTZ R2, R15, R180 ;  /* 0x000000b40f027220 */ /* 0x008fe40000410000 */
[----:B------:R-:W-:-:S02]  /*1cf0*/  FMUL.FTZ R169, R73, R151 ;  /* 0x0000009749a97220 */ /* 0x000fc40000410000 */
[----:B------:R-:W-:Y:S01]  /*1d00*/  FMUL.FTZ R179, R183, R151 ;  /* 0x00000097b7b37220 */ /* 0x000fe20000410000 */
[----:B------:R-:W1:Y:S01]  /*1d10*/  F2F.F16.F32 R3, R3 ;  /* 0x0000000300037304 */ /* 0x000e620000200800 */
[----:B0-----:R-:W-:Y:S02]  /*1d20*/  FMUL.FTZ R68, R14, R177 ;  /* 0x000000b10e447220 */ /* 0x001fe40000410000 */
[----:B------:R-:W-:Y:S02]  /*1d30*/  FMUL.FTZ R81, R20, R169 ;  /* 0x000000a914517220 */ /* 0x000fe40000410000 */
[----:B------:R-:W-:Y:S02]  /*1d40*/  FMUL.FTZ R76, R12, R179 ;  /* 0x000000b30c4c7220 */ /* 0x000fe40000410000 */
[----:B------:R-:W-:Y:S01]  /*1d50*/  IMAD.WIDE.U32 R70, R71, 0x10000, RZ ;  /* 0x0001000047467825 */ /* 0x000fe200078e00ff */
[----:B------:R1:W0:Y:S03]  /*1d60*/  F2F.F16.F32 R79, R2 ;  /* 0x00000002004f7304 */ /* 0x0002260000200800 */
[-CC-:B------:R-:W-:Y:S01]  /*1d70*/  FFMA.FTZ R181, R181, R168.reuse, R167.reuse ;  /* 0x000000a8b5b57223 */ /* 0x180fe200000100a7 */
[----:B------:R-:W-:Y:S01]  /*1d80*/  LOP3.LUT R83, R71, R83, R82, 0xfe, !PT ;  /* 0x0000005347537212 */ /* 0x000fe200078efe52 */
[----:B------:R-:W-:Y:S01]  /*1d90*/  FFMA.FTZ R186, R186, R168, R167 ;  /* 0x000000a8baba7223 */ /* 0x000fe200000100a7 */
[----:B----4-:R-:W-:Y:S01]  /*1da0*/  SHF.L.U32 R71, R78, 0x10, RZ ;  /* 0x000000104e477819 */ /* 0x010fe200000006ff */
[----:B------:R-:W-:Y:S01]  /*1db0*/  FADD.FTZ R181, R184, -R181 ;  /* 0x800000b5b8b57221 */ /* 0x000fe20000010000 */
[----:B------:R2:W3:Y:S01]  /*1dc0*/  F2F.F16.F32 R84, R68 ;  /* 0x0000004400547304 */ /* 0x0004e20000200800 */
[----:B-1----:R-:W-:-:S04]  /*1dd0*/  IMAD.WIDE.U32 R2, R3, 0x10000, RZ ;  /* 0x0001000003027825 */ /* 0x002fc800078e00ff */
[----:B------:R-:W-:Y:S02]  /*1de0*/  FFMA.FTZ R190, R190, R168, R167 ;  /* 0x000000a8bebe7223 */ /* 0x000fe400000100a7 */
[----:B------:R-:W-:Y:S01]  /*1df0*/  FADD.FTZ R185, R185, -R186 ;  /* 0x800000bab9b97221 */ /* 0x000fe20000010000 */
[----:B------:R1:W4:Y:S01]  /*1e00*/  F2F.F16.F32 R85, R76 ;  /* 0x0000004c00557304 */ /* 0x0003220000200800 */
[----:B0-----:R-:W-:Y:S01]  /*1e10*/  SHF.L.U32 R79, R79, 0x10, RZ ;  /* 0x000000104f4f7819 */ /* 0x001fe200000006ff */
[----:B--2---:R-:W-:-:S04]  /*1e20*/  IMAD.WIDE.U32 R68, R69, 0x10000, RZ ;  /* 0x0001000045447825 */ /* 0x004fc800078e00ff */
[----:B------:R-:W-:Y:S02]  /*1e30*/  FFMA.FTZ R187, R187, R168, R167 ;  /* 0x000000a8bbbb7223 */ /* 0x000fe400000100a7 */
[----:B------:R-:W0:Y:S01]  /*1e40*/  F2F.F16.F32 R81, R81 ;  /* 0x0000005100517304 */ /* 0x000e220000200800 */
[----:B---3--:R-:W-:Y:S01]  /*1e50*/  LOP3.LUT R79, R3, R79, R84, 0xfe, !PT ;  /* 0x0000004f034f7212 */ /* 0x008fe200078efe54 */
[----:B------:R-:W-:Y:S01]  /*1e60*/  FADD.FTZ R189, R189, -R190 ;  /* 0x800000bebdbd7221 */ /* 0x000fe20000010000 */
[----:B------:R-:W-:Y:S01]  /*1e70*/  SHF.L.U32 R84, R144, 0x3, RZ ;  /* 0x0000000390547819 */ /* 0x000fe200000006ff */
[----:B------:R-:W-:Y:S01]  /*1e80*/  FADD.FTZ R187, R188, -R187 ;  /* 0x800000bbbcbb7221 */ /* 0x000fe20000010000 */
[----:B-1----:R-:W-:Y:S02]  /*1e90*/  @P1 LEA R76, P3, R144, c[0x0][0x258], 0x4 ;  /* 0x00009600904c1a11 */ /* 0x002fe400078620ff */
[----:B----4-:R-:W-:Y:S02]  /*1ea0*/  LOP3.LUT R78, R2, R85, RZ, 0xfc, !PT ;  /* 0x00000055024e7212 */ /* 0x010fe400078efcff */
[----:B------:R-:W-:-:S02]  /*1eb0*/  SHF.R.U32.HI R85, RZ, 0x1d, R144 ;  /* 0x0000001dff557819 */ /* 0x000fc40000011690 */
[C---:B------:R-:W-:Y:S02]  /*1ec0*/  IADD3 R2, P4, R84.reuse, c[0x0][0x170], RZ ;  /* 0x00005c0054027a10 */ /* 0x040fe40007f9e0ff */
[----:B------:R-:W-:Y:S02]  /*1ed0*/  IADD3 R84, P5, R84, c[0x0][0x248], RZ ;  /* 0x0000920054547a10 */ /* 0x000fe40007fbe0ff */
[----:B0-----:R-:W-:Y:S02]  /*1ee0*/  LOP3.LUT R82, R70, R81, RZ, 0xfc, !PT ;  /* 0x0000005146527212 */ /* 0x001fe400078efcff */
[----:B------:R-:W-:Y:S02]  /*1ef0*/  LOP3.LUT R81, R69, R71, R80, 0xfe, !PT ;  /* 0x0000004745517212 */ /* 0x000fe400078efe50 */
[----:B------:R-:W-:Y:S02]  /*1f00*/  LOP3.LUT R80, R68, R77, RZ, 0xfc, !PT ;  /* 0x0000004d44507212 */ /* 0x000fe400078efcff */
[----:B------:R-:W-:-:S02]  /*1f10*/  IADD3.X R3, R85, c[0x0][0x174], RZ, P4, !PT ;  /* 0x00005d0055037a10 */ /* 0x000fc400027fe4ff */
[----:B------:R-:W-:Y:S02]  /*1f20*/  @P1 LEA.HI.X R77, R144, c[0x0][0x25c], RZ, 0x4, P3 ;  /* 0x00009700904d1a11 */ /* 0x000fe400018f24ff */
[----:B------:R-:W-:Y:S02]  /*1f30*/  IADD3.X R85, R85, c[0x0][0x24c], RZ, P5, !PT ;  /* 0x0000930055557a10 */ /* 0x000fe40002ffe4ff */
[C---:B------:R-:W-:Y:S01]  /*1f40*/  IADD3 R144, P3, R148.reuse, c[0x0][0x170], RZ ;  /* 0x00005c0094907a10 */ /* 0x040fe20007f7e0ff */
[----:B------:R-:W2:Y:S01]  /*1f50*/  LDG.E.64 R2, [R2.64] ;  /* 0x0000000402027981 */ /* 0x000ea2000c1e1b00 */
[----:B------:R-:W-:Y:S02]  /*1f60*/  @P1 LEA R86, P4, R149, c[0x0][0x258], 0x4 ;  /* 0x0000960095561a11 */ /* 0x000fe400078820ff */
[----:B------:R-:W-:Y:S02]  /*1f70*/  SHF.R.U32.HI R184, RZ, 0x1d, R149 ;  /* 0x0000001dffb87819 */ /* 0x000fe40000011695 */
[----:B------:R-:W-:-:S02]  /*1f80*/  IADD3 R148, P5, R148, c[0x0][0x248], RZ ;  /* 0x0000920094947a10 */ /* 0x000fc40007fbe0ff */
[----:B------:R-:W-:Y:S02]  /*1f90*/  SEL R68, R73, R64, P2 ;  /* 0x0000004049447207 */ /* 0x000fe40001000000 */
[----:B------:R-:W-:Y:S02]  /*1fa0*/  SEL R69, R72, R65, P2 ;  /* 0x0000004148457207 */ /* 0x000fe40001000000 */
[----:B------:R-:W-:Y:S02]  /*1fb0*/  SEL R70, R75, R66, P2 ;  /* 0x000000424b467207 */ /* 0x000fe40001000000 */
[----:B------:R-:W-:Y:S02]  /*1fc0*/  SEL R71, R74, R67, P2 ;  /* 0x000000434a477207 */ /* 0x000fe40001000000 */
[----:B------:R-:W-:Y:S02]  /*1fd0*/  @P1 LEA.HI.X R87, R149, c[0x0][0x25c], RZ, 0x4, P4 ;  /* 0x0000970095571a11 */ /* 0x000fe400020f24ff */
[----:B------:R-:W-:-:S02]  /*1fe0*/  IADD3.X R145, R184, c[0x0][0x174], RZ, P3, !PT ;  /* 0x00005d00b8917a10 */ /* 0x000fc40001ffe4ff */
[----:B------:R-:W-:Y:S01]  /*1ff0*/  IADD3.X R149, R184, c[0x0][0x24c], RZ, P5, !PT ;  /* 0x00009300b8957a10 */ /* 0x000fe20002ffe4ff */
[C---:B------:R-:W-:Y:S01]  /*2000*/  FMUL.FTZ R184, R154.reuse, R185 ;  /* 0x000000b99ab87220 */ /* 0x040fe20000410000 */
[----:B------:R-:W-:Y:S01]  /*2010*/  @P1 STG.E.128 [R76.64], R68 ;  /* 0x000000444c001986 */ /* 0x000fe2000c101d04 */
[----:B------:R-:W-:Y:S01]  /*2020*/  FMUL.FTZ R186, R154, R189 ;  /* 0x000000bd9aba7220 */ /* 0x000fe20000410000 */
[----:B------:R-:W-:Y:S01]  /*2030*/  SEL R72, R193, R64, P2 ;  /* 0x00000040c1487207 */ /* 0x000fe20001000000 */
[----:B------:R-:W-:Y:S01]  /*2040*/  @P0 FADD.FTZ R184, R57, R184 ;  /* 0x000000b839b80221 */ /* 0x000fe20000010000 */
[----:B------:R0:W-:Y:S01]  /*2050*/  STG.E.64 [R84.64], R82 ;  /* 0x0000005254007986 */ /* 0x0001e2000c101b04 */
[----:B------:R-:W-:Y:S01]  /*2060*/  SEL R73, R194, R65, P2 ;  /* 0x00000041c2497207 */ /* 0x000fe20001000000 */
[----:B------:R-:W-:Y:S01]  /*2070*/  FMUL.FTZ R187, R154, R187 ;  /* 0x000000bb9abb7220 */ /* 0x000fe20000410000 */
[----:B------:R-:W-:Y:S02]  /*2080*/  SEL R74, R195, R66, P2 ;  /* 0x00000042c34a7207 */ /* 0x000fe40001000000 */
[----:B------:R-:W-:Y:S01]  /*2090*/  SEL R75, R196, R67, P2 ;  /* 0x00000043c44b7207 */ /* 0x000fe20001000000 */
[----:B------:R-:W-:-:S02]  /*20a0*/  @P0 FADD.FTZ R186, R59, R186 ;  /* 0x000000ba3bba0221 */ /* 0x000fc40000010000 */
[----:B------:R-:W-:Y:S01]  /*20b0*/  @P0 FADD.FTZ R187, R58, R187 ;  /* 0x000000bb3abb0221 */ /* 0x000fe20000010000 */
[----:B0-----:R-:W-:Y:S01]  /*20c0*/  SHF.L.U32 R82, R158, 0x3, RZ ;  /* 0x000000039e527819 */ /* 0x001fe200000006ff */
[----:B------:R0:W3:Y:S01]  /*20d0*/  LDG.E.64 R76, [R144.64] ;  /* 0x00000004904c7981 */ /* 0x0000e2000c1e1b00 */
[----:B------:R-:W-:Y:S02]  /*20e0*/  SHF.R.U32.HI R68, RZ, 0x1d, R158 ;  /* 0x0000001dff447819 */ /* 0x000fe4000001169e */
[----:B------:R-:W-:Y:S01]  /*20f0*/  IADD3 R84, P4, R82, c[0x0][0x170], RZ ;  /* 0x00005c0052547a10 */ /* 0x000fe20007f9e0ff */
[----:B------:R-:W-:Y:S01]  /*2100*/  @P1 STG.E.128 [R86.64], R72 ;  /* 0x0000004856001986 */ /* 0x000fe2000c101d04 */
[----:B------:R-:W-:Y:S01]  /*2110*/  SHF.L.U32 R188, R157, 0x3, RZ ;  /* 0x000000039dbc7819 */ /* 0x000fe200000006ff */
[----:B------:R-:W-:Y:S01]  /*2120*/  FMUL.FTZ R181, R154, R181 ;  /* 0x000000b59ab57220 */ /* 0x000fe20000410000 */
[----:B------:R-:W-:Y:S01]  /*2130*/  IADD3 R82, P5, R82, c[0x0][0x248], RZ ;  /* 0x0000920052527a10 */ /* 0x000fe20007fbe0ff */
[----:B------:R1:W-:Y:S01]  /*2140*/  STG.E.64 [R148.64], R80 ;  /* 0x0000005094007986 */ /* 0x0003e2000c101b04 */
[-C--:B0-----:R-:W-:Y:S01]  /*2150*/  FMUL.FTZ R144, R184, R151.reuse ;  /* 0x00000097b8907220 */ /* 0x081fe20000410000 */
[----:B------:R-:W-:Y:S01]  /*2160*/  IADD3.X R85, R68, c[0x0][0x174], RZ, P4, !PT ;  /* 0x00005d0044557a10 */ /* 0x000fe200027fe4ff */
[----:B------:R-:W-:-:S02]  /*2170*/  FMUL.FTZ R145, R187, R151 ;  /* 0x00000097bb917220 */ /* 0x000fc40000410000 */
[----:B------:R-:W-:Y:S01]  /*2180*/  FMUL.FTZ R71, R9, R144 ;  /* 0x0000009009477220 */ /* 0x000fe20000410000 */
[----:B------:R-:W-:Y:S01]  /*2190*/  SHF.R.U32.HI R190, RZ, 0x1d, R157 ;  /* 0x0000001dffbe7819 */ /* 0x000fe2000001169d */
[----:B------:R-:W-:Y:S01]  /*21a0*/  @P0 FADD.FTZ R181, R56, R181 ;  /* 0x000000b538b50221 */ /* 0x000fe20000010000 */
[----:B------:R-:W-:Y:S01]  /*21b0*/  IADD3.X R83, R68, c[0x0][0x24c], RZ, P5, !PT ;  /* 0x0000930044537a10 */ /* 0x000fe20002ffe4ff */
[----:B-1----:R-:W-:Y:S01]  /*21c0*/  FMUL.FTZ R148, R186, R151 ;  /* 0x00000097ba947220 */ /* 0x002fe20000410000 */
[----:B------:R-:W-:Y:S02]  /*21d0*/  @P1 LEA R80, P4, R158, c[0x0][0x258], 0x4 ;  /* 0x000096009e501a11 */ /* 0x000fe400078820ff */
[----:B------:R-:W-:Y:S01]  /*21e0*/  IADD3 R74, P3, R188, c[0x0][0x170], RZ ;  /* 0x00005c00bc4a7a10 */ /* 0x000fe20007f7e0ff */
[----:B------:R-:W-:Y:S01]  /*21f0*/  FMUL.FTZ R86, R11, R148 ;  /* 0x000000940b567220 */ /* 0x000fe20000410000 */
[----:B------:R-:W-:Y:S01]  /*2200*/  SEL R68, R183, R64, P2 ;  /* 0x00000040b7447207 */ /* 0x000fe20001000000 */
[----:B------:R0:W1:Y:S01]  /*2210*/  F2F.F16.F32 R87, R71 ;  /* 0x0000004700577304 */ /* 0x0000620000200800 */
[----:B------:R-:W-:Y:S01]  /*2220*/  FMUL.FTZ R183, R10, R145 ;  /* 0x000000910ab77220 */ /* 0x000fe20000410000 */
[----:B------:R-:W-:Y:S01]  /*2230*/  @P1 LEA.HI.X R81, R158, c[0x0][0x25c], RZ, 0x4, P4 ;  /* 0x000097009e511a11 */ /* 0x000fe200020f24ff */
[----:B------:R4:W3:Y:S01]  /*2240*/  LDG.E.64 R72, [R84.64] ;  /* 0x0000000454487981 */ /* 0x0008e2000c1e1b00 */
[----:B------:R-:W-:-:S02]  /*2250*/  SEL R69, R192, R65, P2 ;  /* 0x00000041c0457207 */ /* 0x000fc40001000000 */
[----:B------:R-:W-:Y:S01]  /*2260*/  SEL R70, R191, R66, P2 ;  /* 0x00000042bf467207 */ /* 0x000fe20001000000 */
[----:B------:R-:W-:Y:S01]  /*2270*/  FMUL.FTZ R149, R181, R151 ;  /* 0x00000097b5957220 */ /* 0x000fe20000410000 */
[----:B------:R1:W1:Y:S01]  /*2280*/  F2F.F16.F32 R185, R86 ;  /* 0x0000005600b97304 */ /* 0x0002620000200800 */
[----:B0-----:R-:W-:Y:S02]  /*2290*/  SEL R71, R182, R67, P2 ;  /* 0x00000043b6477207 */ /* 0x001fe40001000000 */
[----:B------:R-:W-:Y:S01]  /*22a0*/  IADD3.X R75, R190, c[0x0][0x174], RZ, P3, !PT ;  /* 0x00005d00be4b7a10 */ /* 0x000fe20001ffe4ff */
[----:B------:R-:W-:Y:S02]  /*22b0*/  FMUL.FTZ R158, R8, R149 ;  /* 0x00000095089e7220 */ /* 0x000fe40000410000 */
[----:B------:R0:W-:Y:S02]  /*22c0*/  @P1 STG.E.128 [R80.64], R68 ;  /* 0x0000004450001986 */ /* 0x0001e4000c101d04 */
[----:B------:R-:W0:Y:S02]  /*22d0*/  F2F.F16.F32 R183, R183 ;  /* 0x000000b700b77304 */ /* 0x000e240000200800 */
[----:B------:R0:W-:Y:S04]  /*22e0*/  STG.E.64 [R82.64], R78 ;  /* 0x0000004e52007986 */ /* 0x0001e8000c101b04 */
[----:B------:R-:W3:Y:S02]  /*22f0*/  LDG.E.64 R74, [R74.64] ;  /* 0x000000044a4a7981 */ /* 0x000ee4000c1e1b00 */
[----:B------:R-:W0:Y:S01]  /*2300*/  F2F.F16.F32 R189, R158 ;  /* 0x0000009e00bd7304 */ /* 0x000e220000200800 */
[----:B-1----:R-:W-:Y:S01]  /*2310*/  IMAD.WIDE.U32 R86, R87, 0x10000, RZ ;  /* 0x0001000057567825 */ /* 0x002fe200078e00ff */
[----:B------:R-:W-:-:S02]  /*2320*/  SHF.L.U32 R185, R185, 0x10, RZ ;  /* 0x00000010b9b97819 */ /* 0x000fc400000006ff */
[----:B------:R-:W-:Y:S02]  /*2330*/  SHF.L.U32 R182, R155, 0x3, RZ ;  /* 0x000000039bb67819 */ /* 0x000fe400000006ff */
[----:B----4-:R-:W-:Y:S02]  /*2340*/  IADD3 R84, P4, R188, c[0x0][0x248], RZ ;  /* 0x00009200bc547a10 */ /* 0x010fe40007f9e0ff */
[----:B0-----:R-:W-:Y:S02]  /*2350*/  LOP3.LUT R87, R87, R185, R183, 0xfe, !PT ;  /* 0x000000b957577212 */ /* 0x001fe400078efeb7 */
[----:B------:R-:W-:Y:S02]  /*2360*/  @P1 LEA R80, P3, R157, c[0x0][0x258], 0x4 ;  /* 0x000096009d501a11 */ /* 0x000fe400078620ff */
[----:B------:R-:W-:Y:S02]  /*2370*/  SHF.R.U32.HI R183, RZ, 0x1d, R155 ;  /* 0x0000001dffb77819 */ /* 0x000fe4000001169b */
        /* <DEDUP_REMOVED lines=13> */
[-CC-:B------:R-:W-:Y:S02]  /*2450*/  FFMA.FTZ R166, R166, R168.reuse, R167.reuse ;  /* 0x000000a8a6a67223 */ /* 0x180fe400000100a7 */
        /* <DEDUP_REMOVED lines=16> */
[----:B------:R-:W0:Y:S08]  /*2560*/  F2F.F16.F32 R68, R68 ;  /* 0x0000004400447304 */ /* 0x000e300000200800 */
[----:B------:R-:W1:Y:S01]  /*2570*/  F2F.F16.F32 R71, R83 ;  /* 0x0000005300477304 */ /* 0x000e620000200800 */
[----:B------:R-:W-:-:S07]  /*2580*/  FFMA.FTZ R159, R159, R168, R167 ;  /* 0x000000a89f9f7223 */ /* 0x000fce00000100a7 */
[----:B------:R-:W1:Y:S01]  /*2590*/  F2F.F16.F32 R70, R70 ;  /* 0x0000004600467304 */ /* 0x000e620000200800 */
[----:B------:R-:W-:Y:S02]  /*25a0*/  FADD.FTZ R159, R160, -R159 ;  /* 0x8000009fa09f7221 */ /* 0x000fe40000010000 */
[----:B0-----:R-:W-:Y:S01]  /*25b0*/  IMAD.WIDE.U32 R68, R68, 0x10000, RZ ;  /* 0x0001000044447825 */ /* 0x001fe200078e00ff */
[----:B-1----:R-:W-:-:S03]  /*25c0*/  SHF.L.U32 R71, R71, 0x10, RZ ;  /* 0x0000001047477819 */ /* 0x002fc600000006ff */
[----:B------:R-:W-:-:S04]  /*25d0*/  FMUL.FTZ R159, R154, R159 ;  /* 0x0000009f9a9f7220 */ /* 0x000fc80000410000 */
[----:B------:R-:W-:Y:S01]  /*25e0*/  @P0 FADD.FTZ R159, R60, R159 ;  /* 0x0000009f3c9f0221 */ /* 0x000fe20000010000 */
[----:B------:R-:W-:-:S03]  /*25f0*/  LOP3.LUT R69, R69, R71, R70, 0xfe, !PT ;  /* 0x0000004745457212 */ /* 0x000fc600078efe46 */
[----:B------:R-:W-:-:S04]  /*2600*/  FMUL.FTZ R151, R159, R151 ;  /* 0x000000979f977220 */ /* 0x000fc80000410000 */
[----:B------:R-:W-:-:S04]  /*2610*/  FMUL.FTZ R80, R4, R151 ;  /* 0x0000009704507220 */ /* 0x000fc80000410000 */
[----:B------:R-:W0:Y:S01]  /*2620*/  F2F.F16.F32 R87, R80 ;  /* 0x0000005000577304 */ /* 0x000e220000200800 */
[----:B------:R-:W-:Y:S02]  /*2630*/  SEL R64, R159, R64, P2 ;  /* 0x000000409f407207 */ /* 0x000fe40001000000 */
[----:B------:R-:W-:Y:S02]  /*2640*/  SEL R65, R82, R65, P2 ;  /* 0x0000004152417207 */ /* 0x000fe40001000000 */
[----:B------:R-:W-:Y:S02]  /*2650*/  SEL R66, R163, R66, P2 ;  /* 0x00000042a3427207 */ /* 0x000fe40001000000 */
[----:B------:R-:W-:Y:S02]  /*2660*/  SEL R67, R84, R67, P2 ;  /* 0x0000004354437207 */ /* 0x000fe40001000000 */
[----:B------:R-:W-:Y:S02]  /*2670*/  IADD3 R152, R152, c[0x0][0x160], RZ ;  /* 0x0000580098987a10 */ /* 0x000fe40007ffe0ff */
[----:B0-----:R-:W-:-:S02]  /*2680*/  LOP3.LUT R68, R68, R87, RZ, 0xfc, !PT ;  /* 0x0000005744447212 */ /* 0x001fc400078efcff */
[----:B------:R-:W-:-:S04]  /*2690*/  LOP3.LUT P4, RZ, R156, 0xff, RZ, 0xc0, !PT ;  /* 0x000000ff9cff7812 */ /* 0x000fc8000788c0ff */
[----:B------:R-:W-:Y:S02]  /*26a0*/  SEL R156, RZ, 0x1, P4 ;  /* 0x00000001ff9c7807 */ /* 0x000fe40002000000 */
[--C-:B--2---:R-:W-:Y:S01]  /*26b0*/  SHF.R.U64 R85, R2, 0x10, R3.reuse ;  /* 0x0000001002557819 */ /* 0x104fe20000001203 */
[----:B------:R-:W-:Y:S01]  /*26c0*/  HADD2.F32 R2, -RZ, R2.H0_H0 ;  /* 0x20000002ff027230 */ /* 0x000fe20000004100 */
[----:B------:R-:W-:-:S03]  /*26d0*/  SHF.R.U32.HI R83, RZ, 0x10, R3 ;  /* 0x00000010ff537819 */ /* 0x000fc60000011603 */
[----:B------:R-:W-:Y:S01]  /*26e0*/  HADD2.F32 R70, -RZ, R85.H0_H0 ;  /* 0x20000055ff467230 */ /* 0x000fe20000004100 */
[----:B------:R-:W-:Y:S01]  /*26f0*/  FFMA.FTZ R106, R169, R2, R106 ;  /* 0x00000002a96a7223 */ /* 0x000fe2000001006a */
[----:B------:R-:W-:Y:S02]  /*2700*/  HADD2.F32 R71, -RZ, R3.H0_H0 ;  /* 0x20000003ff477230 */ /* 0x000fe40000004100 */
[----:B------:R-:W-:Y:S01]  /*2710*/  HADD2.F32 R2, -RZ, R83.H0_H0 ;  /* 0x20000053ff027230 */ /* 0x000fe20000004100 */
[----:B------:R-:W-:-:S04]  /*2720*/  FFMA.FTZ R107, R170, R70, R107 ;  /* 0x00000046aa6b7223 */ /* 0x000fc8000001006b */
[----:B------:R-:W-:Y:S02]  /*2730*/  FFMA.FTZ R105, R172, R2, R105 ;  /* 0x00000002ac697223 */ /* 0x000fe40000010069 */
[----:B------:R-:W-:Y:S01]  /*2740*/  FFMA.FTZ R104, R171, R71, R104 ;  /* 0x00000047ab687223 */ /* 0x000fe20000010068 */
[--C-:B---3--:R-:W-:Y:S01]  /*2750*/  SHF.R.U64 R3, R76, 0x10, R77.reuse ;  /* 0x000000104c037819 */ /* 0x108fe2000000124d */
[----:B------:R-:W-:Y:S01]  /*2760*/  HADD2.F32 R70, -RZ, R77.H0_H0 ;  /* 0x2000004dff467230 */ /* 0x000fe20000004100 */
[----:B------:R-:W-:-:S03]  /*2770*/  SHF.R.U32.HI R77, RZ, 0x10, R77 ;  /* 0x00000010ff4d7819 */ /* 0x000fc6000001164d */
[----:B------:R-:W-:Y:S01]  /*2780*/  HADD2.F32 R3, -RZ, R3.H0_H0 ;  /* 0x20000003ff037230 */ /* 0x000fe20000004100 */
[----:B------:R-:W-:Y:S01]  /*2790*/  FFMA.FTZ R100, R175, R70, R100 ;  /* 0x00000046af647223 */ /* 0x000fe20000010064 */
[----:B------:R-:W-:-:S03]  /*27a0*/  HADD2.F32 R2, -RZ, R77.H0_H0 ;  /* 0x2000004dff027230 */ /* 0x000fc60000004100 */
[----:B------:R-:W-:Y:S02]  /*27b0*/  FFMA.FTZ R103, R174, R3, R103 ;  /* 0x00000003ae677223 */ /* 0x000fe40000010067 */
[----:B------:R-:W-:Y:S01]  /*27c0*/  FFMA.FTZ R101, R176, R2, R101 ;  /* 0x00000002b0657223 */ /* 0x000fe20000010065 */
[--C-:B------:R-:W-:Y:S02]  /*27d0*/  SHF.R.U64 R70, R72, 0x10, R73.reuse ;  /* 0x0000001048467819 */ /* 0x100fe40000001249 */
[----:B------:R-:W-:-:S03]  /*27e0*/  SHF.R.U32.HI R3, RZ, 0x10, R73 ;  /* 0x00000010ff037819 */ /* 0x000fc60000011649 */
[----:B------:R-:W-:Y:S02]  /*27f0*/  HADD2.F32 R2, -RZ, R70.H0_H0 ;  /* 0x20000046ff027230 */ /* 0x000fe40000004100 */
[----:B------:R-:W-:-:S03]  /*2800*/  HADD2.F32 R3, -RZ, R3.H0_H0 ;  /* 0x20000003ff037230 */ /* 0x000fc60000004100 */
[----:B------:R-:W-:Y:S01]  /*2810*/  FFMA.FTZ R99, R178, R2, R99 ;  /* 0x00000002b2637223 */ /* 0x000fe20000010063 */
[----:B------:R-:W-:Y:S01]  /*2820*/  @P1 LEA R2, P0, R155, c[0x0][0x258], 0x4 ;  /* 0x000096009b021a11 */ /* 0x000fe200078020ff */
[----:B------:R-:W-:Y:S01]  /*2830*/  HADD2.F32 R70, -RZ, R74.H0_H0 ;  /* 0x2000004aff467230 */ /* 0x000fe20000004100 */
[----:B------:R-:W-:Y:S01]  /*2840*/  FFMA.FTZ R97, R180, R3, R97 ;  /* 0x00000003b4617223 */ /* 0x000fe20000010061 */
[----:B------:R-:W-:-:S03]  /*2850*/  HADD2.F32 R72, -RZ, R72.H0_H0 ;  /* 0x20000048ff487230 */ /* 0x000fc60000004100 */
[----:B------:R-:W-:Y:S01]  /*2860*/  FFMA.FTZ R94, R149, R70, R94 ;  /* 0x00000046955e7223 */ /* 0x000fe2000001005e */
[----:B------:R-:W-:Y:S01]  /*2870*/  IADD3 R70, P3, R182, c[0x0][0x248], RZ ;  /* 0x00009200b6467a10 */ /* 0x000fe20007f7e0ff */
[----:B------:R-:W-:Y:S01]  /*2880*/  HADD2.F32 R73, -RZ, R73.H0_H0 ;  /* 0x20000049ff497230 */ /* 0x000fe20000004100 */
[----:B------:R-:W-:Y:S02]  /*2890*/  @P1 LEA.HI.X R3, R155, c[0x0][0x25c], RZ, 0x4, P0 ;  /* 0x000097009b031a11 */ /* 0x000fe400000f24ff */
[----:B------:R-:W-:Y:S01]  /*28a0*/  IADD3.X R71, R183, c[0x0][0x24c], RZ, P3, !PT ;  /* 0x00009300b7477a10 */ /* 0x000fe20001ffe4ff */
[----:B------:R-:W-:Y:S01]  /*28b0*/  FFMA.FTZ R98, R179, R72, R98 ;  /* 0x00000048b3627223 */ /* 0x000fe20000010062 */
[--C-:B------:R-:W-:Y:S01]  /*28c0*/  SHF.R.U64 R72, R74, 0x10, R75.reuse ;  /* 0x000000104a487819 */ /* 0x100fe2000000124b */
[----:B------:R-:W-:Y:S01]  /*28d0*/  FFMA.FTZ R96, R177, R73, R96 ;  /* 0x00000049b1607223 */ /* 0x000fe20000010060 */
[----:B------:R-:W-:Y:S01]  /*28e0*/  SHF.R.U32.HI R73, RZ, 0x10, R75 ;  /* 0x00000010ff497819 */ /* 0x000fe2000001164b */
[----:B------:R0:W-:Y:S04]  /*28f0*/  @P1 STG.E.128 [R2.64], R64 ;  /* 0x0000004002001986 */ /* 0x0001e8000c101d04 */
[----:B------:R1:W-:Y:S01]  /*2900*/  STG.E.64 [R70.64], R68 ;  /* 0x0000004446007986 */ /* 0x0003e2000c101b04 */
[----:B------:R-:W-:Y:S01]  /*2910*/  HADD2.F32 R72, -RZ, R72.H0_H0 ;  /* 0x20000048ff487230 */ /* 0x000fe20000004100 */
[----:B------:R-:W-:Y:S01]  /*2920*/  ISETP.GE.AND P0, PT, R152, c[0x0][0x164], PT ;  /* 0x0000590098007a0c */ /* 0x000fe20003f06270 */
[----:B------:R-:W-:-:S03]  /*2930*/  HADD2.F32 R73, -RZ, R73.H0_H0 ;  /* 0x20000049ff497230 */ /* 0x000fc60000004100 */
[----:B------:R-:W-:Y:S02]  /*2940*/  FFMA.FTZ R95, R144, R72, R95 ;  /* 0x00000048905f7223 */ /* 0x000fe4000001005f */
[----:B------:R-:W-:Y:S01]  /*2950*/  FFMA.FTZ R93, R148, R73, R93 ;  /* 0x00000049945d7223 */ /* 0x000fe2000001005d */
[----:B------:R-:W-:Y:S02]  /*2960*/  HADD2.F32 R76, -RZ, R76.H0_H0 ;  /* 0x2000004cff4c7230 */ /* 0x000fe40000004100 */
[----:B------:R-:W-:Y:S01]  /*2970*/  HADD2.F32 R75, -RZ, R75.H0_H0 ;  /* 0x2000004bff4b7230 */ /* 0x000fe20000004100 */
[--C-:B----4-:R-:W-:Y:S02]  /*2980*/  SHF.R.U64 R73, R78, 0x10, R79.reuse ;  /* 0x000000104e497819 */ /* 0x110fe4000000124f */
[----:B------:R-:W-:Y:S01]  /*2990*/  SHF.R.U32.HI R72, RZ, 0x10, R79 ;  /* 0x00000010ff487819 */ /* 0x000fe2000001164f */
[----:B------:R-:W-:Y:S02]  /*29a0*/  HADD2.F32 R78, -RZ, R78.H0_H0 ;  /* 0x2000004eff4e7230 */ /* 0x000fe40000004100 */
[----:B------:R-:W-:-:S02]  /*29b0*/  HADD2.F32 R79, -RZ, R79.H0_H0 ;  /* 0x2000004fff4f7230 */ /* 0x000fc40000004100 */
[----:B0-----:R-:W-:Y:S02]  /*29c0*/  HADD2.F32 R2, -RZ, R73.H0_H0 ;  /* 0x20000049ff027230 */ /* 0x001fe40000004100 */
[----:B------:R-:W-:Y:S01]  /*29d0*/  HADD2.F32 R3, -RZ, R72.H0_H0 ;  /* 0x20000048ff037230 */ /* 0x000fe20000004100 */
[----:B------:R-:W-:Y:S02]  /*29e0*/  FFMA.FTZ R102, R173, R76, R102 ;  /* 0x0000004cad667223 */ /* 0x000fe40000010066 */
[----:B------:R-:W-:Y:S02]  /*29f0*/  FFMA.FTZ R92, R145, R75, R92 ;  /* 0x0000004b915c7223 */ /* 0x000fe4000001005c */
[----:B------:R-:W-:Y:S02]  /*2a00*/  FFMA.FTZ R90, R151, R78, R90 ;  /* 0x0000004e975a7223 */ /* 0x000fe4000001005a */
[----:B------:R-:W-:Y:S02]  /*2a10*/  FFMA.FTZ R88, R81, R79, R88 ;  /* 0x0000004f51587223 */ /* 0x000fe40000010058 */
[----:B------:R-:W-:-:S02]  /*2a20*/  FFMA.FTZ R91, R158, R2, R91 ;  /* 0x000000029e5b7223 */ /* 0x000fc4000001005b */
[----:B------:R-:W-:Y:S01]  /*2a30*/  FFMA.FTZ R89, R86, R3, R89 ;  /* 0x0000000356597223 */ /* 0x000fe20000010059 */
[----:B-1----:R-:W-:Y:S01]  /*2a40*/  @P0 CALL.REL.NOINC `(.L_x_7488) ;  /* 0x0000001000000944 */ /* 0x002fe20003c00000 */
[----:B------:R-:W-:Y:S05]  /*2a50*/  BRA `(.L_x_7489) ;  /* 0xffffdb0000007947 */ /* 0x000fea000383ffff */
.L_x_7488:
        /* <DEDUP_REMOVED lines=60> */
.L_x_7485:
        /* <DEDUP_REMOVED lines=25> */
.L_x_7486:
[----:B------:R-:W-:Y:S01]  /*2fb0*/  HFMA2.MMA R75, -RZ, RZ, 0, 9.5367431640625e-07 ;  /* 0x00000010ff4b7435 */ /* 0x000fe200000001ff */
[----:B------:R-:W-:-:S02]  /*2fc0*/  MOV R70, R72 ;  /* 0x0000004800467202 */ /* 0x000fc40000000f00 */
[----:B------:R-:W-:Y:S02]  /*2fd0*/  MOV R168, 0x1f ;  /* 0x0000001f00a87802 */ /* 0x000fe40000000f00 */
[----:B------:R-:W-:Y:S02]  /*2fe0*/  MOV R167, 0xffffffff ;  /* 0xffffffff00a77802 */ /* 0x000fe40000000f00 */
[----:B------:R-:W-:Y:S02]  /*2ff0*/  MOV R2, 0x3010 ;  /* 0x0000301000027802 */ /* 0x000fe40000000f00 */
[----:B-----5:R-:W-:Y:S05]  /*3000*/  CALL.REL.NOINC `($__internal_145_$__cuda_sm70_shflsync_down_p) ;  /* 0x0000045000007944 */ /* 0x020fea0003c00000 */
[----:B-1----:R-:W-:Y:S01]  /*3010*/  MOV R69, R168 ;  /* 0x000000a800457202 */ /* 0x002fe20000000f00 */
[----:B0-----:R-:W-:Y:S05]  /*3020*/  BRA `(.L_x_7490) ;  /* 0xffffe52000007947 */ /* 0x001fea000383ffff */
.L_x_7487:
[----:B------:R-:W-:Y:S01]  /*3030*/  HFMA2.MMA R75, -RZ, RZ, 0, 9.5367431640625e-07 ;  /* 0x00000010ff4b7435 */ /* 0x000fe200000001ff */
[----:B------:R-:W-:Y:S02]  /*3040*/  MOV R70, R71 ;  /* 0x0000004700467202 */ /* 0x000fe40000000f00 */
[----:B------:R-:W-:Y:S02]  /*3050*/  MOV R168, 0x1f ;  /* 0x0000001f00a87802 */ /* 0x000fe40000000f00 */
[----:B------:R-:W-:-:S02]  /*3060*/  MOV R167, 0xffffffff ;  /* 0xffffffff00a77802 */ /* 0x000fc40000000f00 */
[----:B------:R-:W-:Y:S02]  /*3070*/  MOV R2, 0x3090 ;  /* 0x0000309000027802 */ /* 0x000fe40000000f00 */
[----:B01---5:R-:W-:Y:S05]  /*3080*/  CALL.REL.NOINC `($__internal_145_$__cuda_sm70_shflsync_down_p) ;  /* 0x000003d000007944 */ /* 0x023fea0003c00000 */
[----:B------:R-:W-:Y:S01]  /*3090*/  FADD.FTZ R72, R72, R69 ;  /* 0x0000004548487221 */ /* 0x000fe20000010000 */
[----:B0-----:R-:W-:Y:S01]  /*30a0*/  HFMA2.MMA R75, -RZ, RZ, 0, 4.76837158203125e-07 ;  /* 0x00000008ff4b7435 */ /* 0x001fe200000001ff */
[----:B-1----:R-:W-:Y:S01]  /*30b0*/  FADD.FTZ R71, R71, R168 ;  /* 0x000000a847477221 */ /* 0x002fe20000010000 */
[----:B------:R-:W-:Y:S02]  /*30c0*/  MOV R168, 0x1f ;  /* 0x0000001f00a87802 */ /* 0x000fe40000000f00 */
[----:B------:R-:W-:Y:S02]  /*30d0*/  MOV R167, 0xffffffff ;  /* 0xffffffff00a77802 */ /* 0x000fe40000000f00 */
[----:B------:R-:W-:Y:S02]  /*30e0*/  MOV R70, R72 ;  /* 0x0000004800467202 */ /* 0x000fe40000000f00 */
[----:B------:R-:W-:Y:S02]  /*30f0*/  MOV R2, 0x3110 ;  /* 0x0000311000027802 */ /* 0x000fe40000000f00 */
[----:B------:R-:W-:Y:S05]  /*3100*/  CALL.REL.NOINC `($__internal_145_$__cuda_sm70_shflsync_down_p) ;  /* 0x0000035000007944 */ /* 0x000fea0003c00000 */
[----:B0-----:R-:W-:Y:S01]  /*3110*/  HFMA2.MMA R75, -RZ, RZ, 0, 4.76837158203125e-07 ;  /* 0x00000008ff4b7435 */ /* 0x001fe200000001ff */
[----:B-1----:R-:W-:-:S02]  /*3120*/  MOV R69, R168 ;  /* 0x000000a800457202 */ /* 0x002fc40000000f00 */
[----:B------:R-:W-:Y:S02]  /*3130*/  MOV R70, R71 ;  /* 0x0000004700467202 */ /* 0x000fe40000000f00 */
[----:B------:R-:W-:Y:S02]  /*3140*/  MOV R168, 0x1f ;  /* 0x0000001f00a87802 */ /* 0x000fe40000000f00 */
[----:B------:R-:W-:Y:S02]  /*3150*/  MOV R167, 0xffffffff ;  /* 0xffffffff00a77802 */ /* 0x000fe40000000f00 */
[----:B------:R-:W-:Y:S02]  /*3160*/  MOV R2, 0x3180 ;  /* 0x0000318000027802 */ /* 0x000fe40000000f00 */
[----:B------:R-:W-:Y:S05]  /*3170*/  CALL.REL.NOINC `($__internal_145_$__cuda_sm70_shflsync_down_p) ;  /* 0x000002e000007944 */ /* 0x000fea0003c00000 */
[----:B------:R-:W-:Y:S01]  /*3180*/  FADD.FTZ R72, R69, R72 ;  /* 0x0000004845487221 */ /* 0x000fe20000010000 */
[----:B0-----:R-:W-:Y:S01]  /*3190*/  HFMA2.MMA R75, -RZ, RZ, 0, 2.384185791015625e-07 ;  /* 0x00000004ff4b7435 */ /* 0x001fe200000001ff */
[----:B-1----:R-:W-:Y:S01]  /*31a0*/  FADD.FTZ R71, R71, R168 ;  /* 0x000000a847477221 */ /* 0x002fe20000010000 */
[----:B------:R-:W-:Y:S02]  /*31b0*/  MOV R168, 0x1f ;  /* 0x0000001f00a87802 */ /* 0x000fe40000000f00 */
[----:B------:R-:W-:-:S02]  /*31c0*/  MOV R167, 0xffffffff ;  /* 0xffffffff00a77802 */ /* 0x000fc40000000f00 */
[----:B------:R-:W-:Y:S02]  /*31d0*/  MOV R70, R72 ;  /* 0x0000004800467202 */ /* 0x000fe40000000f00 */
[----:B------:R-:W-:Y:S02]  /*31e0*/  MOV R2, 0x3200 ;  /* 0x0000320000027802 */ /* 0x000fe40000000f00 */
[----:B------:R-:W-:Y:S05]  /*31f0*/  CALL.REL.NOINC `($__internal_145_$__cuda_sm70_shflsync_down_p) ;  /* 0x0000026000007944 */ /* 0x000fea0003c00000 */
[----:B0-----:R-:W-:Y:S01]  /*3200*/  HFMA2.MMA R75, -RZ, RZ, 0, 2.384185791015625e-07 ;  /* 0x00000004ff4b7435 */ /* 0x001fe200000001ff */
[----:B-1----:R-:W-:Y:S02]  /*3210*/  MOV R69, R168 ;  /* 0x000000a800457202 */ /* 0x002fe40000000f00 */
[----:B------:R-:W-:Y:S02]  /*3220*/  MOV R70, R71 ;  /* 0x0000004700467202 */ /* 0x000fe40000000f00 */
[----:B------:R-:W-:Y:S02]  /*3230*/  MOV R168, 0x1f ;  /* 0x0000001f00a87802 */ /* 0x000fe40000000f00 */
[----:B------:R-:W-:Y:S02]  /*3240*/  MOV R167, 0xffffffff ;  /* 0xffffffff00a77802 */ /* 0x000fe40000000f00 */
[----:B------:R-:W-:-:S02]  /*3250*/  MOV R2, 0x3270 ;  /* 0x0000327000027802 */ /* 0x000fc40000000f00 */
[----:B------:R-:W-:Y:S05]  /*3260*/  CALL.REL.NOINC `($__internal_145_$__cuda_sm70_shflsync_down_p) ;  /* 0x000001f000007944 */ /* 0x000fea0003c00000 */
[----:B------:R-:W-:Y:S01]  /*3270*/  FADD.FTZ R72, R69, R72 ;  /* 0x0000004845487221 */ /* 0x000fe20000010000 */
[----:B0-----:R-:W-:Y:S01]  /*3280*/  HFMA2.MMA R75, -RZ, RZ, 0, 1.1920928955078125e-07 ;  /* 0x00000002ff4b7435 */ /* 0x001fe200000001ff */
[----:B-1----:R-:W-:Y:S01]  /*3290*/  FADD.FTZ R73, R71, R168 ;  /* 0x000000a847497221 */ /* 0x002fe20000010000 */
[----:B------:R-:W-:-:S02]  /*32a0*/  MOV R168, 0x1f ;  /* 0x0000001f00a87802 */ /* 0x000fc40000000f00 */
[----:B------:R-:W-:Y:S02]  /*32b0*/  MOV R167, 0xffffffff ;  /* 0xffffffff00a77802 */ /* 0x000fe40000000f00 */
[----:B------:R-:W-:Y:S02]  /*32c0*/  MOV R70, R72 ;  /* 0x0000004800467202 */ /* 0x000fe40000000f00 */
[----:B------:R-:W-:Y:S02]  /*32d0*/  MOV R2, 0x32f0 ;  /* 0x000032f000027802 */ /* 0x000fe40000000f00 */
[----:B------:R-:W-:Y:S05]  /*32e0*/  CALL.REL.NOINC `($__internal_145_$__cuda_sm70_shflsync_down_p) ;  /* 0x0000017000007944 */ /* 0x000fea0003c00000 */
[----:B0-----:R-:W-:Y:S01]  /*32f0*/  HFMA2.MMA R75, -RZ, RZ, 0, 1.1920928955078125e-07 ;  /* 0x00000002ff4b7435 */ /* 0x001fe200000001ff */
[----:B-1----:R-:W-:Y:S02]  /*3300*/  MOV R69, R168 ;  /* 0x000000a800457202 */ /* 0x002fe40000000f00 */
[----:B------:R-:W-:Y:S02]  /*3310*/  MOV R70, R73 ;  /* 0x0000004900467202 */ /* 0x000fe40000000f00 */
[----:B------:R-:W-:Y:S02]  /*3320*/  MOV R168, 0x1f ;  /* 0x0000001f00a87802 */ /* 0x000fe40000000f00 */
[----:B------:R-:W-:-:S02]  /*3330*/  MOV R167, 0xffffffff ;  /* 0xffffffff00a77802 */ /* 0x000fc40000000f00 */
[----:B------:R-:W-:Y:S02]  /*3340*/  MOV R2, 0x3360 ;  /* 0x0000336000027802 */ /* 0x000fe40000000f00 */
[----:B------:R-:W-:Y:S05]  /*3350*/  CALL.REL.NOINC `($__internal_145_$__cuda_sm70_shflsync_down_p) ;  /* 0x0000010000007944 */ /* 0x000fea0003c00000 */
[----:B------:R-:W-:Y:S01]  /*3360*/  FADD.FTZ R71, R69, R72 ;  /* 0x0000004845477221 */ /* 0x000fe20000010000 */
[----:B0-----:R-:W-:Y:S01]  /*3370*/  HFMA2.MMA R75, -RZ, RZ, 0, 5.9604644775390625e-08 ;  /* 0x00000001ff4b7435 */ /* 0x001fe200000001ff */
[----:B-1----:R-:W-:Y:S01]  /*3380*/  FADD.FTZ R73, R73, R168 ;  /* 0x000000a849497221 */ /* 0x002fe20000010000 */
[----:B------:R-:W-:Y:S02]  /*3390*/  MOV R168, 0x1f ;  /* 0x0000001f00a87802 */ /* 0x000fe40000000f00 */
[----:B------:R-:W-:Y:S02]  /*33a0*/  MOV R167, 0xffffffff ;  /* 0xffffffff00a77802 */ /* 0x000fe40000000f00 */
[----:B------:R-:W-:Y:S02]  /*33b0*/  MOV R70, R71 ;  /* 0x0000004700467202 */ /* 0x000fe40000000f00 */
[----:B------:R-:W-:Y:S02]  /*33c0*/  MOV R2, 0x33e0 ;  /* 0x000033e000027802 */ /* 0x000fe40000000f00 */
[----:B------:R-:W-:Y:S05]  /*33d0*/  CALL.REL.NOINC `($__internal_145_$__cuda_sm70_shflsync_down_p) ;  /* 0x0000008000007944 */ /* 0x000fea0003c00000 */
[----:B0-----:R-:W-:Y:S01]  /*33e0*/  HFMA2.MMA R75, -RZ, RZ, 0, 5.9604644775390625e-08 ;  /* 0x00000001ff4b7435 */ /* 0x001fe200000001ff */
[----:B-1----:R-:W-:-:S02]  /*33f0*/  MOV R74, R168 ;  /* 0x000000a8004a7202 */ /* 0x002fc40000000f00 */
[----:B------:R-:W-:Y:S02]  /*3400*/  MOV R70, R73 ;  /* 0x0000004900467202 */ /* 0x000fe40000000f00 */
[----:B------:R-:W-:Y:S02]  /*3410*/  MOV R168, 0x1f ;  /* 0x0000001f00a87802 */ /* 0x000fe40000000f00 */
[----:B------:R-:W-:Y:S02]  /*3420*/  MOV R167, 0xffffffff ;  /* 0xffffffff00a77802 */ /* 0x000fe40000000f00 */
[----:B------:R-:W-:Y:S02]  /*3430*/  MOV R2, 0x3450 ;  /* 0x0000345000027802 */ /* 0x000fe40000000f00 */
[----:B------:R-:W-:Y:S05]  /*3440*/  CALL.REL.NOINC `($__internal_145_$__cuda_sm70_shflsync_down_p) ;  /* 0x0000001000007944 */ /* 0x000fea0003c00000 */
[----:B01----:R-:W-:Y:S05]  /*3450*/  BRA `(.L_x_7491) ;  /* 0xffffe21000007947 */ /* 0x003fea000383ffff */
        .weak           $__internal_145_$__cuda_sm70_shflsync_down_p
        .type           $__internal_145_$__cuda_sm70_shflsync_down_p,@function
        .size           $__internal_145_$__cuda_sm70_shflsync_down_p,(.L_x_9889 - $__internal_145_$__cuda_sm70_shflsync_down_p)
$__internal_145_$__cuda_sm70_shflsync_down_p:
[----:B------:R-:W-:Y:S01]  /*3460*/  HFMA2.MMA R3, -RZ, RZ, 0, 0 ;  /* 0x00000000ff037435 */ /* 0x000fe200000001ff */
[----:B------:R-:W-:Y:S04]  /*3470*/  WARPSYNC R167 ;  /* 0x000000a700007348 */ /* 0x000fe80003800000 */
[----:B------:R0:W1:Y:S01]  /*3480*/  SHFL.DOWN PT, R168, R70, R75, R168 ;  /* 0x0800004b46a87389 */ /* 0x00006200000e00a8 */
[----:B------:R-:W-:Y:S05]  /*3490*/  RET.REL.NODEC R2 `(_ZN10layer_norm13ln_bwd_kernelINS_13Kernel_traitsIf6__halffS2_fjLj2560ELj1ELj1ELj4ELj8ENS_18Kernel_traits_baseILj2560EfS2_fS2_fjLj128EEEEELb0ELb1ELb0ELb1EEEvNS_9BwdParamsE) ;  /* 0xffffcb6002007950 */ /* 0x000fea0003c3ffff */
.L_x_7492:
        /* <DEDUP_REMOVED lines=14> */
.L_x_9889:


//--------------------- .text._ZN10layer_norm13ln_bwd_kernelINS_13Kernel_traitsIf6__halffS2_fjLj2560ELj1ELj1ELj4ELj8ENS_18Kernel_traits_baseILj2560EfS2_fS2_fjLj128EEEEELb0ELb1ELb1ELb0EEEvNS_9BwdParamsE --------------------------
	.section	.text._ZN10layer_norm13ln_bwd_kernelINS_13Kernel_traitsIf6__halffS2_fjLj2560ELj1ELj1ELj4ELj8ENS_18Kernel_traits_baseILj2560EfS2_fS2_fjLj128EEEEELb0ELb1ELb1ELb0EEEvNS_9BwdParamsE,"ax",@progbits
	.sectioninfo	@"SHI_REGISTERS=196"
	.align	128
        .global         _ZN10layer_norm13ln_bwd_kernelINS_13Kernel_traitsIf6__halffS2_fjLj2560ELj1ELj1ELj4ELj8ENS_18Kernel_traits_baseILj2560EfS2_fS2_fjLj128EEEEELb0ELb1ELb1ELb0EEEvNS_9BwdParamsE
        .type           _ZN10layer_norm13ln_bwd_kernelINS_13Kernel_traitsIf6__halffS2_fjLj2560ELj1ELj1ELj4ELj8ENS_18Kernel_traits_baseILj2560EfS2_fS2_fjLj128EEEEELb0ELb1ELb1ELb0EEEvNS_9BwdParamsE,@function
        .size           _ZN10layer_norm13ln_bwd_kernelINS_13Kernel_traitsIf6__halffS2_fjLj2560ELj1ELj1ELj4ELj8ENS_18Kernel_traits_baseILj2560EfS2_fS2_fjLj128EEEEELb0ELb1ELb1ELb0EEEvNS_9BwdParamsE,(.L_x_9890 - _ZN10layer_norm13ln_bwd_kernelINS_13Kernel_traitsIf6__halffS2_fjLj2560ELj1ELj1ELj4ELj8ENS_18Kernel_traits_baseILj2560EfS2_fS2_fjLj128EEEEELb0ELb1ELb1ELb0EEEvNS_9BwdParamsE)
        .other          _ZN10layer_norm13ln_bwd_kernelINS_13Kernel_traitsIf6__halffS2_fjLj2560ELj1ELj1ELj4ELj8ENS_18Kernel_traits_baseILj2560EfS2_fS2_fjLj128EEEEELb0ELb1ELb1ELb0EEEvNS_9BwdParamsE,@"STO_CUDA_ENTRY STV_DEFAULT"
_ZN10layer_norm13ln_bwd_kernelINS_13Kernel_traitsIf6__halffS2_fjLj2560ELj1ELj1ELj4ELj8ENS_18Kernel_traits_baseILj2560EfS2_fS2_fjLj128EEEEELb0ELb1ELb1ELb0EEEvNS_9BwdParamsE:
.text._ZN10layer_norm13ln_bwd_kernelINS_13Kernel_traitsIf6__halffS2_fjLj2560ELj1ELj1ELj4ELj8ENS_18Kernel_traits_baseILj2560EfS2_fS2_fjLj128EEEEELb0ELb1ELb1ELb0EEEvNS_9BwdParamsE:
        /* <DEDUP_REMOVED lines=18> */
[----:B------:R-:W-:Y:S02]  /*0120*/  P2R R7, PR, RZ, 0x8 ;  /* 0x00000008ff077803 */ /* 0x000fe40000000000 */
[----:B------:R-:W-:Y:S01]  /*0130*/  @P4 IMAD.WIDE.U32 R2, R6, R5, c[0x0][0x1b0] ;  /* 0x00006c0006024625 */ /* 0x000fe200078e0005 */
[----:B------:R-:W-:-:S03]  /*0140*/  @P1 MOV R17, 0x10 ;  /* 0x0000001000111802 */ /* 0x000fc60000000f00 */
[C---:B------:R-:W-:Y:S01]  /*0150*/  @P4 IMAD.WIDE.U32 R4, R6.reuse, R5, c[0x0][0x1c8] ;  /* 0x0000720006044625 */ /* 0x040fe200078e0005 */
[----:B------:R-:W-:Y:S01]  /*0160*/  @P4 LOP3.LUT R6, R6, 0x80, RZ, 0xfc, !PT ;  /* 0x0000008006064812 */ /* 0x000fe200078efcff */
[----:B------:R1:W5:Y:S02]  /*0170*/  @P4 LDG.E.128 R120, [R2.64] ;  /* 0x0000000402784981 */ /* 0x000364000c1e1d00 */
[----:B------:R-:W-:Y:S02]  /*0180*/  @P2 IMAD.MOV.U32 R21, RZ, RZ, 0x10 ;  /* 0x00000010ff152424 */ /* 0x000fe400078e00ff */
        /* <DEDUP_REMOVED lines=15> */
[----:B------:R-:W-:-:S02]  /*0280*/  @P3 MOV R7, 0x10 ;  /* 0x0000001000073802 */ /* 0x000fc40000000f00 */
[----:B------:R-:W-:Y:S02]  /*0290*/  @P2 IADD3 R6, R6, 0x80, RZ ;  /* 0x0000008006062810 */ /* 0x000fe40007ffe0ff */
        /* <DEDUP_REMOVED lines=40> */
.L_x_7579:
        /* <DEDUP_REMOVED lines=10> */
[----:B------:R-:W-:Y:S02]  /*05c0*/  LEA.HI R160, R133, R132, RZ, 0x2 ;  /* 0x0000008485a07211 */ /* 0x000fe400078f10ff */
[----:B------:R-:W-:Y:S02]  /*05d0*/  LOP3.LUT R132, R188, 0x7f, RZ, 0xc0, !PT ;  /* 0x0000007fbc847812 */ /* 0x000fe400078ec0ff */
        /* <DEDUP_REMOVED lines=13> */
.L_x_7498:
[----:B------:R-:W-:Y:S02]  /*06b0*/  IADD3 R128, R160, 0x80, RZ ;  /* 0x00000080a0807810 */ /* 0x000fe40007ffe0ff */
.L_x_7497:
[----:B------:R-:W-:Y:S05]  /*06c0*/  BSYNC B1 ;  /* 0x0000000000017941 */ /* 0x000fea0003800000 */
.L_x_7496:
[----:B------:R-:W-:Y:S01]  /*06d0*/  BSSY B1, `(.L_x_7499) ;  /* 0x0000008000017945 */ /* 0x000fe20003800000 */
[----:B------:R-:W-:Y:S05]  /*06e0*/  @!P0 BRA `(.L_x_7500) ;  /* 0x0000006000008947 */ /* 0x000fea0003800000 */
[----:B------:R-:W-:-:S04]  /*06f0*/  ISETP.NE.U32.AND P4, PT, RZ, c[0x0][0x218], PT ;  /* 0x00008600ff007a0c */ /* 0x000fc80003f85070 */
[----:B------:R-:W-:-:S13]  /*0700*/  ISETP.NE.AND.EX P4, PT, RZ, c[0x0][0x21c], PT, P4 ;  /* 0x00008700ff007a0c */ /* 0x000fda0003f85340 */
[----:B------:R-:W-:Y:S05]  /*0710*/  @!P4 BRA `(.L_x_7501) ;  /* 0x000000200000c947 */ /* 0x000fea0003800000 */
[----:B------:R-:W-:-:S06]  /*0720*/  IMAD.WIDE.U32 R16, R128, R133, c[0x0][0x218] ;  /* 0x0000860080107625 */ /* 0x000fcc00078e0085 */
[----:B------:R-:W5:Y:S02]  /*0730*/  LDG.E.128 R16, [R16.64] ;  /* 0x0000000410107981 */ /* 0x000f64000c1e1d00 */
.L_x_7501:
[----:B------:R-:W-:Y:S02]  /*0740*/  IADD3 R128, R128, 0x80, RZ ;  /* 0x0000008080807810 */ /* 0x000fe40007ffe0ff */
.L_x_7500:
[----:B------:R-:W-:Y:S05]  /*0750*/  BSYNC B1 ;  /* 0x0000000000017941 */ /* 0x000fea0003800000 */
.L_x_7499:
[----:B------:R-:W-:Y:S01]  /*0760*/  BSSY B1, `(.L_x_7502) ;  /* 0x0000008000017945 */ /* 0x000fe20003800000 */
[----:B------:R-:W-:Y:S05]  /*0770*/  @!P1 BRA `(.L_x_7503) ;  /* 0x0000006000009947 */ /* 0x000fea0003800000 */
[----:B------:R-:W-:-:S04]  /*0780*/  ISETP.NE.U32.AND P4, PT, RZ, c[0x0][0x218], PT ;  /* 0x00008600ff007a0c */ /* 0x000fc80003f85070 */
[----:B------:R-:W-:-:S13]  /*0790*/  ISETP.NE.AND.EX P4, PT, RZ, c[0x0][0x21c], PT, P4 ;  /* 0x00008700ff007a0c */ /* 0x000fda0003f85340 */
[----:B------:R-:W-:Y:S05]  /*07a0*/  @!P4 BRA `(.L_x_7504) ;  /* 0x000000200000c947 */ /* 0x000fea0003800000 */
[----:B------:R-:W-:-:S06]  /*07b0*/  IMAD.WIDE.U32 R12, R128, R133, c[0x0][0x218] ;  /* 0x00008600800c7625 */ /* 0x000fcc00078e0085 */
[----:B------:R-:W5:Y:S02]  /*07c0*/  LDG.E.128 R12, [R12.64] ;  /* 0x000000040c0c7981 */ /* 0x000f64000c1e1d00 */
.L_x_7504:
[----:B------:R-:W-:Y:S02]  /*07d0*/  IADD3 R128, R128, 0x80, RZ ;  /* 0x0000008080807810 */ /* 0x000fe40007ffe0ff */
.L_x_7503:
[----:B------:R-:W-:Y:S05]  /*07e0*/  BSYNC B1 ;  /* 0x0000000000017941 */ /* 0x000fea0003800000 */
.L_x_7502:
[----:B------:R-:W-:Y:S01]  /*07f0*/  BSSY B1, `(.L_x_7505) ;  /* 0x0000008000017945 */ /* 0x000fe20003800000 */
[----:B------:R-:W-:Y:S05]  /*0800*/  @!P2 BRA `(.L_x_7506) ;  /* 0x000000600000a947 */ /* 0x000fea0003800000 */
[----:B------:R-:W-:-:S04]  /*0810*/  ISETP.NE.U32.AND P4, PT, RZ, c[0x0][0x218], PT ;  /* 0x00008600ff007a0c */ /* 0x000fc80003f85070 */
[----:B------:R-:W-:-:S13]  /*0820*/  ISETP.NE.AND.EX P4, PT, RZ, c[0x0][0x21c], PT, P4 ;  /* 0x00008700ff007a0c */ /* 0x000fda0003f85340 */
[----:B------:R-:W-:Y:S05]  /*0830*/  @!P4 BRA `(.L_x_7507) ;  /* 0x000000200000c947 */ /* 0x000fea0003800000 */
[----:B------:R-:W-:-:S06]  /*0840*/  IMAD.WIDE.U32 R8, R128, R133, c[0x0][0x218] ;  /* 0x0000860080087625 */ /* 0x000fcc00078e0085 */
[----:B------:R-:W5:Y:S02]  /*0850*/  LDG.E.128 R8, [R8.64] ;  /* 0x0000000408087981 */ /* 0x000f64000c1e1d00 */
.L_x_7507:
[----:B------:R-:W-:Y:S02]  /*0860*/  IADD3 R128, R128, 0x80, RZ ;  /* 0x0000008080807810 */ /* 0x000fe40007ffe0ff */
.L_x_7506:
[----:B------:R-:W-:Y:S05]  /*0870*/  BSYNC B1 ;  /* 0x0000000000017941 */ /* 0x000fea0003800000 */
.L_x_7505:
        /* <DEDUP_REMOVED lines=9> */
.L_x_7495:
        /* <DEDUP_REMOVED lines=24> */
[----:B------:R-:W-:Y:S02]  /*0a90*/  IADD3 R134, R134, 0x80, RZ ;  /* 0x0000008086867810 */ /* 0x000fe40007ffe0ff */
[----:B---3--:R-:W-:Y:S02]  /*0aa0*/  MOV R135, R162 ;  /* 0x000000a200877202 */ /* 0x008fe40000000f00 */
[----:B------:R-:W-:Y:S01]  /*0ab0*/  SHF.R.U64 R168, R162, 0x10, R163 ;  /* 0x00000010a2a87819 */ /* 0x000fe200000012a3 */
[C---:B--2---:R-:W-:Y:S02]  /*0ac0*/  FADD.FTZ R166, -R132.reuse, R129 ;  /* 0x0000008184a67221 */ /* 0x044fe40000010100 */
[----:B------:R-:W-:Y:S01]  /*0ad0*/  HADD2.F32 R135, -RZ, R135.H0_H0 ;  /* 0x20000087ff877230 */ /* 0x000fe20000004100 */
[----:B------:R-:W-:Y:S01]  /*0ae0*/  FADD.FTZ R164, -R132, R128 ;  /* 0x0000008084a47221 */ /* 0x000fe20000010100 */
[----:B0-----:R-:W-:Y:S01]  /*0af0*/  HADD2.F32 R2, -RZ, R168.H0_H0 ;  /* 0x200000a8ff027230 */ /* 0x001fe20000004100 */
[----:B------:R-:W-:-:S02]  /*0b00*/  IMAD.MOV.U32 R165, RZ, RZ, R163 ;  /* 0x000000ffffa57224 */ /* 0x000fc400078e00a3 */
[----:B------:R-:W-:Y:S02]  /*0b10*/  FADD.FTZ R130, -R132, R130 ;  /* 0x0000008284827221 */ /* 0x000fe40000010100 */
[C---:B-----5:R-:W-:Y:S02]  /*0b20*/  FMUL.FTZ R162, R159.reuse, R166 ;  /* 0x000000a69fa27220 */ /* 0x060fe40000410000 */
[C---:B------:R-:W-:Y:S02]  /*0b30*/  FMUL.FTZ R161, R159.reuse, R164 ;  /* 0x000000a49fa17220 */ /* 0x040fe40000410000 */
[----:B------:R-:W-:Y:S01]  /*0b40*/  FMUL.FTZ R166, R120, R135 ;  /* 0x0000008778a67220 */ /* 0x000fe20000410000 */
[----:B------:R-:W-:Y:S01]  /*0b50*/  SHF.R.U32.HI R167, RZ, 0x10, R163 ;  /* 0x00000010ffa77819 */ /* 0x000fe200000116a3 */
[----:B------:R-:W-:Y:S01]  /*0b60*/  FADD.FTZ R128, -R132, R131 ;  /* 0x0000008384807221 */ /* 0x000fe20000010100 */
[----:B------:R-:W-:Y:S01]  /*0b70*/  HADD2.F32 R129, -RZ, R165.H0_H0 ;  /* 0x200000a5ff817230 */ /* 0x000fe20000004100 */
[----:B------:R-:W-:-:S02]  /*0b80*/  FMUL.FTZ R163, R159, R130 ;  /* 0x000000829fa37220 */ /* 0x000fc40000410000 */
[----:B------:R-:W-:Y:S02]  /*0b90*/  FADD.FTZ R61, R61, R2 ;  /* 0x000000023d3d7221 */ /* 0x000fe40000010000 */
[-C--:B------:R-:W-:Y:S02]  /*0ba0*/  FFMA.FTZ R81, R162, R2.reuse, R81 ;  /* 0x00000002a2517223 */ /* 0x080fe40000010051 */
[----:B------:R-:W-:Y:S02]  /*0bb0*/  FMUL.FTZ R165, R121, R2 ;  /* 0x0000000279a57220 */ /* 0x000fe40000410000 */
[----:B------:R-:W-:Y:S02]  /*0bc0*/  FADD.FTZ R2, RZ, R166 ;  /* 0x000000a6ff027221 */ /* 0x000fe40000010000 */
[----:B------:R-:W-:Y:S02]  /*0bd0*/  FFMA.FTZ R3, R161, R166, RZ ;  /* 0x000000a6a1037223 */ /* 0x000fe400000100ff */
[----:B------:R-:W-:Y:S01]  /*0be0*/  FMUL.FTZ R164, R159, R128 ;  /* 0x000000809fa47220 */ /* 0x000fe20000410000 */
        /* <DEDUP_REMOVED lines=15> */
.L_x_7510:
[----:B------:R-:W-:Y:S05]  /*0ce0*/  BSYNC B1 ;  /* 0x0000000000017941 */ /* 0x000fea0003800000 */
.L_x_7509:
        /* <DEDUP_REMOVED lines=17> */
[----:B------:R-:W-:Y:S02]  /*0e00*/  MOV R173, R171 ;  /* 0x000000ab00ad7202 */ /* 0x000fe40000000f00 */
[----:B0-----:R-:W-:Y:S01]  /*0e10*/  HADD2.F32 R3, -RZ, R172.H0_H0 ;  /* 0x200000acff037230 */ /* 0x001fe20000004100 */
[C---:B-----5:R-:W-:Y:S01]  /*0e20*/  FMUL.FTZ R169, R159.reuse, R174 ;  /* 0x000000ae9fa97220 */ /* 0x060fe20000410000 */
[----:B------:R-:W-:Y:S01]  /*0e30*/  HADD2.F32 R2, -RZ, R176.H0_H0 ;  /* 0x200000b0ff027230 */ /* 0x000fe20000004100 */
[----:B------:R-:W-:-:S02]  /*0e40*/  FMUL.FTZ R170, R159, R170 ;  /* 0x000000aa9faa7220 */ /* 0x000fc40000410000 */
[----:B------:R-:W-:Y:S01]  /*0e50*/  FMUL.FTZ R174, R112, R3 ;  /* 0x0000000370ae7220 */ /* 0x000fe20000410000 */
[----:B------:R-:W-:Y:S01]  /*0e60*/  SHF.R.U32.HI R175, RZ, 0x10, R171 ;  /* 0x00000010ffaf7819 */ /* 0x000fe200000116ab */
[----:B------:R-:W-:Y:S01]  /*0e70*/  FADD.FTZ R128, -R132, R131 ;  /* 0x0000008384807221 */ /* 0x000fe20000010100 */
[----:B------:R-:W-:Y:S01]  /*0e80*/  HADD2.F32 R129, -RZ, R173.H0_H0 ;  /* 0x200000adff817230 */ /* 0x000fe20000004100 */
[----:B------:R-:W-:Y:S02]  /*0e90*/  FADD.FTZ R57, R57, R2 ;  /* 0x0000000239397221 */ /* 0x000fe40000010000 */
[-C--:B------:R-:W-:Y:S02]  /*0ea0*/  FFMA.FTZ R77, R170, R2.reuse, R77 ;  /* 0x00000002aa4d7223 */ /* 0x080fe4000001004d */
[----:B------:R-:W-:Y:S02]  /*0eb0*/  FMUL.FTZ R173, R113, R2 ;  /* 0x0000000271ad7220 */ /* 0x000fe40000410000 */
[----:B------:R-:W-:-:S02]  /*0ec0*/  FADD.FTZ R130, -R132, R130 ;  /* 0x0000008284827221 */ /* 0x000fc40000010100 */
[----:B------:R-:W-:Y:S02]  /*0ed0*/  FADD.FTZ R2, R135, R174 ;  /* 0x000000ae87027221 */ /* 0x000fe40000010000 */
[----:B------:R-:W-:Y:S02]  /*0ee0*/  FFMA.FTZ R187, R169, R174, R187 ;  /* 0x000000aea9bb7223 */ /* 0x000fe400000100bb */
[----:B------:R-:W-:Y:S01]  /*0ef0*/  FMUL.FTZ R172, R159, R128 ;  /* 0x000000809fac7220 */ /* 0x000fe20000410000 */
        /* <DEDUP_REMOVED lines=16> */
.L_x_7512:
[----:B------:R-:W-:Y:S05]  /*1000*/  BSYNC B1 ;  /* 0x0000000000017941 */ /* 0x000fea0003800000 */
.L_x_7511:
        /* <DEDUP_REMOVED lines=14> */
[----:B---3--:R-:W-:Y:S02]  /*10f0*/  MOV R148, R2 ;  /* 0x0000000200947202 */ /* 0x008fe40000000f00 */
[----:B------:R-:W-:Y:S01]  /*1100*/  SHF.R.U64 R191, R2, 0x10, R3 ;  /* 0x0000001002bf7819 */ /* 0x000fe20000001203 */
[----:B------:R-:W-:Y:S01]  /*1110*/  FADD.FTZ R2, -R132, R129 ;  /* 0x0000008184027221 */ /* 0x000fe20000010100 */
[--C-:B------:R-:W-:Y:S01]  /*1120*/  SHF.R.U32.HI R150, RZ, 0x10, R3.reuse ;  /* 0x00000010ff967819 */ /* 0x100fe20000011603 */
[----:B------:R-:W-:Y:S01]  /*1130*/  IMAD.MOV.U32 R149, RZ, RZ, R3 ;  /* 0x000000ffff957224 */ /* 0x000fe200078e0003 */
[----:B------:R-:W-:Y:S01]  /*1140*/  HADD2.F32 R3, -RZ, R148.H0_H0 ;  /* 0x20000094ff037230 */ /* 0x000fe20000004100 */
[----:B-----5:R-:W-:-:S02]  /*1150*/  FMUL.FTZ R143, R159, R144 ;  /* 0x000000909f8f7220 */ /* 0x020fc40000410000 */
[----:B------:R-:W-:Y:S01]  /*1160*/  FMUL.FTZ R144, R159, R2 ;  /* 0x000000029f907220 */ /* 0x000fe20000410000 */
[----:B------:R-:W-:Y:S01]  /*1170*/  HADD2.F32 R2, -RZ, R191.H0_H0 ;  /* 0x200000bfff027230 */ /* 0x000fe20000004100 */
[----:B------:R-:W-:Y:S01]  /*1180*/  FMUL.FTZ R148, R104, R3 ;  /* 0x0000000368947220 */ /* 0x000fe20000410000 */
[----:B------:R-:W-:Y:S01]  /*1190*/  HADD2.F32 R149, -RZ, R149.H0_H0 ;  /* 0x20000095ff957230 */ /* 0x000fe20000004100 */
        /* <DEDUP_REMOVED lines=8> */
[----:B------:R-:W-:Y:S01]  /*1220*/  HADD2.F32 R128, -RZ, R150.H0_H0 ;  /* 0x20000096ff807230 */ /* 0x000fe20000004100 */
        /* <DEDUP_REMOVED lines=15> */
.L_x_7514:
[----:B------:R-:W-:Y:S05]  /*1320*/  BSYNC B1 ;  /* 0x0000000000017941 */ /* 0x000fea0003800000 */
.L_x_7513:
        /* <DEDUP_REMOVED lines=18> */
[----:B------:R-:W-:Y:S01]  /*1450*/  SHF.R.U32.HI R158, RZ, 0x10, R3 ;  /* 0x00000010ff9e7819 */ /* 0x000fe20000011603 */
        /* <DEDUP_REMOVED lines=30> */
.L_x_7516:
[----:B------:R-:W-:Y:S05]  /*1640*/  BSYNC B1 ;  /* 0x0000000000017941 */ /* 0x000fea0003800000 */
.L_x_7515:
        /* <DEDUP_REMOVED lines=11> */
[----:B--2---:R-:W-:Y:S01]  /*1700*/  FADD.FTZ R178, -R132, R128 ;  /* 0x0000008084b27221 */ /* 0x004fe20000010100 */
[----:B---3--:R-:W-:Y:S02]  /*1710*/  MOV R133, R2 ;  /* 0x0000000200857202 */ /* 0x008fe40000000f00 */
[----:B------:R-:W-:Y:S01]  /*1720*/  SHF.R.U64 R183, R2, 0x10, R3 ;  /* 0x0000001002b77819 */ /* 0x000fe20000001203 */
[----:B------:R-:W-:Y:S02]  /*1730*/  FADD.FTZ R2, -R132, R129 ;  /* 0x0000008184027221 */ /* 0x000fe40000010100 */
[----:B------:R-:W-:Y:S01]  /*1740*/  HADD2.F32 R133, -RZ, R133.H0_H0 ;  /* 0x20000085ff857230 */ /* 0x000fe20000004100 */
[----:B-----5:R-:W-:Y:S02]  /*1750*/  FMUL.FTZ R177, R159, R178 ;  /* 0x000000b29fb17220 */ /* 0x020fe40000410000 */
[----:B------:R-:W-:-:S02]  /*1760*/  IMAD.MOV.U32 R134, RZ, RZ, R3 ;  /* 0x000000ffff867224 */ /* 0x000fc400078e0003 */
[C---:B------:R-:W-:Y:S01]  /*1770*/  FMUL.FTZ R178, R159.reuse, R2 ;  /* 0x000000029fb27220 */ /* 0x040fe20000410000 */
[----:B------:R-:W-:Y:S01]  /*1780*/  HADD2.F32 R2, -RZ, R183.H0_H0 ;  /* 0x200000b7ff027230 */ /* 0x000fe20000004100 */
[----:B------:R-:W-:Y:S01]  /*1790*/  FADD.FTZ R130, -R132, R130 ;  /* 0x0000008284827221 */ /* 0x000fe20000010100 */
[----:B------:R-:W-:Y:S01]  /*17a0*/  SHF.R.U32.HI R182, RZ, 0x10, R3 ;  /* 0x00000010ffb67819 */ /* 0x000fe20000011603 */
        /* <DEDUP_REMOVED lines=25> */
.L_x_7508:
[----:B------:R-:W-:Y:S05]  /*1940*/  BSYNC B0 ;  /* 0x0000000000007941 */ /* 0x000fea0003800000 */
.L_x_7494:
[----:B------:R-:W-:Y:S02]  /*1950*/  LOP3.LUT P4, RZ, R137, 0xff, RZ, 0xc0, !PT ;  /* 0x000000ff89ff7812 */ /* 0x000fe4000788c0ff */
[----:B------:R-:W-:-:S04]  /*1960*/  SHF.R.U32.HI R128, RZ, 0x5, R188 ;  /* 0x00000005ff807819 */ /* 0x000fc800000116bc */
[----:B------:R-:W-:-:S07]  /*1970*/  LOP3.LUT R186, R128, 0x7fffffc, RZ, 0xc0, !PT ;  /* 0x07fffffc80ba7812 */ /* 0x000fce00078ec0ff */
[----:B------:R-:W-:Y:S02]  /*1980*/  @!P4 IADD3 R186, R186, 0x4, RZ ;  /* 0x00000004babac810 */ /* 0x000fe40007ffe0ff */
[----:B------:R-:W-:Y:S01]  /*1990*/  LOP3.LUT P4, RZ, R188, 0x1f, RZ, 0xc0, !PT ;  /* 0x0000001fbcff7812 */ /* 0x000fe2000788c0ff */
[----:B------:R-:W-:Y:S10]  /*19a0*/  BRA.DIV ~URZ, `(.L_x_7517) ;  /* 0x000029027f007947 */ /* 0x000ff4000b800000 */
[----:B------:R2:W3:Y:S02]  /*19b0*/  SHFL.DOWN PT, R130, R135, 0x10, 0x1f ;  /* 0x0a001f0087827f89 */ /* 0x0004e400000e0000 */
.L_x_7580:
        /* <DEDUP_REMOVED lines=18> */
.L_x_7581:
        /* <DEDUP_REMOVED lines=51> */
.L_x_7522:
[----:B------:R-:W-:Y:S05]  /*1e10*/  BSYNC B1 ;  /* 0x0000000000017941 */ /* 0x000fea0003800000 */
.L_x_7521:
        /* <DEDUP_REMOVED lines=10> */
.L_x_7524:
[----:B------:R-:W-:Y:S05]  /*1ec0*/  BSYNC B1 ;  /* 0x0000000000017941 */ /* 0x000fea0003800000 */
.L_x_7523:
        /* <DEDUP_REMOVED lines=13> */
.L_x_7526:
[----:B------:R-:W-:Y:S05]  /*1fa0*/  BSYNC B1 ;  /* 0x0000000000017941 */ /* 0x000fea0003800000 */
.L_x_7525:
        /* <DEDUP_REMOVED lines=11> */
.L_x_7528:
[----:B------:R-:W-:Y:S05]  /*2060*/  BSYNC B1 ;  /* 0x0000000000017941 */ /* 0x000fea0003800000 */
.L_x_7527:
        /* <DEDUP_REMOVED lines=11> */
.L_x_7530:
[----:B------:R-:W-:Y:S05]  /*2120*/  BSYNC B1 ;  /* 0x0000000000017941 */ /* 0x000fea0003800000 */
.L_x_7529:
        /* <DEDUP_REMOVED lines=20> */
[----:B------:R-:W-:Y:S02]  /*2270*/  @P4 HADD2.F32 R132, -RZ, R141.H1_H1 ;  /* 0x3000008dff844230 */ /* 0x000fe40000004100 */
[----:B------:R-:W-:Y:S01]  /*2280*/  @P4 HADD2.F32 R133, -RZ, R142.H1_H1 ;  /* 0x3000008eff854230 */ /* 0x000fe20000004100 */
[----:B------:R-:W-:Y:S01]  /*2290*/  @P4 F2FP.PACK_AB R185, RZ, R185 ;  /* 0x000000b9ffb9423e */ /* 0x000fe200000000ff */
[----:B------:R1:W-:Y:S01]  /*22a0*/  @P5 STG.E.128 [R130.64], R124 ;  /* 0x0000007c82005986 */ /* 0x0003e2000c101d04 */
[----:B------:R-:W-:-:S02]  /*22b0*/  @P4 FFMA.FTZ R42, R135, R132, R42 ;  /* 0x00000084872a4223 */ /* 0x000fc4000001002a */
[----:B------:R-:W-:Y:S01]  /*22c0*/  @P4 FFMA.FTZ R43, R186, R133, R43 ;  /* 0x00000085ba2b4223 */ /* 0x000fe2000001002b */
[----:B------:R-:W-:Y:S01]  /*22d0*/  @P4 PRMT R138, R185, 0x7610, R138 ;  /* 0x00007610b98a4816 */ /* 0x000fe2000000008a */
[----:B-1----:R-:W-:Y:S02]  /*22e0*/  @P4 HADD2.F32 R130, -RZ, R141.H0_H0 ;  /* 0x2000008dff824230 */ /* 0x002fe40000004100 */
[----:B------:R-:W-:-:S03]  /*22f0*/  @P4 HADD2.F32 R131, -RZ, R142.H0_H0 ;  /* 0x2000008eff834230 */ /* 0x000fc60000004100 */
[----:B------:R-:W-:Y:S02]  /*2300*/  @P4 FFMA.FTZ R40, R129, R130, R40 ;  /* 0x0000008281284223 */ /* 0x000fe40000010028 */
[----:B------:R-:W-:Y:S01]  /*2310*/  @P4 FFMA.FTZ R41, R134, R131, R41 ;  /* 0x0000008386294223 */ /* 0x000fe20000010029 */
        /* <DEDUP_REMOVED lines=9> */
.L_x_7532:
[----:B------:R-:W-:Y:S05]  /*23b0*/  BSYNC B1 ;  /* 0x0000000000017941 */ /* 0x000fea0003800000 */
.L_x_7531:
[----:B------:R-:W-:Y:S02]  /*23c0*/  IADD3 R160, R160, 0x80, RZ ;  /* 0x00000080a0a07810 */ /* 0x000fe40007ffe0ff */
[----:B------:R-:W-:Y:S02]  /*23d0*/  IADD3 R2, R2, 0x80, RZ ;  /* 0x0000008002027810 */ /* 0x000fe40007ffe0ff */
.L_x_7520:
[----:B------:R-:W-:Y:S05]  /*23e0*/  BSYNC B0 ;  /* 0x0000000000007941 */ /* 0x000fea0003800000 */
.L_x_7519:
        /* <DEDUP_REMOVED lines=24> */
.L_x_7536:
[----:B------:R-:W-:Y:S05]  /*2570*/  BSYNC B1 ;  /* 0x0000000000017941 */ /* 0x000fea0003800000 */
.L_x_7535:
        /* <DEDUP_REMOVED lines=11> */
.L_x_7538:
[----:B------:R-:W-:Y:S05]  /*2630*/  BSYNC B1 ;  /* 0x0000000000017941 */ /* 0x000fea0003800000 */
.L_x_7537:
        /* <DEDUP_REMOVED lines=9> */
.L_x_7540:
[----:B------:R-:W-:Y:S05]  /*26d0*/  BSYNC B1 ;  /* 0x0000000000017941 */ /* 0x000fea0003800000 */
.L_x_7539:
        /* <DEDUP_REMOVED lines=8> */
.L_x_7542:
[----:B------:R-:W-:Y:S05]  /*2760*/  BSYNC B1 ;  /* 0x0000000000017941 */ /* 0x000fea0003800000 */
.L_x_7541:
        /* <DEDUP_REMOVED lines=50> */
.L_x_7544:
[----:B------:R-:W-:Y:S05]  /*2a90*/  BSYNC B1 ;  /* 0x0000000000017941 */ /* 0x000fea0003800000 */
.L_x_7543:
[----:B------:R-:W-:Y:S02]  /*2aa0*/  IADD3 R160, R160, 0x80, RZ ;  /* 0x00000080a0a07810 */ /* 0x000fe40007ffe0ff */
[----:B------:R-:W-:Y:S02]  /*2ab0*/  IADD3 R2, R2, 0x80, RZ ;  /* 0x0000008002027810 */ /* 0x000fe40007ffe0ff */
.L_x_7534:
[----:B------:R-:W-:Y:S05]  /*2ac0*/  BSYNC B0 ;  /* 0x0000000000007941 */ /* 0x000fea0003800000 */
.L_x_7533:
        /* <DEDUP_REMOVED lines=24> */
.L_x_7548:
[----:B------:R-:W-:Y:S05]  /*2c50*/  BSYNC B1 ;  /* 0x0000000000017941 */ /* 0x000fea0003800000 */
.L_x_7547:
        /* <DEDUP_REMOVED lines=11> */
.L_x_7550:
[----:B------:R-:W-:Y:S05]  /*2d10*/  BSYNC B1 ;  /* 0x0000000000017941 */ /* 0x000fea0003800000 */
.L_x_7549:
        /* <DEDUP_REMOVED lines=9> */
.L_x_7552:
[----:B------:R-:W-:Y:S05]  /*2db0*/  BSYNC B1 ;  /* 0x0000000000017941 */ /* 0x000fea0003800000 */
.L_x_7551:
        /* <DEDUP_REMOVED lines=8> */
.L_x_7554:
[----:B------:R-:W-:Y:S05]  /*2e40*/  BSYNC B1 ;  /* 0x0000000000017941 */ /* 0x000fea0003800000 */
.L_x_7553:
        /* <DEDUP_REMOVED lines=50> */
.L_x_7556:
[----:B------:R-:W-:Y:S05]  /*3170*/  BSYNC B1 ;  /* 0x0000000000017941 */ /* 0x000fea0003800000 */
.L_x_7555:
[----:B------:R-:W-:Y:S02]  /*3180*/  IADD3 R160, R160, 0x80, RZ ;  /* 0x00000080a0a07810 */ /* 0x000fe40007ffe0ff */
[----:B------:R-:W-:Y:S02]  /*3190*/  IADD3 R2, R2, 0x80, RZ ;  /* 0x0000008002027810 */ /* 0x000fe40007ffe0ff */
.L_x_7546:
[----:B------:R-:W-:Y:S05]  /*31a0*/  BSYNC B0 ;  /* 0x0000000000007941 */ /* 0x000fea0003800000 */
.L_x_7545:
        /* <DEDUP_REMOVED lines=24> */
.L_x_7560:
[----:B------:R-:W-:Y:S05]  /*3330*/  BSYNC B1 ;  /* 0x0000000000017941 */ /* 0x000fea0003800000 */
.L_x_7559:
        /* <DEDUP_REMOVED lines=11> */
.L_x_7562:
[----:B------:R-:W-:Y:S05]  /*33f0*/  BSYNC B1 ;  /* 0x0000000000017941 */ /* 0x000fea0003800000 */
.L_x_7561:
        /* <DEDUP_REMOVED lines=9> */
.L_x_7564:
[----:B------:R-:W-:Y:S05]  /*3490*/  BSYNC B1 ;  /* 0x0000000000017941 */ /* 0x000fea0003800000 */
.L_x_7563:
        /* <DEDUP_REMOVED lines=8> */
.L_x_7566:
[----:B------:R-:W-:Y:S05]  /*3520*/  BSYNC B1 ;  /* 0x0000000000017941 */ /* 0x000fea0003800000 */
.L_x_7565:
        /* <DEDUP_REMOVED lines=50> */
.L_x_7568:
[----:B------:R-:W-:Y:S05]  /*3850*/  BSYNC B1 ;  /* 0x0000000000017941 */ /* 0x000fea0003800000 */
.L_x_7567:
[----:B------:R-:W-:Y:S02]  /*3860*/  IADD3 R160, R160, 0x80, RZ ;  /* 0x00000080a0a07810 */ /* 0x000fe40007ffe0ff */
[----:B------:R-:W-:Y:S02]  /*3870*/  IADD3 R2, R2, 0x80, RZ ;  /* 0x0000008002027810 */ /* 0x000fe40007ffe0ff */
.L_x_7558:
[----:B------:R-:W-:Y:S05]  /*3880*/  BSYNC B0 ;  /* 0x0000000000007941 */ /* 0x000fea0003800000 */
.L_x_7557:
[----:B------:R-:W-:Y:S01]  /*3890*/  ISETP.GE.U32.AND P5, PT, R0, 0x280, PT ;  /* 0x000002800000780c */ /* 0x000fe20003fa6070 */
[----:B------:R-:W-:-:S12]  /*38a0*/  BSSY B0, `(.L_x_7569) ;  /* 0x0000069000007945 */ /* 0x000fd80003800000 */
[----:B------:R-:W-:Y:S05]  /*38b0*/  @!P5 BRA `(.L_x_7570) ;  /* 0x000006700000d947 */ /* 0x000fea0003800000 */
[----:B0-----:R-:W-:Y:S02]  /*38c0*/  ISETP.NE.AND P5, PT, R189, RZ, PT ;  /* 0x000000ffbd00720c */ /* 0x001fe40003fa5270 */
[----:B------:R-:W-:Y:S02]  /*38d0*/  @P4 MOV R129, 0x8 ;  /* 0x0000000800814802 */ /* 0x000fe40000000f00 */
[----:B------:R-:W-:Y:S02]  /*38e0*/  FSEL R134, R128, RZ, !P5 ;  /* 0x000000ff80867208 */ /* 0x000fe40006800000 */
[----:B------:R-:W-:Y:S01]  /*38f0*/  @!P3 ISETP.NE.U32.AND P5, PT, RZ, c[0x0][0x218], PT ;  /* 0x00008600ff00ba0c */ /* 0x000fe20003fa5070 */
[----:B------:R-:W-:-:S03]  /*3900*/  @P4 IMAD.WIDE.U32 R128, R2, R129, c[0x0][0x170] ;  /* 0x00005c0002804625 */ /* 0x000fc600078e0081 */
[----:B------:R-:W-:-:S03]  /*3910*/  @!P3 ISETP.NE.AND.EX P5, PT, RZ, c[0x0][0x21c], PT, P5 ;  /* 0x00008700ff00ba0c */ /* 0x000fc60003fa5350 */
[----:B------:R-:W5:Y:S01]  /*3920*/  @P4 LDG.E.64 R128, [R128.64] ;  /* 0x0000000480804981 */ /* 0x000f62000c1e1b00 */
        /* <DEDUP_REMOVED lines=18> */
.L_x_7572:
[----:B------:R-:W-:Y:S05]  /*3a50*/  BSYNC B1 ;  /* 0x0000000000017941 */ /* 0x000fea0003800000 */
.L_x_7571:
        /* <DEDUP_REMOVED lines=11> */
.L_x_7574:
[----:B------:R-:W-:Y:S05]  /*3b10*/  BSYNC B1 ;  /* 0x0000000000017941 */ /* 0x000fea0003800000 */
.L_x_7573:
        /* <DEDUP_REMOVED lines=8> */
.L_x_7576:
[----:B------:R-:W-:Y:S05]  /*3ba0*/  BSYNC B1 ;  /* 0x0000000000017941 */ /* 0x000fea0003800000 */
.L_x_7575:
        /* <DEDUP_REMOVED lines=8> */
.L_x_7578:
[----:B------:R-:W-:Y:S05]  /*3c30*/  BSYNC B1 ;  /* 0x0000000000017941 */ /* 0x000fea0003800000 */
.L_x_7577:
        /* <DEDUP_REMOVED lines=10> */
[----:B------:R-:W-:Y:S01]  /*3ce0*/  @P4 F2FP.PACK_AB R159, RZ, R130 ;  /* 0x00000082ff9f423e */ /* 0x000fe200000000ff */
[----:B------:R-:W-:Y:S01]  /*3cf0*/  @P4 FMUL.FTZ R134, R90, R133 ;  /* 0x000000855a864220 */ /* 0x000fe20000410000 */
[----:B-----5:R-:W-:Y:S01]  /*3d00*/  @P4 PRMT R141, R128, 0x7610, R141 ;  /* 0x00007610808d4816 */ /* 0x020fe2000000008d */
[----:B------:R-:W-:Y:S01]  /*3d10*/  @P4 FMUL.FTZ R186, R186, c[0x0][0x1ec] ;  /* 0x00007b00baba4a20 */ /* 0x000fe20000410000 */
[----:B------:R-:W-:-:S02]  /*3d20*/  @P4 PRMT R140, R159, 0x7610, R140 ;  /* 0x000076109f8c4816 */ /* 0x000fc4000000008c */
[--C-:B------:R-:W-:Y:S01]  /*3d30*/  @P4 SHF.R.U64 R159, R128, 0x10, R129.reuse ;  /* 0x00000010809f4819 */ /* 0x100fe20000001281 */
[----:B------:R-:W-:Y:S01]  /*3d40*/  @P3 IMAD.MOV.U32 R135, RZ, RZ, 0x10 ;  /* 0x00000010ff873424 */ /* 0x000fe200078e00ff */
[----:B------:R-:W-:Y:S02]  /*3d50*/  @P4 F2FP.PACK_AB R185, RZ, R131 ;  /* 0x00000083ffb9423e */ /* 0x000fe400000000ff */
[----:B------:R-:W-:Y:S01]  /*3d60*/  @P4 F2FP.PACK_AB R134, RZ, R134 ;  /* 0x00000086ff86423e */ /* 0x000fe200000000ff */
[----:B------:R-:W-:Y:S01]  /*3d70*/  @P3 IMAD.WIDE.U32 R130, R160, R135, c[0x0][0x258] ;  /* 0x00009600a0823625 */ /* 0x000fe200078e0087 */
[----:B------:R-:W-:Y:S02]  /*3d80*/  @P4 SHF.R.U32.HI R135, RZ, 0x10, R129 ;  /* 0x00000010ff874819 */ /* 0x000fe40000011681 */
[----:B------:R-:W-:Y:S02]  /*3d90*/  @P4 PRMT R142, R159, 0x7610, R142 ;  /* 0x000076109f8e4816 */ /* 0x000fe4000000008e */
[----:B------:R-:W-:Y:S01]  /*3da0*/  @P4 PRMT R139, R134, 0x7610, R139 ;  /* 0x00007610868b4816 */ /* 0x000fe2000000008b */
[----:B------:R-:W-:Y:S01]  /*3db0*/  @P4 FMUL.FTZ R134, R91, R186 ;  /* 0x000000ba5b864220 */ /* 0x000fe20000410000 */
[----:B------:R-:W-:Y:S01]  /*3dc0*/  @P4 PRMT R141, R141, 0x5410, R129 ;  /* 0x000054108d8d4816 */ /* 0x000fe20000000081 */
[----:B------:R0:W-:Y:S01]  /*3dd0*/  @P3 STG.E.128 [R130.64], R124 ;  /* 0x0000007c82003986 */ /* 0x0001e2000c101d04 */
[----:B------:R-:W-:-:S02]  /*3de0*/  @P4 PRMT R142, R142, 0x5410, R135 ;  /* 0x000054108e8e4816 */ /* 0x000fc40000000087 */
[----:B------:R-:W-:Y:S01]  /*3df0*/  @P4 F2FP.PACK_AB R134, RZ, R134 ;  /* 0x00000086ff86423e */ /* 0x000fe200000000ff */
[--C-:B------:R-:W-:Y:S01]  /*3e00*/  @P4 HADD2.F32 R128, -RZ, R141.reuse.H0_H0 ;  /* 0x2000008dff804230 */ /* 0x100fe20000004100 */
[----:B------:R-:W-:Y:S01]  /*3e10*/  @P4 PRMT R190, R185, 0x7610, R190 ;  /* 0x00007610b9be4816 */ /* 0x000fe200000000be */
[--C-:B------:R-:W-:Y:S01]  /*3e20*/  @P4 HADD2.F32 R129, -RZ, R142.reuse.H0_H0 ;  /* 0x2000008eff814230 */ /* 0x100fe20000004100 */
[----:B------:R-:W-:Y:S02]  /*3e30*/  @P4 PRMT R138, R134, 0x7610, R138 ;  /* 0x00007610868a4816 */ /* 0x000fe4000000008a */
[----:B------:R-:W-:Y:S02]  /*3e40*/  @P4 FFMA.FTZ R24, R128, R3, R24 ;  /* 0x0000000380184223 */ /* 0x000fe40000010018 */
[----:B------:R-:W-:Y:S01]  /*3e50*/  @P4 FFMA.FTZ R25, R129, R132, R25 ;  /* 0x0000008481194223 */ /* 0x000fe20000010019 */
[----:B0-----:R-:W-:Y:S02]  /*3e60*/  @P4 HADD2.F32 R130, -RZ, R141.H1_H1 ;  /* 0x3000008dff824230 */ /* 0x001fe40000004100 */
[----:B------:R-:W-:-:S03]  /*3e70*/  @P4 HADD2.F32 R131, -RZ, R142.H1_H1 ;  /* 0x3000008eff834230 */ /* 0x000fc60000004100 */
        /* <DEDUP_REMOVED lines=11> */
.L_x_7570:
[----:B------:R-:W-:Y:S05]  /*3f30*/  BSYNC B0 ;  /* 0x0000000000007941 */ /* 0x000fea0003800000 */
.L_x_7569:
[----:B------:R-:W-:Y:S02]  /*3f40*/  IADD3 R136, R136, c[0x0][0x160], RZ ;  /* 0x0000580088887a10 */ /* 0x000fe40007ffe0ff */
[----:B------:R-:W-:Y:S02]  /*3f50*/  LOP3.LUT P4, RZ, R137, 0xff, RZ, 0xc0, !PT ;  /* 0x000000ff89ff7812 */ /* 0x000fe4000788c0ff */
[----:B------:R-:W-:Y:S02]  /*3f60*/  ISETP.GE.AND P3, PT, R136, c[0x0][0x164], PT ;  /* 0x0000590088007a0c */ /* 0x000fe40003f66270 */
[----:B------:R-:W-:-:S11]  /*3f70*/  SEL R137, RZ, 0x1, P4 ;  /* 0x00000001ff897807 */ /* 0x000fd60002000000 */
[----:B01----:R-:W-:Y:S01]  /*3f80*/  @P3 CALL.REL.NOINC `(.L_x_7493) ;  /* 0x0000001000003944 */ /* 0x003fe20003c00000 */
[----:B------:R-:W-:Y:S05]  /*3f90*/  BRA `(.L_x_7579) ;  /* 0xffffc58000007947 */ /* 0x000fea000383ffff */
.L_x_7493:
[----:B-1----:R-:W0:Y:S01]  /*3fa0*/  S2UR UR6, SR_CTAID.X ;  /* 0x00000000000679c3 */ /* 0x002e220000002500 */
[----:B------:R-:W0:Y:S01]  /*3fb0*/  S2R R3, SR_TID.X ;  /* 0x0000000000037919 */ /* 0x000e220000002100 */
[----:B------:R-:W-:Y:S01]  /*3fc0*/  LOP3.LUT P3, RZ, R0, 0xffffff80, RZ, 0xc0, !PT ;  /* 0xffffff8000ff7812 */ /* 0x000fe2000786c0ff */
[----:B------:R-:W-:Y:S01]  /*3fd0*/  @P1 IMAD.MOV.U32 R19, RZ, RZ, 0x10 ;  /* 0x00000010ff131424 */ /* 0x000fe200078e00ff */
        /* <DEDUP_REMOVED lines=45> */
.L_x_7517:
[----:B------:R-:W-:Y:S01]  /*42b0*/  HFMA2.MMA R191, -RZ, RZ, 0, 9.5367431640625e-07 ;  /* 0x00000010ffbf7435 */ /* 0x000fe200000001ff */
[----:B------:R-:W-:Y:S01]  /*42c0*/  MOV R132, R135 ;  /* 0x0000008700847202 */ /* 0x000fe20000000f00 */
[----:B------:R-:W-:Y:S01]  /*42d0*/  IMAD.MOV.U32 R192, RZ, RZ, 0x1f ;  /* 0x0000001fffc07424 */ /* 0x000fe200078e00ff */
[----:B------:R-:W-:-:S02]  /*42e0*/  MOV R193, 0xffffffff ;  /* 0xffffffff00c17802 */ /* 0x000fc40000000f00 */
[----:B-1----:R-:W-:Y:S02]  /*42f0*/  MOV R2, 0x4310 ;  /* 0x0000431000027802 */ /* 0x002fe40000000f00 */
[----:B0----5:R-:W-:Y:S05]  /*4300*/  CALL.REL.NOINC `($__internal_146_$__cuda_sm70_shflsync_down_p) ;  /* 0x0000046000007944 */ /* 0x021fea0003c00000 */
[----:B-1----:R-:W-:Y:S01]  /*4310*/  MOV R130, R132 ;  /* 0x0000008400827202 */ /* 0x002fe20000000f00 */
[----:B0-----:R-:W-:Y:S05]  /*4320*/  BRA `(.L_x_7580) ;  /* 0xffffd69000007947 */ /* 0x001fea000383ffff */
.L_x_7518:
[----:B------:R-:W-:Y:S01]  /*4330*/  HFMA2.MMA R191, -RZ, RZ, 0, 9.5367431640625e-07 ;  /* 0x00000010ffbf7435 */ /* 0x000fe200000001ff */
[----:B------:R-:W-:Y:S01]  /*4340*/  IMAD.MOV.U32 R132, RZ, RZ, R187 ;  /* 0x000000ffff847224 */ /* 0x000fe200078e00bb */
[----:B------:R-:W-:Y:S01]  /*4350*/  MOV R192, 0x1f ;  /* 0x0000001f00c07802 */ /* 0x000fe20000000f00 */
[----:B------:R-:W-:Y:S01]  /*4360*/  IMAD.MOV.U32 R193, RZ, RZ, -0x1 ;  /* 0xffffffffffc17424 */ /* 0x000fe200078e00ff */
[----:B-1----:R-:W-:Y:S02]  /*4370*/  MOV R2, 0x4390 ;  /* 0x0000439000027802 */ /* 0x002fe40000000f00 */
[----:B0-23-5:R-:W-:Y:S05]  /*4380*/  CALL.REL.NOINC `($__internal_146_$__cuda_sm70_shflsync_down_p) ;  /* 0x000003e000007944 */ /* 0x02dfea0003c00000 */
[----:B------:R-:W-:Y:S01]  /*4390*/  FADD.FTZ R130, R130, R135 ;  /* 0x0000008782827221 */ /* 0x000fe20000010000 */
[----:B0-----:R-:W-:Y:S01]  /*43a0*/  HFMA2.MMA R191, -RZ, RZ, 0, 4.76837158203125e-07 ;  /* 0x00000008ffbf7435 */ /* 0x001fe200000001ff */
[----:B-1----:R-:W-:Y:S01]  /*43b0*/  FADD.FTZ R187, R187, R132 ;  /* 0x00000084bbbb7221 */ /* 0x002fe20000010000 */
[----:B------:R-:W-:Y:S01]  /*43c0*/  MOV R192, 0x1f ;  /* 0x0000001f00c07802 */ /* 0x000fe20000000f00 */
[----:B------:R-:W-:Y:S01]  /*43d0*/  IMAD.MOV.U32 R193, RZ, RZ, -0x1 ;  /* 0xffffffffffc17424 */ /* 0x000fe200078e00ff */
[----:B------:R-:W-:-:S02]  /*43e0*/  MOV R132, R130 ;  /* 0x0000008200847202 */ /* 0x000fc40000000f00 */
[----:B------:R-:W-:Y:S02]  /*43f0*/  MOV R2, 0x4410 ;  /* 0x0000441000027802 */ /* 0x000fe40000000f00 */
[----:B------:R-:W-:Y:S05]  /*4400*/  CALL.REL.NOINC `($__internal_146_$__cuda_sm70_shflsync_down_p) ;  /* 0x0000036000007944 */ /* 0x000fea0003c00000 */
[----:B0-----:R-:W-:Y:S01]  /*4410*/  HFMA2.MMA R191, -RZ, RZ, 0, 4.76837158203125e-07 ;  /* 0x00000008ffbf7435 */ /* 0x001fe200000001ff */
[----:B-1----:R-:W-:Y:S01]  /*4420*/  MOV R129, R132 ;  /* 0x0000008400817202 */ /* 0x002fe20000000f00 */
[----:B------:R-:W-:Y:S01]  /*4430*/  IMAD.MOV.U32 R132, RZ, RZ, R187 ;  /* 0x000000ffff847224 */ /* 0x000fe200078e00bb */
[----:B------:R-:W-:Y:S01]  /*4440*/  MOV R192, 0x1f ;  /* 0x0000001f00c07802 */ /* 0x000fe20000000f00 */
[----:B------:R-:W-:Y:S01]  /*4450*/  IMAD.MOV.U32 R193, RZ, RZ, -0x1 ;  /* 0xffffffffffc17424 */ /* 0x000fe200078e00ff */
[----:B------:R-:W-:Y:S02]  /*4460*/  MOV R2, 0x4480 ;  /* 0x0000448000027802 */ /* 0x000fe40000000f00 */
[----:B------:R-:W-:Y:S05]  /*4470*/  CALL.REL.NOINC `($__internal_146_$__cuda_sm70_shflsync_down_p) ;  /* 0x000002f000007944 */ /* 0x000fea0003c00000 */
[----:B------:R-:W-:Y:S01]  /*4480*/  FADD.FTZ R130, R129, R130 ;  /* 0x0000008281827221 */ /* 0x000fe20000010000 */
[----:B0-----:R-:W-:Y:S01]  /*4490*/  HFMA2.MMA R191, -RZ, RZ, 0, 2.384185791015625e-07 ;  /* 0x00000004ffbf7435 */ /* 0x001fe200000001ff */
[----:B-1----:R-:W-:Y:S01]  /*44a0*/  FADD.FTZ R187, R187, R132 ;  /* 0x00000084bbbb7221 */ /* 0x002fe20000010000 */
[----:B------:R-:W-:Y:S01]  /*44b0*/  MOV R192, 0x1f ;  /* 0x0000001f00c07802 */ /* 0x000fe20000000f00 */
[----:B------:R-:W-:Y:S01]  /*44c0*/  IMAD.MOV.U32 R193, RZ, RZ, -0x1 ;  /* 0xffffffffffc17424 */ /* 0x000fe200078e00ff */
[----:B------:R-:W-:-:S02]  /*44d0*/  MOV R132, R130 ;  /* 0x0000008200847202 */ /* 0x000fc40000000f00 */
[----:B------:R-:W-:Y:S02]  /*44e0*/  MOV R2, 0x4500 ;  /* 0x0000450000027802 */ /* 0x000fe40000000f00 */
[----:B------:R-:W-:Y:S05]  /*44f0*/  CALL.REL.NOINC `($__internal_146_$__cuda_sm70_shflsync_down_p) ;  /* 0x0000027000007944 */ /* 0x000fea0003c00000 */
[----:B0-----:R-:W-:Y:S01]  /*4500*/  HFMA2.MMA R191, -RZ, RZ, 0, 2.384185791015625e-07 ;  /* 0x00000004ffbf7435 */ /* 0x001fe200000001ff */
[----:B-1----:R-:W-:Y:S01]  /*4510*/  MOV R129, R132 ;  /* 0x0000008400817202 */ /* 0x002fe20000000f00 */
[----:B------:R-:W-:Y:S01]  /*4520*/  IMAD.MOV.U32 R132, RZ, RZ, R187 ;  /* 0x000000ffff847224 */ /* 0x000fe200078e00bb */
[----:B------:R-:W-:Y:S01]  /*4530*/  MOV R192, 0x1f ;  /* 0x0000001f00c07802 */ /* 0x000fe20000000f00 */
[----:B------:R-:W-:Y:S01]  /*4540*/  IMAD.MOV.U32 R193, RZ, RZ, -0x1 ;  /* 0xffffffffffc17424 */ /* 0x000fe200078e00ff */
[----:B------:R-:W-:Y:S02]  /*4550*/  MOV R2, 0x4570 ;  /* 0x0000457000027802 */ /* 0x000fe40000000f00 */
[----:B------:R-:W-:Y:S05]  /*4560*/  CALL.REL.NOINC `($__internal_146_$__cuda_sm70_shflsync_down_p) ;  /* 0x0000020000007944 */ /* 0x000fea0003c00000 */
[----:B------:R-:W-:Y:S01]  /*4570*/  FADD.FTZ R130, R129, R130 ;  /* 0x0000008281827221 */ /* 0x000fe20000010000 */
[----:B0-----:R-:W-:Y:S01]  /*4580*/  HFMA2.MMA R191, -RZ, RZ, 0, 1.1920928955078125e-07 ;  /* 0x00000002ffbf7435 */ /* 0x001fe200000001ff */
[----:B-1----:R-:W-:Y:S01]  /*4590*/  FADD.FTZ R133, R187, R132 ;  /* 0x00000084bb857221 */ /* 0x002fe20000010000 */
[----:B------:R-:W-:Y:S01]  /*45a0*/  MOV R192, 0x1f ;  /* 0x0000001f00c07802 */ /* 0x000fe20000000f00 */
[----:B------:R-:W-:Y:S01]  /*45b0*/  IMAD.MOV.U32 R193, RZ, RZ, -0x1 ;  /* 0xffffffffffc17424 */ /* 0x000fe200078e00ff */
[----:B------:R-:W-:-:S02]  /*45c0*/  MOV R132, R130 ;  /* 0x0000008200847202 */ /* 0x000fc40000000f00 */
[----:B------:R-:W-:Y:S02]  /*45d0*/  MOV R2, 0x45f0 ;  /* 0x000045f000027802 */ /* 0x000fe40000000f00 */
[----:B------:R-:W-:Y:S05]  /*45e0*/  CALL.REL.NOINC `($__internal_146_$__cuda_sm70_shflsync_down_p) ;  /* 0x0000018000007944 */ /* 0x000fea0003c00000 */
[----:B0-----:R-:W-:Y:S01]  /*45f0*/  HFMA2.MMA R191, -RZ, RZ, 0, 1.1920928955078125e-07 ;  /* 0x00000002ffbf7435 */ /* 0x001fe200000001ff */
[----:B-1----:R-:W-:Y:S01]  /*4600*/  MOV R129, R132 ;  /* 0x0000008400817202 */ /* 0x002fe20000000f00 */
[----:B------:R-:W-:Y:S01]  /*4610*/  IMAD.MOV.U32 R132, RZ, RZ, R133 ;  /* 0x000000ffff847224 */ /* 0x000fe200078e0085 */
[----:B------:R-:W-:Y:S01]  /*4620*/  MOV R192, 0x1f ;  /* 0x0000001f00c07802 */ /* 0x000fe20000000f00 */
[----:B------:R-:W-:Y:S01]  /*4630*/  IMAD.MOV.U32 R193, RZ, RZ, -0x1 ;  /* 0xffffffffffc17424 */ /* 0x000fe200078e00ff */
[----:B------:R-:W-:Y:S02]  /*4640*/  MOV R2, 0x4660 ;  /* 0x0000466000027802 */ /* 0x000fe40000000f00 */
[----:B------:R-:W-:Y:S05]  /*4650*/  CALL.REL.NOINC `($__internal_146_$__cuda_sm70_shflsync_down_p) ;  /* 0x0000011000007944 */ /* 0x000fea0003c00000 */
[----:B------:R-:W-:Y:S01]  /*4660*/  FADD.FTZ R131, R129, R130 ;  /* 0x0000008281837221 */ /* 0x000fe20000010000 */
[----:B0-----:R-:W-:Y:S01]  /*4670*/  HFMA2.MMA R191, -RZ, RZ, 0, 5.9604644775390625e-08 ;  /* 0x00000001ffbf7435 */ /* 0x001fe200000001ff */
[----:B-1----:R-:W-:Y:S01]  /*4680*/  FADD.FTZ R133, R133, R132 ;  /* 0x0000008485857221 */ /* 0x002fe20000010000 */
[----:B------:R-:W-:Y:S01]  /*4690*/  MOV R192, 0x1f ;  /* 0x0000001f00c07802 */ /* 0x000fe20000000f00 */
[----:B------:R-:W-:Y:S01]  /*46a0*/  IMAD.MOV.U32 R193, RZ, RZ, -0x1 ;  /* 0xffffffffffc17424 */ /* 0x000fe200078e00ff */
[----:B------:R-:W-:-:S02]  /*46b0*/  MOV R132, R131 ;  /* 0x0000008300847202 */ /* 0x000fc40000000f00 */
[----:B------:R-:W-:Y:S02]  /*46c0*/  MOV R2, 0x46e0 ;  /* 0x000046e000027802 */ /* 0x000fe40000000f00 */
[----:B------:R-:W-:Y:S05]  /*46d0*/  CALL.REL.NOINC `($__internal_146_$__cuda_sm70_shflsync_down_p) ;  /* 0x0000009000007944 */ /* 0x000fea0003c00000 */
[----:B0-----:R-:W-:Y:S01]  /*46e0*/  HFMA2.MMA R191, -RZ, RZ, 0, 5.9604644775390625e-08 ;  /* 0x00000001ffbf7435 */ /* 0x001fe200000001ff */
[----:B-1----:R-:W-:Y:S01]  /*46f0*/  MOV R134, R132 ;  /* 0x0000008400867202 */ /* 0x002fe20000000f00 */
[----:B------:R-:W-:Y:S01]  /*4700*/  IMAD.MOV.U32 R132, RZ, RZ, R133 ;  /* 0x000000ffff847224 */ /* 0x000fe200078e0085 */
[----:B------:R-:W-:Y:S01]  /*4710*/  MOV R192, 0x1f ;  /* 0x0000001f00c07802 */ /* 0x000fe20000000f00 */
[----:B------:R-:W-:Y:S01]  /*4720*/  IMAD.MOV.U32 R193, RZ, RZ, -0x1 ;  /* 0xffffffffffc17424 */ /* 0x000fe200078e00ff */
[----:B------:R-:W-:Y:S02]  /*4730*/  MOV R2, 0x4750 ;  /* 0x0000475000027802 */ /* 0x000fe40000000f00 */
[----:B------:R-:W-:Y:S05]  /*4740*/  CALL.REL.NOINC `($__internal_146_$__cuda_sm70_shflsync_down_p) ;  /* 0x0000002000007944 */ /* 0x000fea0003c00000 */
[----:B-1----:R-:W-:Y:S01]  /*4750*/  MOV R2, R132 ;  /* 0x0000008400027202 */ /* 0x002fe20000000f00 */
[----:B0-----:R-:W-:Y:S05]  /*4760*/  BRA `(.L_x_7581) ;  /* 0xffffd37000007947 */ /* 0x001fea000383ffff */
        .weak           $__internal_146_$__cuda_sm70_shflsync_down_p
        .type           $__internal_146_$__cuda_sm70_shflsync_down_p,@function
        .size           $__internal_146_$__cuda_sm70_shflsync_down_p,(.L_x_9890 - $__internal_146_$__cuda_sm70_shflsync_down_p)
$__internal_146_$__cuda_sm70_shflsync_down_p:
[----:B------:R-:W-:Y:S01]  /*4770*/  HFMA2.MMA R3, -RZ, RZ, 0, 0 ;  /* 0x00000000ff037435 */ /* 0x000fe200000001ff */
[----:B------:R-:W-:Y:S04]  /*4780*/  WARPSYNC R193 ;  /* 0x000000c100007348 */ /* 0x000fe80003800000 */
[----:B------:R0:W1:Y:S01]  /*4790*/  SHFL.DOWN PT, R132, R132, R191, R192 ;  /* 0x080000bf84847389 */ /* 0x00006200000e00c0 */
[----:B------:R-:W-:Y:S05]  /*47a0*/  RET.REL.NODEC R2 `(_ZN10layer_norm13ln_bwd_kernelINS_13Kernel_traitsIf6__halffS2_fjLj2560ELj1ELj1ELj4ELj8ENS_18Kernel_traits_baseILj2560EfS2_fS2_fjLj128EEEEELb0ELb1ELb1ELb0EEEvNS_9BwdParamsE) ;  /* 0xffffb85002007950 */ /* 0x000fea0003c3ffff */
.L_x_7582:
        /* <DEDUP_REMOVED lines=13> */
.L_x_9890:


//--------------------- .text._ZN10layer_norm13ln_bwd_kernelINS_13Kernel_traitsIf6__halffS2_fjLj2560ELj1ELj1ELj4ELj8ENS_18Kernel_traits_baseILj2560EfS2_fS2_fjLj128EEEEELb0ELb1ELb1ELb1EEEvNS_9BwdParamsE --------------------------
	.section	.text._ZN10layer_norm13ln_bwd_kernelINS_13Kernel_traitsIf6__halffS2_fjLj2560ELj1ELj1ELj4ELj8ENS_18Kernel_traits_baseILj2560EfS2_fS2_fjLj128EEEEELb0ELb1ELb1ELb1EEEvNS_9BwdParamsE,"ax",@progbits
	.sectioninfo	@"SHI_REGISTERS=224"
	.align	128
        .global         _ZN10layer_norm13ln_bwd_kernelINS_13Kernel_traitsIf6__halffS2_fjLj2560ELj1ELj1ELj4ELj8ENS_18Kernel_traits_baseILj2560EfS2_fS2_fjLj128EEEEELb0ELb1ELb1ELb1EEEvNS_9BwdParamsE
        .type           _ZN10layer_norm13ln_bwd_kernelINS_13Kernel_traitsIf6__halffS2_fjLj2560ELj1ELj1ELj4ELj8ENS_18Kernel_traits_baseILj2560EfS2_fS2_fjLj128EEEEELb0ELb1ELb1ELb1EEEvNS_9BwdParamsE,@function
        .size           _ZN10layer_norm13ln_bwd_kernelINS_13Kernel_traitsIf6__halffS2_fjLj2560ELj1ELj1ELj4ELj8ENS_18Kernel_traits_baseILj2560EfS2_fS2_fjLj128EEEEELb0ELb1ELb1ELb1EEEvNS_9BwdParamsE,(.L_x_9891 - _ZN10layer_norm13ln_bwd_kernelINS_13Kernel_traitsIf6__halffS2_fjLj2560ELj1ELj1ELj4ELj8ENS_18Kernel_traits_baseILj2560EfS2_fS2_fjLj128EEEEELb0ELb1ELb1ELb1EEEvNS_9BwdParamsE)
        .other          _ZN10layer_norm13ln_bwd_kernelINS_13Kernel_traitsIf6__halffS2_fjLj2560ELj1ELj1ELj4ELj8ENS_18Kernel_traits_baseILj2560EfS2_fS2_fjLj128EEEEELb0ELb1ELb1ELb1EEEvNS_9BwdParamsE,@"STO_CUDA_ENTRY STV_DEFAULT"
_ZN10layer_norm13ln_bwd_kernelINS_13Kernel_traitsIf6__halffS2_fjLj2560ELj1ELj1ELj4ELj8ENS_18Kernel_traits_baseILj2560EfS2_fS2_fjLj128EEEEELb0ELb1ELb1ELb1EEEvNS_9BwdParamsE:
.text._ZN10layer_norm13ln_bwd_kernelINS_13Kernel_traitsIf6__halffS2_fjLj2560ELj1ELj1ELj4ELj8ENS_18Kernel_traits_baseILj2560EfS2_fS2_fjLj128EEEEELb0ELb1ELb1ELb1EEEvNS_9BwdParamsE:
        /* <DEDUP_REMOVED lines=38> */
.L_x_7583:
        /* <DEDUP_REMOVED lines=48> */
.L_x_7648:
        /* <DEDUP_REMOVED lines=36> */
.L_x_7586:
[----:B------:R-:W-:Y:S01]  /*07a0*/  IADD3 R133, R134, -0x1, RZ ;  /* 0xffffffff86857810 */ /* 0x000fe20007ffe0ff */
[----:B------:R-:W-:Y:S01]  /*07b0*/  HFMA2.MMA R153, -RZ, RZ, 0, 4.76837158203125e-07 ;  /* 0x00000008ff997435 */ /* 0x000fe200000001ff */
[----:B------:R-:W-:-:S04]  /*07c0*/  IMAD.WIDE R142, R136, R135, c[0x0][0x1a0] ;  /* 0x00006800888e7625 */ /* 0x000fc800078e0287 */
[----:B------:R-:W-:Y:S01]  /*07d0*/  IMAD R133, R133, c[0x0][0x168], RZ ;  /* 0x00005a0085857a24 */ /* 0x000fe200078e02ff */
[----:B------:R0:W2:Y:S04]  /*07e0*/  LDG.E R141, [R142.64] ;  /* 0x000000048e8d7981 */ /* 0x0000a8000c1e1900 */
        /* <DEDUP_REMOVED lines=8> */
[----:B0-----:R-:W-:Y:S01]  /*0870*/  IADD3 R142, R152, 0x200, RZ ;  /* 0x00000200988e7810 */ /* 0x001fe20007ffe0ff */
[C---:B------:R-:W-:Y:S01]  /*0880*/  IMAD.WIDE.U32 R132, R140.reuse, R187, c[0x0][0x188] ;  /* 0x000062008c847625 */ /* 0x040fe200078e00bb */
[----:B------:R-:W-:Y:S01]  /*0890*/  IADD3 R168, R140, 0x200, RZ ;  /* 0x000002008ca87810 */ /* 0x000fe20007ffe0ff */
[----:B------:R0:W3:Y:S02]  /*08a0*/  LDG.E.64 R170, [R148.64] ;  /* 0x0000000494aa7981 */ /* 0x0000e4000c1e1b00 */
[----:B------:R-:W-:-:S02]  /*08b0*/  IMAD.WIDE.U32 R164, R164, R153, c[0x0][0x208] ;  /* 0x00008200a4a47625 */ /* 0x000fc400078e0099 */
[----:B------:R-:W4:Y:S02]  /*08c0*/  LDG.E.128 R132, [R132.64] ;  /* 0x0000000484847981 */ /* 0x000f24000c1e1d00 */
        /* <DEDUP_REMOVED lines=13> */
[----:B0-----:R-:W4:Y:S04]  /*09a0*/  LDG.E.128 R148, [R150.64] ;  /* 0x0000000496947981 */ /* 0x001f28000c1e1d00 */
        /* <DEDUP_REMOVED lines=16> */
[----:B------:R-:W-:Y:S01]  /*0ab0*/  FADD.FTZ R132, -R141, R132 ;  /* 0x000000848d847221 */ /* 0x000fe20000010100 */
[----:B-1----:R-:W-:Y:S02]  /*0ac0*/  SHF.R.U64 R131, R164, 0x10, R165 ;  /* 0x00000010a4837819 */ /* 0x002fe400000012a5 */
[----:B------:R-:W-:-:S02]  /*0ad0*/  MOV R130, R165 ;  /* 0x000000a500827202 */ /* 0x000fc40000000f00 */
[----:B------:R-:W-:Y:S01]  /*0ae0*/  SHF.R.U32.HI R199, RZ, 0x10, R165 ;  /* 0x00000010ffc77819 */ /* 0x000fe200000116a5 */
[C---:B0-----:R-:W-:Y:S01]  /*0af0*/  FADD.FTZ R128, -R141.reuse, R133 ;  /* 0x000000858d807221 */ /* 0x041fe20000010100 */
[----:B------:R-:W-:Y:S02]  /*0b00*/  MOV R129, R164 ;  /* 0x000000a400817202 */ /* 0x000fe40000000f00 */
[----:B------:R-:W-:Y:S02]  /*0b10*/  MOV R165, R160 ;  /* 0x000000a000a57202 */ /* 0x000fe40000000f00 */
[----:B------:R-:W-:Y:S01]  /*0b20*/  SHF.R.U64 R175, R160, 0x10, R161 ;  /* 0x00000010a0af7819 */ /* 0x000fe200000012a1 */
[C---:B------:R-:W-:Y:S01]  /*0b30*/  FADD.FTZ R134, -R141.reuse, R134 ;  /* 0x000000868d867221 */ /* 0x040fe20000010100 */
[----:B------:R-:W-:Y:S02]  /*0b40*/  MOV R133, R162 ;  /* 0x000000a200857202 */ /* 0x000fe40000000f00 */
[----:B------:R-:W-:Y:S01]  /*0b50*/  SHF.R.U64 R197, R162, 0x10, R163 ;  /* 0x00000010a2c57819 */ /* 0x000fe200000012a3 */
[C---:B------:R-:W-:Y:S01]  /*0b60*/  FADD.FTZ R160, -R141.reuse, R152 ;  /* 0x000000988da07221 */ /* 0x040fe20000010100 */
[----:B------:R-:W-:Y:S01]  /*0b70*/  MOV R173, R171 ;  /* 0x000000ab00ad7202 */ /* 0x000fe20000000f00 */
[----:B------:R-:W-:-:S02]  /*0b80*/  FADD.FTZ R184, -R141, R153 ;  /* 0x000000998db87221 */ /* 0x000fc40000010100 */
[----:B------:R-:W-:Y:S01]  /*0b90*/  FADD.FTZ R164, -R141, R144 ;  /* 0x000000908da47221 */ /* 0x000fe20000010100 */
[----:B------:R-:W-:Y:S01]  /*0ba0*/  MOV R169, R142 ;  /* 0x0000008e00a97202 */ /* 0x000fe20000000f00 */
[----:B-----5:R-:W-:Y:S01]  /*0bb0*/  FMUL.FTZ R144, R139, R2 ;  /* 0x000000028b907220 */ /* 0x020fe20000410000 */
[----:B------:R-:W-:Y:S01]  /*0bc0*/  SHF.R.U64 R179, R142, 0x10, R143 ;  /* 0x000000108eb37819 */ /* 0x000fe2000000128f */
[C---:B------:R-:W-:Y:S01]  /*0bd0*/  FADD.FTZ R166, -R141.reuse, R145 ;  /* 0x000000918da67221 */ /* 0x040fe20000010100 */
[----:B------:R-:W-:Y:S01]  /*0be0*/  HADD2.F32 R2, -RZ, R201.H0_H0 ;  /* 0x200000c9ff027230 */ /* 0x000fe20000004100 */
        /* <DEDUP_REMOVED lines=13> */
[C---:B------:R-:W-:Y:S02]  /*0cc0*/  FMUL.FTZ R142, R139.reuse, R128 ;  /* 0x000000808b8e7220 */ /* 0x040fe40000410000 */
[----:B------:R-:W-:-:S02]  /*0cd0*/  FMUL.FTZ R153, R139, R160 ;  /* 0x000000a08b997220 */ /* 0x000fc40000410000 */
[----:B------:R-:W-:Y:S01]  /*0ce0*/  FMUL.FTZ R160, R60, R3 ;  /* 0x000000033ca07220 */ /* 0x000fe20000410000 */
[----:B------:R-:W-:Y:S01]  /*0cf0*/  SHF.R.U32.HI R200, RZ, 0x10, R171 ;  /* 0x00000010ffc87819 */ /* 0x000fe200000116ab */
[----:B------:R-:W-:Y:S01]  /*0d00*/  HADD2.F32 R129, -RZ, R129.H0_H0 ;  /* 0x20000081ff817230 */ /* 0x000fe20000004100 */
[----:B------:R-:W-:Y:S01]  /*0d10*/  MOV R167, R161 ;  /* 0x000000a100a77202 */ /* 0x000fe20000000f00 */
[----:B------:R-:W-:Y:S01]  /*0d20*/  FMUL.FTZ R145, R139, R164 ;  /* 0x000000a48b917220 */ /* 0x000fe20000410000 */
[----:B------:R-:W-:Y:S01]  /*0d30*/  SHF.R.U32.HI R177, RZ, 0x10, R161 ;  /* 0x00000010ffb17819 */ /* 0x000fe200000116a1 */
[----:B------:R-:W-:Y:S01]  /*0d40*/  HADD2.F32 R173, -RZ, R173.H0_H0 ;  /* 0x200000adffad7230 */ /* 0x000fe20000004100 */
[----:B------:R-:W-:Y:S02]  /*0d50*/  FADD.FTZ R84, R84, R3 ;  /* 0x0000000354547221 */ /* 0x000fe40000010000 */
[----:B------:R-:W-:Y:S02]  /*0d60*/  FFMA.FTZ R64, R141, R3, R64 ;  /* 0x000000038d407223 */ /* 0x000fe40000010040 */
[----:B------:R-:W-:-:S02]  /*0d70*/  FADD.FTZ R85, R85, R2 ;  /* 0x0000000255557221 */ /* 0x000fc40000010000 */
[-C--:B------:R-:W-:Y:S02]  /*0d80*/  FFMA.FTZ R65, R142, R2.reuse, R65 ;  /* 0x000000028e417223 */ /* 0x080fe40000010041 */
[----:B------:R-:W-:Y:S02]  /*0d90*/  FMUL.FTZ R161, R61, R2 ;  /* 0x000000023da17220 */ /* 0x000fe40000410000 */
[----:B------:R-:W-:Y:S02]  /*0da0*/  FADD.FTZ R2, RZ, R160 ;  /* 0x000000a0ff027221 */ /* 0x000fe40000010000 */
[----:B------:R-:W-:Y:S01]  /*0db0*/  FFMA.FTZ R3, R141, R160, RZ ;  /* 0x000000a08d037223 */ /* 0x000fe200000100ff */
[----:B------:R-:W-:Y:S01]  /*0dc0*/  MOV R171, R143 ;  /* 0x0000008f00ab7202 */ /* 0x000fe20000000f00 */
[----:B------:R-:W-:Y:S01]  /*0dd0*/  FMUL.FTZ R149, R139, R162 ;  /* 0x000000a28b957220 */ /* 0x000fe20000410000 */
[----:B------:R-:W-:Y:S01]  /*0de0*/  SHF.R.U32.HI R187, RZ, 0x10, R143 ;  /* 0x00000010ffbb7819 */ /* 0x000fe2000001168f */
[----:B------:R-:W-:Y:S01]  /*0df0*/  HADD2.F32 R128, -RZ, R200.H0_H0 ;  /* 0x200000c8ff807230 */ /* 0x000fe20000004100 */
[----:B------:R-:W-:-:S02]  /*0e00*/  FADD.FTZ R88, R88, R129 ;  /* 0x0000008158587221 */ /* 0x000fc40000010000 */
[-C--:B------:R-:W-:Y:S02]  /*0e10*/  FFMA.FTZ R68, R145, R129.reuse, R68 ;  /* 0x0000008191447223 */ /* 0x080fe40000010044 */
[----:B------:R-:W-:Y:S02]  /*0e20*/  FMUL.FTZ R164, R56, R129 ;  /* 0x0000008138a47220 */ /* 0x000fe40000410000 */
[----:B------:R-:W-:Y:S02]  /*0e30*/  FMUL.FTZ R143, R139, R134 ;  /* 0x000000868b8f7220 */ /* 0x000fe40000410000 */
[----:B------:R-:W-:Y:S02]  /*0e40*/  FMUL.FTZ R162, R62, R173 ;  /* 0x000000ad3ea27220 */ /* 0x000fe40000410000 */
[----:B------:R-:W-:Y:S02]  /*0e50*/  FADD.FTZ R129, R2, R161 ;  /* 0x000000a102817221 */ /* 0x000fe40000010000 */
[----:B------:R-:W-:Y:S01]  /*0e60*/  FFMA.FTZ R3, R142, R161, R3 ;  /* 0x000000a18e037223 */ /* 0x000fe20000010003 */
[----:B------:R-:W-:Y:S01]  /*0e70*/  MOV R135, R163 ;  /* 0x000000a300877202 */ /* 0x000fe20000000f00 */
[----:B------:R-:W-:Y:S01]  /*0e80*/  FADD.FTZ R2, R129, R162 ;  /* 0x000000a281027221 */ /* 0x000fe20000010000 */
[----:B------:R-:W-:Y:S01]  /*0e90*/  SHF.R.U32.HI R193, RZ, 0x10, R163 ;  /* 0x00000010ffc17819 */ /* 0x000fe200000116a3 */
[----:B------:R-:W-:-:S02]  /*0ea0*/  FMUL.FTZ R163, R63, R128 ;  /* 0x000000803fa37220 */ /* 0x000fc40000410000 */
[----:B------:R-:W-:Y:S02]  /*0eb0*/  FFMA.FTZ R3, R143, R162, R3 ;  /* 0x000000a28f037223 */ /* 0x000fe40000010003 */
[----:B------:R-:W-:Y:S02]  /*0ec0*/  FADD.FTZ R87, R87, R128 ;  /* 0x0000008057577221 */ /* 0x000fe40000010000 */
[----:B------:R-:W-:Y:S01]  /*0ed0*/  FFMA.FTZ R67, R144, R128, R67 ;  /* 0x0000008090437223 */ /* 0x000fe20000010043 */
[----:B------:R-:W-:Y:S01]  /*0ee0*/  HADD2.F32 R128, -RZ, R131.H0_H0 ;  /* 0x20000083ff807230 */ /* 0x000fe20000004100 */
[----:B------:R-:W-:Y:S02]  /*0ef0*/  FADD.FTZ R129, R2, R163 ;  /* 0x000000a302817221 */ /* 0x000fe40000010000 */
[----:B------:R-:W-:Y:S01]  /*0f00*/  FFMA.FTZ R3, R144, R163, R3 ;  /* 0x000000a390037223 */ /* 0x000fe20000010003 */
[----:B------:R-:W-:Y:S01]  /*0f10*/  HADD2.F32 R131, -RZ, R130.H0_H0 ;  /* 0x20000082ff837230 */ /* 0x000fe20000004100 */
        /* <DEDUP_REMOVED lines=12> */
[C---:B------:R-:W-:Y:S01]  /*0fe0*/  FMUL.FTZ R150, R139.reuse, R174 ;  /* 0x000000ae8b967220 */ /* 0x040fe20000410000 */
        /* <DEDUP_REMOVED lines=21> */
[----:B------:R-:W-:Y:S02]  /*1140*/  FFMA.FTZ R3, R150, R169, R3 ;  /* 0x000000a996037223 */ /* 0x000fe40000010003 */
[----:B------:R-:W-:Y:S01]  /*1150*/  FMUL.FTZ R152, R139, R178 ;  /* 0x000000b28b987220 */ /* 0x000fe20000410000 */
[----:B------:R-:W-:Y:S01]  /*1160*/  HADD2.F32 R178, -RZ, R179.H0_H0 ;  /* 0x200000b3ffb27230 */ /* 0x000fe20000004100 */
[----:B------:R-:W-:Y:S01]  /*1170*/  FADD.FTZ R2, R129, R170 ;  /* 0x000000aa81027221 */ /* 0x000fe20000010000 */
[----:B------:R-:W-:Y:S01]  /*1180*/  HADD2.F32 R179, -RZ, R171.H0_H0 ;  /* 0x200000abffb37230 */ /* 0x000fe20000004100 */
[----:B------:R-:W-:Y:S02]  /*1190*/  FMUL.FTZ R171, R55, R134 ;  /* 0x0000008637ab7220 */ /* 0x000fe40000410000 */
        /* <DEDUP_REMOVED lines=65> */
.L_x_7587:
[----:B0-----:R-:W-:Y:S05]  /*15b0*/  BSYNC B0 ;  /* 0x0000000000007941 */ /* 0x001fea0003800000 */
.L_x_7585:
[----:B------:R-:W-:Y:S02]  /*15c0*/  LOP3.LUT P1, RZ, R138, 0xff, RZ, 0xc0, !PT ;  /* 0x000000ff8aff7812 */ /* 0x000fe4000782c0ff */
[----:B------:R-:W-:Y:S02]  /*15d0*/  SHF.R.U32.HI R128, RZ, 0x5, R0 ;  /* 0x00000005ff807819 */ /* 0x000fe40000011600 */
[----:B------:R-:W-:Y:S02]  /*15e0*/  LOP3.LUT P0, RZ, R0, 0x1f, RZ, 0xc0, !PT ;  /* 0x0000001f00ff7812 */ /* 0x000fe4000780c0ff */
[----:B------:R-:W-:-:S07]  /*15f0*/  LOP3.LUT R184, R128, 0x7fffffc, RZ, 0xc0, !PT ;  /* 0x07fffffc80b87812 */ /* 0x000fce00078ec0ff */
[----:B------:R-:W-:Y:S01]  /*1600*/  @!P1 IADD3 R184, R184, 0x4, RZ ;  /* 0x00000004b8b89810 */ /* 0x000fe20007ffe0ff */
[----:B------:R-:W-:Y:S05]  /*1610*/  BRA.DIV ~URZ, `(.L_x_7588) ;  /* 0x000024c27f007947 */ /* 0x000fea000b800000 */
[----:B------:R0:W1:Y:S02]  /*1620*/  SHFL.DOWN PT, R129, R132, 0x10, 0x1f ;  /* 0x0a001f0084817f89 */ /* 0x00006400000e0000 */
.L_x_7649:
        /* <DEDUP_REMOVED lines=18> */
.L_x_7650:
        /* <DEDUP_REMOVED lines=52> */
.L_x_7591:
[----:B------:R-:W-:Y:S05]  /*1a90*/  BSYNC B0 ;  /* 0x0000000000007941 */ /* 0x000fea0003800000 */
.L_x_7590:
        /* <DEDUP_REMOVED lines=10> */
.L_x_7593:
[----:B------:R-:W-:Y:S05]  /*1b40*/  BSYNC B0 ;  /* 0x0000000000007941 */ /* 0x000fea0003800000 */
.L_x_7592:
        /* <DEDUP_REMOVED lines=9> */
[----:B------:R-:W-:Y:S02]  /*1be0*/  ISETP.NE.U32.AND P3, PT, RZ, c[0x0][0x258], PT ;  /* 0x00009600ff007a0c */ /* 0x000fe40003f65070 */
[----:B------:R-:W-:-:S02]  /*1bf0*/  @P6 F2FP.PACK_AB R128, RZ, R2 ;  /* 0x00000002ff80623e */ /* 0x000fc400000000ff */
        /* <DEDUP_REMOVED lines=10> */
.L_x_7595:
[----:B------:R-:W-:Y:S05]  /*1ca0*/  BSYNC B0 ;  /* 0x0000000000007941 */ /* 0x000fea0003800000 */
.L_x_7594:
        /* <DEDUP_REMOVED lines=10> */
.L_x_7597:
[----:B------:R-:W-:Y:S05]  /*1d50*/  BSYNC B0 ;  /* 0x0000000000007941 */ /* 0x000fea0003800000 */
.L_x_7596:
        /* <DEDUP_REMOVED lines=29> */
[----:B------:R-:W-:Y:S01]  /*1f30*/  @P6 PRMT R182, R193, 0x7610, R182 ;  /* 0x00007610c1b66816 */ /* 0x000fe200000000b6 */
[----:B------:R-:W-:Y:S01]  /*1f40*/  @P6 HADD2.F32 R193, -RZ, R191.H1_H1 ;  /* 0x300000bfffc16230 */ /* 0x000fe20000004100 */
[----:B------:R-:W-:-:S02]  /*1f50*/  @!P5 ISETP.NE.U32.AND P1, PT, RZ, c[0x0][0x218], PT ;  /* 0x00008600ff00da0c */ /* 0x000fc40003f25070 */
[----:B------:R-:W-:Y:S02]  /*1f60*/  @!P5 ISETP.NE.U32.AND P0, PT, RZ, c[0x0][0x218], PT ;  /* 0x00008600ff00da0c */ /* 0x000fe40003f05070 */
        /* <DEDUP_REMOVED lines=12> */
.L_x_7599:
[----:B0-----:R-:W-:Y:S05]  /*2030*/  BSYNC B0 ;  /* 0x0000000000007941 */ /* 0x001fea0003800000 */
.L_x_7598:
        /* <DEDUP_REMOVED lines=9> */
.L_x_7601:
[----:B------:R-:W-:Y:S05]  /*20d0*/  BSYNC B0 ;  /* 0x0000000000007941 */ /* 0x000fea0003800000 */
.L_x_7600:
        /* <DEDUP_REMOVED lines=8> */
.L_x_7603:
[----:B------:R-:W-:Y:S05]  /*2160*/  BSYNC B0 ;  /* 0x0000000000007941 */ /* 0x000fea0003800000 */
.L_x_7602:
        /* <DEDUP_REMOVED lines=9> */
.L_x_7605:
[----:B------:R-:W-:Y:S05]  /*2200*/  BSYNC B0 ;  /* 0x0000000000007941 */ /* 0x000fea0003800000 */
.L_x_7604:
        /* <DEDUP_REMOVED lines=9> */
.L_x_7607:
[----:B------:R-:W-:Y:S05]  /*22a0*/  BSYNC B0 ;  /* 0x0000000000007941 */ /* 0x000fea0003800000 */
.L_x_7606:
        /* <DEDUP_REMOVED lines=11> */
[----:B------:R-:W-:Y:S01]  /*2360*/  @P6 F2FP.PACK_AB R211, RZ, R128 ;  /* 0x00000080ffd3623e */ /* 0x000fe200000000ff */
[----:B------:R-:W-:Y:S01]  /*2370*/  @P6 HADD2.F32 R197, -RZ, R189.H1_H1 ;  /* 0x300000bdffc56230 */ /* 0x000fe20000004100 */
[----:B------:R-:W-:-:S02]  /*2380*/  @!P5 ISETP.NE.U32.AND P1, PT, RZ, c[0x0][0x218], PT ;  /* 0x00008600ff00da0c */ /* 0x000fc40003f25070 */
[----:B------:R-:W-:Y:S02]  /*2390*/  @P6 F2FP.PACK_AB R208, RZ, R2 ;  /* 0x00000002ffd0623e */ /* 0x000fe400000000ff */
        /* <DEDUP_REMOVED lines=10> */
.L_x_7609:
[----:B------:R-:W-:Y:S05]  /*2440*/  BSYNC B0 ;  /* 0x0000000000007941 */ /* 0x000fea0003800000 */
.L_x_7608:
        /* <DEDUP_REMOVED lines=11> */
[----:B------:R-:W-:-:S02]  /*2500*/  @P6 F2FP.PACK_AB R195, RZ, R195 ;  /* 0x000000c3ffc3623e */ /* 0x000fc400000000ff */
[----:B------:R-:W-:Y:S02]  /*2510*/  @P6 PRMT R183, R208, 0x7610, R183 ;  /* 0x00007610d0b76816 */ /* 0x000fe400000000b7 */
[----:B------:R-:W-:Y:S01]  /*2520*/  @P6 PRMT R185, R195, 0x7610, R185 ;  /* 0x00007610c3b96816 */ /* 0x000fe200000000b9 */
[----:B------:R-:W-:Y:S01]  /*2530*/  @P6 HADD2.F32 R195, -RZ, R191.H1_H1 ;  /* 0x300000bfffc36230 */ /* 0x000fe20000004100 */
        /* <DEDUP_REMOVED lines=11> */
.L_x_7611:
[----:B------:R-:W-:Y:S05]  /*25f0*/  BSYNC B0 ;  /* 0x0000000000007941 */ /* 0x000fea0003800000 */
.L_x_7610:
        /* <DEDUP_REMOVED lines=11> */
.L_x_7613:
[----:B------:R-:W-:Y:S05]  /*26b0*/  BSYNC B0 ;  /* 0x0000000000007941 */ /* 0x000fea0003800000 */
.L_x_7612:
        /* <DEDUP_REMOVED lines=8> */
.L_x_7615:
[----:B------:R-:W-:Y:S05]  /*2740*/  BSYNC B0 ;  /* 0x0000000000007941 */ /* 0x000fea0003800000 */
.L_x_7614:
        /* <DEDUP_REMOVED lines=10> */
.L_x_7617:
[----:B------:R-:W-:Y:S05]  /*27f0*/  BSYNC B0 ;  /* 0x0000000000007941 */ /* 0x000fea0003800000 */
.L_x_7616:
        /* <DEDUP_REMOVED lines=10> */
.L_x_7619:
[----:B------:R-:W-:Y:S05]  /*28a0*/  BSYNC B0 ;  /* 0x0000000000007941 */ /* 0x000fea0003800000 */
.L_x_7618:
        /* <DEDUP_REMOVED lines=19> */
.L_x_7621:
[----:B------:R-:W-:Y:S05]  /*29e0*/  BSYNC B0 ;  /* 0x0000000000007941 */ /* 0x000fea0003800000 */
.L_x_7620:
        /* <DEDUP_REMOVED lines=12> */
[----:B------:R-:W-:Y:S02]  /*2ab0*/  @P6 F2FP.PACK_AB R194, RZ, R194 ;  /* 0x000000c2ffc2623e */ /* 0x000fe400000000ff */
[----:B------:R-:W-:Y:S02]  /*2ac0*/  @!P5 ISETP.NE.AND.EX P4, PT, RZ, c[0x0][0x21c], PT, P4 ;  /* 0x00008700ff00da0c */ /* 0x000fe40003f85340 */
[----:B------:R-:W-:Y:S01]  /*2ad0*/  @P6 PRMT R185, R194, 0x7610, R185 ;  /* 0x00007610c2b96816 */ /* 0x000fe200000000b9 */
[----:B------:R-:W-:Y:S01]  /*2ae0*/  @P6 HADD2.F32 R194, -RZ, R191.H1_H1 ;  /* 0x300000bfffc26230 */ /* 0x000fe20000004100 */
[----:B------:R-:W-:Y:S02]  /*2af0*/  @!P5 ISETP.NE.AND.EX P1, PT, RZ, c[0x0][0x21c], PT, P1 ;  /* 0x00008700ff00da0c */ /* 0x000fe40003f25310 */
        /* <DEDUP_REMOVED lines=12> */
.L_x_7623:
[----:B------:R-:W-:Y:S05]  /*2bc0*/  BSYNC B0 ;  /* 0x0000000000007941 */ /* 0x000fea0003800000 */
.L_x_7622:
[----:B------:R-:W-:Y:S01]  /*2bd0*/  BSSY B0, `(.L_x_7624) ;  /* 0x000000c000007945 */ /* 0x000fe20003800000 */
[----:B0-----:R-:W-:Y:S02]  /*2be0*/  @!P5 FSEL R129, R8, RZ, P0 ;  /* 0x000000ff0881d208 */ /* 0x001fe40000000000 */
[----:B------:R-:W-:Y:S02]  /*2bf0*/  @!P5 FSEL R130, R9, RZ, P4 ;  /* 0x000000ff0982d208 */ /* 0x000fe40002000000 */
        /* <DEDUP_REMOVED lines=9> */
.L_x_7625:
[----:B------:R-:W-:Y:S05]  /*2c90*/  BSYNC B0 ;  /* 0x0000000000007941 */ /* 0x000fea0003800000 */
.L_x_7624:
        /* <DEDUP_REMOVED lines=8> */
.L_x_7627:
[----:B------:R-:W-:Y:S05]  /*2d20*/  BSYNC B0 ;  /* 0x0000000000007941 */ /* 0x000fea0003800000 */
.L_x_7626:
        /* <DEDUP_REMOVED lines=10> */
.L_x_7629:
[----:B------:R-:W-:Y:S05]  /*2dd0*/  BSYNC B0 ;  /* 0x0000000000007941 */ /* 0x000fea0003800000 */
.L_x_7628:
        /* <DEDUP_REMOVED lines=13> */
.L_x_7631:
[----:B------:R-:W-:Y:S05]  /*2eb0*/  BSYNC B0 ;  /* 0x0000000000007941 */ /* 0x000fea0003800000 */
.L_x_7630:
        /* <DEDUP_REMOVED lines=9> */
[----:B------:R-:W-:-:S02]  /*2f50*/  @P6 PRMT R192, R3, 0x7610, R192 ;  /* 0x0000761003c06816 */ /* 0x000fc400000000c0 */
[----:B------:R-:W-:Y:S02]  /*2f60*/  @!P5 ISETP.NE.U32.AND P0, PT, RZ, c[0x0][0x218], PT ;  /* 0x00008600ff00da0c */ /* 0x000fe40003f05070 */
        /* <DEDUP_REMOVED lines=11> */
.L_x_7633:
[----:B------:R-:W-:Y:S05]  /*3020*/  BSYNC B0 ;  /* 0x0000000000007941 */ /* 0x000fea0003800000 */
.L_x_7632:
        /* <DEDUP_REMOVED lines=8> */
[----:B------:R-:W-:Y:S01]  /*30b0*/  @!P5 ISETP.NE.U32.AND P1, PT, RZ, c[0x0][0x218], PT ;  /* 0x00008600ff00da0c */ /* 0x000fe20003f25070 */
[----:B------:R-:W-:Y:S01]  /*30c0*/  @P6 HADD2.F32 R218, -RZ, R191.H1_H1 ;  /* 0x300000bfffda6230 */ /* 0x000fe20000004100 */
[----:B------:R-:W-:Y:S01]  /*30d0*/  @!P5 ISETP.NE.AND.EX P0, PT, RZ, c[0x0][0x21c], PT, P0 ;  /* 0x00008700ff00da0c */ /* 0x000fe20003f05300 */
[----:B------:R0:W-:Y:S01]  /*30e0*/  @P3 STG.E.128 [R2.64], R128 ;  /* 0x0000008002003986 */ /* 0x0001e2000c101d04 */
[----:B------:R-:W-:-:S02]  /*30f0*/  @P6 F2FP.PACK_AB R219, RZ, R219 ;  /* 0x000000dbffdb623e */ /* 0x000fc400000000ff */
[----:B------:R-:W-:Y:S02]  /*3100*/  @!P5 ISETP.NE.AND.EX P1, PT, RZ, c[0x0][0x21c], PT, P1 ;  /* 0x00008700ff00da0c */ /* 0x000fe40003f25310 */
        /* <DEDUP_REMOVED lines=12> */
.L_x_7635:
[----:B------:R-:W-:Y:S05]  /*31d0*/  BSYNC B0 ;  /* 0x0000000000007941 */ /* 0x000fea0003800000 */
.L_x_7634:
[----:B------:R-:W-:Y:S01]  /*31e0*/  BSSY B0, `(.L_x_7636) ;  /* 0x000000a000007945 */ /* 0x000fe20003800000 */
[----:B------:R-:W-:Y:S01]  /*31f0*/  IADD3 R181, R181, 0x200, RZ ;  /* 0x00000200b5b57810 */ /* 0x000fe20007ffe0ff */
        /* <DEDUP_REMOVED lines=8> */
.L_x_7637:
[----:B------:R-:W-:Y:S05]  /*3280*/  BSYNC B0 ;  /* 0x0000000000007941 */ /* 0x000fea0003800000 */
.L_x_7636:
        /* <DEDUP_REMOVED lines=8> */
.L_x_7639:
[----:B------:R-:W-:Y:S05]  /*3310*/  BSYNC B0 ;  /* 0x0000000000007941 */ /* 0x000fea0003800000 */
.L_x_7638:
        /* <DEDUP_REMOVED lines=10> */
.L_x_7641:
[----:B------:R-:W-:Y:S05]  /*33c0*/  BSYNC B0 ;  /* 0x0000000000007941 */ /* 0x000fea0003800000 */
.L_x_7640:
        /* <DEDUP_REMOVED lines=19> */
.L_x_7643:
[----:B------:R-:W-:Y:S05]  /*3500*/  BSYNC B0 ;  /* 0x0000000000007941 */ /* 0x000fea0003800000 */
.L_x_7642:
        /* <DEDUP_REMOVED lines=8> */
.L_x_7645:
[----:B------:R-:W-:Y:S05]  /*3590*/  BSYNC B0 ;  /* 0x0000000000007941 */ /* 0x000fea0003800000 */
.L_x_7644:
[----:B------:R-:W-:Y:S01]  /*35a0*/  @P6 FMUL.FTZ R131, R3, c[0x0][0x1ec] ;  /* 0x00007b0003836a20 */ /* 0x000fe20000410000 */
[----:B------:R-:W-:Y:S01]  /*35b0*/  SEL R125, R128, R125, P2 ;  /* 0x0000007d807d7207 */ /* 0x000fe20001000000 */
[----:B------:R-:W-:Y:S01]  /*35c0*/  @P6 FMUL.FTZ R132, R220, c[0x0][0x1ec] ;  /* 0x00007b00dc846a20 */ /* 0x000fe20000410000 */
[----:B------:R-:W-:Y:S01]  /*35d0*/  @P3 IADD3 R2, R140, 0x200, RZ ;  /* 0x000002008c023810 */ /* 0x000fe20007ffe0ff */
[----:B------:R-:W-:Y:S01]  /*35e0*/  @P6 FMUL.FTZ R128, R26, R131 ;  /* 0x000000831a806220 */ /* 0x000fe20000410000 */
[----:B------:R-:W-:Y:S01]  /*35f0*/  @P3 MOV R139, 0x10 ;  /* 0x00000010008b3802 */ /* 0x000fe20000000f00 */
[----:B------:R-:W-:Y:S01]  /*3600*/  @P6 FMUL.FTZ R133, R27, R132 ;  /* 0x000000841b856220 */ /* 0x000fe20000410000 */
[----:B------:R-:W-:Y:S01]  /*3610*/  SEL R126, R3, R126, P2 ;  /* 0x0000007e037e7207 */ /* 0x000fe20001000000 */
[----:B------:R-:W-:Y:S01]  /*3620*/  BSSY B0, `(.L_x_7646) ;  /* 0x000002c000007945 */ /* 0x000fe20003800000 */
[----:B------:R-:W-:Y:S01]  /*3630*/  SEL R124, R219, R124, P2 ;  /* 0x0000007cdb7c7207 */ /* 0x000fe20001000000 */
[----:B------:R-:W-:Y:S01]  /*3640*/  @P3 IMAD.WIDE.U32 R2, R2, R139, c[0x0][0x258] ;  /* 0x0000960002023625 */ /* 0x000fe200078e008b */
[----:B------:R-:W-:-:S02]  /*3650*/  SEL R127, R220, R127, P2 ;  /* 0x0000007fdc7f7207 */ /* 0x000fc40001000000 */
[----:B------:R-:W-:Y:S01]  /*3660*/  @P6 F2FP.PACK_AB R128, RZ, R128 ;  /* 0x00000080ff80623e */ /* 0x000fe200000000ff */
[----:B------:R-:W-:Y:S01]  /*3670*/  @P6 FFMA.FTZ R120, R135, R134, R120 ;  /* 0x0000008687786223 */ /* 0x000fe20000010078 */
[----:B------:R-:W-:Y:S01]  /*3680*/  @P6 F2FP.PACK_AB R133, RZ, R133 ;  /* 0x00000085ff85623e */ /* 0x000fe200000000ff */
[----:B------:R0:W-:Y:S01]  /*3690*/  @P3 STG.E.128 [R2.64], R124 ;  /* 0x0000007c02003986 */ /* 0x0001e2000c101d04 */
[----:B------:R-:W-:Y:S01]  /*36a0*/  @P6 PRMT R182, R128, 0x7610, R182 ;  /* 0x0000761080b66816 */ /* 0x000fe200000000b6 */
[----:B------:R-:W-:Y:S01]  /*36b0*/  @P6 HADD2.F32 R128, -RZ, R189.H1_H1 ;  /* 0x300000bdff806230 */ /* 0x000fe20000004100 */
[----:B------:R-:W-:Y:S01]  /*36c0*/  @P6 PRMT R185, R133, 0x7610, R185 ;  /* 0x0000761085b96816 */ /* 0x000fe200000000b9 */
[----:B------:R-:W-:Y:S01]  /*36d0*/  @P6 HADD2.F32 R133, -RZ, R191.H1_H1 ;  /* 0x300000bfff856230 */ /* 0x000fe20000004100 */
        /* <DEDUP_REMOVED lines=32> */
.L_x_7647:
[----:B------:R-:W-:Y:S05]  /*38e0*/  BSYNC B0 ;  /* 0x0000000000007941 */ /* 0x000fea0003800000 */
.L_x_7646:
[----:B------:R-:W-:Y:S02]  /*38f0*/  IADD3 R136, R136, c[0x0][0x160], RZ ;  /* 0x0000580088887a10 */ /* 0x000fe40007ffe0ff */
[----:B------:R-:W-:Y:S02]  /*3900*/  LOP3.LUT P1, RZ, R138, 0xff, RZ, 0xc0, !PT ;  /* 0x000000ff8aff7812 */ /* 0x000fe4000782c0ff */
[----:B------:R-:W-:Y:S02]  /*3910*/  ISETP.GE.AND P0, PT, R136, c[0x0][0x164], PT ;  /* 0x0000590088007a0c */ /* 0x000fe40003f06270 */
[----:B------:R-:W-:-:S11]  /*3920*/  SEL R138, RZ, 0x1, P1 ;  /* 0x00000001ff8a7807 */ /* 0x000fd60000800000 */
[----:B0-----:R-:W-:Y:S01]  /*3930*/  @P0 CALL.REL.NOINC `(.L_x_7584) ;  /* 0x0000001000000944 */ /* 0x001fe20003c00000 */
[----:B------:R-:W-:Y:S05]  /*3940*/  BRA `(.L_x_7648) ;  /* 0xffffcc1000007947 */ /* 0x000fea000383ffff */
.L_x_7584:
        /* <DEDUP_REMOVED lines=25> */
.L_x_7588:
[----:B------:R-:W-:Y:S01]  /*3ae0*/  HFMA2.MMA R135, -RZ, RZ, 0, 9.5367431640625e-07 ;  /* 0x00000010ff877435 */ /* 0x000fe200000001ff */
[----:B------:R-:W-:-:S02]  /*3af0*/  MOV R130, R132 ;  /* 0x0000008400827202 */ /* 0x000fc40000000f00 */
[----:B------:R-:W-:Y:S02]  /*3b00*/  MOV R186, 0x1f ;  /* 0x0000001f00ba7802 */ /* 0x000fe40000000f00 */
[----:B------:R-:W-:Y:S02]  /*3b10*/  MOV R187, 0xffffffff ;  /* 0xffffffff00bb7802 */ /* 0x000fe40000000f00 */
[----:B------:R-:W-:Y:S02]  /*3b20*/  MOV R2, 0x3b40 ;  /* 0x00003b4000027802 */ /* 0x000fe40000000f00 */
[----:B-----5:R-:W-:Y:S05]  /*3b30*/  CALL.REL.NOINC `($__internal_147_$__cuda_sm70_shflsync_down_p) ;  /* 0x0000045000007944 */ /* 0x020fea0003c00000 */
[----:B-1----:R-:W-:Y:S01]  /*3b40*/  MOV R129, R186 ;  /* 0x000000ba00817202 */ /* 0x002fe20000000f00 */
[----:B0-----:R-:W-:Y:S05]  /*3b50*/  BRA `(.L_x_7649) ;  /* 0xffffdad000007947 */ /* 0x001fea000383ffff */
.L_x_7589:
[----:B------:R-:W-:Y:S01]  /*3b60*/  HFMA2.MMA R135, -RZ, RZ, 0, 9.5367431640625e-07 ;  /* 0x00000010ff877435 */ /* 0x000fe200000001ff */
[----:B------:R-:W-:Y:S02]  /*3b70*/  MOV R130, R133 ;  /* 0x0000008500827202 */ /* 0x000fe40000000f00 */
[----:B------:R-:W-:Y:S02]  /*3b80*/  MOV R186, 0x1f ;  /* 0x0000001f00ba7802 */ /* 0x000fe40000000f00 */
[----:B------:R-:W-:-:S02]  /*3b90*/  MOV R187, 0xffffffff ;  /* 0xffffffff00bb7802 */ /* 0x000fc40000000f00 */
[----:B------:R-:W-:Y:S02]  /*3ba0*/  MOV R2, 0x3bc0 ;  /* 0x00003bc000027802 */ /* 0x000fe40000000f00 */
[----:B01---5:R-:W-:Y:S05]  /*3bb0*/  CALL.REL.NOINC `($__internal_147_$__cuda_sm70_shflsync_down_p) ;  /* 0x000003d000007944 */ /* 0x023fea0003c00000 */
[----:B------:R-:W-:Y:S01]  /*3bc0*/  FADD.FTZ R132, R129, R132 ;  /* 0x0000008481847221 */ /* 0x000fe20000010000 */
[----:B0-----:R-:W-:Y:S01]  /*3bd0*/  HFMA2.MMA R135, -RZ, RZ, 0, 4.76837158203125e-07 ;  /* 0x00000008ff877435 */ /* 0x001fe200000001ff */
[----:B-1----:R-:W-:Y:S01]  /*3be0*/  FADD.FTZ R133, R133, R186 ;  /* 0x000000ba85857221 */ /* 0x002fe20000010000 */
[----:B------:R-:W-:Y:S02]  /*3bf0*/  MOV R186, 0x1f ;  /* 0x0000001f00ba7802 */ /* 0x000fe40000000f00 */
[----:B------:R-:W-:Y:S02]  /*3c00*/  MOV R187, 0xffffffff ;  /* 0xffffffff00bb7802 */ /* 0x000fe40000000f00 */
[----:B------:R-:W-:Y:S02]  /*3c10*/  MOV R130, R132 ;  /* 0x0000008400827202 */ /* 0x000fe40000000f00 */
[----:B------:R-:W-:Y:S02]  /*3c20*/  MOV R2, 0x3c40 ;  /* 0x00003c4000027802 */ /* 0x000fe40000000f00 */
[----:B------:R-:W-:Y:S05]  /*3c30*/  CALL.REL.NOINC `($__internal_147_$__cuda_sm70_shflsync_down_p) ;  /* 0x0000035000007944 */ /* 0x000fea0003c00000 */
[----:B0-----:R-:W-:Y:S01]  /*3c40*/  HFMA2.MMA R135, -RZ, RZ, 0, 4.76837158203125e-07 ;  /* 0x00000008ff877435 */ /* 0x001fe200000001ff */
[----:B-1----:R-:W-:Y:S01]  /*3c50*/  MOV R129, R186 ;  /* 0x000000ba00817202 */ /* 0x002fe20000000f00 */
[----:B------:R-:W-:Y:S01]  /*3c60*/  IMAD.MOV.U32 R130, RZ, RZ, R133 ;  /* 0x000000ffff827224 */ /* 0x000fe200078e0085 */
[----:B------:R-:W-:-:S02]  /*3c70*/  MOV R186, 0x1f ;  /* 0x0000001f00ba7802 */ /* 0x000fc40000000f00 */
[----:B------:R-:W-:Y:S02]  /*3c80*/  MOV R187, 0xffffffff ;  /* 0xffffffff00bb7802 */ /* 0x000fe40000000f00 */
[----:B------:R-:W-:Y:S02]  /*3c90*/  MOV R2, 0x3cb0 ;  /* 0x00003cb000027802 */ /* 0x000fe40000000f00 */
[----:B------:R-:W-:Y:S05]  /*3ca0*/  CALL.REL.NOINC `($__internal_147_$__cuda_sm70_shflsync_down_p) ;  /* 0x000002e000007944 */ /* 0x000fea0003c00000 */
[----:B------:R-:W-:Y:S01]  /*3cb0*/  FADD.FTZ R132, R129, R132 ;  /* 0x0000008481847221 */ /* 0x000fe20000010000 */
[----:B0-----:R-:W-:Y:S01]  /*3cc0*/  HFMA2.MMA R135, -RZ, RZ, 0, 2.384185791015625e-07 ;  /* 0x00000004ff877435 */ /* 0x001fe200000001ff */
[----:B-1----:R-:W-:Y:S01]  /*3cd0*/  FADD.FTZ R133, R133, R186 ;  /* 0x000000ba85857221 */ /* 0x002fe20000010000 */
[----:B------:R-:W-:Y:S02]  /*3ce0*/  MOV R186, 0x1f ;  /* 0x0000001f00ba7802 */ /* 0x000fe40000000f00 */
[----:B------:R-:W-:Y:S02]  /*3cf0*/  MOV R187, 0xffffffff ;  /* 0xffffffff00bb7802 */ /* 0x000fe40000000f00 */
[----:B------:R-:W-:Y:S02]  /*3d00*/  MOV R130, R132 ;  /* 0x0000008400827202 */ /* 0x000fe40000000f00 */
[----:B------:R-:W-:-:S02]  /*3d10*/  MOV R2, 0x3d30 ;  /* 0x00003d3000027802 */ /* 0x000fc40000000f00 */
[----:B------:R-:W-:Y:S05]  /*3d20*/  CALL.REL.NOINC `($__internal_147_$__cuda_sm70_shflsync_down_p) ;  /* 0x0000026000007944 */ /* 0x000fea0003c00000 */
[----:B0-----:R-:W-:Y:S01]  /*3d30*/  HFMA2.MMA R135, -RZ, RZ, 0, 2.384185791015625e-07 ;  /* 0x00000004ff877435 */ /* 0x001fe200000001ff */
[----:B-1----:R-:W-:-:S02]  /*3d40*/  MOV R129, R186 ;  /* 0x000000ba00817202 */ /* 0x002fc40000000f00 */
[----:B------:R-:W-:Y:S02]  /*3d50*/  MOV R130, R133 ;  /* 0x0000008500827202 */ /* 0x000fe40000000f00 */
[----:B------:R-:W-:Y:S02]  /*3d60*/  MOV R186, 0x1f ;  /* 0x0000001f00ba7802 */ /* 0x000fe40000000f00 */
[----:B------:R-:W-:Y:S02]  /*3d70*/  MOV R187, 0xffffffff ;  /* 0xffffffff00bb7802 */ /* 0x000fe40000000f00 */
[----:B------:R-:W-:Y:S02]  /*3d80*/  MOV R2, 0x3da0 ;  /* 0x00003da000027802 */ /* 0x000fe40000000f00 */
[----:B------:R-:W-:Y:S05]  /*3d90*/  CALL.REL.NOINC `($__internal_147_$__cuda_sm70_shflsync_down_p) ;  /* 0x000001f000007944 */ /* 0x000fea0003c00000 */
[----:B------:R-:W-:Y:S01]  /*3da0*/  FADD.FTZ R132, R129, R132 ;  /* 0x0000008481847221 */ /* 0x000fe20000010000 */
[----:B0-----:R-:W-:Y:S01]  /*3db0*/  HFMA2.MMA R135, -RZ, RZ, 0, 1.1920928955078125e-07 ;  /* 0x00000002ff877435 */ /* 0x001fe200000001ff */
[----:B-1----:R-:W-:Y:S01]  /*3dc0*/  FADD.FTZ R133, R133, R186 ;  /* 0x000000ba85857221 */ /* 0x002fe20000010000 */
[----:B------:R-:W-:Y:S01]  /*3dd0*/  MOV R186, 0x1f ;  /* 0x0000001f00ba7802 */ /* 0x000fe20000000f00 */
[----:B------:R-:W-:Y:S01]  /*3de0*/  IMAD.MOV.U32 R130, RZ, RZ, R132 ;  /* 0x000000ffff827224 */ /* 0x000fe200078e0084 */
[----:B------:R-:W-:-:S02]  /*3df0*/  MOV R187, 0xffffffff ;  /* 0xffffffff00bb7802 */ /* 0x000fc40000000f00 */
[----:B------:R-:W-:Y:S02]  /*3e00*/  MOV R2, 0x3e20 ;  /* 0x00003e2000027802 */ /* 0x000fe40000000f00 */
[----:B------:R-:W-:Y:S05]  /*3e10*/  CALL.REL.NOINC `($__internal_147_$__cuda_sm70_shflsync_down_p) ;  /* 0x0000017000007944 */ /* 0x000fea0003c00000 */
[----:B0-----:R-:W-:Y:S01]  /*3e20*/  HFMA2.MMA R135, -RZ, RZ, 0, 1.1920928955078125e-07 ;  /* 0x00000002ff877435 */ /* 0x001fe200000001ff */
[----:B-1----:R-:W-:Y:S02]  /*3e30*/  MOV R129, R186 ;  /* 0x000000ba00817202 */ /* 0x002fe40000000f00 */
[----:B------:R-:W-:Y:S02]  /*3e40*/  MOV R130, R133 ;  /* 0x0000008500827202 */ /* 0x000fe40000000f00 */
[----:B------:R-:W-:Y:S02]  /*3e50*/  MOV R186, 0x1f ;  /* 0x0000001f00ba7802 */ /* 0x000fe40000000f00 */
[----:B------:R-:W-:Y:S02]  /*3e60*/  MOV R187, 0xffffffff ;  /* 0xffffffff00bb7802 */ /* 0x000fe40000000f00 */
[----:B------:R-:W-:Y:S02]  /*3e70*/  MOV R2, 0x3e90 ;  /* 0x00003e9000027802 */ /* 0x000fe40000000f00 */
[----:B------:R-:W-:Y:S05]  /*3e80*/  CALL.REL.NOINC `($__internal_147_$__cuda_sm70_shflsync_down_p) ;  /* 0x0000010000007944 */ /* 0x000fea0003c00000 */
[----:B------:R-:W-:Y:S01]  /*3e90*/  FADD.FTZ R131, R129, R132 ;  /* 0x0000008481837221 */ /* 0x000fe20000010000 */
[----:B0-----:R-:W-:Y:S01]  /*3ea0*/  HFMA2.MMA R135, -RZ, RZ, 0, 5.9604644775390625e-08 ;  /* 0x00000001ff877435 */ /* 0x001fe200000001ff */
[----:B-1----:R-:W-:Y:S01]  /*3eb0*/  FADD.FTZ R133, R133, R186 ;  /* 0x000000ba85857221 */ /* 0x002fe20000010000 */
[----:B------:R-:W-:-:S02]  /*3ec0*/  MOV R186, 0x1f ;  /* 0x0000001f00ba7802 */ /* 0x000fc40000000f00 */
[----:B------:R-:W-:Y:S02]  /*3ed0*/  MOV R187, 0xffffffff ;  /* 0xffffffff00bb7802 */ /* 0x000fe40000000f00 */
[----:B------:R-:W-:Y:S02]  /*3ee0*/  MOV R130, R131 ;  /* 0x0000008300827202 */ /* 0x000fe40000000f00 */
[----:B------:R-:W-:Y:S02]  /*3ef0*/  MOV R2, 0x3f10 ;  /* 0x00003f1000027802 */ /* 0x000fe40000000f00 */
[----:B------:R-:W-:Y:S05]  /*3f00*/  CALL.REL.NOINC `($__internal_147_$__cuda_sm70_shflsync_down_p) ;  /* 0x0000008000007944 */ /* 0x000fea0003c00000 */
[----:B0-----:R-:W-:Y:S01]  /*3f10*/  HFMA2.MMA R135, -RZ, RZ, 0, 5.9604644775390625e-08 ;  /* 0x00000001ff877435 */ /* 0x001fe200000001ff */
[----:B-1----:R-:W-:Y:S02]  /*3f20*/  MOV R134, R186 ;  /* 0x000000ba00867202 */ /* 0x002fe40000000f00 */
[----:B------:R-:W-:Y:S02]  /*3f30*/  MOV R130, R133 ;  /* 0x0000008500827202 */ /* 0x000fe40000000f00 */
[----:B------:R-:W-:Y:S02]  /*3f40*/  MOV R186, 0x1f ;  /* 0x0000001f00ba7802 */ /* 0x000fe40000000f00 */
[----:B------:R-:W-:-:S02]  /*3f50*/  MOV R187, 0xffffffff ;  /* 0xffffffff00bb7802 */ /* 0x000fc40000000f00 */
[----:B------:R-:W-:Y:S02]  /*3f60*/  MOV R2, 0x3f80 ;  /* 0x00003f8000027802 */ /* 0x000fe40000000f00 */
[----:B------:R-:W-:Y:S05]  /*3f70*/  CALL.REL.NOINC `($__internal_147_$__cuda_sm70_shflsync_down_p) ;  /* 0x0000001000007944 */ /* 0x000fea0003c00000 */
[----:B01----:R-:W-:Y:S05]  /*3f80*/  BRA `(.L_x_7650) ;  /* 0xffffd7c000007947 */ /* 0x003fea000383ffff */
        .weak           $__internal_147_$__cuda_sm70_shflsync_down_p
        .type           $__internal_147_$__cuda_sm70_shflsync_down_p,@function
        .size           $__internal_147_$__cuda_sm70_shflsync_down_p,(.L_x_9891 - $__internal_147_$__cuda_sm70_shflsync_down_p)
$__internal_147_$__cuda_sm70_shflsync_down_p:
[----:B------:R-:W-:Y:S01]  /*3f90*/  HFMA2.MMA R3, -RZ, RZ, 0, 0 ;  /* 0x00000000ff037435 */ /* 0x000fe200000001ff */
[----:B------:R-:W-:Y:S04]  /*3fa0*/  WARPSYNC R187 ;  /* 0x000000bb00007348 */ /* 0x000fe80003800000 */
[----:B------:R0:W1:Y:S01]  /*3fb0*/  SHFL.DOWN PT, R186, R130, R135, R186 ;  /* 0x0800008782ba7389 */ /* 0x00006200000e00ba */
[----:B------:R-:W-:Y:S05]  /*3fc0*/  RET.REL.NODEC R2 `(_ZN10layer_norm13ln_bwd_kernelINS_13Kernel_traitsIf6__halffS2_fjLj2560ELj1ELj1ELj4ELj8ENS_18Kernel_traits_baseILj2560EfS2_fS2_fjLj128EEEEELb0ELb1ELb1ELb1EEEvNS_9BwdParamsE) ;  /* 0xffffc03002007950 */ /* 0x000fea0003c3ffff */
.L_x_7651:
        /* <DEDUP_REMOVED lines=11> */
.L_x_9891:


//--------------------- .text._ZN10layer_norm13ln_bwd_kernelINS_13Kernel_traitsIf6__halffS2_fjLj2560ELj1ELj1ELj4ELj8ENS_18Kernel_traits_baseILj2560EfS2_fS2_fjLj128EEEEELb1ELb0ELb0ELb0EEEvNS_9BwdParamsE --------------------------
	.section	.text._ZN10layer_norm13ln_bwd_kernelINS_13Kernel_traitsIf6__halffS2_fjLj2560ELj1ELj1ELj4ELj8ENS_18Kernel_traits_baseILj2560EfS2_fS2_fjLj128EEEEELb1ELb0ELb0ELb0EEEvNS_9BwdParamsE,"ax",@progbits
	.sectioninfo	@"SHI_REGISTERS=154"
	.align	128
        .global         _ZN10layer_norm13ln_bwd_kernelINS_13Kernel_traitsIf6__halffS2_fjLj2560ELj1ELj1ELj4ELj8ENS_18Kernel_traits_baseILj2560EfS2_fS2_fjLj128EEEEELb1ELb0ELb0ELb0EEEvNS_9BwdParamsE
        .type           _ZN10layer_norm13ln_bwd_kernelINS_13Kernel_traitsIf6__halffS2_fjLj2560ELj1ELj1ELj4ELj8ENS_18Kernel_traits_baseILj2560EfS2_fS2_fjLj128EEEEELb1ELb0ELb0ELb0EEEvNS_9BwdParamsE,@function
        .size           _ZN10layer_norm13ln_bwd_kernelINS_13Kernel_traitsIf6__halffS2_fjLj2560ELj1ELj1ELj4ELj8ENS_18Kernel_traits_baseILj2560EfS2_fS2_fjLj128EEEEELb1ELb0ELb0ELb0EEEvNS_9BwdParamsE,(.L_x_9892 - _ZN10layer_norm13ln_bwd_kernelINS_13Kernel_traitsIf6__halffS2_fjLj2560ELj1ELj1ELj4ELj8ENS_18Kernel_traits_baseILj2560EfS2_fS2_fjLj128EEEEELb1ELb0ELb0ELb0EEEvNS_9BwdParamsE)
        .other          _ZN10layer_norm13ln_bwd_kernelINS_13Kernel_traitsIf6__halffS2_fjLj2560ELj1ELj1ELj4ELj8ENS_18Kernel_traits_baseILj2560EfS2_fS2_fjLj128EEEEELb1ELb0ELb0ELb0EEEvNS_9BwdParamsE,@"STO_CUDA_ENTRY STV_DEFAULT"
_ZN10layer_norm13ln_bwd_kernelINS_13Kernel_traitsIf6__halffS2_fjLj2560ELj1ELj1ELj4ELj8ENS_18Kernel_traits_baseILj2560EfS2_fS2_fjLj128EEEEELb1ELb0ELb0ELb0EEEvNS_9BwdParamsE:
.text._ZN10layer_norm13ln_bwd_kernelINS_13Kernel_traitsIf6__halffS2_fjLj2560ELj1ELj1ELj4ELj8ENS_18Kernel_traits_baseILj2560EfS2_fS2_fjLj128EEEEELb1ELb0ELb0ELb0EEEvNS_9BwdParamsE:
        /* <DEDUP_REMOVED lines=60> */
.L_x_7675:
        /* <DEDUP_REMOVED lines=42> */
[----:B------:R-:W-:Y:S01]  /*0660*/  MOV R108, R15 ;  /* 0x0000000f006c7202 */ /* 0x000fe20000000f00 */
[----:B------:R-:W-:Y:S01]  /*0670*/  HADD2.F32 R17, -RZ, R13.H0_H0 ;  /* 0x2000000dff117230 */ /* 0x000fe20000004100 */
[----:B------:R-:W-:Y:S01]  /*0680*/  SHF.R.U32.HI R14, RZ, 0x10, R15 ;  /* 0x00000010ff0e7819 */ /* 0x000fe2000001160f */
[C---:B------:R-:W-:Y:S02]  /*0690*/  FADD.FTZ R15, -R109.reuse, R16 ;  /* 0x000000106d0f7221 */ /* 0x040fe40000010100 */
[----:B------:R-:W-:Y:S01]  /*06a0*/  FADD.FTZ R135, -R109, R18 ;  /* 0x000000126d877221 */ /* 0x000fe20000010100 */
[----:B------:R-:W-:Y:S01]  /*06b0*/  HADD2.F32 R18, -RZ, R110.H0_H0 ;  /* 0x2000006eff127230 */ /* 0x000fe20000004100 */
[----:B------:R-:W-:-:S02]  /*06c0*/  FMUL.FTZ R13, R8, R15 ;  /* 0x0000000f080d7220 */ /* 0x000fc40000410000 */
[----:B------:R-:W-:Y:S01]  /*06d0*/  FMUL.FTZ R16, R80, R17 ;  /* 0x0000001150107220 */ /* 0x000fe20000410000 */
[----:B0-----:R-:W-:Y:S01]  /*06e0*/  HADD2.F32 R106, -RZ, R14.H0_H0 ;  /* 0x2000000eff6a7230 */ /* 0x001fe20000004100 */
[----:B------:R-:W-:Y:S01]  /*06f0*/  FADD.FTZ R109, -R109, R19 ;  /* 0x000000136d6d7221 */ /* 0x000fe20000010100 */
[----:B------:R-:W-:Y:S01]  /*0700*/  HADD2.F32 R19, -RZ, R108.H0_H0 ;  /* 0x2000006cff137230 */ /* 0x000fe20000004100 */
        /* <DEDUP_REMOVED lines=23> */
.L_x_7654:
[----:B-1----:R-:W-:Y:S05]  /*0880*/  BSYNC B0 ;  /* 0x0000000000007941 */ /* 0x002fea0003800000 */
.L_x_7653:
        /* <DEDUP_REMOVED lines=30> */
[C---:B0-----:R-:W-:Y:S02]  /*0a70*/  FMUL.FTZ R114, R8.reuse, R117 ;  /* 0x0000007508727220 */ /* 0x041fe40000410000 */
[----:B------:R-:W-:Y:S02]  /*0a80*/  FMUL.FTZ R113, R8, R109 ;  /* 0x0000006d08717220 */ /* 0x000fe40000410000 */
[----:B------:R-:W-:Y:S02]  /*0a90*/  FMUL.FTZ R116, R76, R105 ;  /* 0x000000694c747220 */ /* 0x000fe40000410000 */
[----:B------:R-:W-:Y:S02]  /*0aa0*/  FADD.FTZ R37, R37, R104 ;  /* 0x0000006825257221 */ /* 0x000fe40000010000 */
[----:B------:R-:W-:-:S02]  /*0ab0*/  FFMA.FTZ R57, R114, R104, R57 ;  /* 0x0000006872397223 */ /* 0x000fc40000010039 */
[----:B------:R-:W-:Y:S02]  /*0ac0*/  FMUL.FTZ R115, R77, R104 ;  /* 0x000000684d737220 */ /* 0x000fe40000410000 */
        /* <DEDUP_REMOVED lines=19> */
.L_x_7656:
[----:B-1----:R-:W-:Y:S05]  /*0c00*/  BSYNC B0 ;  /* 0x0000000000007941 */ /* 0x002fea0003800000 */
.L_x_7655:
        /* <DEDUP_REMOVED lines=55> */
.L_x_7658:
[----:B-1----:R-:W-:Y:S05]  /*0f80*/  BSYNC B0 ;  /* 0x0000000000007941 */ /* 0x002fea0003800000 */
.L_x_7657:
        /* <DEDUP_REMOVED lines=55> */
.L_x_7660:
[----:B-1----:R-:W-:Y:S05]  /*1300*/  BSYNC B0 ;  /* 0x0000000000007941 */ /* 0x002fea0003800000 */
.L_x_7659:
        /* <DEDUP_REMOVED lines=26> */
[----:B0-----:R-:W-:Y:S01]  /*14b0*/  FADD.FTZ R135, -R148, R107 ;  /* 0x0000006b94877221 */ /* 0x001fe20000010100 */
[----:B------:R-:W-:Y:S01]  /*14c0*/  HADD2.F32 R107, -RZ, R140.H0_H0 ;  /* 0x2000008cff6b7230 */ /* 0x000fe20000004100 */
[----:B------:R-:W-:-:S02]  /*14d0*/  FMUL.FTZ R140, R8, R141 ;  /* 0x0000008d088c7220 */ /* 0x000fc40000410000 */
[----:B------:R-:W-:Y:S02]  /*14e0*/  FMUL.FTZ R139, R8, R109 ;  /* 0x0000006d088b7220 */ /* 0x000fe40000410000 */
[----:B------:R-:W-:Y:S02]  /*14f0*/  FMUL.FTZ R142, R64, R105 ;  /* 0x00000069408e7220 */ /* 0x000fe40000410000 */
[----:B------:R-:W-:Y:S02]  /*1500*/  FADD.FTZ R25, R25, R104 ;  /* 0x0000006819197221 */ /* 0x000fe40000010000 */
[-C--:B------:R-:W-:Y:S02]  /*1510*/  FFMA.FTZ R45, R140, R104.reuse, R45 ;  /* 0x000000688c2d7223 */ /* 0x080fe4000001002d */
[----:B------:R-:W-:Y:S02]  /*1520*/  FMUL.FTZ R141, R65, R104 ;  /* 0x00000068418d7220 */ /* 0x000fe40000410000 */
[----:B------:R-:W-:-:S02]  /*1530*/  FADD.FTZ R143, -R148, R106 ;  /* 0x0000006a948f7221 */ /* 0x000fc40000010100 */
        /* <DEDUP_REMOVED lines=19> */
.L_x_7662:
[----:B-1----:R-:W-:Y:S05]  /*1670*/  BSYNC B0 ;  /* 0x0000000000007941 */ /* 0x002fea0003800000 */
.L_x_7661:
[----:B------:R-:W-:Y:S02]  /*1680*/  LOP3.LUT P6, RZ, R9, 0xff, RZ, 0xc0, !PT ;  /* 0x000000ff09ff7812 */ /* 0x000fe400078cc0ff */
[----:B------:R-:W-:-:S02]  /*1690*/  SHF.R.U32.HI R106, RZ, 0x5, R12 ;  /* 0x00000005ff6a7819 */ /* 0x000fc4000001160c */
[----:B------:R-:W-:Y:S02]  /*16a0*/  LOP3.LUT P0, RZ, R12, 0x1f, RZ, 0xc0, !PT ;  /* 0x0000001f0cff7812 */ /* 0x000fe4000780c0ff */
[----:B-----5:R-:W-:-:S07]  /*16b0*/  LOP3.LUT R148, R106, 0x7fffffc, RZ, 0xc0, !PT ;  /* 0x07fffffc6a947812 */ /* 0x020fce00078ec0ff */
[----:B------:R-:W-:Y:S01]  /*16c0*/  @!P6 IADD3 R148, R148, 0x4, RZ ;  /* 0x000000049494e810 */ /* 0x000fe20007ffe0ff */
[----:B------:R-:W-:Y:S05]  /*16d0*/  BRA.DIV ~URZ, `(.L_x_7663) ;  /* 0x000017427f007947 */ /* 0x000fea000b800000 */
[----:B------:R1:W2:Y:S02]  /*16e0*/  SHFL.DOWN PT, R108, R147, 0x10, 0x1f ;  /* 0x0a001f00936c7f89 */ /* 0x0002a400000e0000 */
.L_x_7676:
        /* <DEDUP_REMOVED lines=18> */
.L_x_7677:
        /* <DEDUP_REMOVED lines=78> */
.L_x_7666:
[----:B------:R-:W-:Y:S05]  /*1cf0*/  BSYNC B0 ;  /* 0x0000000000007941 */ /* 0x000fea0003800000 */
.L_x_7665:
        /* <DEDUP_REMOVED lines=57> */
.L_x_7668:
[----:B------:R-:W-:Y:S05]  /*2090*/  BSYNC B0 ;  /* 0x0000000000007941 */ /* 0x000fea0003800000 */
.L_x_7667:
        /* <DEDUP_REMOVED lines=57> */
.L_x_7670:
[----:B------:R-:W-:Y:S05]  /*2430*/  BSYNC B0 ;  /* 0x0000000000007941 */ /* 0x000fea0003800000 */
.L_x_7669:
        /* <DEDUP_REMOVED lines=57> */
.L_x_7672:
[----:B------:R-:W-:Y:S05]  /*27d0*/  BSYNC B0 ;  /* 0x0000000000007941 */ /* 0x000fea0003800000 */
.L_x_7671:
        /* <DEDUP_REMOVED lines=56> */
.L_x_7674:
[----:B------:R-:W-:Y:S05]  /*2b60*/  BSYNC B0 ;  /* 0x0000000000007941 */ /* 0x000fea0003800000 */
.L_x_7673:
[----:B------:R-:W-:Y:S02]  /*2b70*/  IADD3 R10, R10, c[0x0][0x160], RZ ;  /* 0x000058000a0a7a10 */ /* 0x000fe40007ffe0ff */
[----:B------:R-:W-:Y:S02]  /*2b80*/  LOP3.LUT P6, RZ, R9, 0xff, RZ, 0xc0, !PT ;  /* 0x000000ff09ff7812 */ /* 0x000fe400078cc0ff */
[----:B------:R-:W-:Y:S02]  /*2b90*/  ISETP.GE.AND P0, PT, R10, c[0x0][0x164], PT ;  /* 0x000059000a007a0c */ /* 0x000fe40003f06270 */
[----:B------:R-:W-:-:S11]  /*2ba0*/  SEL R9, RZ, 0x1, P6 ;  /* 0x00000001ff097807 */ /* 0x000fd60003000000 */
[----:B01----:R-:W-:Y:S01]  /*2bb0*/  @P0 CALL.REL.NOINC `(.L_x_7652) ;  /* 0x0000001000000944 */ /* 0x003fe20003c00000 */
[----:B------:R-:W-:Y:S05]  /*2bc0*/  BRA `(.L_x_7675) ;  /* 0xffffd7f000007947 */ /* 0x000fea000383ffff */
.L_x_7652:
        /* <DEDUP_REMOVED lines=37> */
.L_x_7663:
[----:B------:R-:W-:Y:S01]  /*2e20*/  HFMA2.MMA R135, -RZ, RZ, 0, 9.5367431640625e-07 ;  /* 0x00000010ff877435 */ /* 0x000fe200000001ff */
[----:B------:R-:W-:Y:S02]  /*2e30*/  MOV R110, R147 ;  /* 0x00000093006e7202 */ /* 0x000fe40000000f00 */
[----:B------:R-:W-:Y:S02]  /*2e40*/  MOV R150, 0x1f ;  /* 0x0000001f00967802 */ /* 0x000fe40000000f00 */
[----:B------:R-:W-:-:S02]  /*2e50*/  MOV R151, 0xffffffff ;  /* 0xffffffff00977802 */ /* 0x000fc40000000f00 */
[----:B------:R-:W-:Y:S02]  /*2e60*/  MOV R104, 0x2e80 ;  /* 0x00002e8000687802 */ /* 0x000fe40000000f00 */
[----:B0-----:R-:W-:Y:S05]  /*2e70*/  CALL.REL.NOINC `($__internal_148_$__cuda_sm70_shflsync_down_p) ;  /* 0x0000046000007944 */ /* 0x001fea0003c00000 */
[----:B-1----:R-:W-:Y:S01]  /*2e80*/  MOV R108, R110 ;  /* 0x0000006e006c7202 */ /* 0x002fe20000000f00 */
[----:B0-----:R-:W-:Y:S05]  /*2e90*/  BRA `(.L_x_7676) ;  /* 0xffffe85000007947 */ /* 0x001fea000383ffff */
.L_x_7664:
[----:B------:R-:W-:Y:S01]  /*2ea0*/  HFMA2.MMA R135, -RZ, RZ, 0, 9.5367431640625e-07 ;  /* 0x00000010ff877435 */ /* 0x000fe200000001ff */
[----:B------:R-:W-:Y:S02]  /*2eb0*/  MOV R110, R149 ;  /* 0x00000095006e7202 */ /* 0x000fe40000000f00 */
[----:B------:R-:W-:Y:S02]  /*2ec0*/  MOV R150, 0x1f ;  /* 0x0000001f00967802 */ /* 0x000fe40000000f00 */
[----:B------:R-:W-:Y:S02]  /*2ed0*/  MOV R151, 0xffffffff ;  /* 0xffffffff00977802 */ /* 0x000fe40000000f00 */
[----:B------:R-:W-:Y:S02]  /*2ee0*/  MOV R104, 0x2f00 ;  /* 0x00002f0000687802 */ /* 0x000fe40000000f00 */
[----:B012---:R-:W-:Y:S05]  /*2ef0*/  CALL.REL.NOINC `($__internal_148_$__cuda_sm70_shflsync_down_p) ;  /* 0x000003e000007944 */ /* 0x007fea0003c00000 */
[----:B------:R-:W-:Y:S01]  /*2f00*/  FADD.FTZ R108, R108, R147 ;  /* 0x000000936c6c7221 */ /* 0x000fe20000010000 */
[----:B0-----:R-:W-:Y:S01]  /*2f10*/  HFMA2.MMA R135, -RZ, RZ, 0, 4.76837158203125e-07 ;  /* 0x00000008ff877435 */ /* 0x001fe200000001ff */
[----:B-1----:R-:W-:Y:S01]  /*2f20*/  FADD.FTZ R149, R149, R110 ;  /* 0x0000006e95957221 */ /* 0x002fe20000010000 */
[----:B------:R-:W-:-:S02]  /*2f30*/  MOV R150, 0x1f ;  /* 0x0000001f00967802 */ /* 0x000fc40000000f00 */
[----:B------:R-:W-:Y:S02]  /*2f40*/  MOV R151, 0xffffffff ;  /* 0xffffffff00977802 */ /* 0x000fe40000000f00 */
[----:B------:R-:W-:Y:S02]  /*2f50*/  MOV R110, R108 ;  /* 0x0000006c006e7202 */ /* 0x000fe40000000f00 */
[----:B------:R-:W-:Y:S02]  /*2f60*/  MOV R104, 0x2f80 ;  /* 0x00002f8000687802 */ /* 0x000fe40000000f00 */
[----:B------:R-:W-:Y:S05]  /*2f70*/  CALL.REL.NOINC `($__internal_148_$__cuda_sm70_shflsync_down_p) ;  /* 0x0000036000007944 */ /* 0x000fea0003c00000 */
[----:B0-----:R-:W-:Y:S01]  /*2f80*/  HFMA2.MMA R135, -RZ, RZ, 0, 4.76837158203125e-07 ;  /* 0x00000008ff877435 */ /* 0x001fe200000001ff */
[----:B-1----:R-:W-:Y:S02]  /*2f90*/  MOV R107, R110 ;  /* 0x0000006e006b7202 */ /* 0x002fe40000000f00 */
[----:B------:R-:W-:Y:S02]  /*2fa0*/  MOV R110, R149 ;  /* 0x00000095006e7202 */ /* 0x000fe40000000f00 */
[----:B------:R-:W-:Y:S02]  /*2fb0*/  MOV R150, 0x1f ;  /* 0x0000001f00967802 */ /* 0x000fe40000000f00 */
[----:B------:R-:W-:-:S02]  /*2fc0*/  MOV R151, 0xffffffff ;  /* 0xffffffff00977802 */ /* 0x000fc40000000f00 */
[----:B------:R-:W-:Y:S02]  /*2fd0*/  MOV R104, 0x2ff0 ;  /* 0x00002ff000687802 */ /* 0x000fe40000000f00 */
[----:B------:R-:W-:Y:S05]  /*2fe0*/  CALL.REL.NOINC `($__internal_148_$__cuda_sm70_shflsync_down_p) ;  /* 0x000002f000007944 */ /* 0x000fea0003c00000 */
[----:B------:R-:W-:Y:S01]  /*2ff0*/  FADD.FTZ R108, R107, R108 ;  /* 0x0000006c6b6c7221 */ /* 0x000fe20000010000 */
[----:B0-----:R-:W-:Y:S01]  /*3000*/  HFMA2.MMA R135, -RZ, RZ, 0, 2.384185791015625e-07 ;  /* 0x00000004ff877435 */ /* 0x001fe200000001ff */
[----:B-1----:R-:W-:Y:S01]  /*3010*/  FADD.FTZ R149, R149, R110 ;  /* 0x0000006e95957221 */ /* 0x002fe20000010000 */
[----:B------:R-:W-:Y:S02]  /*3020*/  MOV R150, 0x1f ;  /* 0x0000001f00967802 */ /* 0x000fe40000000f00 */
[----:B------:R-:W-:Y:S02]  /*3030*/  MOV R151, 0xffffffff ;  /* 0xffffffff00977802 */ /* 0x000fe40000000f00 */
[----:B------:R-:W-:Y:S02]  /*3040*/  MOV R110, R108 ;  /* 0x0000006c006e7202 */ /* 0x000fe40000000f00 */
[----:B------:R-:W-:Y:S02]  /*3050*/  MOV R104, 0x3070 ;  /* 0x0000307000687802 */ /* 0x000fe40000000f00 */
[----:B------:R-:W-:Y:S05]  /*3060*/  CALL.REL.NOINC `($__internal_148_$__cuda_sm70_shflsync_down_p) ;  /* 0x0000027000007944 */ /* 0x000fea0003c00000 */
[----:B0-----:R-:W-:Y:S01]  /*3070*/  HFMA2.MMA R135, -RZ, RZ, 0, 2.384185791015625e-07 ;  /* 0x00000004ff877435 */ /* 0x001fe200000001ff */
[----:B-1----:R-:W-:-:S02]  /*3080*/  MOV R107, R110 ;  /* 0x0000006e006b7202 */ /* 0x002fc40000000f00 */
[----:B------:R-:W-:Y:S02]  /*3090*/  MOV R110, R149 ;  /* 0x00000095006e7202 */ /* 0x000fe40000000f00 */
[----:B------:R-:W-:Y:S02]  /*30a0*/  MOV R150, 0x1f ;  /* 0x0000001f00967802 */ /* 0x000fe40000000f00 */
[----:B------:R-:W-:Y:S02]  /*30b0*/  MOV R151, 0xffffffff ;  /* 0xffffffff00977802 */ /* 0x000fe40000000f00 */
[----:B------:R-:W-:Y:S02]  /*30c0*/  MOV R104, 0x30e0 ;  /* 0x000030e000687802 */ /* 0x000fe40000000f00 */
[----:B------:R-:W-:Y:S05]  /*30d0*/  CALL.REL.NOINC `($__internal_148_$__cuda_sm70_shflsync_down_p) ;  /* 0x0000020000007944 */ /* 0x000fea0003c00000 */
[----:B------:R-:W-:Y:S01]  /*30e0*/  FADD.FTZ R108, R107, R108 ;  /* 0x0000006c6b6c7221 */ /* 0x000fe20000010000 */
[----:B0-----:R-:W-:Y:S01]  /*30f0*/  HFMA2.MMA R135, -RZ, RZ, 0, 1.1920928955078125e-07 ;  /* 0x00000002ff877435 */ /* 0x001fe200000001ff */
[----:B-1----:R-:W-:Y:S01]  /*3100*/  FADD.FTZ R111, R149, R110 ;  /* 0x0000006e956f7221 */ /* 0x002fe20000010000 */
[----:B------:R-:W-:Y:S02]  /*3110*/  MOV R150, 0x1f ;  /* 0x0000001f00967802 */ /* 0x000fe40000000f00 */
[----:B------:R-:W-:-:S02]  /*3120*/  MOV R151, 0xffffffff ;  /* 0xffffffff00977802 */ /* 0x000fc40000000f00 */
[----:B------:R-:W-:Y:S02]  /*3130*/  MOV R110, R108 ;  /* 0x0000006c006e7202 */ /* 0x000fe40000000f00 */
[----:B------:R-:W-:Y:S02]  /*3140*/  MOV R104, 0x3160 ;  /* 0x0000316000687802 */ /* 0x000fe40000000f00 */
[----:B------:R-:W-:Y:S05]  /*3150*/  CALL.REL.NOINC `($__internal_148_$__cuda_sm70_shflsync_down_p) ;  /* 0x0000018000007944 */ /* 0x000fea0003c00000 */
[----:B0-----:R-:W-:Y:S01]  /*3160*/  HFMA2.MMA R135, -RZ, RZ, 0, 1.1920928955078125e-07 ;  /* 0x00000002ff877435 */ /* 0x001fe200000001ff */
[----:B-1----:R-:W-:Y:S02]  /*3170*/  MOV R107, R110 ;  /* 0x0000006e006b7202 */ /* 0x002fe40000000f00 */
[----:B------:R-:W-:Y:S02]  /*3180*/  MOV R110, R111 ;  /* 0x0000006f006e7202 */ /* 0x000fe40000000f00 */
[----:B------:R-:W-:Y:S02]  /*3190*/  MOV R150, 0x1f ;  /* 0x0000001f00967802 */ /* 0x000fe40000000f00 */
[----:B------:R-:W-:Y:S02]  /*31a0*/  MOV R151, 0xffffffff ;  /* 0xffffffff00977802 */ /* 0x000fe40000000f00 */
[----:B------:R-:W-:-:S02]  /*31b0*/  MOV R104, 0x31d0 ;  /* 0x000031d000687802 */ /* 0x000fc40000000f00 */
[----:B------:R-:W-:Y:S05]  /*31c0*/  CALL.REL.NOINC `($__internal_148_$__cuda_sm70_shflsync_down_p) ;  /* 0x0000011000007944 */ /* 0x000fea0003c00000 */
[----:B------:R-:W-:Y:S01]  /*31d0*/  FADD.FTZ R109, R107, R108 ;  /* 0x0000006c6b6d7221 */ /* 0x000fe20000010000 */
[----:B0-----:R-:W-:Y:S01]  /*31e0*/  HFMA2.MMA R135, -RZ, RZ, 0, 5.9604644775390625e-08 ;  /* 0x00000001ff877435 */ /* 0x001fe200000001ff */
[----:B-1----:R-:W-:Y:S01]  /*31f0*/  FADD.FTZ R111, R111, R110 ;  /* 0x0000006e6f6f7221 */ /* 0x002fe20000010000 */
[----:B------:R-:W-:-:S02]  /*3200*/  MOV R150, 0x1f ;  /* 0x0000001f00967802 */ /* 0x000fc40000000f00 */
[----:B------:R-:W-:Y:S02]  /*3210*/  MOV R151, 0xffffffff ;  /* 0xffffffff00977802 */ /* 0x000fe40000000f00 */
[----:B------:R-:W-:Y:S02]  /*3220*/  MOV R110, R109 ;  /* 0x0000006d006e7202 */ /* 0x000fe40000000f00 */
[----:B------:R-:W-:Y:S02]  /*3230*/  MOV R104, 0x3250 ;  /* 0x0000325000687802 */ /* 0x000fe40000000f00 */
[----:B------:R-:W-:Y:S05]  /*3240*/  CALL.REL.NOINC `($__internal_148_$__cuda_sm70_shflsync_down_p) ;  /* 0x0000009000007944 */ /* 0x000fea0003c00000 */
[----:B0-----:R-:W-:Y:S01]  /*3250*/  HFMA2.MMA R135, -RZ, RZ, 0, 5.9604644775390625e-08 ;  /* 0x00000001ff877435 */ /* 0x001fe200000001ff */
[----:B-1----:R-:W-:Y:S02]  /*3260*/  MOV R134, R110 ;  /* 0x0000006e00867202 */ /* 0x002fe40000000f00 */
[----:B------:R-:W-:Y:S02]  /*3270*/  MOV R110, R111 ;  /* 0x0000006f006e7202 */ /* 0x000fe40000000f00 */
[----:B------:R-:W-:Y:S02]  /*3280*/  MOV R150, 0x1f ;  /* 0x0000001f00967802 */ /* 0x000fe40000000f00 */
[----:B------:R-:W-:-:S02]  /*3290*/  MOV R151, 0xffffffff ;  /* 0xffffffff00977802 */ /* 0x000fc40000000f00 */
[----:B------:R-:W-:Y:S02]  /*32a0*/  MOV R104, 0x32c0 ;  /* 0x000032c000687802 */ /* 0x000fe40000000f00 */
[----:B------:R-:W-:Y:S05]  /*32b0*/  CALL.REL.NOINC `($__internal_148_$__cuda_sm70_shflsync_down_p) ;  /* 0x0000002000007944 */ /* 0x000fea0003c00000 */
[----:B-1----:R-:W-:Y:S01]  /*32c0*/  MOV R104, R110 ;  /* 0x0000006e00687202 */ /* 0x002fe20000000f00 */
[----:B0-----:R-:W-:Y:S05]  /*32d0*/  BRA `(.L_x_7677) ;  /* 0xffffe53000007947 */ /* 0x001fea000383ffff */
        .weak           $__internal_148_$__cuda_sm70_shflsync_down_p
        .type           $__internal_148_$__cuda_sm70_shflsync_down_p,@function
        .size           $__internal_148_$__cuda_sm70_shflsync_down_p,(.L_x_9892 - $__internal_148_$__cuda_sm70_shflsync_down_p)
$__internal_148_$__cuda_sm70_shflsync_down_p:
[----:B------:R-:W-:Y:S01]  /*32e0*/  HFMA2.MMA R105, -RZ, RZ, 0, 0 ;  /* 0x00000000ff697435 */ /* 0x000fe200000001ff */
[----:B------:R-:W-:Y:S04]  /*32f0*/  WARPSYNC R151 ;  /* 0x0000009700007348 */ /* 0x000fe80003800000 */
[----:B------:R0:W1:Y:S01]  /*3300*/  SHFL.DOWN PT, R110, R110, R135, R150 ;  /* 0x080000876e6e7389 */ /* 0x00006200000e0096 */
[----:B------:R-:W-:Y:S05]  /*3310*/  RET.REL.NODEC R104 `(_ZN10layer_norm13ln_bwd_kernelINS_13Kernel_traitsIf6__halffS2_fjLj2560ELj1ELj1ELj4ELj8ENS_18Kernel_traits_baseILj2560EfS2_fS2_fjLj128EEEEELb1ELb0ELb0ELb0EEEvNS_9BwdParamsE) ;  /* 0xffffcce068007950 */ /* 0x000fea0003c3ffff */
.L_x_7678:
        /* <DEDUP_REMOVED lines=14> */
.L_x_9892:


//--------------------- .text._ZN10layer_norm13ln_bwd_kernelINS_13Kernel_traitsIf6__halffS2_fjLj2560ELj1ELj1ELj4ELj8ENS_18Kernel_traits_baseILj2560EfS2_fS2_fjLj128EEEEELb1ELb0ELb0ELb1EEEvNS_9BwdParamsE --------------------------
	.section	.text._ZN10layer_norm13ln_bwd_kernelINS_13Kernel_traitsIf6__halffS2_fjLj2560ELj1ELj1ELj4ELj8ENS_18Kernel_traits_baseILj2560EfS2_fS2_fjLj128EEEEELb1ELb0ELb0ELb1EEEvNS_9BwdParamsE,"ax",@progbits
	.sectioninfo	@"SHI_REGISTERS=167"
	.align	128
        .global         _ZN10layer_norm13ln_bwd_kernelINS_13Kernel_traitsIf6__halffS2_fjLj2560ELj1ELj1ELj4ELj8ENS_18Kernel_traits_baseILj2560EfS2_fS2_fjLj128EEEEELb1ELb0ELb0ELb1EEEvNS_9BwdParamsE
        .type           _ZN10layer_norm13ln_bwd_kernelINS_13Kernel_traitsIf6__halffS2_fjLj2560ELj1ELj1ELj4ELj8ENS_18Kernel_traits_baseILj2560EfS2_fS2_fjLj128EEEEELb1ELb0ELb0ELb1EEEvNS_9BwdParamsE,@function
        .size           _ZN10layer_norm13ln_bwd_kernelINS_13Kernel_traitsIf6__halffS2_fjLj2560ELj1ELj1ELj4ELj8ENS_18Kernel_traits_baseILj2560EfS2_fS2_fjLj128EEEEELb1ELb0ELb0ELb1EEEvNS_9BwdParamsE,(.L_x_9893 - _ZN10layer_norm13ln_bwd_kernelINS_13Kernel_traitsIf6__halffS2_fjLj2560ELj1ELj1ELj4ELj8ENS_18Kernel_traits_baseILj2560EfS2_fS2_fjLj128EEEEELb1ELb0ELb0ELb1EEEvNS_9BwdParamsE)
        .other          _ZN10layer_norm13ln_bwd_kernelINS_13Kernel_traitsIf6__halffS2_fjLj2560ELj1ELj1ELj4ELj8ENS_18Kernel_traits_baseILj2560EfS2_fS2_fjLj128EEEEELb1ELb0ELb0ELb1EEEvNS_9BwdParamsE,@"STO_CUDA_ENTRY STV_DEFAULT"
_ZN10layer_norm13ln_bwd_kernelINS_13Kernel_traitsIf6__halffS2_fjLj2560ELj1ELj1ELj4ELj8ENS_18Kernel_traits_baseILj2560EfS2_fS2_fjLj128EEEEELb1ELb0ELb0ELb1EEEvNS_9BwdParamsE:
.text._ZN10layer_norm13ln_bwd_kernelINS_13Kernel_traitsIf6__halffS2_fjLj2560ELj1ELj1ELj4ELj8ENS_18Kernel_traits_baseILj2560EfS2_fS2_fjLj128EEEEELb1ELb0ELb0ELb1EEEvNS_9BwdParamsE:
        /* <DEDUP_REMOVED lines=31> */
.L_x_7679:
        /* <DEDUP_REMOVED lines=32> */
.L_x_7684:
[----:B------:R-:W-:Y:S01]  /*03f0*/  ISETP.NE.U32.AND P0, PT, RZ, c[0x0][0x1c0], PT ;  /* 0x00007000ff007a0c */ /* 0x000fe20003f05070 */
[----:B------:R-:W-:Y:S01]  /*0400*/  IMAD R72, R132, c[0x0][0x168], RZ ;  /* 0x00005a0084487a24 */ /* 0x000fe200078e02ff */
[----:B------:R-:W-:Y:S02]  /*0410*/  SHF.R.S32.HI R75, RZ, 0x1f, R132 ;  /* 0x0000001fff4b7819 */ /* 0x000fe40000011484 */
[----:B------:R-:W-:Y:S02]  /*0420*/  ISETP.NE.AND.EX P0, PT, RZ, c[0x0][0x1c4], PT, P0 ;  /* 0x00007100ff007a0c */ /* 0x000fe40003f05300 */
[----:B------:R-:W-:Y:S02]  /*0430*/  SHF.R.S32.HI R73, RZ, 0x1f, R72 ;  /* 0x0000001fff497819 */ /* 0x000fe40000011448 */
[----:B------:R-:W-:Y:S02]  /*0440*/  MOV R117, 0x4 ;  /* 0x0000000400757802 */ /* 0x000fe40000000f00 */
[----:B------:R-:W-:-:S02]  /*0450*/  LEA.HI R73, R73, R72, RZ, 0x2 ;  /* 0x0000004849497211 */ /* 0x000fc400078f10ff */
[----:B------:R-:W-:Y:S01]  /*0460*/  MOV R107, 0x8 ;  /* 0x00000008006b7802 */ /* 0x000fe20000000f00 */
[----:B------:R-:W-:Y:S01]  /*0470*/  IMAD.WIDE R144, R132, R117, c[0x0][0x1a0] ;  /* 0x0000680084907625 */ /* 0x000fe200078e0275 */
[----:B------:R-:W-:-:S03]  /*0480*/  LEA.HI.SX32 R141, R73, R0, 0x1e ;  /* 0x00000000498d7211 */ /* 0x000fc600078ff2ff */
[C---:B------:R-:W-:Y:S02]  /*0490*/  @P0 LEA R78, P1, R132.reuse, c[0x0][0x1c0], 0x1 ;  /* 0x00007000844e0a11 */ /* 0x040fe400078208ff */
[C---:B------:R-:W-:Y:S01]  /*04a0*/  IADD3 R142, R141.reuse, 0x80, RZ ;  /* 0x000000808d8e7810 */ /* 0x040fe20007ffe0ff */
[C---:B------:R-:W-:Y:S01]  /*04b0*/  IMAD.WIDE.U32 R114, R141.reuse, R107, c[0x0][0x208] ;  /* 0x000082008d727625 */ /* 0x040fe200078e006b */
[----:B------:R-:W-:Y:S01]  /*04c0*/  @P0 LEA.HI.X R79, R132, c[0x0][0x1c4], R75, 0x1, P1 ;  /* 0x00007100844f0a11 */ /* 0x000fe200008f0c4b */
[----:B------:R0:W2:Y:S01]  /*04d0*/  LDG.E R144, [R144.64] ;  /* 0x0000000490907981 */ /* 0x0000a2000c1e1900 */
[C---:B------:R-:W-:Y:S02]  /*04e0*/  LEA R72, P1, R141.reuse, c[0x0][0x188], 0x4 ;  /* 0x000062008d487a11 */ /* 0x040fe400078220ff */
[C---:B------:R-:W-:Y:S01]  /*04f0*/  IADD3 R140, R141.reuse, 0x100, RZ ;  /* 0x000001008d8c7810 */ /* 0x040fe20007ffe0ff */
[----:B------:R-:W3:Y:S01]  /*0500*/  LDG.E.64 R114, [R114.64] ;  /* 0x0000000472727981 */ /* 0x000ee2000c1e1b00 */
[----:B------:R-:W-:-:S02]  /*0510*/  LEA.HI.X R73, R141, c[0x0][0x18c], RZ, 0x4, P1 ;  /* 0x000063008d497a11 */ /* 0x000fc400008f24ff */
[C---:B------:R-:W-:Y:S02]  /*0520*/  LEA R76, P1, R142.reuse, c[0x0][0x188], 0x4 ;  /* 0x000062008e4c7a11 */ /* 0x040fe400078220ff */
[C---:B------:R-:W-:Y:S02]  /*0530*/  IADD3 R137, R141.reuse, 0x180, RZ ;  /* 0x000001808d897810 */ /* 0x040fe40007ffe0ff */
[----:B------:R-:W-:Y:S01]  /*0540*/  IADD3 R138, R141, 0x200, RZ ;  /* 0x000002008d8a7810 */ /* 0x000fe20007ffe0ff */
[C---:B------:R-:W-:Y:S01]  /*0550*/  IMAD.WIDE.U32 R112, R142.reuse, R107, c[0x0][0x208] ;  /* 0x000082008e707625 */ /* 0x040fe200078e006b */
[----:B------:R-:W-:Y:S01]  /*0560*/  LEA.HI.X R77, R142, c[0x0][0x18c], RZ, 0x4, P1 ;  /* 0x000063008e4d7a11 */ /* 0x000fe200008f24ff */
[----:B------:R-:W4:Y:S01]  /*0570*/  LDG.E.128 R72, [R72.64] ;  /* 0x0000000448487981 */ /* 0x000f22000c1e1d00 */
[----:B------:R-:W-:Y:S01]  /*0580*/  LEA R80, P1, R140, c[0x0][0x188], 0x4 ;  /* 0x000062008c507a11 */ /* 0x000fe200078220ff */
[----:B------:R-:W-:Y:S02]  /*0590*/  IMAD.WIDE R116, R132, R117, c[0x0][0x1a8] ;  /* 0x00006a0084747625 */ /* 0x000fe400078e0275 */
[----:B------:R-:W4:Y:S01]  /*05a0*/  LDG.E.64 R112, [R112.64] ;  /* 0x0000000470707981 */ /* 0x000f22000c1e1b00 */
[----:B------:R-:W-:-:S02]  /*05b0*/  LEA.HI.X R81, R140, c[0x0][0x18c], RZ, 0x4, P1 ;  /* 0x000063008c517a11 */ /* 0x000fc400008f24ff */
[C---:B------:R-:W-:Y:S01]  /*05c0*/  LEA R84, P1, R137.reuse, c[0x0][0x188], 0x4 ;  /* 0x0000620089547a11 */ /* 0x040fe200078220ff */
[-C--:B------:R-:W-:Y:S01]  /*05d0*/  IMAD.WIDE.U32 R110, R140, R107.reuse, c[0x0][0x208] ;  /* 0x000082008c6e7625 */ /* 0x080fe200078e006b */
[----:B0-----:R0:W4:Y:S02]  /*05e0*/  LDG.E R145, [R116.64] ;  /* 0x0000000474917981 */ /* 0x001124000c1e1900 */
[C---:B------:R-:W-:Y:S02]  /*05f0*/  LEA.HI.X R85, R137.reuse, c[0x0][0x18c], RZ, 0x4, P1 ;  /* 0x0000630089557a11 */ /* 0x040fe400008f24ff */
[C---:B------:R-:W-:Y:S01]  /*0600*/  LEA R88, P1, R138.reuse, c[0x0][0x188], 0x4 ;  /* 0x000062008a587a11 */ /* 0x040fe200078220ff */
[-C--:B------:R-:W-:Y:S01]  /*0610*/  IMAD.WIDE.U32 R108, R137, R107.reuse, c[0x0][0x208] ;  /* 0x00008200896c7625 */ /* 0x080fe200078e006b */
[----:B------:R1:W4:Y:S02]  /*0620*/  @P0 LDG.E.U16 R143, [R78.64] ;  /* 0x000000044e8f0981 */ /* 0x000324000c1e1500 */
[C---:B------:R-:W-:Y:S01]  /*0630*/  LEA.HI.X R89, R138.reuse, c[0x0][0x18c], RZ, 0x4, P1 ;  /* 0x000063008a597a11 */ /* 0x040fe200008f24ff */
[----:B------:R-:W-:Y:S01]  /*0640*/  IMAD.WIDE.U32 R106, R138, R107, c[0x0][0x208] ;  /* 0x000082008a6a7625 */ /* 0x000fe200078e006b */
[----:B------:R-:W4:Y:S04]  /*0650*/  LDG.E.128 R80, [R80.64] ;  /* 0x0000000450507981 */ /* 0x000f28000c1e1d00 */
[----:B------:R-:W4:Y:S04]  /*0660*/  LDG.E.128 R88, [R88.64] ;  /* 0x0000000458587981 */ /* 0x000f28000c1e1d00 */
[----:B-1----:R-:W4:Y:S04]  /*0670*/  LDG.E.128 R76, [R76.64] ;  /* 0x000000044c4c7981 */ /* 0x002f28000c1e1d00 */
[----:B------:R-:W4:Y:S04]  /*0680*/  LDG.E.128 R84, [R84.64] ;  /* 0x0000000454547981 */ /* 0x000f28000c1e1d00 */
[----:B------:R-:W4:Y:S04]  /*0690*/  LDG.E.64 R106, [R106.64] ;  /* 0x000000046a6a7981 */ /* 0x000f28000c1e1b00 */
[----:B------:R-:W4:Y:S04]  /*06a0*/  LDG.E.64 R110, [R110.64] ;  /* 0x000000046e6e7981 */ /* 0x000f28000c1e1b00 */
[----:B------:R-:W4:Y:S01]  /*06b0*/  LDG.E.64 R108, [R108.64] ;  /* 0x000000046c6c7981 */ /* 0x000f22000c1e1b00 */
[----:B------:R-:W-:-:S02]  /*06c0*/  ISETP.NE.U32.AND P1, PT, RZ, c[0x0][0x218], PT ;  /* 0x00008600ff007a0c */ /* 0x000fc40003f25070 */
        /* <DEDUP_REMOVED lines=35> */
[--C-:B---3--:R-:W-:Y:S02]  /*0900*/  SHF.R.U64 R117, R114, 0x10, R115.reuse ;  /* 0x0000001072757819 */ /* 0x108fe40000001273 */
[----:B------:R-:W-:Y:S02]  /*0910*/  MOV R121, R115 ;  /* 0x0000007300797202 */ /* 0x000fe40000000f00 */
[----:B------:R-:W-:Y:S02]  /*0920*/  SHF.R.U32.HI R115, RZ, 0x10, R115 ;  /* 0x00000010ff737819 */ /* 0x000fe40000011673 */
[----:B------:R-:W-:Y:S01]  /*0930*/  MOV R116, R114 ;  /* 0x0000007200747202 */ /* 0x000fe20000000f00 */
[C---:B----4-:R-:W-:Y:S02]  /*0940*/  FADD.FTZ R154, -R123.reuse, R75 ;  /* 0x0000004b7b9a7221 */ /* 0x050fe40000010100 */
[----:B------:R-:W-:Y:S01]  /*0950*/  HADD2.F32 R115, -RZ, R115.H0_H0 ;  /* 0x20000073ff737230 */ /* 0x000fe20000004100 */
[----:B------:R-:W-:-:S02]  /*0960*/  FADD.FTZ R160, -R123, R72 ;  /* 0x000000487ba07221 */ /* 0x000fc40000010100 */
[C---:B------:R-:W-:Y:S01]  /*0970*/  FADD.FTZ R158, -R123.reuse, R73 ;  /* 0x000000497b9e7221 */ /* 0x040fe20000010100 */
[----:B------:R-:W-:Y:S01]  /*0980*/  MOV R114, R112 ;  /* 0x0000007000727202 */ /* 0x000fe20000000f00 */
[----:B------:R-:W-:Y:S01]  /*0990*/  FADD.FTZ R156, -R123, R74 ;  /* 0x0000004a7b9c7221 */ /* 0x000fe20000010100 */
[--C-:B------:R-:W-:Y:S01]  /*09a0*/  SHF.R.U64 R73, R112, 0x10, R113.reuse ;  /* 0x0000001070497819 */ /* 0x100fe20000001271 */
[----:B------:R-:W-:Y:S01]  /*09b0*/  FADD.FTZ R98, R115, R98 ;  /* 0x0000006273627221 */ /* 0x000fe20000010000 */
[----:B------:R-:W-:Y:S01]  /*09c0*/  MOV R75, R113 ;  /* 0x00000071004b7202 */ /* 0x000fe20000000f00 */
[----:B------:R-:W-:Y:S01]  /*09d0*/  HADD2.F32 R121, -RZ, R121.H0_H0 ;  /* 0x20000079ff797230 */ /* 0x000fe20000004100 */
[----:B------:R-:W-:Y:S01]  /*09e0*/  SHF.R.U32.HI R113, RZ, 0x10, R113 ;  /* 0x00000010ff717819 */ /* 0x000fe20000011671 */
[C---:B------:R-:W-:Y:S02]  /*09f0*/  FADD.FTZ R144, -R123.reuse, R80 ;  /* 0x000000507b907221 */ /* 0x040fe40000010100 */
[----:B------:R-:W-:-:S02]  /*0a00*/  FADD.FTZ R72, -R123, R90 ;  /* 0x0000005a7b487221 */ /* 0x000fc40000010100 */
[----:B------:R-:W-:Y:S02]  /*0a10*/  FMUL.FTZ R90, R145, R154 ;  /* 0x0000009a915a7220 */ /* 0x000fe40000410000 */
[C---:B------:R-:W-:Y:S02]  /*0a20*/  FADD.FTZ R150, -R123.reuse, R77 ;  /* 0x0000004d7b967221 */ /* 0x040fe40000010100 */
[C---:B------:R-:W-:Y:S02]  /*0a30*/  FADD.FTZ R148, -R123.reuse, R88 ;  /* 0x000000587b947221 */ /* 0x040fe40000010100 */
[C---:B-1----:R-:W-:Y:S02]  /*0a40*/  FADD.FTZ R130, -R123.reuse, R85 ;  /* 0x000000557b827221 */ /* 0x042fe40000010100 */
[----:B------:R-:W-:Y:S02]  /*0a50*/  FADD.FTZ R80, -R123, R86 ;  /* 0x000000567b507221 */ /* 0x000fe40000010100 */
[-C--:B------:R-:W-:Y:S01]  /*0a60*/  FFMA.FTZ R99, R90, R115.reuse, R99 ;  /* 0x000000735a637223 */ /* 0x080fe20000010063 */
[----:B------:R-:W-:Y:S01]  /*0a70*/  MOV R131, R106 ;  /* 0x0000006a00837202 */ /* 0x000fe20000000f00 */
[----:B------:R-:W-:Y:S01]  /*0a80*/  FMUL.FTZ R88, R47, R115 ;  /* 0x000000732f587220 */ /* 0x000fe20000410000 */
[--C-:B------:R-:W-:Y:S01]  /*0a90*/  SHF.R.U64 R85, R106, 0x10, R107.reuse ;  /* 0x000000106a557819 */ /* 0x100fe2000000126b */
[----:B------:R-:W-:Y:S01]  /*0aa0*/  HADD2.F32 R115, -RZ, R114.H0_H0 ;  /* 0x20000072ff737230 */ /* 0x000fe20000004100 */
[----:B------:R-:W-:Y:S01]  /*0ab0*/  MOV R149, R107 ;  /* 0x0000006b00957202 */ /* 0x000fe20000000f00 */
[C---:B------:R-:W-:Y:S01]  /*0ac0*/  FMUL.FTZ R106, R145.reuse, R156 ;  /* 0x0000009c916a7220 */ /* 0x040fe20000410000 */
[----:B------:R-:W-:Y:S01]  /*0ad0*/  SHF.R.U32.HI R86, RZ, 0x10, R107 ;  /* 0x00000010ff567819 */ /* 0x000fe2000001166b */
[----:B------:R-:W-:Y:S01]  /*0ae0*/  HADD2.F32 R107, -RZ, R116.H0_H0 ;  /* 0x20000074ff6b7230 */ /* 0x000fe20000004100 */
[----:B------:R-:W-:Y:S01]  /*0af0*/  MOV R125, R110 ;  /* 0x0000006e007d7202 */ /* 0x000fe20000000f00 */
[----:B------:R-:W-:Y:S01]  /*0b00*/  HADD2.F32 R114, -RZ, R73.H0_H0 ;  /* 0x20000049ff727230 */ /* 0x000fe20000004100 */
[----:B------:R-:W-:Y:S01]  /*0b10*/  SHF.R.U64 R77, R110, 0x10, R111 ;  /* 0x000000106e4d7819 */ /* 0x000fe2000000126f */
[----:B------:R-:W-:-:S02]  /*0b20*/  FMUL.FTZ R110, R145, R160 ;  /* 0x000000a0916e7220 */ /* 0x000fc40000410000 */
[----:B------:R-:W-:Y:S02]  /*0b30*/  FMUL.FTZ R116, R145, R150 ;  /* 0x0000009691747220 */ /* 0x000fe40000410000 */
[C---:B------:R-:W-:Y:S02]  /*0b40*/  FADD.FTZ R126, -R123.reuse, R78 ;  /* 0x0000004e7b7e7221 */ /* 0x040fe40000010100 */
[C---:B------:R-:W-:Y:S01]  /*0b50*/  FADD.FTZ R112, -R123.reuse, R79 ;  /* 0x0000004f7b707221 */ /* 0x040fe20000010100 */
[----:B------:R-:W-:Y:S01]  /*0b60*/  MOV R79, R111 ;  /* 0x0000006f004f7202 */ /* 0x000fe20000000f00 */
[----:B------:R-:W-:Y:S01]  /*0b70*/  FADD.FTZ R78, -R123, R89 ;  /* 0x000000597b4e7221 */ /* 0x000fe20000010100 */
[----:B------:R-:W-:Y:S01]  /*0b80*/  SHF.R.U32.HI R111, RZ, 0x10, R111 ;  /* 0x00000010ff6f7819 */ /* 0x000fe2000001166f */
[----:B------:R-:W-:Y:S01]  /*0b90*/  FADD.FTZ R100, R121, R100 ;  /* 0x0000006479647221 */ /* 0x000fe20000010000 */
[----:B------:R-:W-:Y:S01]  /*0ba0*/  HADD2.F32 R117, -RZ, R117.H0_H0 ;  /* 0x20000075ff757230 */ /* 0x000fe20000004100 */
[-C--:B------:R-:W-:Y:S01]  /*0bb0*/  FFMA.FTZ R101, R106, R121.reuse, R101 ;  /* 0x000000796a657223 */ /* 0x080fe20000010065 */
[----:B------:R-:W-:Y:S01]  /*0bc0*/  HADD2.F32 R73, -RZ, R113.H0_H0 ;  /* 0x20000071ff497230 */ /* 0x000fe20000004100 */
[----:B------:R-:W-:-:S02]  /*0bd0*/  FMUL.FTZ R89, R46, R121 ;  /* 0x000000792e597220 */ /* 0x000fc40000410000 */
[----:B------:R-:W-:Y:S02]  /*0be0*/  FADD.FTZ R104, R107, R104 ;  /* 0x000000686b687221 */ /* 0x000fe40000010000 */
[-C--:B------:R-:W-:Y:S02]  /*0bf0*/  FFMA.FTZ R139, R110, R107.reuse, R139 ;  /* 0x0000006b6e8b7223 */ /* 0x080fe4000001008b */
[----:B------:R-:W-:Y:S02]  /*0c00*/  FADD.FTZ R17, R114, R17 ;  /* 0x0000001172117221 */ /* 0x000fe40000010000 */
[-C--:B------:R-:W-:Y:S02]  /*0c10*/  FFMA.FTZ R97, R116, R114.reuse, R97 ;  /* 0x0000007274617223 */ /* 0x080fe40000010061 */
[----:B------:R-:W-:Y:S02]  /*0c20*/  FMUL.FTZ R121, R41, R114 ;  /* 0x0000007229797220 */ /* 0x000fe40000410000 */
[----:B------:R-:W-:-:S02]  /*0c30*/  FMUL.FTZ R107, R44, R107 ;  /* 0x0000006b2c6b7220 */ /* 0x000fc40000410000 */
[----:B------:R-:W-:Y:S01]  /*0c40*/  FMUL.FTZ R114, R145, R112 ;  /* 0x0000007091727220 */ /* 0x000fe20000410000 */
[----:B------:R-:W-:Y:S01]  /*0c50*/  HADD2.F32 R162, -RZ, R111.H0_H0 ;  /* 0x2000006fffa27230 */ /* 0x000fe20000004100 */
[----:B------:R-:W-:Y:S01]  /*0c60*/  FADD.FTZ R74, -R123, R91 ;  /* 0x0000005b7b4a7221 */ /* 0x000fe20000010100 */
[----:B------:R-:W-:Y:S01]  /*0c70*/  HADD2.F32 R154, -RZ, R86.H0_H0 ;  /* 0x20000056ff9a7230 */ /* 0x000fe20000004100 */
[----:B------:R-:W-:Y:S01]  /*0c80*/  MOV R129, R108 ;  /* 0x0000006c00817202 */ /* 0x000fe20000000f00 */
[----:B------:R-:W-:Y:S01]  /*0c90*/  FMUL.FTZ R91, R45, R117 ;  /* 0x000000752d5b7220 */ /* 0x000fe20000410000 */
[----:B------:R-:W-:Y:S01]  /*0ca0*/  SHF.R.U64 R127, R108, 0x10, R109 ;  /* 0x000000106c7f7819 */ /* 0x000fe2000000126d */
[----:B------:R-:W-:Y:S02]  /*0cb0*/  FADD.FTZ R86, RZ, R107 ;  /* 0x0000006bff567221 */ /* 0x000fe40000010000 */
[----:B------:R-:W-:Y:S02]  /*0cc0*/  FADD.FTZ R15, R73, R15 ;  /* 0x0000000f490f7221 */ /* 0x000fe40000010000 */
[----:B------:R-:W-:-:S02]  /*0cd0*/  FFMA.FTZ R95, R114, R73, R95 ;  /* 0x00000049725f7223 */ /* 0x000fc4000001005f */
[----:B------:R-:W-:Y:S01]  /*0ce0*/  FMUL.FTZ R111, R43, R73 ;  /* 0x000000492b6f7220 */ /* 0x000fe20000410000 */
[----:B------:R-:W-:Y:S01]  /*0cf0*/  HADD2.F32 R75, -RZ, R75.H0_H0 ;  /* 0x2000004bff4b7230 */ /* 0x000fe20000004100 */
[C---:B------:R-:W-:Y:S01]  /*0d00*/  FADD.FTZ R128, -R123.reuse, R81 ;  /* 0x000000517b807221 */ /* 0x040fe20000010100 */
[----:B------:R-:W-:Y:S01]  /*0d10*/  MOV R81, R109 ;  /* 0x0000006d00517202 */ /* 0x000fe20000000f00 */
[----:B------:R-:W-:Y:S01]  /*0d20*/  FADD.FTZ R124, -R123, R83 ;  /* 0x000000537b7c7221 */ /* 0x000fe20000010100 */
[----:B------:R-:W-:Y:S01]  /*0d30*/  SHF.R.U32.HI R83, RZ, 0x10, R109 ;  /* 0x00000010ff537819 */ /* 0x000fe2000001166d */
[----:B------:R-:W-:Y:S02]  /*0d40*/  FMUL.FTZ R108, R145, R158 ;  /* 0x0000009e916c7220 */ /* 0x000fe40000410000 */
[----:B------:R-:W-:Y:S02]  /*0d50*/  FFMA.FTZ R73, R110, R107, RZ ;  /* 0x0000006b6e497223 */ /* 0x000fe400000100ff */
[----:B------:R-:W-:-:S02]  /*0d60*/  FADD.FTZ R152, -R123, R76 ;  /* 0x0000004c7b987221 */ /* 0x000fc40000010100 */
[----:B------:R-:W-:Y:S02]  /*0d70*/  FMUL.FTZ R109, R145, R126 ;  /* 0x0000007e916d7220 */ /* 0x000fe40000410000 */
[----:B------:R-:W-:Y:S02]  /*0d80*/  FADD.FTZ R86, R86, R91 ;  /* 0x0000005b56567221 */ /* 0x000fe40000010000 */
[C---:B------:R-:W-:Y:S02]  /*0d90*/  FFMA.FTZ R73, R108.reuse, R91, R73 ;  /* 0x0000005b6c497223 */ /* 0x040fe40000010049 */
[----:B------:R-:W-:Y:S02]  /*0da0*/  FADD.FTZ R102, R117, R102 ;  /* 0x0000006675667221 */ /* 0x000fe40000010000 */
[----:B------:R-:W-:Y:S02]  /*0db0*/  FFMA.FTZ R103, R108, R117, R103 ;  /* 0x000000756c677223 */ /* 0x000fe40000010067 */
[----:B------:R-:W-:-:S02]  /*0dc0*/  FMUL.FTZ R117, R145, R152 ;  /* 0x0000009891757220 */ /* 0x000fc40000410000 */
[----:B------:R-:W-:Y:S02]  /*0dd0*/  FADD.FTZ R14, R75, R14 ;  /* 0x0000000e4b0e7221 */ /* 0x000fe40000010000 */
[-C--:B------:R-:W-:Y:S02]  /*0de0*/  FFMA.FTZ R94, R109, R75.reuse, R94 ;  /* 0x0000004b6d5e7223 */ /* 0x080fe4000001005e */
[----:B------:R-:W-:Y:S02]  /*0df0*/  FMUL.FTZ R112, R42, R75 ;  /* 0x0000004b2a707220 */ /* 0x000fe40000410000 */
[----:B------:R-:W-:Y:S02]  /*0e00*/  FADD.FTZ R84, -R123, R84 ;  /* 0x000000547b547221 */ /* 0x000fe40000010100 */
[----:B------:R-:W-:Y:S02]  /*0e10*/  FADD.FTZ R75, R86, R89 ;  /* 0x00000059564b7221 */ /* 0x000fe40000010000 */
[----:B------:R-:W-:Y:S01]  /*0e20*/  FFMA.FTZ R73, R106, R89, R73 ;  /* 0x000000596a497223 */ /* 0x000fe20000010049 */
[----:B------:R-:W-:Y:S01]  /*0e30*/  HADD2.F32 R156, -RZ, R85.H0_H0 ;  /* 0x20000055ff9c7230 */ /* 0x000fe20000004100 */
        /* <DEDUP_REMOVED lines=10> */
[----:B------:R-:W-:Y:S02]  /*0ee0*/  FADD.FTZ R76, -R123, R87 ;  /* 0x000000577b4c7221 */ /* 0x000fe40000010100 */
[----:B------:R-:W-:Y:S01]  /*0ef0*/  FFMA.FTZ R73, R116, R121, R73 ;  /* 0x0000007974497223 */ /* 0x000fe20000010049 */
[----:B------:R-:W-:Y:S01]  /*0f00*/  HADD2.F32 R125, -RZ, R125.H0_H0 ;  /* 0x2000007dff7d7230 */ /* 0x000fe20000004100 */
[----:B------:R-:W-:-:S02]  /*0f10*/  FMUL.FTZ R87, R145, R124 ;  /* 0x0000007c91577220 */ /* 0x000fc40000410000 */
[----:B------:R-:W-:Y:S01]  /*0f20*/  FMUL.FTZ R124, R145, R130 ;  /* 0x00000082917c7220 */ /* 0x000fe20000410000 */
        /* <DEDUP_REMOVED lines=16> */
[----:B------:R-:W-:Y:S01]  /*1030*/  FADD.FTZ R80, R75, R126 ;  /* 0x0000007e4b507221 */ /* 0x000fe20000010000 */
[----:B------:R-:W-:Y:S01]  /*1040*/  HADD2.F32 R158, -RZ, R83.H0_H0 ;  /* 0x20000053ff9e7230 */ /* 0x000fe20000004100 */
[----:B------:R-:W-:Y:S02]  /*1050*/  FMUL.FTZ R128, R145, R128 ;  /* 0x0000008091807220 */ /* 0x000fe40000410000 */
[----:B------:R-:W-:Y:S02]  /*1060*/  FFMA.FTZ R73, R113, R126, R73 ;  /* 0x0000007e71497223 */ /* 0x000fe40000010049 */
[----:B------:R-:W-:Y:S02]  /*1070*/  FMUL.FTZ R83, R145, R82 ;  /* 0x0000005291537220 */ /* 0x000fe40000410000 */
[----:B------:R-:W-:-:S02]  /*1080*/  FMUL.FTZ R82, R38, R79 ;  /* 0x0000004f26527220 */ /* 0x000fc40000410000 */
[----:B------:R-:W-:Y:S02]  /*1090*/  FADD.FTZ R75, R80, R125 ;  /* 0x0000007d504b7221 */ /* 0x000fe40000010000 */
[----:B------:R-:W-:Y:S02]  /*10a0*/  FFMA.FTZ R73, R128, R125, R73 ;  /* 0x0000007d80497223 */ /* 0x000fe40000010049 */
[----:B------:R-:W-:Y:S02]  /*10b0*/  FMUL.FTZ R86, R39, R162 ;  /* 0x000000a227567220 */ /* 0x000fe40000410000 */
[----:B------:R-:W-:Y:S02]  /*10c0*/  FADD.FTZ R75, R75, R82 ;  /* 0x000000524b4b7221 */ /* 0x000fe40000010000 */
[----:B------:R-:W-:Y:S01]  /*10d0*/  FFMA.FTZ R73, R83, R82, R73 ;  /* 0x0000005253497223 */ /* 0x000fe20000010049 */
[----:B------:R-:W-:Y:S01]  /*10e0*/  HADD2.F32 R160, -RZ, R127.H0_H0 ;  /* 0x2000007fffa07230 */ /* 0x000fe20000004100 */
[----:B------:R-:W-:Y:S01]  /*10f0*/  FADD.FTZ R75, R75, R86 ;  /* 0x000000564b4b7221 */ /* 0x000fe20000010000 */
[----:B------:R-:W-:Y:S01]  /*1100*/  @P0 HADD2.F32 R119, -RZ, R143.H0_H0 ;  /* 0x2000008fff770230 */ /* 0x000fe20000004100 */
        /* <DEDUP_REMOVED lines=23> */
[----:B------:R-:W-:-:S02]  /*1280*/  FMUL.FTZ R144, R29, R156 ;  /* 0x0000009c1d907220 */ /* 0x000fc40000410000 */
[----:B------:R-:W-:Y:S02]  /*1290*/  FFMA.FTZ R72, R148, R131, R78 ;  /* 0x0000008394487223 */ /* 0x000fe4000001004e */
[----:B------:R-:W-:Y:S02]  /*12a0*/  FADD.FTZ R2, R149, R2 ;  /* 0x0000000295027221 */ /* 0x000fe40000010000 */
[-C--:B------:R-:W-:Y:S02]  /*12b0*/  FFMA.FTZ R18, R153, R149.reuse, R18 ;  /* 0x0000009599127223 */ /* 0x080fe40000010012 */
[----:B------:R-:W-:Y:S02]  /*12c0*/  FMUL.FTZ R149, R30, R149 ;  /* 0x000000951e957220 */ /* 0x000fe40000410000 */
[----:B------:R-:W-:Y:S02]  /*12d0*/  FADD.FTZ R76, R73, R144 ;  /* 0x00000090494c7221 */ /* 0x000fe40000010000 */
[----:B------:R-:W-:Y:S01]  /*12e0*/  FFMA.FTZ R72, R151, R144, R72 ;  /* 0x0000009097487223 */ /* 0x000fe20000010048 */
[----:B------:R-:W-:Y:S01]  /*12f0*/  LOP3.LUT P0, RZ, R136, 0xff, RZ, 0xc0, !PT ;  /* 0x000000ff88ff7812 */ /* 0x000fe2000780c0ff */
[----:B------:R-:W-:-:S02]  /*1300*/  FMUL.FTZ R152, R145, R74 ;  /* 0x0000004a91987220 */ /* 0x000fc40000410000 */
[----:B------:R-:W-:Y:S02]  /*1310*/  FMUL.FTZ R150, R31, R154 ;  /* 0x0000009a1f967220 */ /* 0x000fe40000410000 */
[----:B------:R-:W-:Y:S02]  /*1320*/  FADD.FTZ R73, R76, R149 ;  /* 0x000000954c497221 */ /* 0x000fe40000010000 */
[----:B------:R-:W-:Y:S02]  /*1330*/  FFMA.FTZ R75, R153, R149, R72 ;  /* 0x00000095994b7223 */ /* 0x000fe40000010048 */
[----:B------:R-:W-:Y:S02]  /*1340*/  FADD.FTZ R10, R79, R10 ;  /* 0x0000000a4f0a7221 */ /* 0x000fe40000010000 */
[----:B------:R-:W-:Y:S02]  /*1350*/  FFMA.FTZ R26, R83, R79, R26 ;  /* 0x0000004f531a7223 */ /* 0x000fe4000001001a */
        /* <DEDUP_REMOVED lines=19> */
.L_x_7685:
        /* <DEDUP_REMOVED lines=18> */
.L_x_7686:
        /* <DEDUP_REMOVED lines=11> */
[C---:B------:R-:W-:Y:S02]  /*1660*/  LOP3.LUT P6, RZ, R147.reuse, 0xff00, RZ, 0xc0, !PT ;  /* 0x0000ff0093ff7812 */ /* 0x040fe400078cc0ff */
        /* <DEDUP_REMOVED lines=23> */
[----:B------:R-:W-:Y:S02]  /*17e0*/  FMUL.FTZ R73, R145, R110 ;  /* 0x0000006e91497220 */ /* 0x000fe40000410000 */
[----:B------:R-:W-:-:S02]  /*17f0*/  FFMA.FTZ R108, R108, R77, R72 ;  /* 0x0000004d6c6c7223 */ /* 0x000fc40000010048 */
[----:B------:R-:W-:Y:S02]  /*1800*/  FADD.FTZ R78, R88, -R75 ;  /* 0x8000004b584e7221 */ /* 0x000fe40000010000 */
[----:B------:R-:W-:Y:S02]  /*1810*/  @P1 FADD.FTZ R73, R48, R73 ;  /* 0x0000004930491221 */ /* 0x000fe40000010000 */
[----:B------:R-:W-:Y:S02]  /*1820*/  FADD.FTZ R106, R89, -R106 ;  /* 0x8000006a596a7221 */ /* 0x000fe40000010000 */
[----:B------:R-:W-:Y:S02]  /*1830*/  FMUL.FTZ R75, R73, R119 ;  /* 0x00000077494b7220 */ /* 0x000fe40000410000 */
[----:B------:R-:W-:Y:S02]  /*1840*/  FFMA.FTZ R74, R117, R77, R72 ;  /* 0x0000004d754a7223 */ /* 0x000fe40000010048 */
[----:B------:R-:W-:-:S02]  /*1850*/  FADD.FTZ R108, R91, -R108 ;  /* 0x8000006c5b6c7221 */ /* 0x000fc40000010000 */
[----:B------:R-:W-:Y:S02]  /*1860*/  FMUL.FTZ R76, R75, c[0x0][0x1e8] ;  /* 0x00007a004b4c7a20 */ /* 0x000fe40000410000 */
[----:B------:R-:W-:Y:S02]  /*1870*/  FMUL.FTZ R75, R145, R106 ;  /* 0x0000006a914b7220 */ /* 0x000fe40000410000 */
[----:B------:R-:W-:Y:S01]  /*1880*/  FADD.FTZ R80, R115, -R74 ;  /* 0x8000004a73507221 */ /* 0x000fe20000010000 */
[----:B------:R-:W-:Y:S01]  /*1890*/  FSEL R76, R76, RZ, P4 ;  /* 0x000000ff4c4c7208 */ /* 0x000fe20002000000 */
[----:B------:R-:W-:Y:S01]  /*18a0*/  FFMA.FTZ R116, R116, R77, R72 ;  /* 0x0000004d74747223 */ /* 0x000fe20000010048 */
[----:B------:R-:W-:Y:S01]  /*18b0*/  LOP3.LUT P4, RZ, R147, 0xff0000, RZ, 0xc0, !PT ;  /* 0x00ff000093ff7812 */ /* 0x000fe2000788c0ff */
[C---:B------:R-:W-:Y:S01]  /*18c0*/  FMUL.FTZ R74, R145.reuse, R108 ;  /* 0x0000006c914a7220 */ /* 0x040fe20000410000 */
[----:B------:R0:W-:Y:S01]  /*18d0*/  F2F.F16.F32 R89, R76 ;  /* 0x0000004c00597304 */ /* 0x0001e20000200800 */
[----:B------:R-:W-:-:S02]  /*18e0*/  FMUL.FTZ R78, R145, R78 ;  /* 0x0000004e914e7220 */ /* 0x000fc40000410000 */
[----:B------:R-:W-:Y:S02]  /*18f0*/  @P1 FADD.FTZ R75, R50, R75 ;  /* 0x0000004b324b1221 */ /* 0x000fe40000010000 */
[----:B------:R-:W-:Y:S02]  /*1900*/  FADD.FTZ R116, R121, -R116 ;  /* 0x8000007479747221 */ /* 0x000fe40000010000 */
[----:B------:R-:W-:Y:S02]  /*1910*/  @P1 FADD.FTZ R74, R49, R74 ;  /* 0x0000004a314a1221 */ /* 0x000fe40000010000 */
[----:B------:R-:W-:Y:S02]  /*1920*/  FMUL.FTZ R115, R145, R80 ;  /* 0x0000005091737220 */ /* 0x000fe40000410000 */
[----:B------:R-:W-:Y:S02]  /*1930*/  @P1 FADD.FTZ R78, R51, R78 ;  /* 0x0000004e334e1221 */ /* 0x000fe40000010000 */
[----:B------:R-:W-:-:S02]  /*1940*/  FMUL.FTZ R80, R75, R119 ;  /* 0x000000774b507220 */ /* 0x000fc40000410000 */
[----:B------:R-:W-:Y:S02]  /*1950*/  FMUL.FTZ R79, R74, R119 ;  /* 0x000000774a4f7220 */ /* 0x000fe40000410000 */
[----:B------:R-:W-:Y:S02]  /*1960*/  FMUL.FTZ R110, R145, R116 ;  /* 0x00000074916e7220 */ /* 0x000fe40000410000 */
[--C-:B------:R-:W-:Y:S02]  /*1970*/  FFMA.FTZ R109, R109, R77, R72.reuse ;  /* 0x0000004d6d6d7223 */ /* 0x100fe40000010048 */
[----:B------:R-:W-:Y:S02]  /*1980*/  FMUL.FTZ R81, R78, R119 ;  /* 0x000000774e517220 */ /* 0x000fe40000410000 */
[----:B------:R-:W-:Y:S02]  /*1990*/  FMUL.FTZ R80, R80, c[0x0][0x1e8] ;  /* 0x00007a0050507a20 */ /* 0x000fe40000410000 */
[----:B------:R-:W-:-:S02]  /*19a0*/  FFMA.FTZ R114, R114, R77, R72 ;  /* 0x0000004d72727223 */ /* 0x000fc40000010048 */
[----:B------:R-:W-:Y:S01]  /*19b0*/  FMUL.FTZ R79, R79, c[0x0][0x1e8] ;  /* 0x00007a004f4f7a20 */ /* 0x000fe20000410000 */
[----:B------:R-:W-:Y:S01]  /*19c0*/  FSEL R107, R80, RZ, P2 ;  /* 0x000000ff506b7208 */ /* 0x000fe20001000000 */
[----:B------:R-:W-:Y:S01]  /*19d0*/  @P1 FADD.FTZ R110, R53, R110 ;  /* 0x0000006e356e1221 */ /* 0x000fe20000010000 */
[----:B------:R-:W-:Y:S01]  /*19e0*/  LOP3.LUT P2, RZ, R118, 0xff, RZ, 0xc0, !PT ;  /* 0x000000ff76ff7812 */ /* 0x000fe2000784c0ff */
[----:B------:R-:W-:Y:S01]  /*19f0*/  FADD.FTZ R112, R112, -R109 ;  /* 0x8000006d70707221 */ /* 0x000fe20000010000 */
[----:B------:R-:W-:Y:S01]  /*1a00*/  FSEL R79, R79, RZ, P5 ;  /* 0x000000ff4f4f7208 */ /* 0x000fe20002800000 */
[-CC-:B------:R-:W-:Y:S01]  /*1a10*/  FFMA.FTZ R113, R113, R77.reuse, R72.reuse ;  /* 0x0000004d71717223 */ /* 0x180fe20000010048 */
[----:B------:R-:W-:Y:S01]  /*1a20*/  LOP3.LUT P5, RZ, R147, 0xff000000, RZ, 0xc0, !PT ;  /* 0xff00000093ff7812 */ /* 0x000fe200078ac0ff */
[----:B------:R-:W-:Y:S01]  /*1a30*/  FFMA.FTZ R128, R128, R77, R72 ;  /* 0x0000004d80807223 */ /* 0x000fe20000010048 */
[----:B------:R-:W-:Y:S01]  /*1a40*/  F2F.F16.F32 R107, R107 ;  /* 0x0000006b006b7304 */ /* 0x000fe20000200800 */
[----:B------:R-:W-:-:S02]  /*1a50*/  @P1 FADD.FTZ R115, R52, R115 ;  /* 0x0000007334731221 */ /* 0x000fc40000010000 */
[----:B------:R-:W-:Y:S02]  /*1a60*/  FMUL.FTZ R81, R81, c[0x0][0x1e8] ;  /* 0x00007a0051517a20 */ /* 0x000fe40000410000 */
[----:B------:R-:W-:Y:S02]  /*1a70*/  FADD.FTZ R114, R111, -R114 ;  /* 0x800000726f727221 */ /* 0x000fe40000010000 */
[----:B------:R-:W-:Y:S01]  /*1a80*/  FMUL.FTZ R80, R110, R119 ;  /* 0x000000776e507220 */ /* 0x000fe20000410000 */
[----:B------:R-:W-:Y:S01]  /*1a90*/  FSEL R81, R81, RZ, P3 ;  /* 0x000000ff51517208 */ /* 0x000fe20001800000 */
[----:B------:R-:W-:Y:S01]  /*1aa0*/  FADD.FTZ R126, R126, -R113 ;  /* 0x800000717e7e7221 */ /* 0x000fe20000010000 */
[----:B------:R-:W-:Y:S01]  /*1ab0*/  LOP3.LUT P3, RZ, R118, 0xff00, RZ, 0xc0, !PT ;  /* 0x0000ff0076ff7812 */ /* 0x000fe2000786c0ff */
[----:B------:R-:W-:Y:S02]  /*1ac0*/  FMUL.FTZ R111, R145, R112 ;  /* 0x00000070916f7220 */ /* 0x000fe40000410000 */
[----:B------:R-:W-:-:S02]  /*1ad0*/  FADD.FTZ R128, R125, -R128 ;  /* 0x800000807d807221 */ /* 0x000fc40000010000 */
[----:B------:R-:W-:Y:S02]  /*1ae0*/  FMUL.FTZ R88, R115, R119 ;  /* 0x0000007773587220 */ /* 0x000fe40000410000 */
[C---:B------:R-:W-:Y:S02]  /*1af0*/  FMUL.FTZ R114, R145.reuse, R114 ;  /* 0x0000007291727220 */ /* 0x040fe40000410000 */
[C---:B------:R-:W-:Y:S02]  /*1b00*/  FMUL.FTZ R113, R145.reuse, R126 ;  /* 0x0000007e91717220 */ /* 0x040fe40000410000 */
[----:B------:R-:W-:Y:S02]  /*1b10*/  @P1 FADD.FTZ R111, R54, R111 ;  /* 0x0000006f366f1221 */ /* 0x000fe40000010000 */
[----:B------:R-:W-:Y:S02]  /*1b20*/  FMUL.FTZ R112, R145, R128 ;  /* 0x0000008091707220 */ /* 0x000fe40000410000 */
[----:B------:R-:W-:-:S02]  /*1b30*/  FMUL.FTZ R88, R88, c[0x0][0x1e8] ;  /* 0x00007a0058587a20 */ /* 0x000fc40000410000 */
[----:B------:R-:W-:Y:S02]  /*1b40*/  FMUL.FTZ R90, R80, c[0x0][0x1e8] ;  /* 0x00007a00505a7a20 */ /* 0x000fe40000410000 */
[----:B------:R-:W-:Y:S01]  /*1b50*/  F2F.F16.F32 R80, R79 ;  /* 0x0000004f00507304 */ /* 0x000fe20000200800 */
[----:B------:R-:W-:Y:S01]  /*1b60*/  @P1 FADD.FTZ R114, R55, R114 ;  /* 0x0000007237721221 */ /* 0x000fe20000010000 */
[----:B------:R-:W-:Y:S01]  /*1b70*/  FSEL R91, R88, RZ, P0 ;  /* 0x000000ff585b7208 */ /* 0x000fe20000000000 */
[-C--:B0-----:R-:W-:Y:S01]  /*1b80*/  FMUL.FTZ R76, R111, R119.reuse ;  /* 0x000000776f4c7220 */ /* 0x081fe20000410000 */
[----:B------:R-:W-:Y:S01]  /*1b90*/  FSEL R88, R90, RZ, P6 ;  /* 0x000000ff5a587208 */ /* 0x000fe20003000000 */
[----:B------:R-:W-:Y:S01]  /*1ba0*/  @P1 FADD.FTZ R113, R56, R113 ;  /* 0x0000007138711221 */ /* 0x000fe20000010000 */
[----:B------:R-:W-:Y:S01]  /*1bb0*/  LOP3.LUT P0, RZ, R118, 0xff0000, RZ, 0xc0, !PT ;  /* 0x00ff000076ff7812 */ /* 0x000fe2000780c0ff */
[----:B------:R-:W-:Y:S01]  /*1bc0*/  @P1 FADD.FTZ R112, R57, R112 ;  /* 0x0000007039701221 */ /* 0x000fe20000010000 */
[----:B------:R0:W-:Y:S01]  /*1bd0*/  F2F.F16.F32 R79, R81 ;  /* 0x00000051004f7304 */ /* 0x0001e20000200800 */
[----:B------:R-:W-:Y:S01]  /*1be0*/  FMUL.FTZ R90, R114, R119 ;  /* 0x00000077725a7220 */ /* 0x000fe20000410000 */
[----:B------:R-:W-:Y:S01]  /*1bf0*/  LOP3.LUT P6, RZ, R118, 0xff000000, RZ, 0xc0, !PT ;  /* 0xff00000076ff7812 */ /* 0x000fe200078cc0ff */
[----:B------:R-:W-:-:S02]  /*1c00*/  FMUL.FTZ R76, R76, c[0x0][0x1e8] ;  /* 0x00007a004c4c7a20 */ /* 0x000fc40000410000 */
[-C--:B------:R-:W-:Y:S02]  /*1c10*/  FMUL.FTZ R106, R113, R119.reuse ;  /* 0x00000077716a7220 */ /* 0x080fe40000410000 */
[----:B------:R-:W-:Y:S01]  /*1c20*/  FMUL.FTZ R108, R112, R119 ;  /* 0x00000077706c7220 */ /* 0x000fe20000410000 */
[----:B------:R-:W-:Y:S01]  /*1c30*/  FSEL R76, R76, RZ, P4 ;  /* 0x000000ff4c4c7208 */ /* 0x000fe20002000000 */
[-CC-:B0-----:R-:W-:Y:S01]  /*1c40*/  FFMA.FTZ R81, R83, R77.reuse, R72.reuse ;  /* 0x0000004d53517223 */ /* 0x181fe20000010048 */
[----:B------:R-:W-:Y:S01]  /*1c50*/  LOP3.LUT P4, RZ, R120, 0xff, RZ, 0xc0, !PT ;  /* 0x000000ff78ff7812 */ /* 0x000fe2000788c0ff */
[----:B------:R-:W-:Y:S01]  /*1c60*/  FMUL.FTZ R90, R90, c[0x0][0x1e8] ;  /* 0x00007a005a5a7a20 */ /* 0x000fe20000410000 */
[----:B------:R0:W-:Y:S01]  /*1c70*/  F2F.F16.F32 R83, R76 ;  /* 0x0000004c00537304 */ /* 0x0001e20000200800 */
[----:B------:R-:W-:Y:S02]  /*1c80*/  FADD.FTZ R116, R82, -R81 ;  /* 0x8000005152747221 */ /* 0x000fe40000010000 */
[----:B------:R-:W-:Y:S01]  /*1c90*/  FMUL.FTZ R106, R106, c[0x0][0x1e8] ;  /* 0x00007a006a6a7a20 */ /* 0x000fe20000410000 */
[----:B------:R-:W-:Y:S01]  /*1ca0*/  FSEL R90, R90, RZ, P5 ;  /* 0x000000ff5a5a7208 */ /* 0x000fe20002800000 */
[----:B------:R-:W-:Y:S01]  /*1cb0*/  FMUL.FTZ R108, R108, c[0x0][0x1e8] ;  /* 0x00007a006c6c7a20 */ /* 0x000fe20000410000 */
[----:B------:R-:W-:Y:S01]  /*1cc0*/  LOP3.LUT P5, RZ, R120, 0xff00, RZ, 0xc0, !PT ;  /* 0x0000ff0078ff7812 */ /* 0x000fe200078ac0ff */
[----:B------:R-:W-:Y:S01]  /*1cd0*/  FMUL.FTZ R117, R145, R116 ;  /* 0x0000007491757220 */ /* 0x000fe20000410000 */
[----:B------:R-:W-:Y:S01]  /*1ce0*/  FSEL R106, R106, RZ, P2 ;  /* 0x000000ff6a6a7208 */ /* 0x000fe20001000000 */
[-CC-:B------:R-:W-:Y:S01]  /*1cf0*/  FFMA.FTZ R85, R85, R77.reuse, R72.reuse ;  /* 0x0000004d55557223 */ /* 0x180fe20000010048 */
[----:B------:R-:W-:Y:S01]  /*1d00*/  FSEL R108, R108, RZ, P3 ;  /* 0x000000ff6c6c7208 */ /* 0x000fe20001800000 */
[-CC-:B------:R-:W-:Y:S01]  /*1d10*/  FFMA.FTZ R87, R87, R77.reuse, R72.reuse ;  /* 0x0000004d57577223 */ /* 0x180fe20000010048 */
[----:B------:R-:W-:Y:S01]  /*1d20*/  LOP3.LUT P2, RZ, R120, 0xff0000, RZ, 0xc0, !PT ;  /* 0x00ff000078ff7812 */ /* 0x000fe2000784c0ff */
[----:B------:R-:W-:Y:S01]  /*1d30*/  @P1 FADD.FTZ R117, R58, R117 ;  /* 0x000000753a751221 */ /* 0x000fe20000010000 */
[----:B------:R-:W-:Y:S01]  /*1d40*/  LOP3.LUT P3, RZ, R120, 0xff000000, RZ, 0xc0, !PT ;  /* 0xff00000078ff7812 */ /* 0x000fe2000786c0ff */
[----:B------:R-:W-:Y:S01]  /*1d50*/  FFMA.FTZ R124, R124, R77, R72 ;  /* 0x0000004d7c7c7223 */ /* 0x000fe20000010048 */
[----:B------:R-:W1:Y:S01]  /*1d60*/  F2F.F16.F32 R82, R90 ;  /* 0x0000005a00527304 */ /* 0x000e620000200800 */
[----:B0-----:R-:W-:-:S02]  /*1d70*/  FADD.FTZ R76, R84, -R85 ;  /* 0x80000055544c7221 */ /* 0x001fc40000010000 */
[-CC-:B------:R-:W-:Y:S02]  /*1d80*/  FFMA.FTZ R118, R129, R77.reuse, R72.reuse ;  /* 0x0000004d81767223 */ /* 0x180fe40000010048 */
[-CC-:B------:R-:W-:Y:S02]  /*1d90*/  FFMA.FTZ R143, R143, R77.reuse, R72.reuse ;  /* 0x0000004d8f8f7223 */ /* 0x180fe40000010048 */
[-CC-:B------:R-:W-:Y:S01]  /*1da0*/  FFMA.FTZ R148, R148, R77.reuse, R72.reuse ;  /* 0x0000004d94947223 */ /* 0x180fe20000010048 */
[----:B------:R-:W-:Y:S01]  /*1db0*/  F2F.F16.F32 R85, R106 ;  /* 0x0000006a00557304 */ /* 0x000fe20000200800 */
[-CC-:B------:R-:W-:Y:S02]  /*1dc0*/  FFMA.FTZ R151, R151, R77.reuse, R72.reuse ;  /* 0x0000004d97977223 */ /* 0x180fe40000010048 */
[-CC-:B------:R-:W-:Y:S02]  /*1dd0*/  FFMA.FTZ R120, R153, R77.reuse, R72.reuse ;  /* 0x0000004d99787223 */ /* 0x180fe40000010048 */
[----:B------:R-:W-:-:S02]  /*1de0*/  FFMA.FTZ R81, R152, R77, R72 ;  /* 0x0000004d98517223 */ /* 0x000fc40000010048 */
[----:B------:R-:W-:Y:S01]  /*1df0*/  FADD.FTZ R86, R86, -R87 ;  /* 0x8000005756567221 */ /* 0x000fe20000010000 */
[----:B------:R-:W-:Y:S01]  /*1e00*/  F2F.F16.F32 R88, R88 ;  /* 0x0000005800587304 */ /* 0x000fe20000200800 */
[----:B------:R-:W-:Y:S01]  /*1e10*/  FMUL.FTZ R72, R117, R119 ;  /* 0x0000007775487220 */ /* 0x000fe20000410000 */
[----:B-1----:R-:W-:Y:S01]  /*1e20*/  SHF.L.U32 R82, R82, 0x10, RZ ;  /* 0x0000001052527819 */ /* 0x002fe200000006ff */
[----:B------:R-:W-:Y:S02]  /*1e30*/  FADD.FTZ R124, R123, -R124 ;  /* 0x8000007c7b7c7221 */ /* 0x000fe40000010000 */
[C---:B------:R-:W-:Y:S02]  /*1e40*/  FMUL.FTZ R125, R145.reuse, R76 ;  /* 0x0000004c917d7220 */ /* 0x040fe40000410000 */
[----:B------:R-:W-:Y:S01]  /*1e50*/  FMUL.FTZ R126, R145, R86 ;  /* 0x00000056917e7220 */ /* 0x000fe20000410000 */
[----:B------:R-:W-:Y:S01]  /*1e60*/  F2F.F16.F32 R84, R108 ;  /* 0x0000006c00547304 */ /* 0x000fe20000200800 */
[----:B------:R-:W-:-:S02]  /*1e70*/  FMUL.FTZ R72, R72, c[0x0][0x1e8] ;  /* 0x00007a0048487a20 */ /* 0x000fc40000410000 */
[----:B------:R-:W-:Y:S02]  /*1e80*/  @P1 FADD.FTZ R125, R60, R125 ;  /* 0x0000007d3c7d1221 */ /* 0x000fe40000010000 */
[----:B------:R-:W-:Y:S01]  /*1e90*/  FMUL.FTZ R124, R145, R124 ;  /* 0x0000007c917c7220 */ /* 0x000fe20000410000 */
[----:B------:R-:W-:Y:S01]  /*1ea0*/  FSEL R72, R72, RZ, P0 ;  /* 0x000000ff48487208 */ /* 0x000fe20000000000 */
[----:B------:R-:W-:Y:S01]  /*1eb0*/  @P1 FADD.FTZ R126, R59, R126 ;  /* 0x0000007e3b7e1221 */ /* 0x000fe20000010000 */
[----:B------:R-:W-:Y:S01]  /*1ec0*/  ISETP.NE.U32.AND P0, PT, RZ, c[0x0][0x258], PT ;  /* 0x00009600ff007a0c */ /* 0x000fe20003f05070 */
[----:B------:R-:W-:Y:S01]  /*1ed0*/  FMUL.FTZ R77, R125, R119 ;  /* 0x000000777d4d7220 */ /* 0x000fe20000410000 */
[----:B------:R0:W-:Y:S01]  /*1ee0*/  F2F.F16.F32 R87, R72 ;  /* 0x0000004800577304 */ /* 0x0001e20000200800 */
[----:B------:R-:W-:Y:S01]  /*1ef0*/  @P1 FADD.FTZ R124, R61, R124 ;  /* 0x0000007c3d7c1221 */ /* 0x000fe20000010000 */
[----:B------:R-:W-:Y:S01]  /*1f00*/  ISETP.NE.AND.EX P0, PT, RZ, c[0x0][0x25c], PT, P0 ;  /* 0x00009700ff007a0c */ /* 0x000fe20003f05300 */
[----:B------:R-:W-:-:S02]  /*1f10*/  FADD.FTZ R118, R127, -R118 ;  /* 0x800000767f767221 */ /* 0x000fc40000010000 */
[----:B------:R-:W-:Y:S02]  /*1f20*/  FADD.FTZ R130, R130, -R143 ;  /* 0x8000008f82827221 */ /* 0x000fe40000010000 */
[-C--:B------:R-:W-:Y:S01]  /*1f30*/  FMUL.FTZ R76, R126, R119.reuse ;  /* 0x000000777e4c7220 */ /* 0x080fe20000410000 */
[----:B------:R-:W-:Y:S01]  /*1f40*/  F2F.F16.F32 R91, R91 ;  /* 0x0000005b005b7304 */ /* 0x000fe20000200800 */
[----:B------:R-:W-:Y:S02]  /*1f50*/  FMUL.FTZ R77, R77, c[0x0][0x1e8] ;  /* 0x00007a004d4d7a20 */ /* 0x000fe40000410000 */
[----:B0-----:R-:W-:Y:S02]  /*1f60*/  FMUL.FTZ R72, R124, R119 ;  /* 0x000000777c487220 */ /* 0x001fe40000410000 */
[----:B------:R-:W-:Y:S01]  /*1f70*/  FMUL.FTZ R127, R145, R118 ;  /* 0x00000076917f7220 */ /* 0x000fe20000410000 */
[----:B------:R-:W-:Y:S01]  /*1f80*/  FSEL R77, R77, RZ, P4 ;  /* 0x000000ff4d4d7208 */ /* 0x000fe20002000000 */
[----:B------:R-:W-:Y:S01]  /*1f90*/  FADD.FTZ R116, R144, -R151 ;  /* 0x8000009790747221 */ /* 0x000fe20000010000 */
[----:B------:R-:W-:Y:S01]  /*1fa0*/  LOP3.LUT P4, RZ, R122, 0xff0000, RZ, 0xc0, !PT ;  /* 0x00ff00007aff7812 */ /* 0x000fe2000788c0ff */
[----:B------:R-:W-:Y:S01]  /*1fb0*/  FMUL.FTZ R76, R76, c[0x0][0x1e8] ;  /* 0x00007a004c4c7a20 */ /* 0x000fe20000410000 */
[----:B------:R0:W-:Y:S01]  /*1fc0*/  F2F.F16.F32 R109, R77 ;  /* 0x0000004d006d7304 */ /* 0x0001e20000200800 */
[----:B------:R-:W-:-:S02]  /*1fd0*/  FADD.FTZ R120, R149, -R120 ;  /* 0x8000007895787221 */ /* 0x000fc40000010000 */
[C---:B------:R-:W-:Y:S01]  /*1fe0*/  FMUL.FTZ R118, R145.reuse, R130 ;  /* 0x0000008291767220 */ /* 0x040fe20000410000 */
[----:B------:R-:W-:Y:S01]  /*1ff0*/  FSEL R76, R76, RZ, P6 ;  /* 0x000000ff4c4c7208 */ /* 0x000fe20003000000 */
[----:B------:R-:W-:Y:S01]  /*2000*/  FADD.FTZ R150, R150, -R81 ;  /* 0x8000005196967221 */ /* 0x000fe20000010000 */
[----:B------:R-:W-:Y:S01]  /*2010*/  LOP3.LUT P6, RZ, R122, 0xff00, RZ, 0xc0, !PT ;  /* 0x0000ff007aff7812 */ /* 0x000fe200078cc0ff */
[----:B------:R-:W-:Y:S01]  /*2020*/  FMUL.FTZ R72, R72, c[0x0][0x1e8] ;  /* 0x00007a0048487a20 */ /* 0x000fe20000410000 */
[----:B------:R-:W1:Y:S01]  /*2030*/  F2F.F16.F32 R86, R76 ;  /* 0x0000004c00567304 */ /* 0x000e620000200800 */
[C---:B------:R-:W-:Y:S02]  /*2040*/  FMUL.FTZ R116, R145.reuse, R116 ;  /* 0x0000007491747220 */ /* 0x040fe40000410000 */
[----:B------:R-:W-:Y:S01]  /*2050*/  FMUL.FTZ R123, R145, R120 ;  /* 0x00000078917b7220 */ /* 0x000fe20000410000 */
[----:B------:R-:W-:Y:S01]  /*2060*/  FSEL R72, R72, RZ, P5 ;  /* 0x000000ff48487208 */ /* 0x000fe20002800000 */
[----:B------:R-:W-:-:S02]  /*2070*/  @P1 FADD.FTZ R118, R63, R118 ;  /* 0x000000763f761221 */ /* 0x000fc40000010000 */
[----:B------:R-:W-:Y:S01]  /*2080*/  FMUL.FTZ R120, R145, R150 ;  /* 0x0000009691787220 */ /* 0x000fe20000410000 */
[----:B------:R2:W-:Y:S01]  /*2090*/  F2F.F16.F32 R90, R72 ;  /* 0x00000048005a7304 */ /* 0x0005e20000200800 */
[----:B------:R-:W-:Y:S02]  /*20a0*/  @P1 FADD.FTZ R127, R62, R127 ;  /* 0x0000007f3e7f1221 */ /* 0x000fe40000010000 */
[----:B0-----:R-:W-:Y:S02]  /*20b0*/  FMUL.FTZ R77, R118, R119 ;  /* 0x00000077764d7220 */ /* 0x001fe40000410000 */
[----:B------:R-:W-:Y:S02]  /*20c0*/  @P1 FADD.FTZ R116, R65, R116 ;  /* 0x0000007441741221 */ /* 0x000fe40000010000 */
[----:B------:R-:W-:Y:S01]  /*20d0*/  FADD.FTZ R148, R131, -R148 ;  /* 0x8000009483947221 */ /* 0x000fe20000010000 */
[----:B-1----:R-:W-:Y:S01]  /*20e0*/  SHF.L.U32 R86, R86, 0x10, RZ ;  /* 0x0000001056567819 */ /* 0x002fe200000006ff */
[----:B------:R-:W-:-:S02]  /*20f0*/  @P1 FADD.FTZ R120, R67, R120 ;  /* 0x0000007843781221 */ /* 0x000fc40000010000 */
[-C--:B------:R-:W-:Y:S02]  /*2100*/  FMUL.FTZ R76, R127, R119.reuse ;  /* 0x000000777f4c7220 */ /* 0x080fe40000410000 */
[----:B------:R-:W-:Y:S02]  /*2110*/  FMUL.FTZ R77, R77, c[0x0][0x1e8] ;  /* 0x00007a004d4d7a20 */ /* 0x000fe40000410000 */
[-C--:B--2---:R-:W-:Y:S02]  /*2120*/  FMUL.FTZ R72, R116, R119.reuse ;  /* 0x0000007774487220 */ /* 0x084fe40000410000 */
[----:B------:R-:W-:Y:S01]  /*2130*/  FMUL.FTZ R121, R145, R148 ;  /* 0x0000009491797220 */ /* 0x000fe20000410000 */
[----:B------:R-:W-:Y:S01]  /*2140*/  FSEL R128, R77, RZ, P3 ;  /* 0x000000ff4d807208 */ /* 0x000fe20001800000 */
[----:B------:R-:W-:Y:S01]  /*2150*/  @P1 FADD.FTZ R123, R66, R123 ;  /* 0x0000007b427b1221 */ /* 0x000fe20000010000 */
[----:B------:R-:W-:Y:S01]  /*2160*/  LOP3.LUT P3, RZ, R122, 0xff000000, RZ, 0xc0, !PT ;  /* 0xff0000007aff7812 */ /* 0x000fe2000786c0ff */
[----:B------:R-:W-:-:S02]  /*2170*/  FMUL.FTZ R106, R120, R119 ;  /* 0x00000077786a7220 */ /* 0x000fc40000410000 */
[----:B------:R-:W-:Y:S01]  /*2180*/  FMUL.FTZ R76, R76, c[0x0][0x1e8] ;  /* 0x00007a004c4c7a20 */ /* 0x000fe20000410000 */
[----:B------:R-:W0:Y:S01]  /*2190*/  F2F.F16.F32 R128, R128 ;  /* 0x0000008000807304 */ /* 0x000e220000200800 */
[----:B------:R-:W-:Y:S02]  /*21a0*/  FMUL.FTZ R72, R72, c[0x0][0x1e8] ;  /* 0x00007a0048487a20 */ /* 0x000fe40000410000 */
[-C--:B------:R-:W-:Y:S01]  /*21b0*/  FMUL.FTZ R81, R123, R119.reuse ;  /* 0x000000777b517220 */ /* 0x080fe20000410000 */
[----:B------:R-:W-:Y:S01]  /*21c0*/  FSEL R129, R76, RZ, P2 ;  /* 0x000000ff4c817208 */ /* 0x000fe20001000000 */
[----:B------:R-:W-:Y:S01]  /*21d0*/  @P1 FADD.FTZ R121, R64, R121 ;  /* 0x0000007940791221 */ /* 0x000fe20000010000 */
[----:B------:R-:W-:Y:S01]  /*21e0*/  ISETP.NE.U32.AND P2, PT, RZ, c[0x0][0x258], PT ;  /* 0x00009600ff007a0c */ /* 0x000fe20003f45070 */
[----:B------:R-:W-:Y:S01]  /*21f0*/  FMUL.FTZ R106, R106, c[0x0][0x1e8] ;  /* 0x00007a006a6a7a20 */ /* 0x000fe20000410000 */
[----:B------:R-:W-:Y:S01]  /*2200*/  FSEL R108, R72, RZ, P6 ;  /* 0x000000ff486c7208 */ /* 0x000fe20003000000 */
[----:B------:R-:W-:Y:S01]  /*2210*/  FMUL.FTZ R81, R81, c[0x0][0x1e8] ;  /* 0x00007a0051517a20 */ /* 0x000fe20000410000 */
[----:B------:R-:W-:Y:S01]  /*2220*/  LOP3.LUT P1, RZ, R122, 0xff, RZ, 0xc0, !PT ;  /* 0x000000ff7aff7812 */ /* 0x000fe2000782c0ff */
[----:B------:R-:W-:Y:S01]  /*2230*/  FMUL.FTZ R119, R121, R119 ;  /* 0x0000007779777220 */ /* 0x000fe20000410000 */
[----:B------:R-:W-:Y:S01]  /*2240*/  FSEL R122, R106, RZ, P3 ;  /* 0x000000ff6a7a7208 */ /* 0x000fe20001800000 */
[----:B------:R-:W-:Y:S01]  /*2250*/  F2F.F16.F32 R129, R129 ;  /* 0x0000008100817304 */ /* 0x000fe20000200800 */
[----:B------:R-:W-:Y:S01]  /*2260*/  ISETP.NE.AND.EX P2, PT, RZ, c[0x0][0x25c], PT, P2 ;  /* 0x00009700ff007a0c */ /* 0x000fe20003f45320 */
[----:B------:R-:W-:Y:S01]  /*2270*/  FMUL.FTZ R119, R119, c[0x0][0x1e8] ;  /* 0x00007a0077777a20 */ /* 0x000fe20000410000 */
[----:B------:R-:W-:Y:S01]  /*2280*/  FSEL R131, R81, RZ, P4 ;  /* 0x000000ff51837208 */ /* 0x000fe20002000000 */
[----:B------:R-:W-:Y:S01]  /*2290*/  IMAD.WIDE.U32 R80, R80, 0x10000, RZ ;  /* 0x0001000050507825 */ /* 0x000fe200078e00ff */
[----:B------:R-:W-:-:S02]  /*22a0*/  @P0 LEA R76, P5, R141, c[0x0][0x258], 0x4 ;  /* 0x000096008d4c0a11 */ /* 0x000fc400078a20ff */
[----:B------:R-:W-:Y:S01]  /*22b0*/  SEL R72, R73, R68, P2 ;  /* 0x0000004449487207 */ /* 0x000fe20001000000 */
[----:B------:R-:W-:Y:S01]  /*22c0*/  F2F.F16.F32 R108, R108 ;  /* 0x0000006c006c7304 */ /* 0x000fe20000200800 */
[----:B------:R-:W-:Y:S02]  /*22d0*/  SEL R73, R74, R69, P2 ;  /* 0x000000454a497207 */ /* 0x000fe40001000000 */
[----:B------:R-:W-:Y:S02]  /*22e0*/  SEL R74, R75, R70, P2 ;  /* 0x000000464b4a7207 */ /* 0x000fe40001000000 */
[----:B------:R-:W-:Y:S02]  /*22f0*/  FSEL R119, R119, RZ, P1 ;  /* 0x000000ff77777208 */ /* 0x000fe40000800000 */
[----:B------:R-:W-:Y:S01]  /*2300*/  @P0 LEA.HI.X R77, R141, c[0x0][0x25c], RZ, 0x4, P5 ;  /* 0x000097008d4d0a11 */ /* 0x000fe200028f24ff */
[----:B------:R-:W1:Y:S01]  /*2310*/  F2F.F16.F32 R122, R122 ;  /* 0x0000007a007a7304 */ /* 0x000e620000200800 */
[----:B------:R-:W-:-:S02]  /*2320*/  SEL R75, R78, R71, P2 ;  /* 0x000000474e4b7207 */ /* 0x000fc40001000000 */
[----:B------:R-:W-:Y:S01]  /*2330*/  SHF.L.U32 R106, R79, 0x10, RZ ;  /* 0x000000104f6a7819 */ /* 0x000fe200000006ff */
[----:B------:R-:W-:Y:S01]  /*2340*/  IMAD.WIDE.U32 R78, R88, 0x10000, RZ ;  /* 0x00010000584e7825 */ /* 0x000fe200078e00ff */
[----:B0-----:R-:W-:Y:S01]  /*2350*/  SHF.L.U32 R128, R128, 0x10, RZ ;  /* 0x0000001080807819 */ /* 0x001fe200000006ff */
[----:B------:R0:W-:Y:S01]  /*2360*/  @P0 STG.E.128 [R76.64], R72 ;  /* 0x000000484c000986 */ /* 0x0001e2000c101d04 */
[----:B------:R-:W-:Y:S01]  /*2370*/  LOP3.LUT R107, R81, R106, R107, 0xfe, !PT ;  /* 0x0000006a516b7212 */ /* 0x000fe200078efe6b */
[----:B------:R-:W2:Y:S01]  /*2380*/  F2F.F16.F32 R131, R131 ;  /* 0x0000008300837304 */ /* 0x000ea20000200800 */
[----:B------:R-:W-:Y:S02]  /*2390*/  LOP3.LUT R106, R80, R89, RZ, 0xfc, !PT ;  /* 0x00000059506a7212 */ /* 0x000fe400078efcff */
[----:B------:R-:W-:Y:S02]  /*23a0*/  LOP3.LUT R89, R79, R82, R83, 0xfe, !PT ;  /* 0x000000524f597212 */ /* 0x000fe400078efe53 */
[----:B------:R-:W-:-:S02]  /*23b0*/  LOP3.LUT R88, R78, R91, RZ, 0xfc, !PT ;  /* 0x0000005b4e587212 */ /* 0x000fc400078efcff */
[----:B------:R-:W-:Y:S01]  /*23c0*/  SEL R78, R117, R70, P2 ;  /* 0x00000046754e7207 */ /* 0x000fe20001000000 */
[----:B------:R-:W3:Y:S01]  /*23d0*/  F2F.F16.F32 R119, R119 ;  /* 0x0000007700777304 */ /* 0x000ee20000200800 */
[----:B------:R-:W-:Y:S01]  /*23e0*/  SEL R79, R126, R71, P2 ;  /* 0x000000477e4f7207 */ /* 0x000fe20001000000 */
[----:B0-----:R-:W-:Y:S01]  /*23f0*/  IMAD.WIDE.U32 R72, R84, 0x10000, RZ ;  /* 0x0001000054487825 */ /* 0x001fe200078e00ff */
[----:B-1----:R-:W-:Y:S02]  /*2400*/  SHF.L.U32 R84, R122, 0x10, RZ ;  /* 0x000000107a547819 */ /* 0x002fe400000006ff */
[----:B------:R-:W-:Y:S01]  /*2410*/  SEL R77, R112, R69, P2 ;  /* 0x00000045704d7207 */ /* 0x000fe20001000000 */
[----:B------:R-:W-:Y:S01]  /*2420*/  IMAD.WIDE.U32 R74, R90, 0x10000, RZ ;  /* 0x000100005a4a7825 */ /* 0x000fe200078e00ff */
[----:B------:R-:W-:Y:S02]  /*2430*/  LEA R90, P1, R141, c[0x0][0x248], 0x3 ;  /* 0x000092008d5a7a11 */ /* 0x000fe400078218ff */
[----:B------:R-:W-:-:S02]  /*2440*/  LOP3.LUT R83, R73, R86, R87, 0xfe, !PT ;  /* 0x0000005649537212 */ /* 0x000fc400078efe57 */
[----:B------:R-:W-:Y:S01]  /*2450*/  LOP3.LUT R82, R72, R85, RZ, 0xfc, !PT ;  /* 0x0000005548527212 */ /* 0x000fe200078efcff */
[----:B------:R-:W-:Y:S01]  /*2460*/  IMAD.WIDE.U32 R72, R108, 0x10000, RZ ;  /* 0x000100006c487825 */ /* 0x000fe200078e00ff */
[----:B------:R-:W-:Y:S02]  /*2470*/  LEA.HI.X R91, R141, c[0x0][0x24c], RZ, 0x3, P1 ;  /* 0x000093008d5b7a11 */ /* 0x000fe400008f1cff */
[----:B------:R-:W-:Y:S02]  /*2480*/  @P0 LEA R108, P1, R142, c[0x0][0x258], 0x4 ;  /* 0x000096008e6c0a11 */ /* 0x000fe400078220ff */
[----:B------:R-:W-:Y:S01]  /*2490*/  LOP3.LUT R80, R74, R109, RZ, 0xfc, !PT ;  /* 0x0000006d4a507212 */ /* 0x000fe200078efcff */
[----:B------:R-:W-:Y:S01]  /*24a0*/  STG.E.64 [R90.64], R106 ;  /* 0x0000006a5a007986 */ /* 0x000fe2000c101b04 */
[----:B--2---:R-:W-:Y:S02]  /*24b0*/  LOP3.LUT R85, R73, R84, R131, 0xfe, !PT ;  /* 0x0000005449557212 */ /* 0x004fe400078efe83 */
[----:B------:R-:W-:-:S02]  /*24c0*/  @P0 LEA.HI.X R109, R142, c[0x0][0x25c], RZ, 0x4, P1 ;  /* 0x000097008e6d0a11 */ /* 0x000fc400008f24ff */
[----:B------:R-:W-:Y:S02]  /*24d0*/  SEL R73, R110, R69, P2 ;  /* 0x000000456e497207 */ /* 0x000fe40001000000 */
[----:B------:R-:W-:Y:S02]  /*24e0*/  LEA R86, P3, R142, c[0x0][0x248], 0x3 ;  /* 0x000092008e567a11 */ /* 0x000fe400078618ff */
[----:B------:R-:W-:Y:S02]  /*24f0*/  @P0 LEA R110, P1, R140, c[0x0][0x258], 0x4 ;  /* 0x000096008c6e0a11 */ /* 0x000fe400078220ff */
[----:B------:R-:W-:Y:S02]  /*2500*/  LOP3.LUT R81, R75, R128, R129, 0xfe, !PT ;  /* 0x000000804b517212 */ /* 0x000fe400078efe81 */
[----:B---3--:R-:W-:Y:S02]  /*2510*/  LOP3.LUT R84, R72, R119, RZ, 0xfc, !PT ;  /* 0x0000007748547212 */ /* 0x008fe400078efcff */
[----:B------:R-:W-:-:S02]  /*2520*/  SEL R72, R115, R68, P2 ;  /* 0x0000004473487207 */ /* 0x000fc40001000000 */
[----:B------:R-:W-:Y:S02]  /*2530*/  SEL R74, R111, R70, P2 ;  /* 0x000000466f4a7207 */ /* 0x000fe40001000000 */
[----:B------:R-:W-:Y:S02]  /*2540*/  SEL R75, R114, R71, P2 ;  /* 0x00000047724b7207 */ /* 0x000fe40001000000 */
[----:B------:R-:W-:Y:S02]  /*2550*/  LEA.HI.X R87, R142, c[0x0][0x24c], RZ, 0x3, P3 ;  /* 0x000093008e577a11 */ /* 0x000fe400018f1cff */
[C---:B------:R-:W-:Y:S01]  /*2560*/  @P0 LEA.HI.X R111, R140.reuse, c[0x0][0x25c], RZ, 0x4, P1 ;  /* 0x000097008c6f0a11 */ /* 0x040fe200008f24ff */
[----:B------:R-:W-:Y:S01]  /*2570*/  @P0 STG.E.128 [R108.64], R72 ;  /* 0x000000486c000986 */ /* 0x000fe2000c101d04 */
[C---:B------:R-:W-:Y:S02]  /*2580*/  LEA R112, P1, R140.reuse, c[0x0][0x248], 0x3 ;  /* 0x000092008c707a11 */ /* 0x040fe400078218ff */
[----:B------:R-:W-:Y:S01]  /*2590*/  SEL R76, R113, R68, P2 ;  /* 0x00000044714c7207 */ /* 0x000fe20001000000 */
[----:B------:R0:W-:Y:S01]  /*25a0*/  STG.E.64 [R86.64], R88 ;  /* 0x0000005856007986 */ /* 0x0001e2000c101b04 */
        /* <DEDUP_REMOVED lines=9> */
[C---:B-1----:R-:W-:Y:S02]  /*2640*/  @P0 LEA R76, P1, R138.reuse, c[0x0][0x258], 0x4 ;  /* 0x000096008a4c0a11 */ /* 0x042fe400078220ff */
[----:B------:R-:W-:Y:S02]  /*2650*/  LEA R78, P3, R138, c[0x0][0x248], 0x3 ;  /* 0x000092008a4e7a11 */ /* 0x000fe400078618ff */
[----:B------:R-:W-:Y:S02]  /*2660*/  SEL R74, R127, R70, P2 ;  /* 0x000000467f4a7207 */ /* 0x000fe40001000000 */
        /* <DEDUP_REMOVED lines=16> */
.L_x_7683:
        /* <DEDUP_REMOVED lines=28> */
.L_x_7680:
        /* <DEDUP_REMOVED lines=19> */
.L_x_7681:
[----:B------:R-:W-:Y:S01]  /*2a60*/  HFMA2.MMA R76, -RZ, RZ, 0, 9.5367431640625e-07 ;  /* 0x00000010ff4c7435 */ /* 0x000fe200000001ff */
[----:B------:R-:W-:-:S02]  /*2a70*/  MOV R75, R77 ;  /* 0x0000004d004b7202 */ /* 0x000fc40000000f00 */
[----:B------:R-:W-:Y:S02]  /*2a80*/  MOV R78, 0x1f ;  /* 0x0000001f004e7802 */ /* 0x000fe40000000f00 */
[----:B------:R-:W-:Y:S02]  /*2a90*/  MOV R81, 0xffffffff ;  /* 0xffffffff00517802 */ /* 0x000fe40000000f00 */
[----:B------:R-:W-:Y:S02]  /*2aa0*/  MOV R72, 0x2ac0 ;  /* 0x00002ac000487802 */ /* 0x000fe40000000f00 */
[----:B-----5:R-:W-:Y:S05]  /*2ab0*/  CALL.REL.NOINC `($__internal_149_$__cuda_sm70_shflsync_down_p) ;  /* 0x0000046000007944 */ /* 0x020fea0003c00000 */
[----:B-1----:R-:W-:Y:S01]  /*2ac0*/  MOV R74, R75 ;  /* 0x0000004b004a7202 */ /* 0x002fe20000000f00 */
[----:B0-----:R-:W-:Y:S05]  /*2ad0*/  BRA `(.L_x_7685) ;  /* 0xffffe9b000007947 */ /* 0x001fea000383ffff */
.L_x_7682:
[----:B------:R-:W-:Y:S01]  /*2ae0*/  HFMA2.MMA R76, -RZ, RZ, 0, 9.5367431640625e-07 ;  /* 0x00000010ff4c7435 */ /* 0x000fe200000001ff */
[----:B------:R-:W-:Y:S02]  /*2af0*/  MOV R75, R79 ;  /* 0x0000004f004b7202 */ /* 0x000fe40000000f00 */
[----:B------:R-:W-:Y:S02]  /*2b00*/  MOV R78, 0x1f ;  /* 0x0000001f004e7802 */ /* 0x000fe40000000f00 */
[----:B------:R-:W-:-:S02]  /*2b10*/  MOV R81, 0xffffffff ;  /* 0xffffffff00517802 */ /* 0x000fc40000000f00 */
[----:B------:R-:W-:Y:S02]  /*2b20*/  MOV R72, 0x2b40 ;  /* 0x00002b4000487802 */ /* 0x000fe40000000f00 */
[----:B01---5:R-:W-:Y:S05]  /*2b30*/  CALL.REL.NOINC `($__internal_149_$__cuda_sm70_shflsync_down_p) ;  /* 0x000003e000007944 */ /* 0x023fea0003c00000 */
[----:B------:R-:W-:Y:S01]  /*2b40*/  FADD.FTZ R77, R77, R74 ;  /* 0x0000004a4d4d7221 */ /* 0x000fe20000010000 */
[----:B0-----:R-:W-:Y:S01]  /*2b50*/  HFMA2.MMA R76, -RZ, RZ, 0, 4.76837158203125e-07 ;  /* 0x00000008ff4c7435 */ /* 0x001fe200000001ff */
[----:B-1----:R-:W-:Y:S01]  /*2b60*/  FADD.FTZ R80, R79, R75 ;  /* 0x0000004b4f507221 */ /* 0x002fe20000010000 */
[----:B------:R-:W-:Y:S02]  /*2b70*/  MOV R78, 0x1f ;  /* 0x0000001f004e7802 */ /* 0x000fe40000000f00 */
[----:B------:R-:W-:Y:S02]  /*2b80*/  MOV R81, 0xffffffff ;  /* 0xffffffff00517802 */ /* 0x000fe40000000f00 */
[----:B------:R-:W-:Y:S02]  /*2b90*/  MOV R75, R77 ;  /* 0x0000004d004b7202 */ /* 0x000fe40000000f00 */
[----:B------:R-:W-:Y:S02]  /*2ba0*/  MOV R72, 0x2bc0 ;  /* 0x00002bc000487802 */ /* 0x000fe40000000f00 */
[----:B------:R-:W-:Y:S05]  /*2bb0*/  CALL.REL.NOINC `($__internal_149_$__cuda_sm70_shflsync_down_p) ;  /* 0x0000036000007944 */ /* 0x000fea0003c00000 */
[----:B0-----:R-:W-:Y:S01]  /*2bc0*/  HFMA2.MMA R76, -RZ, RZ, 0, 4.76837158203125e-07 ;  /* 0x00000008ff4c7435 */ /* 0x001fe200000001ff */
[----:B-1----:R-:W-:-:S02]  /*2bd0*/  MOV R74, R75 ;  /* 0x0000004b004a7202 */ /* 0x002fc40000000f00 */
[----:B------:R-:W-:Y:S02]  /*2be0*/  MOV R75, R80 ;  /* 0x00000050004b7202 */ /* 0x000fe40000000f00 */
[----:B------:R-:W-:Y:S02]  /*2bf0*/  MOV R78, 0x1f ;  /* 0x0000001f004e7802 */ /* 0x000fe40000000f00 */
[----:B------:R-:W-:Y:S02]  /*2c00*/  MOV R81, 0xffffffff ;  /* 0xffffffff00517802 */ /* 0x000fe40000000f00 */
[----:B------:R-:W-:Y:S02]  /*2c10*/  MOV R72, 0x2c30 ;  /* 0x00002c3000487802 */ /* 0x000fe40000000f00 */
[----:B------:R-:W-:Y:S05]  /*2c20*/  CALL.REL.NOINC `($__internal_149_$__cuda_sm70_shflsync_down_p) ;  /* 0x000002f000007944 */ /* 0x000fea0003c00000 */
[----:B------:R-:W-:Y:S01]  /*2c30*/  FADD.FTZ R77, R74, R77 ;  /* 0x0000004d4a4d7221 */ /* 0x000fe20000010000 */
[----:B0-----:R-:W-:Y:S01]  /*2c40*/  HFMA2.MMA R76, -RZ, RZ, 0, 2.384185791015625e-07 ;  /* 0x00000004ff4c7435 */ /* 0x001fe200000001ff */
[----:B-1----:R-:W-:Y:S01]  /*2c50*/  FADD.FTZ R80, R80, R75 ;  /* 0x0000004b50507221 */ /* 0x002fe20000010000 */
[----:B------:R-:W-:Y:S02]  /*2c60*/  MOV R78, 0x1f ;  /* 0x0000001f004e7802 */ /* 0x000fe40000000f00 */
[----:B------:R-:W-:-:S02]  /*2c70*/  MOV R81, 0xffffffff ;  /* 0xffffffff00517802 */ /* 0x000fc40000000f00 */
[----:B------:R-:W-:Y:S02]  /*2c80*/  MOV R75, R77 ;  /* 0x0000004d004b7202 */ /* 0x000fe40000000f00 */
[----:B------:R-:W-:Y:S02]  /*2c90*/  MOV R72, 0x2cb0 ;  /* 0x00002cb000487802 */ /* 0x000fe40000000f00 */
[----:B------:R-:W-:Y:S05]  /*2ca0*/  CALL.REL.NOINC `($__internal_149_$__cuda_sm70_shflsync_down_p) ;  /* 0x0000027000007944 */ /* 0x000fea0003c00000 */
[----:B0-----:R-:W-:Y:S01]  /*2cb0*/  HFMA2.MMA R76, -RZ, RZ, 0, 2.384185791015625e-07 ;  /* 0x00000004ff4c7435 */ /* 0x001fe200000001ff */
[----:B-1----:R-:W-:Y:S02]  /*2cc0*/  MOV R74, R75 ;  /* 0x0000004b004a7202 */ /* 0x002fe40000000f00 */
[----:B------:R-:W-:Y:S02]  /*2cd0*/  MOV R75, R80 ;  /* 0x00000050004b7202 */ /* 0x000fe40000000f00 */
[----:B------:R-:W-:Y:S02]  /*2ce0*/  MOV R78, 0x1f ;  /* 0x0000001f004e7802 */ /* 0x000fe40000000f00 */
[----:B------:R-:W-:Y:S02]  /*2cf0*/  MOV R81, 0xffffffff ;  /* 0xffffffff00517802 */ /* 0x000fe40000000f00 */
[----:B------:R-:W-:-:S02]  /*2d00*/  MOV R72, 0x2d20 ;  /* 0x00002d2000487802 */ /* 0x000fc40000000f00 */
[----:B------:R-:W-:Y:S05]  /*2d10*/  CALL.REL.NOINC `($__internal_149_$__cuda_sm70_shflsync_down_p) ;  /* 0x0000020000007944 */ /* 0x000fea0003c00000 */
[----:B------:R-:W-:Y:S01]  /*2d20*/  FADD.FTZ R77, R74, R77 ;  /* 0x0000004d4a4d7221 */ /* 0x000fe20000010000 */
[----:B0-----:R-:W-:Y:S01]  /*2d30*/  HFMA2.MMA R76, -RZ, RZ, 0, 1.1920928955078125e-07 ;  /* 0x00000002ff4c7435 */ /* 0x001fe200000001ff */
[----:B-1----:R-:W-:Y:S01]  /*2d40*/  FADD.FTZ R80, R80, R75 ;  /* 0x0000004b50507221 */ /* 0x002fe20000010000 */
[----:B------:R-:W-:-:S02]  /*2d50*/  MOV R78, 0x1f ;  /* 0x0000001f004e7802 */ /* 0x000fc40000000f00 */
[----:B------:R-:W-:Y:S02]  /*2d60*/  MOV R81, 0xffffffff ;  /* 0xffffffff00517802 */ /* 0x000fe40000000f00 */
[----:B------:R-:W-:Y:S02]  /*2d70*/  MOV R75, R77 ;  /* 0x0000004d004b7202 */ /* 0x000fe40000000f00 */
[----:B------:R-:W-:Y:S02]  /*2d80*/  MOV R72, 0x2da0 ;  /* 0x00002da000487802 */ /* 0x000fe40000000f00 */
[----:B------:R-:W-:Y:S05]  /*2d90*/  CALL.REL.NOINC `($__internal_149_$__cuda_sm70_shflsync_down_p) ;  /* 0x0000018000007944 */ /* 0x000fea0003c00000 */
[----:B0-----:R-:W-:Y:S01]  /*2da0*/  HFMA2.MMA R76, -RZ, RZ, 0, 1.1920928955078125e-07 ;  /* 0x00000002ff4c7435 */ /* 0x001fe200000001ff */
[----:B-1----:R-:W-:Y:S02]  /*2db0*/  MOV R74, R75 ;  /* 0x0000004b004a7202 */ /* 0x002fe40000000f00 */
[----:B------:R-:W-:Y:S02]  /*2dc0*/  MOV R75, R80 ;  /* 0x00000050004b7202 */ /* 0x000fe40000000f00 */
[----:B------:R-:W-:Y:S02]  /*2dd0*/  MOV R78, 0x1f ;  /* 0x0000001f004e7802 */ /* 0x000fe40000000f00 */
[----:B------:R-:W-:-:S02]  /*2de0*/  MOV R81, 0xffffffff ;  /* 0xffffffff00517802 */ /* 0x000fc40000000f00 */
[----:B------:R-:W-:Y:S02]  /*2df0*/  MOV R72, 0x2e10 ;  /* 0x00002e1000487802 */ /* 0x000fe40000000f00 */
[----:B------:R-:W-:Y:S05]  /*2e00*/  CALL.REL.NOINC `($__internal_149_$__cuda_sm70_shflsync_down_p) ;  /* 0x0000011000007944 */ /* 0x000fea0003c00000 */
[----:B------:R-:W-:Y:S01]  /*2e10*/  FADD.FTZ R77, R74, R77 ;  /* 0x0000004d4a4d7221 */ /* 0x000fe20000010000 */
[----:B0-----:R-:W-:Y:S01]  /*2e20*/  HFMA2.MMA R76, -RZ, RZ, 0, 5.9604644775390625e-08 ;  /* 0x00000001ff4c7435 */ /* 0x001fe200000001ff */
[----:B-1----:R-:W-:Y:S01]  /*2e30*/  FADD.FTZ R79, R80, R75 ;  /* 0x0000004b504f7221 */ /* 0x002fe20000010000 */
[----:B------:R-:W-:Y:S02]  /*2e40*/  MOV R78, 0x1f ;  /* 0x0000001f004e7802 */ /* 0x000fe40000000f00 */
[----:B------:R-:W-:Y:S02]  /*2e50*/  MOV R81, 0xffffffff ;  /* 0xffffffff00517802 */ /* 0x000fe40000000f00 */
[----:B------:R-:W-:Y:S02]  /*2e60*/  MOV R75, R77 ;  /* 0x0000004d004b7202 */ /* 0x000fe40000000f00 */
[----:B------:R-:W-:Y:S02]  /*2e70*/  MOV R72, 0x2e90 ;  /* 0x00002e9000487802 */ /* 0x000fe40000000f00 */
[----:B------:R-:W-:Y:S05]  /*2e80*/  CALL.REL.NOINC `($__internal_149_$__cuda_sm70_shflsync_down_p) ;  /* 0x0000009000007944 */ /* 0x000fea0003c00000 */
[----:B0-----:R-:W-:Y:S01]  /*2e90*/  HFMA2.MMA R76, -RZ, RZ, 0, 5.9604644775390625e-08 ;  /* 0x00000001ff4c7435 */ /* 0x001fe200000001ff */
[----:B-1----:R-:W-:-:S02]  /*2ea0*/  MOV R80, R75 ;  /* 0x0000004b00507202 */ /* 0x002fc40000000f00 */
[----:B------:R-:W-:Y:S02]  /*2eb0*/  MOV R75, R79 ;  /* 0x0000004f004b7202 */ /* 0x000fe40000000f00 */
[----:B------:R-:W-:Y:S02]  /*2ec0*/  MOV R78, 0x1f ;  /* 0x0000001f004e7802 */ /* 0x000fe40000000f00 */
[----:B------:R-:W-:Y:S02]  /*2ed0*/  MOV R81, 0xffffffff ;  /* 0xffffffff00517802 */ /* 0x000fe40000000f00 */
[----:B------:R-:W-:Y:S02]  /*2ee0*/  MOV R72, 0x2f00 ;  /* 0x00002f0000487802 */ /* 0x000fe40000000f00 */
[----:B------:R-:W-:Y:S05]  /*2ef0*/  CALL.REL.NOINC `($__internal_149_$__cuda_sm70_shflsync_down_p) ;  /* 0x0000002000007944 */ /* 0x000fea0003c00000 */
[----:B-1----:R-:W-:Y:S01]  /*2f00*/  MOV R72, R75 ;  /* 0x0000004b00487202 */ /* 0x002fe20000000f00 */
[----:B0-----:R-:W-:Y:S05]  /*2f10*/  BRA `(.L_x_7686) ;  /* 0xffffe69000007947 */ /* 0x001fea000383ffff */
        .weak           $__internal_149_$__cuda_sm70_shflsync_down_p
        .type           $__internal_149_$__cuda_sm70_shflsync_down_p,@function
        .size           $__internal_149_$__cuda_sm70_shflsync_down_p,(.L_x_9893 - $__internal_149_$__cuda_sm70_shflsync_down_p)
$__internal_149_$__cuda_sm70_shflsync_down_p:
[----:B------:R-:W-:Y:S01]  /*2f20*/  HFMA2.MMA R73, -RZ, RZ, 0, 0 ;  /* 0x00000000ff497435 */ /* 0x000fe200000001ff */
[----:B------:R-:W-:Y:S04]  /*2f30*/  WARPSYNC R81 ;  /* 0x0000005100007348 */ /* 0x000fe80003800000 */
[----:B------:R0:W1:Y:S01]  /*2f40*/  SHFL.DOWN PT, R75, R75, R76, R78 ;  /* 0x0800004c4b4b7389 */ /* 0x00006200000e004e */
[----:B------:R-:W-:Y:S05]  /*2f50*/  RET.REL.NODEC R72 `(_ZN10layer_norm13ln_bwd_kernelINS_13Kernel_traitsIf6__halffS2_fjLj2560ELj1ELj1ELj4ELj8ENS_18Kernel_traits_baseILj2560EfS2_fS2_fjLj128EEEEELb1ELb0ELb0ELb1EEEvNS_9BwdParamsE) ;  /* 0xffffd0a048007950 */ /* 0x000fea0003c3ffff */
.L_x_7687:
        /* <DEDUP_REMOVED lines=10> */
.L_x_9893:


//--------------------- .text._ZN10layer_norm22ln_bwd_finalize_kernelINS_22Kernel_traits_finalizeILj2560Ef6__halffS2_fjLb0ELj1024ELj4ENS_18Kernel_traits_baseILj2560EfS2_fS2_fjLj1024EEEEELb0ELb0EEEvNS_9BwdParamsE --------------------------
	.section	.text._ZN10layer_norm22ln_bwd_finalize_kernelINS_22Kernel_traits_finalizeILj2560Ef6__halffS2_fjLb0ELj1024ELj4ENS_18Kernel_traits_baseILj2560EfS2_fS2_fjLj1024EEEEELb0ELb0EEEvNS_9BwdParamsE,"ax",@progbits
	.sectioninfo	@"SHI_REGISTERS=30"
	.align	128
        .global         _ZN10layer_norm22ln_bwd_finalize_kernelINS_22Kernel_traits_finalizeILj2560Ef6__halffS2_fjLb0ELj1024ELj4ENS_18Kernel_traits_baseILj2560EfS2_fS2_fjLj1024EEEEELb0ELb0EEEvNS_9BwdParamsE
        .type           _ZN10layer_norm22ln_bwd_finalize_kernelINS_22Kernel_traits_finalizeILj2560Ef6__halffS2_fjLb0ELj1024ELj4ENS_18Kernel_traits_baseILj2560EfS2_fS2_fjLj1024EEEEELb0ELb0EEEvNS_9BwdParamsE,@function
        .size           _ZN10layer_norm22ln_bwd_finalize_kernelINS_22Kernel_traits_finalizeILj2560Ef6__halffS2_fjLb0ELj1024ELj4ENS_18Kernel_traits_baseILj2560EfS2_fS2_fjLj1024EEEEELb0ELb0EEEvNS_9BwdParamsE,(.L_x_9894 - _ZN10layer_norm22ln_bwd_finalize_kernelINS_22Kernel_traits_finalizeILj2560Ef6__halffS2_fjLb0ELj1024ELj4ENS_18Kernel_traits_baseILj2560EfS2_fS2_fjLj1024EEEEELb0ELb0EEEvNS_9BwdParamsE)
        .other          _ZN10layer_norm22ln_bwd_finalize_kernelINS_22Kernel_traits_finalizeILj2560Ef6__halffS2_fjLb0ELj1024ELj4ENS_18Kernel_traits_baseILj2560EfS2_fS2_fjLj1024EEEEELb0ELb0EEEvNS_9BwdParamsE,@"STO_CUDA_ENTRY STV_DEFAULT"
_ZN10layer_norm22ln_bwd_finalize_kernelINS_22Kernel_traits_finalizeILj2560Ef6__halffS2_fjLb0ELj1024ELj4ENS_18Kernel_traits_baseILj2560EfS2_fS2_fjLj1024EEEEELb0ELb0EEEvNS_9BwdParamsE:
.text._ZN10layer_norm22ln_bwd_finalize_kernelINS_22Kernel_traits_finalizeILj2560Ef6__halffS2_fjLb0ELj1024ELj4ENS_18Kernel_traits_baseILj2560EfS2_fS2_fjLj1024EEEEELb0ELb0EEEvNS_9BwdParamsE:
        /* <DEDUP_REMOVED lines=19> */
.L_x_7701:
        /* <DEDUP_REMOVED lines=28> */
.L_x_7692:
        /* <DEDUP_REMOVED lines=35> */
.L_x_7691:
[----:B------:R-:W-:Y:S05]  /*0520*/  BSYNC B1 ;  /* 0x0000000000017941 */ /* 0x000fea0003800000 */
.L_x_7690:
        /* <DEDUP_REMOVED lines=23> */
.L_x_7694:
[----:B------:R-:W-:Y:S05]  /*06a0*/  BSYNC B1 ;  /* 0x0000000000017941 */ /* 0x000fea0003800000 */
.L_x_7693:
        /* <DEDUP_REMOVED lines=11> */
.L_x_7695:
[----:B------:R-:W-:Y:S05]  /*0760*/  BSYNC B1 ;  /* 0x0000000000017941 */ /* 0x000fea0003800000 */
.L_x_7689:
[----:B------:R-:W-:Y:S05]  /*0770*/  BSYNC B0 ;  /* 0x0000000000007941 */ /* 0x000fea0003800000 */
.L_x_7688:
        /* <DEDUP_REMOVED lines=11> */
.L_x_7702:
        /* <DEDUP_REMOVED lines=18> */
.L_x_7703:
[----:B---3--:R-:W-:Y:S02]  /*0950*/  FADD.FTZ R4, R4, R9 ;  /* 0x0000000904047221 */ /* 0x008fe40000010000 */
[----:B-12---:R-:W-:-:S03]  /*0960*/  FADD.FTZ R6, R5, R6 ;  /* 0x0000000605067221 */ /* 0x006fc60000010000 */
[----:B------:R1:W-:Y:S04]  /*0970*/  @!P1 STS [R17.X4+0x2000], R4 ;  /* 0x0020000411009388 */ /* 0x0003e80000004800 */
[----:B------:R1:W-:Y:S02]  /*0980*/  @!P1 STS [R17.X4+0x2080], R6 ;  /* 0x0020800611009388 */ /* 0x0003e40000004800 */
.L_x_7696:
        /* <DEDUP_REMOVED lines=15> */
.L_x_7700:
[----:B------:R-:W-:Y:S05]  /*0a80*/  BSYNC B0 ;  /* 0x0000000000007941 */ /* 0x000fea0003800000 */
.L_x_7699:
[C---:B------:R-:W-:Y:S02]  /*0a90*/  ISETP.GT.U32.AND P1, PT, R18.reuse, -0xa01, PT ;  /* 0xfffff5ff1200780c */ /* 0x040fe40003f24070 */
[----:B------:R-:W-:Y:S02]  /*0aa0*/  IADD3 R18, R18, 0xa00, RZ ;  /* 0x00000a0012127810 */ /* 0x000fe40007ffe0ff */
[----:B------:R-:W-:-:S09]  /*0ab0*/  IADD3 R19, R19, 0x500, RZ ;  /* 0x0000050013137810 */ /* 0x000fd20007ffe0ff */
[----:B01----:R-:W-:Y:S05]  /*0ac0*/  @P1 BRA `(.L_x_7701) ;  /* 0xfffff66000001947 */ /* 0x003fea000383ffff */
[----:B------:R-:W-:Y:S05]  /*0ad0*/  EXIT ;  /* 0x000000000000794d */ /* 0x000fea0003800000 */
.L_x_7697:
[----:B--2---:R-:W-:Y:S01]  /*0ae0*/  IMAD.MOV.U32 R9, RZ, RZ, R5 ;  /* 0x000000ffff097224 */ /* 0x004fe200078e0005 */
[----:B------:R-:W-:Y:S01]  /*0af0*/  MOV R8, 0x1 ;  /* 0x0000000100087802 */ /* 0x000fe20000000f00 */
[----:B------:R-:W-:Y:S01]  /*0b00*/  IMAD.MOV.U32 R7, RZ, RZ, 0x1f ;  /* 0x0000001fff077424 */ /* 0x000fe200078e00ff */
[----:B------:R-:W-:Y:S02]  /*0b10*/  MOV R10, 0xffffffff ;  /* 0xffffffff000a7802 */ /* 0x000fe40000000f00 */
[----:B------:R-:W-:Y:S02]  /*0b20*/  MOV R2, 0xb40 ;  /* 0x00000b4000027802 */ /* 0x000fe40000000f00 */
[----:B01----:R-:W-:Y:S05]  /*0b30*/  CALL.REL.NOINC `($__internal_150_$__cuda_sm70_shflsync_bfly_p) ;  /* 0x000003b000007944 */ /* 0x003fea0003c00000 */
[----:B-1----:R-:W-:Y:S01]  /*0b40*/  IMAD.MOV.U32 R2, RZ, RZ, R7 ;  /* 0x000000ffff027224 */ /* 0x002fe200078e0007 */
[----:B0-----:R-:W-:Y:S05]  /*0b50*/  BRA `(.L_x_7702) ;  /* 0xfffffcd000007947 */ /* 0x001fea000383ffff */
.L_x_7698:
[----:B------:R-:W-:Y:S01]  /*0b60*/  HFMA2.MMA R8, -RZ, RZ, 0, 1.1920928955078125e-07 ;  /* 0x00000002ff087435 */ /* 0x000fe200000001ff */
[----:B------:R-:W-:Y:S01]  /*0b70*/  MOV R7, 0x1f ;  /* 0x0000001f00077802 */ /* 0x000fe20000000f00 */
[----:B------:R-:W-:Y:S01]  /*0b80*/  IMAD.MOV.U32 R10, RZ, RZ, -0x1 ;  /* 0xffffffffff0a7424 */ /* 0x000fe200078e00ff */
[----:B------:R-:W-:-:S03]  /*0b90*/  MOV R2, 0xbb0 ;  /* 0x00000bb000027802 */ /* 0x000fc60000000f00 */
[----:B012---:R-:W-:Y:S05]  /*0ba0*/  CALL.REL.NOINC `($__internal_150_$__cuda_sm70_shflsync_bfly_p) ;  /* 0x0000034000007944 */ /* 0x007fea0003c00000 */
[----:B0-----:R-:W-:Y:S01]  /*0bb0*/  HFMA2.MMA R8, -RZ, RZ, 0, 2.384185791015625e-07 ;  /* 0x00000004ff087435 */ /* 0x001fe200000001ff */
[----:B-1----:R-:W-:Y:S01]  /*0bc0*/  FADD.FTZ R9, R9, R7 ;  /* 0x0000000709097221 */ /* 0x002fe20000010000 */
[----:B------:R-:W-:Y:S01]  /*0bd0*/  MOV R7, 0x1f ;  /* 0x0000001f00077802 */ /* 0x000fe20000000f00 */
[----:B------:R-:W-:Y:S01]  /*0be0*/  IMAD.MOV.U32 R10, RZ, RZ, -0x1 ;  /* 0xffffffffff0a7424 */ /* 0x000fe200078e00ff */
[----:B------:R-:W-:-:S02]  /*0bf0*/  MOV R2, 0xc10 ;  /* 0x00000c1000027802 */ /* 0x000fc40000000f00 */
[----:B------:R-:W-:Y:S05]  /*0c00*/  CALL.REL.NOINC `($__internal_150_$__cuda_sm70_shflsync_bfly_p) ;  /* 0x000002e000007944 */ /* 0x000fea0003c00000 */
[----:B0-----:R-:W-:Y:S01]  /*0c10*/  HFMA2.MMA R8, -RZ, RZ, 0, 4.76837158203125e-07 ;  /* 0x00000008ff087435 */ /* 0x001fe200000001ff */
[----:B-1----:R-:W-:Y:S01]  /*0c20*/  FADD.FTZ R9, R9, R7 ;  /* 0x0000000709097221 */ /* 0x002fe20000010000 */
[----:B------:R-:W-:Y:S01]  /*0c30*/  MOV R7, 0x1f ;  /* 0x0000001f00077802 */ /* 0x000fe20000000f00 */
[----:B------:R-:W-:Y:S01]  /*0c40*/  IMAD.MOV.U32 R10, RZ, RZ, -0x1 ;  /* 0xffffffffff0a7424 */ /* 0x000fe200078e00ff */
[----:B------:R-:W-:-:S02]  /*0c50*/  MOV R2, 0xc70 ;  /* 0x00000c7000027802 */ /* 0x000fc40000000f00 */
[----:B------:R-:W-:Y:S05]  /*0c60*/  CALL.REL.NOINC `($__internal_150_$__cuda_sm70_shflsync_bfly_p) ;  /* 0x0000028000007944 */ /* 0x000fea0003c00000 */
[----:B-1----:R-:W-:Y:S01]  /*0c70*/  FADD.FTZ R6, R9, R7 ;  /* 0x0000000709067221 */ /* 0x002fe20000010000 */
[----:B0-----:R-:W-:Y:S01]  /*0c80*/  HFMA2.MMA R8, -RZ, RZ, 0, 9.5367431640625e-07 ;  /* 0x00000010ff087435 */ /* 0x001fe200000001ff */
[----:B------:R-:W-:Y:S01]  /*0c90*/  MOV R7, 0x1f ;  /* 0x0000001f00077802 */ /* 0x000fe20000000f00 */
[----:B------:R-:W-:Y:S01]  /*0ca0*/  IMAD.MOV.U32 R10, RZ, RZ, -0x1 ;  /* 0xffffffffff0a7424 */ /* 0x000fe200078e00ff */
[----:B------:R-:W-:-:S02]  /*0cb0*/  MOV R2, 0xce0 ;  /* 0x00000ce000027802 */ /* 0x000fc40000000f00 */
[----:B------:R-:W-:Y:S02]  /*0cc0*/  MOV R9, R6 ;  /* 0x0000000600097202 */ /* 0x000fe40000000f00 */
[----:B------:R-:W-:Y:S05]  /*0cd0*/  CALL.REL.NOINC `($__internal_150_$__cuda_sm70_shflsync_bfly_p) ;  /* 0x0000021000007944 */ /* 0x000fea0003c00000 */
[----:B0-----:R-:W-:Y:S01]  /*0ce0*/  HFMA2.MMA R8, -RZ, RZ, 0, 5.9604644775390625e-08 ;  /* 0x00000001ff087435 */ /* 0x001fe200000001ff */
[----:B-1----:R-:W-:Y:S01]  /*0cf0*/  MOV R5, R7 ;  /* 0x0000000700057202 */ /* 0x002fe20000000f00 */
[----:B------:R-:W-:Y:S01]  /*0d00*/  IMAD.MOV.U32 R9, RZ, RZ, R4 ;  /* 0x000000ffff097224 */ /* 0x000fe200078e0004 */
[----:B------:R-:W-:Y:S01]  /*0d10*/  MOV R7, 0x1f ;  /* 0x0000001f00077802 */ /* 0x000fe20000000f00 */
[----:B------:R-:W-:Y:S01]  /*0d20*/  IMAD.MOV.U32 R10, RZ, RZ, -0x1 ;  /* 0xffffffffff0a7424 */ /* 0x000fe200078e00ff */
[----:B------:R-:W-:Y:S02]  /*0d30*/  MOV R2, 0xd50 ;  /* 0x00000d5000027802 */ /* 0x000fe40000000f00 */
[----:B------:R-:W-:Y:S05]  /*0d40*/  CALL.REL.NOINC `($__internal_150_$__cuda_sm70_shflsync_bfly_p) ;  /* 0x000001a000007944 */ /* 0x000fea0003c00000 */
[----:B0-----:R-:W-:Y:S01]  /*0d50*/  HFMA2.MMA R8, -RZ, RZ, 0, 1.1920928955078125e-07 ;  /* 0x00000002ff087435 */ /* 0x001fe200000001ff */
[----:B-1----:R-:W-:Y:S01]  /*0d60*/  FADD.FTZ R9, R4, R7 ;  /* 0x0000000704097221 */ /* 0x002fe20000010000 */
[----:B------:R-:W-:Y:S01]  /*0d70*/  MOV R7, 0x1f ;  /* 0x0000001f00077802 */ /* 0x000fe20000000f00 */
[----:B------:R-:W-:Y:S01]  /*0d80*/  IMAD.MOV.U32 R10, RZ, RZ, -0x1 ;  /* 0xffffffffff0a7424 */ /* 0x000fe200078e00ff */
[----:B------:R-:W-:Y:S02]  /*0d90*/  MOV R2, 0xdb0 ;  /* 0x00000db000027802 */ /* 0x000fe40000000f00 */
[----:B------:R-:W-:Y:S05]  /*0da0*/  CALL.REL.NOINC `($__internal_150_$__cuda_sm70_shflsync_bfly_p) ;  /* 0x0000014000007944 */ /* 0x000fea0003c00000 */
        /* <DEDUP_REMOVED lines=12> */
[----:B0-----:R-:W-:Y:S01]  /*0e70*/  HFMA2.MMA R8, -RZ, RZ, 0, 9.5367431640625e-07 ;  /* 0x00000010ff087435 */ /* 0x001fe200000001ff */
[----:B-1----:R-:W-:Y:S01]  /*0e80*/  FADD.FTZ R9, R9, R7 ;  /* 0x0000000709097221 */ /* 0x002fe20000010000 */
[----:B------:R-:W-:Y:S01]  /*0e90*/  MOV R7, 0x1f ;  /* 0x0000001f00077802 */ /* 0x000fe20000000f00 */
[----:B------:R-:W-:Y:S01]  /*0ea0*/  IMAD.MOV.U32 R10, RZ, RZ, -0x1 ;  /* 0xffffffffff0a7424 */ /* 0x000fe200078e00ff */
[----:B------:R-:W-:-:S02]  /*0eb0*/  MOV R2, 0xed0 ;  /* 0x00000ed000027802 */ /* 0x000fc40000000f00 */
[----:B------:R-:W-:Y:S05]  /*0ec0*/  CALL.REL.NOINC `($__internal_150_$__cuda_sm70_shflsync_bfly_p) ;  /* 0x0000002000007944 */ /* 0x000fea0003c00000 */
[----:B-1----:R-:W-:Y:S01]  /*0ed0*/  MOV R4, R7 ;  /* 0x0000000700047202 */ /* 0x002fe20000000f00 */
[----:B0-----:R-:W-:Y:S05]  /*0ee0*/  BRA `(.L_x_7703) ;  /* 0xfffffa6000007947 */ /* 0x001fea000383ffff */
        .weak           $__internal_150_$__cuda_sm70_shflsync_bfly_p
        .type           $__internal_150_$__cuda_sm70_shflsync_bfly_p,@function
        .size           $__internal_150_$__cuda_sm70_shflsync_bfly_p,(.L_x_9894 - $__internal_150_$__cuda_sm70_shflsync_bfly_p)
$__internal_150_$__cuda_sm70_shflsync_bfly_p:
[----:B------:R-:W-:Y:S01]  /*0ef0*/  HFMA2.MMA R3, -RZ, RZ, 0, 0 ;  /* 0x00000000ff037435 */ /* 0x000fe200000001ff */
[----:B------:R-:W-:Y:S04]  /*0f00*/  WARPSYNC R10 ;  /* 0x0000000a00007348 */ /* 0x000fe80003800000 */
[----:B------:R0:W1:Y:S01]  /*0f10*/  SHFL.BFLY PT, R7, R9, R8, R7 ;  /* 0x0c00000809077389 */ /* 0x00006200000e0007 */
[----:B------:R-:W-:Y:S05]  /*0f20*/  RET.REL.NODEC R2 `(_ZN10layer_norm22ln_bwd_finalize_kernelINS_22Kernel_traits_finalizeILj2560Ef6__halffS2_fjLb0ELj1024ELj4ENS_18Kernel_traits_baseILj2560EfS2_fS2_fjLj1024EEEEELb0ELb0EEEvNS_9BwdParamsE) ;  /* 0xfffff0d002007950 */ /* 0x000fea0003c3ffff */
.L_x_7704:
        /* <DEDUP_REMOVED lines=13> */
.L_x_9894:


//--------------------- .text._ZN10layer_norm13ln_bwd_kernelINS_13Kernel_traitsIf6__halffS2_fjLj2560ELj1ELj1ELj4ELj8ENS_18Kernel_traits_baseILj2560EfS2_fS2_fjLj128EEEEELb1ELb0ELb1ELb0EEEvNS_9BwdParamsE --------------------------
	.section	.text._ZN10layer_norm13ln_bwd_kernelINS_13Kernel_traitsIf6__halffS2_fjLj2560ELj1ELj1ELj4ELj8ENS_18Kernel_traits_baseILj2560EfS2_fS2_fjLj128EEEEELb1ELb0ELb1ELb0EEEvNS_9BwdParamsE,"ax",@progbits
	.sectioninfo	@"SHI_REGISTERS=162"
	.align	128
        .global         _ZN10layer_norm13ln_bwd_kernelINS_13Kernel_traitsIf6__halffS2_fjLj2560ELj1ELj1ELj4ELj8ENS_18Kernel_traits_baseILj2560EfS2_fS2_fjLj128EEEEELb1ELb0ELb1ELb0EEEvNS_9BwdParamsE
        .type           _ZN10layer_norm13ln_bwd_kernelINS_13Kernel_traitsIf6__halffS2_fjLj2560ELj1ELj1ELj4ELj8ENS_18Kernel_traits_baseILj2560EfS2_fS2_fjLj128EEEEELb1ELb0ELb1ELb0EEEvNS_9BwdParamsE,@function
        .size           _ZN10layer_norm13ln_bwd_kernelINS_13Kernel_traitsIf6__halffS2_fjLj2560ELj1ELj1ELj4ELj8ENS_18Kernel_traits_baseILj2560EfS2_fS2_fjLj128EEEEELb1ELb0ELb1ELb0EEEvNS_9BwdParamsE,(.L_x_9895 - _ZN10layer_norm13ln_bwd_kernelINS_13Kernel_traitsIf6__halffS2_fjLj2560ELj1ELj1ELj4ELj8ENS_18Kernel_traits_baseILj2560EfS2_fS2_fjLj128EEEEELb1ELb0ELb1ELb0EEEvNS_9BwdParamsE)
        .other          _ZN10layer_norm13ln_bwd_kernelINS_13Kernel_traitsIf6__halffS2_fjLj2560ELj1ELj1ELj4ELj8ENS_18Kernel_traits_baseILj2560EfS2_fS2_fjLj128EEEEELb1ELb0ELb1ELb0EEEvNS_9BwdParamsE,@"STO_CUDA_ENTRY STV_DEFAULT"
_ZN10layer_norm13ln_bwd_kernelINS_13Kernel_traitsIf6__halffS2_fjLj2560ELj1ELj1ELj4ELj8ENS_18Kernel_traits_baseILj2560EfS2_fS2_fjLj128EEEEELb1ELb0ELb1ELb0EEEvNS_9BwdParamsE:
.text._ZN10layer_norm13ln_bwd_kernelINS_13Kernel_traitsIf6__halffS2_fjLj2560ELj1ELj1ELj4ELj8ENS_18Kernel_traits_baseILj2560EfS2_fS2_fjLj128EEEEELb1ELb0ELb1ELb0EEEvNS_9BwdParamsE:
        /* <DEDUP_REMOVED lines=62> */
.L_x_7785:
        /* <DEDUP_REMOVED lines=37> */
.L_x_7709:
[----:B------:R-:W-:Y:S05]  /*0630*/  BSYNC B1 ;  /* 0x0000000000017941 */ /* 0x000fea0003800000 */
.L_x_7708:
        /* <DEDUP_REMOVED lines=10> */
.L_x_7711:
[----:B------:R-:W-:Y:S05]  /*06e0*/  BSYNC B1 ;  /* 0x0000000000017941 */ /* 0x000fea0003800000 */
.L_x_7710:
        /* <DEDUP_REMOVED lines=10> */
.L_x_7713:
[----:B------:R-:W-:Y:S05]  /*0790*/  BSYNC B1 ;  /* 0x0000000000017941 */ /* 0x000fea0003800000 */
.L_x_7712:
        /* <DEDUP_REMOVED lines=10> */
.L_x_7715:
[----:B------:R-:W-:Y:S05]  /*0840*/  BSYNC B1 ;  /* 0x0000000000017941 */ /* 0x000fea0003800000 */
.L_x_7714:
        /* <DEDUP_REMOVED lines=11> */
.L_x_7707:
[----:B-1---5:R-:W-:Y:S01]  /*0900*/  ISETP.GE.AND P0, PT, R7, 0x1, PT ;  /* 0x000000010700780c */ /* 0x022fe20003f06270 */
        /* <DEDUP_REMOVED lines=31> */
[----:B--2---:R-:W-:Y:S01]  /*0b00*/  FADD.FTZ R105, -R133, R105 ;  /* 0x0000006985697221 */ /* 0x004fe20000010100 */
[----:B---3--:R-:W-:-:S03]  /*0b10*/  MOV R114, R18 ;  /* 0x0000001200727202 */ /* 0x008fc60000000f00 */
[----:B------:R-:W-:Y:S01]  /*0b20*/  FMUL.FTZ R149, R8, R105 ;  /* 0x0000006908957220 */ /* 0x000fe20000410000 */
[--C-:B------:R-:W-:Y:S01]  /*0b30*/  SHF.R.U64 R156, R18, 0x10, R19.reuse ;  /* 0x00000010129c7819 */ /* 0x100fe20000001213 */
[C---:B------:R-:W-:Y:S01]  /*0b40*/  FADD.FTZ R151, -R133.reuse, R104 ;  /* 0x0000006885977221 */ /* 0x040fe20000010100 */
[--C-:B------:R-:W-:Y:S01]  /*0b50*/  SHF.R.U32.HI R150, RZ, 0x10, R19.reuse ;  /* 0x00000010ff967819 */ /* 0x100fe20000011613 */
[----:B------:R-:W-:Y:S01]  /*0b60*/  HADD2.F32 R105, -RZ, R114.H0_H0 ;  /* 0x20000072ff697230 */ /* 0x000fe20000004100 */
[----:B------:R-:W-:Y:S01]  /*0b70*/  IMAD.MOV.U32 R132, RZ, RZ, R19 ;  /* 0x000000ffff847224 */ /* 0x000fe200078e0013 */
[----:B-1----:R-:W-:Y:S01]  /*0b80*/  HADD2.F32 R112, -RZ, R156.H0_H0 ;  /* 0x2000009cff707230 */ /* 0x002fe20000004100 */
[C---:B------:R-:W-:Y:S01]  /*0b90*/  FADD.FTZ R19, -R133.reuse, R106 ;  /* 0x0000006a85137221 */ /* 0x040fe20000010100 */
[----:B------:R-:W-:Y:S01]  /*0ba0*/  HADD2.F32 R106, -RZ, R150.H0_H0 ;  /* 0x20000096ff6a7230 */ /* 0x000fe20000004100 */
[----:B------:R-:W-:Y:S02]  /*0bb0*/  FADD.FTZ R107, -R133, R107 ;  /* 0x0000006b856b7221 */ /* 0x000fe40000010100 */
[----:B------:R-:W-:-:S02]  /*0bc0*/  FMUL.FTZ R151, R8, R151 ;  /* 0x0000009708977220 */ /* 0x000fc40000410000 */
[----:B------:R-:W-:Y:S02]  /*0bd0*/  FMUL.FTZ R150, R96, R105 ;  /* 0x0000006960967220 */ /* 0x000fe40000410000 */
[----:B------:R-:W-:Y:S01]  /*0be0*/  FMUL.FTZ R18, R8, R107 ;  /* 0x0000006b08127220 */ /* 0x000fe20000410000 */
[----:B------:R-:W-:Y:S01]  /*0bf0*/  HADD2.F32 R107, -RZ, R132.H0_H0 ;  /* 0x20000084ff6b7230 */ /* 0x000fe20000004100 */
[----:B------:R-:W-:Y:S02]  /*0c00*/  FADD.FTZ R56, R56, R105 ;  /* 0x0000006938387221 */ /* 0x000fe40000010000 */
[----:B------:R-:W-:Y:S02]  /*0c10*/  FFMA.FTZ R76, R151, R105, R76 ;  /* 0x00000069974c7223 */ /* 0x000fe4000001004c */
[----:B------:R-:W-:Y:S02]  /*0c20*/  FADD.FTZ R57, R57, R112 ;  /* 0x0000007039397221 */ /* 0x000fe40000010000 */
[----:B------:R-:W-:-:S02]  /*0c30*/  FFMA.FTZ R77, R149, R112, R77 ;  /* 0x00000070954d7223 */ /* 0x000fc4000001004d */
[----:B------:R-:W-:Y:S02]  /*0c40*/  FMUL.FTZ R112, R97, R112 ;  /* 0x0000007061707220 */ /* 0x000fe40000410000 */
[----:B------:R-:W-:Y:S02]  /*0c50*/  FADD.FTZ R105, RZ, R150 ;  /* 0x00000096ff697221 */ /* 0x000fe40000010000 */
[----:B------:R-:W-:Y:S02]  /*0c60*/  FFMA.FTZ R104, R151, R150, RZ ;  /* 0x0000009697687223 */ /* 0x000fe400000100ff */
        /* <DEDUP_REMOVED lines=12> */
[----:B------:R-:W-:Y:S02]  /*0d30*/  FFMA.FTZ R132, R18, R113, R104 ;  /* 0x0000007112847223 */ /* 0x000fe40000010068 */
.L_x_7718:
[----:B----4-:R-:W-:Y:S05]  /*0d40*/  BSYNC B1 ;  /* 0x0000000000017941 */ /* 0x010fea0003800000 */
.L_x_7717:
        /* <DEDUP_REMOVED lines=18> */
[----:B--2---:R-:W-:Y:S01]  /*0e70*/  FADD.FTZ R105, -R157, R105 ;  /* 0x000000699d697221 */ /* 0x004fe20000010100 */
[----:B---3--:R-:W-:Y:S02]  /*0e80*/  MOV R122, R116 ;  /* 0x00000074007a7202 */ /* 0x008fe40000000f00 */
[----:B------:R-:W-:Y:S01]  /*0e90*/  SHF.R.U64 R156, R116, 0x10, R117 ;  /* 0x00000010749c7819 */ /* 0x000fe20000001275 */
[----:B------:R-:W-:-:S02]  /*0ea0*/  FMUL.FTZ R116, R8, R105 ;  /* 0x0000006908747220 */ /* 0x000fc40000410000 */
[----:B------:R-:W-:Y:S01]  /*0eb0*/  HADD2.F32 R105, -RZ, R122.H0_H0 ;  /* 0x2000007aff697230 */ /* 0x000fe20000004100 */
[C---:B------:R-:W-:Y:S01]  /*0ec0*/  FADD.FTZ R115, -R157.reuse, R104 ;  /* 0x000000689d737221 */ /* 0x040fe20000010100 */
[----:B------:R-:W-:Y:S01]  /*0ed0*/  HADD2.F32 R104, -RZ, R156.H0_H0 ;  /* 0x2000009cff687230 */ /* 0x000fe20000004100 */
[----:B------:R-:W-:Y:S02]  /*0ee0*/  IMAD.MOV.U32 R154, RZ, RZ, R117 ;  /* 0x000000ffff9a7224 */ /* 0x000fe400078e0075 */
[----:B------:R-:W-:Y:S02]  /*0ef0*/  FADD.FTZ R107, -R157, R107 ;  /* 0x0000006b9d6b7221 */ /* 0x000fe40000010100 */
[----:B------:R-:W-:Y:S02]  /*0f00*/  FMUL.FTZ R115, R8, R115 ;  /* 0x0000007308737220 */ /* 0x000fe40000410000 */
[----:B0-----:R-:W-:Y:S01]  /*0f10*/  FMUL.FTZ R120, R92, R105 ;  /* 0x000000695c787220 */ /* 0x001fe20000410000 */
[----:B------:R-:W-:Y:S01]  /*0f20*/  SHF.R.U32.HI R155, RZ, 0x10, R117 ;  /* 0x00000010ff9b7819 */ /* 0x000fe20000011675 */
[----:B-1----:R-:W-:Y:S01]  /*0f30*/  FMUL.FTZ R118, R8, R107 ;  /* 0x0000006b08767220 */ /* 0x002fe20000410000 */
[----:B------:R-:W-:Y:S01]  /*0f40*/  HADD2.F32 R107, -RZ, R154.H0_H0 ;  /* 0x2000009aff6b7230 */ /* 0x000fe20000004100 */
[----:B------:R-:W-:-:S02]  /*0f50*/  FADD.FTZ R53, R53, R104 ;  /* 0x0000006835357221 */ /* 0x000fc40000010000 */
[-C--:B------:R-:W-:Y:S02]  /*0f60*/  FFMA.FTZ R73, R116, R104.reuse, R73 ;  /* 0x0000006874497223 */ /* 0x080fe40000010049 */
[----:B------:R-:W-:Y:S02]  /*0f70*/  FMUL.FTZ R119, R93, R104 ;  /* 0x000000685d777220 */ /* 0x000fe40000410000 */
[----:B------:R-:W-:Y:S02]  /*0f80*/  FADD.FTZ R117, -R157, R106 ;  /* 0x0000006a9d757221 */ /* 0x000fe40000010100 */
[----:B------:R-:W-:Y:S02]  /*0f90*/  FADD.FTZ R104, R133, R120 ;  /* 0x0000007885687221 */ /* 0x000fe40000010000 */
[----:B------:R-:W-:Y:S01]  /*0fa0*/  FFMA.FTZ R132, R115, R120, R132 ;  /* 0x0000007873847223 */ /* 0x000fe20000010084 */
[----:B------:R-:W-:Y:S01]  /*0fb0*/  HADD2.F32 R106, -RZ, R155.H0_H0 ;  /* 0x2000009bff6a7230 */ /* 0x000fe20000004100 */
        /* <DEDUP_REMOVED lines=15> */
.L_x_7720:
[----:B------:R-:W-:Y:S05]  /*10b0*/  BSYNC B1 ;  /* 0x0000000000017941 */ /* 0x000fea0003800000 */
.L_x_7719:
        /* <DEDUP_REMOVED lines=19> */
[----:B---3--:R-:W-:-:S03]  /*11f0*/  MOV R130, R126 ;  /* 0x0000007e00827202 */ /* 0x008fc60000000f00 */
[----:B-1----:R-:W-:Y:S01]  /*1200*/  FMUL.FTZ R124, R8, R105 ;  /* 0x00000069087c7220 */ /* 0x002fe20000410000 */
[--C-:B------:R-:W-:Y:S01]  /*1210*/  SHF.R.U64 R155, R126, 0x10, R127.reuse ;  /* 0x000000107e9b7819 */ /* 0x100fe2000000127f */
[--C-:B------:R-:W-:Y:S01]  /*1220*/  IMAD.MOV.U32 R154, RZ, RZ, R127.reuse ;  /* 0x000000ffff9a7224 */ /* 0x100fe200078e007f */
[----:B------:R-:W-:Y:S01]  /*1230*/  HADD2.F32 R105, -RZ, R130.H0_H0 ;  /* 0x20000082ff697230 */ /* 0x000fe20000004100 */
[C---:B------:R-:W-:Y:S01]  /*1240*/  FADD.FTZ R157, -R123.reuse, R104 ;  /* 0x000000687b9d7221 */ /* 0x040fe20000010100 */
[----:B------:R-:W-:Y:S01]  /*1250*/  SHF.R.U32.HI R127, RZ, 0x10, R127 ;  /* 0x00000010ff7f7819 */ /* 0x000fe2000001167f */
[C---:B------:R-:W-:Y:S01]  /*1260*/  FADD.FTZ R107, -R123.reuse, R107 ;  /* 0x0000006b7b6b7221 */ /* 0x040fe20000010100 */
[----:B------:R-:W-:Y:S01]  /*1270*/  HADD2.F32 R104, -RZ, R155.H0_H0 ;  /* 0x2000009bff687230 */ /* 0x000fe20000004100 */
[----:B------:R-:W-:Y:S02]  /*1280*/  FADD.FTZ R159, -R123, R106 ;  /* 0x0000006a7b9f7221 */ /* 0x000fe40000010100 */
[----:B------:R-:W-:-:S02]  /*1290*/  FMUL.FTZ R123, R8, R157 ;  /* 0x0000009d087b7220 */ /* 0x000fc40000410000 */
[----:B0-----:R-:W-:Y:S01]  /*12a0*/  FMUL.FTZ R128, R88, R105 ;  /* 0x0000006958807220 */ /* 0x001fe20000410000 */
[----:B------:R-:W-:Y:S01]  /*12b0*/  HADD2.F32 R106, -RZ, R127.H0_H0 ;  /* 0x2000007fff6a7230 */ /* 0x000fe20000004100 */
[----:B------:R-:W-:Y:S01]  /*12c0*/  FMUL.FTZ R126, R8, R107 ;  /* 0x0000006b087e7220 */ /* 0x000fe20000410000 */
[----:B------:R-:W-:Y:S01]  /*12d0*/  HADD2.F32 R107, -RZ, R154.H0_H0 ;  /* 0x2000009aff6b7230 */ /* 0x000fe20000004100 */
        /* <DEDUP_REMOVED lines=20> */
.L_x_7722:
[----:B------:R-:W-:Y:S05]  /*1420*/  BSYNC B1 ;  /* 0x0000000000017941 */ /* 0x000fea0003800000 */
.L_x_7721:
        /* <DEDUP_REMOVED lines=54> */
.L_x_7724:
[----:B------:R-:W-:Y:S05]  /*1790*/  BSYNC B1 ;  /* 0x0000000000017941 */ /* 0x000fea0003800000 */
.L_x_7723:
[----:B------:R-:W-:-:S13]  /*17a0*/  ISETP.GE.U32.AND P0, PT, R6, 0x280, PT ;  /* 0x000002800600780c */ /* 0x000fda0003f06070 */
[----:B------:R-:W-:Y:S05]  /*17b0*/  @!P0 BRA `(.L_x_7716) ;  /* 0x0000031000008947 */ /* 0x000fea0003800000 */
[----:B------:R-:W-:Y:S02]  /*17c0*/  IMAD.MOV.U32 R143, RZ, RZ, 0x8 ;  /* 0x00000008ff8f7424 */ /* 0x000fe400078e00ff */
[----:B------:R-:W-:-:S04]  /*17d0*/  IMAD.WIDE.U32 R104, R153, R108, c[0x0][0x188] ;  /* 0x0000620099687625 */ /* 0x000fc800078e006c */
[----:B------:R-:W-:Y:S02]  /*17e0*/  IMAD.WIDE.U32 R142, R152, R143, c[0x0][0x208] ;  /* 0x00008200988e7625 */ /* 0x000fe400078e008f */
[----:B------:R-:W2:Y:S01]  /*17f0*/  LDG.E.128 R104, [R104.64] ;  /* 0x0000000468687981 */ /* 0x000ea2000c1e1d00 */
[----:B0-----:R-:W-:-:S03]  /*1800*/  ISETP.NE.AND P0, PT, R11, RZ, PT ;  /* 0x000000ff0b00720c */ /* 0x001fc60003f05270 */
        /* <DEDUP_REMOVED lines=8> */
[C---:B--2---:R-:W-:Y:S01]  /*1890*/  FADD.FTZ R105, -R147.reuse, R105 ;  /* 0x0000006993697221 */ /* 0x044fe20000010100 */
[----:B---3--:R-:W-:Y:S02]  /*18a0*/  MOV R144, R142 ;  /* 0x0000008e00907202 */ /* 0x008fe40000000f00 */
[--C-:B------:R-:W-:Y:S01]  /*18b0*/  SHF.R.U64 R148, R142, 0x10, R143.reuse ;  /* 0x000000108e947819 */ /* 0x100fe2000000128f */
[----:B------:R-:W-:Y:S02]  /*18c0*/  FMUL.FTZ R142, R8, R105 ;  /* 0x00000069088e7220 */ /* 0x000fe40000410000 */
[----:B------:R-:W-:Y:S01]  /*18d0*/  HADD2.F32 R105, -RZ, R144.H0_H0 ;  /* 0x20000090ff697230 */ /* 0x000fe20000004100 */
[C---:B------:R-:W-:Y:S01]  /*18e0*/  FADD.FTZ R141, -R147.reuse, R104 ;  /* 0x00000068938d7221 */ /* 0x040fe20000010100 */
[----:B------:R-:W-:Y:S01]  /*18f0*/  HADD2.F32 R104, -RZ, R148.H0_H0 ;  /* 0x20000094ff687230 */ /* 0x000fe20000004100 */
[--C-:B------:R-:W-:Y:S01]  /*1900*/  IMAD.MOV.U32 R145, RZ, RZ, R143.reuse ;  /* 0x000000ffff917224 */ /* 0x100fe200078e008f */
[----:B------:R-:W-:Y:S01]  /*1910*/  SHF.R.U32.HI R146, RZ, 0x10, R143 ;  /* 0x00000010ff927819 */ /* 0x000fe2000001168f */
[----:B------:R-:W-:-:S02]  /*1920*/  FADD.FTZ R143, -R147, R106 ;  /* 0x0000006a938f7221 */ /* 0x000fc40000010100 */
[----:B------:R-:W-:Y:S02]  /*1930*/  FMUL.FTZ R141, R8, R141 ;  /* 0x0000008d088d7220 */ /* 0x000fe40000410000 */
[----:B------:R-:W-:Y:S02]  /*1940*/  FMUL.FTZ R144, R80, R105 ;  /* 0x0000006950907220 */ /* 0x000fe40000410000 */
[----:B------:R-:W-:Y:S01]  /*1950*/  FADD.FTZ R147, -R147, R107 ;  /* 0x0000006b93937221 */ /* 0x000fe20000010100 */
[----:B------:R-:W-:Y:S01]  /*1960*/  HADD2.F32 R107, -RZ, R145.H0_H0 ;  /* 0x20000091ff6b7230 */ /* 0x000fe20000004100 */
[----:B------:R-:W-:Y:S02]  /*1970*/  FADD.FTZ R41, R41, R104 ;  /* 0x0000006829297221 */ /* 0x000fe40000010000 */
[-C--:B------:R-:W-:Y:S02]  /*1980*/  FFMA.FTZ R61, R142, R104.reuse, R61 ;  /* 0x000000688e3d7223 */ /* 0x080fe4000001003d */
        /* <DEDUP_REMOVED lines=20> */
.L_x_7716:
[----:B0-----:R-:W-:Y:S05]  /*1ad0*/  BSYNC B0 ;  /* 0x0000000000007941 */ /* 0x001fea0003800000 */
.L_x_7706:
[----:B------:R-:W-:Y:S02]  /*1ae0*/  LOP3.LUT P0, RZ, R9, 0xff, RZ, 0xc0, !PT ;  /* 0x000000ff09ff7812 */ /* 0x000fe4000780c0ff */
[----:B--2---:R-:W-:-:S04]  /*1af0*/  SHF.R.U32.HI R106, RZ, 0x5, R12 ;  /* 0x00000005ff6a7819 */ /* 0x004fc8000001160c */
[----:B------:R-:W-:-:S07]  /*1b00*/  LOP3.LUT R152, R106, 0x7fffffc, RZ, 0xc0, !PT ;  /* 0x07fffffc6a987812 */ /* 0x000fce00078ec0ff */
[----:B------:R-:W-:Y:S02]  /*1b10*/  @!P0 IADD3 R152, R152, 0x4, RZ ;  /* 0x0000000498988810 */ /* 0x000fe40007ffe0ff */
[----:B------:R-:W-:Y:S01]  /*1b20*/  LOP3.LUT P0, RZ, R12, 0x1f, RZ, 0xc0, !PT ;  /* 0x0000001f0cff7812 */ /* 0x000fe2000780c0ff */
[----:B------:R-:W-:Y:S10]  /*1b30*/  BRA.DIV ~URZ, `(.L_x_7725) ;  /* 0x000024a27f007947 */ /* 0x000ff4000b800000 */
[----:B-1----:R0:W1:Y:S02]  /*1b40*/  SHFL.DOWN PT, R108, R133, 0x10, 0x1f ;  /* 0x0a001f00856c7f89 */ /* 0x00206400000e0000 */
.L_x_7786:
        /* <DEDUP_REMOVED lines=18> */
.L_x_7787:
        /* <DEDUP_REMOVED lines=43> */
.L_x_7730:
[----:B------:R-:W-:Y:S05]  /*1f20*/  BSYNC B1 ;  /* 0x0000000000017941 */ /* 0x000fea0003800000 */
.L_x_7729:
        /* <DEDUP_REMOVED lines=15> */
.L_x_7732:
[----:B------:R-:W-:Y:S05]  /*2020*/  BSYNC B1 ;  /* 0x0000000000017941 */ /* 0x000fea0003800000 */
.L_x_7731:
        /* <DEDUP_REMOVED lines=15> */
.L_x_7734:
[----:B------:R-:W-:Y:S05]  /*2120*/  BSYNC B1 ;  /* 0x0000000000017941 */ /* 0x000fea0003800000 */
.L_x_7733:
        /* <DEDUP_REMOVED lines=20> */
.L_x_7736:
[----:B------:R-:W-:Y:S05]  /*2270*/  BSYNC B1 ;  /* 0x0000000000017941 */ /* 0x000fea0003800000 */
.L_x_7735:
        /* <DEDUP_REMOVED lines=28> */
.L_x_7738:
[----:B------:R-:W-:Y:S05]  /*2440*/  BSYNC B1 ;  /* 0x0000000000017941 */ /* 0x000fea0003800000 */
.L_x_7737:
[----:B------:R-:W-:Y:S02]  /*2450*/  IADD3 R17, R17, 0x80, RZ ;  /* 0x0000008011117810 */ /* 0x000fe40007ffe0ff */
[----:B------:R-:W-:Y:S02]  /*2460*/  IADD3 R7, R7, 0x80, RZ ;  /* 0x0000008007077810 */ /* 0x000fe40007ffe0ff */
.L_x_7728:
[----:B------:R-:W-:Y:S05]  /*2470*/  BSYNC B0 ;  /* 0x0000000000007941 */ /* 0x000fea0003800000 */
.L_x_7727:
        /* <DEDUP_REMOVED lines=16> */
.L_x_7742:
[----:B------:R-:W-:Y:S05]  /*2580*/  BSYNC B1 ;  /* 0x0000000000017941 */ /* 0x000fea0003800000 */
.L_x_7741:
        /* <DEDUP_REMOVED lines=15> */
.L_x_7744:
[----:B------:R-:W-:Y:S05]  /*2680*/  BSYNC B1 ;  /* 0x0000000000017941 */ /* 0x000fea0003800000 */
.L_x_7743:
        /* <DEDUP_REMOVED lines=15> */
.L_x_7746:
[----:B------:R-:W-:Y:S05]  /*2780*/  BSYNC B1 ;  /* 0x0000000000017941 */ /* 0x000fea0003800000 */
.L_x_7745:
        /* <DEDUP_REMOVED lines=17> */
.L_x_7748:
[----:B------:R-:W-:Y:S05]  /*28a0*/  BSYNC B1 ;  /* 0x0000000000017941 */ /* 0x000fea0003800000 */
.L_x_7747:
        /* <DEDUP_REMOVED lines=28> */
.L_x_7750:
[----:B------:R-:W-:Y:S05]  /*2a70*/  BSYNC B1 ;  /* 0x0000000000017941 */ /* 0x000fea0003800000 */
.L_x_7749:
[----:B------:R-:W-:Y:S02]  /*2a80*/  IADD3 R17, R17, 0x80, RZ ;  /* 0x0000008011117810 */ /* 0x000fe40007ffe0ff */
[----:B------:R-:W-:Y:S02]  /*2a90*/  IADD3 R7, R7, 0x80, RZ ;  /* 0x0000008007077810 */ /* 0x000fe40007ffe0ff */
.L_x_7740:
[----:B------:R-:W-:Y:S05]  /*2aa0*/  BSYNC B0 ;  /* 0x0000000000007941 */ /* 0x000fea0003800000 */
.L_x_7739:
        /* <DEDUP_REMOVED lines=16> */
.L_x_7754:
[----:B------:R-:W-:Y:S05]  /*2bb0*/  BSYNC B1 ;  /* 0x0000000000017941 */ /* 0x000fea0003800000 */
.L_x_7753:
        /* <DEDUP_REMOVED lines=15> */
.L_x_7756:
[----:B------:R-:W-:Y:S05]  /*2cb0*/  BSYNC B1 ;  /* 0x0000000000017941 */ /* 0x000fea0003800000 */
.L_x_7755:
        /* <DEDUP_REMOVED lines=15> */
.L_x_7758:
[----:B------:R-:W-:Y:S05]  /*2db0*/  BSYNC B1 ;  /* 0x0000000000017941 */ /* 0x000fea0003800000 */
.L_x_7757:
        /* <DEDUP_REMOVED lines=17> */
.L_x_7760:
[----:B------:R-:W-:Y:S05]  /*2ed0*/  BSYNC B1 ;  /* 0x0000000000017941 */ /* 0x000fea0003800000 */
.L_x_7759:
        /* <DEDUP_REMOVED lines=28> */
.L_x_7762:
[----:B------:R-:W-:Y:S05]  /*30a0*/  BSYNC B1 ;  /* 0x0000000000017941 */ /* 0x000fea0003800000 */
.L_x_7761:
[----:B------:R-:W-:Y:S02]  /*30b0*/  IADD3 R17, R17, 0x80, RZ ;  /* 0x0000008011117810 */ /* 0x000fe40007ffe0ff */
[----:B------:R-:W-:Y:S02]  /*30c0*/  IADD3 R7, R7, 0x80, RZ ;  /* 0x0000008007077810 */ /* 0x000fe40007ffe0ff */
.L_x_7752:
[----:B------:R-:W-:Y:S05]  /*30d0*/  BSYNC B0 ;  /* 0x0000000000007941 */ /* 0x000fea0003800000 */
.L_x_7751:
        /* <DEDUP_REMOVED lines=16> */
.L_x_7766:
[----:B------:R-:W-:Y:S05]  /*31e0*/  BSYNC B1 ;  /* 0x0000000000017941 */ /* 0x000fea0003800000 */
.L_x_7765:
        /* <DEDUP_REMOVED lines=15> */
.L_x_7768:
[----:B------:R-:W-:Y:S05]  /*32e0*/  BSYNC B1 ;  /* 0x0000000000017941 */ /* 0x000fea0003800000 */
.L_x_7767:
        /* <DEDUP_REMOVED lines=15> */
.L_x_7770:
[----:B------:R-:W-:Y:S05]  /*33e0*/  BSYNC B1 ;  /* 0x0000000000017941 */ /* 0x000fea0003800000 */
.L_x_7769:
        /* <DEDUP_REMOVED lines=17> */
.L_x_7772:
[----:B------:R-:W-:Y:S05]  /*3500*/  BSYNC B1 ;  /* 0x0000000000017941 */ /* 0x000fea0003800000 */
.L_x_7771:
        /* <DEDUP_REMOVED lines=28> */
.L_x_7774:
[----:B------:R-:W-:Y:S05]  /*36d0*/  BSYNC B1 ;  /* 0x0000000000017941 */ /* 0x000fea0003800000 */
.L_x_7773:
[----:B------:R-:W-:Y:S02]  /*36e0*/  IADD3 R17, R17, 0x80, RZ ;  /* 0x0000008011117810 */ /* 0x000fe40007ffe0ff */
[----:B------:R-:W-:Y:S02]  /*36f0*/  IADD3 R7, R7, 0x80, RZ ;  /* 0x0000008007077810 */ /* 0x000fe40007ffe0ff */
.L_x_7764:
[----:B------:R-:W-:Y:S05]  /*3700*/  BSYNC B0 ;  /* 0x0000000000007941 */ /* 0x000fea0003800000 */
.L_x_7763:
        /* <DEDUP_REMOVED lines=17> */
.L_x_7778:
[----:B------:R-:W-:Y:S05]  /*3820*/  BSYNC B1 ;  /* 0x0000000000017941 */ /* 0x000fea0003800000 */
.L_x_7777:
        /* <DEDUP_REMOVED lines=15> */
.L_x_7780:
[----:B------:R-:W-:Y:S05]  /*3920*/  BSYNC B1 ;  /* 0x0000000000017941 */ /* 0x000fea0003800000 */
.L_x_7779:
        /* <DEDUP_REMOVED lines=15> */
.L_x_7782:
[----:B------:R-:W-:Y:S05]  /*3a20*/  BSYNC B1 ;  /* 0x0000000000017941 */ /* 0x000fea0003800000 */
.L_x_7781:
        /* <DEDUP_REMOVED lines=14> */
.L_x_7784:
[----:B------:R-:W-:Y:S05]  /*3b10*/  BSYNC B1 ;  /* 0x0000000000017941 */ /* 0x000fea0003800000 */
.L_x_7783:
        /* <DEDUP_REMOVED lines=30> */
.L_x_7776:
[----:B------:R-:W-:Y:S05]  /*3d00*/  BSYNC B0 ;  /* 0x0000000000007941 */ /* 0x000fea0003800000 */
.L_x_7775:
[----:B------:R-:W-:Y:S02]  /*3d10*/  IADD3 R10, R10, c[0x0][0x160], RZ ;  /* 0x000058000a0a7a10 */ /* 0x000fe40007ffe0ff */
[----:B------:R-:W-:Y:S02]  /*3d20*/  LOP3.LUT P1, RZ, R9, 0xff, RZ, 0xc0, !PT ;  /* 0x000000ff09ff7812 */ /* 0x000fe4000782c0ff */
[----:B------:R-:W-:Y:S02]  /*3d30*/  ISETP.GE.AND P0, PT, R10, c[0x0][0x164], PT ;  /* 0x000059000a007a0c */ /* 0x000fe40003f06270 */
[----:B------:R-:W-:-:S11]  /*3d40*/  SEL R9, RZ, 0x1, P1 ;  /* 0x00000001ff097807 */ /* 0x000fd60000800000 */
[----:B0----5:R-:W-:Y:S01]  /*3d50*/  @P0 CALL.REL.NOINC `(.L_x_7705) ;  /* 0x0000001000000944 */ /* 0x021fe20003c00000 */
[----:B------:R-:W-:Y:S05]  /*3d60*/  BRA `(.L_x_7785) ;  /* 0xffffc67000007947 */ /* 0x000fea000383ffff */
.L_x_7705:
        /* <DEDUP_REMOVED lines=39> */
.L_x_7725:
[----:B-1----:R-:W-:Y:S01]  /*3fe0*/  IMAD.MOV.U32 R109, RZ, RZ, R133 ;  /* 0x000000ffff6d7224 */ /* 0x002fe200078e0085 */
[----:B------:R-:W-:Y:S01]  /*3ff0*/  MOV R153, 0x1f ;  /* 0x0000001f00997802 */ /* 0x000fe20000000f00 */
[----:B------:R-:W-:Y:S01]  /*4000*/  IMAD.MOV.U32 R154, RZ, RZ, 0x10 ;  /* 0x00000010ff9a7424 */ /* 0x000fe200078e00ff */
[----:B------:R-:W-:Y:S01]  /*4010*/  MOV R104, 0x4040 ;  /* 0x0000404000687802 */ /* 0x000fe20000000f00 */
[----:B------:R-:W-:-:S02]  /*4020*/  IMAD.MOV.U32 R156, RZ, RZ, -0x1 ;  /* 0xffffffffff9c7424 */ /* 0x000fc400078e00ff */
[----:B-----5:R-:W-:Y:S05]  /*4030*/  CALL.REL.NOINC `($__internal_151_$__cuda_sm70_shflsync_down_p) ;  /* 0x0000045000007944 */ /* 0x020fea0003c00000 */
[----:B-1----:R-:W-:Y:S01]  /*4040*/  IMAD.MOV.U32 R108, RZ, RZ, R154 ;  /* 0x000000ffff6c7224 */ /* 0x002fe200078e009a */
[----:B0-----:R-:W-:Y:S05]  /*4050*/  BRA `(.L_x_7786) ;  /* 0xffffdaf000007947 */ /* 0x001fea000383ffff */
.L_x_7726:
[----:B------:R-:W-:Y:S01]  /*4060*/  MOV R109, R132 ;  /* 0x00000084006d7202 */ /* 0x000fe20000000f00 */
[----:B------:R-:W-:Y:S01]  /*4070*/  IMAD.MOV.U32 R154, RZ, RZ, 0x10 ;  /* 0x00000010ff9a7424 */ /* 0x000fe200078e00ff */
[----:B------:R-:W-:Y:S01]  /*4080*/  MOV R156, 0xffffffff ;  /* 0xffffffff009c7802 */ /* 0x000fe20000000f00 */
[----:B------:R-:W-:Y:S01]  /*4090*/  IMAD.MOV.U32 R153, RZ, RZ, 0x1f ;  /* 0x0000001fff997424 */ /* 0x000fe200078e00ff */
[----:B------:R-:W-:-:S02]  /*40a0*/  MOV R104, 0x40c0 ;  /* 0x000040c000687802 */ /* 0x000fc40000000f00 */
[----:B01---5:R-:W-:Y:S05]  /*40b0*/  CALL.REL.NOINC `($__internal_151_$__cuda_sm70_shflsync_down_p) ;  /* 0x000003d000007944 */ /* 0x023fea0003c00000 */
[----:B------:R-:W-:Y:S01]  /*40c0*/  FADD.FTZ R108, R108, R133 ;  /* 0x000000856c6c7221 */ /* 0x000fe20000010000 */
[----:B0-----:R-:W-:Y:S01]  /*40d0*/  MOV R156, 0xffffffff ;  /* 0xffffffff009c7802 */ /* 0x001fe20000000f00 */
[----:B-1----:R-:W-:Y:S01]  /*40e0*/  FADD.FTZ R111, R132, R154 ;  /* 0x0000009a846f7221 */ /* 0x002fe20000010000 */
[----:B------:R-:W-:Y:S01]  /*40f0*/  MOV R104, 0x4140 ;  /* 0x0000414000687802 */ /* 0x000fe20000000f00 */
[----:B------:R-:W-:-:S02]  /*4100*/  IMAD.MOV.U32 R154, RZ, RZ, 0x8 ;  /* 0x00000008ff9a7424 */ /* 0x000fc400078e00ff */
[----:B------:R-:W-:Y:S02]  /*4110*/  IMAD.MOV.U32 R153, RZ, RZ, 0x1f ;  /* 0x0000001fff997424 */ /* 0x000fe400078e00ff */
[----:B------:R-:W-:Y:S02]  /*4120*/  IMAD.MOV.U32 R109, RZ, RZ, R108 ;  /* 0x000000ffff6d7224 */ /* 0x000fe400078e006c */
[----:B------:R-:W-:Y:S05]  /*4130*/  CALL.REL.NOINC `($__internal_151_$__cuda_sm70_shflsync_down_p) ;  /* 0x0000035000007944 */ /* 0x000fea0003c00000 */
[----:B-1----:R-:W-:Y:S01]  /*4140*/  IMAD.MOV.U32 R107, RZ, RZ, R154 ;  /* 0x000000ffff6b7224 */ /* 0x002fe200078e009a */
[----:B0-----:R-:W-:Y:S01]  /*4150*/  MOV R109, R111 ;  /* 0x0000006f006d7202 */ /* 0x001fe20000000f00 */
[----:B------:R-:W-:Y:S01]  /*4160*/  IMAD.MOV.U32 R154, RZ, RZ, 0x8 ;  /* 0x00000008ff9a7424 */ /* 0x000fe200078e00ff */
[----:B------:R-:W-:Y:S01]  /*4170*/  MOV R156, 0xffffffff ;  /* 0xffffffff009c7802 */ /* 0x000fe20000000f00 */
[----:B------:R-:W-:Y:S01]  /*4180*/  IMAD.MOV.U32 R153, RZ, RZ, 0x1f ;  /* 0x0000001fff997424 */ /* 0x000fe200078e00ff */
[----:B------:R-:W-:Y:S02]  /*4190*/  MOV R104, 0x41b0 ;  /* 0x000041b000687802 */ /* 0x000fe40000000f00 */
[----:B------:R-:W-:Y:S05]  /*41a0*/  CALL.REL.NOINC `($__internal_151_$__cuda_sm70_shflsync_down_p) ;  /* 0x000002e000007944 */ /* 0x000fea0003c00000 */
        /* <DEDUP_REMOVED lines=31> */
[----:B0-----:R-:W-:Y:S01]  /*43a0*/  HFMA2.MMA R153, -RZ, RZ, 0, 1.847743988037109375e-06 ;  /* 0x0000001fff997435 */ /* 0x001fe200000001ff */
[----:B-1----:R-:W-:Y:S01]  /*43b0*/  FADD.FTZ R133, R111, R154 ;  /* 0x0000009a6f857221 */ /* 0x002fe20000010000 */
[----:B------:R-:W-:Y:S01]  /*43c0*/  MOV R104, 0x4410 ;  /* 0x0000441000687802 */ /* 0x000fe20000000f00 */
[----:B------:R-:W-:Y:S01]  /*43d0*/  IMAD.MOV.U32 R154, RZ, RZ, 0x1 ;  /* 0x00000001ff9a7424 */ /* 0x000fe200078e00ff */
[----:B------:R-:W-:Y:S01]  /*43e0*/  MOV R109, R110 ;  /* 0x0000006e006d7202 */ /* 0x000fe20000000f00 */
[----:B------:R-:W-:-:S02]  /*43f0*/  IMAD.MOV.U32 R156, RZ, RZ, -0x1 ;  /* 0xffffffffff9c7424 */ /* 0x000fc400078e00ff */
[----:B------:R-:W-:Y:S05]  /*4400*/  CALL.REL.NOINC `($__internal_151_$__cuda_sm70_shflsync_down_p) ;  /* 0x0000008000007944 */ /* 0x000fea0003c00000 */
[----:B0-----:R-:W-:Y:S01]  /*4410*/  HFMA2.MMA R153, -RZ, RZ, 0, 1.847743988037109375e-06 ;  /* 0x0000001fff997435 */ /* 0x001fe200000001ff */
[----:B-1----:R-:W-:Y:S01]  /*4420*/  IMAD.MOV.U32 R111, RZ, RZ, R154 ;  /* 0x000000ffff6f7224 */ /* 0x002fe200078e009a */
[----:B------:R-:W-:Y:S01]  /*4430*/  MOV R109, R133 ;  /* 0x00000085006d7202 */ /* 0x000fe20000000f00 */
[----:B------:R-:W-:Y:S01]  /*4440*/  IMAD.MOV.U32 R154, RZ, RZ, 0x1 ;  /* 0x00000001ff9a7424 */ /* 0x000fe200078e00ff */
[----:B------:R-:W-:Y:S01]  /*4450*/  MOV R104, 0x4480 ;  /* 0x0000448000687802 */ /* 0x000fe20000000f00 */
[----:B------:R-:W-:-:S02]  /*4460*/  IMAD.MOV.U32 R156, RZ, RZ, -0x1 ;  /* 0xffffffffff9c7424 */ /* 0x000fc400078e00ff */
[----:B------:R-:W-:Y:S05]  /*4470*/  CALL.REL.NOINC `($__internal_151_$__cuda_sm70_shflsync_down_p) ;  /* 0x0000001000007944 */ /* 0x000fea0003c00000 */
[----:B01----:R-:W-:Y:S05]  /*4480*/  BRA `(.L_x_7787) ;  /* 0xffffd7e000007947 */ /* 0x003fea000383ffff */
        .weak           $__internal_151_$__cuda_sm70_shflsync_down_p
        .type           $__internal_151_$__cuda_sm70_shflsync_down_p,@function
        .size           $__internal_151_$__cuda_sm70_shflsync_down_p,(.L_x_9895 - $__internal_151_$__cuda_sm70_shflsync_down_p)
$__internal_151_$__cuda_sm70_shflsync_down_p:
[----:B------:R-:W-:Y:S01]  /*4490*/  MOV R105, 0x0 ;  /* 0x0000000000697802 */ /* 0x000fe20000000f00 */
[----:B------:R-:W-:Y:S04]  /*44a0*/  WARPSYNC R156 ;  /* 0x0000009c00007348 */ /* 0x000fe80003800000 */
[----:B------:R0:W1:Y:S01]  /*44b0*/  SHFL.DOWN PT, R154, R109, R154, R153 ;  /* 0x0800009a6d9a7389 */ /* 0x00006200000e0099 */
[----:B------:R-:W-:Y:S05]  /*44c0*/  RET.REL.NODEC R104 `(_ZN10layer_norm13ln_bwd_kernelINS_13Kernel_traitsIf6__halffS2_fjLj2560ELj1ELj1ELj4ELj8ENS_18Kernel_traits_baseILj2560EfS2_fS2_fjLj128EEEEELb1ELb0ELb1ELb0EEEvNS_9BwdParamsE) ;  /* 0xffffbb3068007950 */ /* 0x000fea0003c3ffff */
.L_x_7788:
        /* <DEDUP_REMOVED lines=11> */
.L_x_9895:


//--------------------- .text._ZN10layer_norm22ln_bwd_finalize_kernelINS_22Kernel_traits_finalizeILj2560Ef6__halffS2_fjLb0ELj1024ELj4ENS_18Kernel_traits_baseILj2560EfS2_fS2_fjLj1024EEEEELb0ELb1EEEvNS_9BwdParamsE --------------------------
	.section	.text._ZN10layer_norm22ln_bwd_finalize_kernelINS_22Kernel_traits_finalizeILj2560Ef6__halffS2_fjLb0ELj1024ELj4ENS_18Kernel_traits_baseILj2560EfS2_fS2_fjLj1024EEEEELb0ELb1EEEvNS_9BwdParamsE,"ax",@progbits
	.sectioninfo	@"SHI_REGISTERS=32"
	.align	128
        .global         _ZN10layer_norm22ln_bwd_finalize_kernelINS_22Kernel_traits_finalizeILj2560Ef6__halffS2_fjLb0ELj1024ELj4ENS_18Kernel_traits_baseILj2560EfS2_fS2_fjLj1024EEEEELb0ELb1EEEvNS_9BwdParamsE
        .type           _ZN10layer_norm22ln_bwd_finalize_kernelINS_22Kernel_traits_finalizeILj2560Ef6__halffS2_fjLb0ELj1024ELj4ENS_18Kernel_traits_baseILj2560EfS2_fS2_fjLj1024EEEEELb0ELb1EEEvNS_9BwdParamsE,@function
        .size           _ZN10layer_norm22ln_bwd_finalize_kernelINS_22Kernel_traits_finalizeILj2560Ef6__halffS2_fjLb0ELj1024ELj4ENS_18Kernel_traits_baseILj2560EfS2_fS2_fjLj1024EEEEELb0ELb1EEEvNS_9BwdParamsE,(.L_x_9896 - _ZN10layer_norm22ln_bwd_finalize_kernelINS_22Kernel_traits_finalizeILj2560Ef6__halffS2_fjLb0ELj1024ELj4ENS_18Kernel_traits_baseILj2560EfS2_fS2_fjLj1024EEEEELb0ELb1EEEvNS_9BwdParamsE)
        .other          _ZN10layer_norm22ln_bwd_finalize_kernelINS_22Kernel_traits_finalizeILj2560Ef6__halffS2_fjLb0ELj1024ELj4ENS_18Kernel_traits_baseILj2560EfS2_fS2_fjLj1024EEEEELb0ELb1EEEvNS_9BwdParamsE,@"STO_CUDA_ENTRY STV_DEFAULT"
_ZN10layer_norm22ln_bwd_finalize_kernelINS_22Kernel_traits_finalizeILj2560Ef6__halffS2_fjLb0ELj1024ELj4ENS_18Kernel_traits_baseILj2560EfS2_fS2_fjLj1024EEEEELb0ELb1EEEvNS_9BwdParamsE:
.text._ZN10layer_norm22ln_bwd_finalize_kernelINS_22Kernel_traits_finalizeILj2560Ef6__halffS2_fjLb0ELj1024ELj4ENS_18Kernel_traits_baseILj2560EfS2_fS2_fjLj1024EEEEELb0ELb1EEEvNS_9BwdParamsE:
        /* <DEDUP_REMOVED lines=19> */
.L_x_7799:
        /* <DEDUP_REMOVED lines=27> */
.L_x_7793:
        /* <DEDUP_REMOVED lines=35> */
.L_x_7792:
[----:B------:R-:W-:Y:S05]  /*0510*/  BSYNC B1 ;  /* 0x0000000000017941 */ /* 0x000fea0003800000 */
.L_x_7791:
        /* <DEDUP_REMOVED lines=23> */
.L_x_7795:
[----:B------:R-:W-:Y:S05]  /*0690*/  BSYNC B1 ;  /* 0x0000000000017941 */ /* 0x000fea0003800000 */
.L_x_7794:
        /* <DEDUP_REMOVED lines=10> */
.L_x_7790:
[----:B------:R-:W-:Y:S05]  /*0740*/  BSYNC B0 ;  /* 0x0000000000007941 */ /* 0x000fea0003800000 */
.L_x_7789:
        /* <DEDUP_REMOVED lines=11> */
.L_x_7800:
        /* <DEDUP_REMOVED lines=18> */
.L_x_7801:
[----:B------:R-:W-:Y:S01]  /*0920*/  @!P1 SHF.R.U32.HI R2, RZ, 0x3, R0 ;  /* 0x00000003ff029819 */ /* 0x000fe20000011600 */
[----:B---3--:R-:W-:Y:S02]  /*0930*/  FADD.FTZ R5, R5, R10 ;  /* 0x0000000a05057221 */ /* 0x008fe40000010000 */
[----:B--2---:R-:W-:Y:S01]  /*0940*/  FADD.FTZ R7, R7, R4 ;  /* 0x0000000407077221 */ /* 0x004fe20000010000 */
[----:B------:R-:W-:-:S05]  /*0950*/  @!P1 LOP3.LUT R2, R2, 0x1ffffffc, RZ, 0xc0, !PT ;  /* 0x1ffffffc02029812 */ /* 0x000fca00078ec0ff */
[----:B------:R2:W-:Y:S04]  /*0960*/  @!P1 STS [R2+0x2000], R5 ;  /* 0x0020000502009388 */ /* 0x0005e80000000800 */
[----:B------:R2:W-:Y:S02]  /*0970*/  @!P1 STS [R2+0x2080], R7 ;  /* 0x0020800702009388 */ /* 0x0005e40000000800 */
.L_x_7796:
        /* <DEDUP_REMOVED lines=14> */
.L_x_7797:
[----:B------:R-:W-:Y:S01]  /*0a60*/  HFMA2.MMA R9, -RZ, RZ, 0, 5.9604644775390625e-08 ;  /* 0x00000001ff097435 */ /* 0x000fe200000001ff */
[----:B--2---:R-:W-:Y:S01]  /*0a70*/  IMAD.MOV.U32 R10, RZ, RZ, R4 ;  /* 0x000000ffff0a7224 */ /* 0x004fe200078e0004 */
[----:B------:R-:W-:Y:S01]  /*0a80*/  MOV R11, 0xffffffff ;  /* 0xffffffff000b7802 */ /* 0x000fe20000000f00 */
[----:B------:R-:W-:Y:S01]  /*0a90*/  IMAD.MOV.U32 R6, RZ, RZ, 0x1f ;  /* 0x0000001fff067424 */ /* 0x000fe200078e00ff */
[----:B------:R-:W-:-:S02]  /*0aa0*/  MOV R2, 0xac0 ;  /* 0x00000ac000027802 */ /* 0x000fc40000000f00 */
[----:B01----:R-:W-:Y:S05]  /*0ab0*/  CALL.REL.NOINC `($__internal_152_$__cuda_sm70_shflsync_bfly_p) ;  /* 0x000003c000007944 */ /* 0x003fea0003c00000 */
[----:B-1----:R-:W-:Y:S01]  /*0ac0*/  MOV R3, R6 ;  /* 0x0000000600037202 */ /* 0x002fe20000000f00 */
[----:B0-----:R-:W-:Y:S05]  /*0ad0*/  BRA `(.L_x_7800) ;  /* 0xfffffd2000007947 */ /* 0x001fea000383ffff */
.L_x_7798:
[----:B------:R-:W-:Y:S01]  /*0ae0*/  HFMA2.MMA R9, -RZ, RZ, 0, 1.1920928955078125e-07 ;  /* 0x00000002ff097435 */ /* 0x000fe200000001ff */
[----:B------:R-:W-:Y:S01]  /*0af0*/  IMAD.MOV.U32 R10, RZ, RZ, R13 ;  /* 0x000000ffff0a7224 */ /* 0x000fe200078e000d */
[----:B------:R-:W-:Y:S01]  /*0b00*/  MOV R6, 0x1f ;  /* 0x0000001f00067802 */ /* 0x000fe20000000f00 */
[----:B------:R-:W-:Y:S01]  /*0b10*/  IMAD.MOV.U32 R11, RZ, RZ, -0x1 ;  /* 0xffffffffff0b7424 */ /* 0x000fe200078e00ff */
[----:B------:R-:W-:-:S02]  /*0b20*/  MOV R2, 0xb40 ;  /* 0x00000b4000027802 */ /* 0x000fc40000000f00 */
[----:B012---:R-:W-:Y:S05]  /*0b30*/  CALL.REL.NOINC `($__internal_152_$__cuda_sm70_shflsync_bfly_p) ;  /* 0x0000034000007944 */ /* 0x007fea0003c00000 */
[----:B0-----:R-:W-:Y:S01]  /*0b40*/  HFMA2.MMA R9, -RZ, RZ, 0, 2.384185791015625e-07 ;  /* 0x00000004ff097435 */ /* 0x001fe200000001ff */
[----:B-1----:R-:W-:Y:S01]  /*0b50*/  FADD.FTZ R10, R13, R6 ;  /* 0x000000060d0a7221 */ /* 0x002fe20000010000 */
[----:B------:R-:W-:Y:S01]  /*0b60*/  MOV R6, 0x1f ;  /* 0x0000001f00067802 */ /* 0x000fe20000000f00 */
[----:B------:R-:W-:Y:S01]  /*0b70*/  IMAD.MOV.U32 R11, RZ, RZ, -0x1 ;  /* 0xffffffffff0b7424 */ /* 0x000fe200078e00ff */
[----:B------:R-:W-:-:S02]  /*0b80*/  MOV R2, 0xba0 ;  /* 0x00000ba000027802 */ /* 0x000fc40000000f00 */
[----:B------:R-:W-:Y:S05]  /*0b90*/  CALL.REL.NOINC `($__internal_152_$__cuda_sm70_shflsync_bfly_p) ;  /* 0x000002e000007944 */ /* 0x000fea0003c00000 */
[----:B0-----:R-:W-:Y:S01]  /*0ba0*/  HFMA2.MMA R9, -RZ, RZ, 0, 4.76837158203125e-07 ;  /* 0x00000008ff097435 */ /* 0x001fe200000001ff */
[----:B-1----:R-:W-:Y:S01]  /*0bb0*/  FADD.FTZ R10, R10, R6 ;  /* 0x000000060a0a7221 */ /* 0x002fe20000010000 */
[----:B------:R-:W-:Y:S01]  /*0bc0*/  MOV R6, 0x1f ;  /* 0x0000001f00067802 */ /* 0x000fe20000000f00 */
[----:B------:R-:W-:Y:S01]  /*0bd0*/  IMAD.MOV.U32 R11, RZ, RZ, -0x1 ;  /* 0xffffffffff0b7424 */ /* 0x000fe200078e00ff */
[----:B------:R-:W-:-:S02]  /*0be0*/  MOV R2, 0xc00 ;  /* 0x00000c0000027802 */ /* 0x000fc40000000f00 */
[----:B------:R-:W-:Y:S05]  /*0bf0*/  CALL.REL.NOINC `($__internal_152_$__cuda_sm70_shflsync_bfly_p) ;  /* 0x0000028000007944 */ /* 0x000fea0003c00000 */
[----:B-1----:R-:W-:Y:S01]  /*0c00*/  FADD.FTZ R4, R10, R6 ;  /* 0x000000060a047221 */ /* 0x002fe20000010000 */
[----:B0-----:R-:W-:Y:S01]  /*0c10*/  HFMA2.MMA R9, -RZ, RZ, 0, 9.5367431640625e-07 ;  /* 0x00000010ff097435 */ /* 0x001fe200000001ff */
[----:B------:R-:W-:Y:S01]  /*0c20*/  MOV R6, 0x1f ;  /* 0x0000001f00067802 */ /* 0x000fe20000000f00 */
[----:B------:R-:W-:Y:S01]  /*0c30*/  IMAD.MOV.U32 R11, RZ, RZ, -0x1 ;  /* 0xffffffffff0b7424 */ /* 0x000fe200078e00ff */
[----:B------:R-:W-:-:S02]  /*0c40*/  MOV R2, 0xc70 ;  /* 0x00000c7000027802 */ /* 0x000fc40000000f00 */
[----:B------:R-:W-:Y:S02]  /*0c50*/  MOV R10, R4 ;  /* 0x00000004000a7202 */ /* 0x000fe40000000f00 */
[----:B------:R-:W-:Y:S05]  /*0c60*/  CALL.REL.NOINC `($__internal_152_$__cuda_sm70_shflsync_bfly_p) ;  /* 0x0000021000007944 */ /* 0x000fea0003c00000 */
[----:B0-----:R-:W-:Y:S01]  /*0c70*/  HFMA2.MMA R9, -RZ, RZ, 0, 5.9604644775390625e-08 ;  /* 0x00000001ff097435 */ /* 0x001fe200000001ff */
[----:B-1----:R-:W-:Y:S01]  /*0c80*/  MOV R7, R6 ;  /* 0x0000000600077202 */ /* 0x002fe20000000f00 */
[----:B------:R-:W-:Y:S01]  /*0c90*/  IMAD.MOV.U32 R10, RZ, RZ, R5 ;  /* 0x000000ffff0a7224 */ /* 0x000fe200078e0005 */
[----:B------:R-:W-:Y:S01]  /*0ca0*/  MOV R6, 0x1f ;  /* 0x0000001f00067802 */ /* 0x000fe20000000f00 */
[----:B------:R-:W-:Y:S01]  /*0cb0*/  IMAD.MOV.U32 R11, RZ, RZ, -0x1 ;  /* 0xffffffffff0b7424 */ /* 0x000fe200078e00ff */
[----:B------:R-:W-:Y:S02]  /*0cc0*/  MOV R2, 0xce0 ;  /* 0x00000ce000027802 */ /* 0x000fe40000000f00 */
[----:B------:R-:W-:Y:S05]  /*0cd0*/  CALL.REL.NOINC `($__internal_152_$__cuda_sm70_shflsync_bfly_p) ;  /* 0x000001a000007944 */ /* 0x000fea0003c00000 */
[----:B0-----:R-:W-:Y:S01]  /*0ce0*/  HFMA2.MMA R9, -RZ, RZ, 0, 1.1920928955078125e-07 ;  /* 0x00000002ff097435 */ /* 0x001fe200000001ff */
[----:B-1----:R-:W-:Y:S01]  /*0cf0*/  FADD.FTZ R10, R5, R6 ;  /* 0x00000006050a7221 */ /* 0x002fe20000010000 */
[----:B------:R-:W-:Y:S01]  /*0d00*/  MOV R6, 0x1f ;  /* 0x0000001f00067802 */ /* 0x000fe20000000f00 */
[----:B------:R-:W-:Y:S01]  /*0d10*/  IMAD.MOV.U32 R11, RZ, RZ, -0x1 ;  /* 0xffffffffff0b7424 */ /* 0x000fe200078e00ff */
[----:B------:R-:W-:Y:S02]  /*0d20*/  MOV R2, 0xd40 ;  /* 0x00000d4000027802 */ /* 0x000fe40000000f00 */
[----:B------:R-:W-:Y:S05]  /*0d30*/  CALL.REL.NOINC `($__internal_152_$__cuda_sm70_shflsync_bfly_p) ;  /* 0x0000014000007944 */ /* 0x000fea0003c00000 */
        /* <DEDUP_REMOVED lines=12> */
[----:B0-----:R-:W-:Y:S01]  /*0e00*/  HFMA2.MMA R9, -RZ, RZ, 0, 9.5367431640625e-07 ;  /* 0x00000010ff097435 */ /* 0x001fe200000001ff */
[----:B-1----:R-:W-:Y:S01]  /*0e10*/  FADD.FTZ R10, R10, R6 ;  /* 0x000000060a0a7221 */ /* 0x002fe20000010000 */
[----:B------:R-:W-:Y:S01]  /*0e20*/  MOV R6, 0x1f ;  /* 0x0000001f00067802 */ /* 0x000fe20000000f00 */
[----:B------:R-:W-:Y:S01]  /*0e30*/  IMAD.MOV.U32 R11, RZ, RZ, -0x1 ;  /* 0xffffffffff0b7424 */ /* 0x000fe200078e00ff */
[----:B------:R-:W-:-:S02]  /*0e40*/  MOV R2, 0xe60 ;  /* 0x00000e6000027802 */ /* 0x000fc40000000f00 */
[----:B------:R-:W-:Y:S05]  /*0e50*/  CALL.REL.NOINC `($__internal_152_$__cuda_sm70_shflsync_bfly_p) ;  /* 0x0000002000007944 */ /* 0x000fea0003c00000 */
[----:B-1----:R-:W-:Y:S01]  /*0e60*/  MOV R5, R6 ;  /* 0x0000000600057202 */ /* 0x002fe20000000f00 */
[----:B0-----:R-:W-:Y:S05]  /*0e70*/  BRA `(.L_x_7801) ;  /* 0xfffffaa000007947 */ /* 0x001fea000383ffff */
        .weak           $__internal_152_$__cuda_sm70_shflsync_bfly_p
        .type           $__internal_152_$__cuda_sm70_shflsync_bfly_p,@function
        .size           $__internal_152_$__cuda_sm70_shflsync_bfly_p,(.L_x_9896 - $__internal_152_$__cuda_sm70_shflsync_bfly_p)
$__internal_152_$__cuda_sm70_shflsync_bfly_p:
[----:B------:R-:W-:Y:S01]  /*0e80*/  HFMA2.MMA R3, -RZ, RZ, 0, 0 ;  /* 0x00000000ff037435 */ /* 0x000fe200000001ff */
[----:B------:R-:W-:Y:S04]  /*0e90*/  WARPSYNC R11 ;  /* 0x0000000b00007348 */ /* 0x000fe80003800000 */
[----:B------:R0:W1:Y:S01]  /*0ea0*/  SHFL.BFLY PT, R6, R10, R9, R6 ;  /* 0x0c0000090a067389 */ /* 0x00006200000e0006 */
[----:B------:R-:W-:Y:S05]  /*0eb0*/  RET.REL.NODEC R2 `(_ZN10layer_norm22ln_bwd_finalize_kernelINS_22Kernel_traits_finalizeILj2560Ef6__halffS2_fjLb0ELj1024ELj4ENS_18Kernel_traits_baseILj2560EfS2_fS2_fjLj1024EEEEELb0ELb1EEEvNS_9BwdParamsE) ;  /* 0xfffff14002007950 */ /* 0x000fea0003c3ffff */
.L_x_7802:
        /* <DEDUP_REMOVED lines=12> */
.L_x_9896:


//--------------------- .text._ZN10layer_norm13ln_bwd_kernelINS_13Kernel_traitsIf6__halffS2_fjLj2560ELj1ELj1ELj4ELj8ENS_18Kernel_traits_baseILj2560EfS2_fS2_fjLj128EEEEELb1ELb0ELb1ELb1EEEvNS_9BwdParamsE --------------------------
	.section	.text._ZN10layer_norm13ln_bwd_kernelINS_13Kernel_traitsIf6__halffS2_fjLj2560ELj1ELj1ELj4ELj8ENS_18Kernel_traits_baseILj2560EfS2_fS2_fjLj128EEEEELb1ELb0ELb1ELb1EEEvNS_9BwdParamsE,"ax",@progbits
	.sectioninfo	@"SHI_REGISTERS=167"
	.align	128
        .global         _ZN10layer_norm13ln_bwd_kernelINS_13Kernel_traitsIf6__halffS2_fjLj2560ELj1ELj1ELj4ELj8ENS_18Kernel_traits_baseILj2560EfS2_fS2_fjLj128EEEEELb1ELb0ELb1ELb1EEEvNS_9BwdParamsE
        .type           _ZN10layer_norm13ln_bwd_kernelINS_13Kernel_traitsIf6__halffS2_fjLj2560ELj1ELj1ELj4ELj8ENS_18Kernel_traits_baseILj2560EfS2_fS2_fjLj128EEEEELb1ELb0ELb1ELb1EEEvNS_9BwdParamsE,@function
        .size           _ZN10layer_norm13ln_bwd_kernelINS_13Kernel_traitsIf6__halffS2_fjLj2560ELj1ELj1ELj4ELj8ENS_18Kernel_traits_baseILj2560EfS2_fS2_fjLj128EEEEELb1ELb0ELb1ELb1EEEvNS_9BwdParamsE,(.L_x_9897 - _ZN10layer_norm13ln_bwd_kernelINS_13Kernel_traitsIf6__halffS2_fjLj2560ELj1ELj1ELj4ELj8ENS_18Kernel_traits_baseILj2560EfS2_fS2_fjLj128EEEEELb1ELb0ELb1ELb1EEEvNS_9BwdParamsE)
        .other          _ZN10layer_norm13ln_bwd_kernelINS_13Kernel_traitsIf6__halffS2_fjLj2560ELj1ELj1ELj4ELj8ENS_18Kernel_traits_baseILj2560EfS2_fS2_fjLj128EEEEELb1ELb0ELb1ELb1EEEvNS_9BwdParamsE,@"STO_CUDA_ENTRY STV_DEFAULT"
_ZN10layer_norm13ln_bwd_kernelINS_13Kernel_traitsIf6__halffS2_fjLj2560ELj1ELj1ELj4ELj8ENS_18Kernel_traits_baseILj2560EfS2_fS2_fjLj128EEEEELb1ELb0ELb1ELb1EEEvNS_9BwdParamsE:
.text._ZN10layer_norm13ln_bwd_kernelINS_13Kernel_traitsIf6__halffS2_fjLj2560ELj1ELj1ELj4ELj8ENS_18Kernel_traits_baseILj2560EfS2_fS2_fjLj128EEEEELb1ELb0ELb1ELb1EEEvNS_9BwdParamsE:
        /* <DEDUP_REMOVED lines=28> */
.L_x_7803:
        /* <DEDUP_REMOVED lines=31> */
.L_x_7860:
        /* <DEDUP_REMOVED lines=56> */
.L_x_7806:
[----:B---3--:R-:W-:Y:S01]  /*0730*/  IADD3 R12, R14, -0x1, RZ ;  /* 0xffffffff0e0c7810 */ /* 0x008fe20007ffe0ff */
[----:B------:R-:W-:-:S02]  /*0740*/  IMAD.MOV.U32 R131, RZ, RZ, 0x8 ;  /* 0x00000008ff837424 */ /* 0x000fc400078e00ff */
[----:B------:R-:W-:-:S04]  /*0750*/  IMAD.WIDE R148, R6, R133, c[0x0][0x1a0] ;  /* 0x0000680006947625 */ /* 0x000fc800078e0285 */
[----:B------:R-:W-:Y:S01]  /*0760*/  IMAD R12, R12, c[0x0][0x168], RZ ;  /* 0x00005a000c0c7a24 */ /* 0x000fe200078e02ff */
[----:B------:R-:W-:Y:S01]  /*0770*/  IADD3 R147, R2, 0x200, RZ ;  /* 0x0000020002937810 */ /* 0x000fe20007ffe0ff */
[-C--:B------:R-:W-:Y:S01]  /*0780*/  IMAD.WIDE.U32 R104, R122, R132.reuse, c[0x0][0x188] ;  /* 0x000062007a687625 */ /* 0x080fe200078e0084 */
[----:B------:R-:W2:Y:S02]  /*0790*/  LDG.E R148, [R148.64] ;  /* 0x0000000494947981 */ /* 0x000ea4000c1e1900 */
[----:B------:R-:W-:Y:S01]  /*07a0*/  SHF.R.S32.HI R101, RZ, 0x1f, R12 ;  /* 0x0000001fff657819 */ /* 0x000fe2000001140c */
[----:B------:R-:W-:Y:S02]  /*07b0*/  IMAD.WIDE.U32 R108, R15, R132, c[0x0][0x188] ;  /* 0x000062000f6c7625 */ /* 0x000fe400078e0084 */
[----:B------:R-:W3:Y:S01]  /*07c0*/  LDG.E.128 R104, [R104.64] ;  /* 0x0000000468687981 */ /* 0x000ee2000c1e1d00 */
[----:B------:R-:W-:Y:S01]  /*07d0*/  LEA.HI R101, R101, R12, RZ, 0x2 ;  /* 0x0000000c65657211 */ /* 0x000fe200078f10ff */
[----:B------:R-:W-:-:S02]  /*07e0*/  IMAD.WIDE.U32 R116, R147, R132, c[0x0][0x188] ;  /* 0x0000620093747625 */ /* 0x000fc400078e0084 */
[----:B------:R-:W4:Y:S01]  /*07f0*/  LDG.E.128 R108, [R108.64] ;  /* 0x000000046c6c7981 */ /* 0x000f22000c1e1d00 */
[----:B------:R-:W-:Y:S01]  /*0800*/  LEA.HI.SX32 R130, R101, R0, 0x1e ;  /* 0x0000000065827211 */ /* 0x000fe200078ff2ff */
[----:B------:R-:W-:Y:S02]  /*0810*/  IMAD.WIDE.U32 R112, R13, R132, c[0x0][0x188] ;  /* 0x000062000d707625 */ /* 0x000fe400078e0084 */
[----:B------:R-:W4:Y:S01]  /*0820*/  LDG.E.128 R116, [R116.64] ;  /* 0x0000000474747981 */ /* 0x000f22000c1e1d00 */
[C---:B------:R-:W-:Y:S01]  /*0830*/  IADD3 R124, R130.reuse, 0x80, RZ ;  /* 0x00000080827c7810 */ /* 0x040fe20007ffe0ff */
[CC--:B------:R-:W-:Y:S01]  /*0840*/  IMAD.WIDE.U32 R134, R130.reuse, R131.reuse, c[0x0][0x208] ;  /* 0x0000820082867625 */ /* 0x0c0fe200078e0083 */
[C---:B------:R-:W-:Y:S01]  /*0850*/  IADD3 R126, R130.reuse, 0x100, RZ ;  /* 0x00000100827e7810 */ /* 0x040fe20007ffe0ff */
[----:B------:R-:W4:Y:S01]  /*0860*/  LDG.E.128 R112, [R112.64] ;  /* 0x0000000470707981 */ /* 0x000f22000c1e1d00 */
[C---:B------:R-:W-:Y:S02]  /*0870*/  IADD3 R128, R130.reuse, 0x180, RZ ;  /* 0x0000018082807810 */ /* 0x040fe40007ffe0ff */
[----:B------:R-:W-:Y:S01]  /*0880*/  IADD3 R130, R130, 0x200, RZ ;  /* 0x0000020082827810 */ /* 0x000fe20007ffe0ff */
[-C--:B------:R-:W-:Y:S01]  /*0890*/  IMAD.WIDE.U32 R124, R124, R131.reuse, c[0x0][0x208] ;  /* 0x000082007c7c7625 */ /* 0x080fe200078e0083 */
[----:B------:R-:W4:Y:S03]  /*08a0*/  LDG.E.64 R134, [R134.64] ;  /* 0x0000000486867981 */ /* 0x000f26000c1e1b00 */
[----:B------:R-:W-:-:S02]  /*08b0*/  IMAD.WIDE.U32 R126, R126, R131, c[0x0][0x208] ;  /* 0x000082007e7e7625 */ /* 0x000fc400078e0083 */
[----:B------:R-:W4:Y:S02]  /*08c0*/  LDG.E.64 R124, [R124.64] ;  /* 0x000000047c7c7981 */ /* 0x000f24000c1e1b00 */
[-C--:B------:R-:W-:Y:S02]  /*08d0*/  IMAD.WIDE.U32 R128, R128, R131.reuse, c[0x0][0x208] ;  /* 0x0000820080807625 */ /* 0x080fe400078e0083 */
[----:B------:R-:W4:Y:S02]  /*08e0*/  LDG.E.64 R126, [R126.64] ;  /* 0x000000047e7e7981 */ /* 0x000f24000c1e1b00 */
[----:B------:R-:W-:Y:S02]  /*08f0*/  IMAD.WIDE.U32 R130, R130, R131, c[0x0][0x208] ;  /* 0x0000820082827625 */ /* 0x000fe400078e0083 */
[----:B------:R-:W4:Y:S02]  /*0900*/  LDG.E.64 R128, [R128.64] ;  /* 0x0000000480807981 */ /* 0x000f24000c1e1b00 */
[----:B------:R-:W-:-:S02]  /*0910*/  IMAD.WIDE.U32 R100, R2, R132, c[0x0][0x188] ;  /* 0x0000620002647625 */ /* 0x000fc400078e0084 */
[----:B------:R-:W4:Y:S04]  /*0920*/  LDG.E.64 R130, [R130.64] ;  /* 0x0000000482827981 */ /* 0x000f28000c1e1b00 */
        /* <DEDUP_REMOVED lines=19> */
[----:B------:R-:W-:Y:S02]  /*0a60*/  IADD3 R140, R144, 0x100, RZ ;  /* 0x00000100908c7810 */ /* 0x000fe40007ffe0ff */
[----:B-1----:R-:W-:Y:S01]  /*0a70*/  ISETP.NE.AND P0, PT, R5, RZ, PT ;  /* 0x000000ff0500720c */ /* 0x002fe20003f05270 */
        /* <DEDUP_REMOVED lines=8> */
[----:B------:R0:W5:Y:S04]  /*0b00*/  LDG.E R120, [R142.64] ;  /* 0x000000048e787981 */ /* 0x000168000c1e1900 */
[----:B------:R0:W5:Y:S01]  /*0b10*/  LDG.E R14, [R140.64] ;  /* 0x000000048c0e7981 */ /* 0x000162000c1e1900 */
[----:B--2---:R-:W-:-:S05]  /*0b20*/  FSEL R148, R148, RZ, !P0 ;  /* 0x000000ff94947208 */ /* 0x004fca0004000000 */
[C---:B---3--:R-:W-:Y:S02]  /*0b30*/  FADD.FTZ R158, -R148.reuse, R107 ;  /* 0x0000006b949e7221 */ /* 0x048fe40000010100 */
[C---:B0-----:R-:W-:Y:S02]  /*0b40*/  FADD.FTZ R154, -R148.reuse, R105 ;  /* 0x00000069949a7221 */ /* 0x041fe40000010100 */
[C---:B----4-:R-:W-:Y:S02]  /*0b50*/  FADD.FTZ R108, -R148.reuse, R108 ;  /* 0x0000006c946c7221 */ /* 0x050fe40000010100 */
[C---:B------:R-:W-:Y:S02]  /*0b60*/  FADD.FTZ R160, -R148.reuse, R109 ;  /* 0x0000006d94a07221 */ /* 0x040fe40000010100 */
[C---:B------:R-:W-:Y:S02]  /*0b70*/  FADD.FTZ R162, -R148.reuse, R111 ;  /* 0x0000006f94a27221 */ /* 0x040fe40000010100 */
[----:B------:R-:W-:-:S02]  /*0b80*/  FADD.FTZ R156, -R148, R106 ;  /* 0x0000006a949c7221 */ /* 0x000fc40000010100 */
[C---:B------:R-:W-:Y:S02]  /*0b90*/  FADD.FTZ R110, -R148.reuse, R110 ;  /* 0x0000006e946e7221 */ /* 0x040fe40000010100 */
[C---:B------:R-:W-:Y:S02]  /*0ba0*/  FADD.FTZ R112, -R148.reuse, R112 ;  /* 0x0000007094707221 */ /* 0x040fe40000010100 */
[C---:B------:R-:W-:Y:S01]  /*0bb0*/  FADD.FTZ R164, -R148.reuse, R114 ;  /* 0x0000007294a47221 */ /* 0x040fe20000010100 */
[----:B------:R-:W-:Y:S01]  /*0bc0*/  MOV R140, R134 ;  /* 0x00000086008c7202 */ /* 0x000fe20000000f00 */
[----:B------:R-:W-:Y:S01]  /*0bd0*/  FADD.FTZ R109, -R148, R115 ;  /* 0x00000073946d7221 */ /* 0x000fe20000010100 */
[--C-:B------:R-:W-:Y:S01]  /*0be0*/  SHF.R.U64 R133, R134, 0x10, R135.reuse ;  /* 0x0000001086857819 */ /* 0x100fe20000001287 */
[C---:B------:R-:W-:Y:S01]  /*0bf0*/  FADD.FTZ R111, -R148.reuse, R116 ;  /* 0x00000074946f7221 */ /* 0x040fe20000010100 */
[----:B------:R-:W-:Y:S01]  /*0c00*/  SHF.R.U32.HI R134, RZ, 0x10, R135 ;  /* 0x00000010ff867819 */ /* 0x000fe20000011687 */
[----:B------:R-:W-:Y:S01]  /*0c10*/  FADD.FTZ R143, -R148, R118 ;  /* 0x00000076948f7221 */ /* 0x000fe20000010100 */
[----:B------:R-:W-:-:S02]  /*0c20*/  MOV R142, R128 ;  /* 0x00000080008e7202 */ /* 0x000fc40000000f00 */
[----:B-1----:R-:W-:Y:S02]  /*0c30*/  SHF.R.U64 R139, R128, 0x10, R129 ;  /* 0x00000010808b7819 */ /* 0x002fe40000001281 */
[----:B------:R-:W-:Y:S02]  /*0c40*/  MOV R138, R130 ;  /* 0x00000082008a7202 */ /* 0x000fe40000000f00 */
[--C-:B------:R-:W-:Y:S01]  /*0c50*/  SHF.R.U64 R130, R130, 0x10, R131.reuse ;  /* 0x0000001082827819 */ /* 0x100fe20000001283 */
[C---:B------:R-:W-:Y:S01]  /*0c60*/  FADD.FTZ R144, -R148.reuse, R100 ;  /* 0x0000006494907221 */ /* 0x040fe20000010100 */
[----:B------:R-:W-:Y:S01]  /*0c70*/  MOV R107, R131 ;  /* 0x00000083006b7202 */ /* 0x000fe20000000f00 */
[C---:B------:R-:W-:Y:S01]  /*0c80*/  FADD.FTZ R150, -R148.reuse, R102 ;  /* 0x0000006694967221 */ /* 0x040fe20000010100 */
[----:B------:R-:W-:Y:S01]  /*0c90*/  SHF.R.U32.HI R136, RZ, 0x10, R131 ;  /* 0x00000010ff887819 */ /* 0x000fe20000011683 */
[C---:B------:R-:W-:Y:S01]  /*0ca0*/  FADD.FTZ R131, -R148.reuse, R117 ;  /* 0x0000007594837221 */ /* 0x040fe20000010100 */
[----:B------:R-:W-:Y:S01]  /*0cb0*/  MOV R102, R124 ;  /* 0x0000007c00667202 */ /* 0x000fe20000000f00 */
[----:B------:R-:W-:Y:S01]  /*0cc0*/  FADD.FTZ R146, -R148, R101 ;  /* 0x0000006594927221 */ /* 0x000fe20000010100 */
[----:B------:R-:W-:Y:S01]  /*0cd0*/  SHF.R.U64 R100, R124, 0x10, R125 ;  /* 0x000000107c647819 */ /* 0x000fe2000000127d */
[----:B------:R-:W-:-:S02]  /*0ce0*/  FADD.FTZ R152, -R148, R103 ;  /* 0x0000006794987221 */ /* 0x000fc40000010100 */
[C---:B------:R-:W-:Y:S02]  /*0cf0*/  FADD.FTZ R124, -R148.reuse, R104 ;  /* 0x00000068947c7221 */ /* 0x040fe40000010100 */
[C---:B------:R-:W-:Y:S02]  /*0d00*/  FADD.FTZ R128, -R148.reuse, R113 ;  /* 0x0000007194807221 */ /* 0x040fe40000010100 */
[----:B------:R-:W-:Y:S02]  /*0d10*/  FADD.FTZ R148, -R148, R119 ;  /* 0x0000007794947221 */ /* 0x000fe40000010100 */
[C---:B------:R-:W-:Y:S02]  /*0d20*/  FMUL.FTZ R119, R3.reuse, R108 ;  /* 0x0000006c03777220 */ /* 0x040fe40000410000 */
[C---:B------:R-:W-:Y:S01]  /*0d30*/  FMUL.FTZ R108, R3.reuse, R131 ;  /* 0x00000083036c7220 */ /* 0x040fe20000410000 */
[----:B------:R-:W-:Y:S01]  /*0d40*/  HADD2.F32 R131, -RZ, R140.H0_H0 ;  /* 0x2000008cff837230 */ /* 0x000fe20000004100 */
[--C-:B------:R-:W-:Y:S01]  /*0d50*/  IMAD.MOV.U32 R137, RZ, RZ, R129.reuse ;  /* 0x000000ffff897224 */ /* 0x100fe200078e0081 */
[----:B------:R-:W-:Y:S01]  /*0d60*/  SHF.R.U32.HI R141, RZ, 0x10, R129 ;  /* 0x00000010ff8d7819 */ /* 0x000fe20000011681 */
[----:B------:R-:W-:Y:S01]  /*0d70*/  IMAD.MOV.U32 R104, RZ, RZ, R126 ;  /* 0x000000ffff687224 */ /* 0x000fe200078e007e */
[----:B------:R-:W-:Y:S01]  /*0d80*/  SHF.R.U64 R105, R126, 0x10, R127 ;  /* 0x000000107e697819 */ /* 0x000fe2000000127f */
[C---:B------:R-:W-:Y:S01]  /*0d90*/  FMUL.FTZ R153, R3.reuse, R144 ;  /* 0x0000009003997220 */ /* 0x040fe20000410000 */
[----:B------:R-:W-:Y:S01]  /*0da0*/  HADD2.F32 R134, -RZ, R134.H0_H0 ;  /* 0x20000086ff867230 */ /* 0x000fe20000004100 */
[----:B------:R-:W-:Y:S01]  /*0db0*/  FMUL.FTZ R129, R3, R150 ;  /* 0x0000009603817220 */ /* 0x000fe20000410000 */
[----:B------:R-:W-:Y:S01]  /*0dc0*/  HADD2.F32 R150, -RZ, R133.H0_H0 ;  /* 0x20000085ff967230 */ /* 0x000fe20000004100 */
[----:B------:R-:W-:-:S02]  /*0dd0*/  IMAD.MOV.U32 R132, RZ, RZ, R135 ;  /* 0x000000ffff847224 */ /* 0x000fc400078e0087 */
[C---:B------:R-:W-:Y:S02]  /*0de0*/  FMUL.FTZ R126, R3.reuse, R152 ;  /* 0x00000098037e7220 */ /* 0x040fe40000410000 */
[----:B------:R-:W-:Y:S02]  /*0df0*/  FMUL.FTZ R151, R3, R146 ;  /* 0x0000009203977220 */ /* 0x000fe40000410000 */
[-C--:B------:R-:W-:Y:S01]  /*0e00*/  FMUL.FTZ R152, R32, R131.reuse ;  /* 0x0000008320987220 */ /* 0x080fe20000410000 */
[----:B------:R-:W-:Y:S01]  /*0e10*/  HADD2.F32 R147, -RZ, R104.H0_H0 ;  /* 0x20000068ff937230 */ /* 0x000fe20000004100 */
        /* <DEDUP_REMOVED lines=11> */
[----:B------:R-:W-:Y:S01]  /*0ed0*/  MOV R101, R125 ;  /* 0x0000007d00657202 */ /* 0x000fe20000000f00 */
[----:B------:R-:W-:Y:S02]  /*0ee0*/  FMUL.FTZ R150, R33, R150 ;  /* 0x0000009621967220 */ /* 0x000fe40000410000 */
[----:B------:R-:W-:Y:S02]  /*0ef0*/  FADD.FTZ R139, RZ, R152 ;  /* 0x00000098ff8b7221 */ /* 0x000fe40000010000 */
[----:B------:R-:W-:Y:S01]  /*0f00*/  FFMA.FTZ R136, R153, R152, RZ ;  /* 0x0000009899887223 */ /* 0x000fe200000100ff */
[----:B------:R-:W-:Y:S01]  /*0f10*/  HADD2.F32 R140, -RZ, R105.H0_H0 ;  /* 0x20000069ff8c7230 */ /* 0x000fe20000004100 */
[C---:B------:R-:W-:Y:S01]  /*0f20*/  FMUL.FTZ R115, R3.reuse, R112 ;  /* 0x0000007003737220 */ /* 0x040fe20000410000 */
[----:B------:R-:W-:Y:S01]  /*0f30*/  HADD2.F32 R105, -RZ, R138.H0_H0 ;  /* 0x2000008aff697230 */ /* 0x000fe20000004100 */
[C---:B------:R-:W-:Y:S01]  /*0f40*/  FMUL.FTZ R112, R3.reuse, R128 ;  /* 0x0000008003707220 */ /* 0x040fe20000410000 */
[----:B------:R-:W-:Y:S01]  /*0f50*/  MOV R106, R127 ;  /* 0x0000007f006a7202 */ /* 0x000fe20000000f00 */
[----:B------:R-:W-:-:S02]  /*0f60*/  FMUL.FTZ R117, R3, R110 ;  /* 0x0000006e03757220 */ /* 0x000fc40000410000 */
[----:B------:R-:W-:Y:S02]  /*0f70*/  FMUL.FTZ R128, R34, R133 ;  /* 0x0000008522807220 */ /* 0x000fe40000410000 */
[----:B------:R-:W-:Y:S01]  /*0f80*/  FADD.FTZ R139, R139, R150 ;  /* 0x000000968b8b7221 */ /* 0x000fe20000010000 */
[----:B------:R-:W-:Y:S01]  /*0f90*/  HADD2.F32 R145, -RZ, R101.H0_H0 ;  /* 0x20000065ff917230 */ /* 0x000fe20000004100 */
[----:B------:R-:W-:Y:S02]  /*0fa0*/  FMUL.FTZ R110, R3, R109 ;  /* 0x0000006d036e7220 */ /* 0x000fe40000410000 */
[----:B------:R-:W-:Y:S01]  /*0fb0*/  FFMA.FTZ R138, R151, R150, R136 ;  /* 0x00000096978a7223 */ /* 0x000fe20000010088 */
[----:B------:R-:W-:Y:S01]  /*0fc0*/  HADD2.F32 R101, -RZ, R142.H0_H0 ;  /* 0x2000008eff657230 */ /* 0x000fe20000004100 */
[----:B------:R-:W-:Y:S01]  /*0fd0*/  FMUL.FTZ R109, R3, R143 ;  /* 0x0000008f036d7220 */ /* 0x000fe20000410000 */
[----:B------:R-:W-:Y:S01]  /*0fe0*/  HADD2.F32 R143, -RZ, R102.H0_H0 ;  /* 0x20000066ff8f7230 */ /* 0x000fe20000004100 */
[----:B------:R-:W-:Y:S01]  /*0ff0*/  FADD.FTZ R142, R139, R128 ;  /* 0x000000808b8e7221 */ /* 0x000fe20000010000 */
[----:B------:R-:W-:Y:S01]  /*1000*/  SHF.R.U32.HI R135, RZ, 0x10, R127 ;  /* 0x00000010ff877819 */ /* 0x000fe2000001167f */
[----:B------:R-:W-:-:S02]  /*1010*/  FADD.FTZ R74, R74, R133 ;  /* 0x000000854a4a7221 */ /* 0x000fc40000010000 */
[C---:B------:R-:W-:Y:S01]  /*1020*/  FFMA.FTZ R38, R129.reuse, R133, R38 ;  /* 0x0000008581267223 */ /* 0x040fe20000010026 */
[----:B------:R-:W-:Y:S01]  /*1030*/  HADD2.F32 R133, -RZ, R106.H0_H0 ;  /* 0x2000006aff857230 */ /* 0x000fe20000004100 */
[----:B------:R-:W-:Y:S01]  /*1040*/  FFMA.FTZ R138, R129, R128, R138 ;  /* 0x00000080818a7223 */ /* 0x000fe2000001008a */
[----:B------:R-:W-:Y:S01]  /*1050*/  HADD2.F32 R106, -RZ, R141.H0_H0 ;  /* 0x2000008dff6a7230 */ /* 0x000fe20000004100 */
[C---:B------:R-:W-:Y:S01]  /*1060*/  FMUL.FTZ R116, R3.reuse, R160 ;  /* 0x000000a003747220 */ /* 0x040fe20000410000 */
[----:B------:R-:W-:Y:S01]  /*1070*/  HADD2.F32 R132, -RZ, R130.H0_H0 ;  /* 0x20000082ff847230 */ /* 0x000fe20000004100 */
[----:B------:R-:W-:Y:S02]  /*1080*/  FMUL.FTZ R130, R28, R143 ;  /* 0x0000008f1c827220 */ /* 0x000fe40000410000 */
[----:B------:R-:W-:Y:S02]  /*1090*/  FADD.FTZ R141, R142, R131 ;  /* 0x000000838e8d7221 */ /* 0x000fe40000010000 */
[----:B------:R-:W-:-:S02]  /*10a0*/  FMUL.FTZ R127, R3, R124 ;  /* 0x0000007c037f7220 */ /* 0x000fc40000410000 */
[----:B------:R-:W-:Y:S01]  /*10b0*/  FFMA.FTZ R138, R126, R131, R138 ;  /* 0x000000837e8a7223 */ /* 0x000fe2000001008a */
[----:B------:R-:W-:Y:S01]  /*10c0*/  SHF.R.U32.HI R103, RZ, 0x10, R125 ;  /* 0x00000010ff677819 */ /* 0x000fe2000001167d */
[----:B------:R-:W-:Y:S01]  /*10d0*/  FMUL.FTZ R124, R3, R154 ;  /* 0x0000009a037c7220 */ /* 0x000fe20000410000 */
[----:B------:R-:W-:Y:S01]  /*10e0*/  HADD2.F32 R102, -RZ, R135.H0_H0 ;  /* 0x20000087ff667230 */ /* 0x000fe20000004100 */
        /* <DEDUP_REMOVED lines=17> */
[----:B------:R-:W-:-:S02]  /*1200*/  FADD.FTZ R140, R133, R134 ;  /* 0x00000086858c7221 */ /* 0x000fc40000010000 */
[----:B------:R-:W-:Y:S02]  /*1210*/  FMUL.FTZ R118, R3, R158 ;  /* 0x0000009e03767220 */ /* 0x000fe40000410000 */
[----:B------:R-:W-:Y:S02]  /*1220*/  FMUL.FTZ R137, R31, R144 ;  /* 0x000000901f897220 */ /* 0x000fe40000410000 */
        /* <DEDUP_REMOVED lines=68> */
.L_x_7807:
[----:B------:R-:W-:Y:S05]  /*1670*/  BSYNC B0 ;  /* 0x0000000000007941 */ /* 0x000fea0003800000 */
.L_x_7805:
[----:B------:R-:W-:Y:S02]  /*1680*/  LOP3.LUT P1, RZ, R4, 0xff, RZ, 0xc0, !PT ;  /* 0x000000ff04ff7812 */ /* 0x000fe4000782c0ff */
[----:B--2---:R-:W-:Y:S02]  /*1690*/  SHF.R.U32.HI R102, RZ, 0x5, R7 ;  /* 0x00000005ff667819 */ /* 0x004fe40000011607 */
[----:B------:R-:W-:Y:S02]  /*16a0*/  LOP3.LUT P0, RZ, R7, 0x1f, RZ, 0xc0, !PT ;  /* 0x0000001f07ff7812 */ /* 0x000fe4000780c0ff */
[----:B------:R-:W-:-:S07]  /*16b0*/  LOP3.LUT R154, R102, 0x7fffffc, RZ, 0xc0, !PT ;  /* 0x07fffffc669a7812 */ /* 0x000fce00078ec0ff */
[----:B------:R-:W-:Y:S01]  /*16c0*/  @!P1 IADD3 R154, R154, 0x4, RZ ;  /* 0x000000049a9a9810 */ /* 0x000fe20007ffe0ff */
[----:B------:R-:W-:Y:S05]  /*16d0*/  BRA.DIV ~URZ, `(.L_x_7808) ;  /* 0x000021427f007947 */ /* 0x000fea000b800000 */
[----:B------:R0:W2:Y:S02]  /*16e0*/  SHFL.DOWN PT, R105, R104, 0x10, 0x1f ;  /* 0x0a001f0068697f89 */ /* 0x0000a400000e0000 */
.L_x_7861:
        /* <DEDUP_REMOVED lines=18> */
.L_x_7862:
        /* <DEDUP_REMOVED lines=46> */
.L_x_7811:
[----:B------:R-:W-:Y:S05]  /*1af0*/  BSYNC B0 ;  /* 0x0000000000007941 */ /* 0x000fea0003800000 */
.L_x_7810:
        /* <DEDUP_REMOVED lines=8> */
.L_x_7813:
[----:B------:R-:W-:Y:S05]  /*1b80*/  BSYNC B0 ;  /* 0x0000000000007941 */ /* 0x000fea0003800000 */
.L_x_7812:
        /* <DEDUP_REMOVED lines=8> */
.L_x_7815:
[----:B------:R-:W-:Y:S05]  /*1c10*/  BSYNC B0 ;  /* 0x0000000000007941 */ /* 0x000fea0003800000 */
.L_x_7814:
        /* <DEDUP_REMOVED lines=9> */
.L_x_7817:
[----:B------:R-:W-:Y:S05]  /*1cb0*/  BSYNC B0 ;  /* 0x0000000000007941 */ /* 0x000fea0003800000 */
.L_x_7816:
[C---:B------:R-:W-:Y:S01]  /*1cc0*/  SEL R100, R155.reuse, R96, P1 ;  /* 0x000000609b647207 */ /* 0x040fe20000800000 */
[----:B------:R-:W-:Y:S01]  /*1cd0*/  @P6 FMUL.FTZ R155, R155, c[0x0][0x1ec] ;  /* 0x00007b009b9b6a20 */ /* 0x000fe20000410000 */
[----:B------:R-:W-:Y:S01]  /*1ce0*/  @P6 IADD3 R123, R123, -0x1, RZ ;  /* 0xffffffff7b7b6810 */ /* 0x000fe20007ffe0ff */
[----:B------:R-:W-:Y:S01]  /*1cf0*/  @P0 IMAD.WIDE.U32 R104, R2, R105, c[0x0][0x258] ;  /* 0x0000960002680625 */ /* 0x000fe200078e0069 */
[----:B------:R-:W-:Y:S01]  /*1d00*/  SEL R101, R154, R97, P1 ;  /* 0x000000619a657207 */ /* 0x000fe20000800000 */
[----:B------:R-:W-:Y:S01]  /*1d10*/  BSSY B0, `(.L_x_7818) ;  /* 0x000002f000007945 */ /* 0x000fe20003800000 */
[----:B------:R-:W-:Y:S01]  /*1d20*/  SEL R102, R133, R98, P1 ;  /* 0x0000006285667207 */ /* 0x000fe20000800000 */
[----:B------:R-:W-:Y:S01]  /*1d30*/  @P6 FMUL.FTZ R155, R155, c[0x0][0x1e8] ;  /* 0x00007a009b9b6a20 */ /* 0x000fe20000410000 */
[----:B------:R-:W-:Y:S01]  /*1d40*/  SEL R103, R156, R99, P1 ;  /* 0x000000639c677207 */ /* 0x000fe20000800000 */
[----:B------:R-:W-:Y:S01]  /*1d50*/  @P6 FMUL.FTZ R154, R154, c[0x0][0x1ec] ;  /* 0x00007b009a9a6a20 */ /* 0x000fe20000410000 */
[----:B------:R-:W-:Y:S01]  /*1d60*/  @P6 LOP3.LUT P2, RZ, R121, 0xff, RZ, 0xc0, !PT ;  /* 0x000000ff79ff6812 */ /* 0x000fe2000784c0ff */
[----:B------:R-:W-:Y:S01]  /*1d70*/  @P6 FMUL.FTZ R133, R133, c[0x0][0x1ec] ;  /* 0x00007b0085856a20 */ /* 0x000fe20000410000 */
[----:B------:R-:W-:Y:S01]  /*1d80*/  @P6 LOP3.LUT P4, RZ, R121, 0xff00, RZ, 0xc0, !PT ;  /* 0x0000ff0079ff6812 */ /* 0x000fe2000788c0ff */
[----:B------:R-:W-:Y:S01]  /*1d90*/  @P6 FMUL.FTZ R156, R156, c[0x0][0x1ec] ;  /* 0x00007b009c9c6a20 */ /* 0x000fe20000410000 */
[----:B------:R-:W-:Y:S01]  /*1da0*/  @P6 FSEL R155, R155, RZ, P2 ;  /* 0x000000ff9b9b6208 */ /* 0x000fe20001000000 */
[----:B------:R-:W-:Y:S01]  /*1db0*/  @P6 IMAD R123, R123, c[0x0][0x168], RZ ;  /* 0x00005a007b7b6a24 */ /* 0x000fe200078e02ff */
[C---:B------:R-:W-:Y:S01]  /*1dc0*/  @P6 LOP3.LUT P3, RZ, R121.reuse, 0xff0000, RZ, 0xc0, !PT ;  /* 0x00ff000079ff6812 */ /* 0x040fe2000786c0ff */
[----:B------:R-:W-:Y:S01]  /*1dd0*/  @P6 FMUL.FTZ R154, R154, c[0x0][0x1e8] ;  /* 0x00007a009a9a6a20 */ /* 0x000fe20000410000 */
[----:B------:R-:W-:Y:S01]  /*1de0*/  @P6 LOP3.LUT P2, RZ, R121, 0xff000000, RZ, 0xc0, !PT ;  /* 0xff00000079ff6812 */ /* 0x000fe2000784c0ff */
[----:B------:R-:W-:Y:S01]  /*1df0*/  @P6 FMUL.FTZ R133, R133, c[0x0][0x1e8] ;  /* 0x00007a0085856a20 */ /* 0x000fe20000410000 */
[----:B------:R-:W-:Y:S01]  /*1e00*/  @P6 SHF.R.S32.HI R132, RZ, 0x1f, R123 ;  /* 0x0000001fff846819 */ /* 0x000fe2000001147b */
[----:B------:R-:W-:Y:S01]  /*1e10*/  @P6 FMUL.FTZ R156, R156, c[0x0][0x1e8] ;  /* 0x00007a009c9c6a20 */ /* 0x000fe20000410000 */
[----:B------:R-:W-:Y:S01]  /*1e20*/  @P6 FSEL R154, R154, RZ, P4 ;  /* 0x000000ff9a9a6208 */ /* 0x000fe20002000000 */
[----:B------:R0:W-:Y:S01]  /*1e30*/  @P0 STG.E.128 [R104.64], R100 ;  /* 0x0000006468000986 */ /* 0x0001e2000c101d04 */
[----:B------:R-:W-:-:S02]  /*1e40*/  @!P5 ISETP.NE.U32.AND P4, PT, RZ, c[0x0][0x218], PT ;  /* 0x00008600ff00da0c */ /* 0x000fc40003f85070 */
[----:B------:R-:W-:Y:S02]  /*1e50*/  @P6 FSEL R133, R133, RZ, P3 ;  /* 0x000000ff85856208 */ /* 0x000fe40001800000 */
[----:B------:R-:W-:Y:S02]  /*1e60*/  @P6 FSEL R156, R156, RZ, P2 ;  /* 0x000000ff9c9c6208 */ /* 0x000fe40001000000 */
[----:B------:R-:W-:Y:S01]  /*1e70*/  @P6 LEA.HI R158, R132, R123, RZ, 0x2 ;  /* 0x0000007b849e6211 */ /* 0x000fe200078f10ff */
[----:B------:R-:W-:Y:S01]  /*1e80*/  HFMA2.MMA R132, -RZ, RZ, 0, 0 ;  /* 0x00000000ff847435 */ /* 0x000fe200000001ff */
[----:B------:R-:W-:Y:S02]  /*1e90*/  @P6 LOP3.LUT R123, R7, 0x7f, RZ, 0xc0, !PT ;  /* 0x0000007f077b6812 */ /* 0x000fe400078ec0ff */
[----:B------:R-:W-:Y:S02]  /*1ea0*/  @P6 F2FP.PACK_AB R155, RZ, R155 ;  /* 0x0000009bff9b623e */ /* 0x000fe400000000ff */
[----:B------:R-:W-:-:S02]  /*1eb0*/  @P6 F2FP.PACK_AB R154, RZ, R154 ;  /* 0x0000009aff9a623e */ /* 0x000fc400000000ff */
[----:B------:R-:W-:Y:S02]  /*1ec0*/  @P6 F2FP.PACK_AB R133, RZ, R133 ;  /* 0x00000085ff85623e */ /* 0x000fe400000000ff */
[----:B------:R-:W-:Y:S02]  /*1ed0*/  @!P5 ISETP.NE.AND.EX P4, PT, RZ, c[0x0][0x21c], PT, P4 ;  /* 0x00008700ff00da0c */ /* 0x000fe40003f85340 */
[----:B------:R-:W-:Y:S02]  /*1ee0*/  @P6 F2FP.PACK_AB R156, RZ, R156 ;  /* 0x0000009cff9c623e */ /* 0x000fe400000000ff */
[----:B------:R-:W-:Y:S02]  /*1ef0*/  @P6 LEA.HI.SX32 R132, R158, R123, 0x1e ;  /* 0x0000007b9e846211 */ /* 0x000fe400078ff2ff */
[----:B------:R-:W-:Y:S02]  /*1f00*/  @P6 PRMT R8, R155, 0x7610, R8 ;  /* 0x000076109b086816 */ /* 0x000fe40000000008 */
[----:B------:R-:W-:-:S02]  /*1f10*/  @!P5 ISETP.NE.U32.AND P3, PT, RZ, c[0x0][0x218], PT ;  /* 0x00008600ff00da0c */ /* 0x000fc40003f65070 */
[----:B------:R-:W-:Y:S02]  /*1f20*/  @!P5 ISETP.NE.U32.AND P2, PT, RZ, c[0x0][0x218], PT ;  /* 0x00008600ff00da0c */ /* 0x000fe40003f45070 */
[----:B------:R-:W-:Y:S02]  /*1f30*/  @P6 PRMT R9, R154, 0x7610, R9 ;  /* 0x000076109a096816 */ /* 0x000fe40000000009 */
[----:B------:R-:W-:Y:S02]  /*1f40*/  @P6 PRMT R10, R133, 0x7610, R10 ;  /* 0x00007610850a6816 */ /* 0x000fe4000000000a */
[----:B0-----:R-:W-:Y:S02]  /*1f50*/  @!P5 FSEL R105, R80, RZ, P4 ;  /* 0x000000ff5069d208 */ /* 0x001fe40002000000 */
        /* <DEDUP_REMOVED lines=10> */
.L_x_7819:
[----:B------:R-:W-:Y:S05]  /*2000*/  BSYNC B0 ;  /* 0x0000000000007941 */ /* 0x000fea0003800000 */
.L_x_7818:
        /* <DEDUP_REMOVED lines=8> */
.L_x_7821:
[----:B------:R-:W-:Y:S05]  /*2090*/  BSYNC B0 ;  /* 0x0000000000007941 */ /* 0x000fea0003800000 */
.L_x_7820:
        /* <DEDUP_REMOVED lines=13> */
.L_x_7823:
[----:B------:R-:W-:Y:S05]  /*2170*/  BSYNC B0 ;  /* 0x0000000000007941 */ /* 0x000fea0003800000 */
.L_x_7822:
        /* <DEDUP_REMOVED lines=15> */
.L_x_7825:
[----:B------:R-:W-:Y:S05]  /*2270*/  BSYNC B0 ;  /* 0x0000000000007941 */ /* 0x000fea0003800000 */
.L_x_7824:
        /* <DEDUP_REMOVED lines=16> */
.L_x_7827:
[----:B------:R-:W-:Y:S05]  /*2380*/  BSYNC B0 ;  /* 0x0000000000007941 */ /* 0x000fea0003800000 */
.L_x_7826:
[----:B------:R-:W-:Y:S01]  /*2390*/  @P6 FMUL.FTZ R101, R104, c[0x0][0x1ec] ;  /* 0x00007b0068656a20 */ /* 0x000fe20000410000 */
[----:B------:R-:W-:Y:S01]  /*23a0*/  @P0 MOV R123, 0x10 ;  /* 0x00000010007b0802 */ /* 0x000fe20000000f00 */
[----:B------:R-:W-:Y:S01]  /*23b0*/  @P6 FMUL.FTZ R100, R100, c[0x0][0x1e8] ;  /* 0x00007a0064646a20 */ /* 0x000fe20000410000 */
[----:B------:R-:W-:Y:S01]  /*23c0*/  @P6 PRMT R9, R121, 0x7610, R9 ;  /* 0x0000761079096816 */ /* 0x000fe20000000009 */
[----:B------:R-:W-:Y:S01]  /*23d0*/  @P6 FMUL.FTZ R101, R101, c[0x0][0x1e8] ;  /* 0x00007a0065656a20 */ /* 0x000fe20000410000 */
[----:B------:R-:W-:Y:S01]  /*23e0*/  @P6 PRMT R8, R120, 0x7610, R8 ;  /* 0x0000761078086816 */ /* 0x000fe20000000008 */
[----:B------:R-:W-:Y:S01]  /*23f0*/  @P0 IMAD.WIDE.U32 R122, R122, R123, c[0x0][0x258] ;  /* 0x000096007a7a0625 */ /* 0x000fe200078e007b */
[----:B------:R-:W-:Y:S01]  /*2400*/  @P6 FSEL R100, R100, RZ, P2 ;  /* 0x000000ff64646208 */ /* 0x000fe20001000000 */
[----:B------:R-:W-:Y:S01]  /*2410*/  BSSY B0, `(.L_x_7828) ;  /* 0x000001a000007945 */ /* 0x000fe20003800000 */
[----:B------:R-:W-:Y:S02]  /*2420*/  @P6 FSEL R101, R101, RZ, P4 ;  /* 0x000000ff65656208 */ /* 0x000fe40002000000 */
[----:B------:R-:W-:-:S02]  /*2430*/  @P6 F2FP.PACK_AB R120, RZ, R100 ;  /* 0x00000064ff78623e */ /* 0x000fc400000000ff */
[----:B------:R-:W-:Y:S02]  /*2440*/  @P6 F2FP.PACK_AB R121, RZ, R101 ;  /* 0x00000065ff79623e */ /* 0x000fe400000000ff */
[----:B------:R-:W-:Y:S02]  /*2450*/  SEL R101, R102, R97, P1 ;  /* 0x0000006166657207 */ /* 0x000fe40000800000 */
[----:B------:R-:W-:Y:S02]  /*2460*/  SEL R102, R103, R98, P1 ;  /* 0x0000006267667207 */ /* 0x000fe40000800000 */
[----:B------:R-:W-:Y:S02]  /*2470*/  SEL R100, R105, R96, P1 ;  /* 0x0000006069647207 */ /* 0x000fe40000800000 */
[----:B------:R-:W-:Y:S02]  /*2480*/  SEL R103, R104, R99, P1 ;  /* 0x0000006368677207 */ /* 0x000fe40000800000 */
[----:B------:R-:W-:-:S02]  /*2490*/  @!P5 ISETP.NE.U32.AND P3, PT, RZ, c[0x0][0x218], PT ;  /* 0x00008600ff00da0c */ /* 0x000fc40003f65070 */
[----:B------:R-:W-:Y:S01]  /*24a0*/  @!P5 ISETP.NE.U32.AND P2, PT, RZ, c[0x0][0x218], PT ;  /* 0x00008600ff00da0c */ /* 0x000fe20003f45070 */
[----:B------:R0:W-:Y:S01]  /*24b0*/  @P0 STG.E.128 [R122.64], R100 ;  /* 0x000000647a000986 */ /* 0x0001e2000c101d04 */
[----:B------:R-:W-:Y:S02]  /*24c0*/  @!P5 ISETP.NE.AND.EX P3, PT, RZ, c[0x0][0x21c], PT, P3 ;  /* 0x00008700ff00da0c */ /* 0x000fe40003f65330 */
[----:B------:R-:W-:Y:S02]  /*24d0*/  @!P5 ISETP.NE.AND.EX P2, PT, RZ, c[0x0][0x21c], PT, P2 ;  /* 0x00008700ff00da0c */ /* 0x000fe40003f45320 */
[----:B------:R-:W-:Y:S02]  /*24e0*/  @P6 PRMT R10, R120, 0x7610, R10 ;  /* 0x00007610780a6816 */ /* 0x000fe4000000000a */
        /* <DEDUP_REMOVED lines=12> */
.L_x_7829:
[----:B------:R-:W-:Y:S05]  /*25b0*/  BSYNC B0 ;  /* 0x0000000000007941 */ /* 0x000fea0003800000 */
.L_x_7828:
        /* <DEDUP_REMOVED lines=8> */
.L_x_7831:
[----:B------:R-:W-:Y:S05]  /*2640*/  BSYNC B0 ;  /* 0x0000000000007941 */ /* 0x000fea0003800000 */
.L_x_7830:
        /* <DEDUP_REMOVED lines=10> */
.L_x_7833:
[----:B------:R-:W-:Y:S05]  /*26f0*/  BSYNC B0 ;  /* 0x0000000000007941 */ /* 0x000fea0003800000 */
.L_x_7832:
        /* <DEDUP_REMOVED lines=21> */
.L_x_7835:
[----:B------:R-:W-:Y:S05]  /*2850*/  BSYNC B0 ;  /* 0x0000000000007941 */ /* 0x000fea0003800000 */
.L_x_7834:
        /* <DEDUP_REMOVED lines=17> */
.L_x_7837:
[----:B------:R-:W-:Y:S05]  /*2970*/  BSYNC B0 ;  /* 0x0000000000007941 */ /* 0x000fea0003800000 */
.L_x_7836:
        /* <DEDUP_REMOVED lines=30> */
.L_x_7839:
[----:B------:R-:W-:Y:S05]  /*2b60*/  BSYNC B0 ;  /* 0x0000000000007941 */ /* 0x000fea0003800000 */
.L_x_7838:
        /* <DEDUP_REMOVED lines=8> */
.L_x_7841:
[----:B------:R-:W-:Y:S05]  /*2bf0*/  BSYNC B0 ;  /* 0x0000000000007941 */ /* 0x000fea0003800000 */
.L_x_7840:
        /* <DEDUP_REMOVED lines=10> */
.L_x_7843:
[----:B------:R-:W-:Y:S05]  /*2ca0*/  BSYNC B0 ;  /* 0x0000000000007941 */ /* 0x000fea0003800000 */
.L_x_7842:
        /* <DEDUP_REMOVED lines=22> */
.L_x_7845:
[----:B------:R-:W-:Y:S05]  /*2e10*/  BSYNC B0 ;  /* 0x0000000000007941 */ /* 0x000fea0003800000 */
.L_x_7844:
[----:B------:R-:W-:Y:S01]  /*2e20*/  @!P5 ISETP.NE.AND.EX P4, PT, RZ, c[0x0][0x21c], PT, P4 ;  /* 0x00008700ff00da0c */ /* 0x000fe20003f85340 */
[----:B------:R-:W-:Y:S01]  /*2e30*/  BSSY B0, `(.L_x_7846) ;  /* 0x0000011000007945 */ /* 0x000fe20003800000 */
[----:B------:R-:W-:Y:S01]  /*2e40*/  @P0 IMAD.WIDE.U32 R100, R13, R100, c[0x0][0x258] ;  /* 0x000096000d640625 */ /* 0x000fe200078e0064 */
[----:B------:R-:W-:Y:S02]  /*2e50*/  @P6 LOP3.LUT P3, RZ, R12, 0xff000000, RZ, 0xc0, !PT ;  /* 0xff0000000cff6812 */ /* 0x000fe4000786c0ff */
[----:B------:R-:W-:Y:S02]  /*2e60*/  @P6 PRMT R8, R104, 0x7610, R8 ;  /* 0x0000761068086816 */ /* 0x000fe40000000008 */
[----:B------:R-:W-:Y:S01]  /*2e70*/  SEL R13, R102, R97, P1 ;  /* 0x00000061660d7207 */ /* 0x000fe20000800000 */
[----:B------:R-:W-:Y:S01]  /*2e80*/  @P6 FMUL.FTZ R102, R103, c[0x0][0x1ec] ;  /* 0x00007b0067666a20 */ /* 0x000fe20000410000 */
[----:B------:R-:W-:Y:S02]  /*2e90*/  @P6 F2FP.PACK_AB R120, RZ, R15 ;  /* 0x0000000fff78623e */ /* 0x000fe400000000ff */
        /* <DEDUP_REMOVED lines=10> */
.L_x_7847:
[----:B------:R-:W-:Y:S05]  /*2f40*/  BSYNC B0 ;  /* 0x0000000000007941 */ /* 0x000fea0003800000 */
.L_x_7846:
        /* <DEDUP_REMOVED lines=17> */
[----:B------:R-:W-:Y:S01]  /*3060*/  @P6 F2FP.PACK_AB R104, RZ, R104 ;  /* 0x00000068ff68623e */ /* 0x000fe200000000ff */
[----:B0-----:R-:W-:Y:S01]  /*3070*/  @P0 IMAD.MOV.U32 R15, RZ, RZ, 0x10 ;  /* 0x00000010ff0f0424 */ /* 0x001fe200078e00ff */
[----:B------:R-:W-:Y:S02]  /*3080*/  @P0 IADD3 R14, R2, 0x200, RZ ;  /* 0x00000200020e0810 */ /* 0x000fe40007ffe0ff */
[----:B------:R-:W-:Y:S02]  /*3090*/  @P6 PRMT R10, R102, 0x7610, R10 ;  /* 0x00007610660a6816 */ /* 0x000fe4000000000a */
        /* <DEDUP_REMOVED lines=16> */
.L_x_7849:
[----:B------:R-:W-:Y:S05]  /*31a0*/  BSYNC B0 ;  /* 0x0000000000007941 */ /* 0x000fea0003800000 */
.L_x_7848:
        /* <DEDUP_REMOVED lines=8> */
.L_x_7851:
[----:B------:R-:W-:Y:S05]  /*3230*/  BSYNC B0 ;  /* 0x0000000000007941 */ /* 0x000fea0003800000 */
.L_x_7850:
        /* <DEDUP_REMOVED lines=10> */
.L_x_7853:
[----:B------:R-:W-:Y:S05]  /*32e0*/  BSYNC B0 ;  /* 0x0000000000007941 */ /* 0x000fea0003800000 */
.L_x_7852:
        /* <DEDUP_REMOVED lines=8> */
.L_x_7855:
[----:B------:R-:W-:Y:S05]  /*3370*/  BSYNC B0 ;  /* 0x0000000000007941 */ /* 0x000fea0003800000 */
.L_x_7854:
        /* <DEDUP_REMOVED lines=8> */
.L_x_7857:
[----:B------:R-:W-:Y:S05]  /*3400*/  BSYNC B0 ;  /* 0x0000000000007941 */ /* 0x000fea0003800000 */
.L_x_7856:
        /* <DEDUP_REMOVED lines=30> */
[----:B-1----:R-:W-:Y:S02]  /*35f0*/  LOP3.LUT R2, R9, 0xffff, RZ, 0xc0, !PT ;  /* 0x0000ffff09027812 */ /* 0x002fe400078ec0ff */
[----:B0-----:R-:W-:Y:S02]  /*3600*/  IADD3 R12, R132, 0x200, RZ ;  /* 0x00000200840c7810 */ /* 0x001fe40007ffe0ff */
[----:B------:R-:W-:Y:S01]  /*3610*/  PRMT R13, R10, 0x5410, R11 ;  /* 0x000054100a0d7816 */ /* 0x000fe2000000000b */
[----:B------:R-:W-:Y:S01]  /*3620*/  IMAD.WIDE.U32 R2, R2, 0x10000, RZ ;  /* 0x0001000002027825 */ /* 0x000fe200078e00ff */
[----:B------:R-:W-:-:S04]  /*3630*/  MOV R15, 0x8 ;  /* 0x00000008000f7802 */ /* 0x000fc80000000f00 */
[----:B------:R-:W-:Y:S01]  /*3640*/  LOP3.LUT R3, R13, R3, RZ, 0xfc, !PT ;  /* 0x000000030d037212 */ /* 0x000fe200078efcff */
[----:B------:R-:W-:Y:S01]  /*3650*/  IMAD.WIDE.U32 R12, R12, R15, c[0x0][0x248] ;  /* 0x000092000c0c7625 */ /* 0x000fe200078e000f */
[----:B------:R-:W-:-:S05]  /*3660*/  LOP3.LUT R2, R2, 0xffff, R8, 0xf8, !PT ;  /* 0x0000ffff02027812 */ /* 0x000fca00078ef808 */
[----:B------:R0:W-:Y:S02]  /*3670*/  STG.E.64 [R12.64], R2 ;  /* 0x000000020c007986 */ /* 0x0001e4000c101b04 */
.L_x_7859:
[----:B-1----:R-:W-:Y:S05]  /*3680*/  BSYNC B0 ;  /* 0x0000000000007941 */ /* 0x002fea0003800000 */
.L_x_7858:
[----:B------:R-:W-:Y:S02]  /*3690*/  IADD3 R6, R6, c[0x0][0x160], RZ ;  /* 0x0000580006067a10 */ /* 0x000fe40007ffe0ff */
[----:B------:R-:W-:Y:S02]  /*36a0*/  LOP3.LUT P1, RZ, R4, 0xff, RZ, 0xc0, !PT ;  /* 0x000000ff04ff7812 */ /* 0x000fe4000782c0ff */
[----:B------:R-:W-:Y:S02]  /*36b0*/  ISETP.GE.AND P0, PT, R6, c[0x0][0x164], PT ;  /* 0x0000590006007a0c */ /* 0x000fe40003f06270 */
[----:B------:R-:W-:-:S11]  /*36c0*/  SEL R4, RZ, 0x1, P1 ;  /* 0x00000001ff047807 */ /* 0x000fd60000800000 */
[----:B0-----:R-:W-:Y:S01]  /*36d0*/  @P0 CALL.REL.NOINC `(.L_x_7804) ;  /* 0x0000001000000944 */ /* 0x001fe20003c00000 */
[----:B------:R-:W-:Y:S05]  /*36e0*/  BRA `(.L_x_7860) ;  /* 0xffffccc000007947 */ /* 0x000fea000383ffff */
.L_x_7804:
        /* <DEDUP_REMOVED lines=19> */
.L_x_7808:
[----:B------:R-:W-:Y:S01]  /*3820*/  HFMA2.MMA R132, -RZ, RZ, 0, 9.5367431640625e-07 ;  /* 0x00000010ff847435 */ /* 0x000fe200000001ff */
[----:B------:R-:W-:Y:S01]  /*3830*/  MOV R103, R104 ;  /* 0x0000006800677202 */ /* 0x000fe20000000f00 */
[----:B------:R-:W-:Y:S01]  /*3840*/  IMAD.MOV.U32 R155, RZ, RZ, 0x1f ;  /* 0x0000001fff9b7424 */ /* 0x000fe200078e00ff */
[----:B------:R-:W-:-:S02]  /*3850*/  MOV R156, 0xffffffff ;  /* 0xffffffff009c7802 */ /* 0x000fc40000000f00 */
[----:B------:R-:W-:Y:S02]  /*3860*/  MOV R100, 0x3880 ;  /* 0x0000388000647802 */ /* 0x000fe40000000f00 */
[----:B-1---5:R-:W-:Y:S05]  /*3870*/  CALL.REL.NOINC `($__internal_153_$__cuda_sm70_shflsync_down_p) ;  /* 0x0000046000007944 */ /* 0x022fea0003c00000 */
[----:B-1----:R-:W-:Y:S01]  /*3880*/  MOV R105, R103 ;  /* 0x0000006700697202 */ /* 0x002fe20000000f00 */
[----:B0-----:R-:W-:Y:S05]  /*3890*/  BRA `(.L_x_7861) ;  /* 0xffffde5000007947 */ /* 0x001fea000383ffff */
.L_x_7809:
[----:B------:R-:W-:Y:S01]  /*38a0*/  HFMA2.MMA R132, -RZ, RZ, 0, 9.5367431640625e-07 ;  /* 0x00000010ff847435 */ /* 0x000fe200000001ff */
[----:B------:R-:W-:Y:S01]  /*38b0*/  IMAD.MOV.U32 R103, RZ, RZ, R106 ;  /* 0x000000ffff677224 */ /* 0x000fe200078e006a */
[----:B------:R-:W-:Y:S01]  /*38c0*/  MOV R155, 0x1f ;  /* 0x0000001f009b7802 */ /* 0x000fe20000000f00 */
[----:B------:R-:W-:Y:S01]  /*38d0*/  IMAD.MOV.U32 R156, RZ, RZ, -0x1 ;  /* 0xffffffffff9c7424 */ /* 0x000fe200078e00ff */
[----:B------:R-:W-:Y:S02]  /*38e0*/  MOV R100, 0x3900 ;  /* 0x0000390000647802 */ /* 0x000fe40000000f00 */
[----:B012--5:R-:W-:Y:S05]  /*38f0*/  CALL.REL.NOINC `($__internal_153_$__cuda_sm70_shflsync_down_p) ;  /* 0x000003e000007944 */ /* 0x027fea0003c00000 */
[----:B------:R-:W-:Y:S01]  /*3900*/  FADD.FTZ R105, R105, R104 ;  /* 0x0000006869697221 */ /* 0x000fe20000010000 */
[----:B0-----:R-:W-:Y:S01]  /*3910*/  HFMA2.MMA R132, -RZ, RZ, 0, 4.76837158203125e-07 ;  /* 0x00000008ff847435 */ /* 0x001fe200000001ff */
[----:B-1----:R-:W-:Y:S01]  /*3920*/  FADD.FTZ R106, R106, R103 ;  /* 0x000000676a6a7221 */ /* 0x002fe20000010000 */
[----:B------:R-:W-:Y:S01]  /*3930*/  MOV R155, 0x1f ;  /* 0x0000001f009b7802 */ /* 0x000fe20000000f00 */
[----:B------:R-:W-:Y:S01]  /*3940*/  IMAD.MOV.U32 R156, RZ, RZ, -0x1 ;  /* 0xffffffffff9c7424 */ /* 0x000fe200078e00ff */
[----:B------:R-:W-:-:S02]  /*3950*/  MOV R103, R105 ;  /* 0x0000006900677202 */ /* 0x000fc40000000f00 */
[----:B------:R-:W-:Y:S02]  /*3960*/  MOV R100, 0x3980 ;  /* 0x0000398000647802 */ /* 0x000fe40000000f00 */
[----:B------:R-:W-:Y:S05]  /*3970*/  CALL.REL.NOINC `($__internal_153_$__cuda_sm70_shflsync_down_p) ;  /* 0x0000036000007944 */ /* 0x000fea0003c00000 */
[----:B0-----:R-:W-:Y:S01]  /*3980*/  HFMA2.MMA R132, -RZ, RZ, 0, 4.76837158203125e-07 ;  /* 0x00000008ff847435 */ /* 0x001fe200000001ff */
[----:B-1----:R-:W-:Y:S01]  /*3990*/  MOV R104, R103 ;  /* 0x0000006700687202 */ /* 0x002fe20000000f00 */
[----:B------:R-:W-:Y:S01]  /*39a0*/  IMAD.MOV.U32 R103, RZ, RZ, R106 ;  /* 0x000000ffff677224 */ /* 0x000fe200078e006a */
[----:B------:R-:W-:Y:S01]  /*39b0*/  MOV R155, 0x1f ;  /* 0x0000001f009b7802 */ /* 0x000fe20000000f00 */
[----:B------:R-:W-:Y:S01]  /*39c0*/  IMAD.MOV.U32 R156, RZ, RZ, -0x1 ;  /* 0xffffffffff9c7424 */ /* 0x000fe200078e00ff */
[----:B------:R-:W-:Y:S02]  /*39d0*/  MOV R100, 0x39f0 ;  /* 0x000039f000647802 */ /* 0x000fe40000000f00 */
[----:B------:R-:W-:Y:S05]  /*39e0*/  CALL.REL.NOINC `($__internal_153_$__cuda_sm70_shflsync_down_p) ;  /* 0x000002f000007944 */ /* 0x000fea0003c00000 */
[----:B------:R-:W-:Y:S01]  /*39f0*/  FADD.FTZ R105, R104, R105 ;  /* 0x0000006968697221 */ /* 0x000fe20000010000 */
[----:B0-----:R-:W-:Y:S01]  /*3a00*/  HFMA2.MMA R132, -RZ, RZ, 0, 2.384185791015625e-07 ;  /* 0x00000004ff847435 */ /* 0x001fe200000001ff */
[----:B-1----:R-:W-:Y:S01]  /*3a10*/  FADD.FTZ R106, R106, R103 ;  /* 0x000000676a6a7221 */ /* 0x002fe20000010000 */
[----:B------:R-:W-:Y:S01]  /*3a20*/  MOV R155, 0x1f ;  /* 0x0000001f009b7802 */ /* 0x000fe20000000f00 */
[----:B------:R-:W-:Y:S01]  /*3a30*/  IMAD.MOV.U32 R156, RZ, RZ, -0x1 ;  /* 0xffffffffff9c7424 */ /* 0x000fe200078e00ff */
[----:B------:R-:W-:-:S02]  /*3a40*/  MOV R103, R105 ;  /* 0x0000006900677202 */ /* 0x000fc40000000f00 */
[----:B------:R-:W-:Y:S02]  /*3a50*/  MOV R100, 0x3a70 ;  /* 0x00003a7000647802 */ /* 0x000fe40000000f00 */
[----:B------:R-:W-:Y:S05]  /*3a60*/  CALL.REL.NOINC `($__internal_153_$__cuda_sm70_shflsync_down_p) ;  /* 0x0000027000007944 */ /* 0x000fea0003c00000 */
[----:B0-----:R-:W-:Y:S01]  /*3a70*/  HFMA2.MMA R132, -RZ, RZ, 0, 2.384185791015625e-07 ;  /* 0x00000004ff847435 */ /* 0x001fe200000001ff */
[----:B-1----:R-:W-:Y:S01]  /*3a80*/  MOV R104, R103 ;  /* 0x0000006700687202 */ /* 0x002fe20000000f00 */
[----:B------:R-:W-:Y:S01]  /*3a90*/  IMAD.MOV.U32 R103, RZ, RZ, R106 ;  /* 0x000000ffff677224 */ /* 0x000fe200078e006a */
[----:B------:R-:W-:Y:S01]  /*3aa0*/  MOV R155, 0x1f ;  /* 0x0000001f009b7802 */ /* 0x000fe20000000f00 */
[----:B------:R-:W-:Y:S01]  /*3ab0*/  IMAD.MOV.U32 R156, RZ, RZ, -0x1 ;  /* 0xffffffffff9c7424 */ /* 0x000fe200078e00ff */
[----:B------:R-:W-:Y:S02]  /*3ac0*/  MOV R100, 0x3ae0 ;  /* 0x00003ae000647802 */ /* 0x000fe40000000f00 */
[----:B------:R-:W-:Y:S05]  /*3ad0*/  CALL.REL.NOINC `($__internal_153_$__cuda_sm70_shflsync_down_p) ;  /* 0x0000020000007944 */ /* 0x000fea0003c00000 */
[----:B------:R-:W-:Y:S01]  /*3ae0*/  FADD.FTZ R105, R104, R105 ;  /* 0x0000006968697221 */ /* 0x000fe20000010000 */
[----:B0-----:R-:W-:Y:S01]  /*3af0*/  HFMA2.MMA R132, -RZ, RZ, 0, 1.1920928955078125e-07 ;  /* 0x00000002ff847435 */ /* 0x001fe200000001ff */
[----:B-1----:R-:W-:Y:S01]  /*3b00*/  FADD.FTZ R158, R106, R103 ;  /* 0x000000676a9e7221 */ /* 0x002fe20000010000 */
[----:B------:R-:W-:Y:S01]  /*3b10*/  MOV R155, 0x1f ;  /* 0x0000001f009b7802 */ /* 0x000fe20000000f00 */
[----:B------:R-:W-:Y:S01]  /*3b20*/  IMAD.MOV.U32 R156, RZ, RZ, -0x1 ;  /* 0xffffffffff9c7424 */ /* 0x000fe200078e00ff */
[----:B------:R-:W-:-:S02]  /*3b30*/  MOV R103, R105 ;  /* 0x0000006900677202 */ /* 0x000fc40000000f00 */
[----:B------:R-:W-:Y:S02]  /*3b40*/  MOV R100, 0x3b60 ;  /* 0x00003b6000647802 */ /* 0x000fe40000000f00 */
[----:B------:R-:W-:Y:S05]  /*3b50*/  CALL.REL.NOINC `($__internal_153_$__cuda_sm70_shflsync_down_p) ;  /* 0x0000018000007944 */ /* 0x000fea0003c00000 */
[----:B0-----:R-:W-:Y:S01]  /*3b60*/  HFMA2.MMA R132, -RZ, RZ, 0, 1.1920928955078125e-07 ;  /* 0x00000002ff847435 */ /* 0x001fe200000001ff */
[----:B-1----:R-:W-:Y:S01]  /*3b70*/  MOV R104, R103 ;  /* 0x0000006700687202 */ /* 0x002fe20000000f00 */
[----:B------:R-:W-:Y:S01]  /*3b80*/  IMAD.MOV.U32 R103, RZ, RZ, R158 ;  /* 0x000000ffff677224 */ /* 0x000fe200078e009e */
[----:B------:R-:W-:Y:S01]  /*3b90*/  MOV R155, 0x1f ;  /* 0x0000001f009b7802 */ /* 0x000fe20000000f00 */
[----:B------:R-:W-:Y:S01]  /*3ba0*/  IMAD.MOV.U32 R156, RZ, RZ, -0x1 ;  /* 0xffffffffff9c7424 */ /* 0x000fe200078e00ff */
[----:B------:R-:W-:Y:S02]  /*3bb0*/  MOV R100, 0x3bd0 ;  /* 0x00003bd000647802 */ /* 0x000fe40000000f00 */
[----:B------:R-:W-:Y:S05]  /*3bc0*/  CALL.REL.NOINC `($__internal_153_$__cuda_sm70_shflsync_down_p) ;  /* 0x0000011000007944 */ /* 0x000fea0003c00000 */
[----:B------:R-:W-:Y:S01]  /*3bd0*/  FADD.FTZ R106, R104, R105 ;  /* 0x00000069686a7221 */ /* 0x000fe20000010000 */
[----:B0-----:R-:W-:Y:S01]  /*3be0*/  HFMA2.MMA R132, -RZ, RZ, 0, 5.9604644775390625e-08 ;  /* 0x00000001ff847435 */ /* 0x001fe200000001ff */
[----:B-1----:R-:W-:Y:S01]  /*3bf0*/  FADD.FTZ R133, R158, R103 ;  /* 0x000000679e857221 */ /* 0x002fe20000010000 */
[----:B------:R-:W-:Y:S01]  /*3c00*/  MOV R155, 0x1f ;  /* 0x0000001f009b7802 */ /* 0x000fe20000000f00 */
[----:B------:R-:W-:Y:S01]  /*3c10*/  IMAD.MOV.U32 R156, RZ, RZ, -0x1 ;  /* 0xffffffffff9c7424 */ /* 0x000fe200078e00ff */
[----:B------:R-:W-:-:S02]  /*3c20*/  MOV R103, R106 ;  /* 0x0000006a00677202 */ /* 0x000fc40000000f00 */
[----:B------:R-:W-:Y:S02]  /*3c30*/  MOV R100, 0x3c50 ;  /* 0x00003c5000647802 */ /* 0x000fe40000000f00 */
[----:B------:R-:W-:Y:S05]  /*3c40*/  CALL.REL.NOINC `($__internal_153_$__cuda_sm70_shflsync_down_p) ;  /* 0x0000009000007944 */ /* 0x000fea0003c00000 */
[----:B0-----:R-:W-:Y:S01]  /*3c50*/  HFMA2.MMA R132, -RZ, RZ, 0, 5.9604644775390625e-08 ;  /* 0x00000001ff847435 */ /* 0x001fe200000001ff */
[----:B-1----:R-:W-:Y:S01]  /*3c60*/  MOV R107, R103 ;  /* 0x00000067006b7202 */ /* 0x002fe20000000f00 */
[----:B------:R-:W-:Y:S01]  /*3c70*/  IMAD.MOV.U32 R103, RZ, RZ, R133 ;  /* 0x000000ffff677224 */ /* 0x000fe200078e0085 */
[----:B------:R-:W-:Y:S01]  /*3c80*/  MOV R155, 0x1f ;  /* 0x0000001f009b7802 */ /* 0x000fe20000000f00 */
[----:B------:R-:W-:Y:S01]  /*3c90*/  IMAD.MOV.U32 R156, RZ, RZ, -0x1 ;  /* 0xffffffffff9c7424 */ /* 0x000fe200078e00ff */
[----:B------:R-:W-:Y:S02]  /*3ca0*/  MOV R100, 0x3cc0 ;  /* 0x00003cc000647802 */ /* 0x000fe40000000f00 */
[----:B------:R-:W-:Y:S05]  /*3cb0*/  CALL.REL.NOINC `($__internal_153_$__cuda_sm70_shflsync_down_p) ;  /* 0x0000002000007944 */ /* 0x000fea0003c00000 */
[----:B01----:R-:W-:Y:S01]  /*3cc0*/  MOV R156, R103 ;  /* 0x00000067009c7202 */ /* 0x003fe20000000f00 */
[----:B------:R-:W-:Y:S05]  /*3cd0*/  BRA `(.L_x_7862) ;  /* 0xffffdb3000007947 */ /* 0x000fea000383ffff */
        .weak           $__internal_153_$__cuda_sm70_shflsync_down_p
        .type           $__internal_153_$__cuda_sm70_shflsync_down_p,@function
        .size           $__internal_153_$__cuda_sm70_shflsync_down_p,(.L_x_9897 - $__internal_153_$__cuda_sm70_shflsync_down_p)
$__internal_153_$__cuda_sm70_shflsync_down_p:
[----:B------:R-:W-:Y:S01]  /*3ce0*/  HFMA2.MMA R101, -RZ, RZ, 0, 0 ;  /* 0x00000000ff657435 */ /* 0x000fe200000001ff */
[----:B------:R-:W-:Y:S04]  /*3cf0*/  WARPSYNC R156 ;  /* 0x0000009c00007348 */ /* 0x000fe80003800000 */
[----:B------:R0:W1:Y:S01]  /*3d00*/  SHFL.DOWN PT, R103, R103, R132, R155 ;  /* 0x0800008467677389 */ /* 0x00006200000e009b */
[----:B------:R-:W-:Y:S05]  /*3d10*/  RET.REL.NODEC R100 `(_ZN10layer_norm13ln_bwd_kernelINS_13Kernel_traitsIf6__halffS2_fjLj2560ELj1ELj1ELj4ELj8ENS_18Kernel_traits_baseILj2560EfS2_fS2_fjLj128EEEEELb1ELb0ELb1ELb1EEEvNS_9BwdParamsE) ;  /* 0xffffc2e064007950 */ /* 0x000fea0003c3ffff */
.L_x_7863:
        /* <DEDUP_REMOVED lines=14> */
.L_x_9897:


//--------------------- .text._ZN10layer_norm13ln_bwd_kernelINS_13Kernel_traitsIf6__halffS2_fjLj2560ELj1ELj1ELj4ELj8ENS_18Kernel_traits_baseILj2560EfS2_fS2_fjLj128EEEEELb1ELb1ELb0ELb0EEEvNS_9BwdParamsE --------------------------
	.section	.text._ZN10layer_norm13ln_bwd_kernelINS_13Kernel_traitsIf6__halffS2_fjLj2560ELj1ELj1ELj4ELj8ENS_18Kernel_traits_baseILj2560EfS2_fS2_fjLj128EEEEELb1ELb1ELb0ELb0EEEvNS_9BwdParamsE,"ax",@progbits
	.sectioninfo	@"SHI_REGISTERS=197"
	.align	128
        .global         _ZN10layer_norm13ln_bwd_kernelINS_13Kernel_traitsIf6__halffS2_fjLj2560ELj1ELj1ELj4ELj8ENS_18Kernel_traits_baseILj2560EfS2_fS2_fjLj128EEEEELb1ELb1ELb0ELb0EEEvNS_9BwdParamsE
        .type           _ZN10layer_norm13ln_bwd_kernelINS_13Kernel_traitsIf6__halffS2_fjLj2560ELj1ELj1ELj4ELj8ENS_18Kernel_traits_baseILj2560EfS2_fS2_fjLj128EEEEELb1ELb1ELb0ELb0EEEvNS_9BwdParamsE,@function
        .size           _ZN10layer_norm13ln_bwd_kernelINS_13Kernel_traitsIf6__halffS2_fjLj2560ELj1ELj1ELj4ELj8ENS_18Kernel_traits_baseILj2560EfS2_fS2_fjLj128EEEEELb1ELb1ELb0ELb0EEEvNS_9BwdParamsE,(.L_x_9898 - _ZN10layer_norm13ln_bwd_kernelINS_13Kernel_traitsIf6__halffS2_fjLj2560ELj1ELj1ELj4ELj8ENS_18Kernel_traits_baseILj2560EfS2_fS2_fjLj128EEEEELb1ELb1ELb0ELb0EEEvNS_9BwdParamsE)
        .other          _ZN10layer_norm13ln_bwd_kernelINS_13Kernel_traitsIf6__halffS2_fjLj2560ELj1ELj1ELj4ELj8ENS_18Kernel_traits_baseILj2560EfS2_fS2_fjLj128EEEEELb1ELb1ELb0ELb0EEEvNS_9BwdParamsE,@"STO_CUDA_ENTRY STV_DEFAULT"
_ZN10layer_norm13ln_bwd_kernelINS_13Kernel_traitsIf6__halffS2_fjLj2560ELj1ELj1ELj4ELj8ENS_18Kernel_traits_baseILj2560EfS2_fS2_fjLj128EEEEELb1ELb1ELb0ELb0EEEvNS_9BwdParamsE:
.text._ZN10layer_norm13ln_bwd_kernelINS_13Kernel_traitsIf6__halffS2_fjLj2560ELj1ELj1ELj4ELj8ENS_18Kernel_traits_baseILj2560EfS2_fS2_fjLj128EEEEELb1ELb1ELb0ELb0EEEvNS_9BwdParamsE:
        /* <DEDUP_REMOVED lines=80> */
.L_x_7887:
[----:B------:R-:W-:Y:S02]  /*0500*/  ISETP.NE.U32.AND P0, PT, RZ, c[0x0][0x1c0], PT ;  /* 0x00007000ff007a0c */ /* 0x000fe40003f05070 */
[----:B------:R-:W-:-:S02]  /*0510*/  SHF.R.S32.HI R129, RZ, 0x1f, R0 ;  /* 0x0000001fff817819 */ /* 0x000fc40000011400 */
[----:B------:R-:W-:-:S13]  /*0520*/  ISETP.NE.AND.EX P0, PT, RZ, c[0x0][0x1c4], PT, P0 ;  /* 0x00007100ff007a0c */ /* 0x000fda0003f05300 */
[----:B------:R-:W-:-:S04]  /*0530*/  @P0 LEA R130, P1, R0, c[0x0][0x1c0], 0x1 ;  /* 0x0000700000820a11 */ /* 0x000fc800078208ff */
[----:B------:R-:W-:Y:S02]  /*0540*/  @P0 LEA.HI.X R131, R0, c[0x0][0x1c4], R129, 0x1, P1 ;  /* 0x0000710000830a11 */ /* 0x000fe400008f0c81 */
[----:B------:R-:W-:-:S03]  /*0550*/  MOV R129, 0x4 ;  /* 0x0000000400817802 */ /* 0x000fc60000000f00 */
[----:B------:R-:W2:Y:S02]  /*0560*/  @P0 LDG.E.U16 R130, [R130.64] ;  /* 0x0000000482820981 */ /* 0x000ea4000c1e1500 */
[----:B------:R-:W-:-:S04]  /*0570*/  IMAD.WIDE R132, R0, R129, c[0x0][0x1a0] ;  /* 0x0000680000847625 */ /* 0x000fc800078e0281 */
        /* <DEDUP_REMOVED lines=11> */
[----:B---3--:R-:W-:Y:S01]  /*0630*/  MOV R133, R140 ;  /* 0x0000008c00857202 */ /* 0x008fe20000000f00 */
        /* <DEDUP_REMOVED lines=27> */
[C---:B-1----:R-:W-:Y:S02]  /*07f0*/  FMUL.FTZ R158, R182.reuse, R129 ;  /* 0x00000081b69e7220 */ /* 0x042fe40000410000 */
[----:B------:R-:W-:Y:S02]  /*0800*/  FMUL.FTZ R159, R182, R135 ;  /* 0x00000087b69f7220 */ /* 0x000fe40000410000 */
[----:B0-----:R-:W-:Y:S02]  /*0810*/  FMUL.FTZ R160, R100, R133 ;  /* 0x0000008564a07220 */ /* 0x001fe40000410000 */
[----:B------:R-:W-:Y:S01]  /*0820*/  FADD.FTZ R185, -R163, R131 ;  /* 0x00000083a3b97221 */ /* 0x000fe20000010100 */
[----:B------:R-:W-:Y:S01]  /*0830*/  HADD2.F32 R131, -RZ, R162.H0_H0 ;  /* 0x200000a2ff837230 */ /* 0x000fe20000004100 */
[----:B------:R-:W-:Y:S02]  /*0840*/  FADD.FTZ R41, R41, R128 ;  /* 0x0000008029297221 */ /* 0x000fe40000010000 */
[----:B------:R-:W-:-:S02]  /*0850*/  FFMA.FTZ R61, R158, R128, R61 ;  /* 0x000000809e3d7223 */ /* 0x000fc4000001003d */
[----:B------:R-:W-:Y:S02]  /*0860*/  FMUL.FTZ R161, R101, R128 ;  /* 0x0000008065a17220 */ /* 0x000fe40000410000 */
        /* <DEDUP_REMOVED lines=14> */
[----:B------:R-:W-:Y:S01]  /*0950*/  FFMA.FTZ R60, R159, R133, R60 ;  /* 0x000000859f3c7223 */ /* 0x000fe2000001003c */
[----:B------:R-:W-:Y:S01]  /*0960*/  IADD3 R133, R140, 0x80, RZ ;  /* 0x000000808c857810 */ /* 0x000fe20007ffe0ff */
[----:B------:R-:W-:Y:S02]  /*0970*/  FADD.FTZ R43, R43, R130 ;  /* 0x000000822b2b7221 */ /* 0x000fe40000010000 */
[----:B------:R-:W-:Y:S02]  /*0980*/  FFMA.FTZ R63, R165, R130, R63 ;  /* 0x00000082a53f7223 */ /* 0x000fe4000001003f */
[----:B------:R-:W-:-:S02]  /*0990*/  FADD.FTZ R135, R131, R164 ;  /* 0x000000a483877221 */ /* 0x000fc40000010000 */
[----:B------:R-:W-:Y:S02]  /*09a0*/  FFMA.FTZ R134, R165, R164, R129 ;  /* 0x000000a4a5867223 */ /* 0x000fe40000010081 */
.L_x_7866:
[----:B-1----:R-:W-:Y:S05]  /*09b0*/  BSYNC B0 ;  /* 0x0000000000007941 */ /* 0x002fea0003800000 */
.L_x_7865:
        /* <DEDUP_REMOVED lines=22> */
[----:B------:R-:W-:Y:S01]  /*0b20*/  SHF.R.U32.HI R166, RZ, 0x10, R167 ;  /* 0x00000010ffa67819 */ /* 0x000fe200000116a7 */
[----:B------:R-:W-:Y:S01]  /*0b30*/  HADD2.F32 R129, -RZ, R172.H0_H0 ;  /* 0x200000acff817230 */ /* 0x000fe20000004100 */
[----:B------:R-:W-:Y:S01]  /*0b40*/  MOV R173, R167 ;  /* 0x000000a700ad7202 */ /* 0x000fe20000000f00 */
[C---:B------:R-:W-:Y:S01]  /*0b50*/  FADD.FTZ R167, -R188.reuse, R128 ;  /* 0x00000080bca77221 */ /* 0x040fe20000010100 */
[----:B------:R-:W-:Y:S01]  /*0b60*/  HADD2.F32 R128, -RZ, R184.H0_H0 ;  /* 0x200000b8ff807230 */ /* 0x000fe20000004100 */
[----:B------:R-:W-:Y:S01]  /*0b70*/  FADD.FTZ R187, -R188, R130 ;  /* 0x00000082bcbb7221 */ /* 0x000fe20000010100 */
[----:B------:R-:W-:Y:S01]  /*0b80*/  HADD2.F32 R130, -RZ, R166.H0_H0 ;  /* 0x200000a6ff827230 */ /* 0x000fe20000004100 */
[----:B------:R-:W-:-:S02]  /*0b90*/  FMUL.FTZ R166, R182, R185 ;  /* 0x000000b9b6a67220 */ /* 0x000fc40000410000 */
[----:B------:R-:W-:Y:S02]  /*0ba0*/  FMUL.FTZ R167, R182, R167 ;  /* 0x000000a7b6a77220 */ /* 0x000fe40000410000 */
[----:B-1----:R-:W-:Y:S01]  /*0bb0*/  FMUL.FTZ R168, R92, R129 ;  /* 0x000000815ca87220 */ /* 0x002fe20000410000 */
        /* <DEDUP_REMOVED lines=8> */
[----:B0-----:R-:W-:Y:S02]  /*0c40*/  FMUL.FTZ R171, R182, R187 ;  /* 0x000000bbb6ab7220 */ /* 0x001fe40000410000 */
        /* <DEDUP_REMOVED lines=14> */
.L_x_7868:
[----:B------:R-:W-:Y:S05]  /*0d30*/  BSYNC B0 ;  /* 0x0000000000007941 */ /* 0x000fea0003800000 */
.L_x_7867:
        /* <DEDUP_REMOVED lines=25> */
[----:B------:R-:W-:Y:S01]  /*0ed0*/  FADD.FTZ R147, -R189, R128 ;  /* 0x00000080bd937221 */ /* 0x000fe20000010100 */
[----:B------:R-:W-:Y:S01]  /*0ee0*/  HADD2.F32 R128, -RZ, R184.H0_H0 ;  /* 0x200000b8ff807230 */ /* 0x000fe20000004100 */
[----:B-1----:R-:W-:-:S02]  /*0ef0*/  FMUL.FTZ R142, R182, R185 ;  /* 0x000000b9b68e7220 */ /* 0x002fc40000410000 */
[----:B------:R-:W-:Y:S02]  /*0f00*/  FMUL.FTZ R141, R182, R147 ;  /* 0x00000093b68d7220 */ /* 0x000fe40000410000 */
[----:B0-----:R-:W-:Y:S02]  /*0f10*/  FMUL.FTZ R144, R84, R129 ;  /* 0x0000008154907220 */ /* 0x001fe40000410000 */
[C---:B------:R-:W-:Y:S02]  /*0f20*/  FADD.FTZ R187, -R189.reuse, R130 ;  /* 0x00000082bdbb7221 */ /* 0x040fe40000010100 */
[----:B------:R-:W-:Y:S01]  /*0f30*/  FADD.FTZ R189, -R189, R131 ;  /* 0x00000083bdbd7221 */ /* 0x000fe20000010100 */
[----:B------:R-:W-:Y:S01]  /*0f40*/  HADD2.F32 R131, -RZ, R148.H0_H0 ;  /* 0x20000094ff837230 */ /* 0x000fe20000004100 */
        /* <DEDUP_REMOVED lines=22> */
.L_x_7870:
[----:B------:R-:W-:Y:S05]  /*10b0*/  BSYNC B0 ;  /* 0x0000000000007941 */ /* 0x000fea0003800000 */
.L_x_7869:
        /* <DEDUP_REMOVED lines=55> */
.L_x_7872:
[----:B------:R-:W-:Y:S05]  /*1430*/  BSYNC B0 ;  /* 0x0000000000007941 */ /* 0x000fea0003800000 */
.L_x_7871:
        /* <DEDUP_REMOVED lines=39> */
[----:B------:R-:W-:Y:S02]  /*16b0*/  FADD.FTZ R131, -R184, R131 ;  /* 0x00000083b8837221 */ /* 0x000fe40000010100 */
[----:B0-----:R-:W-:Y:S02]  /*16c0*/  FMUL.FTZ R179, R182, R185 ;  /* 0x000000b9b6b37220 */ /* 0x001fe40000410000 */
        /* <DEDUP_REMOVED lines=13> */
.L_x_7874:
[----:B------:R-:W-:Y:S05]  /*17a0*/  BSYNC B0 ;  /* 0x0000000000007941 */ /* 0x000fea0003800000 */
.L_x_7873:
[----:B------:R-:W-:Y:S02]  /*17b0*/  LOP3.LUT P1, RZ, R2, 0xff, RZ, 0xc0, !PT ;  /* 0x000000ff02ff7812 */ /* 0x000fe4000782c0ff */
[----:B------:R-:W-:-:S02]  /*17c0*/  SHF.R.U32.HI R130, RZ, 0x5, R183 ;  /* 0x00000005ff827819 */ /* 0x000fc400000116b7 */
[----:B------:R-:W-:Y:S02]  /*17d0*/  LOP3.LUT P0, RZ, R183, 0x1f, RZ, 0xc0, !PT ;  /* 0x0000001fb7ff7812 */ /* 0x000fe4000780c0ff */
[----:B------:R-:W-:-:S07]  /*17e0*/  LOP3.LUT R184, R130, 0x7fffffc, RZ, 0xc0, !PT ;  /* 0x07fffffc82b87812 */ /* 0x000fce00078ec0ff */
[----:B------:R-:W-:Y:S01]  /*17f0*/  @!P1 IADD3 R184, R184, 0x4, RZ ;  /* 0x00000004b8b89810 */ /* 0x000fe20007ffe0ff */
[----:B------:R-:W-:Y:S05]  /*1800*/  BRA.DIV ~URZ, `(.L_x_7875) ;  /* 0x000021627f007947 */ /* 0x000fea000b800000 */
[----:B-----5:R1:W2:Y:S02]  /*1810*/  SHFL.DOWN PT, R132, R135, 0x10, 0x1f ;  /* 0x0a001f0087847f89 */ /* 0x0202a400000e0000 */
.L_x_7888:
        /* <DEDUP_REMOVED lines=18> */
.L_x_7889:
[----:B------:R-:W-:Y:S01]  /*1940*/  @!P0 LOP3.LUT R131, R130, 0x3, RZ, 0xc0, !PT ;  /* 0x0000000382838812 */ /* 0x000fe200078ec0ff */
[----:B---3--:R-:W-:Y:S01]  /*1950*/  FADD.FTZ R190, R135, R134 ;  /* 0x0000008687be7221 */ /* 0x008fe20000010000 */
[----:B------:R-:W-:Y:S01]  /*1960*/  WARPSYNC 0xffffffff ;  /* 0xffffffff00007948 */ /* 0x000fe20003800000 */
[----:B--2---:R-:W-:Y:S01]  /*1970*/  FADD.FTZ R191, R129, R188 ;  /* 0x000000bc81bf7221 */ /* 0x004fe20000010000 */
[----:B------:R-:W-:Y:S01]  /*1980*/  @!P0 IADD3 R185, R184, R131, RZ ;  /* 0x00000083b8b98210 */ /* 0x000fe20007ffe0ff */
[----:B------:R-:W-:Y:S04]  /*1990*/  BSSY B0, `(.L_x_7877) ;  /* 0x0000065000007945 */ /* 0x000fe80003800000 */
        /* <DEDUP_REMOVED lines=25> */
[----:B------:R-:W-:-:S04]  /*1b30*/  FADD.FTZ R131, R160, -R131 ;  /* 0x80000083a0837221 */ /* 0x000fc80000010000 */
[----:B------:R-:W-:-:S04]  /*1b40*/  FMUL.FTZ R131, R182, R131 ;  /* 0x00000083b6837220 */ /* 0x000fc80000410000 */
[----:B------:R-:W-:-:S04]  /*1b50*/  @P1 FADD.FTZ R131, R104, R131 ;  /* 0x0000008368831221 */ /* 0x000fc80000010000 */
[----:B------:R-:W-:-:S04]  /*1b60*/  FMUL.FTZ R133, R131, R157 ;  /* 0x0000009d83857220 */ /* 0x000fc80000410000 */
[----:B------:R-:W-:Y:S01]  /*1b70*/  FMUL.FTZ R185, R133, c[0x0][0x1e8] ;  /* 0x00007a0085b97a20 */ /* 0x000fe20000410000 */
[----:B------:R-:W-:-:S03]  /*1b80*/  HFMA2.MMA R133, -RZ, RZ, 0, 0 ;  /* 0x00000000ff857435 */ /* 0x000fc600000001ff */
[----:B------:R-:W-:-:S05]  /*1b90*/  FMUL.FTZ R135, R96, R185 ;  /* 0x000000b960877220 */ /* 0x000fca0000410000 */
[----:B------:R-:W-:Y:S01]  /*1ba0*/  FSEL R187, R135, RZ, P0 ;  /* 0x000000ff87bb7208 */ /* 0x000fe20000000000 */
[----:B------:R-:W-:-:S05]  /*1bb0*/  FADD.FTZ R135, R161, -R184 ;  /* 0x800000b8a1877221 */ /* 0x000fca0000010000 */
[----:B------:R-:W-:Y:S01]  /*1bc0*/  F2F.F16.F32 R187, R187 ;  /* 0x000000bb00bb7304 */ /* 0x000fe20000200800 */
[----:B--2---:R-:W-:-:S05]  /*1bd0*/  @P0 MOV R134, R128 ;  /* 0x0000008000860202 */ /* 0x004fca0000000f00 */
[----:B------:R-:W-:-:S05]  /*1be0*/  @P0 HADD2.F32 R134, -RZ, R134.H0_H0 ;  /* 0x20000086ff860230 */ /* 0x000fca0000004100 */
[----:B------:R-:W-:Y:S01]  /*1bf0*/  @P0 FMUL.FTZ R133, R185, R134 ;  /* 0x00000086b9850220 */ /* 0x000fe20000410000 */
[----:B------:R-:W-:Y:S01]  /*1c00*/  LOP3.LUT P0, RZ, R139, 0xff00, RZ, 0xc0, !PT ;  /* 0x0000ff008bff7812 */ /* 0x000fe2000780c0ff */
[----:B------:R-:W-:Y:S02]  /*1c10*/  FMUL.FTZ R134, R182, R135 ;  /* 0x00000087b6867220 */ /* 0x000fe40000410000 */
[-CC-:B------:R-:W-:Y:S02]  /*1c20*/  FFMA.FTZ R185, R163, R132.reuse, R189.reuse ;  /* 0x00000084a3b97223 */ /* 0x180fe400000100bd */
[----:B------:R-:W-:Y:S02]  /*1c30*/  @P1 FADD.FTZ R134, R105, R134 ;  /* 0x0000008669861221 */ /* 0x000fe40000010000 */
[----:B------:R-:W-:Y:S02]  /*1c40*/  FFMA.FTZ R189, R165, R132, R189 ;  /* 0x00000084a5bd7223 */ /* 0x000fe400000100bd */
[----:B------:R-:W-:-:S02]  /*1c50*/  FMUL.FTZ R135, R134, R157 ;  /* 0x0000009d86877220 */ /* 0x000fc40000410000 */
[----:B------:R-:W-:Y:S02]  /*1c60*/  FADD.FTZ R185, R162, -R185 ;  /* 0x800000b9a2b97221 */ /* 0x000fe40000010000 */
[----:B------:R-:W-:Y:S01]  /*1c70*/  @P0 SHF.R.U64 R184, R128, 0x10, R129 ;  /* 0x0000001080b80819 */ /* 0x000fe20000001281 */
[----:B------:R-:W-:Y:S01]  /*1c80*/  FMUL.FTZ R188, R135, c[0x0][0x1e8] ;  /* 0x00007a0087bc7a20 */ /* 0x000fe20000410000 */
[----:B------:R-:W-:Y:S01]  /*1c90*/  MOV R128, RZ ;  /* 0x000000ff00807202 */ /* 0x000fe20000000f00 */
[----:B------:R-:W-:Y:S02]  /*1ca0*/  FADD.FTZ R189, R164, -R189 ;  /* 0x800000bda4bd7221 */ /* 0x000fe40000010000 */
[----:B------:R-:W-:Y:S01]  /*1cb0*/  @P0 HADD2.F32 R135, -RZ, R184.H0_H0 ;  /* 0x200000b8ff870230 */ /* 0x000fe20000004100 */
[----:B------:R-:W-:Y:S02]  /*1cc0*/  FMUL.FTZ R184, R97, R188 ;  /* 0x000000bc61b87220 */ /* 0x000fe40000410000 */
[----:B------:R-:W-:-:S02]  /*1cd0*/  FMUL.FTZ R185, R182, R185 ;  /* 0x000000b9b6b97220 */ /* 0x000fc40000410000 */
[----:B------:R-:W-:Y:S01]  /*1ce0*/  @P0 FMUL.FTZ R128, R188, R135 ;  /* 0x00000087bc800220 */ /* 0x000fe20000410000 */
[----:B------:R-:W-:Y:S01]  /*1cf0*/  FSEL R188, R184, RZ, P0 ;  /* 0x000000ffb8bc7208 */ /* 0x000fe20000000000 */
[----:B------:R-:W-:Y:S01]  /*1d00*/  FMUL.FTZ R184, R182, R189 ;  /* 0x000000bdb6b87220 */ /* 0x000fe20000410000 */
[----:B------:R-:W-:Y:S01]  /*1d10*/  ISETP.NE.U32.AND P0, PT, RZ, c[0x0][0x258], PT ;  /* 0x00009600ff007a0c */ /* 0x000fe20003f05070 */
[----:B------:R-:W-:Y:S02]  /*1d20*/  @P1 FADD.FTZ R185, R106, R185 ;  /* 0x000000b96ab91221 */ /* 0x000fe40000010000 */
[----:B------:R-:W-:Y:S01]  /*1d30*/  @P1 FADD.FTZ R184, R107, R184 ;  /* 0x000000b86bb81221 */ /* 0x000fe20000010000 */
[----:B------:R-:W-:Y:S01]  /*1d40*/  ISETP.NE.AND.EX P0, PT, RZ, c[0x0][0x25c], PT, P0 ;  /* 0x00009700ff007a0c */ /* 0x000fe20003f05300 */
[----:B------:R-:W-:Y:S01]  /*1d50*/  FADD.FTZ R20, R20, R133 ;  /* 0x0000008514147221 */ /* 0x000fe20000010000 */
        /* <DEDUP_REMOVED lines=14> */
[----:B------:R0:W1:Y:S02]  /*1e40*/  F2F.F16.F32 R185, R188 ;  /* 0x000000bc00b97304 */ /* 0x0000640000200800 */
[----:B------:R-:W-:Y:S01]  /*1e50*/  FMUL.FTZ R184, R99, R192 ;  /* 0x000000c063b87220 */ /* 0x000fe20000410000 */
[----:B------:R2:W-:Y:S01]  /*1e60*/  @P0 STG.E.128 [R134.64], R124 ;  /* 0x0000007c86000986 */ /* 0x0005e2000c101d04 */
[----:B------:R-:W-:Y:S01]  /*1e70*/  LOP3.LUT P0, RZ, R139, 0xff000000, RZ, 0xc0, !PT ;  /* 0xff0000008bff7812 */ /* 0x000fe2000780c0ff */
[----:B------:R-:W-:-:S03]  /*1e80*/  FMUL.FTZ R131, R98, R191 ;  /* 0x000000bf62837220 */ /* 0x000fc60000410000 */
[----:B------:R-:W-:Y:S02]  /*1e90*/  FSEL R190, R184, RZ, P0 ;  /* 0x000000ffb8be7208 */ /* 0x000fe40000000000 */
[----:B------:R-:W-:Y:S02]  /*1ea0*/  FSEL R189, R131, RZ, P1 ;  /* 0x000000ff83bd7208 */ /* 0x000fe40000800000 */
[----:B------:R-:W3:Y:S01]  /*1eb0*/  F2F.F16.F32 R131, R190 ;  /* 0x000000be00837304 */ /* 0x000ee20000200800 */
[----:B0-----:R-:W-:Y:S01]  /*1ec0*/  MOV R188, RZ ;  /* 0x000000ff00bc7202 */ /* 0x001fe20000000f00 */
[----:B-1----:R-:W-:-:S06]  /*1ed0*/  IMAD.WIDE.U32 R184, R185, 0x10000, RZ ;  /* 0x00010000b9b87825 */ /* 0x002fcc00078e00ff */
[----:B------:R-:W0:Y:S01]  /*1ee0*/  F2F.F16.F32 R189, R189 ;  /* 0x000000bd00bd7304 */ /* 0x000e220000200800 */
[----:B------:R-:W-:Y:S01]  /*1ef0*/  LOP3.LUT R184, R184, R187, RZ, 0xfc, !PT ;  /* 0x000000bbb8b87212 */ /* 0x000fe200078efcff */
[C---:B--2---:R-:W-:Y:S01]  /*1f00*/  IMAD.WIDE.U32 R134, R140.reuse, R193, c[0x0][0x248] ;  /* 0x000092008c867625 */ /* 0x044fe200078e00c1 */
[----:B------:R-:W-:Y:S02]  /*1f10*/  IADD3 R140, R140, 0x80, RZ ;  /* 0x000000808c8c7810 */ /* 0x000fe40007ffe0ff */
[----:B---3--:R-:W-:-:S04]  /*1f20*/  SHF.L.U32 R131, R131, 0x10, RZ ;  /* 0x0000001083837819 */ /* 0x008fc800000006ff */
[----:B0-----:R-:W-:Y:S02]  /*1f30*/  LOP3.LUT R185, R185, R131, R189, 0xfe, !PT ;  /* 0x00000083b9b97212 */ /* 0x001fe400078efebd */
[----:B------:R-:W-:Y:S02]  /*1f40*/  @P1 MOV R131, R129 ;  /* 0x0000008100831202 */ /* 0x000fe40000000f00 */
[----:B------:R-:W-:Y:S01]  /*1f50*/  @P0 SHF.R.U32.HI R189, RZ, 0x10, R129 ;  /* 0x00000010ffbd0819 */ /* 0x000fe20000011681 */
[----:B------:R0:W-:Y:S01]  /*1f60*/  STG.E.64 [R134.64], R184 ;  /* 0x000000b886007986 */ /* 0x0001e2000c101b04 */
[----:B------:R-:W-:Y:S01]  /*1f70*/  HFMA2.MMA R129, -RZ, RZ, 0, 0 ;  /* 0x00000000ff817435 */ /* 0x000fe200000001ff */
[----:B------:R-:W-:Y:S02]  /*1f80*/  @P1 HADD2.F32 R131, -RZ, R131.H0_H0 ;  /* 0x20000083ff831230 */ /* 0x000fe40000004100 */
[----:B------:R-:W-:-:S03]  /*1f90*/  @P0 HADD2.F32 R187, -RZ, R189.H0_H0 ;  /* 0x200000bdffbb0230 */ /* 0x000fc60000004100 */
[----:B------:R-:W-:Y:S02]  /*1fa0*/  @P1 FMUL.FTZ R129, R191, R131 ;  /* 0x00000083bf811220 */ /* 0x000fe40000410000 */
[----:B------:R-:W-:Y:S02]  /*1fb0*/  @P0 FMUL.FTZ R188, R192, R187 ;  /* 0x000000bbc0bc0220 */ /* 0x000fe40000410000 */
[----:B------:R-:W-:Y:S02]  /*1fc0*/  FADD.FTZ R22, R22, R129 ;  /* 0x0000008116167221 */ /* 0x000fe40000010000 */
[----:B------:R-:W-:Y:S02]  /*1fd0*/  FADD.FTZ R23, R23, R188 ;  /* 0x000000bc17177221 */ /* 0x000fe40000010000 */
.L_x_7878:
[----:B------:R-:W-:Y:S05]  /*1fe0*/  BSYNC B0 ;  /* 0x0000000000007941 */ /* 0x000fea0003800000 */
.L_x_7877:
[----:B------:R-:W-:Y:S01]  /*1ff0*/  BSSY B0, `(.L_x_7879) ;  /* 0x0000058000007945 */ /* 0x000fe20003800000 */
[----:B------:R-:W-:Y:S05]  /*2000*/  @!P3 BRA `(.L_x_7880) ;  /* 0x000005600000b947 */ /* 0x000fea0003800000 */
[----:B------:R-:W-:-:S10]  /*2010*/  HFMA2.MMA R129, -RZ, RZ, 0, 4.76837158203125e-07 ;  /* 0x00000008ff817435 */ /* 0x000fd400000001ff */
        /* <DEDUP_REMOVED lines=19> */
[----:B------:R-:W-:Y:S02]  /*2150*/  FMUL.FTZ R185, R182, R185 ;  /* 0x000000b9b6b97220 */ /* 0x000fe40000410000 */
[----:B------:R-:W-:-:S02]  /*2160*/  FMUL.FTZ R133, R88, R135 ;  /* 0x0000008758857220 */ /* 0x000fc40000410000 */
[----:B------:R-:W-:Y:S02]  /*2170*/  FMUL.FTZ R188, R182, R189 ;  /* 0x000000bdb6bc7220 */ /* 0x000fe40000410000 */
[----:B------:R-:W-:Y:S01]  /*2180*/  @P1 FADD.FTZ R185, R110, R185 ;  /* 0x000000b96eb91221 */ /* 0x000fe20000010000 */
[----:B------:R-:W-:Y:S01]  /*2190*/  FSEL R133, R133, RZ, P0 ;  /* 0x000000ff85857208 */ /* 0x000fe20000000000 */
[----:B------:R-:W-:-:S05]  /*21a0*/  @P1 FADD.FTZ R188, R111, R188 ;  /* 0x000000bc6fbc1221 */ /* 0x000fca0000010000 */
[----:B------:R-:W-:Y:S01]  /*21b0*/  F2F.F16.F32 R133, R133 ;  /* 0x0000008500857304 */ /* 0x000fe20000200800 */
[----:B--2---:R-:W-:-:S05]  /*21c0*/  @P0 MOV R134, R128 ;  /* 0x0000008000860202 */ /* 0x004fca0000000f00 */
[----:B------:R-:W-:-:S05]  /*21d0*/  @P0 HADD2.F32 R134, -RZ, R134.H0_H0 ;  /* 0x20000086ff860230 */ /* 0x000fca0000004100 */
[----:B------:R-:W-:Y:S01]  /*21e0*/  @P0 FMUL.FTZ R187, R135, R134 ;  /* 0x0000008687bb0220 */ /* 0x000fe20000410000 */
[----:B------:R-:W-:Y:S01]  /*21f0*/  ISETP.NE.U32.AND P0, PT, RZ, c[0x0][0x258], PT ;  /* 0x00009600ff007a0c */ /* 0x000fe20003f05070 */
[----:B------:R-:W-:Y:S02]  /*2200*/  FADD.FTZ R135, R169, -R184 ;  /* 0x800000b8a9877221 */ /* 0x000fe40000010000 */
[----:B------:R-:W-:Y:S01]  /*2210*/  FADD.FTZ R16, R16, R187 ;  /* 0x000000bb10107221 */ /* 0x000fe20000010000 */
[----:B------:R-:W-:Y:S01]  /*2220*/  ISETP.NE.AND.EX P0, PT, RZ, c[0x0][0x25c], PT, P0 ;  /* 0x00009700ff007a0c */ /* 0x000fe20003f05300 */
[----:B------:R-:W-:-:S04]  /*2230*/  FMUL.FTZ R184, R182, R135 ;  /* 0x00000087b6b87220 */ /* 0x000fc80000410000 */
        /* <DEDUP_REMOVED lines=18> */
[----:B------:R-:W-:Y:S01]  /*2360*/  LOP3.LUT P0, RZ, R3, 0xff0000, RZ, 0xc0, !PT ;  /* 0x00ff000003ff7812 */ /* 0x000fe2000780c0ff */
[----:B------:R-:W-:-:S05]  /*2370*/  FMUL.FTZ R188, R90, R192 ;  /* 0x000000c05abc7220 */ /* 0x000fca0000410000 */
[----:B------:R-:W-:-:S03]  /*2380*/  FSEL R188, R188, RZ, P0 ;  /* 0x000000ffbcbc7208 */ /* 0x000fc60000000000 */
[----:B------:R-:W-:Y:S02]  /*2390*/  @P1 SHF.R.U64 R131, R128, 0x10, R129 ;  /* 0x0000001080831819 */ /* 0x000fe40000001281 */
[----:B------:R-:W-:Y:S01]  /*23a0*/  MOV R128, RZ ;  /* 0x000000ff00807202 */ /* 0x000fe20000000f00 */
[----:B------:R-:W-:Y:S02]  /*23b0*/  F2F.F16.F32 R188, R188 ;  /* 0x000000bc00bc7304 */ /* 0x000fe40000200800 */
[----:B------:R-:W-:Y:S01]  /*23c0*/  @P1 HADD2.F32 R131, -RZ, R131.H0_H0 ;  /* 0x20000083ff831230 */ /* 0x000fe20000004100 */
[----:B0-----:R-:W-:-:S04]  /*23d0*/  FMUL.FTZ R134, R91, R194 ;  /* 0x000000c25b867220 */ /* 0x001fc80000410000 */
[----:B------:R-:W-:Y:S01]  /*23e0*/  @P1 FMUL.FTZ R128, R190, R131 ;  /* 0x00000083be801220 */ /* 0x000fe20000410000 */
[----:B------:R-:W-:Y:S02]  /*23f0*/  FSEL R131, R184, RZ, P1 ;  /* 0x000000ffb8837208 */ /* 0x000fe40000800000 */
[----:B------:R-:W-:Y:S01]  /*2400*/  LEA R184, P1, R140, c[0x0][0x248], 0x3 ;  /* 0x000092008cb87a11 */ /* 0x000fe200078218ff */
[----:B------:R-:W-:-:S03]  /*2410*/  FADD.FTZ R17, R17, R128 ;  /* 0x0000008011117221 */ /* 0x000fc60000010000 */
[C---:B------:R-:W-:Y:S01]  /*2420*/  LEA.HI.X R185, R140.reuse, c[0x0][0x24c], RZ, 0x3, P1 ;  /* 0x000093008cb97a11 */ /* 0x040fe200008f1cff */
[----:B------:R-:W0:Y:S01]  /*2430*/  F2F.F16.F32 R131, R131 ;  /* 0x0000008300837304 */ /* 0x000e220000200800 */
[----:B------:R-:W-:Y:S02]  /*2440*/  LOP3.LUT P1, RZ, R3, 0xff000000, RZ, 0xc0, !PT ;  /* 0xff00000003ff7812 */ /* 0x000fe4000782c0ff */
[----:B------:R-:W-:Y:S02]  /*2450*/  IADD3 R140, R140, 0x80, RZ ;  /* 0x000000808c8c7810 */ /* 0x000fe40007ffe0ff */
[----:B------:R-:W-:-:S06]  /*2460*/  FSEL R189, R134, RZ, P1 ;  /* 0x000000ff86bd7208 */ /* 0x000fcc0000800000 */
[----:B------:R-:W1:Y:S03]  /*2470*/  F2F.F16.F32 R189, R189 ;  /* 0x000000bd00bd7304 */ /* 0x000e660000200800 */
[----:B------:R-:W-:Y:S01]  /*2480*/  @P1 SHF.R.U32.HI R190, RZ, 0x10, R129 ;  /* 0x00000010ffbe1819 */ /* 0x000fe20000011681 */
[----:B0-----:R-:W-:Y:S01]  /*2490*/  IMAD.WIDE.U32 R134, R131, 0x10000, RZ ;  /* 0x0001000083867825 */ /* 0x001fe200078e00ff */
[----:B------:R-:W-:Y:S01]  /*24a0*/  @P0 MOV R131, R129 ;  /* 0x0000008100830202 */ /* 0x000fe20000000f00 */
[----:B------:R-:W-:-:S03]  /*24b0*/  HFMA2.MMA R129, -RZ, RZ, 0, 0 ;  /* 0x00000000ff817435 */ /* 0x000fc600000001ff */
[----:B------:R-:W-:Y:S01]  /*24c0*/  LOP3.LUT R134, R134, R133, RZ, 0xfc, !PT ;  /* 0x0000008586867212 */ /* 0x000fe200078efcff */
[----:B------:R-:W-:Y:S02]  /*24d0*/  @P0 HADD2.F32 R131, -RZ, R131.H0_H0 ;  /* 0x20000083ff830230 */ /* 0x000fe40000004100 */
[----:B------:R-:W-:Y:S01]  /*24e0*/  @P1 HADD2.F32 R133, -RZ, R190.H0_H0 ;  /* 0x200000beff851230 */ /* 0x000fe20000004100 */
[----:B-1----:R-:W-:Y:S02]  /*24f0*/  SHF.L.U32 R191, R189, 0x10, RZ ;  /* 0x00000010bdbf7819 */ /* 0x002fe400000006ff */
[----:B------:R-:W-:Y:S02]  /*2500*/  @P0 FMUL.FTZ R129, R192, R131 ;  /* 0x00000083c0810220 */ /* 0x000fe40000410000 */
[----:B------:R-:W-:Y:S02]  /*2510*/  LOP3.LUT R135, R135, R191, R188, 0xfe, !PT ;  /* 0x000000bf87877212 */ /* 0x000fe400078efebc */
[----:B------:R-:W-:Y:S01]  /*2520*/  FADD.FTZ R18, R18, R129 ;  /* 0x0000008112127221 */ /* 0x000fe20000010000 */
[----:B------:R-:W-:Y:S01]  /*2530*/  MOV R188, RZ ;  /* 0x000000ff00bc7202 */ /* 0x000fe20000000f00 */
[----:B------:R-:W-:Y:S01]  /*2540*/  @P1 FMUL.FTZ R188, R194, R133 ;  /* 0x00000085c2bc1220 */ /* 0x000fe20000410000 */
[----:B------:R0:W-:Y:S03]  /*2550*/  STG.E.64 [R184.64], R134 ;  /* 0x00000086b8007986 */ /* 0x0001e6000c101b04 */
[----:B------:R-:W-:-:S02]  /*2560*/  FADD.FTZ R19, R19, R188 ;  /* 0x000000bc13137221 */ /* 0x000fc40000010000 */
.L_x_7880:
[----:B------:R-:W-:Y:S05]  /*2570*/  BSYNC B0 ;  /* 0x0000000000007941 */ /* 0x000fea0003800000 */
.L_x_7879:
        /* <DEDUP_REMOVED lines=67> */
[----:B------:R-:W-:Y:S01]  /*29b0*/  LEA.HI.X R185, R140, c[0x0][0x24c], RZ, 0x3, P1 ;  /* 0x000093008cb97a11 */ /* 0x000fe200008f1cff */
        /* <DEDUP_REMOVED lines=20> */
.L_x_7882:
[----:B------:R-:W-:Y:S05]  /*2b00*/  BSYNC B0 ;  /* 0x0000000000007941 */ /* 0x000fea0003800000 */
.L_x_7881:
        /* <DEDUP_REMOVED lines=88> */
.L_x_7884:
[----:B------:R-:W-:Y:S05]  /*3090*/  BSYNC B0 ;  /* 0x0000000000007941 */ /* 0x000fea0003800000 */
.L_x_7883:
        /* <DEDUP_REMOVED lines=24> */
[----:B------:R-:W-:Y:S01]  /*3220*/  @P1 FADD.FTZ R185, R122, R185 ;  /* 0x000000b97ab91221 */ /* 0x000fe20000010000 */
[----:B--2---:R-:W-:-:S05]  /*3230*/  @P0 MOV R133, R128 ;  /* 0x0000008000850202 */ /* 0x004fca0000000f00 */
[----:B------:R-:W-:-:S05]  /*3240*/  @P0 HADD2.F32 R133, -RZ, R133.H0_H0 ;  /* 0x20000085ff850230 */ /* 0x000fca0000004100 */
[----:B------:R-:W-:Y:S02]  /*3250*/  @P0 FMUL.FTZ R135, R184, R133 ;  /* 0x00000085b8870220 */ /* 0x000fe40000410000 */
[----:B------:R-:W-:Y:S01]  /*3260*/  FADD.FTZ R133, R177, -R134 ;  /* 0x80000086b1857221 */ /* 0x000fe20000010000 */
[----:B------:R-:W-:Y:S01]  /*3270*/  FSEL R134, R130, RZ, P0 ;  /* 0x000000ff82867208 */ /* 0x000fe20000000000 */
[----:B------:R-:W-:Y:S01]  /*3280*/  FADD.FTZ R4, R4, R135 ;  /* 0x0000008704047221 */ /* 0x000fe20000010000 */
[----:B------:R-:W-:Y:S01]  /*3290*/  ISETP.NE.U32.AND P0, PT, RZ, c[0x0][0x258], PT ;  /* 0x00009600ff007a0c */ /* 0x000fe20003f05070 */
[C---:B------:R-:W-:Y:S02]  /*32a0*/  FMUL.FTZ R132, R182.reuse, R133 ;  /* 0x00000085b6847220 */ /* 0x040fe40000410000 */
[----:B------:R-:W-:Y:S01]  /*32b0*/  FMUL.FTZ R182, R182, R187 ;  /* 0x000000bbb6b67220 */ /* 0x000fe20000410000 */
[----:B------:R-:W-:Y:S01]  /*32c0*/  ISETP.NE.AND.EX P0, PT, RZ, c[0x0][0x25c], PT, P0 ;  /* 0x00009700ff007a0c */ /* 0x000fe20003f05300 */
[----:B------:R-:W-:Y:S01]  /*32d0*/  @P1 FADD.FTZ R132, R121, R132 ;  /* 0x0000008479841221 */ /* 0x000fe20000010000 */
[----:B------:R-:W-:Y:S01]  /*32e0*/  F2F.F16.F32 R187, R134 ;  /* 0x0000008600bb7304 */ /* 0x000fe20000200800 */
        /* <DEDUP_REMOVED lines=15> */
[----:B------:R-:W-:Y:S01]  /*33e0*/  LOP3.LUT P1, RZ, R138, 0xff00, RZ, 0xc0, !PT ;  /* 0x0000ff008aff7812 */ /* 0x000fe2000782c0ff */
[----:B------:R-:W-:-:S02]  /*33f0*/  FMUL.FTZ R182, R70, R188 ;  /* 0x000000bc46b67220 */ /* 0x000fc40000410000 */
[----:B------:R0:W-:Y:S01]  /*3400*/  @P0 STG.E.128 [R130.64], R124 ;  /* 0x0000007c82000986 */ /* 0x0001e2000c101d04 */
[----:B------:R-:W-:-:S04]  /*3410*/  LOP3.LUT P0, RZ, R138, 0xff0000, RZ, 0xc0, !PT ;  /* 0x00ff00008aff7812 */ /* 0x000fc8000780c0ff */
[----:B------:R-:W-:-:S05]  /*3420*/  FSEL R182, R182, RZ, P0 ;  /* 0x000000ffb6b67208 */ /* 0x000fca0000000000 */
[----:B------:R-:W-:Y:S01]  /*3430*/  @P1 SHF.R.U64 R133, R128, 0x10, R129 ;  /* 0x0000001080851819 */ /* 0x000fe20000001281 */
[----:B------:R-:W-:Y:S01]  /*3440*/  F2F.F16.F32 R182, R182 ;  /* 0x000000b600b67304 */ /* 0x000fe20000200800 */
[----:B------:R-:W-:-:S03]  /*3450*/  MOV R128, RZ ;  /* 0x000000ff00807202 */ /* 0x000fc60000000f00 */
[----:B------:R-:W-:Y:S01]  /*3460*/  @P1 HADD2.F32 R132, -RZ, R133.H0_H0 ;  /* 0x20000085ff841230 */ /* 0x000fe20000004100 */
[----:B------:R-:W-:-:S04]  /*3470*/  FMUL.FTZ R133, R69, R184 ;  /* 0x000000b845857220 */ /* 0x000fc80000410000 */
[----:B------:R-:W-:Y:S01]  /*3480*/  @P1 FMUL.FTZ R128, R184, R132 ;  /* 0x00000084b8801220 */ /* 0x000fe20000410000 */
[----:B------:R-:W-:Y:S02]  /*3490*/  FSEL R157, R133, RZ, P1 ;  /* 0x000000ff859d7208 */ /* 0x000fe40000800000 */
[----:B------:R-:W-:Y:S01]  /*34a0*/  LEA R132, P1, R140, c[0x0][0x248], 0x3 ;  /* 0x000092008c847a11 */ /* 0x000fe200078218ff */
[----:B------:R-:W-:-:S03]  /*34b0*/  FADD.FTZ R5, R5, R128 ;  /* 0x0000008005057221 */ /* 0x000fc60000010000 */
[----:B------:R-:W-:Y:S01]  /*34c0*/  LEA.HI.X R133, R140, c[0x0][0x24c], RZ, 0x3, P1 ;  /* 0x000093008c857a11 */ /* 0x000fe200008f1cff */
[----:B------:R-:W-:Y:S01]  /*34d0*/  FMUL.FTZ R140, R71, R189 ;  /* 0x000000bd478c7220 */ /* 0x000fe20000410000 */
[----:B------:R-:W-:Y:S01]  /*34e0*/  LOP3.LUT P1, RZ, R138, 0xff000000, RZ, 0xc0, !PT ;  /* 0xff0000008aff7812 */ /* 0x000fe2000782c0ff */
[----:B------:R-:W0:Y:S03]  /*34f0*/  F2F.F16.F32 R157, R157 ;  /* 0x0000009d009d7304 */ /* 0x000e260000200800 */
[----:B------:R-:W-:Y:S02]  /*3500*/  FSEL R184, R140, RZ, P1 ;  /* 0x000000ff8cb87208 */ /* 0x000fe40000800000 */
[----:B------:R-:W-:-:S04]  /*3510*/  MOV R140, RZ ;  /* 0x000000ff008c7202 */ /* 0x000fc80000000f00 */
[----:B------:R-:W1:Y:S01]  /*3520*/  F2F.F16.F32 R184, R184 ;  /* 0x000000b800b87304 */ /* 0x000e620000200800 */
[----:B0-----:R-:W-:Y:S01]  /*3530*/  IMAD.WIDE.U32 R130, R157, 0x10000, RZ ;  /* 0x000100009d827825 */ /* 0x001fe200078e00ff */
[----:B------:R-:W-:-:S04]  /*3540*/  @P0 MOV R157, R129 ;  /* 0x00000081009d0202 */ /* 0x000fc80000000f00 */
[----:B------:R-:W-:Y:S01]  /*3550*/  LOP3.LUT R130, R130, R187, RZ, 0xfc, !PT ;  /* 0x000000bb82827212 */ /* 0x000fe200078efcff */
[----:B------:R-:W-:Y:S01]  /*3560*/  @P0 HADD2.F32 R157, -RZ, R157.H0_H0 ;  /* 0x2000009dff9d0230 */ /* 0x000fe20000004100 */
[----:B-1----:R-:W-:-:S04]  /*3570*/  SHF.L.U32 R185, R184, 0x10, RZ ;  /* 0x00000010b8b97819 */ /* 0x002fc800000006ff */
        /* <DEDUP_REMOVED lines=9> */
.L_x_7886:
[----:B------:R-:W-:Y:S05]  /*3610*/  BSYNC B0 ;  /* 0x0000000000007941 */ /* 0x000fea0003800000 */
.L_x_7885:
[----:B------:R-:W-:Y:S02]  /*3620*/  IADD3 R0, R0, c[0x0][0x160], RZ ;  /* 0x0000580000007a10 */ /* 0x000fe40007ffe0ff */
[----:B------:R-:W-:Y:S02]  /*3630*/  LOP3.LUT P1, RZ, R2, 0xff, RZ, 0xc0, !PT ;  /* 0x000000ff02ff7812 */ /* 0x000fe4000782c0ff */
[----:B------:R-:W-:Y:S02]  /*3640*/  ISETP.GE.AND P0, PT, R0, c[0x0][0x164], PT ;  /* 0x0000590000007a0c */ /* 0x000fe40003f06270 */
[----:B------:R-:W-:-:S11]  /*3650*/  SEL R2, RZ, 0x1, P1 ;  /* 0x00000001ff027807 */ /* 0x000fd60000800000 */
[----:B0-----:R-:W-:Y:S01]  /*3660*/  @P0 CALL.REL.NOINC `(.L_x_7864) ;  /* 0x0000001000000944 */ /* 0x001fe20003c00000 */
[----:B------:R-:W-:Y:S05]  /*3670*/  BRA `(.L_x_7887) ;  /* 0xffffce8000007947 */ /* 0x000fea000383ffff */
.L_x_7864:
        /* <DEDUP_REMOVED lines=47> */
.L_x_7875:
[----:B------:R-:W-:Y:S01]  /*3970*/  HFMA2.MMA R190, -RZ, RZ, 0, 9.5367431640625e-07 ;  /* 0x00000010ffbe7435 */ /* 0x000fe200000001ff */
[----:B------:R-:W-:-:S02]  /*3980*/  MOV R133, R135 ;  /* 0x0000008700857202 */ /* 0x000fc40000000f00 */
[----:B------:R-:W-:Y:S02]  /*3990*/  MOV R185, 0x1f ;  /* 0x0000001f00b97802 */ /* 0x000fe40000000f00 */
[----:B------:R-:W-:Y:S02]  /*39a0*/  MOV R192, 0xffffffff ;  /* 0xffffffff00c07802 */ /* 0x000fe40000000f00 */
[----:B------:R-:W-:Y:S02]  /*39b0*/  MOV R128, 0x39d0 ;  /* 0x000039d000807802 */ /* 0x000fe40000000f00 */
[----:B0----5:R-:W-:Y:S05]  /*39c0*/  CALL.REL.NOINC `($__internal_154_$__cuda_sm70_shflsync_down_p) ;  /* 0x0000046000007944 */ /* 0x021fea0003c00000 */
[----:B-1----:R-:W-:Y:S01]  /*39d0*/  MOV R132, R133 ;  /* 0x0000008500847202 */ /* 0x002fe20000000f00 */
[----:B0-----:R-:W-:Y:S05]  /*39e0*/  BRA `(.L_x_7888) ;  /* 0xffffde3000007947 */ /* 0x001fea000383ffff */
.L_x_7876:
[----:B------:R-:W-:Y:S01]  /*39f0*/  HFMA2.MMA R190, -RZ, RZ, 0, 9.5367431640625e-07 ;  /* 0x00000010ffbe7435 */ /* 0x000fe200000001ff */
[----:B------:R-:W-:Y:S02]  /*3a00*/  MOV R133, R134 ;  /* 0x0000008600857202 */ /* 0x000fe40000000f00 */
[----:B------:R-:W-:Y:S02]  /*3a10*/  MOV R185, 0x1f ;  /* 0x0000001f00b97802 */ /* 0x000fe40000000f00 */
[----:B------:R-:W-:-:S02]  /*3a20*/  MOV R192, 0xffffffff ;  /* 0xffffffff00c07802 */ /* 0x000fc40000000f00 */
[----:B------:R-:W-:Y:S02]  /*3a30*/  MOV R128, 0x3a50 ;  /* 0x00003a5000807802 */ /* 0x000fe40000000f00 */
[----:B012---:R-:W-:Y:S05]  /*3a40*/  CALL.REL.NOINC `($__internal_154_$__cuda_sm70_shflsync_down_p) ;  /* 0x000003e000007944 */ /* 0x007fea0003c00000 */
[----:B------:R-:W-:Y:S01]  /*3a50*/  FADD.FTZ R132, R132, R135 ;  /* 0x0000008784847221 */ /* 0x000fe20000010000 */
[----:B0-----:R-:W-:Y:S01]  /*3a60*/  HFMA2.MMA R190, -RZ, RZ, 0, 4.76837158203125e-07 ;  /* 0x00000008ffbe7435 */ /* 0x001fe200000001ff */
[----:B-1----:R-:W-:Y:S01]  /*3a70*/  FADD.FTZ R134, R134, R133 ;  /* 0x0000008586867221 */ /* 0x002fe20000010000 */
[----:B------:R-:W-:Y:S02]  /*3a80*/  MOV R185, 0x1f ;  /* 0x0000001f00b97802 */ /* 0x000fe40000000f00 */
[----:B------:R-:W-:Y:S02]  /*3a90*/  MOV R192, 0xffffffff ;  /* 0xffffffff00c07802 */ /* 0x000fe40000000f00 */
[----:B------:R-:W-:Y:S02]  /*3aa0*/  MOV R133, R132 ;  /* 0x0000008400857202 */ /* 0x000fe40000000f00 */
[----:B------:R-:W-:Y:S02]  /*3ab0*/  MOV R128, 0x3ad0 ;  /* 0x00003ad000807802 */ /* 0x000fe40000000f00 */
[----:B------:R-:W-:Y:S05]  /*3ac0*/  CALL.REL.NOINC `($__internal_154_$__cuda_sm70_shflsync_down_p) ;  /* 0x0000036000007944 */ /* 0x000fea0003c00000 */
[----:B0-----:R-:W-:Y:S01]  /*3ad0*/  HFMA2.MMA R190, -RZ, RZ, 0, 4.76837158203125e-07 ;  /* 0x00000008ffbe7435 */ /* 0x001fe200000001ff */
[----:B-1----:R-:W-:-:S02]  /*3ae0*/  MOV R131, R133 ;  /* 0x0000008500837202 */ /* 0x002fc40000000f00 */
[----:B------:R-:W-:Y:S02]  /*3af0*/  MOV R133, R134 ;  /* 0x0000008600857202 */ /* 0x000fe40000000f00 */
[----:B------:R-:W-:Y:S02]  /*3b00*/  MOV R185, 0x1f ;  /* 0x0000001f00b97802 */ /* 0x000fe40000000f00 */
[----:B------:R-:W-:Y:S02]  /*3b10*/  MOV R192, 0xffffffff ;  /* 0xffffffff00c07802 */ /* 0x000fe40000000f00 */
[----:B------:R-:W-:Y:S02]  /*3b20*/  MOV R128, 0x3b40 ;  /* 0x00003b4000807802 */ /* 0x000fe40000000f00 */
[----:B------:R-:W-:Y:S05]  /*3b30*/  CALL.REL.NOINC `($__internal_154_$__cuda_sm70_shflsync_down_p) ;  /* 0x000002f000007944 */ /* 0x000fea0003c00000 */
[----:B------:R-:W-:Y:S01]  /*3b40*/  FADD.FTZ R132, R131, R132 ;  /* 0x0000008483847221 */ /* 0x000fe20000010000 */
[----:B0-----:R-:W-:Y:S01]  /*3b50*/  HFMA2.MMA R190, -RZ, RZ, 0, 2.384185791015625e-07 ;  /* 0x00000004ffbe7435 */ /* 0x001fe200000001ff */
[----:B-1----:R-:W-:Y:S01]  /*3b60*/  FADD.FTZ R134, R134, R133 ;  /* 0x0000008586867221 */ /* 0x002fe20000010000 */
[----:B------:R-:W-:Y:S02]  /*3b70*/  MOV R185, 0x1f ;  /* 0x0000001f00b97802 */ /* 0x000fe40000000f00 */
[----:B------:R-:W-:-:S02]  /*3b80*/  MOV R192, 0xffffffff ;  /* 0xffffffff00c07802 */ /* 0x000fc40000000f00 */
[----:B------:R-:W-:Y:S02]  /*3b90*/  MOV R133, R132 ;  /* 0x0000008400857202 */ /* 0x000fe40000000f00 */
[----:B------:R-:W-:Y:S02]  /*3ba0*/  MOV R128, 0x3bc0 ;  /* 0x00003bc000807802 */ /* 0x000fe40000000f00 */
[----:B------:R-:W-:Y:S05]  /*3bb0*/  CALL.REL.NOINC `($__internal_154_$__cuda_sm70_shflsync_down_p) ;  /* 0x0000027000007944 */ /* 0x000fea0003c00000 */
[----:B0-----:R-:W-:Y:S01]  /*3bc0*/  HFMA2.MMA R190, -RZ, RZ, 0, 2.384185791015625e-07 ;  /* 0x00000004ffbe7435 */ /* 0x001fe200000001ff */
[----:B-1----:R-:W-:Y:S02]  /*3bd0*/  MOV R131, R133 ;  /* 0x0000008500837202 */ /* 0x002fe40000000f00 */
[----:B------:R-:W-:Y:S02]  /*3be0*/  MOV R133, R134 ;  /* 0x0000008600857202 */ /* 0x000fe40000000f00 */
[----:B------:R-:W-:Y:S02]  /*3bf0*/  MOV R185, 0x1f ;  /* 0x0000001f00b97802 */ /* 0x000fe40000000f00 */
[----:B------:R-:W-:Y:S02]  /*3c00*/  MOV R192, 0xffffffff ;  /* 0xffffffff00c07802 */ /* 0x000fe40000000f00 */
[----:B------:R-:W-:-:S02]  /*3c10*/  MOV R128, 0x3c30 ;  /* 0x00003c3000807802 */ /* 0x000fc40000000f00 */
[----:B------:R-:W-:Y:S05]  /*3c20*/  CALL.REL.NOINC `($__internal_154_$__cuda_sm70_shflsync_down_p) ;  /* 0x0000020000007944 */ /* 0x000fea0003c00000 */
[----:B------:R-:W-:Y:S01]  /*3c30*/  FADD.FTZ R132, R131, R132 ;  /* 0x0000008483847221 */ /* 0x000fe20000010000 */
[----:B0-----:R-:W-:Y:S01]  /*3c40*/  HFMA2.MMA R190, -RZ, RZ, 0, 1.1920928955078125e-07 ;  /* 0x00000002ffbe7435 */ /* 0x001fe200000001ff */
[----:B-1----:R-:W-:Y:S01]  /*3c50*/  FADD.FTZ R188, R134, R133 ;  /* 0x0000008586bc7221 */ /* 0x002fe20000010000 */
[----:B------:R-:W-:-:S02]  /*3c60*/  MOV R185, 0x1f ;  /* 0x0000001f00b97802 */ /* 0x000fc40000000f00 */
[----:B------:R-:W-:Y:S02]  /*3c70*/  MOV R192, 0xffffffff ;  /* 0xffffffff00c07802 */ /* 0x000fe40000000f00 */
[----:B------:R-:W-:Y:S02]  /*3c80*/  MOV R133, R132 ;  /* 0x0000008400857202 */ /* 0x000fe40000000f00 */
[----:B------:R-:W-:Y:S02]  /*3c90*/  MOV R128, 0x3cb0 ;  /* 0x00003cb000807802 */ /* 0x000fe40000000f00 */
[----:B------:R-:W-:Y:S05]  /*3ca0*/  CALL.REL.NOINC `($__internal_154_$__cuda_sm70_shflsync_down_p) ;  /* 0x0000018000007944 */ /* 0x000fea0003c00000 */
[----:B0-----:R-:W-:Y:S01]  /*3cb0*/  HFMA2.MMA R190, -RZ, RZ, 0, 1.1920928955078125e-07 ;  /* 0x00000002ffbe7435 */ /* 0x001fe200000001ff */
[----:B-1----:R-:W-:Y:S02]  /*3cc0*/  MOV R131, R133 ;  /* 0x0000008500837202 */ /* 0x002fe40000000f00 */
[----:B------:R-:W-:Y:S02]  /*3cd0*/  MOV R133, R188 ;  /* 0x000000bc00857202 */ /* 0x000fe40000000f00 */
[----:B------:R-:W-:Y:S02]  /*3ce0*/  MOV R185, 0x1f ;  /* 0x0000001f00b97802 */ /* 0x000fe40000000f00 */
[----:B------:R-:W-:-:S02]  /*3cf0*/  MOV R192, 0xffffffff ;  /* 0xffffffff00c07802 */ /* 0x000fc40000000f00 */
[----:B------:R-:W-:Y:S02]  /*3d00*/  MOV R128, 0x3d20 ;  /* 0x00003d2000807802 */ /* 0x000fe40000000f00 */
[----:B------:R-:W-:Y:S05]  /*3d10*/  CALL.REL.NOINC `($__internal_154_$__cuda_sm70_shflsync_down_p) ;  /* 0x0000011000007944 */ /* 0x000fea0003c00000 */
[----:B------:R-:W-:Y:S01]  /*3d20*/  FADD.FTZ R134, R131, R132 ;  /* 0x0000008483867221 */ /* 0x000fe20000010000 */
[----:B0-----:R-:W-:Y:S01]  /*3d30*/  HFMA2.MMA R190, -RZ, RZ, 0, 5.9604644775390625e-08 ;  /* 0x00000001ffbe7435 */ /* 0x001fe200000001ff */
[----:B-1----:R-:W-:Y:S01]  /*3d40*/  FADD.FTZ R188, R188, R133 ;  /* 0x00000085bcbc7221 */ /* 0x002fe20000010000 */
[----:B------:R-:W-:Y:S02]  /*3d50*/  MOV R185, 0x1f ;  /* 0x0000001f00b97802 */ /* 0x000fe40000000f00 */
[----:B------:R-:W-:Y:S02]  /*3d60*/  MOV R192, 0xffffffff ;  /* 0xffffffff00c07802 */ /* 0x000fe40000000f00 */
[----:B------:R-:W-:Y:S02]  /*3d70*/  MOV R133, R134 ;  /* 0x0000008600857202 */ /* 0x000fe40000000f00 */
[----:B------:R-:W-:Y:S02]  /*3d80*/  MOV R128, 0x3da0 ;  /* 0x00003da000807802 */ /* 0x000fe40000000f00 */
[----:B------:R-:W-:Y:S05]  /*3d90*/  CALL.REL.NOINC `($__internal_154_$__cuda_sm70_shflsync_down_p) ;  /* 0x0000009000007944 */ /* 0x000fea0003c00000 */
[----:B0-----:R-:W-:Y:S01]  /*3da0*/  HFMA2.MMA R190, -RZ, RZ, 0, 5.9604644775390625e-08 ;  /* 0x00000001ffbe7435 */ /* 0x001fe200000001ff */
[----:B-1----:R-:W-:-:S02]  /*3db0*/  MOV R135, R133 ;  /* 0x0000008500877202 */ /* 0x002fc40000000f00 */
[----:B------:R-:W-:Y:S02]  /*3dc0*/  MOV R133, R188 ;  /* 0x000000bc00857202 */ /* 0x000fe40000000f00 */
[----:B------:R-:W-:Y:S02]  /*3dd0*/  MOV R185, 0x1f ;  /* 0x0000001f00b97802 */ /* 0x000fe40000000f00 */
[----:B------:R-:W-:Y:S02]  /*3de0*/  MOV R192, 0xffffffff ;  /* 0xffffffff00c07802 */ /* 0x000fe40000000f00 */
[----:B------:R-:W-:Y:S02]  /*3df0*/  MOV R128, 0x3e10 ;  /* 0x00003e1000807802 */ /* 0x000fe40000000f00 */
[----:B------:R-:W-:Y:S05]  /*3e00*/  CALL.REL.NOINC `($__internal_154_$__cuda_sm70_shflsync_down_p) ;  /* 0x0000002000007944 */ /* 0x000fea0003c00000 */
[----:B-1----:R-:W-:Y:S01]  /*3e10*/  MOV R129, R133 ;  /* 0x0000008500817202 */ /* 0x002fe20000000f00 */
[----:B0-----:R-:W-:Y:S05]  /*3e20*/  BRA `(.L_x_7889) ;  /* 0xffffdb1000007947 */ /* 0x001fea000383ffff */
        .weak           $__internal_154_$__cuda_sm70_shflsync_down_p
        .type           $__internal_154_$__cuda_sm70_shflsync_down_p,@function
        .size           $__internal_154_$__cuda_sm70_shflsync_down_p,(.L_x_9898 - $__internal_154_$__cuda_sm70_shflsync_down_p)
$__internal_154_$__cuda_sm70_shflsync_down_p:
[----:B------:R-:W-:Y:S01]  /*3e30*/  HFMA2.MMA R129, -RZ, RZ, 0, 0 ;  /* 0x00000000ff817435 */ /* 0x000fe200000001ff */
[----:B------:R-:W-:Y:S04]  /*3e40*/  WARPSYNC R192 ;  /* 0x000000c000007348 */ /* 0x000fe80003800000 */
[----:B------:R0:W1:Y:S01]  /*3e50*/  SHFL.DOWN PT, R133, R133, R190, R185 ;  /* 0x080000be85857389 */ /* 0x00006200000e00b9 */
[----:B------:R-:W-:Y:S05]  /*3e60*/  RET.REL.NODEC R128 `(_ZN10layer_norm13ln_bwd_kernelINS_13Kernel_traitsIf6__halffS2_fjLj2560ELj1ELj1ELj4ELj8ENS_18Kernel_traits_baseILj2560EfS2_fS2_fjLj128EEEEELb1ELb1ELb0ELb0EEEvNS_9BwdParamsE) ;  /* 0xffffc19080007950 */ /* 0x000fea0003c3ffff */
.L_x_7890:
        /* <DEDUP_REMOVED lines=9> */
.L_x_9898:


//--------------------- .text._ZN10layer_norm13ln_bwd_kernelINS_13Kernel_traitsIf6__halffS2_fjLj2560ELj1ELj1ELj4ELj8ENS_18Kernel_traits_baseILj2560EfS2_fS2_fjLj128EEEEELb1ELb1ELb0ELb1EEEvNS_9BwdParamsE --------------------------
	.section	.text._ZN10layer_norm13ln_bwd_kernelINS_13Kernel_traitsIf6__halffS2_fjLj2560ELj1ELj1ELj4ELj8ENS_18Kernel_traits_baseILj2560EfS2_fS2_fjLj128EEEEELb1ELb1ELb0ELb1EEEvNS_9BwdParamsE,"ax",@progbits
	.sectioninfo	@"SHI_REGISTERS=202"
	.align	128
        .global         _ZN10layer_norm13ln_bwd_kernelINS_13Kernel_traitsIf6__halffS2_fjLj2560ELj1ELj1ELj4ELj8ENS_18Kernel_traits_baseILj2560EfS2_fS2_fjLj128EEEEELb1ELb1ELb0ELb1EEEvNS_9BwdParamsE
        .type           _ZN10layer_norm13ln_bwd_kernelINS_13Kernel_traitsIf6__halffS2_fjLj2560ELj1ELj1ELj4ELj8ENS_18Kernel_traits_baseILj2560EfS2_fS2_fjLj128EEEEELb1ELb1ELb0ELb1EEEvNS_9BwdParamsE,@function
        .size           _ZN10layer_norm13ln_bwd_kernelINS_13Kernel_traitsIf6__halffS2_fjLj2560ELj1ELj1ELj4ELj8ENS_18Kernel_traits_baseILj2560EfS2_fS2_fjLj128EEEEELb1ELb1ELb0ELb1EEEvNS_9BwdParamsE,(.L_x_9899 - _ZN10layer_norm13ln_bwd_kernelINS_13Kernel_traitsIf6__halffS2_fjLj2560ELj1ELj1ELj4ELj8ENS_18Kernel_traits_baseILj2560EfS2_fS2_fjLj128EEEEELb1ELb1ELb0ELb1EEEvNS_9BwdParamsE)
        .other          _ZN10layer_norm13ln_bwd_kernelINS_13Kernel_traitsIf6__halffS2_fjLj2560ELj1ELj1ELj4ELj8ENS_18Kernel_traits_baseILj2560EfS2_fS2_fjLj128EEEEELb1ELb1ELb0ELb1EEEvNS_9BwdParamsE,@"STO_CUDA_ENTRY STV_DEFAULT"
_ZN10layer_norm13ln_bwd_kernelINS_13Kernel_traitsIf6__halffS2_fjLj2560ELj1ELj1ELj4ELj8ENS_18Kernel_traits_baseILj2560EfS2_fS2_fjLj128EEEEELb1ELb1ELb0ELb1EEEvNS_9BwdParamsE:
.text._ZN10layer_norm13ln_bwd_kernelINS_13Kernel_traitsIf6__halffS2_fjLj2560ELj1ELj1ELj4ELj8ENS_18Kernel_traits_baseILj2560EfS2_fS2_fjLj128EEEEELb1ELb1ELb0ELb1EEEvNS_9BwdParamsE:
        /* <DEDUP_REMOVED lines=38> */
.L_x_7891:
        /* <DEDUP_REMOVED lines=48> */
.L_x_7896:
[----:B------:R-:W-:Y:S01]  /*0560*/  IMAD R0, R149, c[0x0][0x168], RZ ;  /* 0x00005a0095007a24 */ /* 0x000fe200078e02ff */
[----:B------:R-:W-:-:S02]  /*0570*/  ISETP.NE.U32.AND P0, PT, RZ, c[0x0][0x1c0], PT ;  /* 0x00007000ff007a0c */ /* 0x000fc40003f05070 */
[----:B------:R-:W-:Y:S02]  /*0580*/  MOV R180, 0x4 ;  /* 0x0000000400b47802 */ /* 0x000fe40000000f00 */
[----:B------:R-:W-:Y:S02]  /*0590*/  SHF.R.S32.HI R3, RZ, 0x1f, R0 ;  /* 0x0000001fff037819 */ /* 0x000fe40000011400 */
[----:B------:R-:W-:Y:S01]  /*05a0*/  ISETP.NE.AND.EX P0, PT, RZ, c[0x0][0x1c4], PT, P0 ;  /* 0x00007100ff007a0c */ /* 0x000fe20003f05300 */
[----:B------:R-:W-:Y:S01]  /*05b0*/  IMAD.WIDE R72, R149, R180, c[0x0][0x1a0] ;  /* 0x0000680095487625 */ /* 0x000fe200078e02b4 */
[----:B------:R-:W-:Y:S02]  /*05c0*/  LEA.HI R3, R3, R0, RZ, 0x2 ;  /* 0x0000000003037211 */ /* 0x000fe400078f10ff */
[----:B------:R-:W-:Y:S02]  /*05d0*/  LOP3.LUT R0, R150, 0x7f, RZ, 0xc0, !PT ;  /* 0x0000007f96007812 */ /* 0x000fe400078ec0ff */
[----:B------:R-:W-:Y:S01]  /*05e0*/  MOV R174, 0x10 ;  /* 0x0000001000ae7802 */ /* 0x000fe20000000f00 */
[----:B------:R0:W2:Y:S01]  /*05f0*/  LDG.E R191, [R72.64] ;  /* 0x0000000448bf7981 */ /* 0x0000a2000c1e1900 */
[----:B------:R-:W-:-:S02]  /*0600*/  LEA.HI.SX32 R3, R3, R0, 0x1e ;  /* 0x0000000003037211 */ /* 0x000fc400078ff2ff */
[----:B------:R-:W-:Y:S02]  /*0610*/  MOV R0, 0x8 ;  /* 0x0000000800007802 */ /* 0x000fe40000000f00 */
[C---:B------:R-:W-:Y:S02]  /*0620*/  IADD3 R178, R3.reuse, 0x80, RZ ;  /* 0x0000008003b27810 */ /* 0x040fe40007ffe0ff */
[C---:B------:R-:W-:Y:S01]  /*0630*/  IADD3 R165, R3.reuse, 0x100, RZ ;  /* 0x0000010003a57810 */ /* 0x040fe20007ffe0ff */
[C---:B------:R-:W-:Y:S01]  /*0640*/  IMAD.WIDE.U32 R152, R3.reuse, R0, c[0x0][0x208] ;  /* 0x0000820003987625 */ /* 0x040fe200078e0000 */
[C---:B------:R-:W-:Y:S02]  /*0650*/  IADD3 R163, R3.reuse, 0x180, RZ ;  /* 0x0000018003a37810 */ /* 0x040fe40007ffe0ff */
[----:B------:R-:W-:Y:S01]  /*0660*/  SHF.R.S32.HI R2, RZ, 0x1f, R149 ;  /* 0x0000001fff027819 */ /* 0x000fe20000011495 */
[----:B------:R-:W-:Y:S01]  /*0670*/  IMAD.WIDE.U32 R68, R3, R174, c[0x0][0x188] ;  /* 0x0000620003447625 */ /* 0x000fe200078e00ae */
[----:B------:R-:W-:Y:S01]  /*0680*/  @P0 LEA R76, P1, R149, c[0x0][0x1c0], 0x1 ;  /* 0x00007000954c0a11 */ /* 0x000fe200078208ff */
[----:B------:R-:W3:Y:S02]  /*0690*/  LDG.E.64 R152, [R152.64] ;  /* 0x0000000498987981 */ /* 0x000ee4000c1e1b00 */
[-C--:B------:R-:W-:Y:S01]  /*06a0*/  IMAD.WIDE.U32 R154, R178, R0.reuse, c[0x0][0x208] ;  /* 0x00008200b29a7625 */ /* 0x080fe200078e0000 */
[----:B------:R-:W-:Y:S01]  /*06b0*/  IADD3 R160, R3, 0x200, RZ ;  /* 0x0000020003a07810 */ /* 0x000fe20007ffe0ff */
[----:B------:R-:W4:Y:S01]  /*06c0*/  LDG.E.128 R68, [R68.64] ;  /* 0x0000000444447981 */ /* 0x000f22000c1e1d00 */
[----:B------:R-:W-:Y:S01]  /*06d0*/  @P0 LEA.HI.X R77, R149, c[0x0][0x1c4], R2, 0x1, P1 ;  /* 0x00007100954d0a11 */ /* 0x000fe200008f0c02 */
[----:B------:R-:W-:-:S02]  /*06e0*/  IMAD.WIDE.U32 R156, R165, R0, c[0x0][0x208] ;  /* 0x00008200a59c7625 */ /* 0x000fc400078e0000 */
[----:B------:R-:W4:Y:S02]  /*06f0*/  LDG.E.64 R154, [R154.64] ;  /* 0x000000049a9a7981 */ /* 0x000f24000c1e1b00 */
[C---:B------:R-:W-:Y:S02]  /*0700*/  IMAD.WIDE.U32 R158, R163.reuse, R0, c[0x0][0x208] ;  /* 0x00008200a39e7625 */ /* 0x040fe400078e0000 */
[----:B------:R-:W4:Y:S02]  /*0710*/  LDG.E.64 R156, [R156.64] ;  /* 0x000000049c9c7981 */ /* 0x000f24000c1e1b00 */
[----:B------:R-:W-:Y:S02]  /*0720*/  IMAD.WIDE.U32 R80, R163, R174, c[0x0][0x188] ;  /* 0x00006200a3507625 */ /* 0x000fe400078e00ae */
[----:B------:R-:W4:Y:S02]  /*0730*/  LDG.E.64 R158, [R158.64] ;  /* 0x000000049e9e7981 */ /* 0x000f24000c1e1b00 */
[----:B------:R-:W-:-:S02]  /*0740*/  IMAD.WIDE R166, R149, R180, c[0x0][0x1a8] ;  /* 0x00006a0095a67625 */ /* 0x000fc400078e02b4 */
[----:B------:R-:W4:Y:S02]  /*0750*/  LDG.E.128 R80, [R80.64] ;  /* 0x0000000450507981 */ /* 0x000f24000c1e1d00 */
[----:B------:R-:W-:Y:S02]  /*0760*/  IMAD.WIDE.U32 R74, R174, R178, c[0x0][0x188] ;  /* 0x00006200ae4a7625 */ /* 0x000fe400078e00b2 */
[----:B------:R1:W4:Y:S02]  /*0770*/  @P0 LDG.E.U16 R190, [R76.64] ;  /* 0x000000044cbe0981 */ /* 0x000324000c1e1500 */
[----:B------:R-:W-:Y:S02]  /*0780*/  IMAD.WIDE.U32 R160, R160, R0, c[0x0][0x208] ;  /* 0x00008200a0a07625 */ /* 0x000fe400078e0000 */
[----:B------:R1:W4:Y:S04]  /*0790*/  LDG.E R0, [R166.64] ;  /* 0x00000004a6007981 */ /* 0x000328000c1e1900 */
[----:B0-----:R-:W4:Y:S04]  /*07a0*/  LDG.E.128 R72, [R74.64] ;  /* 0x000000044a487981 */ /* 0x001f28000c1e1d00 */
[----:B------:R-:W4:Y:S01]  /*07b0*/  LDG.E.64 R160, [R160.64] ;  /* 0x00000004a0a07981 */ /* 0x000f22000c1e1b00 */
[----:B-1----:R-:W-:Y:S01]  /*07c0*/  IMAD.WIDE.U32 R76, R165, R174, c[0x0][0x188] ;  /* 0x00006200a54c7625 */ /* 0x002fe200078e00ae */
[----:B------:R-:W-:-:S05]  /*07d0*/  IADD3 R2, R3, 0x200, RZ ;  /* 0x0000020003027810 */ /* 0x000fca0007ffe0ff */
[----:B------:R-:W4:Y:S01]  /*07e0*/  LDG.E.128 R76, [R76.64] ;  /* 0x000000044c4c7981 */ /* 0x000f22000c1e1d00 */
[----:B------:R-:W-:-:S06]  /*07f0*/  IMAD.WIDE.U32 R84, R2, R174, c[0x0][0x188] ;  /* 0x0000620002547625 */ /* 0x000fcc00078e00ae */
[----:B------:R-:W4:Y:S01]  /*0800*/  LDG.E.128 R84, [R84.64] ;  /* 0x0000000454547981 */ /* 0x000f22000c1e1d00 */
[----:B------:R-:W-:-:S04]  /*0810*/  ISETP.NE.U32.AND P1, PT, RZ, c[0x0][0x218], PT ;  /* 0x00008600ff007a0c */ /* 0x000fc80003f25070 */
[----:B------:R-:W-:Y:S01]  /*0820*/  ISETP.NE.AND.EX P1, PT, RZ, c[0x0][0x21c], PT, P1 ;  /* 0x00008700ff007a0c */ /* 0x000fe20003f25310 */
[----:B------:R-:W-:Y:S01]  /*0830*/  ULDC.U8 UR6, c[0x0][0x1f0] ;  /* 0x00007c0000067ab9 */ /* 0x000fe20000000000 */
[----:B------:R-:W-:-:S04]  /*0840*/  IMAD.WIDE.U32 R188, R3, R180, c[0x0][0x190] ;  /* 0x0000640003bc7625 */ /* 0x000fc800078e00b4 */
[----:B------:R-:W-:Y:S01]  /*0850*/  IMAD.WIDE.U32 R186, R180, R178, c[0x0][0x190] ;  /* 0x00006400b4ba7625 */ /* 0x000fe200078e00b2 */
[----:B-----5:R0:W5:Y:S03]  /*0860*/  LDG.E R179, [R188.64] ;  /* 0x00000004bcb37981 */ /* 0x020166000c1e1900 */
[----:B------:R-:W-:Y:S01]  /*0870*/  IMAD.WIDE.U32 R184, R165, R180, c[0x0][0x190] ;  /* 0x00006400a5b87625 */ /* 0x000fe200078e00b4 */
[----:B------:R1:W5:Y:S03]  /*0880*/  LDG.E R177, [R186.64] ;  /* 0x00000004bab17981 */ /* 0x000366000c1e1900 */
[----:B------:R-:W-:Y:S01]  /*0890*/  @P1 IMAD.WIDE.U32 R166, R3, R174, c[0x0][0x218] ;  /* 0x0000860003a61625 */ /* 0x000fe200078e00ae */
[----:B------:R0:W5:Y:S03]  /*08a0*/  LDG.E R176, [R184.64] ;  /* 0x00000004b8b07981 */ /* 0x000166000c1e1900 */
[C---:B------:R-:W-:Y:S01]  /*08b0*/  @P1 IMAD.WIDE.U32 R168, R174.reuse, R178, c[0x0][0x218] ;  /* 0x00008600aea81625 */ /* 0x040fe200078e00b2 */
        /* <DEDUP_REMOVED lines=13> */
[----:B------:R-:W-:Y:S02]  /*0990*/  MOV R164, 0x3f800000 ;  /* 0x3f80000000a47802 */ /* 0x000fe40000000f00 */
[----:B--2---:R-:W-:Y:S02]  /*09a0*/  FSEL R199, R191, RZ, !P1 ;  /* 0x000000ffbfc77208 */ /* 0x004fe40004800000 */
[----:B---3--:R-:W-:-:S02]  /*09b0*/  MOV R180, R152 ;  /* 0x0000009800b47202 */ /* 0x008fc40000000f00 */
[----:B0-----:R-:W-:Y:S02]  /*09c0*/  MOV R166, R153 ;  /* 0x0000009900a67202 */ /* 0x001fe40000000f00 */
[--C-:B-1----:R-:W-:Y:S01]  /*09d0*/  SHF.R.U64 R187, R152, 0x10, R153.reuse ;  /* 0x0000001098bb7819 */ /* 0x102fe20000001299 */
[C---:B----4-:R-:W-:Y:S01]  /*09e0*/  FADD.FTZ R181, -R199.reuse, R70 ;  /* 0x00000046c7b57221 */ /* 0x050fe20000010100 */
[----:B------:R-:W-:Y:S01]  /*09f0*/  SHF.R.U32.HI R185, RZ, 0x10, R153 ;  /* 0x00000010ffb97819 */ /* 0x000fe20000011699 */
[C---:B------:R-:W-:Y:S01]  /*0a00*/  FADD.FTZ R167, -R199.reuse, R69 ;  /* 0x00000045c7a77221 */ /* 0x040fe20000010100 */
[----:B------:R-:W-:Y:S01]  /*0a10*/  MOV R152, R154 ;  /* 0x0000009a00987202 */ /* 0x000fe20000000f00 */
[C---:B------:R-:W-:Y:S01]  /*0a20*/  FADD.FTZ R153, -R199.reuse, R68 ;  /* 0x00000044c7997221 */ /* 0x040fe20000010100 */
[----:B------:R-:W-:Y:S01]  /*0a30*/  SHF.R.U64 R184, R154, 0x10, R155 ;  /* 0x000000109ab87819 */ /* 0x000fe2000000129b */
[----:B------:R-:W-:Y:S01]  /*0a40*/  FADD.FTZ R169, -R199, R71 ;  /* 0x00000047c7a97221 */ /* 0x000fe20000010100 */
[----:B------:R-:W-:Y:S01]  /*0a50*/  MOV R154, R156 ;  /* 0x0000009c009a7202 */ /* 0x000fe20000000f00 */
[----:B------:R-:W-:Y:S01]  /*0a60*/  HADD2.F32 R69, -RZ, R180.H0_H0 ;  /* 0x200000b4ff457230 */ /* 0x000fe20000004100 */
[----:B------:R-:W-:Y:S01]  /*0a70*/  SHF.R.U64 R174, R156, 0x10, R157 ;  /* 0x000000109cae7819 */ /* 0x000fe2000000129d */
[----:B------:R-:W-:Y:S01]  /*0a80*/  HADD2.F32 R71, -RZ, R166.H0_H0 ;  /* 0x200000a6ff477230 */ /* 0x000fe20000004100 */
[----:B------:R-:W-:-:S02]  /*0a90*/  MOV R156, R158 ;  /* 0x0000009e009c7202 */ /* 0x000fc40000000f00 */
[----:B------:R-:W-:Y:S01]  /*0aa0*/  SHF.R.U64 R198, R158, 0x10, R159 ;  /* 0x000000109ec67819 */ /* 0x000fe2000000129f */
[----:B------:R-:W-:Y:S01]  /*0ab0*/  HADD2.F32 R68, -RZ, R187.H0_H0 ;  /* 0x200000bbff447230 */ /* 0x000fe20000004100 */
[----:B------:R-:W-:Y:S01]  /*0ac0*/  MOV R186, R159 ;  /* 0x0000009f00ba7202 */ /* 0x000fe20000000f00 */
[C---:B------:R-:W-:Y:S01]  /*0ad0*/  FADD.FTZ R189, -R199.reuse, R81 ;  /* 0x00000051c7bd7221 */ /* 0x040fe20000010100 */
[----:B------:R-:W-:Y:S01]  /*0ae0*/  SHF.R.U32.HI R158, RZ, 0x10, R159 ;  /* 0x00000010ff9e7819 */ /* 0x000fe2000001169f */
[----:B------:R-:W-:Y:S01]  /*0af0*/  FADD.FTZ R159, -R199, R80 ;  /* 0x00000050c79f7221 */ /* 0x000fe20000010100 */
[----:B------:R-:W-:Y:S01]  /*0b00*/  SHF.R.U32.HI R182, RZ, 0x10, R155 ;  /* 0x00000010ffb67819 */ /* 0x000fe2000001169b */
[----:B------:R-:W-:Y:S01]  /*0b10*/  @P0 HADD2.F32 R164, -RZ, R190.H0_H0 ;  /* 0x200000beffa40230 */ /* 0x000fe20000004100 */
[C---:B------:R-:W-:Y:S02]  /*0b20*/  FMUL.FTZ R181, R0.reuse, R181 ;  /* 0x000000b500b57220 */ /* 0x040fe40000410000 */
[----:B------:R-:W-:-:S02]  /*0b30*/  FMUL.FTZ R81, R0, R153 ;  /* 0x0000009900517220 */ /* 0x000fc40000410000 */
[C---:B------:R-:W-:Y:S02]  /*0b40*/  FADD.FTZ R171, -R199.reuse, R72 ;  /* 0x00000048c7ab7221 */ /* 0x040fe40000010100 */
[----:B------:R-:W-:Y:S02]  /*0b50*/  FMUL.FTZ R80, R0, R167 ;  /* 0x000000a700507220 */ /* 0x000fe40000410000 */
[----:B------:R-:W-:Y:S01]  /*0b60*/  FADD.FTZ R73, -R199, R73 ;  /* 0x00000049c7497221 */ /* 0x000fe20000010100 */
[----:B------:R-:W-:Y:S01]  /*0b70*/  SHF.R.U32.HI R194, RZ, 0x10, R161 ;  /* 0x00000010ffc27819 */ /* 0x000fe200000116a1 */
[----:B------:R-:W-:Y:S01]  /*0b80*/  FMUL.FTZ R190, R40, R69 ;  /* 0x0000004528be7220 */ /* 0x000fe20000410000 */
[----:B------:R-:W-:Y:S01]  /*0b90*/  HADD2.F32 R72, -RZ, R185.H0_H0 ;  /* 0x200000b9ff487230 */ /* 0x000fe20000004100 */
[----:B------:R-:W-:Y:S02]  /*0ba0*/  FADD.FTZ R112, R71, R112 ;  /* 0x0000007047707221 */ /* 0x000fe40000010000 */
[----:B------:R-:W-:-:S02]  /*0bb0*/  FFMA.FTZ R92, R181, R71, R92 ;  /* 0x00000047b55c7223 */ /* 0x000fc4000001005c */
[----:B------:R-:W-:Y:S01]  /*0bc0*/  FMUL.FTZ R192, R42, R71 ;  /* 0x000000472ac07220 */ /* 0x000fe20000410000 */
[----:B------:R-:W-:Y:S01]  /*0bd0*/  HADD2.F32 R71, -RZ, R152.H0_H0 ;  /* 0x20000098ff477230 */ /* 0x000fe20000004100 */
[----:B------:R-:W-:Y:S01]  /*0be0*/  FADD.FTZ R173, -R199, R74 ;  /* 0x0000004ac7ad7221 */ /* 0x000fe20000010100 */
[----:B------:R-:W-:Y:S01]  /*0bf0*/  HADD2.F32 R74, -RZ, R182.H0_H0 ;  /* 0x200000b6ff4a7230 */ /* 0x000fe20000004100 */
[----:B------:R-:W-:Y:S02]  /*0c00*/  FADD.FTZ R110, R69, R110 ;  /* 0x0000006e456e7221 */ /* 0x000fe40000010000 */
[----:B------:R-:W-:Y:S02]  /*0c10*/  FFMA.FTZ R90, R81, R69, R90 ;  /* 0x00000045515a7223 */ /* 0x000fe4000001005a */
[----:B------:R-:W-:Y:S02]  /*0c20*/  FADD.FTZ R109, R68, R109 ;  /* 0x0000006d446d7221 */ /* 0x000fe40000010000 */
[----:B------:R-:W-:-:S02]  /*0c30*/  FFMA.FTZ R89, R80, R68, R89 ;  /* 0x0000004450597223 */ /* 0x000fc40000010059 */
[----:B------:R-:W-:Y:S02]  /*0c40*/  FMUL.FTZ R185, R41, R68 ;  /* 0x0000004429b97220 */ /* 0x000fe40000410000 */
[C---:B------:R-:W-:Y:S02]  /*0c50*/  FMUL.FTZ R171, R0.reuse, R171 ;  /* 0x000000ab00ab7220 */ /* 0x040fe40000410000 */
[----:B------:R-:W-:Y:S01]  /*0c60*/  FMUL.FTZ R182, R0, R73 ;  /* 0x0000004900b67220 */ /* 0x000fe20000410000 */
[----:B------:R-:W-:Y:S01]  /*0c70*/  HADD2.F32 R73, -RZ, R154.H0_H0 ;  /* 0x2000009aff497230 */ /* 0x000fe20000004100 */
        /* <DEDUP_REMOVED lines=12> */
[----:B------:R-:W-:Y:S01]  /*0d40*/  MOV R168, R155 ;  /* 0x0000009b00a87202 */ /* 0x000fe20000000f00 */
[----:B------:R-:W-:Y:S02]  /*0d50*/  FADD.FTZ R111, R72, R111 ;  /* 0x0000006f486f7221 */ /* 0x000fe40000010000 */
[----:B------:R-:W-:Y:S01]  /*0d60*/  FFMA.FTZ R91, R188, R72, R91 ;  /* 0x00000048bc5b7223 */ /* 0x000fe2000001005b */
[----:B------:R-:W-:Y:S01]  /*0d70*/  HADD2.F32 R72, -RZ, R184.H0_H0 ;  /* 0x200000b8ff487230 */ /* 0x000fe20000004100 */
[----:B------:R-:W-:Y:S02]  /*0d80*/  FADD.FTZ R71, R68, R187 ;  /* 0x000000bb44477221 */ /* 0x000fe40000010000 */
[----:B------:R-:W-:Y:S01]  /*0d90*/  FFMA.FTZ R69, R188, R187, R69 ;  /* 0x000000bbbc457223 */ /* 0x000fe20000010045 */
[----:B------:R-:W-:Y:S01]  /*0da0*/  SHF.R.U64 R196, R160, 0x10, R161 ;  /* 0x00000010a0c47819 */ /* 0x000fe200000012a1 */
[C---:B------:R-:W-:Y:S01]  /*0db0*/  FADD.FTZ R191, -R199.reuse, R82 ;  /* 0x00000052c7bf7221 */ /* 0x040fe20000010100 */
[----:B------:R-:W-:Y:S01]  /*0dc0*/  MOV R82, R160 ;  /* 0x000000a000527202 */ /* 0x000fe20000000f00 */
[----:B------:R-:W-:Y:S01]  /*0dd0*/  FADD.FTZ R155, -R199, R75 ;  /* 0x0000004bc79b7221 */ /* 0x000fe20000010100 */
[----:B------:R-:W-:Y:S01]  /*0de0*/  HADD2.F32 R75, -RZ, R168.H0_H0 ;  /* 0x200000a8ff4b7230 */ /* 0x000fe20000004100 */
[----:B------:R-:W-:Y:S01]  /*0df0*/  FMUL.FTZ R160, R0, R189 ;  /* 0x000000bd00a07220 */ /* 0x000fe20000410000 */
[----:B------:R-:W-:Y:S01]  /*0e00*/  MOV R170, R157 ;  /* 0x0000009d00aa7202 */ /* 0x000fe20000000f00 */
[----:B------:R-:W-:Y:S01]  /*0e10*/  FMUL.FTZ R189, R37, R72 ;  /* 0x0000004825bd7220 */ /* 0x000fe20000410000 */
[----:B------:R-:W-:Y:S01]  /*0e20*/  SHF.R.U32.HI R172, RZ, 0x10, R157 ;  /* 0x00000010ffac7819 */ /* 0x000fe2000001169d */
        /* <DEDUP_REMOVED lines=9> */
[C---:B------:R-:W-:Y:S02]  /*0ec0*/  FMUL.FTZ R157, R0.reuse, R191 ;  /* 0x000000bf009d7220 */ /* 0x040fe40000410000 */
[----:B------:R-:W-:Y:S02]  /*0ed0*/  FMUL.FTZ R184, R0, R155 ;  /* 0x0000009b00b87220 */ /* 0x000fe40000410000 */
[----:B------:R-:W-:Y:S02]  /*0ee0*/  FMUL.FTZ R191, R39, R74 ;  /* 0x0000004a27bf7220 */ /* 0x000fe40000410000 */
[----:B------:R-:W-:Y:S02]  /*0ef0*/  FADD.FTZ R68, R71, R196 ;  /* 0x000000c447447221 */ /* 0x000fe40000010000 */
[----:B------:R-:W-:Y:S01]  /*0f00*/  FFMA.FTZ R69, R173, R196, R69 ;  /* 0x000000c4ad457223 */ /* 0x000fe20000010045 */
[----:B------:R-:W-:Y:S01]  /*0f10*/  HADD2.F32 R76, -RZ, R174.H0_H0 ;  /* 0x200000aeff4c7230 */ /* 0x000fe20000004100 */
[----:B------:R-:W-:-:S02]  /*0f20*/  FADD.FTZ R175, -R199, R78 ;  /* 0x0000004ec7af7221 */ /* 0x000fc40000010100 */
[C---:B------:R-:W-:Y:S02]  /*0f30*/  FADD.FTZ R77, -R199.reuse, R77 ;  /* 0x0000004dc74d7221 */ /* 0x040fe40000010100 */
        /* <DEDUP_REMOVED lines=11> */
[C---:B------:R-:W-:Y:S02]  /*0ff0*/  FADD.FTZ R83, -R199.reuse, R83 ;  /* 0x00000053c7537221 */ /* 0x040fe40000010100 */
[----:B------:R-:W-:-:S02]  /*1000*/  FADD.FTZ R195, -R199, R84 ;  /* 0x00000054c7c37221 */ /* 0x000fc40000010100 */
[C---:B------:R-:W-:Y:S02]  /*1010*/  FADD.FTZ R85, -R199.reuse, R85 ;  /* 0x00000055c7557221 */ /* 0x040fe40000010100 */
[C---:B------:R-:W-:Y:S02]  /*1020*/  FADD.FTZ R197, -R199.reuse, R86 ;  /* 0x00000056c7c57221 */ /* 0x040fe40000010100 */
[----:B------:R-:W-:Y:S01]  /*1030*/  FADD.FTZ R199, -R199, R87 ;  /* 0x00000057c7c77221 */ /* 0x000fe20000010100 */
        /* <DEDUP_REMOVED lines=29> */
[----:B------:R-:W-:Y:S02]  /*1210*/  FADD.FTZ R121, R86, R121 ;  /* 0x0000007956797221 */ /* 0x000fe40000010000 */
[----:B------:R-:W-:Y:S02]  /*1220*/  FFMA.FTZ R101, R160, R86, R101 ;  /* 0x00000056a0657223 */ /* 0x000fe40000010065 */
[----:B------:R-:W-:Y:S02]  /*1230*/  FMUL.FTZ R83, R0, R195 ;  /* 0x000000c300537220 */ /* 0x000fe40000410000 */
[----:B------:R-:W-:Y:S02]  /*1240*/  FMUL.FTZ R86, R24, R153 ;  /* 0x0000009918567220 */ /* 0x000fe40000410000 */
[----:B------:R-:W-:-:S02]  /*1250*/  FADD.FTZ R71, R71, R156 ;  /* 0x0000009c47477221 */ /* 0x000fc40000010000 */
[----:B------:R-:W-:Y:S01]  /*1260*/  FFMA.FTZ R69, R158, R156, R69 ;  /* 0x0000009c9e457223 */ /* 0x000fe20000010045 */
[----:B------:R-:W-:Y:S01]  /*1270*/  LOP3.LUT P1, RZ, R88, 0xff, RZ, 0xc0, !PT ;  /* 0x000000ff58ff7812 */ /* 0x000fe2000782c0ff */
[----:B------:R-:W-:Y:S01]  /*1280*/  HADD2.F32 R193, -RZ, R193.H0_H0 ;  /* 0x200000c1ffc17230 */ /* 0x000fe20000004100 */
[----:B------:R-:W-:Y:S02]  /*1290*/  FMUL.FTZ R82, R0, R85 ;  /* 0x0000005500527220 */ /* 0x000fe40000410000 */
[----:B------:R-:W-:Y:S02]  /*12a0*/  FADD.FTZ R124, R87, R124 ;  /* 0x0000007c577c7221 */ /* 0x000fe40000010000 */
[----:B------:R-:W-:Y:S02]  /*12b0*/  FFMA.FTZ R104, R157, R87, R104 ;  /* 0x000000579d687223 */ /* 0x000fe40000010068 */
        /* <DEDUP_REMOVED lines=13> */
[----:B------:R-:W-:Y:S02]  /*1390*/  FMUL.FTZ R84, R0, R199 ;  /* 0x000000c700547220 */ /* 0x000fe40000410000 */
[----:B------:R-:W-:Y:S02]  /*13a0*/  FMUL.FTZ R153, R27, R154 ;  /* 0x0000009a1b997220 */ /* 0x000fe40000410000 */
[----:B------:R-:W-:-:S02]  /*13b0*/  FADD.FTZ R68, R71, R152 ;  /* 0x0000009847447221 */ /* 0x000fc40000010000 */
[----:B------:R-:W-:Y:S01]  /*13c0*/  FFMA.FTZ R69, R85, R152, R69 ;  /* 0x0000009855457223 */ /* 0x000fe20000010045 */
[----:B------:R-:W-:Y:S01]  /*13d0*/  LOP3.LUT P0, RZ, R150, 0x1f, RZ, 0xc0, !PT ;  /* 0x0000001f96ff7812 */ /* 0x000fe2000780c0ff */
[----:B------:R-:W-:Y:S01]  /*13e0*/  FADD.FTZ R118, R73, R118 ;  /* 0x0000007649767221 */ /* 0x000fe20000010000 */
[----:B------:R-:W-:Y:S01]  /*13f0*/  @!P1 IADD3 R161, R161, 0x4, RZ ;  /* 0x00000004a1a19810 */ /* 0x000fe20007ffe0ff */
        /* <DEDUP_REMOVED lines=23> */
.L_x_7897:
        /* <DEDUP_REMOVED lines=18> */
.L_x_7898:
        /* <DEDUP_REMOVED lines=18> */
[C---:B------:R-:W-:Y:S02]  /*17b0*/  LOP3.LUT P5, RZ, R179.reuse, 0xff0000, RZ, 0xc0, !PT ;  /* 0x00ff0000b3ff7812 */ /* 0x040fe400078ac0ff */
[----:B------:R-:W-:-:S02]  /*17c0*/  LOP3.LUT P3, RZ, R179, 0xff, RZ, 0xc0, !PT ;  /* 0x000000ffb3ff7812 */ /* 0x000fc4000786c0ff */
[----:B------:R-:W-:-:S04]  /*17d0*/  ISETP.NE.U32.AND P0, PT, RZ, c[0x0][0x258], PT ;  /* 0x00009600ff007a0c */ /* 0x000fc80003f05070 */
[----:B------:R-:W-:Y:S01]  /*17e0*/  ISETP.NE.AND.EX P0, PT, RZ, c[0x0][0x25c], PT, P0 ;  /* 0x00009700ff007a0c */ /* 0x000fe20003f05300 */
[----:B-1----:R-:W-:Y:S02]  /*17f0*/  FADD.FTZ R193, RZ, R68 ;  /* 0x00000044ffc17221 */ /* 0x002fe40000010000 */
[----:B------:R-:W-:Y:S02]  /*1800*/  FADD.FTZ R68, RZ, R69 ;  /* 0x00000045ff447221 */ /* 0x000fe40000010000 */
[----:B------:R-:W-:Y:S02]  /*1810*/  FADD.FTZ R193, R70, R193 ;  /* 0x000000c146c17221 */ /* 0x000fe40000010000 */
[----:B------:R-:W-:Y:S02]  /*1820*/  FADD.FTZ R68, R71, R68 ;  /* 0x0000004447447221 */ /* 0x000fe40000010000 */
[----:B0-----:R-:W-:Y:S02]  /*1830*/  FADD.FTZ R193, R193, R72 ;  /* 0x00000048c1c17221 */ /* 0x001fe40000010000 */
[----:B------:R-:W-:-:S02]  /*1840*/  FADD.FTZ R68, R68, R73 ;  /* 0x0000004944447221 */ /* 0x000fc40000010000 */
        /* <DEDUP_REMOVED lines=18> */
[----:B------:R-:W-:Y:S02]  /*1970*/  FFMA.FTZ R81, R81, R170, R161 ;  /* 0x000000aa51517223 */ /* 0x000fe400000100a1 */
[----:B------:R-:W-:Y:S02]  /*1980*/  @P1 FADD.FTZ R78, R47, R78 ;  /* 0x0000004e2f4e1221 */ /* 0x000fe40000010000 */
[----:B------:R-:W-:Y:S02]  /*1990*/  FMUL.FTZ R187, R68, c[0x0][0x1e8] ;  /* 0x00007a0044bb7a20 */ /* 0x000fe40000410000 */
[----:B------:R-:W-:Y:S02]  /*19a0*/  FMUL.FTZ R181, R0, R181 ;  /* 0x000000b500b57220 */ /* 0x000fe40000410000 */
[----:B------:R-:W-:Y:S02]  /*19b0*/  FADD.FTZ R81, R190, -R81 ;  /* 0x80000051be517221 */ /* 0x000fe40000010000 */
[----:B------:R-:W-:-:S02]  /*19c0*/  FMUL.FTZ R69, R78, R164 ;  /* 0x000000a44e457220 */ /* 0x000fc40000410000 */
[----:B------:R-:W-:Y:S02]  /*19d0*/  FMUL.FTZ R68, R21, R187 ;  /* 0x000000bb15447220 */ /* 0x000fe40000410000 */
[----:B------:R-:W-:Y:S02]  /*19e0*/  @P1 FADD.FTZ R181, R46, R181 ;  /* 0x000000b52eb51221 */ /* 0x000fe40000010000 */
[----:B------:R-:W-:Y:S02]  /*19f0*/  FMUL.FTZ R81, R0, R81 ;  /* 0x0000005100517220 */ /* 0x000fe40000410000 */
[----:B------:R-:W-:Y:S01]  /*1a00*/  FMUL.FTZ R190, R69, c[0x0][0x1e8] ;  /* 0x00007a0045be7a20 */ /* 0x000fe20000410000 */
[----:B------:R-:W-:Y:S01]  /*1a10*/  FSEL R69, R68, RZ, P6 ;  /* 0x000000ff44457208 */ /* 0x000fe20003000000 */
[----:B------:R-:W-:Y:S02]  /*1a20*/  FMUL.FTZ R68, R181, R164 ;  /* 0x000000a4b5447220 */ /* 0x000fe40000410000 */
[----:B------:R-:W-:Y:S01]  /*1a30*/  @P1 FADD.FTZ R81, R44, R81 ;  /* 0x000000512c511221 */ /* 0x000fe20000010000 */
[----:B------:R0:W1:Y:S01]  /*1a40*/  F2F.F16.F32 R73, R69 ;  /* 0x0000004500497304 */ /* 0x0000620000200800 */
[----:B------:R-:W-:-:S02]  /*1a50*/  FMUL.FTZ R188, R68, c[0x0][0x1e8] ;  /* 0x00007a0044bc7a20 */ /* 0x000fc40000410000 */
[----:B------:R-:W-:Y:S02]  /*1a60*/  FMUL.FTZ R71, R23, R190 ;  /* 0x000000be17477220 */ /* 0x000fe40000410000 */
[----:B------:R-:W-:Y:S02]  /*1a70*/  FMUL.FTZ R68, R81, R164 ;  /* 0x000000a451447220 */ /* 0x000fe40000410000 */
[----:B------:R-:W-:Y:S01]  /*1a80*/  FFMA.FTZ R171, R171, R170, R161 ;  /* 0x000000aaabab7223 */ /* 0x000fe200000100a1 */
[----:B------:R-:W-:Y:S01]  /*1a90*/  FSEL R72, R71, RZ, P4 ;  /* 0x000000ff47487208 */ /* 0x000fe20002000000 */
[----:B------:R-:W-:Y:S02]  /*1aa0*/  FMUL.FTZ R185, R68, c[0x0][0x1e8] ;  /* 0x00007a0044b97a20 */ /* 0x000fe40000410000 */
[----:B------:R-:W-:Y:S01]  /*1ab0*/  FMUL.FTZ R71, R22, R188 ;  /* 0x000000bc16477220 */ /* 0x000fe20000410000 */
[----:B------:R1:W3:Y:S01]  /*1ac0*/  F2F.F16.F32 R79, R72 ;  /* 0x00000048004f7304 */ /* 0x0002e20000200800 */
[----:B------:R-:W-:-:S02]  /*1ad0*/  FMUL.FTZ R68, R20, R185 ;  /* 0x000000b914447220 */ /* 0x000fc40000410000 */
[----:B------:R-:W-:Y:S01]  /*1ae0*/  @P0 IMAD.WIDE.U32 R74, R3, R74, c[0x0][0x258] ;  /* 0x00009600034a0625 */ /* 0x000fe200078e004a */
[----:B0-----:R-:W-:Y:S02]  /*1af0*/  FSEL R69, R71, RZ, P5 ;  /* 0x000000ff47457208 */ /* 0x001fe40002800000 */
[----:B------:R-:W-:Y:S02]  /*1b00*/  FSEL R71, R68, RZ, P3 ;  /* 0x000000ff44477208 */ /* 0x000fe40001800000 */
[----:B------:R-:W-:Y:S01]  /*1b10*/  SEL R68, R81, R64, P2 ;  /* 0x0000004051447207 */ /* 0x000fe20001000000 */
[----:B-1----:R-:W-:Y:S01]  /*1b20*/  IMAD.WIDE.U32 R72, R73, 0x10000, RZ ;  /* 0x0001000049487825 */ /* 0x002fe200078e00ff */
[----:B------:R-:W0:Y:S03]  /*1b30*/  F2F.F16.F32 R69, R69 ;  /* 0x0000004500457304 */ /* 0x000e260000200800 */
[----:B------:R-:W-:-:S02]  /*1b40*/  FFMA.FTZ R182, R182, R170, R161 ;  /* 0x000000aab6b67223 */ /* 0x000fc400000100a1 */
[----:B------:R-:W-:Y:S01]  /*1b50*/  IMAD.WIDE.U32 R80, R3, R154, c[0x0][0x248] ;  /* 0x0000920003507625 */ /* 0x000fe200078e009a */
[----:B---3--:R-:W-:Y:S02]  /*1b60*/  SHF.L.U32 R79, R79, 0x10, RZ ;  /* 0x000000104f4f7819 */ /* 0x008fe400000006ff */
[----:B------:R1:W3:Y:S02]  /*1b70*/  F2F.F16.F32 R179, R71 ;  /* 0x0000004700b37304 */ /* 0x0002e40000200800 */
[----:B0-----:R-:W-:Y:S02]  /*1b80*/  LOP3.LUT R79, R73, R79, R69, 0xfe, !PT ;  /* 0x0000004f494f7212 */ /* 0x001fe400078efe45 */
[----:B-1----:R-:W-:Y:S02]  /*1b90*/  SEL R71, R78, R67, P2 ;  /* 0x000000434e477207 */ /* 0x002fe40001000000 */
[----:B------:R-:W-:Y:S02]  /*1ba0*/  SEL R69, R70, R65, P2 ;  /* 0x0000004146457207 */ /* 0x000fe40001000000 */
[----:B------:R-:W-:-:S02]  /*1bb0*/  SEL R70, R181, R66, P2 ;  /* 0x00000042b5467207 */ /* 0x000fc40001000000 */
[----:B---3--:R-:W-:Y:S01]  /*1bc0*/  LOP3.LUT R78, R72, R179, RZ, 0xfc, !PT ;  /* 0x000000b3484e7212 */ /* 0x008fe200078efcff */
[----:B------:R-:W-:Y:S02]  /*1bd0*/  FADD.FTZ R179, R194, -R171 ;  /* 0x800000abc2b37221 */ /* 0x000fe40000010000 */
[----:B------:R-:W-:Y:S01]  /*1be0*/  FFMA.FTZ R171, R173, R170, R161 ;  /* 0x000000aaadab7223 */ /* 0x000fe200000100a1 */
[----:B------:R-:W-:Y:S01]  /*1bf0*/  @P0 STG.E.128 [R74.64], R68 ;  /* 0x000000444a000986 */ /* 0x000fe2000c101d04 */
[----:B------:R-:W-:-:S03]  /*1c00*/  IMAD.WIDE.U32 R72, R178, R154, c[0x0][0x170] ;  /* 0x00005c00b2487625 */ /* 0x000fc600078e009a */
[----:B------:R0:W-:Y:S01]  /*1c10*/  STG.E.64 [R80.64], R78 ;  /* 0x0000004e50007986 */ /* 0x0001e2000c101b04 */
[----:B------:R-:W-:Y:S01]  /*1c20*/  FADD.FTZ R181, R196, -R171 ;  /* 0x800000abc4b57221 */ /* 0x000fe20000010000 */
[----:B------:R-:W-:Y:S01]  /*1c30*/  HFMA2.MMA R171, -RZ, RZ, 0, 0 ;  /* 0x00000000ffab7435 */ /* 0x000fe200000001ff */
[----:B------:R-:W-:Y:S01]  /*1c40*/  FADD.FTZ R189, R189, -R182 ;  /* 0x800000b6bdbd7221 */ /* 0x000fe20000010000 */
[----:B------:R-:W-:Y:S01]  /*1c50*/  HFMA2.MMA R182, -RZ, RZ, 0, 0 ;  /* 0x00000000ffb67435 */ /* 0x000fe200000001ff */
[----:B------:R-:W3:Y:S01]  /*1c60*/  LDG.E.64 R72, [R72.64] ;  /* 0x0000000448487981 */ /* 0x000ee2000c1e1b00 */
[----:B------:R-:W-:Y:S02]  /*1c70*/  FFMA.FTZ R184, R184, R170, R161 ;  /* 0x000000aab8b87223 */ /* 0x000fe400000100a1 */
[----:B------:R-:W-:Y:S02]  /*1c80*/  FMUL.FTZ R181, R0, R181 ;  /* 0x000000b500b57220 */ /* 0x000fe40000410000 */
[----:B------:R-:W-:Y:S01]  /*1c90*/  FADD.FTZ R191, R191, -R184 ;  /* 0x800000b8bfbf7221 */ /* 0x000fe20000010000 */
[----:B------:R-:W-:Y:S01]  /*1ca0*/  HFMA2.MMA R184, -RZ, RZ, 0, 0 ;  /* 0x00000000ffb87435 */ /* 0x000fe200000001ff */
[----:B------:R-:W-:-:S02]  /*1cb0*/  @P1 FADD.FTZ R181, R50, R181 ;  /* 0x000000b532b51221 */ /* 0x000fc40000010000 */
[C---:B0-----:R-:W-:Y:S01]  /*1cc0*/  FMUL.FTZ R80, R0.reuse, R189 ;  /* 0x000000bd00507220 */ /* 0x041fe20000410000 */
[----:B------:R-:W-:Y:S01]  /*1cd0*/  @P0 MOV R79, 0x10 ;  /* 0x00000010004f0802 */ /* 0x000fe20000000f00 */
[----:B------:R-:W-:Y:S02]  /*1ce0*/  FMUL.FTZ R179, R0, R179 ;  /* 0x000000b300b37220 */ /* 0x000fe40000410000 */
[----:B------:R-:W-:Y:S02]  /*1cf0*/  @P1 FADD.FTZ R80, R49, R80 ;  /* 0x0000005031501221 */ /* 0x000fe40000010000 */
[----:B------:R-:W-:Y:S02]  /*1d00*/  @P1 FADD.FTZ R179, R48, R179 ;  /* 0x000000b330b31221 */ /* 0x000fe40000010000 */
[----:B------:R-:W-:Y:S01]  /*1d10*/  @P0 IMAD.WIDE.U32 R78, R178, R79, c[0x0][0x258] ;  /* 0x00009600b24e0625 */ /* 0x000fe200078e004f */
[----:B--2---:R-:W-:Y:S02]  /*1d20*/  @P3 MOV R173, R76 ;  /* 0x0000004c00ad3202 */ /* 0x004fe40000000f00 */
[----:B------:R-:W-:-:S02]  /*1d30*/  @P6 SHF.R.U64 R71, R76, 0x10, R77 ;  /* 0x000000104c476819 */ /* 0x000fc4000000124d */
[----:B------:R-:W-:Y:S01]  /*1d40*/  @P5 MOV R69, R77 ;  /* 0x0000004d00455202 */ /* 0x000fe20000000f00 */
[----:B------:R-:W-:Y:S01]  /*1d50*/  @P3 HADD2.F32 R68, -RZ, R173.H0_H0 ;  /* 0x200000adff443230 */ /* 0x000fe20000004100 */
[----:B------:R-:W-:Y:S02]  /*1d60*/  MOV R173, RZ ;  /* 0x000000ff00ad7202 */ /* 0x000fe40000000f00 */
[----:B------:R-:W-:Y:S01]  /*1d70*/  @P4 SHF.R.U32.HI R70, RZ, 0x10, R77 ;  /* 0x00000010ff464819 */ /* 0x000fe2000001164d */
[----:B------:R-:W-:Y:S01]  /*1d80*/  @P5 HADD2.F32 R69, -RZ, R69.H0_H0 ;  /* 0x20000045ff455230 */ /* 0x000fe20000004100 */
[----:B------:R-:W-:Y:S01]  /*1d90*/  @P3 FMUL.FTZ R171, R185, R68 ;  /* 0x00000044b9ab3220 */ /* 0x000fe20000410000 */
[----:B------:R-:W-:Y:S01]  /*1da0*/  @P6 HADD2.F32 R68, -RZ, R71.H0_H0 ;  /* 0x20000047ff446230 */ /* 0x000fe20000004100 */
[C---:B------:R-:W-:Y:S01]  /*1db0*/  LOP3.LUT P3, RZ, R177.reuse, 0xff000000, RZ, 0xc0, !PT ;  /* 0xff000000b1ff7812 */ /* 0x040fe2000786c0ff */
[----:B------:R-:W-:Y:S01]  /*1dc0*/  @P4 HADD2.F32 R70, -RZ, R70.H0_H0 ;  /* 0x20000046ff464230 */ /* 0x000fe20000004100 */
[----:B------:R-:W-:Y:S01]  /*1dd0*/  @P5 FMUL.FTZ R173, R188, R69 ;  /* 0x00000045bcad5220 */ /* 0x000fe20000410000 */
[----:B------:R-:W-:Y:S01]  /*1de0*/  LOP3.LUT P5, RZ, R177, 0xff00, RZ, 0xc0, !PT ;  /* 0x0000ff00b1ff7812 */ /* 0x000fe200078ac0ff */
[----:B------:R-:W-:Y:S01]  /*1df0*/  @P6 FMUL.FTZ R182, R187, R68 ;  /* 0x00000044bbb66220 */ /* 0x000fe20000410000 */
[----:B------:R-:W-:Y:S01]  /*1e00*/  LEA R74, P6, R178, c[0x0][0x248], 0x3 ;  /* 0x00009200b24a7a11 */ /* 0x000fe200078c18ff */
[----:B------:R-:W-:-:S02]  /*1e10*/  FMUL.FTZ R68, R80, R164 ;  /* 0x000000a450447220 */ /* 0x000fc40000410000 */
[----:B------:R-:W-:Y:S01]  /*1e20*/  FMUL.FTZ R188, R0, R191 ;  /* 0x000000bf00bc7220 */ /* 0x000fe20000410000 */
[----:B------:R-:W-:Y:S01]  /*1e30*/  LEA.HI.X R75, R178, c[0x0][0x24c], RZ, 0x3, P6 ;  /* 0x00009300b24b7a11 */ /* 0x000fe200030f1cff */
[----:B------:R-:W-:Y:S01]  /*1e40*/  FMUL.FTZ R187, R68, c[0x0][0x1e8] ;  /* 0x00007a0044bb7a20 */ /* 0x000fe20000410000 */
[----:B------:R-:W-:Y:S01]  /*1e50*/  LOP3.LUT P6, RZ, R177, 0xff, RZ, 0xc0, !PT ;  /* 0x000000ffb1ff7812 */ /* 0x000fe200078cc0ff */
[----:B------:R-:W-:Y:S02]  /*1e60*/  @P1 FADD.FTZ R188, R51, R188 ;  /* 0x000000bc33bc1221 */ /* 0x000fe40000010000 */
[-C--:B------:R-:W-:Y:S02]  /*1e70*/  FMUL.FTZ R69, R181, R164.reuse ;  /* 0x000000a4b5457220 */ /* 0x080fe40000410000 */
[----:B------:R-:W-:Y:S02]  /*1e80*/  FMUL.FTZ R68, R17, R187 ;  /* 0x000000bb11447220 */ /* 0x000fe40000410000 */
[----:B------:R-:W-:-:S02]  /*1e90*/  FMUL.FTZ R71, R188, R164 ;  /* 0x000000a4bc477220 */ /* 0x000fc40000410000 */
[----:B------:R-:W-:Y:S01]  /*1ea0*/  FMUL.FTZ R189, R69, c[0x0][0x1e8] ;  /* 0x00007a0045bd7a20 */ /* 0x000fe20000410000 */
[----:B------:R-:W-:Y:S01]  /*1eb0*/  FSEL R69, R68, RZ, P5 ;  /* 0x000000ff44457208 */ /* 0x000fe20002800000 */
[----:B------:R-:W-:Y:S02]  /*1ec0*/  FMUL.FTZ R68, R179, R164 ;  /* 0x000000a4b3447220 */ /* 0x000fe40000410000 */
[----:B------:R-:W-:Y:S02]  /*1ed0*/  FMUL.FTZ R191, R71, c[0x0][0x1e8] ;  /* 0x00007a0047bf7a20 */ /* 0x000fe40000410000 */
[----:B------:R-:W-:Y:S01]  /*1ee0*/  FMUL.FTZ R185, R68, c[0x0][0x1e8] ;  /* 0x00007a0044b97a20 */ /* 0x000fe20000410000 */
[----:B------:R-:W0:Y:S01]  /*1ef0*/  F2F.F16.F32 R69, R69 ;  /* 0x0000004500457304 */ /* 0x000e220000200800 */
[----:B------:R-:W-:Y:S02]  /*1f00*/  FMUL.FTZ R71, R19, R191 ;  /* 0x000000bf13477220 */ /* 0x000fe40000410000 */
[----:B------:R-:W-:-:S02]  /*1f10*/  FMUL.FTZ R68, R16, R185 ;  /* 0x000000b910447220 */ /* 0x000fc40000410000 */
[----:B------:R-:W-:Y:S01]  /*1f20*/  @P4 FMUL.FTZ R184, R190, R70 ;  /* 0x00000046beb84220 */ /* 0x000fe20000410000 */
[----:B------:R-:W-:Y:S01]  /*1f30*/  FSEL R81, R71, RZ, P3 ;  /* 0x000000ff47517208 */ /* 0x000fe20001800000 */
[----:B------:R-:W-:Y:S01]  /*1f40*/  FMUL.FTZ R70, R18, R189 ;  /* 0x000000bd12467220 */ /* 0x000fe20000410000 */
[----:B------:R-:W-:Y:S02]  /*1f50*/  LOP3.LUT P4, RZ, R177, 0xff0000, RZ, 0xc0, !PT ;  /* 0x00ff0000b1ff7812 */ /* 0x000fe4000788c0ff */
[----:B------:R-:W-:Y:S02]  /*1f60*/  FSEL R177, R68, RZ, P6 ;  /* 0x000000ff44b17208 */ /* 0x000fe40003000000 */
[----:B------:R-:W-:Y:S01]  /*1f70*/  FSEL R70, R70, RZ, P4 ;  /* 0x000000ff46467208 */ /* 0x000fe20002000000 */
[----:B------:R-:W1:Y:S01]  /*1f80*/  F2F.F16.F32 R81, R81 ;  /* 0x0000005100517304 */ /* 0x000e620000200800 */
[----:B------:R-:W-:Y:S01]  /*1f90*/  SEL R68, R179, R64, P2 ;  /* 0x00000040b3447207 */ /* 0x000fe20001000000 */
[----:B0-----:R-:W-:Y:S01]  /*1fa0*/  IMAD.WIDE.U32 R76, R69, 0x10000, RZ ;  /* 0x00010000454c7825 */ /* 0x001fe200078e00ff */
[----:B------:R-:W-:-:S02]  /*1fb0*/  SEL R69, R80, R65, P2 ;  /* 0x0000004150457207 */ /* 0x000fc40001000000 */
[----:B------:R-:W-:-:S03]  /*1fc0*/  SEL R71, R188, R67, P2 ;  /* 0x00000043bc477207 */ /* 0x000fc60001000000 */
[----:B------:R0:W2:Y:S08]  /*1fd0*/  F2F.F16.F32 R190, R70 ;  /* 0x0000004600be7304 */ /* 0x0000b00000200800 */
[----:B------:R-:W4:Y:S01]  /*1fe0*/  F2F.F16.F32 R177, R177 ;  /* 0x000000b100b17304 */ /* 0x000f220000200800 */
[----:B-1----:R-:W-:Y:S02]  /*1ff0*/  SHF.L.U32 R179, R81, 0x10, RZ ;  /* 0x0000001051b37819 */ /* 0x002fe400000006ff */
[----:B0-----:R-:W-:-:S02]  /*2000*/  SEL R70, R181, R66, P2 ;  /* 0x00000042b5467207 */ /* 0x001fc40001000000 */
[----:B--2---:R-:W-:-:S03]  /*2010*/  LOP3.LUT R81, R77, R179, R190, 0xfe, !PT ;  /* 0x000000b34d517212 */ /* 0x004fc600078efebe */
[----:B------:R-:W-:Y:S01]  /*2020*/  @P0 STG.E.128 [R78.64], R68 ;  /* 0x000000444e000986 */ /* 0x000fe2000c101d04 */
[----:B----4-:R-:W-:Y:S01]  /*2030*/  LOP3.LUT R80, R76, R177, RZ, 0xfc, !PT ;  /* 0x000000b14c507212 */ /* 0x010fe200078efcff */
[----:B------:R-:W-:-:S04]  /*2040*/  IMAD.WIDE.U32 R76, R165, R154, c[0x0][0x170] ;  /* 0x00005c00a54c7625 */ /* 0x000fc800078e009a */
[----:B------:R0:W-:Y:S04]  /*2050*/  STG.E.64 [R74.64], R80 ;  /* 0x000000504a007986 */ /* 0x0001e8000c101b04 */
[----:B------:R-:W2:Y:S01]  /*2060*/  LDG.E.64 R76, [R76.64] ;  /* 0x000000044c4c7981 */ /* 0x000ea2000c1e1b00 */
[-CC-:B------:R-:W-:Y:S02]  /*2070*/  FFMA.FTZ R167, R167, R170.reuse, R161.reuse ;  /* 0x000000aaa7a77223 */ /* 0x180fe400000100a1 */
[-C--:B------:R-:W-:Y:S02]  /*2080*/  FFMA.FTZ R172, R172, R170.reuse, R161 ;  /* 0x000000aaacac7223 */ /* 0x080fe400000100a1 */
[----:B------:R-:W-:Y:S02]  /*2090*/  FADD.FTZ R177, R180, -R167 ;  /* 0x800000a7b4b17221 */ /* 0x000fe40000010000 */
[----:B------:R-:W-:-:S02]  /*20a0*/  FFMA.FTZ R167, R169, R170, R161 ;  /* 0x000000aaa9a77223 */ /* 0x000fc400000100a1 */
[----:B------:R-:W-:Y:S01]  /*20b0*/  FADD.FTZ R175, R175, -R172 ;  /* 0x800000acafaf7221 */ /* 0x000fe20000010000 */
[----:B------:R-:W-:Y:S01]  /*20c0*/  HFMA2.MMA R172, -RZ, RZ, 0, 0 ;  /* 0x00000000ffac7435 */ /* 0x000fe200000001ff */
[----:B------:R-:W-:Y:S01]  /*20d0*/  FADD.FTZ R179, R186, -R167 ;  /* 0x800000a7bab37221 */ /* 0x000fe20000010000 */
[----:B------:R-:W-:Y:S01]  /*20e0*/  HFMA2.MMA R167, -RZ, RZ, 0, 0 ;  /* 0x00000000ffa77435 */ /* 0x000fe200000001ff */
[----:B------:R-:W-:Y:S01]  /*20f0*/  FFMA.FTZ R174, R174, R170, R161 ;  /* 0x000000aaaeae7223 */ /* 0x000fe200000100a1 */
[----:B0-----:R-:W-:Y:S01]  /*2100*/  @P0 MOV R74, 0x10 ;  /* 0x00000010004a0802 */ /* 0x001fe20000000f00 */
[----:B------:R-:W-:Y:S02]  /*2110*/  FMUL.FTZ R178, R0, R175 ;  /* 0x000000af00b27220 */ /* 0x000fe40000410000 */
[----:B------:R-:W-:Y:S01]  /*2120*/  FADD.FTZ R183, R183, -R174 ;  /* 0x800000aeb7b77221 */ /* 0x000fe20000010000 */
[----:B------:R-:W-:Y:S01]  /*2130*/  HFMA2.MMA R174, -RZ, RZ, 0, 0 ;  /* 0x00000000ffae7435 */ /* 0x000fe200000001ff */
[----:B------:R-:W-:-:S02]  /*2140*/  @P1 FADD.FTZ R178, R53, R178 ;  /* 0x000000b235b21221 */ /* 0x000fc40000010000 */
[C---:B------:R-:W-:Y:S02]  /*2150*/  FMUL.FTZ R180, R0.reuse, R183 ;  /* 0x000000b700b47220 */ /* 0x040fe40000410000 */
[----:B------:R-:W-:Y:S02]  /*2160*/  FMUL.FTZ R179, R0, R179 ;  /* 0x000000b300b37220 */ /* 0x000fe40000410000 */
[----:B------:R-:W-:Y:S02]  /*2170*/  @P1 FADD.FTZ R180, R55, R180 ;  /* 0x000000b437b41221 */ /* 0x000fe40000010000 */
[----:B------:R-:W-:Y:S02]  /*2180*/  @P1 FADD.FTZ R179, R54, R179 ;  /* 0x000000b336b31221 */ /* 0x000fe40000010000 */
[----:B------:R-:W-:Y:S02]  /*2190*/  FMUL.FTZ R177, R0, R177 ;  /* 0x000000b100b17220 */ /* 0x000fe40000410000 */
[----:B------:R-:W-:-:S04]  /*21a0*/  @P0 IMAD.WIDE.U32 R74, R165, R74, c[0x0][0x258] ;  /* 0x00009600a54a0625 */ /* 0x000fc800078e004a */
[----:B------:R-:W-:Y:S01]  /*21b0*/  @P1 FADD.FTZ R177, R52, R177 ;  /* 0x000000b134b11221 */ /* 0x000fe20000010000 */
[----:B---3--:R-:W-:Y:S02]  /*21c0*/  @P6 MOV R169, R72 ;  /* 0x0000004800a96202 */ /* 0x008fe40000000f00 */
[--C-:B------:R-:W-:Y:S02]  /*21d0*/  @P5 SHF.R.U64 R71, R72, 0x10, R73.reuse ;  /* 0x0000001048475819 */ /* 0x100fe40000001249 */
[----:B------:R-:W-:Y:S01]  /*21e0*/  @P4 MOV R69, R73 ;  /* 0x0000004900454202 */ /* 0x000fe20000000f00 */
[----:B------:R-:W-:Y:S01]  /*21f0*/  @P6 HADD2.F32 R68, -RZ, R169.H0_H0 ;  /* 0x200000a9ff446230 */ /* 0x000fe20000004100 */
[----:B------:R-:W-:Y:S02]  /*2200*/  @P3 SHF.R.U32.HI R70, RZ, 0x10, R73 ;  /* 0x00000010ff463819 */ /* 0x000fe40000011649 */
[----:B------:R-:W-:Y:S01]  /*2210*/  MOV R169, RZ ;  /* 0x000000ff00a97202 */ /* 0x000fe20000000f00 */
[----:B------:R-:W-:Y:S01]  /*2220*/  @P4 HADD2.F32 R69, -RZ, R69.H0_H0 ;  /* 0x20000045ff454230 */ /* 0x000fe20000004100 */
[----:B------:R-:W-:Y:S01]  /*2230*/  @P6 FMUL.FTZ R167, R185, R68 ;  /* 0x00000044b9a76220 */ /* 0x000fe20000410000 */
[----:B------:R-:W-:Y:S01]  /*2240*/  @P5 HADD2.F32 R68, -RZ, R71.H0_H0 ;  /* 0x20000047ff445230 */ /* 0x000fe20000004100 */
[----:B------:R-:W-:Y:S01]  /*2250*/  FMUL.FTZ R71, R180, R164 ;  /* 0x000000a4b4477220 */ /* 0x000fe20000410000 */
[----:B------:R-:W-:Y:S01]  /*2260*/  @P3 HADD2.F32 R70, -RZ, R70.H0_H0 ;  /* 0x20000046ff463230 */ /* 0x000fe20000004100 */
[----:B------:R-:W-:Y:S01]  /*2270*/  @P4 FMUL.FTZ R169, R189, R69 ;  /* 0x00000045bda94220 */ /* 0x000fe20000410000 */
[----:B------:R-:W-:Y:S01]  /*2280*/  LEA R72, P6, R165, c[0x0][0x248], 0x3 ;  /* 0x00009200a5487a11 */ /* 0x000fe200078c18ff */
[----:B------:R-:W-:Y:S01]  /*2290*/  @P5 FMUL.FTZ R172, R187, R68 ;  /* 0x00000044bbac5220 */ /* 0x000fe20000410000 */
[----:B------:R-:W-:Y:S01]  /*22a0*/  LOP3.LUT P5, RZ, R176, 0xff00, RZ, 0xc0, !PT ;  /* 0x0000ff00b0ff7812 */ /* 0x000fe200078ac0ff */
[-C--:B------:R-:W-:Y:S01]  /*22b0*/  FMUL.FTZ R68, R178, R164.reuse ;  /* 0x000000a4b2447220 */ /* 0x080fe20000410000 */
[----:B------:R-:W-:Y:S01]  /*22c0*/  LOP3.LUT P4, RZ, R176, 0xff0000, RZ, 0xc0, !PT ;  /* 0x00ff0000b0ff7812 */ /* 0x000fe2000788c0ff */
[----:B------:R-:W-:Y:S01]  /*22d0*/  FMUL.FTZ R69, R179, R164 ;  /* 0x000000a4b3457220 */ /* 0x000fe20000410000 */
[----:B------:R-:W-:Y:S01]  /*22e0*/  LEA.HI.X R73, R165, c[0x0][0x24c], RZ, 0x3, P6 ;  /* 0x00009300a5497a11 */ /* 0x000fe200030f1cff */
[----:B------:R-:W-:Y:S01]  /*22f0*/  FMUL.FTZ R185, R68, c[0x0][0x1e8] ;  /* 0x00007a0044b97a20 */ /* 0x000fe20000410000 */
[----:B------:R-:W-:Y:S01]  /*2300*/  LOP3.LUT P6, RZ, R176, 0xff, RZ, 0xc0, !PT ;  /* 0x000000ffb0ff7812 */ /* 0x000fe200078cc0ff */
[----:B------:R-:W-:-:S02]  /*2310*/  FMUL.FTZ R187, R71, c[0x0][0x1e8] ;  /* 0x00007a0047bb7a20 */ /* 0x000fc40000410000 */
[----:B------:R-:W-:Y:S02]  /*2320*/  FMUL.FTZ R68, R13, R185 ;  /* 0x000000b90d447220 */ /* 0x000fe40000410000 */
[----:B------:R-:W-:Y:S01]  /*2330*/  @P3 FMUL.FTZ R174, R191, R70 ;  /* 0x00000046bfae3220 */ /* 0x000fe20000410000 */
[----:B------:R-:W-:Y:S01]  /*2340*/  LOP3.LUT P3, RZ, R176, 0xff000000, RZ, 0xc0, !PT ;  /* 0xff000000b0ff7812 */ /* 0x000fe2000786c0ff */
[----:B------:R-:W-:Y:S01]  /*2350*/  FMUL.FTZ R183, R69, c[0x0][0x1e8] ;  /* 0x00007a0045b77a20 */ /* 0x000fe20000410000 */
[----:B------:R-:W-:Y:S01]  /*2360*/  FSEL R69, R68, RZ, P5 ;  /* 0x000000ff44457208 */ /* 0x000fe20002800000 */
[----:B------:R-:W-:Y:S02]  /*2370*/  FMUL.FTZ R71, R15, R187 ;  /* 0x000000bb0f477220 */ /* 0x000fe40000410000 */
[----:B------:R-:W-:Y:S02]  /*2380*/  FMUL.FTZ R68, R177, R164 ;  /* 0x000000a4b1447220 */ /* 0x000fe40000410000 */
[----:B------:R-:W-:Y:S01]  /*2390*/  FMUL.FTZ R70, R14, R183 ;  /* 0x000000b70e467220 */ /* 0x000fe20000410000 */
[----:B------:R-:W-:Y:S01]  /*23a0*/  FSEL R81, R71, RZ, P3 ;  /* 0x000000ff47517208 */ /* 0x000fe20001800000 */
[----:B------:R-:W-:Y:S01]  /*23b0*/  FMUL.FTZ R181, R68, c[0x0][0x1e8] ;  /* 0x00007a0044b57a20 */ /* 0x000fe20000410000 */
[----:B------:R-:W0:Y:S01]  /*23c0*/  F2F.F16.F32 R69, R69 ;  /* 0x0000004500457304 */ /* 0x000e220000200800 */
[----:B------:R-:W-:Y:S01]  /*23d0*/  FFMA.FTZ R155, R155, R170, R161 ;  /* 0x000000aa9b9b7223 */ /* 0x000fe200000100a1 */
[----:B------:R-:W-:Y:S01]  /*23e0*/  FSEL R70, R70, RZ, P4 ;  /* 0x000000ff46467208 */ /* 0x000fe20002000000 */
[----:B------:R-:W-:Y:S01]  /*23f0*/  FMUL.FTZ R68, R12, R181 ;  /* 0x000000b50c447220 */ /* 0x000fe20000410000 */
[----:B------:R-:W-:-:S04]  /*2400*/  SEL R71, R180, R67, P2 ;  /* 0x00000043b4477207 */ /* 0x000fc80001000000 */
[----:B------:R-:W1:Y:S01]  /*2410*/  F2F.F16.F32 R81, R81 ;  /* 0x0000005100517304 */ /* 0x000e620000200800 */
[----:B------:R-:W-:Y:S01]  /*2420*/  FSEL R80, R68, RZ, P6 ;  /* 0x000000ff44507208 */ /* 0x000fe20003000000 */
[----:B------:R-:W-:Y:S01]  /*2430*/  FFMA.FTZ R157, R157, R170, R161 ;  /* 0x000000aa9d9d7223 */ /* 0x000fe200000100a1 */
[----:B------:R-:W-:-:S05]  /*2440*/  SEL R68, R177, R64, P2 ;  /* 0x00000040b1447207 */ /* 0x000fca0001000000 */
[----:B------:R3:W4:Y:S01]  /*2450*/  F2F.F16.F32 R186, R70 ;  /* 0x0000004600ba7304 */ /* 0x0007220000200800 */
[----:B0-----:R-:W-:Y:S01]  /*2460*/  IMAD.WIDE.U32 R78, R69, 0x10000, RZ ;  /* 0x00010000454e7825 */ /* 0x001fe200078e00ff */
[----:B------:R-:W-:-:S06]  /*2470*/  SEL R69, R178, R65, P2 ;  /* 0x00000041b2457207 */ /* 0x000fcc0001000000 */
[----:B------:R0:W0:Y:S01]  /*2480*/  F2F.F16.F32 R175, R80 ;  /* 0x0000005000af7304 */ /* 0x0000220000200800 */
[----:B-1----:R-:W-:Y:S02]  /*2490*/  SHF.L.U32 R165, R81, 0x10, RZ ;  /* 0x0000001051a57819 */ /* 0x002fe400000006ff */
[----:B---3--:R-:W-:Y:S01]  /*24a0*/  SEL R70, R179, R66, P2 ;  /* 0x00000042b3467207 */ /* 0x008fe20001000000 */
[----:B------:R-:W-:Y:S01]  /*24b0*/  FFMA.FTZ R160, R160, R170, R161 ;  /* 0x000000aaa0a07223 */ /* 0x000fe200000100a1 */
[----:B----4-:R-:W-:Y:S01]  /*24c0*/  LOP3.LUT R79, R79, R165, R186, 0xfe, !PT ;  /* 0x000000a54f4f7212 */ /* 0x010fe200078efeba */
[----:B------:R-:W-:Y:S02]  /*24d0*/  FADD.FTZ R165, R168, -R155 ;  /* 0x8000009ba8a57221 */ /* 0x000fe40000010000 */
[----:B------:R1:W-:Y:S01]  /*24e0*/  @P0 STG.E.128 [R74.64], R68 ;  /* 0x000000444a000986 */ /* 0x0003e2000c101d04 */
[----:B0-----:R-:W-:Y:S01]  /*24f0*/  IMAD.WIDE.U32 R80, R163, R154, c[0x0][0x170] ;  /* 0x00005c00a3507625 */ /* 0x001fe200078e009a */
[----:B------:R-:W-:-:S03]  /*2500*/  LOP3.LUT R78, R78, R175, RZ, 0xfc, !PT ;  /* 0x000000af4e4e7212 */ /* 0x000fc600078efcff */
[----:B------:R-:W-:Y:S01]  /*2510*/  FADD.FTZ R175, R166, -R157 ;  /* 0x8000009da6af7221 */ /* 0x000fe20000010000 */
[----:B------:R-:W-:Y:S01]  /*2520*/  HFMA2.MMA R157, -RZ, RZ, 0, 0 ;  /* 0x00000000ff9d7435 */ /* 0x000fe200000001ff */
[----:B------:R-:W-:Y:S01]  /*2530*/  FADD.FTZ R159, R159, -R160 ;  /* 0x800000a09f9f7221 */ /* 0x000fe20000010000 */
[----:B------:R0:W-:Y:S01]  /*2540*/  STG.E.64 [R72.64], R78 ;  /* 0x0000004e48007986 */ /* 0x0001e2000c101b04 */
[----:B------:R-:W-:Y:S02]  /*2550*/  FFMA.FTZ R177, R158, R170, R161 ;  /* 0x000000aa9eb17223 */ /* 0x000fe400000100a1 */
[----:B------:R-:W-:Y:S01]  /*2560*/  FMUL.FTZ R158, R0, R159 ;  /* 0x0000009f009e7220 */ /* 0x000fe20000410000 */
[----:B------:R-:W3:Y:S01]  /*2570*/  LDG.E.64 R80, [R80.64] ;  /* 0x0000000450507981 */ /* 0x000ee2000c1e1b00 */
[----:B------:R-:W-:Y:S01]  /*2580*/  FADD.FTZ R177, R156, -R177 ;  /* 0x800000b19cb17221 */ /* 0x000fe20000010000 */
[----:B------:R-:W-:Y:S01]  /*2590*/  HFMA2.MMA R156, -RZ, RZ, 0, 0 ;  /* 0x00000000ff9c7435 */ /* 0x000fe200000001ff */
[----:B------:R-:W-:Y:S01]  /*25a0*/  @P1 FADD.FTZ R158, R57, R158 ;  /* 0x0000009e399e1221 */ /* 0x000fe20000010000 */
[----:B-1----:R-:W-:Y:S01]  /*25b0*/  @P0 MOV R74, 0x10 ;  /* 0x00000010004a0802 */ /* 0x002fe20000000f00 */
[----:B------:R-:W-:-:S02]  /*25c0*/  FMUL.FTZ R175, R0, R175 ;  /* 0x000000af00af7220 */ /* 0x000fc40000410000 */
[----:B------:R-:W-:Y:S02]  /*25d0*/  FMUL.FTZ R160, R0, R177 ;  /* 0x000000b100a07220 */ /* 0x000fe40000410000 */
[----:B------:R-:W-:Y:S01]  /*25e0*/  @P1 FADD.FTZ R175, R58, R175 ;  /* 0x000000af3aaf1221 */ /* 0x000fe20000010000 */
[----:B0-----:R-:W-:Y:S01]  /*25f0*/  CS2R R78, SRZ ;  /* 0x00000000004e7805 */ /* 0x001fe2000001ff00 */
[----:B------:R-:W-:Y:S02]  /*2600*/  FMUL.FTZ R165, R0, R165 ;  /* 0x000000a500a57220 */ /* 0x000fe40000410000 */
[----:B------:R-:W-:Y:S02]  /*2610*/  @P1 FADD.FTZ R160, R59, R160 ;  /* 0x000000a03ba01221 */ /* 0x000fe40000010000 */
[----:B------:R-:W-:Y:S02]  /*2620*/  @P1 FADD.FTZ R165, R56, R165 ;  /* 0x000000a538a51221 */ /* 0x000fe40000010000 */
[----:B------:R-:W-:Y:S01]  /*2630*/  @P0 IMAD.WIDE.U32 R74, R163, R74, c[0x0][0x258] ;  /* 0x00009600a34a0625 */ /* 0x000fe200078e004a */
[----:B--2---:R-:W-:-:S02]  /*2640*/  @P6 MOV R155, R76 ;  /* 0x0000004c009b6202 */ /* 0x004fc40000000f00 */
[--C-:B------:R-:W-:Y:S02]  /*2650*/  @P5 SHF.R.U64 R71, R76, 0x10, R77.reuse ;  /* 0x000000104c475819 */ /* 0x100fe4000000124d */
[----:B------:R-:W-:Y:S01]  /*2660*/  @P4 MOV R69, R77 ;  /* 0x0000004d00454202 */ /* 0x000fe20000000f00 */
[----:B------:R-:W-:Y:S01]  /*2670*/  @P6 HADD2.F32 R68, -RZ, R155.H0_H0 ;  /* 0x2000009bff446230 */ /* 0x000fe20000004100 */
[----:B------:R-:W-:-:S03]  /*2680*/  @P3 SHF.R.U32.HI R70, RZ, 0x10, R77 ;  /* 0x00000010ff463819 */ /* 0x000fc6000001164d */
        /* <DEDUP_REMOVED lines=9> */
[----:B------:R-:W-:Y:S01]  /*2720*/  FMUL.FTZ R68, R158, R164 ;  /* 0x000000a49e447220 */ /* 0x000fe20000410000 */
[----:B------:R-:W-:Y:S01]  /*2730*/  LEA.HI.X R73, R163, c[0x0][0x24c], RZ, 0x3, P4 ;  /* 0x00009300a3497a11 */ /* 0x000fe200020f1cff */
[----:B------:R-:W-:Y:S01]  /*2740*/  @P3 FMUL.FTZ R156, R187, R70 ;  /* 0x00000046bb9c3220 */ /* 0x000fe20000410000 */
[----:B------:R-:W-:Y:S01]  /*2750*/  LOP3.LUT P3, RZ, R162, 0xff00, RZ, 0xc0, !PT ;  /* 0x0000ff00a2ff7812 */ /* 0x000fe2000786c0ff */
[----:B------:R-:W-:Y:S01]  /*2760*/  FMUL.FTZ R166, R68, c[0x0][0x1e8] ;  /* 0x00007a0044a67a20 */ /* 0x000fe20000410000 */
[C---:B------:R-:W-:Y:S01]  /*2770*/  LOP3.LUT P4, RZ, R162.reuse, 0xff, RZ, 0xc0, !PT ;  /* 0x000000ffa2ff7812 */ /* 0x040fe2000788c0ff */
[----:B------:R-:W-:Y:S01]  /*2780*/  FMUL.FTZ R69, R175, R164 ;  /* 0x000000a4af457220 */ /* 0x000fe20000410000 */
[----:B------:R-:W-:Y:S01]  /*2790*/  LOP3.LUT P6, RZ, R162, 0xff0000, RZ, 0xc0, !PT ;  /* 0x00ff0000a2ff7812 */ /* 0x000fe200078cc0ff */
[----:B------:R-:W-:-:S02]  /*27a0*/  FMUL.FTZ R68, R9, R166 ;  /* 0x000000a609447220 */ /* 0x000fc40000410000 */
[----:B------:R-:W-:Y:S02]  /*27b0*/  FMUL.FTZ R179, R69, c[0x0][0x1e8] ;  /* 0x00007a0045b37a20 */ /* 0x000fe40000410000 */
[----:B------:R-:W-:Y:S01]  /*27c0*/  FMUL.FTZ R176, R71, c[0x0][0x1e8] ;  /* 0x00007a0047b07a20 */ /* 0x000fe20000410000 */
[----:B------:R-:W-:Y:S01]  /*27d0*/  FSEL R69, R68, RZ, P3 ;  /* 0x000000ff44457208 */ /* 0x000fe20001800000 */
[----:B------:R-:W-:Y:S02]  /*27e0*/  FMUL.FTZ R68, R165, R164 ;  /* 0x000000a4a5447220 */ /* 0x000fe40000410000 */
[----:B------:R-:W-:Y:S02]  /*27f0*/  FMUL.FTZ R71, R11, R176 ;  /* 0x000000b00b477220 */ /* 0x000fe40000410000 */
[----:B------:R-:W-:Y:S01]  /*2800*/  FMUL.FTZ R177, R68, c[0x0][0x1e8] ;  /* 0x00007a0044b17a20 */ /* 0x000fe20000410000 */
[----:B------:R-:W0:Y:S01]  /*2810*/  F2F.F16.F32 R69, R69 ;  /* 0x0000004500457304 */ /* 0x000e220000200800 */
[----:B------:R-:W-:Y:S01]  /*2820*/  FMUL.FTZ R70, R10, R179 ;  /* 0x000000b30a467220 */ /* 0x000fe20000410000 */
[----:B------:R-:W-:Y:S01]  /*2830*/  FSEL R159, R71, RZ, P5 ;  /* 0x000000ff479f7208 */ /* 0x000fe20002800000 */
[----:B------:R-:W-:Y:S01]  /*2840*/  FMUL.FTZ R68, R8, R177 ;  /* 0x000000b108447220 */ /* 0x000fe20000410000 */
[----:B------:R-:W-:-:S02]  /*2850*/  SEL R71, R160, R67, P2 ;  /* 0x00000043a0477207 */ /* 0x000fc40001000000 */
[----:B------:R-:W-:Y:S02]  /*2860*/  FSEL R70, R70, RZ, P6 ;  /* 0x000000ff46467208 */ /* 0x000fe40003000000 */
[----:B------:R-:W-:Y:S01]  /*2870*/  FSEL R155, R68, RZ, P4 ;  /* 0x000000ff449b7208 */ /* 0x000fe20002000000 */
[----:B------:R-:W1:Y:S01]  /*2880*/  F2F.F16.F32 R159, R159 ;  /* 0x0000009f009f7304 */ /* 0x000e620000200800 */
[----:B------:R-:W-:Y:S01]  /*2890*/  SEL R68, R165, R64, P2 ;  /* 0x00000040a5447207 */ /* 0x000fe20001000000 */
[----:B0-----:R-:W-:-:S06]  /*28a0*/  IMAD.WIDE.U32 R76, R69, 0x10000, RZ ;  /* 0x00010000454c7825 */ /* 0x001fcc00078e00ff */
[----:B------:R-:W0:Y:S01]  /*28b0*/  F2F.F16.F32 R155, R155 ;  /* 0x0000009b009b7304 */ /* 0x000e220000200800 */
[----:B------:R-:W-:-:S07]  /*28c0*/  SEL R69, R158, R65, P2 ;  /* 0x000000419e457207 */ /* 0x000fce0001000000 */
[----:B------:R2:W4:Y:S01]  /*28d0*/  F2F.F16.F32 R168, R70 ;  /* 0x0000004600a87304 */ /* 0x0005220000200800 */
[----:B-1----:R-:W-:Y:S02]  /*28e0*/  SHF.L.U32 R163, R159, 0x10, RZ ;  /* 0x000000109fa37819 */ /* 0x002fe400000006ff */
[----:B0-----:R-:W-:Y:S01]  /*28f0*/  LOP3.LUT R76, R76, R155, RZ, 0xfc, !PT ;  /* 0x0000009b4c4c7212 */ /* 0x001fe200078efcff */
[----:B------:R-:W-:Y:S01]  /*2900*/  IMAD.WIDE.U32 R154, R2, R154, c[0x0][0x170] ;  /* 0x00005c00029a7625 */ /* 0x000fe200078e009a */
[----:B--2---:R-:W-:-:S05]  /*2910*/  SEL R70, R175, R66, P2 ;  /* 0x00000042af467207 */ /* 0x004fca0001000000 */
[----:B------:R0:W-:Y:S01]  /*2920*/  @P0 STG.E.128 [R74.64], R68 ;  /* 0x000000444a000986 */ /* 0x0001e2000c101d04 */
[----:B----4-:R-:W-:-:S05]  /*2930*/  LOP3.LUT R77, R77, R163, R168, 0xfe, !PT ;  /* 0x000000a34d4d7212 */ /* 0x010fca00078efea8 */
[----:B------:R1:W-:Y:S04]  /*2940*/  STG.E.64 [R72.64], R76 ;  /* 0x0000004c48007986 */ /* 0x0003e8000c101b04 */
[----:B------:R-:W2:Y:S01]  /*2950*/  LDG.E.64 R154, [R154.64] ;  /* 0x000000049a9a7981 */ /* 0x000ea2000c1e1b00 */
[-CC-:B------:R-:W-:Y:S01]  /*2960*/  FFMA.FTZ R82, R82, R170.reuse, R161.reuse ;  /* 0x000000aa52527223 */ /* 0x180fe200000100a1 */
[----:B------:R-:W-:Y:S01]  /*2970*/  IADD3 R149, R149, c[0x0][0x160], RZ ;  /* 0x0000580095957a10 */ /* 0x000fe20007ffe0ff */
[-CC-:B------:R-:W-:Y:S02]  /*2980*/  FFMA.FTZ R83, R83, R170.reuse, R161.reuse ;  /* 0x000000aa53537223 */ /* 0x180fe400000100a1 */
[----:B------:R-:W-:Y:S02]  /*2990*/  FADD.FTZ R87, R87, -R82 ;  /* 0x8000005257577221 */ /* 0x000fe40000010000 */
[-CC-:B------:R-:W-:Y:S01]  /*29a0*/  FFMA.FTZ R85, R85, R170.reuse, R161.reuse ;  /* 0x000000aa55557223 */ /* 0x180fe200000100a1 */
[----:B0-----:R-:W-:Y:S01]  /*29b0*/  HFMA2.MMA R71, -RZ, RZ, 0, 0 ;  /* 0x00000000ff477435 */ /* 0x001fe200000001ff */
[----:B------:R-:W-:Y:S01]  /*29c0*/  FFMA.FTZ R84, R84, R170, R161 ;  /* 0x000000aa54547223 */ /* 0x000fe200000100a1 */
[----:B-1----:R-:W-:Y:S01]  /*29d0*/  CS2R R72, SRZ ;  /* 0x0000000000487805 */ /* 0x002fe2000001ff00 */
[----:B------:R-:W-:-:S02]  /*29e0*/  FMUL.FTZ R76, R0, R87 ;  /* 0x00000057004c7220 */ /* 0x000fc40000410000 */
[----:B------:R-:W-:Y:S02]  /*29f0*/  FADD.FTZ R83, R86, -R83 ;  /* 0x8000005356537221 */ /* 0x000fe40000010000 */
[----:B------:R-:W-:Y:S02]  /*2a00*/  FADD.FTZ R85, R152, -R85 ;  /* 0x8000005598557221 */ /* 0x000fe40000010000 */
[----:B------:R-:W-:Y:S02]  /*2a10*/  FADD.FTZ R153, R153, -R84 ;  /* 0x8000005499997221 */ /* 0x000fe40000010000 */
[----:B------:R-:W-:Y:S02]  /*2a20*/  @P1 FADD.FTZ R76, R61, R76 ;  /* 0x0000004c3d4c1221 */ /* 0x000fe40000010000 */
[C---:B------:R-:W-:Y:S02]  /*2a30*/  FMUL.FTZ R83, R0.reuse, R83 ;  /* 0x0000005300537220 */ /* 0x040fe40000410000 */
[----:B------:R-:W-:Y:S01]  /*2a40*/  FMUL.FTZ R85, R0, R85 ;  /* 0x0000005500557220 */ /* 0x000fe20000410000 */
[----:B------:R-:W-:Y:S01]  /*2a50*/  SEL R65, R76, R65, P2 ;  /* 0x000000414c417207 */ /* 0x000fe20001000000 */
[----:B------:R-:W-:-:S02]  /*2a60*/  @P1 FADD.FTZ R83, R60, R83 ;  /* 0x000000533c531221 */ /* 0x000fc40000010000 */
[----:B------:R-:W-:Y:S02]  /*2a70*/  @P1 FADD.FTZ R85, R62, R85 ;  /* 0x000000553e551221 */ /* 0x000fe40000010000 */
[----:B------:R-:W-:Y:S01]  /*2a80*/  FADD.FTZ R137, R78, R137 ;  /* 0x000000894e897221 */ /* 0x000fe20000010000 */
[----:B------:R-:W-:Y:S01]  /*2a90*/  SEL R64, R83, R64, P2 ;  /* 0x0000004053407207 */ /* 0x000fe20001000000 */
[----:B------:R-:W-:Y:S01]  /*2aa0*/  FADD.FTZ R130, R171, R130 ;  /* 0x00000082ab827221 */ /* 0x000fe20000010000 */
[----:B------:R-:W-:Y:S01]  /*2ab0*/  SEL R66, R85, R66, P2 ;  /* 0x0000004255427207 */ /* 0x000fe20001000000 */
        /* <DEDUP_REMOVED lines=9> */
[----:B------:R-:W-:Y:S01]  /*2b50*/  FADD.FTZ R139, R156, R139 ;  /* 0x0000008b9c8b7221 */ /* 0x000fe20000010000 */
[----:B---3--:R-:W-:Y:S02]  /*2b60*/  @P4 MOV R68, R80 ;  /* 0x0000005000444202 */ /* 0x008fe40000000f00 */
[----:B------:R-:W-:Y:S01]  /*2b70*/  @P3 SHF.R.U64 R69, R80, 0x10, R81 ;  /* 0x0000001050453819 */ /* 0x000fe20000001251 */
[----:B------:R-:W-:Y:S02]  /*2b80*/  FMUL.FTZ R80, R0, R153 ;  /* 0x0000009900507220 */ /* 0x000fe40000410000 */
[----:B------:R-:W-:Y:S01]  /*2b90*/  FMUL.FTZ R0, R76, R164 ;  /* 0x000000a44c007220 */ /* 0x000fe20000410000 */
[----:B------:R-:W-:Y:S01]  /*2ba0*/  @P4 HADD2.F32 R68, -RZ, R68.H0_H0 ;  /* 0x20000044ff444230 */ /* 0x000fe20000004100 */
[----:B------:R-:W-:Y:S01]  /*2bb0*/  @P1 FADD.FTZ R80, R63, R80 ;  /* 0x000000503f501221 */ /* 0x000fe20000010000 */
[----:B------:R-:W-:Y:S01]  /*2bc0*/  @P3 HADD2.F32 R69, -RZ, R69.H0_H0 ;  /* 0x20000045ff453230 */ /* 0x000fe20000004100 */
[----:B------:R-:W-:Y:S01]  /*2bd0*/  FMUL.FTZ R82, R0, c[0x0][0x1e8] ;  /* 0x00007a0000527a20 */ /* 0x000fe20000410000 */
[----:B------:R-:W-:Y:S01]  /*2be0*/  LOP3.LUT P1, RZ, R151, 0xff000000, RZ, 0xc0, !PT ;  /* 0xff00000097ff7812 */ /* 0x000fe2000782c0ff */
[----:B------:R-:W-:Y:S01]  /*2bf0*/  @P4 FMUL.FTZ R71, R177, R68 ;  /* 0x00000044b1474220 */ /* 0x000fe20000410000 */
[----:B------:R-:W-:Y:S01]  /*2c00*/  LOP3.LUT P4, RZ, R151, 0xff00, RZ, 0xc0, !PT ;  /* 0x0000ff0097ff7812 */ /* 0x000fe2000788c0ff */
[----:B------:R-:W-:Y:S01]  /*2c10*/  FMUL.FTZ R68, R85, R164 ;  /* 0x000000a455447220 */ /* 0x000fe20000410000 */
[----:B------:R-:W-:Y:S01]  /*2c20*/  SEL R67, R80, R67, P2 ;  /* 0x0000004350437207 */ /* 0x000fe20001000000 */
[----:B------:R-:W-:-:S02]  /*2c30*/  FMUL.FTZ R0, R5, R82 ;  /* 0x0000005205007220 */ /* 0x000fc40000410000 */
[-C--:B------:R-:W-:Y:S02]  /*2c40*/  FMUL.FTZ R70, R80, R164.reuse ;  /* 0x000000a450467220 */ /* 0x080fe40000410000 */
[----:B------:R-:W-:Y:S01]  /*2c50*/  FMUL.FTZ R153, R68, c[0x0][0x1e8] ;  /* 0x00007a0044997a20 */ /* 0x000fe20000410000 */
[----:B------:R-:W-:Y:S01]  /*2c60*/  FSEL R68, R0, RZ, P4 ;  /* 0x000000ff00447208 */ /* 0x000fe20002000000 */
[----:B------:R-:W-:Y:S01]  /*2c70*/  FMUL.FTZ R86, R70, c[0x0][0x1e8] ;  /* 0x00007a0046567a20 */ /* 0x000fe20000410000 */
[----:B------:R-:W-:Y:S01]  /*2c80*/  @P6 MOV R0, R81 ;  /* 0x0000005100006202 */ /* 0x000fe20000000f00 */
[----:B------:R-:W-:Y:S02]  /*2c90*/  FMUL.FTZ R164, R83, R164 ;  /* 0x000000a453a47220 */ /* 0x000fe40000410000 */
[----:B------:R-:W-:Y:S01]  /*2ca0*/  FMUL.FTZ R70, R7, R86 ;  /* 0x0000005607467220 */ /* 0x000fe20000410000 */
[----:B------:R-:W0:Y:S01]  /*2cb0*/  F2F.F16.F32 R68, R68 ;  /* 0x0000004400447304 */ /* 0x000e220000200800 */
[----:B------:R-:W-:Y:S01]  /*2cc0*/  @P6 HADD2.F32 R0, -RZ, R0.H0_H0 ;  /* 0x20000000ff006230 */ /* 0x000fe20000004100 */
[----:B------:R-:W-:-:S02]  /*2cd0*/  FMUL.FTZ R87, R164, c[0x0][0x1e8] ;  /* 0x00007a00a4577a20 */ /* 0x000fc40000410000 */
[----:B------:R-:W-:Y:S01]  /*2ce0*/  @P3 FMUL.FTZ R72, R166, R69 ;  /* 0x00000045a6483220 */ /* 0x000fe20000410000 */
[----:B------:R-:W-:Y:S01]  /*2cf0*/  FSEL R75, R70, RZ, P1 ;  /* 0x000000ff464b7208 */ /* 0x000fe20000800000 */
[----:B------:R-:W-:Y:S01]  /*2d00*/  @P6 FMUL.FTZ R73, R179, R0 ;  /* 0x00000000b3496220 */ /* 0x000fe20000410000 */
[C---:B------:R-:W-:Y:S01]  /*2d10*/  LOP3.LUT P3, RZ, R151.reuse, 0xff0000, RZ, 0xc0, !PT ;  /* 0x00ff000097ff7812 */ /* 0x040fe2000786c0ff */
[----:B------:R-:W-:Y:S01]  /*2d20*/  FMUL.FTZ R69, R6, R153 ;  /* 0x0000009906457220 */ /* 0x000fe20000410000 */
[----:B------:R-:W-:Y:S01]  /*2d30*/  LOP3.LUT P6, RZ, R151, 0xff, RZ, 0xc0, !PT ;  /* 0x000000ff97ff7812 */ /* 0x000fe200078cc0ff */
[----:B------:R-:W-:Y:S01]  /*2d40*/  FMUL.FTZ R0, R4, R87 ;  /* 0x0000005704007220 */ /* 0x000fe20000410000 */
[----:B------:R-:W1:Y:S01]  /*2d50*/  F2F.F16.F32 R75, R75 ;  /* 0x0000004b004b7304 */ /* 0x000e620000200800 */
[----:B------:R-:W-:Y:S01]  /*2d60*/  @P5 SHF.R.U32.HI R70, RZ, 0x10, R81 ;  /* 0x00000010ff465819 */ /* 0x000fe20000011651 */
[----:B------:R-:W-:Y:S01]  /*2d70*/  FADD.FTZ R142, R71, R142 ;  /* 0x0000008e478e7221 */ /* 0x000fe20000010000 */
[----:B------:R-:W-:Y:S01]  /*2d80*/  FSEL R69, R69, RZ, P3 ;  /* 0x000000ff45457208 */ /* 0x000fe20001800000 */
[----:B------:R-:W-:Y:S01]  /*2d90*/  FADD.FTZ R141, R72, R141 ;  /* 0x0000008d488d7221 */ /* 0x000fe20000010000 */
[----:B------:R-:W-:Y:S01]  /*2da0*/  FSEL R74, R0, RZ, P6 ;  /* 0x000000ff004a7208 */ /* 0x000fe20003000000 */
[----:B------:R-:W-:Y:S01]  /*2db0*/  HFMA2.MMA R0, -RZ, RZ, 0, 0 ;  /* 0x00000000ff007435 */ /* 0x000fe200000001ff */
[----:B------:R-:W-:Y:S01]  /*2dc0*/  @P5 HADD2.F32 R70, -RZ, R70.H0_H0 ;  /* 0x20000046ff465230 */ /* 0x000fe20000004100 */
[----:B------:R0:W3:Y:S01]  /*2dd0*/  F2F.F16.F32 R84, R69 ;  /* 0x0000004500547304 */ /* 0x0000e20000200800 */
[----:B------:R-:W-:Y:S01]  /*2de0*/  @P0 MOV R71, 0x10 ;  /* 0x0000001000470802 */ /* 0x000fe20000000f00 */
[----:B------:R-:W-:Y:S01]  /*2df0*/  FADD.FTZ R144, R73, R144 ;  /* 0x0000009049907221 */ /* 0x000fe20000010000 */
[----:B------:R-:W-:Y:S01]  /*2e00*/  LEA R72, P2, R2, c[0x0][0x248], 0x3 ;  /* 0x0000920002487a11 */ /* 0x000fe200078418ff */
[----:B------:R-:W-:Y:S01]  /*2e10*/  @P5 FMUL.FTZ R0, R176, R70 ;  /* 0x00000046b0005220 */ /* 0x000fe20000410000 */
[----:B------:R-:W-:Y:S01]  /*2e20*/  @P0 IADD3 R70, R3, 0x200, RZ ;  /* 0x0000020003460810 */ /* 0x000fe20007ffe0ff */
[----:B------:R-:W-:Y:S01]  /*2e30*/  HFMA2.MMA R3, -RZ, RZ, 0, 0 ;  /* 0x00000000ff037435 */ /* 0x000fe200000001ff */
[----:B------:R-:W-:Y:S01]  /*2e40*/  LEA.HI.X R73, R2, c[0x0][0x24c], RZ, 0x3, P2 ;  /* 0x0000930002497a11 */ /* 0x000fe200010f1cff */
[----:B------:R4:W4:Y:S01]  /*2e50*/  F2F.F16.F32 R151, R74 ;  /* 0x0000004a00977304 */ /* 0x0009220000200800 */
[----:B0-----:R-:W-:Y:S01]  /*2e60*/  IMAD.WIDE.U32 R68, R68, 0x10000, RZ ;  /* 0x0001000044447825 */ /* 0x001fe200078e00ff */
[----:B-1----:R-:W-:-:S02]  /*2e70*/  SHF.L.U32 R77, R75, 0x10, RZ ;  /* 0x000000104b4d7819 */ /* 0x002fc400000006ff */
[----:B------:R-:W-:Y:S01]  /*2e80*/  LOP3.LUT P5, RZ, R88, 0xff, RZ, 0xc0, !PT ;  /* 0x000000ff58ff7812 */ /* 0x000fe200078ac0ff */
[----:B------:R-:W-:Y:S01]  /*2e90*/  @P0 IMAD.WIDE.U32 R70, R70, R71, c[0x0][0x258] ;  /* 0x0000960046460625 */ /* 0x000fe200078e0047 */
[----:B---3--:R-:W-:-:S03]  /*2ea0*/  LOP3.LUT R69, R69, R77, R84, 0xfe, !PT ;  /* 0x0000004d45457212 */ /* 0x008fc600078efe54 */
[----:B------:R-:W-:Y:S01]  /*2eb0*/  FADD.FTZ R143, R0, R143 ;  /* 0x0000008f008f7221 */ /* 0x000fe20000010000 */
[----:B------:R0:W-:Y:S01]  /*2ec0*/  @P0 STG.E.128 [R70.64], R64 ;  /* 0x0000004046000986 */ /* 0x0001e2000c101d04 */
[----:B------:R-:W-:Y:S01]  /*2ed0*/  ISETP.GE.AND P0, PT, R149, c[0x0][0x164], PT ;  /* 0x0000590095007a0c */ /* 0x000fe20003f06270 */
[----:B----4-:R-:W-:Y:S01]  /*2ee0*/  CS2R R74, SRZ ;  /* 0x00000000004a7805 */ /* 0x010fe2000001ff00 */
[----:B------:R-:W-:Y:S02]  /*2ef0*/  MOV R0, RZ ;  /* 0x000000ff00007202 */ /* 0x000fe40000000f00 */
[----:B------:R-:W-:Y:S02]  /*2f00*/  SEL R88, RZ, 0x1, P5 ;  /* 0x00000001ff587807 */ /* 0x000fe40002800000 */
[----:B------:R-:W-:-:S05]  /*2f10*/  LOP3.LUT R68, R68, R151, RZ, 0xfc, !PT ;  /* 0x0000009744447212 */ /* 0x000fca00078efcff */
[----:B------:R1:W-:Y:S01]  /*2f20*/  STG.E.64 [R72.64], R68 ;  /* 0x0000004448007986 */ /* 0x0003e2000c101b04 */
[----:B--2---:R-:W-:Y:S02]  /*2f30*/  @P6 MOV R2, R154 ;  /* 0x0000009a00026202 */ /* 0x004fe40000000f00 */
[--C-:B------:R-:W-:Y:S02]  /*2f40*/  @P4 SHF.R.U64 R78, R154, 0x10, R155.reuse ;  /* 0x000000109a4e4819 */ /* 0x100fe4000000129b */
[----:B------:R-:W-:Y:S01]  /*2f50*/  @P3 MOV R76, R155 ;  /* 0x0000009b004c3202 */ /* 0x000fe20000000f00 */
[----:B------:R-:W-:Y:S01]  /*2f60*/  @P6 HADD2.F32 R2, -RZ, R2.H0_H0 ;  /* 0x20000002ff026230 */ /* 0x000fe20000004100 */
[----:B------:R-:W-:Y:S01]  /*2f70*/  @P1 SHF.R.U32.HI R77, RZ, 0x10, R155 ;  /* 0x00000010ff4d1819 */ /* 0x000fe2000001169b */
[----:B0-----:R-:W-:Y:S02]  /*2f80*/  @P4 HADD2.F32 R70, -RZ, R78.H0_H0 ;  /* 0x2000004eff464230 */ /* 0x001fe40000004100 */
[----:B------:R-:W-:Y:S01]  /*2f90*/  @P3 HADD2.F32 R76, -RZ, R76.H0_H0 ;  /* 0x2000004cff4c3230 */ /* 0x000fe20000004100 */
[----:B------:R-:W-:Y:S01]  /*2fa0*/  @P6 FMUL.FTZ R3, R87, R2 ;  /* 0x0000000257036220 */ /* 0x000fe20000410000 */
        /* <DEDUP_REMOVED lines=8> */
[----:B-1----:R-:W-:Y:S01]  /*3030*/  @P0 CALL.REL.NOINC `(.L_x_7895) ;  /* 0x0000001000000944 */ /* 0x002fe20003c00000 */
[----:B------:R-:W-:Y:S05]  /*3040*/  BRA `(.L_x_7896) ;  /* 0xffffd51000007947 */ /* 0x000fea000383ffff */
.L_x_7895:
        /* <DEDUP_REMOVED lines=32> */
.L_x_7892:
        /* <DEDUP_REMOVED lines=25> */
.L_x_7893:
[----:B------:R-:W-:Y:S01]  /*33e0*/  HFMA2.MMA R77, -RZ, RZ, 0, 9.5367431640625e-07 ;  /* 0x00000010ff4d7435 */ /* 0x000fe200000001ff */
[----:B------:R-:W-:-:S02]  /*33f0*/  MOV R72, R76 ;  /* 0x0000004c00487202 */ /* 0x000fc40000000f00 */
[----:B------:R-:W-:Y:S02]  /*3400*/  MOV R74, 0x1f ;  /* 0x0000001f004a7802 */ /* 0x000fe40000000f00 */
[----:B------:R-:W-:Y:S02]  /*3410*/  MOV R79, 0xffffffff ;  /* 0xffffffff004f7802 */ /* 0x000fe40000000f00 */
[----:B------:R-:W-:Y:S02]  /*3420*/  MOV R68, 0x3440 ;  /* 0x0000344000447802 */ /* 0x000fe40000000f00 */
[----:B-----5:R-:W-:Y:S05]  /*3430*/  CALL.REL.NOINC `($__internal_155_$__cuda_sm70_shflsync_down_p) ;  /* 0x0000046000007944 */ /* 0x020fea0003c00000 */
[----:B-1----:R-:W-:Y:S01]  /*3440*/  MOV R71, R72 ;  /* 0x0000004800477202 */ /* 0x002fe20000000f00 */
[----:B0-----:R-:W-:Y:S05]  /*3450*/  BRA `(.L_x_7897) ;  /* 0xffffe11000007947 */ /* 0x001fea000383ffff */
.L_x_7894:
[----:B------:R-:W-:Y:S01]  /*3460*/  HFMA2.MMA R77, -RZ, RZ, 0, 9.5367431640625e-07 ;  /* 0x00000010ff4d7435 */ /* 0x000fe200000001ff */
[----:B------:R-:W-:Y:S02]  /*3470*/  MOV R72, R73 ;  /* 0x0000004900487202 */ /* 0x000fe40000000f00 */
[----:B------:R-:W-:Y:S02]  /*3480*/  MOV R74, 0x1f ;  /* 0x0000001f004a7802 */ /* 0x000fe40000000f00 */
[----:B------:R-:W-:-:S02]  /*3490*/  MOV R79, 0xffffffff ;  /* 0xffffffff004f7802 */ /* 0x000fc40000000f00 */
[----:B------:R-:W-:Y:S02]  /*34a0*/  MOV R68, 0x34c0 ;  /* 0x000034c000447802 */ /* 0x000fe40000000f00 */
[----:B01---5:R-:W-:Y:S05]  /*34b0*/  CALL.REL.NOINC `($__internal_155_$__cuda_sm70_shflsync_down_p) ;  /* 0x000003e000007944 */ /* 0x023fea0003c00000 */
[----:B------:R-:W-:Y:S01]  /*34c0*/  FADD.FTZ R76, R76, R71 ;  /* 0x000000474c4c7221 */ /* 0x000fe20000010000 */
[----:B0-----:R-:W-:Y:S01]  /*34d0*/  HFMA2.MMA R77, -RZ, RZ, 0, 4.76837158203125e-07 ;  /* 0x00000008ff4d7435 */ /* 0x001fe200000001ff */
[----:B-1----:R-:W-:Y:S01]  /*34e0*/  FADD.FTZ R73, R73, R72 ;  /* 0x0000004849497221 */ /* 0x002fe20000010000 */
[----:B------:R-:W-:Y:S02]  /*34f0*/  MOV R74, 0x1f ;  /* 0x0000001f004a7802 */ /* 0x000fe40000000f00 */
[----:B------:R-:W-:Y:S02]  /*3500*/  MOV R79, 0xffffffff ;  /* 0xffffffff004f7802 */ /* 0x000fe40000000f00 */
[----:B------:R-:W-:Y:S02]  /*3510*/  MOV R72, R76 ;  /* 0x0000004c00487202 */ /* 0x000fe40000000f00 */
[----:B------:R-:W-:Y:S02]  /*3520*/  MOV R68, 0x3540 ;  /* 0x0000354000447802 */ /* 0x000fe40000000f00 */
[----:B------:R-:W-:Y:S05]  /*3530*/  CALL.REL.NOINC `($__internal_155_$__cuda_sm70_shflsync_down_p) ;  /* 0x0000036000007944 */ /* 0x000fea0003c00000 */
[----:B0-----:R-:W-:Y:S01]  /*3540*/  HFMA2.MMA R77, -RZ, RZ, 0, 4.76837158203125e-07 ;  /* 0x00000008ff4d7435 */ /* 0x001fe200000001ff */
[----:B-1----:R-:W-:-:S02]  /*3550*/  MOV R71, R72 ;  /* 0x0000004800477202 */ /* 0x002fc40000000f00 */
[----:B------:R-:W-:Y:S02]  /*3560*/  MOV R72, R73 ;  /* 0x0000004900487202 */ /* 0x000fe40000000f00 */
[----:B------:R-:W-:Y:S02]  /*3570*/  MOV R74, 0x1f ;  /* 0x0000001f004a7802 */ /* 0x000fe40000000f00 */
[----:B------:R-:W-:Y:S02]  /*3580*/  MOV R79, 0xffffffff ;  /* 0xffffffff004f7802 */ /* 0x000fe40000000f00 */
[----:B------:R-:W-:Y:S02]  /*3590*/  MOV R68, 0x35b0 ;  /* 0x000035b000447802 */ /* 0x000fe40000000f00 */
[----:B------:R-:W-:Y:S05]  /*35a0*/  CALL.REL.NOINC `($__internal_155_$__cuda_sm70_shflsync_down_p) ;  /* 0x000002f000007944 */ /* 0x000fea0003c00000 */
[----:B------:R-:W-:Y:S01]  /*35b0*/  FADD.FTZ R76, R71, R76 ;  /* 0x0000004c474c7221 */ /* 0x000fe20000010000 */
[----:B0-----:R-:W-:Y:S01]  /*35c0*/  HFMA2.MMA R77, -RZ, RZ, 0, 2.384185791015625e-07 ;  /* 0x00000004ff4d7435 */ /* 0x001fe200000001ff */
[----:B-1----:R-:W-:Y:S01]  /*35d0*/  FADD.FTZ R73, R73, R72 ;  /* 0x0000004849497221 */ /* 0x002fe20000010000 */
[----:B------:R-:W-:Y:S02]  /*35e0*/  MOV R74, 0x1f ;  /* 0x0000001f004a7802 */ /* 0x000fe40000000f00 */
[----:B------:R-:W-:-:S02]  /*35f0*/  MOV R79, 0xffffffff ;  /* 0xffffffff004f7802 */ /* 0x000fc40000000f00 */
[----:B------:R-:W-:Y:S02]  /*3600*/  MOV R72, R76 ;  /* 0x0000004c00487202 */ /* 0x000fe40000000f00 */
[----:B------:R-:W-:Y:S02]  /*3610*/  MOV R68, 0x3630 ;  /* 0x0000363000447802 */ /* 0x000fe40000000f00 */
[----:B------:R-:W-:Y:S05]  /*3620*/  CALL.REL.NOINC `($__internal_155_$__cuda_sm70_shflsync_down_p) ;  /* 0x0000027000007944 */ /* 0x000fea0003c00000 */
[----:B0-----:R-:W-:Y:S01]  /*3630*/  HFMA2.MMA R77, -RZ, RZ, 0, 2.384185791015625e-07 ;  /* 0x00000004ff4d7435 */ /* 0x001fe200000001ff */
[----:B-1----:R-:W-:Y:S02]  /*3640*/  MOV R71, R72 ;  /* 0x0000004800477202 */ /* 0x002fe40000000f00 */
[----:B------:R-:W-:Y:S02]  /*3650*/  MOV R72, R73 ;  /* 0x0000004900487202 */ /* 0x000fe40000000f00 */
[----:B------:R-:W-:Y:S02]  /*3660*/  MOV R74, 0x1f ;  /* 0x0000001f004a7802 */ /* 0x000fe40000000f00 */
[----:B------:R-:W-:Y:S02]  /*3670*/  MOV R79, 0xffffffff ;  /* 0xffffffff004f7802 */ /* 0x000fe40000000f00 */
[----:B------:R-:W-:-:S02]  /*3680*/  MOV R68, 0x36a0 ;  /* 0x000036a000447802 */ /* 0x000fc40000000f00 */
[----:B------:R-:W-:Y:S05]  /*3690*/  CALL.REL.NOINC `($__internal_155_$__cuda_sm70_shflsync_down_p) ;  /* 0x0000020000007944 */ /* 0x000fea0003c00000 */
[----:B------:R-:W-:Y:S01]  /*36a0*/  FADD.FTZ R76, R71, R76 ;  /* 0x0000004c474c7221 */ /* 0x000fe20000010000 */
[----:B0-----:R-:W-:Y:S01]  /*36b0*/  HFMA2.MMA R77, -RZ, RZ, 0, 1.1920928955078125e-07 ;  /* 0x00000002ff4d7435 */ /* 0x001fe200000001ff */
[----:B-1----:R-:W-:Y:S01]  /*36c0*/  FADD.FTZ R75, R73, R72 ;  /* 0x00000048494b7221 */ /* 0x002fe20000010000 */
[----:B------:R-:W-:-:S02]  /*36d0*/  MOV R74, 0x1f ;  /* 0x0000001f004a7802 */ /* 0x000fc40000000f00 */
[----:B------:R-:W-:Y:S02]  /*36e0*/  MOV R79, 0xffffffff ;  /* 0xffffffff004f7802 */ /* 0x000fe40000000f00 */
[----:B------:R-:W-:Y:S02]  /*36f0*/  MOV R72, R76 ;  /* 0x0000004c00487202 */ /* 0x000fe40000000f00 */
[----:B------:R-:W-:Y:S02]  /*3700*/  MOV R68, 0x3720 ;  /* 0x0000372000447802 */ /* 0x000fe40000000f00 */
[----:B------:R-:W-:Y:S05]  /*3710*/  CALL.REL.NOINC `($__internal_155_$__cuda_sm70_shflsync_down_p) ;  /* 0x0000018000007944 */ /* 0x000fea0003c00000 */
[----:B0-----:R-:W-:Y:S01]  /*3720*/  HFMA2.MMA R77, -RZ, RZ, 0, 1.1920928955078125e-07 ;  /* 0x00000002ff4d7435 */ /* 0x001fe200000001ff */
[----:B-1----:R-:W-:Y:S02]  /*3730*/  MOV R71, R72 ;  /* 0x0000004800477202 */ /* 0x002fe40000000f00 */
[----:B------:R-:W-:Y:S02]  /*3740*/  MOV R72, R75 ;  /* 0x0000004b00487202 */ /* 0x000fe40000000f00 */
[----:B------:R-:W-:Y:S02]  /*3750*/  MOV R74, 0x1f ;  /* 0x0000001f004a7802 */ /* 0x000fe40000000f00 */
[----:B------:R-:W-:-:S02]  /*3760*/  MOV R79, 0xffffffff ;  /* 0xffffffff004f7802 */ /* 0x000fc40000000f00 */
[----:B------:R-:W-:Y:S02]  /*3770*/  MOV R68, 0x3790 ;  /* 0x0000379000447802 */ /* 0x000fe40000000f00 */
[----:B------:R-:W-:Y:S05]  /*3780*/  CALL.REL.NOINC `($__internal_155_$__cuda_sm70_shflsync_down_p) ;  /* 0x0000011000007944 */ /* 0x000fea0003c00000 */
[----:B------:R-:W-:Y:S01]  /*3790*/  FADD.FTZ R73, R71, R76 ;  /* 0x0000004c47497221 */ /* 0x000fe20000010000 */
[----:B0-----:R-:W-:Y:S01]  /*37a0*/  HFMA2.MMA R77, -RZ, RZ, 0, 5.9604644775390625e-08 ;  /* 0x00000001ff4d7435 */ /* 0x001fe200000001ff */
[----:B-1----:R-:W-:Y:S01]  /*37b0*/  FADD.FTZ R75, R75, R72 ;  /* 0x000000484b4b7221 */ /* 0x002fe20000010000 */
[----:B------:R-:W-:Y:S02]  /*37c0*/  MOV R74, 0x1f ;  /* 0x0000001f004a7802 */ /* 0x000fe40000000f00 */
[----:B------:R-:W-:Y:S02]  /*37d0*/  MOV R79, 0xffffffff ;  /* 0xffffffff004f7802 */ /* 0x000fe40000000f00 */
[----:B------:R-:W-:Y:S02]  /*37e0*/  MOV R72, R73 ;  /* 0x0000004900487202 */ /* 0x000fe40000000f00 */
[----:B------:R-:W-:Y:S02]  /*37f0*/  MOV R68, 0x3810 ;  /* 0x0000381000447802 */ /* 0x000fe40000000f00 */
[----:B------:R-:W-:Y:S05]  /*3800*/  CALL.REL.NOINC `($__internal_155_$__cuda_sm70_shflsync_down_p) ;  /* 0x0000009000007944 */ /* 0x000fea0003c00000 */
[----:B0-----:R-:W-:Y:S01]  /*3810*/  HFMA2.MMA R77, -RZ, RZ, 0, 5.9604644775390625e-08 ;  /* 0x00000001ff4d7435 */ /* 0x001fe200000001ff */
[----:B-1----:R-:W-:-:S02]  /*3820*/  MOV R78, R72 ;  /* 0x00000048004e7202 */ /* 0x002fc40000000f00 */
[----:B------:R-:W-:Y:S02]  /*3830*/  MOV R72, R75 ;  /* 0x0000004b00487202 */ /* 0x000fe40000000f00 */
[----:B------:R-:W-:Y:S02]  /*3840*/  MOV R74, 0x1f ;  /* 0x0000001f004a7802 */ /* 0x000fe40000000f00 */
[----:B------:R-:W-:Y:S02]  /*3850*/  MOV R79, 0xffffffff ;  /* 0xffffffff004f7802 */ /* 0x000fe40000000f00 */
[----:B------:R-:W-:Y:S02]  /*3860*/  MOV R68, 0x3880 ;  /* 0x0000388000447802 */ /* 0x000fe40000000f00 */
[----:B------:R-:W-:Y:S05]  /*3870*/  CALL.REL.NOINC `($__internal_155_$__cuda_sm70_shflsync_down_p) ;  /* 0x0000002000007944 */ /* 0x000fea0003c00000 */
[----:B-1----:R-:W-:Y:S01]  /*3880*/  MOV R68, R72 ;  /* 0x0000004800447202 */ /* 0x002fe20000000f00 */
[----:B0-----:R-:W-:Y:S05]  /*3890*/  BRA `(.L_x_7898) ;  /* 0xffffddf000007947 */ /* 0x001fea000383ffff */
        .weak           $__internal_155_$__cuda_sm70_shflsync_down_p
        .type           $__internal_155_$__cuda_sm70_shflsync_down_p,@function
        .size           $__internal_155_$__cuda_sm70_shflsync_down_p,(.L_x_9899 - $__internal_155_$__cuda_sm70_shflsync_down_p)
$__internal_155_$__cuda_sm70_shflsync_down_p:
[----:B------:R-:W-:Y:S01]  /*38a0*/  HFMA2.MMA R69, -RZ, RZ, 0, 0 ;  /* 0x00000000ff457435 */ /* 0x000fe200000001ff */
[----:B------:R-:W-:Y:S04]  /*38b0*/  WARPSYNC R79 ;  /* 0x0000004f00007348 */ /* 0x000fe80003800000 */
[----:B------:R0:W1:Y:S01]  /*38c0*/  SHFL.DOWN PT, R72, R72, R77, R74 ;  /* 0x0800004d48487389 */ /* 0x00006200000e004a */
[----:B------:R-:W-:Y:S05]  /*38d0*/  RET.REL.NODEC R68 `(_ZN10layer_norm13ln_bwd_kernelINS_13Kernel_traitsIf6__halffS2_fjLj2560ELj1ELj1ELj4ELj8ENS_18Kernel_traits_baseILj2560EfS2_fS2_fjLj128EEEEELb1ELb1ELb0ELb1EEEvNS_9BwdParamsE) ;  /* 0xffffc72044007950 */ /* 0x000fea0003c3ffff */
.L_x_7899:
        /* <DEDUP_REMOVED lines=10> */
.L_x_9899:


//--------------------- .text._ZN10layer_norm22ln_bwd_finalize_kernelINS_22Kernel_traits_finalizeILj2560Ef6__halffS2_fjLb1ELj1024ELj4ENS_18Kernel_traits_baseILj2560EfS2_fS2_fjLj1024EEEEELb1ELb0EEEvNS_9BwdParamsE --------------------------
	.section	.text._ZN10layer_norm22ln_bwd_finalize_kernelINS_22Kernel_traits_finalizeILj2560Ef6__halffS2_fjLb1ELj1024ELj4ENS_18Kernel_traits_baseILj2560EfS2_fS2_fjLj1024EEEEELb1ELb0EEEvNS_9BwdParamsE,"ax",@progbits
	.sectioninfo	@"SHI_REGISTERS=32"
	.align	128
        .global         _ZN10layer_norm22ln_bwd_finalize_kernelINS_22Kernel_traits_finalizeILj2560Ef6__halffS2_fjLb1ELj1024ELj4ENS_18Kernel_traits_baseILj2560EfS2_fS2_fjLj1024EEEEELb1ELb0EEEvNS_9BwdParamsE
        .type           _ZN10layer_norm22ln_bwd_finalize_kernelINS_22Kernel_traits_finalizeILj2560Ef6__halffS2_fjLb1ELj1024ELj4ENS_18Kernel_traits_baseILj2560EfS2_fS2_fjLj1024EEEEELb1ELb0EEEvNS_9BwdParamsE,@function
        .size           _ZN10layer_norm22ln_bwd_finalize_kernelINS_22Kernel_traits_finalizeILj2560Ef6__halffS2_fjLb1ELj1024ELj4ENS_18Kernel_traits_baseILj2560EfS2_fS2_fjLj1024EEEEELb1ELb0EEEvNS_9BwdParamsE,(.L_x_9900 - _ZN10layer_norm22ln_bwd_finalize_kernelINS_22Kernel_traits_finalizeILj2560Ef6__halffS2_fjLb1ELj1024ELj4ENS_18Kernel_traits_baseILj2560EfS2_fS2_fjLj1024EEEEELb1ELb0EEEvNS_9BwdParamsE)
        .other          _ZN10layer_norm22ln_bwd_finalize_kernelINS_22Kernel_traits_finalizeILj2560Ef6__halffS2_fjLb1ELj1024ELj4ENS_18Kernel_traits_baseILj2560EfS2_fS2_fjLj1024EEEEELb1ELb0EEEvNS_9BwdParamsE,@"STO_CUDA_ENTRY STV_DEFAULT"
_ZN10layer_norm22ln_bwd_finalize_kernelINS_22Kernel_traits_finalizeILj2560Ef6__halffS2_fjLb1ELj1024ELj4ENS_18Kernel_traits_baseILj2560EfS2_fS2_fjLj1024EEEEELb1ELb0EEEvNS_9BwdParamsE:
.text._ZN10layer_norm22ln_bwd_finalize_kernelINS_22Kernel_traits_finalizeILj2560Ef6__halffS2_fjLb1ELj1024ELj4ENS_18Kernel_traits_baseILj2560EfS2_fS2_fjLj1024EEEEELb1ELb0EEEvNS_9BwdParamsE:
        /* <DEDUP_REMOVED lines=19> */
.L_x_7913:
        /* <DEDUP_REMOVED lines=33> */
.L_x_7904:
        /* <DEDUP_REMOVED lines=47> */
.L_x_7903:
[----:B------:R-:W-:Y:S05]  /*0630*/  BSYNC B1 ;  /* 0x0000000000017941 */ /* 0x000fea0003800000 */
.L_x_7902:
        /* <DEDUP_REMOVED lines=29> */
.L_x_7906:
[----:B------:R-:W-:Y:S05]  /*0810*/  BSYNC B1 ;  /* 0x0000000000017941 */ /* 0x000fea0003800000 */
.L_x_7905:
        /* <DEDUP_REMOVED lines=14> */
.L_x_7907:
[----:B------:R-:W-:Y:S05]  /*0900*/  BSYNC B1 ;  /* 0x0000000000017941 */ /* 0x000fea0003800000 */
.L_x_7901:
[----:B------:R-:W-:Y:S05]  /*0910*/  BSYNC B0 ;  /* 0x0000000000007941 */ /* 0x000fea0003800000 */
.L_x_7900:
        /* <DEDUP_REMOVED lines=12> */
.L_x_7914:
        /* <DEDUP_REMOVED lines=27> */
.L_x_7915:
        /* <DEDUP_REMOVED lines=9> */
.L_x_7908:
        /* <DEDUP_REMOVED lines=18> */
.L_x_7912:
[----:B------:R-:W-:Y:S05]  /*0d40*/  BSYNC B0 ;  /* 0x0000000000007941 */ /* 0x000fea0003800000 */
.L_x_7911:
[C---:B------:R-:W-:Y:S02]  /*0d50*/  ISETP.GT.U32.AND P1, PT, R4.reuse, -0xa01, PT ;  /* 0xfffff5ff0400780c */ /* 0x040fe40003f24070 */
[----:B------:R-:W-:-:S02]  /*0d60*/  IADD3 R4, R4, 0xa00, RZ ;  /* 0x00000a0004047810 */ /* 0x000fc40007ffe0ff */
[----:B------:R-:W-:-:S09]  /*0d70*/  IADD3 R5, R5, 0x500, RZ ;  /* 0x0000050005057810 */ /* 0x000fd20007ffe0ff */
[----:B01----:R-:W-:Y:S05]  /*0d80*/  @P1 BRA `(.L_x_7913) ;  /* 0xfffff3a000001947 */ /* 0x003fea000383ffff */
[----:B------:R-:W-:Y:S05]  /*0d90*/  EXIT ;  /* 0x000000000000794d */ /* 0x000fea0003800000 */
.L_x_7909:
[----:B------:R-:W-:Y:S01]  /*0da0*/  HFMA2.MMA R17, -RZ, RZ, 0, 5.9604644775390625e-08 ;  /* 0x00000001ff117435 */ /* 0x000fe200000001ff */
[----:B---3--:R-:W-:Y:S01]  /*0db0*/  MOV R18, R10 ;  /* 0x0000000a00127202 */ /* 0x008fe20000000f00 */
[----:B------:R-:W-:Y:S01]  /*0dc0*/  IMAD.MOV.U32 R14, RZ, RZ, 0x1f ;  /* 0x0000001fff0e7424 */ /* 0x000fe200078e00ff */
[----:B------:R-:W-:Y:S02]  /*0dd0*/  MOV R19, 0xffffffff ;  /* 0xffffffff00137802 */ /* 0x000fe40000000f00 */
[----:B------:R-:W-:Y:S02]  /*0de0*/  MOV R8, 0xe00 ;  /* 0x00000e0000087802 */ /* 0x000fe40000000f00 */
[----:B012---:R-:W-:Y:S05]  /*0df0*/  CALL.REL.NOINC `($__internal_156_$__cuda_sm70_shflsync_bfly_p) ;  /* 0x0000059000007944 */ /* 0x007fea0003c00000 */
[----:B01----:R-:W-:Y:S05]  /*0e00*/  BRA `(.L_x_7914) ;  /* 0xfffffbd000007947 */ /* 0x003fea000383ffff */
.L_x_7910:
[----:B------:R-:W-:Y:S01]  /*0e10*/  HFMA2.MMA R17, -RZ, RZ, 0, 1.1920928955078125e-07 ;  /* 0x00000002ff117435 */ /* 0x000fe200000001ff */
[----:B------:R-:W-:Y:S01]  /*0e20*/  IMAD.MOV.U32 R14, RZ, RZ, 0x1f ;  /* 0x0000001fff0e7424 */ /* 0x000fe200078e00ff */
[----:B------:R-:W-:Y:S02]  /*0e30*/  MOV R19, 0xffffffff ;  /* 0xffffffff00137802 */ /* 0x000fe40000000f00 */
[----:B------:R-:W-:Y:S02]  /*0e40*/  MOV R8, 0xe60 ;  /* 0x00000e6000087802 */ /* 0x000fe40000000f00 */
[----:B0123--:R-:W-:Y:S05]  /*0e50*/  CALL.REL.NOINC `($__internal_156_$__cuda_sm70_shflsync_bfly_p) ;  /* 0x0000053000007944 */ /* 0x00ffea0003c00000 */
[----:B0-----:R-:W-:Y:S01]  /*0e60*/  HFMA2.MMA R17, -RZ, RZ, 0, 2.384185791015625e-07 ;  /* 0x00000004ff117435 */ /* 0x001fe200000001ff */
[----:B-1----:R-:W-:Y:S01]  /*0e70*/  FADD.FTZ R18, R18, R14 ;  /* 0x0000000e12127221 */ /* 0x002fe20000010000 */
[----:B------:R-:W-:Y:S01]  /*0e80*/  MOV R19, 0xffffffff ;  /* 0xffffffff00137802 */ /* 0x000fe20000000f00 */
[----:B------:R-:W-:Y:S01]  /*0e90*/  IMAD.MOV.U32 R14, RZ, RZ, 0x1f ;  /* 0x0000001fff0e7424 */ /* 0x000fe200078e00ff */
[----:B------:R-:W-:-:S02]  /*0ea0*/  MOV R8, 0xec0 ;  /* 0x00000ec000087802 */ /* 0x000fc40000000f00 */
[----:B------:R-:W-:Y:S05]  /*0eb0*/  CALL.REL.NOINC `($__internal_156_$__cuda_sm70_shflsync_bfly_p) ;  /* 0x000004d000007944 */ /* 0x000fea0003c00000 */
[----:B0-----:R-:W-:Y:S01]  /*0ec0*/  HFMA2.MMA R17, -RZ, RZ, 0, 4.76837158203125e-07 ;  /* 0x00000008ff117435 */ /* 0x001fe200000001ff */
[----:B-1----:R-:W-:Y:S01]  /*0ed0*/  FADD.FTZ R18, R18, R14 ;  /* 0x0000000e12127221 */ /* 0x002fe20000010000 */
[----:B------:R-:W-:Y:S01]  /*0ee0*/  MOV R19, 0xffffffff ;  /* 0xffffffff00137802 */ /* 0x000fe20000000f00 */
[----:B------:R-:W-:Y:S01]  /*0ef0*/  IMAD.MOV.U32 R14, RZ, RZ, 0x1f ;  /* 0x0000001fff0e7424 */ /* 0x000fe200078e00ff */
[----:B------:R-:W-:-:S02]  /*0f00*/  MOV R8, 0xf20 ;  /* 0x00000f2000087802 */ /* 0x000fc40000000f00 */
[----:B------:R-:W-:Y:S05]  /*0f10*/  CALL.REL.NOINC `($__internal_156_$__cuda_sm70_shflsync_bfly_p) ;  /* 0x0000047000007944 */ /* 0x000fea0003c00000 */
[----:B-1----:R-:W-:Y:S01]  /*0f20*/  FADD.FTZ R10, R18, R14 ;  /* 0x0000000e120a7221 */ /* 0x002fe20000010000 */
[----:B0-----:R-:W-:Y:S01]  /*0f30*/  HFMA2.MMA R17, -RZ, RZ, 0, 9.5367431640625e-07 ;  /* 0x00000010ff117435 */ /* 0x001fe200000001ff */
[----:B------:R-:W-:Y:S01]  /*0f40*/  IMAD.MOV.U32 R14, RZ, RZ, 0x1f ;  /* 0x0000001fff0e7424 */ /* 0x000fe200078e00ff */
[----:B------:R-:W-:-:S02]  /*0f50*/  MOV R19, 0xffffffff ;  /* 0xffffffff00137802 */ /* 0x000fc40000000f00 */
[----:B------:R-:W-:Y:S02]  /*0f60*/  MOV R18, R10 ;  /* 0x0000000a00127202 */ /* 0x000fe40000000f00 */
[----:B------:R-:W-:Y:S02]  /*0f70*/  MOV R8, 0xf90 ;  /* 0x00000f9000087802 */ /* 0x000fe40000000f00 */
[----:B------:R-:W-:Y:S05]  /*0f80*/  CALL.REL.NOINC `($__internal_156_$__cuda_sm70_shflsync_bfly_p) ;  /* 0x0000040000007944 */ /* 0x000fea0003c00000 */
[----:B0-----:R-:W-:Y:S01]  /*0f90*/  HFMA2.MMA R17, -RZ, RZ, 0, 5.9604644775390625e-08 ;  /* 0x00000001ff117435 */ /* 0x001fe200000001ff */
[----:B-1----:R-:W-:Y:S01]  /*0fa0*/  IMAD.MOV.U32 R13, RZ, RZ, R14 ;  /* 0x000000ffff0d7224 */ /* 0x002fe200078e000e */
[----:B------:R-:W-:Y:S01]  /*0fb0*/  MOV R18, R15 ;  /* 0x0000000f00127202 */ /* 0x000fe20000000f00 */
[----:B------:R-:W-:Y:S01]  /*0fc0*/  IMAD.MOV.U32 R14, RZ, RZ, 0x1f ;  /* 0x0000001fff0e7424 */ /* 0x000fe200078e00ff */
[----:B------:R-:W-:Y:S02]  /*0fd0*/  MOV R19, 0xffffffff ;  /* 0xffffffff00137802 */ /* 0x000fe40000000f00 */
[----:B------:R-:W-:Y:S02]  /*0fe0*/  MOV R8, 0x1000 ;  /* 0x0000100000087802 */ /* 0x000fe40000000f00 */
[----:B------:R-:W-:Y:S05]  /*0ff0*/  CALL.REL.NOINC `($__internal_156_$__cuda_sm70_shflsync_bfly_p) ;  /* 0x0000039000007944 */ /* 0x000fea0003c00000 */
[----:B0-----:R-:W-:Y:S01]  /*1000*/  HFMA2.MMA R17, -RZ, RZ, 0, 1.1920928955078125e-07 ;  /* 0x00000002ff117435 */ /* 0x001fe200000001ff */
[----:B-1----:R-:W-:Y:S01]  /*1010*/  FADD.FTZ R18, R15, R14 ;  /* 0x0000000e0f127221 */ /* 0x002fe20000010000 */
[----:B------:R-:W-:Y:S01]  /*1020*/  MOV R19, 0xffffffff ;  /* 0xffffffff00137802 */ /* 0x000fe20000000f00 */
[----:B------:R-:W-:Y:S01]  /*1030*/  IMAD.MOV.U32 R14, RZ, RZ, 0x1f ;  /* 0x0000001fff0e7424 */ /* 0x000fe200078e00ff */
[----:B------:R-:W-:-:S02]  /*1040*/  MOV R8, 0x1060 ;  /* 0x0000106000087802 */ /* 0x000fc40000000f00 */
[----:B------:R-:W-:Y:S05]  /*1050*/  CALL.REL.NOINC `($__internal_156_$__cuda_sm70_shflsync_bfly_p) ;  /* 0x0000033000007944 */ /* 0x000fea0003c00000 */
        /* <DEDUP_REMOVED lines=14> */
[----:B------:R-:W-:Y:S01]  /*1140*/  MOV R14, 0x1f ;  /* 0x0000001f000e7802 */ /* 0x000fe20000000f00 */
[----:B------:R-:W-:Y:S01]  /*1150*/  IMAD.MOV.U32 R19, RZ, RZ, -0x1 ;  /* 0xffffffffff137424 */ /* 0x000fe200078e00ff */
[----:B------:R-:W-:-:S02]  /*1160*/  MOV R8, 0x1190 ;  /* 0x0000119000087802 */ /* 0x000fc40000000f00 */
[----:B------:R-:W-:Y:S02]  /*1170*/  MOV R18, R12 ;  /* 0x0000000c00127202 */ /* 0x000fe40000000f00 */
[----:B------:R-:W-:Y:S05]  /*1180*/  CALL.REL.NOINC `($__internal_156_$__cuda_sm70_shflsync_bfly_p) ;  /* 0x0000020000007944 */ /* 0x000fea0003c00000 */
[----:B-1----:R-:W-:Y:S01]  /*1190*/  MOV R15, R14 ;  /* 0x0000000e000f7202 */ /* 0x002fe20000000f00 */
[----:B------:R-:W-:Y:S01]  /*11a0*/  HFMA2.MMA R14, -RZ, RZ, 0, 1.847743988037109375e-06 ;  /* 0x0000001fff0e7435 */ /* 0x000fe200000001ff */
[----:B0-----:R-:W-:Y:S01]  /*11b0*/  MOV R18, R11 ;  /* 0x0000000b00127202 */ /* 0x001fe20000000f00 */
        /* <DEDUP_REMOVED lines=13> */
[----:B------:R-:W-:Y:S01]  /*1290*/  IMAD.MOV.U32 R19, RZ, RZ, -0x1 ;  /* 0xffffffffff137424 */ /* 0x000fe200078e00ff */
[----:B------:R-:W-:-:S02]  /*12a0*/  MOV R8, 0x12c0 ;  /* 0x000012c000087802 */ /* 0x000fc40000000f00 */
[----:B------:R-:W-:Y:S05]  /*12b0*/  CALL.REL.NOINC `($__internal_156_$__cuda_sm70_shflsync_bfly_p) ;  /* 0x000000d000007944 */ /* 0x000fea0003c00000 */
[----:B0-----:R-:W-:Y:S01]  /*12c0*/  HFMA2.MMA R17, -RZ, RZ, 0, 4.76837158203125e-07 ;  /* 0x00000008ff117435 */ /* 0x001fe200000001ff */
[----:B-1----:R-:W-:Y:S01]  /*12d0*/  FADD.FTZ R18, R18, R14 ;  /* 0x0000000e12127221 */ /* 0x002fe20000010000 */
[----:B------:R-:W-:-:S02]  /*12e0*/  MOV R14, 0x1f ;  /* 0x0000001f000e7802 */ /* 0x000fc40000000f00 */
[----:B------:R-:W-:Y:S02]  /*12f0*/  MOV R19, 0xffffffff ;  /* 0xffffffff00137802 */ /* 0x000fe40000000f00 */
[----:B------:R-:W-:Y:S02]  /*1300*/  MOV R8, 0x1320 ;  /* 0x0000132000087802 */ /* 0x000fe40000000f00 */
[----:B------:R-:W-:Y:S05]  /*1310*/  CALL.REL.NOINC `($__internal_156_$__cuda_sm70_shflsync_bfly_p) ;  /* 0x0000007000007944 */ /* 0x000fea0003c00000 */
[----:B01----:R-:W-:Y:S01]  /*1320*/  FADD.FTZ R18, R18, R14 ;  /* 0x0000000e12127221 */ /* 0x003fe20000010000 */
[----:B------:R-:W-:Y:S01]  /*1330*/  HFMA2.MMA R14, -RZ, RZ, 0, 1.847743988037109375e-06 ;  /* 0x0000001fff0e7435 */ /* 0x000fe200000001ff */
[----:B------:R-:W-:Y:S01]  /*1340*/  IMAD.MOV.U32 R17, RZ, RZ, 0x10 ;  /* 0x00000010ff117424 */ /* 0x000fe200078e00ff */
[----:B------:R-:W-:Y:S02]  /*1350*/  MOV R19, 0xffffffff ;  /* 0xffffffff00137802 */ /* 0x000fe40000000f00 */
[----:B------:R-:W-:Y:S02]  /*1360*/  MOV R8, 0x1380 ;  /* 0x0000138000087802 */ /* 0x000fe40000000f00 */
[----:B------:R-:W-:Y:S05]  /*1370*/  CALL.REL.NOINC `($__internal_156_$__cuda_sm70_shflsync_bfly_p) ;  /* 0x0000001000007944 */ /* 0x000fea0003c00000 */
[----:B01----:R-:W-:Y:S05]  /*1380*/  BRA `(.L_x_7915) ;  /* 0xfffff80000007947 */ /* 0x003fea000383ffff */
        .weak           $__internal_156_$__cuda_sm70_shflsync_bfly_p
        .type           $__internal_156_$__cuda_sm70_shflsync_bfly_p,@function
        .size           $__internal_156_$__cuda_sm70_shflsync_bfly_p,(.L_x_9900 - $__internal_156_$__cuda_sm70_shflsync_bfly_p)
$__internal_156_$__cuda_sm70_shflsync_bfly_p:
[----:B------:R-:W-:Y:S01]  /*1390*/  HFMA2.MMA R9, -RZ, RZ, 0, 0 ;  /* 0x00000000ff097435 */ /* 0x000fe200000001ff */
[----:B------:R-:W-:Y:S04]  /*13a0*/  WARPSYNC R19 ;  /* 0x0000001300007348 */ /* 0x000fe80003800000 */
[----:B------:R0:W1:Y:S01]  /*13b0*/  SHFL.BFLY PT, R14, R18, R17, R14 ;  /* 0x0c000011120e7389 */ /* 0x00006200000e000e */
[----:B------:R-:W-:Y:S05]  /*13c0*/  RET.REL.NODEC R8 `(_ZN10layer_norm22ln_bwd_finalize_kernelINS_22Kernel_traits_finalizeILj2560Ef6__halffS2_fjLb1ELj1024ELj4ENS_18Kernel_traits_baseILj2560EfS2_fS2_fjLj1024EEEEELb1ELb0EEEvNS_9BwdParamsE) ;  /* 0xffffec3008007950 */ /* 0x000fea0003c3ffff */
.L_x_7916:
        /* <DEDUP_REMOVED lines=11> */
.L_x_9900:


//--------------------- .text._ZN10layer_norm13ln_bwd_kernelINS_13Kernel_traitsIf6__halffS2_fjLj2560ELj1ELj1ELj4ELj8ENS_18Kernel_traits_baseILj2560EfS2_fS2_fjLj128EEEEELb1ELb1ELb1ELb0EEEvNS_9BwdParamsE --------------------------
	.section	.text._ZN10layer_norm13ln_bwd_kernelINS_13Kernel_traitsIf6__halffS2_fjLj2560ELj1ELj1ELj4ELj8ENS_18Kernel_traits_baseILj2560EfS2_fS2_fjLj128EEEEELb1ELb1ELb1ELb0EEEvNS_9BwdParamsE,"ax",@progbits
	.sectioninfo	@"SHI_REGISTERS=203"
	.align	128
        .global         _ZN10layer_norm13ln_bwd_kernelINS_13Kernel_traitsIf6__halffS2_fjLj2560ELj1ELj1ELj4ELj8ENS_18Kernel_traits_baseILj2560EfS2_fS2_fjLj128EEEEELb1ELb1ELb1ELb0EEEvNS_9BwdParamsE
        .type           _ZN10layer_norm13ln_bwd_kernelINS_13Kernel_traitsIf6__halffS2_fjLj2560ELj1ELj1ELj4ELj8ENS_18Kernel_traits_baseILj2560EfS2_fS2_fjLj128EEEEELb1ELb1ELb1ELb0EEEvNS_9BwdParamsE,@function
        .size           _ZN10layer_norm13ln_bwd_kernelINS_13Kernel_traitsIf6__halffS2_fjLj2560ELj1ELj1ELj4ELj8ENS_18Kernel_traits_baseILj2560EfS2_fS2_fjLj128EEEEELb1ELb1ELb1ELb0EEEvNS_9BwdParamsE,(.L_x_9901 - _ZN10layer_norm13ln_bwd_kernelINS_13Kernel_traitsIf6__halffS2_fjLj2560ELj1ELj1ELj4ELj8ENS_18Kernel_traits_baseILj2560EfS2_fS2_fjLj128EEEEELb1ELb1ELb1ELb0EEEvNS_9BwdParamsE)
        .other          _ZN10layer_norm13ln_bwd_kernelINS_13Kernel_traitsIf6__halffS2_fjLj2560ELj1ELj1ELj4ELj8ENS_18Kernel_traits_baseILj2560EfS2_fS2_fjLj128EEEEELb1ELb1ELb1ELb0EEEvNS_9BwdParamsE,@"STO_CUDA_ENTRY STV_DEFAULT"
_ZN10layer_norm13ln_bwd_kernelINS_13Kernel_traitsIf6__halffS2_fjLj2560ELj1ELj1ELj4ELj8ENS_18Kernel_traits_baseILj2560EfS2_fS2_fjLj128EEEEELb1ELb1ELb1ELb0EEEvNS_9BwdParamsE:
.text._ZN10layer_norm13ln_bwd_kernelINS_13Kernel_traitsIf6__halffS2_fjLj2560ELj1ELj1ELj4ELj8ENS_18Kernel_traits_baseILj2560EfS2_fS2_fjLj128EEEEELb1ELb1ELb1ELb0EEEvNS_9BwdParamsE:
        /* <DEDUP_REMOVED lines=82> */
.L_x_8039:
        /* <DEDUP_REMOVED lines=9> */
[----:B------:R-:W-:-:S05]  /*05b0*/  IMAD R132, R0, c[0x0][0x168], RZ ;  /* 0x00005a0000847a24 */ /* 0x000fca00078e02ff */
[----:B------:R-:W-:-:S04]  /*05c0*/  SHF.R.S32.HI R133, RZ, 0x1f, R132 ;  /* 0x0000001fff857819 */ /* 0x000fc80000011484 */
[----:B------:R-:W-:Y:S02]  /*05d0*/  LEA.HI R133, R133, R132, RZ, 0x2 ;  /* 0x0000008485857211 */ /* 0x000fe400078f10ff */
[----:B------:R-:W-:Y:S02]  /*05e0*/  LOP3.LUT R132, R192, 0x7f, RZ, 0xc0, !PT ;  /* 0x0000007fc0847812 */ /* 0x000fe400078ec0ff */
        /* <DEDUP_REMOVED lines=24> */
.L_x_7921:
[----:B------:R-:W-:Y:S05]  /*0770*/  BSYNC B1 ;  /* 0x0000000000017941 */ /* 0x000fea0003800000 */
.L_x_7920:
        /* <DEDUP_REMOVED lines=10> */
.L_x_7923:
[----:B------:R-:W-:Y:S05]  /*0820*/  BSYNC B1 ;  /* 0x0000000000017941 */ /* 0x000fea0003800000 */
.L_x_7922:
        /* <DEDUP_REMOVED lines=10> */
.L_x_7925:
[----:B------:R-:W-:Y:S05]  /*08d0*/  BSYNC B1 ;  /* 0x0000000000017941 */ /* 0x000fea0003800000 */
.L_x_7924:
        /* <DEDUP_REMOVED lines=10> */
.L_x_7927:
[----:B------:R-:W-:Y:S05]  /*0980*/  BSYNC B1 ;  /* 0x0000000000017941 */ /* 0x000fea0003800000 */
.L_x_7926:
        /* <DEDUP_REMOVED lines=12> */
.L_x_7919:
[----:B---3-5:R-:W-:Y:S01]  /*0a50*/  ISETP.GE.AND P4, PT, R138, 0x1, PT ;  /* 0x000000018a00780c */ /* 0x028fe20003f86270 */
[----:B------:R-:W-:Y:S01]  /*0a60*/  BSSY B1, `(.L_x_7929) ;  /* 0x0000044000017945 */ /* 0x000fe20003800000 */
[----:B------:R-:W-:Y:S01]  /*0a70*/  IADD3 R128, R196, -0x1, RZ ;  /* 0xffffffffc4807810 */ /* 0x000fe20007ffe0ff */
[----:B------:R-:W-:Y:S01]  /*0a80*/  HFMA2.MMA R200, -RZ, RZ, 0, 0 ;  /* 0x00000000ffc87435 */ /* 0x000fe200000001ff */
        /* <DEDUP_REMOVED lines=29> */
[----:B---3--:R-:W-:Y:S01]  /*0c60*/  IMAD.MOV.U32 R154, RZ, RZ, R132 ;  /* 0x000000ffff9a7224 */ /* 0x008fe200078e0084 */
[----:B------:R-:W-:Y:S01]  /*0c70*/  SHF.R.U64 R157, R132, 0x10, R133 ;  /* 0x00000010849d7819 */ /* 0x000fe20000001285 */
[C---:B--2---:R-:W-:Y:S01]  /*0c80*/  FADD.FTZ R128, -R155.reuse, R128 ;  /* 0x000000809b807221 */ /* 0x044fe20000010100 */
[----:B------:R-:W-:Y:S01]  /*0c90*/  MOV R156, R133 ;  /* 0x00000085009c7202 */ /* 0x000fe20000000f00 */
[C---:B------:R-:W-:Y:S01]  /*0ca0*/  FADD.FTZ R132, -R155.reuse, R129 ;  /* 0x000000819b847221 */ /* 0x040fe20000010100 */
[----:B----4-:R-:W-:Y:S01]  /*0cb0*/  HADD2.F32 R3, -RZ, R154.H0_H0 ;  /* 0x2000009aff037230 */ /* 0x010fe20000004100 */
[----:B------:R-:W-:Y:S01]  /*0cc0*/  FADD.FTZ R130, -R155, R130 ;  /* 0x000000829b827221 */ /* 0x000fe20000010100 */
[----:B------:R-:W-:Y:S01]  /*0cd0*/  HADD2.F32 R2, -RZ, R157.H0_H0 ;  /* 0x2000009dff027230 */ /* 0x000fe20000004100 */
[C---:B-1----:R-:W-:Y:S01]  /*0ce0*/  FMUL.FTZ R153, R137.reuse, R128 ;  /* 0x0000008089997220 */ /* 0x042fe20000410000 */
[----:B------:R-:W-:Y:S01]  /*0cf0*/  HADD2.F32 R129, -RZ, R156.H0_H0 ;  /* 0x2000009cff817230 */ /* 0x000fe20000004100 */
[----:B------:R-:W-:-:S02]  /*0d00*/  FMUL.FTZ R152, R137, R132 ;  /* 0x0000008489987220 */ /* 0x000fc40000410000 */
[-C--:B------:R-:W-:Y:S01]  /*0d10*/  FMUL.FTZ R156, R4, R3.reuse ;  /* 0x00000003049c7220 */ /* 0x080fe20000410000 */
[----:B------:R-:W-:Y:S01]  /*0d20*/  SHF.R.U32.HI R133, RZ, 0x10, R133 ;  /* 0x00000010ff857819 */ /* 0x000fe20000011685 */
[----:B------:R-:W-:Y:S02]  /*0d30*/  FADD.FTZ R158, -R155, R131 ;  /* 0x000000839b9e7221 */ /* 0x000fe40000010100 */
        /* <DEDUP_REMOVED lines=22> */
.L_x_7930:
[----:B------:R-:W-:Y:S05]  /*0ea0*/  BSYNC B1 ;  /* 0x0000000000017941 */ /* 0x000fea0003800000 */
.L_x_7929:
        /* <DEDUP_REMOVED lines=17> */
[----:B------:R-:W-:Y:S02]  /*0fc0*/  IADD3 R197, R197, 0x80, RZ ;  /* 0x00000080c5c57810 */ /* 0x000fe40007ffe0ff */
[----:B---3--:R-:W-:Y:S01]  /*0fd0*/  MOV R186, R2 ;  /* 0x0000000200ba7202 */ /* 0x008fe20000000f00 */
[--C-:B------:R-:W-:Y:S01]  /*0fe0*/  IMAD.MOV.U32 R187, RZ, RZ, R3.reuse ;  /* 0x000000ffffbb7224 */ /* 0x100fe200078e0003 */
[--C-:B------:R-:W-:Y:S01]  /*0ff0*/  SHF.R.U64 R199, R2, 0x10, R3.reuse ;  /* 0x0000001002c77819 */ /* 0x100fe20000001203 */
[C---:B--2---:R-:W-:Y:S01]  /*1000*/  FADD.FTZ R128, -R188.reuse, R128 ;  /* 0x00000080bc807221 */ /* 0x044fe20000010100 */
[----:B------:R-:W-:Y:S01]  /*1010*/  SHF.R.U32.HI R2, RZ, 0x10, R3 ;  /* 0x00000010ff027819 */ /* 0x000fe20000011603 */
[C---:B------:R-:W-:Y:S01]  /*1020*/  FADD.FTZ R190, -R188.reuse, R129 ;  /* 0x00000081bcbe7221 */ /* 0x040fe20000010100 */
[----:B------:R-:W-:Y:S01]  /*1030*/  HADD2.F32 R3, -RZ, R186.H0_H0 ;  /* 0x200000baff037230 */ /* 0x000fe20000004100 */
[----:B------:R-:W-:Y:S01]  /*1040*/  FADD.FTZ R130, -R188, R130 ;  /* 0x00000082bc827221 */ /* 0x000fe20000010100 */
[----:B------:R-:W-:Y:S01]  /*1050*/  HADD2.F32 R186, -RZ, R199.H0_H0 ;  /* 0x200000c7ffba7230 */ /* 0x000fe20000004100 */
[C---:B------:R-:W-:Y:S01]  /*1060*/  FMUL.FTZ R191, R137.reuse, R128 ;  /* 0x0000008089bf7220 */ /* 0x040fe20000410000 */
[----:B0-----:R-:W-:Y:S01]  /*1070*/  HADD2.F32 R185, -RZ, R187.H0_H0 ;  /* 0x200000bbffb97230 */ /* 0x001fe20000004100 */
[----:B------:R-:W-:-:S02]  /*1080*/  FMUL.FTZ R190, R137, R190 ;  /* 0x000000be89be7220 */ /* 0x000fc40000410000 */
[-C--:B------:R-:W-:Y:S02]  /*1090*/  FMUL.FTZ R187, R12, R3.reuse ;  /* 0x000000030cbb7220 */ /* 0x080fe40000410000 */
        /* <DEDUP_REMOVED lines=23> */
.L_x_7932:
[----:B-1----:R-:W-:Y:S05]  /*1210*/  BSYNC B1 ;  /* 0x0000000000017941 */ /* 0x002fea0003800000 */
.L_x_7931:
        /* <DEDUP_REMOVED lines=21> */
[--C-:B------:R-:W-:Y:S02]  /*1370*/  SHF.R.U64 R199, R2, 0x10, R3.reuse ;  /* 0x0000001002c77819 */ /* 0x100fe40000001203 */
[----:B------:R-:W-:Y:S02]  /*1380*/  MOV R179, R3 ;  /* 0x0000000300b37202 */ /* 0x000fe40000000f00 */
[----:B------:R-:W-:Y:S01]  /*1390*/  SHF.R.U32.HI R2, RZ, 0x10, R3 ;  /* 0x00000010ff027819 */ /* 0x000fe20000011603 */
        /* <DEDUP_REMOVED lines=30> */
.L_x_7934:
[----:B-1----:R-:W-:Y:S05]  /*1580*/  BSYNC B1 ;  /* 0x0000000000017941 */ /* 0x002fea0003800000 */
.L_x_7933:
        /* <DEDUP_REMOVED lines=54> */
.L_x_7936:
[----:B-1----:R-:W-:Y:S05]  /*18f0*/  BSYNC B1 ;  /* 0x0000000000017941 */ /* 0x002fea0003800000 */
.L_x_7935:
[----:B------:R-:W-:-:S13]  /*1900*/  ISETP.GE.U32.AND P4, PT, R140, 0x280, PT ;  /* 0x000002808c00780c */ /* 0x000fda0003f86070 */
[----:B------:R-:W-:Y:S05]  /*1910*/  @!P4 BRA `(.L_x_7928) ;  /* 0x000003100000c947 */ /* 0x000fea0003800000 */
[----:B------:R-:W-:Y:S01]  /*1920*/  HFMA2.MMA R2, -RZ, RZ, 0, 4.76837158203125e-07 ;  /* 0x00000008ff027435 */ /* 0x000fe200000001ff */
[----:B------:R-:W-:Y:S01]  /*1930*/  IMAD.WIDE.U32 R128, R197, R134, c[0x0][0x188] ;  /* 0x00006200c5807625 */ /* 0x000fe200078e0086 */
[----:B0-----:R-:W-:-:S08]  /*1940*/  ISETP.NE.AND P4, PT, R193, RZ, PT ;  /* 0x000000ffc100720c */ /* 0x001fd00003f85270 */
[----:B------:R-:W-:Y:S01]  /*1950*/  IMAD.WIDE.U32 R2, R195, R2, c[0x0][0x208] ;  /* 0x00008200c3027625 */ /* 0x000fe200078e0002 */
[----:B------:R-:W2:Y:S05]  /*1960*/  LDG.E.128 R128, [R128.64] ;  /* 0x0000000480807981 */ /* 0x000eaa000c1e1d00 */
        /* <DEDUP_REMOVED lines=8> */
[----:B---3--:R-:W-:Y:S01]  /*19f0*/  IMAD.MOV.U32 R160, RZ, RZ, R2 ;  /* 0x000000ffffa07224 */ /* 0x008fe200078e0002 */
[--C-:B------:R-:W-:Y:S02]  /*1a00*/  SHF.R.U64 R2, R2, 0x10, R3.reuse ;  /* 0x0000001002027819 */ /* 0x100fe40000001203 */
[----:B------:R-:W-:Y:S02]  /*1a10*/  MOV R161, R3 ;  /* 0x0000000300a17202 */ /* 0x000fe40000000f00 */
[----:B------:R-:W-:Y:S01]  /*1a20*/  SHF.R.U32.HI R162, RZ, 0x10, R3 ;  /* 0x00000010ffa27819 */ /* 0x000fe20000011603 */
[----:B------:R-:W-:Y:S01]  /*1a30*/  HADD2.F32 R3, -RZ, R160.H0_H0 ;  /* 0x200000a0ff037230 */ /* 0x000fe20000004100 */
[C---:B--2---:R-:W-:Y:S01]  /*1a40*/  FADD.FTZ R128, -R194.reuse, R128 ;  /* 0x00000080c2807221 */ /* 0x044fe20000010100 */
[----:B------:R-:W-:Y:S01]  /*1a50*/  HADD2.F32 R2, -RZ, R2.H0_H0 ;  /* 0x20000002ff027230 */ /* 0x000fe20000004100 */
[----:B------:R-:W-:-:S02]  /*1a60*/  FADD.FTZ R166, -R194, R129 ;  /* 0x00000081c2a67221 */ /* 0x000fc40000010100 */
[C---:B------:R-:W-:Y:S02]  /*1a70*/  FMUL.FTZ R167, R137.reuse, R128 ;  /* 0x0000008089a77220 */ /* 0x040fe40000410000 */
[----:B------:R-:W-:Y:S01]  /*1a80*/  FMUL.FTZ R164, R40, R3 ;  /* 0x0000000328a47220 */ /* 0x000fe20000410000 */
[----:B------:R-:W-:Y:S01]  /*1a90*/  HADD2.F32 R161, -RZ, R161.H0_H0 ;  /* 0x200000a1ffa17230 */ /* 0x000fe20000004100 */
[----:B------:R-:W-:Y:S02]  /*1aa0*/  FADD.FTZ R130, -R194, R130 ;  /* 0x00000082c2827221 */ /* 0x000fe40000010100 */
[----:B------:R-:W-:Y:S02]  /*1ab0*/  FMUL.FTZ R166, R137, R166 ;  /* 0x000000a689a67220 */ /* 0x000fe40000410000 */
[----:B------:R-:W-:Y:S02]  /*1ac0*/  FMUL.FTZ R163, R41, R2 ;  /* 0x0000000229a37220 */ /* 0x000fe40000410000 */
[----:B------:R-:W-:-:S02]  /*1ad0*/  FADD.FTZ R198, R198, R164 ;  /* 0x000000a4c6c67221 */ /* 0x000fc40000010000 */
[----:B------:R-:W-:Y:S01]  /*1ae0*/  FFMA.FTZ R200, R167, R164, R200 ;  /* 0x000000a4a7c87223 */ /* 0x000fe200000100c8 */
[----:B------:R-:W-:Y:S01]  /*1af0*/  HADD2.F32 R128, -RZ, R162.H0_H0 ;  /* 0x200000a2ff807230 */ /* 0x000fe20000004100 */
[----:B------:R-:W-:Y:S02]  /*1b00*/  FMUL.FTZ R165, R137, R130 ;  /* 0x0000008289a57220 */ /* 0x000fe40000410000 */
[----:B------:R-:W-:Y:S02]  /*1b10*/  FADD.FTZ R84, R84, R3 ;  /* 0x0000000354547221 */ /* 0x000fe40000010000 */
[----:B------:R-:W-:Y:S02]  /*1b20*/  FFMA.FTZ R104, R167, R3, R104 ;  /* 0x00000003a7687223 */ /* 0x000fe40000010068 */
        /* <DEDUP_REMOVED lines=16> */
.L_x_7928:
[----:B0-----:R-:W-:Y:S05]  /*1c30*/  BSYNC B0 ;  /* 0x0000000000007941 */ /* 0x001fea0003800000 */
.L_x_7918:
[----:B------:R-:W-:Y:S02]  /*1c40*/  LOP3.LUT P4, RZ, R136, 0xff, RZ, 0xc0, !PT ;  /* 0x000000ff88ff7812 */ /* 0x000fe4000788c0ff */
[----:B-1----:R-:W-:-:S04]  /*1c50*/  SHF.R.U32.HI R128, RZ, 0x5, R192 ;  /* 0x00000005ff807819 */ /* 0x002fc800000116c0 */
[----:B------:R-:W-:-:S07]  /*1c60*/  LOP3.LUT R194, R128, 0x7fffffc, RZ, 0xc0, !PT ;  /* 0x07fffffc80c27812 */ /* 0x000fce00078ec0ff */
[----:B------:R-:W-:Y:S02]  /*1c70*/  @!P4 IADD3 R194, R194, 0x4, RZ ;  /* 0x00000004c2c2c810 */ /* 0x000fe40007ffe0ff */
[----:B------:R-:W-:Y:S01]  /*1c80*/  LOP3.LUT P4, RZ, R192, 0x1f, RZ, 0xc0, !PT ;  /* 0x0000001fc0ff7812 */ /* 0x000fe2000788c0ff */
[----:B------:R-:W-:Y:S10]  /*1c90*/  BRA.DIV ~URZ, `(.L_x_7937) ;  /* 0x000033027f007947 */ /* 0x000ff4000b800000 */
[----:B------:R0:W1:Y:S02]  /*1ca0*/  SHFL.DOWN PT, R129, R198, 0x10, 0x1f ;  /* 0x0a001f00c6817f89 */ /* 0x00006400000e0000 */
.L_x_8040:
        /* <DEDUP_REMOVED lines=18> */
.L_x_8041:
[----:B------:R-:W-:Y:S01]  /*1dd0*/  @!P4 LOP3.LUT R129, R128, 0x3, RZ, 0xc0, !PT ;  /* 0x000000038081c812 */ /* 0x000fe200078ec0ff */
[----:B---3--:R-:W-:Y:S01]  /*1de0*/  FADD.FTZ R2, R133, R132 ;  /* 0x0000008485027221 */ /* 0x008fe20000010000 */
[----:B------:R-:W-:Y:S01]  /*1df0*/  WARPSYNC 0xffffffff ;  /* 0xffffffff00007948 */ /* 0x000fe20003800000 */
[----:B--2---:R-:W-:Y:S01]  /*1e00*/  FADD.FTZ R3, R3, R134 ;  /* 0x0000008603037221 */ /* 0x004fe20000010000 */
[----:B------:R-:W-:Y:S01]  /*1e10*/  LOP3.LUT P5, RZ, R140, 0xffffff80, RZ, 0xc0, !PT ;  /* 0xffffff808cff7812 */ /* 0x000fe200078ac0ff */
[----:B------:R-:W-:Y:S01]  /*1e20*/  @!P4 IMAD.IADD R195, R194, 0x1, R129 ;  /* 0x00000001c2c3c824 */ /* 0x000fe200078e0281 */
[----:B------:R-:W-:Y:S04]  /*1e30*/  BSSY B0, `(.L_x_7939) ;  /* 0x00000aa000007945 */ /* 0x000fe80003800000 */
        /* <DEDUP_REMOVED lines=11> */
[----:B------:R-:W-:Y:S01]  /*1ef0*/  FADD.FTZ R197, R130, R197 ;  /* 0x000000c582c57221 */ /* 0x000fe20000010000 */
[----:B------:R-:W-:Y:S01]  /*1f00*/  HFMA2.MMA R130, -RZ, RZ, 0, 0 ;  /* 0x00000000ff827435 */ /* 0x000fe200000001ff */
[----:B------:R-:W-:Y:S01]  /*1f10*/  FADD.FTZ R128, R131, R128 ;  /* 0x0000008083807221 */ /* 0x000fe20000010000 */
[----:B------:R-:W-:Y:S01]  /*1f20*/  @P4 LEA.HI R129, R129, R138, RZ, 0x2 ;  /* 0x0000008a81814211 */ /* 0x000fe200078f10ff */
[----:B-1----:R-:W-:-:S02]  /*1f30*/  FADD.FTZ R197, R197, R132 ;  /* 0x00000084c5c57221 */ /* 0x002fc40000010000 */
[----:B------:R-:W-:Y:S01]  /*1f40*/  FADD.FTZ R128, R128, R133 ;  /* 0x0000008580807221 */ /* 0x000fe20000010000 */
[----:B------:R-:W-:Y:S01]  /*1f50*/  @P4 LEA.HI.SX32 R130, R129, R2, 0x1e ;  /* 0x0000000281824211 */ /* 0x000fe200078ff2ff */
[----:B------:R-:W-:Y:S02]  /*1f60*/  FADD.FTZ R131, R134, R197 ;  /* 0x000000c586837221 */ /* 0x000fe40000010000 */
[----:B------:R-:W-:Y:S02]  /*1f70*/  FADD.FTZ R128, R135, R128 ;  /* 0x0000008087807221 */ /* 0x000fe40000010000 */
        /* <DEDUP_REMOVED lines=24> */
.L_x_7942:
[----:B------:R-:W-:Y:S05]  /*2100*/  BSYNC B1 ;  /* 0x0000000000017941 */ /* 0x000fea0003800000 */
.L_x_7941:
        /* <DEDUP_REMOVED lines=10> */
.L_x_7944:
[----:B------:R-:W-:Y:S05]  /*21b0*/  BSYNC B1 ;  /* 0x0000000000017941 */ /* 0x000fea0003800000 */
.L_x_7943:
        /* <DEDUP_REMOVED lines=16> */
.L_x_7946:
[----:B------:R-:W-:Y:S05]  /*22c0*/  BSYNC B1 ;  /* 0x0000000000017941 */ /* 0x000fea0003800000 */
.L_x_7945:
        /* <DEDUP_REMOVED lines=10> */
.L_x_7948:
[----:B------:R-:W-:Y:S05]  /*2370*/  BSYNC B1 ;  /* 0x0000000000017941 */ /* 0x000fea0003800000 */
.L_x_7947:
        /* <DEDUP_REMOVED lines=14> */
.L_x_7950:
[----:B------:R-:W-:Y:S05]  /*2460*/  BSYNC B1 ;  /* 0x0000000000017941 */ /* 0x000fea0003800000 */
.L_x_7949:
        /* <DEDUP_REMOVED lines=10> */
.L_x_7952:
[----:B------:R-:W-:Y:S05]  /*2510*/  BSYNC B1 ;  /* 0x0000000000017941 */ /* 0x000fea0003800000 */
.L_x_7951:
[----:B------:R-:W-:Y:S01]  /*2520*/  BSSY B1, `(.L_x_7953) ;  /* 0x000000e000017945 */ /* 0x000fe20003800000 */
[----:B------:R-:W-:Y:S01]  /*2530*/  SEL R126, R133, R126, P5 ;  /* 0x0000007e857e7207 */ /* 0x000fe20002800000 */
[----:B------:R-:W-:Y:S05]  /*2540*/  @!P4 BRA `(.L_x_7954) ;  /* 0x000000b00000c947 */ /* 0x000fea0003800000 */
[----:B------:R-:W-:Y:S01]  /*2550*/  LOP3.LUT P6, RZ, R147, 0xff0000, RZ, 0xc0, !PT ;  /* 0x00ff000093ff7812 */ /* 0x000fe200078cc0ff */
        /* <DEDUP_REMOVED lines=10> */
.L_x_7954:
[----:B------:R-:W-:Y:S05]  /*2600*/  BSYNC B1 ;  /* 0x0000000000017941 */ /* 0x000fea0003800000 */
.L_x_7953:
        /* <DEDUP_REMOVED lines=10> */
.L_x_7956:
[----:B------:R-:W-:Y:S05]  /*26b0*/  BSYNC B1 ;  /* 0x0000000000017941 */ /* 0x000fea0003800000 */
.L_x_7955:
        /* <DEDUP_REMOVED lines=10> */
[----:B-1----:R-:W-:-:S03]  /*2760*/  MOV R2, RZ ;  /* 0x000000ff00027202 */ /* 0x002fc60000000f00 */
        /* <DEDUP_REMOVED lines=8> */
.L_x_7958:
[----:B------:R-:W-:Y:S05]  /*27f0*/  BSYNC B1 ;  /* 0x0000000000017941 */ /* 0x000fea0003800000 */
.L_x_7957:
        /* <DEDUP_REMOVED lines=10> */
.L_x_7960:
[----:B------:R-:W-:Y:S05]  /*28a0*/  BSYNC B1 ;  /* 0x0000000000017941 */ /* 0x000fea0003800000 */
.L_x_7959:
[----:B------:R-:W-:Y:S02]  /*28b0*/  IADD3 R139, R139, 0x80, RZ ;  /* 0x000000808b8b7810 */ /* 0x000fe40007ffe0ff */
[----:B------:R-:W-:Y:S02]  /*28c0*/  IADD3 R130, R130, 0x80, RZ ;  /* 0x0000008082827810 */ /* 0x000fe40007ffe0ff */
.L_x_7940:
[----:B------:R-:W-:Y:S05]  /*28d0*/  BSYNC B0 ;  /* 0x0000000000007941 */ /* 0x000fea0003800000 */
.L_x_7939:
[----:B------:R-:W-:Y:S01]  /*28e0*/  BSSY B0, `(.L_x_7961) ;  /* 0x000008d000007945 */ /* 0x000fe20003800000 */
[----:B------:R-:W-:Y:S05]  /*28f0*/  @!P0 BRA `(.L_x_7962) ;  /* 0x000008b000008947 */ /* 0x000fea0003800000 */
[----:B-1----:R-:W-:Y:S02]  /*2900*/  @P4 MOV R3, 0x8 ;  /* 0x0000000800034802 */ /* 0x002fe40000000f00 */
        /* <DEDUP_REMOVED lines=24> */
.L_x_7964:
[----:B------:R-:W-:Y:S05]  /*2a90*/  BSYNC B1 ;  /* 0x0000000000017941 */ /* 0x000fea0003800000 */
.L_x_7963:
        /* <DEDUP_REMOVED lines=19> */
.L_x_7966:
[----:B------:R-:W-:Y:S05]  /*2bd0*/  BSYNC B1 ;  /* 0x0000000000017941 */ /* 0x000fea0003800000 */
.L_x_7965:
        /* <DEDUP_REMOVED lines=8> */
.L_x_7968:
[----:B------:R-:W-:Y:S05]  /*2c60*/  BSYNC B1 ;  /* 0x0000000000017941 */ /* 0x000fea0003800000 */
.L_x_7967:
        /* <DEDUP_REMOVED lines=15> */
.L_x_7970:
[----:B------:R-:W-:Y:S05]  /*2d60*/  BSYNC B1 ;  /* 0x0000000000017941 */ /* 0x000fea0003800000 */
.L_x_7969:
        /* <DEDUP_REMOVED lines=8> */
.L_x_7972:
[----:B------:R-:W-:Y:S05]  /*2df0*/  BSYNC B1 ;  /* 0x0000000000017941 */ /* 0x000fea0003800000 */
.L_x_7971:
[----:B------:R-:W-:Y:S01]  /*2e00*/  BSSY B1, `(.L_x_7973) ;  /* 0x000000d000017945 */ /* 0x000fe20003800000 */
[----:B------:R-:W-:Y:S05]  /*2e10*/  @!P4 BRA `(.L_x_7974) ;  /* 0x000000b00000c947 */ /* 0x000fea0003800000 */
[----:B------:R-:W-:Y:S01]  /*2e20*/  LOP3.LUT P6, RZ, R149, 0xff0000, RZ, 0xc0, !PT ;  /* 0x00ff000095ff7812 */ /* 0x000fe200078cc0ff */
        /* <DEDUP_REMOVED lines=10> */
.L_x_7974:
[----:B------:R-:W-:Y:S05]  /*2ed0*/  BSYNC B1 ;  /* 0x0000000000017941 */ /* 0x000fea0003800000 */
.L_x_7973:
        /* <DEDUP_REMOVED lines=8> */
.L_x_7976:
[----:B------:R-:W-:Y:S05]  /*2f60*/  BSYNC B1 ;  /* 0x0000000000017941 */ /* 0x000fea0003800000 */
.L_x_7975:
        /* <DEDUP_REMOVED lines=16> */
[----:B-1----:R-:W-:Y:S01]  /*3070*/  @P5 HADD2.F32 R129, -RZ, R144.H1_H1 ;  /* 0x30000090ff815230 */ /* 0x002fe20000004100 */
[----:B------:R-:W-:-:S04]  /*3080*/  FSEL R3, R3, RZ, P5 ;  /* 0x000000ff03037208 */ /* 0x000fc80002800000 */
[----:B------:R-:W-:Y:S01]  /*3090*/  @P5 FMUL.FTZ R2, R129, R138 ;  /* 0x0000008a81025220 */ /* 0x000fe20000410000 */
[----:B------:R-:W-:-:S03]  /*30a0*/  F2FP.PACK_AB R3, RZ, R3 ;  /* 0x00000003ff03723e */ /* 0x000fc600000000ff */
[----:B------:R-:W-:Y:S01]  /*30b0*/  FADD.FTZ R79, R79, R2 ;  /* 0x000000024f4f7221 */ /* 0x000fe20000010000 */
[----:B------:R-:W-:Y:S02]  /*30c0*/  PRMT R141, R3, 0x7610, R141 ;  /* 0x00007610038d7816 */ /* 0x000fe4000000008d */
.L_x_7978:
[----:B------:R-:W-:Y:S05]  /*30d0*/  BSYNC B1 ;  /* 0x0000000000017941 */ /* 0x000fea0003800000 */
.L_x_7977:
[----:B------:R-:W-:Y:S01]  /*30e0*/  BSSY B1, `(.L_x_7979) ;  /* 0x000000a000017945 */ /* 0x000fe20003800000 */
[----:B------:R-:W-:Y:S05]  /*30f0*/  @!P4 BRA `(.L_x_7980) ;  /* 0x000000800000c947 */ /* 0x000fea0003800000 */
[----:B------:R-:W-:Y:S01]  /*3100*/  LOP3.LUT R2, R146, 0xffff, RZ, 0xc0, !PT ;  /* 0x0000ffff92027812 */ /* 0x000fe200078ec0ff */
[----:B------:R-:W-:Y:S01]  /*3110*/  HFMA2.MMA R133, -RZ, RZ, 0, 4.76837158203125e-07 ;  /* 0x00000008ff857435 */ /* 0x000fe200000001ff */
[----:B-1----:R-:W-:-:S03]  /*3120*/  PRMT R129, R142, 0x5410, R141 ;  /* 0x000054108e817816 */ /* 0x002fc6000000008d */
[----:B------:R-:W-:-:S05]  /*3130*/  IMAD.WIDE.U32 R2, R2, 0x10000, RZ ;  /* 0x0001000002027825 */ /* 0x000fca00078e00ff */
[----:B------:R-:W-:Y:S01]  /*3140*/  LOP3.LUT R3, R129, R3, RZ, 0xfc, !PT ;  /* 0x0000000381037212 */ /* 0x000fe200078efcff */
[----:B------:R-:W-:Y:S01]  /*3150*/  IMAD.WIDE.U32 R128, R130, R133, c[0x0][0x248] ;  /* 0x0000920082807625 */ /* 0x000fe200078e0085 */
[----:B------:R-:W-:-:S05]  /*3160*/  LOP3.LUT R2, R2, 0xffff, R145, 0xf8, !PT ;  /* 0x0000ffff02027812 */ /* 0x000fca00078ef891 */
[----:B------:R1:W-:Y:S02]  /*3170*/  STG.E.64 [R128.64], R2 ;  /* 0x0000000280007986 */ /* 0x0003e4000c101b04 */
.L_x_7980:
[----:B------:R-:W-:Y:S05]  /*3180*/  BSYNC B1 ;  /* 0x0000000000017941 */ /* 0x000fea0003800000 */
.L_x_7979:
[----:B------:R-:W-:Y:S02]  /*3190*/  IADD3 R139, R139, 0x80, RZ ;  /* 0x000000808b8b7810 */ /* 0x000fe40007ffe0ff */
[----:B------:R-:W-:Y:S02]  /*31a0*/  IADD3 R130, R130, 0x80, RZ ;  /* 0x0000008082827810 */ /* 0x000fe40007ffe0ff */
.L_x_7962:
[----:B------:R-:W-:Y:S05]  /*31b0*/  BSYNC B0 ;  /* 0x0000000000007941 */ /* 0x000fea0003800000 */
.L_x_7961:
[----:B------:R-:W-:Y:S01]  /*31c0*/  BSSY B0, `(.L_x_7981) ;  /* 0x000008d000007945 */ /* 0x000fe20003800000 */
[----:B------:R-:W-:Y:S05]  /*31d0*/  @!P1 BRA `(.L_x_7982) ;  /* 0x000008b000009947 */ /* 0x000fea0003800000 */
[----:B-1----:R-:W-:Y:S01]  /*31e0*/  @P4 IMAD.MOV.U32 R3, RZ, RZ, 0x8 ;  /* 0x00000008ff034424 */ /* 0x002fe200078e00ff */
        /* <DEDUP_REMOVED lines=24> */
.L_x_7984:
[----:B------:R-:W-:Y:S05]  /*3370*/  BSYNC B1 ;  /* 0x0000000000017941 */ /* 0x000fea0003800000 */
.L_x_7983:
        /* <DEDUP_REMOVED lines=19> */
.L_x_7986:
[----:B------:R-:W-:Y:S05]  /*34b0*/  BSYNC B1 ;  /* 0x0000000000017941 */ /* 0x000fea0003800000 */
.L_x_7985:
        /* <DEDUP_REMOVED lines=8> */
.L_x_7988:
[----:B------:R-:W-:Y:S05]  /*3540*/  BSYNC B1 ;  /* 0x0000000000017941 */ /* 0x000fea0003800000 */
.L_x_7987:
        /* <DEDUP_REMOVED lines=15> */
.L_x_7990:
[----:B------:R-:W-:Y:S05]  /*3640*/  BSYNC B1 ;  /* 0x0000000000017941 */ /* 0x000fea0003800000 */
.L_x_7989:
        /* <DEDUP_REMOVED lines=8> */
.L_x_7992:
[----:B------:R-:W-:Y:S05]  /*36d0*/  BSYNC B1 ;  /* 0x0000000000017941 */ /* 0x000fea0003800000 */
.L_x_7991:
[----:B------:R-:W-:Y:S01]  /*36e0*/  BSSY B1, `(.L_x_7993) ;  /* 0x000000d000017945 */ /* 0x000fe20003800000 */
        /* <DEDUP_REMOVED lines=12> */
.L_x_7994:
[----:B------:R-:W-:Y:S05]  /*37b0*/  BSYNC B1 ;  /* 0x0000000000017941 */ /* 0x000fea0003800000 */
.L_x_7993:
        /* <DEDUP_REMOVED lines=8> */
.L_x_7996:
[----:B------:R-:W-:Y:S05]  /*3840*/  BSYNC B1 ;  /* 0x0000000000017941 */ /* 0x000fea0003800000 */
.L_x_7995:
        /* <DEDUP_REMOVED lines=22> */
.L_x_7998:
[----:B------:R-:W-:Y:S05]  /*39b0*/  BSYNC B1 ;  /* 0x0000000000017941 */ /* 0x000fea0003800000 */
.L_x_7997:
[----:B------:R-:W-:Y:S01]  /*39c0*/  BSSY B1, `(.L_x_7999) ;  /* 0x000000a000017945 */ /* 0x000fe20003800000 */
[----:B------:R-:W-:Y:S05]  /*39d0*/  @!P4 BRA `(.L_x_8000) ;  /* 0x000000800000c947 */ /* 0x000fea0003800000 */
[----:B------:R-:W-:Y:S01]  /*39e0*/  LOP3.LUT R2, R146, 0xffff, RZ, 0xc0, !PT ;  /* 0x0000ffff92027812 */ /* 0x000fe200078ec0ff */
[----:B------:R-:W-:Y:S01]  /*39f0*/  IMAD.MOV.U32 R133, RZ, RZ, 0x8 ;  /* 0x00000008ff857424 */ /* 0x000fe200078e00ff */
[----:B-1----:R-:W-:-:S03]  /*3a00*/  PRMT R129, R142, 0x5410, R141 ;  /* 0x000054108e817816 */ /* 0x002fc6000000008d */
[----:B------:R-:W-:-:S05]  /*3a10*/  IMAD.WIDE.U32 R2, R2, 0x10000, RZ ;  /* 0x0001000002027825 */ /* 0x000fca00078e00ff */
[----:B------:R-:W-:Y:S01]  /*3a20*/  LOP3.LUT R3, R129, R3, RZ, 0xfc, !PT ;  /* 0x0000000381037212 */ /* 0x000fe200078efcff */
[----:B------:R-:W-:Y:S01]  /*3a30*/  IMAD.WIDE.U32 R128, R130, R133, c[0x0][0x248] ;  /* 0x0000920082807625 */ /* 0x000fe200078e0085 */
[----:B------:R-:W-:-:S05]  /*3a40*/  LOP3.LUT R2, R2, 0xffff, R145, 0xf8, !PT ;  /* 0x0000ffff02027812 */ /* 0x000fca00078ef891 */
[----:B------:R1:W-:Y:S02]  /*3a50*/  STG.E.64 [R128.64], R2 ;  /* 0x0000000280007986 */ /* 0x0003e4000c101b04 */
.L_x_8000:
[----:B------:R-:W-:Y:S05]  /*3a60*/  BSYNC B1 ;  /* 0x0000000000017941 */ /* 0x000fea0003800000 */
.L_x_7999:
[----:B------:R-:W-:Y:S02]  /*3a70*/  IADD3 R139, R139, 0x80, RZ ;  /* 0x000000808b8b7810 */ /* 0x000fe40007ffe0ff */
[----:B------:R-:W-:Y:S02]  /*3a80*/  IADD3 R130, R130, 0x80, RZ ;  /* 0x0000008082827810 */ /* 0x000fe40007ffe0ff */
.L_x_7982:
[----:B------:R-:W-:Y:S05]  /*3a90*/  BSYNC B0 ;  /* 0x0000000000007941 */ /* 0x000fea0003800000 */
.L_x_7981:
        /* <DEDUP_REMOVED lines=27> */
.L_x_8004:
[----:B------:R-:W-:Y:S05]  /*3c50*/  BSYNC B1 ;  /* 0x0000000000017941 */ /* 0x000fea0003800000 */
.L_x_8003:
        /* <DEDUP_REMOVED lines=19> */
.L_x_8006:
[----:B------:R-:W-:Y:S05]  /*3d90*/  BSYNC B1 ;  /* 0x0000000000017941 */ /* 0x000fea0003800000 */
.L_x_8005:
        /* <DEDUP_REMOVED lines=8> */
.L_x_8008:
[----:B------:R-:W-:Y:S05]  /*3e20*/  BSYNC B1 ;  /* 0x0000000000017941 */ /* 0x000fea0003800000 */
.L_x_8007:
        /* <DEDUP_REMOVED lines=15> */
.L_x_8010:
[----:B------:R-:W-:Y:S05]  /*3f20*/  BSYNC B1 ;  /* 0x0000000000017941 */ /* 0x000fea0003800000 */
.L_x_8009:
        /* <DEDUP_REMOVED lines=8> */
.L_x_8012:
[----:B------:R-:W-:Y:S05]  /*3fb0*/  BSYNC B1 ;  /* 0x0000000000017941 */ /* 0x000fea0003800000 */
.L_x_8011:
        /* <DEDUP_REMOVED lines=13> */
.L_x_8014:
[----:B------:R-:W-:Y:S05]  /*4090*/  BSYNC B1 ;  /* 0x0000000000017941 */ /* 0x000fea0003800000 */
.L_x_8013:
        /* <DEDUP_REMOVED lines=8> */
.L_x_8016:
[----:B------:R-:W-:Y:S05]  /*4120*/  BSYNC B1 ;  /* 0x0000000000017941 */ /* 0x000fea0003800000 */
.L_x_8015:
        /* <DEDUP_REMOVED lines=22> */
.L_x_8018:
[----:B------:R-:W-:Y:S05]  /*4290*/  BSYNC B1 ;  /* 0x0000000000017941 */ /* 0x000fea0003800000 */
.L_x_8017:
        /* <DEDUP_REMOVED lines=10> */
.L_x_8020:
[----:B------:R-:W-:Y:S05]  /*4340*/  BSYNC B1 ;  /* 0x0000000000017941 */ /* 0x000fea0003800000 */
.L_x_8019:
[----:B------:R-:W-:Y:S02]  /*4350*/  IADD3 R139, R139, 0x80, RZ ;  /* 0x000000808b8b7810 */ /* 0x000fe40007ffe0ff */
[----:B------:R-:W-:Y:S02]  /*4360*/  IADD3 R130, R130, 0x80, RZ ;  /* 0x0000008082827810 */ /* 0x000fe40007ffe0ff */
.L_x_8002:
[----:B------:R-:W-:Y:S05]  /*4370*/  BSYNC B0 ;  /* 0x0000000000007941 */ /* 0x000fea0003800000 */
.L_x_8001:
[----:B------:R-:W-:Y:S01]  /*4380*/  ISETP.GE.U32.AND P5, PT, R140, 0x280, PT ;  /* 0x000002808c00780c */ /* 0x000fe20003fa6070 */
[----:B------:R-:W-:-:S12]  /*4390*/  BSSY B0, `(.L_x_8021) ;  /* 0x0000089000007945 */ /* 0x000fd80003800000 */
        /* <DEDUP_REMOVED lines=26> */
.L_x_8024:
[----:B------:R-:W-:Y:S05]  /*4540*/  BSYNC B1 ;  /* 0x0000000000017941 */ /* 0x000fea0003800000 */
.L_x_8023:
        /* <DEDUP_REMOVED lines=19> */
.L_x_8026:
[----:B------:R-:W-:Y:S05]  /*4680*/  BSYNC B1 ;  /* 0x0000000000017941 */ /* 0x000fea0003800000 */
.L_x_8025:
        /* <DEDUP_REMOVED lines=8> */
.L_x_8028:
[----:B------:R-:W-:Y:S05]  /*4710*/  BSYNC B1 ;  /* 0x0000000000017941 */ /* 0x000fea0003800000 */
.L_x_8027:
        /* <DEDUP_REMOVED lines=15> */
.L_x_8030:
[----:B------:R-:W-:Y:S05]  /*4810*/  BSYNC B1 ;  /* 0x0000000000017941 */ /* 0x000fea0003800000 */
.L_x_8029:
        /* <DEDUP_REMOVED lines=8> */
.L_x_8032:
[----:B------:R-:W-:Y:S05]  /*48a0*/  BSYNC B1 ;  /* 0x0000000000017941 */ /* 0x000fea0003800000 */
.L_x_8031:
        /* <DEDUP_REMOVED lines=13> */
.L_x_8034:
[----:B------:R-:W-:Y:S05]  /*4980*/  BSYNC B1 ;  /* 0x0000000000017941 */ /* 0x000fea0003800000 */
.L_x_8033:
        /* <DEDUP_REMOVED lines=8> */
.L_x_8036:
[----:B------:R-:W-:Y:S05]  /*4a10*/  BSYNC B1 ;  /* 0x0000000000017941 */ /* 0x000fea0003800000 */
.L_x_8035:
        /* <DEDUP_REMOVED lines=22> */
.L_x_8038:
[----:B------:R-:W-:Y:S05]  /*4b80*/  BSYNC B1 ;  /* 0x0000000000017941 */ /* 0x000fea0003800000 */
.L_x_8037:
[----:B------:R-:W-:Y:S05]  /*4b90*/  @!P4 BRA `(.L_x_8022) ;  /* 0x000000800000c947 */ /* 0x000fea0003800000 */
[----:B------:R-:W-:Y:S01]  /*4ba0*/  LOP3.LUT R2, R146, 0xffff, RZ, 0xc0, !PT ;  /* 0x0000ffff92027812 */ /* 0x000fe200078ec0ff */
[----:B------:R-:W-:Y:S01]  /*4bb0*/  IMAD.MOV.U32 R131, RZ, RZ, 0x8 ;  /* 0x00000008ff837424 */ /* 0x000fe200078e00ff */
[----:B-1----:R-:W-:-:S03]  /*4bc0*/  PRMT R129, R142, 0x5410, R141 ;  /* 0x000054108e817816 */ /* 0x002fc6000000008d */
[----:B------:R-:W-:-:S04]  /*4bd0*/  IMAD.WIDE.U32 R2, R2, 0x10000, RZ ;  /* 0x0001000002027825 */ /* 0x000fc800078e00ff */
[----:B------:R-:W-:Y:S01]  /*4be0*/  IMAD.WIDE.U32 R130, R130, R131, c[0x0][0x248] ;  /* 0x0000920082827625 */ /* 0x000fe200078e0083 */
[----:B------:R-:W-:Y:S02]  /*4bf0*/  LOP3.LUT R3, R129, R3, RZ, 0xfc, !PT ;  /* 0x0000000381037212 */ /* 0x000fe400078efcff */
[----:B------:R-:W-:-:S05]  /*4c00*/  LOP3.LUT R2, R2, 0xffff, R145, 0xf8, !PT ;  /* 0x0000ffff02027812 */ /* 0x000fca00078ef891 */
[----:B------:R1:W-:Y:S02]  /*4c10*/  STG.E.64 [R130.64], R2 ;  /* 0x0000000282007986 */ /* 0x0003e4000c101b04 */
.L_x_8022:
[----:B------:R-:W-:Y:S05]  /*4c20*/  BSYNC B0 ;  /* 0x0000000000007941 */ /* 0x000fea0003800000 */
.L_x_8021:
[----:B------:R-:W-:Y:S02]  /*4c30*/  IADD3 R0, R0, c[0x0][0x160], RZ ;  /* 0x0000580000007a10 */ /* 0x000fe40007ffe0ff */
[----:B------:R-:W-:Y:S02]  /*4c40*/  LOP3.LUT P4, RZ, R136, 0xff, RZ, 0xc0, !PT ;  /* 0x000000ff88ff7812 */ /* 0x000fe4000788c0ff */
[----:B------:R-:W-:Y:S02]  /*4c50*/  ISETP.GE.AND P3, PT, R0, c[0x0][0x164], PT ;  /* 0x0000590000007a0c */ /* 0x000fe40003f66270 */
[----:B------:R-:W-:-:S11]  /*4c60*/  SEL R136, RZ, 0x1, P4 ;  /* 0x00000001ff887807 */ /* 0x000fd60002000000 */
[----:B01---5:R-:W-:Y:S01]  /*4c70*/  @P3 CALL.REL.NOINC `(.L_x_7917) ;  /* 0x0000001000003944 */ /* 0x023fe20003c00000 */
[----:B------:R-:W-:Y:S05]  /*4c80*/  BRA `(.L_x_8039) ;  /* 0xffffb89000007947 */ /* 0x000fea000383ffff */
.L_x_7917:
        /* <DEDUP_REMOVED lines=49> */
.L_x_7937:
[----:B------:R-:W-:Y:S01]  /*4fa0*/  IMAD.MOV.U32 R130, RZ, RZ, R198 ;  /* 0x000000ffff827224 */ /* 0x000fe200078e00c6 */
[----:B------:R-:W-:Y:S01]  /*4fb0*/  MOV R131, 0x10 ;  /* 0x0000001000837802 */ /* 0x000fe20000000f00 */
[----:B------:R-:W-:Y:S01]  /*4fc0*/  IMAD.MOV.U32 R135, RZ, RZ, 0x1f ;  /* 0x0000001fff877424 */ /* 0x000fe200078e00ff */
[----:B------:R-:W-:-:S02]  /*4fd0*/  MOV R196, 0xffffffff ;  /* 0xffffffff00c47802 */ /* 0x000fc40000000f00 */
[----:B------:R-:W-:Y:S02]  /*4fe0*/  MOV R2, 0x5000 ;  /* 0x0000500000027802 */ /* 0x000fe40000000f00 */
[----:B-----5:R-:W-:Y:S05]  /*4ff0*/  CALL.REL.NOINC `($__internal_157_$__cuda_sm70_shflsync_down_p) ;  /* 0x0000046000007944 */ /* 0x020fea0003c00000 */
[----:B-1----:R-:W-:Y:S01]  /*5000*/  IMAD.MOV.U32 R129, RZ, RZ, R131 ;  /* 0x000000ffff817224 */ /* 0x002fe200078e0083 */
[----:B0-----:R-:W-:Y:S05]  /*5010*/  BRA `(.L_x_8040) ;  /* 0xffffcc9000007947 */ /* 0x001fea000383ffff */
.L_x_7938:
[----:B------:R-:W-:Y:S01]  /*5020*/  HFMA2.MMA R135, -RZ, RZ, 0, 1.847743988037109375e-06 ;  /* 0x0000001fff877435 */ /* 0x000fe200000001ff */
[----:B------:R-:W-:Y:S01]  /*5030*/  MOV R130, R200 ;  /* 0x000000c800827202 */ /* 0x000fe20000000f00 */
[----:B------:R-:W-:Y:S01]  /*5040*/  IMAD.MOV.U32 R131, RZ, RZ, 0x10 ;  /* 0x00000010ff837424 */ /* 0x000fe200078e00ff */
[----:B------:R-:W-:Y:S01]  /*5050*/  MOV R2, 0x5080 ;  /* 0x0000508000027802 */ /* 0x000fe20000000f00 */
[----:B------:R-:W-:Y:S02]  /*5060*/  IMAD.MOV.U32 R196, RZ, RZ, -0x1 ;  /* 0xffffffffffc47424 */ /* 0x000fe400078e00ff */
[----:B01---5:R-:W-:Y:S05]  /*5070*/  CALL.REL.NOINC `($__internal_157_$__cuda_sm70_shflsync_down_p) ;  /* 0x000003e000007944 */ /* 0x023fea0003c00000 */
[----:B------:R-:W-:Y:S01]  /*5080*/  FADD.FTZ R198, R129, R198 ;  /* 0x000000c681c67221 */ /* 0x000fe20000010000 */
[----:B0-----:R-:W-:Y:S01]  /*5090*/  MOV R196, 0xffffffff ;  /* 0xffffffff00c47802 */ /* 0x001fe20000000f00 */
[----:B-1----:R-:W-:Y:S01]  /*50a0*/  FADD.FTZ R200, R200, R131 ;  /* 0x00000083c8c87221 */ /* 0x002fe20000010000 */
[----:B------:R-:W-:Y:S01]  /*50b0*/  MOV R131, 0x8 ;  /* 0x0000000800837802 */ /* 0x000fe20000000f00 */
[----:B------:R-:W-:Y:S01]  /*50c0*/  IMAD.MOV.U32 R135, RZ, RZ, 0x1f ;  /* 0x0000001fff877424 */ /* 0x000fe200078e00ff */
[----:B------:R-:W-:Y:S01]  /*50d0*/  MOV R2, 0x5100 ;  /* 0x0000510000027802 */ /* 0x000fe20000000f00 */
[----:B------:R-:W-:-:S02]  /*50e0*/  IMAD.MOV.U32 R130, RZ, RZ, R198 ;  /* 0x000000ffff827224 */ /* 0x000fc400078e00c6 */
[----:B------:R-:W-:Y:S05]  /*50f0*/  CALL.REL.NOINC `($__internal_157_$__cuda_sm70_shflsync_down_p) ;  /* 0x0000036000007944 */ /* 0x000fea0003c00000 */
[----:B-1----:R-:W-:Y:S01]  /*5100*/  MOV R129, R131 ;  /* 0x0000008300817202 */ /* 0x002fe20000000f00 */
[----:B------:R-:W-:Y:S01]  /*5110*/  HFMA2.MMA R131, -RZ, RZ, 0, 4.76837158203125e-07 ;  /* 0x00000008ff837435 */ /* 0x000fe200000001ff */
[----:B0-----:R-:W-:Y:S01]  /*5120*/  IMAD.MOV.U32 R130, RZ, RZ, R200 ;  /* 0x000000ffff827224 */ /* 0x001fe200078e00c8 */
[----:B------:R-:W-:Y:S01]  /*5130*/  MOV R196, 0xffffffff ;  /* 0xffffffff00c47802 */ /* 0x000fe20000000f00 */
[----:B------:R-:W-:Y:S01]  /*5140*/  IMAD.MOV.U32 R135, RZ, RZ, 0x1f ;  /* 0x0000001fff877424 */ /* 0x000fe200078e00ff */
[----:B------:R-:W-:-:S02]  /*5150*/  MOV R2, 0x5170 ;  /* 0x0000517000027802 */ /* 0x000fc40000000f00 */
[----:B------:R-:W-:Y:S05]  /*5160*/  CALL.REL.NOINC `($__internal_157_$__cuda_sm70_shflsync_down_p) ;  /* 0x000002f000007944 */ /* 0x000fea0003c00000 */
[----:B------:R-:W-:Y:S01]  /*5170*/  FADD.FTZ R198, R129, R198 ;  /* 0x000000c681c67221 */ /* 0x000fe20000010000 */
[----:B0-----:R-:W-:Y:S01]  /*5180*/  HFMA2.MMA R135, -RZ, RZ, 0, 1.847743988037109375e-06 ;  /* 0x0000001fff877435 */ /* 0x001fe200000001ff */
[----:B-1----:R-:W-:Y:S01]  /*5190*/  FADD.FTZ R200, R200, R131 ;  /* 0x00000083c8c87221 */ /* 0x002fe20000010000 */
[----:B------:R-:W-:Y:S01]  /*51a0*/  MOV R2, 0x51f0 ;  /* 0x000051f000027802 */ /* 0x000fe20000000f00 */
[----:B------:R-:W-:Y:S01]  /*51b0*/  IMAD.MOV.U32 R131, RZ, RZ, 0x4 ;  /* 0x00000004ff837424 */ /* 0x000fe200078e00ff */
[----:B------:R-:W-:Y:S01]  /*51c0*/  MOV R130, R198 ;  /* 0x000000c600827202 */ /* 0x000fe20000000f00 */
[----:B------:R-:W-:-:S02]  /*51d0*/  IMAD.MOV.U32 R196, RZ, RZ, -0x1 ;  /* 0xffffffffffc47424 */ /* 0x000fc400078e00ff */
[----:B------:R-:W-:Y:S05]  /*51e0*/  CALL.REL.NOINC `($__internal_157_$__cuda_sm70_shflsync_down_p) ;  /* 0x0000027000007944 */ /* 0x000fea0003c00000 */
[----:B0-----:R-:W-:Y:S01]  /*51f0*/  HFMA2.MMA R135, -RZ, RZ, 0, 1.847743988037109375e-06 ;  /* 0x0000001fff877435 */ /* 0x001fe200000001ff */
[----:B-1----:R-:W-:Y:S01]  /*5200*/  IMAD.MOV.U32 R129, RZ, RZ, R131 ;  /* 0x000000ffff817224 */ /* 0x002fe200078e0083 */
[----:B------:R-:W-:Y:S01]  /*5210*/  MOV R130, R200 ;  /* 0x000000c800827202 */ /* 0x000fe20000000f00 */
[----:B------:R-:W-:Y:S01]  /*5220*/  IMAD.MOV.U32 R131, RZ, RZ, 0x4 ;  /* 0x00000004ff837424 */ /* 0x000fe200078e00ff */
[----:B------:R-:W-:Y:S01]  /*5230*/  MOV R2, 0x5260 ;  /* 0x0000526000027802 */ /* 0x000fe20000000f00 */
[----:B------:R-:W-:-:S02]  /*5240*/  IMAD.MOV.U32 R196, RZ, RZ, -0x1 ;  /* 0xffffffffffc47424 */ /* 0x000fc400078e00ff */
[----:B------:R-:W-:Y:S05]  /*5250*/  CALL.REL.NOINC `($__internal_157_$__cuda_sm70_shflsync_down_p) ;  /* 0x0000020000007944 */ /* 0x000fea0003c00000 */
        /* <DEDUP_REMOVED lines=9> */
[----:B------:R-:W-:Y:S01]  /*52f0*/  HFMA2.MMA R131, -RZ, RZ, 0, 1.1920928955078125e-07 ;  /* 0x00000002ff837435 */ /* 0x000fe200000001ff */
        /* <DEDUP_REMOVED lines=20> */
[----:B-1----:R-:W-:Y:S01]  /*5440*/  MOV R3, R131 ;  /* 0x0000008300037202 */ /* 0x002fe20000000f00 */
[----:B0-----:R-:W-:Y:S05]  /*5450*/  BRA `(.L_x_8041) ;  /* 0xffffc97000007947 */ /* 0x001fea000383ffff */
        .weak           $__internal_157_$__cuda_sm70_shflsync_down_p
        .type           $__internal_157_$__cuda_sm70_shflsync_down_p,@function
        .size           $__internal_157_$__cuda_sm70_shflsync_down_p,(.L_x_9901 - $__internal_157_$__cuda_sm70_shflsync_down_p)
$__internal_157_$__cuda_sm70_shflsync_down_p:
[----:B------:R-:W-:Y:S01]  /*5460*/  HFMA2.MMA R3, -RZ, RZ, 0, 0 ;  /* 0x00000000ff037435 */ /* 0x000fe200000001ff */
[----:B------:R-:W-:Y:S04]  /*5470*/  WARPSYNC R196 ;  /* 0x000000c400007348 */ /* 0x000fe80003800000 */
[----:B------:R0:W1:Y:S01]  /*5480*/  SHFL.DOWN PT, R131, R130, R131, R135 ;  /* 0x0800008382837389 */ /* 0x00006200000e0087 */
[----:B------:R-:W-:Y:S05]  /*5490*/  RET.REL.NODEC R2 `(_ZN10layer_norm13ln_bwd_kernelINS_13Kernel_traitsIf6__halffS2_fjLj2560ELj1ELj1ELj4ELj8ENS_18Kernel_traits_baseILj2560EfS2_fS2_fjLj128EEEEELb1ELb1ELb1ELb0EEEvNS_9BwdParamsE) ;  /* 0xffffab6002007950 */ /* 0x000fea0003c3ffff */
.L_x_8042:
        /* <DEDUP_REMOVED lines=14> */
.L_x_9901:


//--------------------- .text._ZN10layer_norm22ln_bwd_finalize_kernelINS_22Kernel_traits_finalizeILj2560Ef6__halffS2_fjLb1ELj1024ELj4ENS_18Kernel_traits_baseILj2560EfS2_fS2_fjLj1024EEEEELb1ELb1EEEvNS_9BwdParamsE --------------------------
	.section	.text._ZN10layer_norm22ln_bwd_finalize_kernelINS_22Kernel_traits_finalizeILj2560Ef6__halffS2_fjLb1ELj1024ELj4ENS_18Kernel_traits_baseILj2560EfS2_fS2_fjLj1024EEEEELb1ELb1EEEvNS_9BwdParamsE,"ax",@progbits
	.sectioninfo	@"SHI_REGISTERS=32"
	.align	128
        .global         _ZN10layer_norm22ln_bwd_finalize_kernelINS_22Kernel_traits_finalizeILj2560Ef6__halffS2_fjLb1ELj1024ELj4ENS_18Kernel_traits_baseILj2560EfS2_fS2_fjLj1024EEEEELb1ELb1EEEvNS_9BwdParamsE
        .type           _ZN10layer_norm22ln_bwd_finalize_kernelINS_22Kernel_traits_finalizeILj2560Ef6__halffS2_fjLb1ELj1024ELj4ENS_18Kernel_traits_baseILj2560EfS2_fS2_fjLj1024EEEEELb1ELb1EEEvNS_9BwdParamsE,@function
        .size           _ZN10layer_norm22ln_bwd_finalize_kernelINS_22Kernel_traits_finalizeILj2560Ef6__halffS2_fjLb1ELj1024ELj4ENS_18Kernel_traits_baseILj2560EfS2_fS2_fjLj1024EEEEELb1ELb1EEEvNS_9BwdParamsE,(.L_x_9902 - _ZN10layer_norm22ln_bwd_finalize_kernelINS_22Kernel_traits_finalizeILj2560Ef6__halffS2_fjLb1ELj1024ELj4ENS_18Kernel_traits_baseILj2560EfS2_fS2_fjLj1024EEEEELb1ELb1EEEvNS_9BwdParamsE)
        .other          _ZN10layer_norm22ln_bwd_finalize_kernelINS_22Kernel_traits_finalizeILj2560Ef6__halffS2_fjLb1ELj1024ELj4ENS_18Kernel_traits_baseILj2560EfS2_fS2_fjLj1024EEEEELb1ELb1EEEvNS_9BwdParamsE,@"STO_CUDA_ENTRY STV_DEFAULT"
_ZN10layer_norm22ln_bwd_finalize_kernelINS_22Kernel_traits_finalizeILj2560Ef6__halffS2_fjLb1ELj1024ELj4ENS_18Kernel_traits_baseILj2560EfS2_fS2_fjLj1024EEEEELb1ELb1EEEvNS_9BwdParamsE:
.text._ZN10layer_norm22ln_bwd_finalize_kernelINS_22Kernel_traits_finalizeILj2560Ef6__halffS2_fjLb1ELj1024ELj4ENS_18Kernel_traits_baseILj2560EfS2_fS2_fjLj1024EEEEELb1ELb1EEEvNS_9BwdParamsE:
        /* <DEDUP_REMOVED lines=19> */
.L_x_8055:
        /* <DEDUP_REMOVED lines=32> */
.L_x_8047:
        /* <DEDUP_REMOVED lines=47> */
.L_x_8046:
[----:B------:R-:W-:Y:S05]  /*0620*/  BSYNC B1 ;  /* 0x0000000000017941 */ /* 0x000fea0003800000 */
.L_x_8045:
        /* <DEDUP_REMOVED lines=29> */
.L_x_8049:
[----:B------:R-:W-:Y:S05]  /*0800*/  BSYNC B1 ;  /* 0x0000000000017941 */ /* 0x000fea0003800000 */
.L_x_8048:
        /* <DEDUP_REMOVED lines=13> */
.L_x_8044:
[----:B------:R-:W-:Y:S05]  /*08e0*/  BSYNC B0 ;  /* 0x0000000000007941 */ /* 0x000fea0003800000 */
.L_x_8043:
        /* <DEDUP_REMOVED lines=12> */
.L_x_8056:
        /* <DEDUP_REMOVED lines=27> */
.L_x_8057:
        /* <DEDUP_REMOVED lines=9> */
.L_x_8050:
        /* <DEDUP_REMOVED lines=16> */
.L_x_8054:
[----:B------:R-:W-:Y:S05]  /*0cf0*/  BSYNC B0 ;  /* 0x0000000000007941 */ /* 0x000fea0003800000 */
.L_x_8053:
[C---:B------:R-:W-:Y:S02]  /*0d00*/  ISETP.GT.U32.AND P1, PT, R4.reuse, -0xa01, PT ;  /* 0xfffff5ff0400780c */ /* 0x040fe40003f24070 */
[----:B------:R-:W-:-:S02]  /*0d10*/  IADD3 R4, R4, 0xa00, RZ ;  /* 0x00000a0004047810 */ /* 0x000fc40007ffe0ff */
[----:B------:R-:W-:-:S09]  /*0d20*/  IADD3 R5, R5, 0x500, RZ ;  /* 0x0000050005057810 */ /* 0x000fd20007ffe0ff */
[----:B012---:R-:W-:Y:S05]  /*0d30*/  @P1 BRA `(.L_x_8055) ;  /* 0xfffff3f000001947 */ /* 0x007fea000383ffff */
[----:B------:R-:W-:Y:S05]  /*0d40*/  EXIT ;  /* 0x000000000000794d */ /* 0x000fea0003800000 */
.L_x_8051:
[----:B------:R-:W-:Y:S01]  /*0d50*/  HFMA2.MMA R14, -RZ, RZ, 0, 1.847743988037109375e-06 ;  /* 0x0000001fff0e7435 */ /* 0x000fe200000001ff */
[----:B---3--:R-:W-:Y:S01]  /*0d60*/  IMAD.MOV.U32 R18, RZ, RZ, R10 ;  /* 0x000000ffff127224 */ /* 0x008fe200078e000a */
[----:B------:R-:W-:Y:S01]  /*0d70*/  MOV R17, 0x1 ;  /* 0x0000000100117802 */ /* 0x000fe20000000f00 */
[----:B------:R-:W-:Y:S01]  /*0d80*/  IMAD.MOV.U32 R19, RZ, RZ, -0x1 ;  /* 0xffffffffff137424 */ /* 0x000fe200078e00ff */
[----:B------:R-:W-:Y:S02]  /*0d90*/  MOV R8, 0xdb0 ;  /* 0x00000db000087802 */ /* 0x000fe40000000f00 */
[----:B012---:R-:W-:Y:S05]  /*0da0*/  CALL.REL.NOINC `($__internal_158_$__cuda_sm70_shflsync_bfly_p) ;  /* 0x0000059000007944 */ /* 0x007fea0003c00000 */
[----:B01----:R-:W-:Y:S05]  /*0db0*/  BRA `(.L_x_8056) ;  /* 0xfffffbf000007947 */ /* 0x003fea000383ffff */
.L_x_8052:
[----:B------:R-:W-:Y:S01]  /*0dc0*/  HFMA2.MMA R14, -RZ, RZ, 0, 1.847743988037109375e-06 ;  /* 0x0000001fff0e7435 */ /* 0x000fe200000001ff */
[----:B------:R-:W-:Y:S01]  /*0dd0*/  MOV R17, 0x2 ;  /* 0x0000000200117802 */ /* 0x000fe20000000f00 */
[----:B------:R-:W-:Y:S01]  /*0de0*/  IMAD.MOV.U32 R19, RZ, RZ, -0x1 ;  /* 0xffffffffff137424 */ /* 0x000fe200078e00ff */
[----:B------:R-:W-:-:S03]  /*0df0*/  MOV R8, 0xe10 ;  /* 0x00000e1000087802 */ /* 0x000fc60000000f00 */
[----:B0123--:R-:W-:Y:S05]  /*0e00*/  CALL.REL.NOINC `($__internal_158_$__cuda_sm70_shflsync_bfly_p) ;  /* 0x0000053000007944 */ /* 0x00ffea0003c00000 */
[----:B01----:R-:W-:Y:S01]  /*0e10*/  FADD.FTZ R18, R18, R14 ;  /* 0x0000000e12127221 */ /* 0x003fe20000010000 */
[----:B------:R-:W-:Y:S01]  /*0e20*/  HFMA2.MMA R14, -RZ, RZ, 0, 1.847743988037109375e-06 ;  /* 0x0000001fff0e7435 */ /* 0x000fe200000001ff */
[----:B------:R-:W-:Y:S01]  /*0e30*/  MOV R17, 0x4 ;  /* 0x0000000400117802 */ /* 0x000fe20000000f00 */
[----:B------:R-:W-:Y:S01]  /*0e40*/  IMAD.MOV.U32 R19, RZ, RZ, -0x1 ;  /* 0xffffffffff137424 */ /* 0x000fe200078e00ff */
[----:B------:R-:W-:-:S03]  /*0e50*/  MOV R8, 0xe70 ;  /* 0x00000e7000087802 */ /* 0x000fc60000000f00 */
[----:B------:R-:W-:Y:S05]  /*0e60*/  CALL.REL.NOINC `($__internal_158_$__cuda_sm70_shflsync_bfly_p) ;  /* 0x000004d000007944 */ /* 0x000fea0003c00000 */
[----:B01----:R-:W-:Y:S01]  /*0e70*/  FADD.FTZ R18, R18, R14 ;  /* 0x0000000e12127221 */ /* 0x003fe20000010000 */
[----:B------:R-:W-:Y:S01]  /*0e80*/  HFMA2.MMA R14, -RZ, RZ, 0, 1.847743988037109375e-06 ;  /* 0x0000001fff0e7435 */ /* 0x000fe200000001ff */
[----:B------:R-:W-:-:S02]  /*0e90*/  MOV R17, 0x8 ;  /* 0x0000000800117802 */ /* 0x000fc40000000f00 */
[----:B------:R-:W-:Y:S02]  /*0ea0*/  MOV R19, 0xffffffff ;  /* 0xffffffff00137802 */ /* 0x000fe40000000f00 */
[----:B------:R-:W-:Y:S02]  /*0eb0*/  MOV R8, 0xed0 ;  /* 0x00000ed000087802 */ /* 0x000fe40000000f00 */
[----:B------:R-:W-:Y:S05]  /*0ec0*/  CALL.REL.NOINC `($__internal_158_$__cuda_sm70_shflsync_bfly_p) ;  /* 0x0000047000007944 */ /* 0x000fea0003c00000 */
[----:B-1----:R-:W-:Y:S01]  /*0ed0*/  FADD.FTZ R10, R18, R14 ;  /* 0x0000000e120a7221 */ /* 0x002fe20000010000 */
[----:B------:R-:W-:Y:S01]  /*0ee0*/  HFMA2.MMA R14, -RZ, RZ, 0, 1.847743988037109375e-06 ;  /* 0x0000001fff0e7435 */ /* 0x000fe200000001ff */
[----:B0-----:R-:W-:Y:S01]  /*0ef0*/  IMAD.MOV.U32 R17, RZ, RZ, 0x10 ;  /* 0x00000010ff117424 */ /* 0x001fe200078e00ff */
[----:B------:R-:W-:Y:S02]  /*0f00*/  MOV R19, 0xffffffff ;  /* 0xffffffff00137802 */ /* 0x000fe40000000f00 */
[----:B------:R-:W-:Y:S02]  /*0f10*/  MOV R18, R10 ;  /* 0x0000000a00127202 */ /* 0x000fe40000000f00 */
[----:B------:R-:W-:Y:S02]  /*0f20*/  MOV R8, 0xf40 ;  /* 0x00000f4000087802 */ /* 0x000fe40000000f00 */
[----:B------:R-:W-:Y:S05]  /*0f30*/  CALL.REL.NOINC `($__internal_158_$__cuda_sm70_shflsync_bfly_p) ;  /* 0x0000040000007944 */ /* 0x000fea0003c00000 */
[----:B0-----:R-:W-:Y:S01]  /*0f40*/  HFMA2.MMA R17, -RZ, RZ, 0, 5.9604644775390625e-08 ;  /* 0x00000001ff117435 */ /* 0x001fe200000001ff */
[----:B-1----:R-:W-:Y:S01]  /*0f50*/  IMAD.MOV.U32 R13, RZ, RZ, R14 ;  /* 0x000000ffff0d7224 */ /* 0x002fe200078e000e */
[----:B------:R-:W-:Y:S01]  /*0f60*/  MOV R18, R15 ;  /* 0x0000000f00127202 */ /* 0x000fe20000000f00 */
[----:B------:R-:W-:Y:S01]  /*0f70*/  IMAD.MOV.U32 R19, RZ, RZ, -0x1 ;  /* 0xffffffffff137424 */ /* 0x000fe200078e00ff */
[----:B------:R-:W-:-:S02]  /*0f80*/  MOV R14, 0x1f ;  /* 0x0000001f000e7802 */ /* 0x000fc40000000f00 */
[----:B------:R-:W-:Y:S02]  /*0f90*/  MOV R8, 0xfb0 ;  /* 0x00000fb000087802 */ /* 0x000fe40000000f00 */
[----:B------:R-:W-:Y:S05]  /*0fa0*/  CALL.REL.NOINC `($__internal_158_$__cuda_sm70_shflsync_bfly_p) ;  /* 0x0000039000007944 */ /* 0x000fea0003c00000 */
[----:B0-----:R-:W-:Y:S01]  /*0fb0*/  HFMA2.MMA R17, -RZ, RZ, 0, 1.1920928955078125e-07 ;  /* 0x00000002ff117435 */ /* 0x001fe200000001ff */
[----:B-1----:R-:W-:Y:S01]  /*0fc0*/  FADD.FTZ R18, R15, R14 ;  /* 0x0000000e0f127221 */ /* 0x002fe20000010000 */
[----:B------:R-:W-:Y:S02]  /*0fd0*/  MOV R14, 0x1f ;  /* 0x0000001f000e7802 */ /* 0x000fe40000000f00 */
[----:B------:R-:W-:Y:S02]  /*0fe0*/  MOV R19, 0xffffffff ;  /* 0xffffffff00137802 */ /* 0x000fe40000000f00 */
[----:B------:R-:W-:Y:S02]  /*0ff0*/  MOV R8, 0x1010 ;  /* 0x0000101000087802 */ /* 0x000fe40000000f00 */
[----:B------:R-:W-:Y:S05]  /*1000*/  CALL.REL.NOINC `($__internal_158_$__cuda_sm70_shflsync_bfly_p) ;  /* 0x0000033000007944 */ /* 0x000fea0003c00000 */
[----:B01----:R-:W-:Y:S01]  /*1010*/  FADD.FTZ R18, R18, R14 ;  /* 0x0000000e12127221 */ /* 0x003fe20000010000 */
[----:B------:R-:W-:Y:S01]  /*1020*/  HFMA2.MMA R14, -RZ, RZ, 0, 1.847743988037109375e-06 ;  /* 0x0000001fff0e7435 */ /* 0x000fe200000001ff */
[----:B------:R-:W-:Y:S01]  /*1030*/  IMAD.MOV.U32 R17, RZ, RZ, 0x4 ;  /* 0x00000004ff117424 */ /* 0x000fe200078e00ff */
[----:B------:R-:W-:Y:S02]  /*1040*/  MOV R19, 0xffffffff ;  /* 0xffffffff00137802 */ /* 0x000fe40000000f00 */
[----:B------:R-:W-:-:S02]  /*1050*/  MOV R8, 0x1070 ;  /* 0x0000107000087802 */ /* 0x000fc40000000f00 */
[----:B------:R-:W-:Y:S05]  /*1060*/  CALL.REL.NOINC `($__internal_158_$__cuda_sm70_shflsync_bfly_p) ;  /* 0x000002d000007944 */ /* 0x000fea0003c00000 */
[----:B0-----:R-:W-:Y:S01]  /*1070*/  HFMA2.MMA R17, -RZ, RZ, 0, 4.76837158203125e-07 ;  /* 0x00000008ff117435 */ /* 0x001fe200000001ff */
[----:B-1----:R-:W-:Y:S01]  /*1080*/  FADD.FTZ R18, R18, R14 ;  /* 0x0000000e12127221 */ /* 0x002fe20000010000 */
[----:B------:R-:W-:Y:S01]  /*1090*/  MOV R19, 0xffffffff ;  /* 0xffffffff00137802 */ /* 0x000fe20000000f00 */
[----:B------:R-:W-:Y:S01]  /*10a0*/  IMAD.MOV.U32 R14, RZ, RZ, 0x1f ;  /* 0x0000001fff0e7424 */ /* 0x000fe200078e00ff */
[----:B------:R-:W-:-:S02]  /*10b0*/  MOV R8, 0x10d0 ;  /* 0x000010d000087802 */ /* 0x000fc40000000f00 */
[----:B------:R-:W-:Y:S05]  /*10c0*/  CALL.REL.NOINC `($__internal_158_$__cuda_sm70_shflsync_bfly_p) ;  /* 0x0000027000007944 */ /* 0x000fea0003c00000 */
[----:B-1----:R-:W-:Y:S01]  /*10d0*/  FADD.FTZ R12, R18, R14 ;  /* 0x0000000e120c7221 */ /* 0x002fe20000010000 */
[----:B0-----:R-:W-:Y:S01]  /*10e0*/  HFMA2.MMA R17, -RZ, RZ, 0, 9.5367431640625e-07 ;  /* 0x00000010ff117435 */ /* 0x001fe200000001ff */
[----:B------:R-:W-:Y:S01]  /*10f0*/  MOV R14, 0x1f ;  /* 0x0000001f000e7802 */ /* 0x000fe20000000f00 */
[----:B------:R-:W-:Y:S01]  /*1100*/  IMAD.MOV.U32 R19, RZ, RZ, -0x1 ;  /* 0xffffffffff137424 */ /* 0x000fe200078e00ff */
[----:B------:R-:W-:-:S02]  /*1110*/  MOV R8, 0x1140 ;  /* 0x0000114000087802 */ /* 0x000fc40000000f00 */
[----:B------:R-:W-:Y:S02]  /*1120*/  MOV R18, R12 ;  /* 0x0000000c00127202 */ /* 0x000fe40000000f00 */
[----:B------:R-:W-:Y:S05]  /*1130*/  CALL.REL.NOINC `($__internal_158_$__cuda_sm70_shflsync_bfly_p) ;  /* 0x0000020000007944 */ /* 0x000fea0003c00000 */
[----:B-1----:R-:W-:Y:S01]  /*1140*/  MOV R15, R14 ;  /* 0x0000000e000f7202 */ /* 0x002fe20000000f00 */
[----:B------:R-:W-:Y:S01]  /*1150*/  HFMA2.MMA R14, -RZ, RZ, 0, 1.847743988037109375e-06 ;  /* 0x0000001fff0e7435 */ /* 0x000fe200000001ff */
[----:B0-----:R-:W-:Y:S01]  /*1160*/  MOV R18, R11 ;  /* 0x0000000b00127202 */ /* 0x001fe20000000f00 */
[----:B------:R-:W-:Y:S01]  /*1170*/  IMAD.MOV.U32 R17, RZ, RZ, 0x1 ;  /* 0x00000001ff117424 */ /* 0x000fe200078e00ff */
[----:B------:R-:W-:Y:S02]  /*1180*/  MOV R19, 0xffffffff ;  /* 0xffffffff00137802 */ /* 0x000fe40000000f00 */
[----:B------:R-:W-:Y:S02]  /*1190*/  MOV R8, 0x11b0 ;  /* 0x000011b000087802 */ /* 0x000fe40000000f00 */
[----:B------:R-:W-:Y:S05]  /*11a0*/  CALL.REL.NOINC `($__internal_158_$__cuda_sm70_shflsync_bfly_p) ;  /* 0x0000019000007944 */ /* 0x000fea0003c00000 */
[----:B0-----:R-:W-:Y:S01]  /*11b0*/  HFMA2.MMA R17, -RZ, RZ, 0, 1.1920928955078125e-07 ;  /* 0x00000002ff117435 */ /* 0x001fe200000001ff */
[----:B-1----:R-:W-:Y:S01]  /*11c0*/  FADD.FTZ R18, R11, R14 ;  /* 0x0000000e0b127221 */ /* 0x002fe20000010000 */
[----:B------:R-:W-:Y:S01]  /*11d0*/  MOV R19, 0xffffffff ;  /* 0xffffffff00137802 */ /* 0x000fe20000000f00 */
[----:B------:R-:W-:Y:S01]  /*11e0*/  IMAD.MOV.U32 R14, RZ, RZ, 0x1f ;  /* 0x0000001fff0e7424 */ /* 0x000fe200078e00ff */
[----:B------:R-:W-:-:S02]  /*11f0*/  MOV R8, 0x1210 ;  /* 0x0000121000087802 */ /* 0x000fc40000000f00 */
[----:B------:R-:W-:Y:S05]  /*1200*/  CALL.REL.NOINC `($__internal_158_$__cuda_sm70_shflsync_bfly_p) ;  /* 0x0000013000007944 */ /* 0x000fea0003c00000 */
[----:B0-----:R-:W-:Y:S01]  /*1210*/  HFMA2.MMA R17, -RZ, RZ, 0, 2.384185791015625e-07 ;  /* 0x00000004ff117435 */ /* 0x001fe200000001ff */
[----:B-1----:R-:W-:Y:S01]  /*1220*/  FADD.FTZ R18, R18, R14 ;  /* 0x0000000e12127221 */ /* 0x002fe20000010000 */
[----:B------:R-:W-:Y:S01]  /*1230*/  MOV R14, 0x1f ;  /* 0x0000001f000e7802 */ /* 0x000fe20000000f00 */
[----:B------:R-:W-:Y:S01]  /*1240*/  IMAD.MOV.U32 R19, RZ, RZ, -0x1 ;  /* 0xffffffffff137424 */ /* 0x000fe200078e00ff */
[----:B------:R-:W-:-:S02]  /*1250*/  MOV R8, 0x1270 ;  /* 0x0000127000087802 */ /* 0x000fc40000000f00 */
[----:B------:R-:W-:Y:S05]  /*1260*/  CALL.REL.NOINC `($__internal_158_$__cuda_sm70_shflsync_bfly_p) ;  /* 0x000000d000007944 */ /* 0x000fea0003c00000 */
[----:B0-----:R-:W-:Y:S01]  /*1270*/  HFMA2.MMA R17, -RZ, RZ, 0, 4.76837158203125e-07 ;  /* 0x00000008ff117435 */ /* 0x001fe200000001ff */
[----:B-1----:R-:W-:Y:S01]  /*1280*/  FADD.FTZ R18, R18, R14 ;  /* 0x0000000e12127221 */ /* 0x002fe20000010000 */
[----:B------:R-:W-:-:S02]  /*1290*/  MOV R14, 0x1f ;  /* 0x0000001f000e7802 */ /* 0x000fc40000000f00 */
[----:B------:R-:W-:Y:S02]  /*12a0*/  MOV R19, 0xffffffff ;  /* 0xffffffff00137802 */ /* 0x000fe40000000f00 */
[----:B------:R-:W-:Y:S02]  /*12b0*/  MOV R8, 0x12d0 ;  /* 0x000012d000087802 */ /* 0x000fe40000000f00 */
[----:B------:R-:W-:Y:S05]  /*12c0*/  CALL.REL.NOINC `($__internal_158_$__cuda_sm70_shflsync_bfly_p) ;  /* 0x0000007000007944 */ /* 0x000fea0003c00000 */
[----:B01----:R-:W-:Y:S01]  /*12d0*/  FADD.FTZ R18, R18, R14 ;  /* 0x0000000e12127221 */ /* 0x003fe20000010000 */
[----:B------:R-:W-:Y:S01]  /*12e0*/  HFMA2.MMA R14, -RZ, RZ, 0, 1.847743988037109375e-06 ;  /* 0x0000001fff0e7435 */ /* 0x000fe200000001ff */
[----:B------:R-:W-:Y:S01]  /*12f0*/  IMAD.MOV.U32 R17, RZ, RZ, 0x10 ;  /* 0x00000010ff117424 */ /* 0x000fe200078e00ff */
[----:B------:R-:W-:Y:S02]  /*1300*/  MOV R19, 0xffffffff ;  /* 0xffffffff00137802 */ /* 0x000fe40000000f00 */
[----:B------:R-:W-:Y:S02]  /*1310*/  MOV R8, 0x1330 ;  /* 0x0000133000087802 */ /* 0x000fe40000000f00 */
[----:B------:R-:W-:Y:S05]  /*1320*/  CALL.REL.NOINC `($__internal_158_$__cuda_sm70_shflsync_bfly_p) ;  /* 0x0000001000007944 */ /* 0x000fea0003c00000 */
[----:B01----:R-:W-:Y:S05]  /*1330*/  BRA `(.L_x_8057) ;  /* 0xfffff82000007947 */ /* 0x003fea000383ffff */
        .weak           $__internal_158_$__cuda_sm70_shflsync_bfly_p
        .type           $__internal_158_$__cuda_sm70_shflsync_bfly_p,@function
        .size           $__internal_158_$__cuda_sm70_shflsync_bfly_p,(.L_x_9902 - $__internal_158_$__cuda_sm70_shflsync_bfly_p)
$__internal_158_$__cuda_sm70_shflsync_bfly_p:
[----:B------:R-:W-:Y:S01]  /*1340*/  HFMA2.MMA R9, -RZ, RZ, 0, 0 ;  /* 0x00000000ff097435 */ /* 0x000fe200000001ff */
[----:B------:R-:W-:Y:S04]  /*1350*/  WARPSYNC R19 ;  /* 0x0000001300007348 */ /* 0x000fe80003800000 */
[----:B------:R0:W1:Y:S01]  /*1360*/  SHFL.BFLY PT, R14, R18, R17, R14 ;  /* 0x0c000011120e7389 */ /* 0x00006200000e000e */
[----:B------:R-:W-:Y:S05]  /*1370*/  RET.REL.NODEC R8 `(_ZN10layer_norm22ln_bwd_finalize_kernelINS_22Kernel_traits_finalizeILj2560Ef6__halffS2_fjLb1ELj1024ELj4ENS_18Kernel_traits_baseILj2560EfS2_fS2_fjLj1024EEEEELb1ELb1EEEvNS_9BwdParamsE) ;  /* 0xffffec8008007950 */ /* 0x000fea0003c3ffff */
.L_x_8058:
        /* <DEDUP_REMOVED lines=16> */
.L_x_9902:


//--------------------- .text._ZN10layer_norm13ln_bwd_kernelINS_13Kernel_traitsIf6__halffS2_fjLj2560ELj1ELj1ELj4ELj8ENS_18Kernel_traits_baseILj2560EfS2_fS2_fjLj128EEEEELb1ELb1ELb1ELb1EEEvNS_9BwdParamsE --------------------------
	.section	.text._ZN10layer_norm13ln_bwd_kernelINS_13Kernel_traitsIf6__halffS2_fjLj2560ELj1ELj1ELj4ELj8ENS_18Kernel_traits_baseILj2560EfS2_fS2_fjLj128EEEEELb1ELb1ELb1ELb1EEEvNS_9BwdParamsE,"ax",@progbits
	.sectioninfo	@"SHI_REGISTERS=210"
	.align	128
        .global         _ZN10layer_norm13ln_bwd_kernelINS_13Kernel_traitsIf6__halffS2_fjLj2560ELj1ELj1ELj4ELj8ENS_18Kernel_traits_baseILj2560EfS2_fS2_fjLj128EEEEELb1ELb1ELb1ELb1EEEvNS_9BwdParamsE
        .type           _ZN10layer_norm13ln_bwd_kernelINS_13Kernel_traitsIf6__halffS2_fjLj2560ELj1ELj1ELj4ELj8ENS_18Kernel_traits_baseILj2560EfS2_fS2_fjLj128EEEEELb1ELb1ELb1ELb1EEEvNS_9BwdParamsE,@function
        .size           _ZN10layer_norm13ln_bwd_kernelINS_13Kernel_traitsIf6__halffS2_fjLj2560ELj1ELj1ELj4ELj8ENS_18Kernel_traits_baseILj2560EfS2_fS2_fjLj128EEEEELb1ELb1ELb1ELb1EEEvNS_9BwdParamsE,(.L_x_9903 - _ZN10layer_norm13ln_bwd_kernelINS_13Kernel_traitsIf6__halffS2_fjLj2560ELj1ELj1ELj4ELj8ENS_18Kernel_traits_baseILj2560EfS2_fS2_fjLj128EEEEELb1ELb1ELb1ELb1EEEvNS_9BwdParamsE)
        .other          _ZN10layer_norm13ln_bwd_kernelINS_13Kernel_traitsIf6__halffS2_fjLj2560ELj1ELj1ELj4ELj8ENS_18Kernel_traits_baseILj2560EfS2_fS2_fjLj128EEEEELb1ELb1ELb1ELb1EEEvNS_9BwdParamsE,@"STO_CUDA_ENTRY STV_DEFAULT"
_ZN10layer_norm13ln_bwd_kernelINS_13Kernel_traitsIf6__halffS2_fjLj2560ELj1ELj1ELj4ELj8ENS_18Kernel_traits_baseILj2560EfS2_fS2_fjLj128EEEEELb1ELb1ELb1ELb1EEEvNS_9BwdParamsE:
.text._ZN10layer_norm13ln_bwd_kernelINS_13Kernel_traitsIf6__halffS2_fjLj2560ELj1ELj1ELj4ELj8ENS_18Kernel_traits_baseILj2560EfS2_fS2_fjLj128EEEEELb1ELb1ELb1ELb1EEEvNS_9BwdParamsE:
        /* <DEDUP_REMOVED lines=38> */
.L_x_8059:
        /* <DEDUP_REMOVED lines=48> */
.L_x_8164:
[----:B------:R-:W-:-:S10]  /*0560*/  HFMA2.MMA R135, -RZ, RZ, 0, 2.384185791015625e-07 ;  /* 0x00000004ff877435 */ /* 0x000fd400000001ff */
        /* <DEDUP_REMOVED lines=52> */
[----:B-1----:R-:W-:Y:S01]  /*08b0*/  MOV R201, RZ ;  /* 0x000000ff00c97202 */ /* 0x002fe20000000f00 */
[----:B--2---:R-:W-:Y:S01]  /*08c0*/  IMAD.MOV.U32 R138, RZ, RZ, RZ ;  /* 0x000000ffff8a7224 */ /* 0x004fe200078e00ff */
[----:B------:R-:W-:Y:S05]  /*08d0*/  BRA `(.L_x_8063) ;  /* 0x00000f4000007947 */ /* 0x000fea0003800000 */
.L_x_8062:
        /* <DEDUP_REMOVED lines=10> */
[----:B------:R0:W2:Y:S01]  /*0980*/  LDG.E R142, [R136.64] ;  /* 0x00000004888e7981 */ /* 0x0000a2000c1e1900 */
[C---:B------:R-:W-:Y:S02]  /*0990*/  IADD3 R138, R186.reuse, 0x80, RZ ;  /* 0x00000080ba8a7810 */ /* 0x040fe40007ffe0ff */
[-C--:B------:R-:W-:Y:S01]  /*09a0*/  IMAD.WIDE.U32 R172, R155, R143.reuse, c[0x0][0x188] ;  /* 0x000062009bac7625 */ /* 0x080fe200078e008f */
[----:B------:R-:W-:Y:S01]  /*09b0*/  IADD3 R182, R186, 0x100, RZ ;  /* 0x00000100bab67810 */ /* 0x000fe20007ffe0ff */
[----:B------:R-:W3:Y:S02]  /*09c0*/  LDG.E.64 R180, [R180.64] ;  /* 0x00000004b4b47981 */ /* 0x000ee4000c1e1b00 */
        /* <DEDUP_REMOVED lines=13> */
[----:B------:R-:W-:-:S05]  /*0aa0*/  IADD3 R186, R186, 0x200, RZ ;  /* 0x00000200baba7810 */ /* 0x000fca0007ffe0ff */
[----:B------:R-:W-:-:S04]  /*0ab0*/  IMAD.WIDE.U32 R186, R186, R187, c[0x0][0x208] ;  /* 0x00008200baba7625 */ /* 0x000fc800078e00bb */
[----:B------:R-:W-:Y:S02]  /*0ac0*/  IMAD.WIDE.U32 R168, R156, R143, c[0x0][0x188] ;  /* 0x000062009ca87625 */ /* 0x000fe400078e008f */
[----:B------:R-:W4:Y:S04]  /*0ad0*/  LDG.E.64 R186, [R186.64] ;  /* 0x00000004baba7981 */ /* 0x000f28000c1e1b00 */
[----:B------:R-:W4:Y:S01]  /*0ae0*/  LDG.E.128 R168, [R168.64] ;  /* 0x00000004a8a87981 */ /* 0x000f22000c1e1d00 */
[----:B-----5:R-:W-:Y:S02]  /*0af0*/  ISETP.GE.AND P1, PT, R202, 0x1, PT ;  /* 0x00000001ca00780c */ /* 0x020fe40003f26270 */
[----:B------:R-:W-:-:S11]  /*0b00*/  ISETP.NE.U32.AND P0, PT, RZ, c[0x0][0x218], PT ;  /* 0x00008600ff007a0c */ /* 0x000fd60003f05070 */
[----:B0-----:R-:W-:-:S05]  /*0b10*/  @P1 IADD3 R136, R202, -0x1, RZ ;  /* 0xffffffffca881810 */ /* 0x001fca0007ffe0ff */
        /* <DEDUP_REMOVED lines=31> */
[----:B------:R-:W-:Y:S01]  /*0d10*/  HADD2.F32 R141, -RZ, R141.H0_H0 ;  /* 0x2000008dff8d7230 */ /* 0x000fe20000004100 */
[C---:B------:R-:W-:Y:S02]  /*0d20*/  FADD.FTZ R178, -R188.reuse, R178 ;  /* 0x000000b2bcb27221 */ /* 0x040fe40000010100 */
[C---:B0-----:R-:W-:Y:S02]  /*0d30*/  FADD.FTZ R2, -R188.reuse, R163 ;  /* 0x000000a3bc027221 */ /* 0x041fe40000010100 */
[C---:B-1----:R-:W-:Y:S02]  /*0d40*/  FADD.FTZ R130, -R188.reuse, R161 ;  /* 0x000000a1bc827221 */ /* 0x042fe40000010100 */
[C---:B------:R-:W-:Y:S02]  /*0d50*/  FADD.FTZ R132, -R188.reuse, R165 ;  /* 0x000000a5bc847221 */ /* 0x040fe40000010100 */
[----:B------:R-:W-:Y:S01]  /*0d60*/  FADD.FTZ R198, -R188, R160 ;  /* 0x000000a0bcc67221 */ /* 0x000fe20000010100 */
[--C-:B------:R-:W-:Y:S01]  /*0d70*/  SHF.R.U64 R165, R184, 0x10, R185.reuse ;  /* 0x00000010b8a57819 */ /* 0x100fe200000012b9 */
[--C-:B------:R-:W-:Y:S01]  /*0d80*/  IMAD.MOV.U32 R135, RZ, RZ, R185.reuse ;  /* 0x000000ffff877224 */ /* 0x100fe200078e00b9 */
[----:B------:R-:W-:Y:S01]  /*0d90*/  SHF.R.U32.HI R163, RZ, 0x10, R185 ;  /* 0x00000010ffa37819 */ /* 0x000fe200000116b9 */
[C---:B------:R-:W-:Y:S01]  /*0da0*/  FMUL.FTZ R185, R149.reuse, R180 ;  /* 0x000000b495b97220 */ /* 0x040fe20000410000 */
[----:B------:R-:W-:Y:S01]  /*0db0*/  MOV R137, R181 ;  /* 0x000000b500897202 */ /* 0x000fe20000000f00 */
[C---:B------:R-:W-:Y:S01]  /*0dc0*/  FMUL.FTZ R180, R149.reuse, R178 ;  /* 0x000000b295b47220 */ /* 0x040fe20000410000 */
[----:B------:R-:W-:Y:S01]  /*0dd0*/  HADD2.F32 R178, -RZ, R207.H0_H0 ;  /* 0x200000cfffb27230 */ /* 0x000fe20000004100 */
[----:B------:R-:W-:Y:S01]  /*0de0*/  IMAD.MOV.U32 R3, RZ, RZ, R138 ;  /* 0x000000ffff037224 */ /* 0x000fe200078e008a */
[----:B------:R-:W-:Y:S01]  /*0df0*/  MOV R129, R182 ;  /* 0x000000b600817202 */ /* 0x000fe20000000f00 */
[----:B------:R-:W-:Y:S01]  /*0e00*/  FADD.FTZ R160, -R188, R179 ;  /* 0x000000b3bca07221 */ /* 0x000fe20000010100 */
[----:B------:R-:W-:Y:S01]  /*0e10*/  SHF.R.U64 R201, R182, 0x10, R183 ;  /* 0x00000010b6c97819 */ /* 0x000fe200000012b7 */
[----:B------:R-:W-:Y:S01]  /*0e20*/  FMUL.FTZ R197, R149, R130 ;  /* 0x0000008295c57220 */ /* 0x000fe20000410000 */
[----:B------:R-:W-:Y:S01]  /*0e30*/  SHF.R.U32.HI R206, RZ, 0x10, R181 ;  /* 0x00000010ffce7819 */ /* 0x000fe200000116b5 */
[----:B------:R-:W-:-:S02]  /*0e40*/  FADD.FTZ R182, -R188, R175 ;  /* 0x000000afbcb67221 */ /* 0x000fc40000010100 */
[C---:B------:R-:W-:Y:S02]  /*0e50*/  FMUL.FTZ R198, R149.reuse, R198 ;  /* 0x000000c695c67220 */ /* 0x040fe40000410000 */
[----:B------:R-:W-:Y:S01]  /*0e60*/  FMUL.FTZ R179, R40, R141 ;  /* 0x0000008d28b37220 */ /* 0x000fe20000410000 */
[----:B------:R-:W-:Y:S01]  /*0e70*/  MOV R128, R139 ;  /* 0x0000008b00807202 */ /* 0x000fe20000000f00 */
[C---:B------:R-:W-:Y:S01]  /*0e80*/  FADD.FTZ R176, -R188.reuse, R176 ;  /* 0x000000b0bcb07221 */ /* 0x040fe20000010100 */
[----:B------:R-:W-:Y:S01]  /*0e90*/  MOV R131, R183 ;  /* 0x000000b700837202 */ /* 0x000fe20000000f00 */
[----:B------:R-:W-:Y:S01]  /*0ea0*/  FADD.FTZ R134, -R188, R167 ;  /* 0x000000a7bc867221 */ /* 0x000fe20000010100 */
[----:B------:R-:W-:Y:S01]  /*0eb0*/  SHF.R.U32.HI R167, RZ, 0x10, R183 ;  /* 0x00000010ffa77819 */ /* 0x000fe200000116b7 */
[----:B------:R-:W-:Y:S01]  /*0ec0*/  FMUL.FTZ R195, R149, R2 ;  /* 0x0000000295c37220 */ /* 0x000fe20000410000 */
[----:B------:R-:W-:Y:S01]  /*0ed0*/  HADD2.F32 R137, -RZ, R137.H0_H0 ;  /* 0x20000089ff897230 */ /* 0x000fe20000004100 */
[----:B------:R-:W-:Y:S01]  /*0ee0*/  FADD.FTZ R65, R65, R178 ;  /* 0x000000b241417221 */ /* 0x000fe20000010000 */
[----:B------:R-:W-:Y:S01]  /*0ef0*/  HADD2.F32 R175, -RZ, R3.H0_H0 ;  /* 0x20000003ffaf7230 */ /* 0x000fe20000004100 */
[----:B------:R-:W-:-:S02]  /*0f00*/  FFMA.FTZ R45, R197, R178, R45 ;  /* 0x000000b2c52d7223 */ /* 0x000fc4000001002d */
[----:B------:R-:W-:Y:S02]  /*0f10*/  FADD.FTZ R162, -R188, R162 ;  /* 0x000000a2bca27221 */ /* 0x000fe40000010100 */
[----:B------:R-:W-:Y:S02]  /*0f20*/  FMUL.FTZ R183, R149, R182 ;  /* 0x000000b695b77220 */ /* 0x000fe40000410000 */
[----:B------:R-:W-:Y:S02]  /*0f30*/  FMUL.FTZ R178, R41, R178 ;  /* 0x000000b229b27220 */ /* 0x000fe40000410000 */
[----:B------:R-:W-:Y:S02]  /*0f40*/  FADD.FTZ R3, RZ, R179 ;  /* 0x000000b3ff037221 */ /* 0x000fe40000010000 */
[----:B------:R-:W-:Y:S02]  /*0f50*/  FFMA.FTZ R2, R198, R179, RZ ;  /* 0x000000b3c6027223 */ /* 0x000fe400000100ff */
[C---:B------:R-:W-:Y:S01]  /*0f60*/  FMUL.FTZ R182, R149.reuse, R176 ;  /* 0x000000b095b67220 */ /* 0x040fe20000410000 */
[----:B------:R-:W-:Y:S01]  /*0f70*/  HADD2.F32 R176, -RZ, R206.H0_H0 ;  /* 0x200000ceffb07230 */ /* 0x000fe20000004100 */
[C---:B------:R-:W-:Y:S01]  /*0f80*/  FADD.FTZ R164, -R188.reuse, R164 ;  /* 0x000000a4bca47221 */ /* 0x040fe20000010100 */
[----:B------:R-:W-:Y:S01]  /*0f90*/  HADD2.F32 R173, -RZ, R128.H0_H0 ;  /* 0x20000080ffad7230 */ /* 0x000fe20000004100 */
[----:B------:R-:W-:Y:S01]  /*0fa0*/  FADD.FTZ R204, -R188, R177 ;  /* 0x000000b1bccc7221 */ /* 0x000fe20000010100 */
[----:B------:R-:W-:Y:S01]  /*0fb0*/  SHF.R.U64 R205, R138, 0x10, R139 ;  /* 0x000000108acd7819 */ /* 0x000fe2000000128b */
[----:B------:R-:W-:-:S02]  /*0fc0*/  FMUL.FTZ R196, R149, R162 ;  /* 0x000000a295c47220 */ /* 0x000fc40000410000 */
[----:B------:R-:W-:Y:S02]  /*0fd0*/  FMUL.FTZ R177, R42, R137 ;  /* 0x000000892ab17220 */ /* 0x000fe40000410000 */
[----:B------:R-:W-:Y:S02]  /*0fe0*/  FADD.FTZ R128, R3, R178 ;  /* 0x000000b203807221 */ /* 0x000fe40000010000 */
[----:B------:R-:W-:Y:S02]  /*0ff0*/  FFMA.FTZ R2, R197, R178, R2 ;  /* 0x000000b2c5027223 */ /* 0x000fe40000010002 */
[----:B------:R-:W-:Y:S01]  /*1000*/  FADD.FTZ R174, -R188, R174 ;  /* 0x000000aebcae7221 */ /* 0x000fe20000010100 */
[----:B------:R-:W-:Y:S01]  /*1010*/  MOV R133, R184 ;  /* 0x000000b800857202 */ /* 0x000fe20000000f00 */
[----:B------:R-:W-:Y:S02]  /*1020*/  FMUL.FTZ R194, R149, R164 ;  /* 0x000000a495c27220 */ /* 0x000fe40000410000 */
[----:B------:R-:W-:-:S02]  /*1030*/  FADD.FTZ R67, R67, R176 ;  /* 0x000000b043437221 */ /* 0x000fc40000010000 */
[-C--:B------:R-:W-:Y:S02]  /*1040*/  FFMA.FTZ R47, R195, R176.reuse, R47 ;  /* 0x000000b0c32f7223 */ /* 0x080fe4000001002f */
[----:B------:R-:W-:Y:S02]  /*1050*/  FMUL.FTZ R176, R43, R176 ;  /* 0x000000b02bb07220 */ /* 0x000fe40000410000 */
[----:B------:R-:W-:Y:S02]  /*1060*/  FADD.FTZ R3, R128, R177 ;  /* 0x000000b180037221 */ /* 0x000fe40000010000 */
[----:B------:R-:W-:Y:S02]  /*1070*/  FFMA.FTZ R2, R196, R177, R2 ;  /* 0x000000b1c4027223 */ /* 0x000fe40000010002 */
[----:B------:R-:W-:Y:S01]  /*1080*/  FMUL.FTZ R184, R149, R174 ;  /* 0x000000ae95b87220 */ /* 0x000fe20000410000 */
[----:B------:R-:W-:Y:S01]  /*1090*/  HADD2.F32 R174, -RZ, R205.H0_H0 ;  /* 0x200000cdffae7230 */ /* 0x000fe20000004100 */
[----:B------:R-:W-:-:S02]  /*10a0*/  FADD.FTZ R166, -R188, R166 ;  /* 0x000000a6bca67221 */ /* 0x000fc40000010100 */
[----:B------:R-:W-:Y:S02]  /*10b0*/  FMUL.FTZ R193, R149, R132 ;  /* 0x0000008495c17220 */ /* 0x000fe40000410000 */
[----:B------:R-:W-:Y:S02]  /*10c0*/  FADD.FTZ R68, R68, R175 ;  /* 0x000000af44447221 */ /* 0x000fe40000010000 */
[-C--:B------:R-:W-:Y:S01]  /*10d0*/  FFMA.FTZ R48, R194, R175.reuse, R48 ;  /* 0x000000afc2307223 */ /* 0x080fe20000010030 */
[----:B------:R-:W-:Y:S01]  /*10e0*/  SHF.R.U32.HI R203, RZ, 0x10, R139 ;  /* 0x00000010ffcb7819 */ /* 0x000fe2000001168b */
[----:B------:R-:W-:Y:S02]  /*10f0*/  FMUL.FTZ R175, R36, R175 ;  /* 0x000000af24af7220 */ /* 0x000fe40000410000 */
[----:B------:R-:W-:Y:S02]  /*1100*/  FADD.FTZ R128, R3, R176 ;  /* 0x000000b003807221 */ /* 0x000fe40000010000 */
[----:B------:R-:W-:-:S02]  /*1110*/  FFMA.FTZ R2, R195, R176, R2 ;  /* 0x000000b0c3027223 */ /* 0x000fc40000010002 */
[----:B------:R-:W-:Y:S01]  /*1120*/  FADD.FTZ R172, -R188, R172 ;  /* 0x000000acbcac7221 */ /* 0x000fe20000010100 */
[----:B------:R-:W-:Y:S01]  /*1130*/  MOV R139, R186 ;  /* 0x000000ba008b7202 */ /* 0x000fe20000000f00 */
[----:B------:R-:W-:Y:S01]  /*1140*/  FMUL.FTZ R192, R149, R166 ;  /* 0x000000a695c07220 */ /* 0x000fe20000410000 */
[----:B------:R-:W-:Y:S01]  /*1150*/  SHF.R.U64 R161, R186, 0x10, R187 ;  /* 0x00000010baa17819 */ /* 0x000fe200000012bb */
[----:B------:R-:W-:Y:S02]  /*1160*/  FADD.FTZ R69, R69, R174 ;  /* 0x000000ae45457221 */ /* 0x000fe40000010000 */
[-C--:B------:R-:W-:Y:S02]  /*1170*/  FFMA.FTZ R49, R193, R174.reuse, R49 ;  /* 0x000000aec1317223 */ /* 0x080fe40000010031 */
[----:B------:R-:W-:Y:S02]  /*1180*/  FMUL.FTZ R174, R37, R174 ;  /* 0x000000ae25ae7220 */ /* 0x000fe40000410000 */
[----:B------:R-:W-:-:S02]  /*1190*/  FADD.FTZ R3, R128, R175 ;  /* 0x000000af80037221 */ /* 0x000fc40000010000 */
[----:B------:R-:W-:Y:S02]  /*11a0*/  FFMA.FTZ R2, R194, R175, R2 ;  /* 0x000000afc2027223 */ /* 0x000fe40000010002 */
[C---:B------:R-:W-:Y:S01]  /*11b0*/  FMUL.FTZ R186, R149.reuse, R172 ;  /* 0x000000ac95ba7220 */ /* 0x040fe20000410000 */
[----:B------:R-:W-:Y:S01]  /*11c0*/  HADD2.F32 R172, -RZ, R203.H0_H0 ;  /* 0x200000cbffac7230 */ /* 0x000fe20000004100 */
[----:B------:R-:W-:Y:S02]  /*11d0*/  FMUL.FTZ R191, R149, R134 ;  /* 0x0000008695bf7220 */ /* 0x000fe40000410000 */
[----:B------:R-:W-:Y:S02]  /*11e0*/  FADD.FTZ R70, R70, R173 ;  /* 0x000000ad46467221 */ /* 0x000fe40000010000 */
[-C--:B------:R-:W-:Y:S02]  /*11f0*/  FFMA.FTZ R50, R192, R173.reuse, R50 ;  /* 0x000000adc0327223 */ /* 0x080fe40000010032 */
[----:B------:R-:W-:-:S02]  /*1200*/  FMUL.FTZ R173, R38, R173 ;  /* 0x000000ad26ad7220 */ /* 0x000fc40000410000 */
[----:B------:R-:W-:Y:S02]  /*1210*/  FADD.FTZ R128, R3, R174 ;  /* 0x000000ae03807221 */ /* 0x000fe40000010000 */
[----:B------:R-:W-:Y:S02]  /*1220*/  FFMA.FTZ R2, R193, R174, R2 ;  /* 0x000000aec1027223 */ /* 0x000fe40000010002 */
[C---:B------:R-:W-:Y:S01]  /*1230*/  FADD.FTZ R170, -R188.reuse, R170 ;  /* 0x000000aabcaa7221 */ /* 0x040fe20000010100 */
[----:B------:R-:W-:Y:S01]  /*1240*/  HADD2.F32 R129, -RZ, R129.H0_H0 ;  /* 0x20000081ff817230 */ /* 0x000fe20000004100 */
[----:B------:R-:W-:Y:S02]  /*1250*/  FADD.FTZ R138, -R188, R169 ;  /* 0x000000a9bc8a7221 */ /* 0x000fe40000010100 */
[----:B------:R-:W-:Y:S02]  /*1260*/  FADD.FTZ R71, R71, R172 ;  /* 0x000000ac47477221 */ /* 0x000fe40000010000 */
[----:B------:R-:W-:-:S02]  /*1270*/  FFMA.FTZ R51, R191, R172, R51 ;  /* 0x000000acbf337223 */ /* 0x000fc40000010033 */
[C---:B------:R-:W-:Y:S02]  /*1280*/  FADD.FTZ R168, -R188.reuse, R168 ;  /* 0x000000a8bca87221 */ /* 0x040fe40000010100 */
[----:B------:R-:W-:Y:S02]  /*1290*/  FADD.FTZ R142, -R188, R171 ;  /* 0x000000abbc8e7221 */ /* 0x000fe40000010100 */
[----:B------:R-:W-:Y:S02]  /*12a0*/  FMUL.FTZ R172, R39, R172 ;  /* 0x000000ac27ac7220 */ /* 0x000fe40000410000 */
[----:B------:R-:W-:Y:S02]  /*12b0*/  FADD.FTZ R3, R128, R173 ;  /* 0x000000ad80037221 */ /* 0x000fe40000010000 */
[----:B------:R-:W-:Y:S02]  /*12c0*/  FFMA.FTZ R2, R192, R173, R2 ;  /* 0x000000adc0027223 */ /* 0x000fe40000010002 */
[C---:B------:R-:W-:Y:S01]  /*12d0*/  FMUL.FTZ R188, R149.reuse, R170 ;  /* 0x000000aa95bc7220 */ /* 0x040fe20000410000 */
[----:B------:R-:W-:Y:S01]  /*12e0*/  HADD2.F32 R170, -RZ, R201.H0_H0 ;  /* 0x200000c9ffaa7230 */ /* 0x000fe20000004100 */
        /* <DEDUP_REMOVED lines=12> */
[----:B------:R-:W-:Y:S01]  /*13b0*/  HADD2.F32 R168, -RZ, R167.H0_H0 ;  /* 0x200000a7ffa87230 */ /* 0x000fe20000004100 */
[----:B------:R-:W-:Y:S01]  /*13c0*/  SHF.R.U32.HI R159, RZ, 0x10, R187 ;  /* 0x00000010ff9f7819 */ /* 0x000fe200000116bb */
        /* <DEDUP_REMOVED lines=69> */
.L_x_8063:
[----:B------:R-:W-:Y:S05]  /*1820*/  BSYNC B0 ;  /* 0x0000000000007941 */ /* 0x000fea0003800000 */
.L_x_8061:
[----:B------:R-:W-:Y:S02]  /*1830*/  LOP3.LUT P1, RZ, R148, 0xff, RZ, 0xc0, !PT ;  /* 0x000000ff94ff7812 */ /* 0x000fe4000782c0ff */
[----:B0-----:R-:W-:Y:S02]  /*1840*/  SHF.R.U32.HI R128, RZ, 0x5, R0 ;  /* 0x00000005ff807819 */ /* 0x001fe40000011600 */
[----:B------:R-:W-:-:S02]  /*1850*/  LOP3.LUT P0, RZ, R0, 0x1f, RZ, 0xc0, !PT ;  /* 0x0000001f00ff7812 */ /* 0x000fc4000780c0ff */
[----:B------:R-:W-:-:S07]  /*1860*/  LOP3.LUT R141, R128, 0x7fffffc, RZ, 0xc0, !PT ;  /* 0x07fffffc808d7812 */ /* 0x000fce00078ec0ff */
[----:B------:R-:W-:Y:S01]  /*1870*/  @!P1 IADD3 R141, R141, 0x4, RZ ;  /* 0x000000048d8d9810 */ /* 0x000fe20007ffe0ff */
[----:B------:R-:W-:Y:S05]  /*1880*/  BRA.DIV ~URZ, `(.L_x_8064) ;  /* 0x00002ec27f007947 */ /* 0x000fea000b800000 */
[----:B------:R0:W1:Y:S02]  /*1890*/  SHFL.DOWN PT, R130, R201, 0x10, 0x1f ;  /* 0x0a001f00c9827f89 */ /* 0x00006400000e0000 */
.L_x_8165:
        /* <DEDUP_REMOVED lines=18> */
.L_x_8166:
[----:B------:R-:W-:Y:S01]  /*19c0*/  ISETP.GE.AND P6, PT, R202, 0x1, PT ;  /* 0x00000001ca00780c */ /* 0x000fe20003fc6270 */
[----:B--2---:R-:W-:Y:S01]  /*19d0*/  FADD.FTZ R138, R133, R132 ;  /* 0x00000084858a7221 */ /* 0x004fe20000010000 */
[----:B------:R-:W-:Y:S01]  /*19e0*/  @!P0 LOP3.LUT R128, R128, 0x3, RZ, 0xc0, !PT ;  /* 0x0000000380808812 */ /* 0x000fe200078ec0ff */
[----:B-1----:R-:W-:Y:S01]  /*19f0*/  FADD.FTZ R139, R139, R134 ;  /* 0x000000868b8b7221 */ /* 0x002fe20000010000 */
[----:B------:R-:W-:Y:S01]  /*1a00*/  WARPSYNC 0xffffffff ;  /* 0xffffffff00007948 */ /* 0x000fe20003800000 */
[----:B------:R-:W-:Y:S02]  /*1a10*/  HFMA2.MMA R137, -RZ, RZ, 0, 0 ;  /* 0x00000000ff897435 */ /* 0x000fe400000001ff */
        /* <DEDUP_REMOVED lines=45> */
[----:B------:R-:W-:Y:S02]  /*1cf0*/  @P6 PRMT R153, R129, 0x7610, R153 ;  /* 0x0000761081996816 */ /* 0x000fe40000000099 */
[----:B------:R-:W-:Y:S02]  /*1d00*/  @!P5 FSEL R129, R104, RZ, P4 ;  /* 0x000000ff6881d208 */ /* 0x000fe40002000000 */
        /* <DEDUP_REMOVED lines=8> */
.L_x_8067:
[----:B------:R-:W-:Y:S05]  /*1d90*/  BSYNC B0 ;  /* 0x0000000000007941 */ /* 0x000fea0003800000 */
.L_x_8066:
[----:B------:R-:W-:Y:S01]  /*1da0*/  BSSY B0, `(.L_x_8068) ;  /* 0x000000d000007945 */ /* 0x000fe20003800000 */
        /* <DEDUP_REMOVED lines=12> */
.L_x_8069:
[----:B------:R-:W-:Y:S05]  /*1e70*/  BSYNC B0 ;  /* 0x0000000000007941 */ /* 0x000fea0003800000 */
.L_x_8068:
        /* <DEDUP_REMOVED lines=8> */
.L_x_8071:
[----:B------:R-:W-:Y:S05]  /*1f00*/  BSYNC B0 ;  /* 0x0000000000007941 */ /* 0x000fea0003800000 */
.L_x_8070:
[----:B------:R-:W-:Y:S01]  /*1f10*/  BSSY B0, `(.L_x_8072) ;  /* 0x000000d000007945 */ /* 0x000fe20003800000 */
[----:B------:R-:W-:Y:S05]  /*1f20*/  @!P6 BRA `(.L_x_8073) ;  /* 0x000000b00000e947 */ /* 0x000fea0003800000 */
[----:B------:R-:W-:Y:S01]  /*1f30*/  LOP3.LUT P1, RZ, R200, 0xff00, RZ, 0xc0, !PT ;  /* 0x0000ff00c8ff7812 */ /* 0x000fe2000782c0ff */
        /* <DEDUP_REMOVED lines=10> */
.L_x_8073:
[----:B------:R-:W-:Y:S05]  /*1fe0*/  BSYNC B0 ;  /* 0x0000000000007941 */ /* 0x000fea0003800000 */
.L_x_8072:
        /* <DEDUP_REMOVED lines=8> */
.L_x_8075:
[----:B------:R-:W-:Y:S05]  /*2070*/  BSYNC B0 ;  /* 0x0000000000007941 */ /* 0x000fea0003800000 */
.L_x_8074:
        /* <DEDUP_REMOVED lines=13> */
.L_x_8077:
[----:B------:R-:W-:Y:S05]  /*2150*/  BSYNC B0 ;  /* 0x0000000000007941 */ /* 0x000fea0003800000 */
.L_x_8076:
        /* <DEDUP_REMOVED lines=8> */
.L_x_8079:
[----:B------:R-:W-:Y:S05]  /*21e0*/  BSYNC B0 ;  /* 0x0000000000007941 */ /* 0x000fea0003800000 */
.L_x_8078:
[----:B------:R-:W-:Y:S01]  /*21f0*/  BSSY B0, `(.L_x_8080) ;  /* 0x000000d000007945 */ /* 0x000fe20003800000 */
        /* <DEDUP_REMOVED lines=12> */
.L_x_8081:
[----:B------:R-:W-:Y:S05]  /*22c0*/  BSYNC B0 ;  /* 0x0000000000007941 */ /* 0x000fea0003800000 */
.L_x_8080:
        /* <DEDUP_REMOVED lines=32> */
.L_x_8083:
[----:B0-----:R-:W-:Y:S05]  /*24d0*/  BSYNC B0 ;  /* 0x0000000000007941 */ /* 0x001fea0003800000 */
.L_x_8082:
[----:B------:R-:W-:Y:S01]  /*24e0*/  BSSY B0, `(.L_x_8084) ;  /* 0x000000a000007945 */ /* 0x000fe20003800000 */
[----:B------:R-:W-:Y:S05]  /*24f0*/  @!P6 BRA `(.L_x_8085) ;  /* 0x000000800000e947 */ /* 0x000fea0003800000 */
[----:B------:R-:W-:Y:S02]  /*2500*/  IADD3 R2, R137, 0x80, RZ ;  /* 0x0000008089027810 */ /* 0x000fe40007ffe0ff */
[----:B------:R-:W-:-:S05]  /*2510*/  MOV R3, 0x8 ;  /* 0x0000000800037802 */ /* 0x000fca0000000f00 */
[----:B------:R-:W-:-:S06]  /*2520*/  IMAD.WIDE.U32 R2, R2, R3, c[0x0][0x170] ;  /* 0x00005c0002027625 */ /* 0x000fcc00078e0003 */
[----:B------:R-:W2:Y:S02]  /*2530*/  LDG.E.64 R2, [R2.64] ;  /* 0x0000000402027981 */ /* 0x000ea4000c1e1b00 */
[C-C-:B--2---:R-:W-:Y:S02]  /*2540*/  SHF.R.U64 R128, R2.reuse, 0x10, R3.reuse ;  /* 0x0000001002807819 */ /* 0x144fe40000001203 */
[--C-:B------:R-:W-:Y:S02]  /*2550*/  SHF.R.U32.HI R153, RZ, 0x10, R3.reuse ;  /* 0x00000010ff997819 */ /* 0x100fe40000011603 */
[----:B------:R-:W-:Y:S02]  /*2560*/  PRMT R154, R2, 0x5410, R3 ;  /* 0x00005410029a7816 */ /* 0x000fe40000000003 */
[----:B------:R-:W-:Y:S02]  /*2570*/  PRMT R153, R153, 0x5410, R128 ;  /* 0x0000541099997816 */ /* 0x000fe40000000080 */
.L_x_8085:
[----:B------:R-:W-:Y:S05]  /*2580*/  BSYNC B0 ;  /* 0x0000000000007941 */ /* 0x000fea0003800000 */
.L_x_8084:
        /* <DEDUP_REMOVED lines=8> */
.L_x_8087:
[----:B------:R-:W-:Y:S05]  /*2610*/  BSYNC B0 ;  /* 0x0000000000007941 */ /* 0x000fea0003800000 */
.L_x_8086:
        /* <DEDUP_REMOVED lines=13> */
.L_x_8089:
[----:B------:R-:W-:Y:S05]  /*26f0*/  BSYNC B0 ;  /* 0x0000000000007941 */ /* 0x000fea0003800000 */
.L_x_8088:
        /* <DEDUP_REMOVED lines=8> */
.L_x_8091:
[----:B------:R-:W-:Y:S05]  /*2780*/  BSYNC B0 ;  /* 0x0000000000007941 */ /* 0x000fea0003800000 */
.L_x_8090:
        /* <DEDUP_REMOVED lines=13> */
.L_x_8093:
[----:B------:R-:W-:Y:S05]  /*2860*/  BSYNC B0 ;  /* 0x0000000000007941 */ /* 0x000fea0003800000 */
.L_x_8092:
        /* <DEDUP_REMOVED lines=8> */
.L_x_8095:
[----:B------:R-:W-:Y:S05]  /*28f0*/  BSYNC B0 ;  /* 0x0000000000007941 */ /* 0x000fea0003800000 */
.L_x_8094:
        /* <DEDUP_REMOVED lines=13> */
.L_x_8097:
[----:B------:R-:W-:Y:S05]  /*29d0*/  BSYNC B0 ;  /* 0x0000000000007941 */ /* 0x000fea0003800000 */
.L_x_8096:
        /* <DEDUP_REMOVED lines=8> */
.L_x_8099:
[----:B------:R-:W-:Y:S05]  /*2a60*/  BSYNC B0 ;  /* 0x0000000000007941 */ /* 0x000fea0003800000 */
.L_x_8098:
[----:B------:R-:W-:Y:S01]  /*2a70*/  BSSY B0, `(.L_x_8100) ;  /* 0x000000d000007945 */ /* 0x000fe20003800000 */
[----:B------:R-:W-:Y:S05]  /*2a80*/  @!P6 BRA `(.L_x_8101) ;  /* 0x000000b00000e947 */ /* 0x000fea0003800000 */
[----:B------:R-:W-:Y:S01]  /*2a90*/  LOP3.LUT P4, RZ, R199, 0xff000000, RZ, 0xc0, !PT ;  /* 0xff000000c7ff7812 */ /* 0x000fe2000788c0ff */
        /* <DEDUP_REMOVED lines=10> */
.L_x_8101:
[----:B------:R-:W-:Y:S05]  /*2b40*/  BSYNC B0 ;  /* 0x0000000000007941 */ /* 0x000fea0003800000 */
.L_x_8100:
        /* <DEDUP_REMOVED lines=33> */
.L_x_8103:
[----:B0-----:R-:W-:Y:S05]  /*2d60*/  BSYNC B0 ;  /* 0x0000000000007941 */ /* 0x001fea0003800000 */
.L_x_8102:
        /* <DEDUP_REMOVED lines=9> */
.L_x_8105:
[----:B------:R-:W-:Y:S05]  /*2e00*/  BSYNC B0 ;  /* 0x0000000000007941 */ /* 0x000fea0003800000 */
.L_x_8104:
        /* <DEDUP_REMOVED lines=8> */
.L_x_8107:
[----:B------:R-:W-:Y:S05]  /*2e90*/  BSYNC B0 ;  /* 0x0000000000007941 */ /* 0x000fea0003800000 */
.L_x_8106:
[----:B------:R-:W-:Y:S01]  /*2ea0*/  BSSY B0, `(.L_x_8108) ;  /* 0x000000d000007945 */ /* 0x000fe20003800000 */
        /* <DEDUP_REMOVED lines=12> */
.L_x_8109:
[----:B------:R-:W-:Y:S05]  /*2f70*/  BSYNC B0 ;  /* 0x0000000000007941 */ /* 0x000fea0003800000 */
.L_x_8108:
        /* <DEDUP_REMOVED lines=8> */
.L_x_8111:
[----:B------:R-:W-:Y:S05]  /*3000*/  BSYNC B0 ;  /* 0x0000000000007941 */ /* 0x000fea0003800000 */
.L_x_8110:
[----:B------:R-:W-:Y:S01]  /*3010*/  BSSY B0, `(.L_x_8112) ;  /* 0x000000d000007945 */ /* 0x000fe20003800000 */
[----:B------:R-:W-:Y:S05]  /*3020*/  @!P6 BRA `(.L_x_8113) ;  /* 0x000000b00000e947 */ /* 0x000fea0003800000 */
[----:B------:R-:W-:Y:S01]  /*3030*/  LOP3.LUT P2, RZ, R140, 0xff00, RZ, 0xc0, !PT ;  /* 0x0000ff008cff7812 */ /* 0x000fe2000784c0ff */
        /* <DEDUP_REMOVED lines=10> */
.L_x_8113:
[----:B------:R-:W-:Y:S05]  /*30e0*/  BSYNC B0 ;  /* 0x0000000000007941 */ /* 0x000fea0003800000 */
.L_x_8112:
        /* <DEDUP_REMOVED lines=8> */
.L_x_8115:
[----:B------:R-:W-:Y:S05]  /*3170*/  BSYNC B0 ;  /* 0x0000000000007941 */ /* 0x000fea0003800000 */
.L_x_8114:
[----:B------:R-:W-:Y:S01]  /*3180*/  BSSY B0, `(.L_x_8116) ;  /* 0x000000d000007945 */ /* 0x000fe20003800000 */
[----:B------:R-:W-:Y:S05]  /*3190*/  @!P6 BRA `(.L_x_8117) ;  /* 0x000000b00000e947 */ /* 0x000fea0003800000 */
[----:B------:R-:W-:Y:S01]  /*31a0*/  LOP3.LUT P2, RZ, R140, 0xff0000, RZ, 0xc0, !PT ;  /* 0x00ff00008cff7812 */ /* 0x000fe2000784c0ff */
        /* <DEDUP_REMOVED lines=10> */
.L_x_8117:
[----:B------:R-:W-:Y:S05]  /*3250*/  BSYNC B0 ;  /* 0x0000000000007941 */ /* 0x000fea0003800000 */
.L_x_8116:
        /* <DEDUP_REMOVED lines=8> */
.L_x_8119:
[----:B------:R-:W-:Y:S05]  /*32e0*/  BSYNC B0 ;  /* 0x0000000000007941 */ /* 0x000fea0003800000 */
.L_x_8118:
        /* <DEDUP_REMOVED lines=13> */
.L_x_8121:
[----:B------:R-:W-:Y:S05]  /*33c0*/  BSYNC B0 ;  /* 0x0000000000007941 */ /* 0x000fea0003800000 */
.L_x_8120:
[----:B------:R-:W-:Y:S01]  /*33d0*/  @P0 MOV R3, 0x10 ;  /* 0x0000001000030802 */ /* 0x000fe20000000f00 */
[----:B------:R-:W-:Y:S01]  /*33e0*/  BSSY B0, `(.L_x_8122) ;  /* 0x0000018000007945 */ /* 0x000fe20003800000 */
[----:B------:R-:W-:Y:S02]  /*33f0*/  SEL R128, R143, R124, P1 ;  /* 0x0000007c8f807207 */ /* 0x000fe40000800000 */
        /* <DEDUP_REMOVED lines=22> */
.L_x_8123:
[----:B------:R-:W-:Y:S05]  /*3560*/  BSYNC B0 ;  /* 0x0000000000007941 */ /* 0x000fea0003800000 */
.L_x_8122:
        /* <DEDUP_REMOVED lines=13> */
.L_x_8125:
[----:B------:R-:W-:Y:S05]  /*3640*/  BSYNC B0 ;  /* 0x0000000000007941 */ /* 0x000fea0003800000 */
.L_x_8124:
        /* <DEDUP_REMOVED lines=8> */
.L_x_8127:
[----:B------:R-:W-:Y:S05]  /*36d0*/  BSYNC B0 ;  /* 0x0000000000007941 */ /* 0x000fea0003800000 */
.L_x_8126:
[----:B------:R-:W-:Y:S01]  /*36e0*/  BSSY B0, `(.L_x_8128) ;  /* 0x000000d000007945 */ /* 0x000fe20003800000 */
        /* <DEDUP_REMOVED lines=12> */
.L_x_8129:
[----:B------:R-:W-:Y:S05]  /*37b0*/  BSYNC B0 ;  /* 0x0000000000007941 */ /* 0x000fea0003800000 */
.L_x_8128:
        /* <DEDUP_REMOVED lines=8> */
.L_x_8131:
[----:B------:R-:W-:Y:S05]  /*3840*/  BSYNC B0 ;  /* 0x0000000000007941 */ /* 0x000fea0003800000 */
.L_x_8130:
        /* <DEDUP_REMOVED lines=13> */
.L_x_8133:
[----:B------:R-:W-:Y:S05]  /*3920*/  BSYNC B0 ;  /* 0x0000000000007941 */ /* 0x000fea0003800000 */
.L_x_8132:
        /* <DEDUP_REMOVED lines=8> */
.L_x_8135:
[----:B------:R-:W-:Y:S05]  /*39b0*/  BSYNC B0 ;  /* 0x0000000000007941 */ /* 0x000fea0003800000 */
.L_x_8134:
        /* <DEDUP_REMOVED lines=13> */
.L_x_8137:
[----:B------:R-:W-:Y:S05]  /*3a90*/  BSYNC B0 ;  /* 0x0000000000007941 */ /* 0x000fea0003800000 */
.L_x_8136:
        /* <DEDUP_REMOVED lines=8> */
.L_x_8139:
[----:B------:R-:W-:Y:S05]  /*3b20*/  BSYNC B0 ;  /* 0x0000000000007941 */ /* 0x000fea0003800000 */
.L_x_8138:
        /* <DEDUP_REMOVED lines=13> */
.L_x_8141:
[----:B------:R-:W-:Y:S05]  /*3c00*/  BSYNC B0 ;  /* 0x0000000000007941 */ /* 0x000fea0003800000 */
.L_x_8140:
        /* <DEDUP_REMOVED lines=20> */
.L_x_8143:
[----:B------:R-:W-:Y:S05]  /*3d50*/  BSYNC B0 ;  /* 0x0000000000007941 */ /* 0x000fea0003800000 */
.L_x_8142:
[----:B------:R-:W-:Y:S01]  /*3d60*/  @!P5 ISETP.NE.AND.EX P3, PT, RZ, c[0x0][0x21c], PT, P3 ;  /* 0x00008700ff00da0c */ /* 0x000fe20003f65330 */
[----:B------:R-:W-:Y:S01]  /*3d70*/  BSSY B0, `(.L_x_8144) ;  /* 0x0000011000007945 */ /* 0x000fe20003800000 */
[----:B------:R-:W-:Y:S02]  /*3d80*/  @!P5 ISETP.NE.AND.EX P2, PT, RZ, c[0x0][0x21c], PT, P2 ;  /* 0x00008700ff00da0c */ /* 0x000fe40003f45320 */
[----:B------:R-:W-:Y:S02]  /*3d90*/  @!P5 ISETP.NE.AND.EX P4, PT, RZ, c[0x0][0x21c], PT, P4 ;  /* 0x00008700ff00da0c */ /* 0x000fe40003f85340 */
[----:B------:R-:W-:Y:S02]  /*3da0*/  @P0 IADD3 R150, R150, 0x200, RZ ;  /* 0x0000020096960810 */ /* 0x000fe40007ffe0ff */
[----:B0-----:R-:W-:Y:S02]  /*3db0*/  @!P5 FSEL R128, R121, RZ, P3 ;  /* 0x000000ff7980d208 */ /* 0x001fe40001800000 */
[----:B------:R-:W-:-:S02]  /*3dc0*/  @!P5 FSEL R129, R122, RZ, P2 ;  /* 0x000000ff7a81d208 */ /* 0x000fc40001000000 */
        /* <DEDUP_REMOVED lines=11> */
.L_x_8145:
[----:B------:R-:W-:Y:S05]  /*3e80*/  BSYNC B0 ;  /* 0x0000000000007941 */ /* 0x000fea0003800000 */
.L_x_8144:
        /* <DEDUP_REMOVED lines=8> */
.L_x_8147:
[----:B------:R-:W-:Y:S05]  /*3f10*/  BSYNC B0 ;  /* 0x0000000000007941 */ /* 0x000fea0003800000 */
.L_x_8146:
        /* <DEDUP_REMOVED lines=13> */
.L_x_8149:
[----:B------:R-:W-:Y:S05]  /*3ff0*/  BSYNC B0 ;  /* 0x0000000000007941 */ /* 0x000fea0003800000 */
.L_x_8148:
        /* <DEDUP_REMOVED lines=8> */
.L_x_8151:
[----:B------:R-:W-:Y:S05]  /*4080*/  BSYNC B0 ;  /* 0x0000000000007941 */ /* 0x000fea0003800000 */
.L_x_8150:
        /* <DEDUP_REMOVED lines=13> */
.L_x_8153:
[----:B------:R-:W-:Y:S05]  /*4160*/  BSYNC B0 ;  /* 0x0000000000007941 */ /* 0x000fea0003800000 */
.L_x_8152:
        /* <DEDUP_REMOVED lines=8> */
.L_x_8155:
[----:B------:R-:W-:Y:S05]  /*41f0*/  BSYNC B0 ;  /* 0x0000000000007941 */ /* 0x000fea0003800000 */
.L_x_8154:
        /* <DEDUP_REMOVED lines=13> */
.L_x_8157:
[----:B------:R-:W-:Y:S05]  /*42d0*/  BSYNC B0 ;  /* 0x0000000000007941 */ /* 0x000fea0003800000 */
.L_x_8156:
        /* <DEDUP_REMOVED lines=8> */
.L_x_8159:
[----:B------:R-:W-:Y:S05]  /*4360*/  BSYNC B0 ;  /* 0x0000000000007941 */ /* 0x000fea0003800000 */
.L_x_8158:
        /* <DEDUP_REMOVED lines=19> */
.L_x_8161:
[----:B------:R-:W-:Y:S05]  /*44a0*/  BSYNC B0 ;  /* 0x0000000000007941 */ /* 0x000fea0003800000 */
.L_x_8160:
        /* <DEDUP_REMOVED lines=10> */
.L_x_8163:
[----:B------:R-:W-:Y:S05]  /*4550*/  BSYNC B0 ;  /* 0x0000000000007941 */ /* 0x000fea0003800000 */
.L_x_8162:
[----:B------:R-:W-:Y:S02]  /*4560*/  IADD3 R144, R144, c[0x0][0x160], RZ ;  /* 0x0000580090907a10 */ /* 0x000fe40007ffe0ff */
[----:B------:R-:W-:Y:S02]  /*4570*/  LOP3.LUT P1, RZ, R148, 0xff, RZ, 0xc0, !PT ;  /* 0x000000ff94ff7812 */ /* 0x000fe4000782c0ff */
[----:B------:R-:W-:Y:S02]  /*4580*/  ISETP.GE.AND P0, PT, R144, c[0x0][0x164], PT ;  /* 0x0000590090007a0c */ /* 0x000fe40003f06270 */
[----:B------:R-:W-:-:S11]  /*4590*/  SEL R148, RZ, 0x1, P1 ;  /* 0x00000001ff947807 */ /* 0x000fd60000800000 */
[----:B0-----:R-:W-:Y:S01]  /*45a0*/  @P0 CALL.REL.NOINC `(.L_x_8060) ;  /* 0x0000001000000944 */ /* 0x001fe20003c00000 */
[----:B------:R-:W-:Y:S05]  /*45b0*/  BRA `(.L_x_8164) ;  /* 0xffffbfa000007947 */ /* 0x000fea000383ffff */
.L_x_8060:
        /* <DEDUP_REMOVED lines=25> */
.L_x_8064:
[----:B------:R-:W-:Y:S01]  /*4750*/  HFMA2.MMA R142, -RZ, RZ, 0, 9.5367431640625e-07 ;  /* 0x00000010ff8e7435 */ /* 0x000fe200000001ff */
[----:B------:R-:W-:-:S02]  /*4760*/  MOV R131, R201 ;  /* 0x000000c900837202 */ /* 0x000fc40000000f00 */
[----:B------:R-:W-:Y:S02]  /*4770*/  MOV R139, 0x1f ;  /* 0x0000001f008b7802 */ /* 0x000fe40000000f00 */
[----:B------:R-:W-:Y:S02]  /*4780*/  MOV R204, 0xffffffff ;  /* 0xffffffff00cc7802 */ /* 0x000fe40000000f00 */
[----:B------:R-:W-:Y:S02]  /*4790*/  MOV R2, 0x47b0 ;  /* 0x000047b000027802 */ /* 0x000fe40000000f00 */
[----:B-----5:R-:W-:Y:S05]  /*47a0*/  CALL.REL.NOINC `($__internal_159_$__cuda_sm70_shflsync_down_p) ;  /* 0x0000045000007944 */ /* 0x020fea0003c00000 */
[----:B-1----:R-:W-:Y:S01]  /*47b0*/  IMAD.MOV.U32 R130, RZ, RZ, R139 ;  /* 0x000000ffff827224 */ /* 0x002fe200078e008b */
[----:B0-----:R-:W-:Y:S05]  /*47c0*/  BRA `(.L_x_8165) ;  /* 0xffffd0d000007947 */ /* 0x001fea000383ffff */
.L_x_8065:
[----:B------:R-:W-:Y:S01]  /*47d0*/  HFMA2.MMA R142, -RZ, RZ, 0, 9.5367431640625e-07 ;  /* 0x00000010ff8e7435 */ /* 0x000fe200000001ff */
[----:B------:R-:W-:Y:S02]  /*47e0*/  MOV R131, R138 ;  /* 0x0000008a00837202 */ /* 0x000fe40000000f00 */
[----:B------:R-:W-:Y:S02]  /*47f0*/  MOV R139, 0x1f ;  /* 0x0000001f008b7802 */ /* 0x000fe40000000f00 */
[----:B------:R-:W-:-:S02]  /*4800*/  MOV R204, 0xffffffff ;  /* 0xffffffff00cc7802 */ /* 0x000fc40000000f00 */
[----:B------:R-:W-:Y:S02]  /*4810*/  MOV R2, 0x4830 ;  /* 0x0000483000027802 */ /* 0x000fe40000000f00 */
[----:B01---5:R-:W-:Y:S05]  /*4820*/  CALL.REL.NOINC `($__internal_159_$__cuda_sm70_shflsync_down_p) ;  /* 0x000003d000007944 */ /* 0x023fea0003c00000 */
[----:B------:R-:W-:Y:S01]  /*4830*/  FADD.FTZ R130, R130, R201 ;  /* 0x000000c982827221 */ /* 0x000fe20000010000 */
[----:B0-----:R-:W-:Y:S01]  /*4840*/  HFMA2.MMA R142, -RZ, RZ, 0, 4.76837158203125e-07 ;  /* 0x00000008ff8e7435 */ /* 0x001fe200000001ff */
[----:B-1----:R-:W-:Y:S01]  /*4850*/  FADD.FTZ R138, R138, R139 ;  /* 0x0000008b8a8a7221 */ /* 0x002fe20000010000 */
[----:B------:R-:W-:Y:S01]  /*4860*/  MOV R204, 0xffffffff ;  /* 0xffffffff00cc7802 */ /* 0x000fe20000000f00 */
[----:B------:R-:W-:Y:S01]  /*4870*/  IMAD.MOV.U32 R139, RZ, RZ, 0x1f ;  /* 0x0000001fff8b7424 */ /* 0x000fe200078e00ff */
[----:B------:R-:W-:Y:S02]  /*4880*/  MOV R131, R130 ;  /* 0x0000008200837202 */ /* 0x000fe40000000f00 */
[----:B------:R-:W-:Y:S02]  /*4890*/  MOV R2, 0x48b0 ;  /* 0x000048b000027802 */ /* 0x000fe40000000f00 */
[----:B------:R-:W-:Y:S05]  /*48a0*/  CALL.REL.NOINC `($__internal_159_$__cuda_sm70_shflsync_down_p) ;  /* 0x0000035000007944 */ /* 0x000fea0003c00000 */
[----:B0-----:R-:W-:Y:S01]  /*48b0*/  HFMA2.MMA R142, -RZ, RZ, 0, 4.76837158203125e-07 ;  /* 0x00000008ff8e7435 */ /* 0x001fe200000001ff */
[----:B-1----:R-:W-:Y:S01]  /*48c0*/  MOV R129, R139 ;  /* 0x0000008b00817202 */ /* 0x002fe20000000f00 */
[----:B------:R-:W-:Y:S01]  /*48d0*/  IMAD.MOV.U32 R139, RZ, RZ, 0x1f ;  /* 0x0000001fff8b7424 */ /* 0x000fe200078e00ff */
[----:B------:R-:W-:-:S02]  /*48e0*/  MOV R131, R138 ;  /* 0x0000008a00837202 */ /* 0x000fc40000000f00 */
[----:B------:R-:W-:Y:S02]  /*48f0*/  MOV R204, 0xffffffff ;  /* 0xffffffff00cc7802 */ /* 0x000fe40000000f00 */
[----:B------:R-:W-:Y:S02]  /*4900*/  MOV R2, 0x4920 ;  /* 0x0000492000027802 */ /* 0x000fe40000000f00 */
[----:B------:R-:W-:Y:S05]  /*4910*/  CALL.REL.NOINC `($__internal_159_$__cuda_sm70_shflsync_down_p) ;  /* 0x000002e000007944 */ /* 0x000fea0003c00000 */
[----:B------:R-:W-:Y:S01]  /*4920*/  FADD.FTZ R130, R129, R130 ;  /* 0x0000008281827221 */ /* 0x000fe20000010000 */
[----:B0-----:R-:W-:Y:S01]  /*4930*/  HFMA2.MMA R142, -RZ, RZ, 0, 2.384185791015625e-07 ;  /* 0x00000004ff8e7435 */ /* 0x001fe200000001ff */
[----:B-1----:R-:W-:Y:S01]  /*4940*/  FADD.FTZ R138, R138, R139 ;  /* 0x0000008b8a8a7221 */ /* 0x002fe20000010000 */
[----:B------:R-:W-:Y:S02]  /*4950*/  MOV R139, 0x1f ;  /* 0x0000001f008b7802 */ /* 0x000fe40000000f00 */
[----:B------:R-:W-:Y:S02]  /*4960*/  MOV R204, 0xffffffff ;  /* 0xffffffff00cc7802 */ /* 0x000fe40000000f00 */
[----:B------:R-:W-:Y:S02]  /*4970*/  MOV R131, R130 ;  /* 0x0000008200837202 */ /* 0x000fe40000000f00 */
[----:B------:R-:W-:-:S02]  /*4980*/  MOV R2, 0x49a0 ;  /* 0x000049a000027802 */ /* 0x000fc40000000f00 */
[----:B------:R-:W-:Y:S05]  /*4990*/  CALL.REL.NOINC `($__internal_159_$__cuda_sm70_shflsync_down_p) ;  /* 0x0000026000007944 */ /* 0x000fea0003c00000 */
[----:B0-----:R-:W-:Y:S01]  /*49a0*/  HFMA2.MMA R142, -RZ, RZ, 0, 2.384185791015625e-07 ;  /* 0x00000004ff8e7435 */ /* 0x001fe200000001ff */
[----:B-1----:R-:W-:Y:S01]  /*49b0*/  IMAD.MOV.U32 R129, RZ, RZ, R139 ;  /* 0x000000ffff817224 */ /* 0x002fe200078e008b */
[----:B------:R-:W-:-:S02]  /*49c0*/  MOV R131, R138 ;  /* 0x0000008a00837202 */ /* 0x000fc40000000f00 */
[----:B------:R-:W-:Y:S02]  /*49d0*/  MOV R139, 0x1f ;  /* 0x0000001f008b7802 */ /* 0x000fe40000000f00 */
[----:B------:R-:W-:Y:S02]  /*49e0*/  MOV R204, 0xffffffff ;  /* 0xffffffff00cc7802 */ /* 0x000fe40000000f00 */
[----:B------:R-:W-:Y:S02]  /*49f0*/  MOV R2, 0x4a10 ;  /* 0x00004a1000027802 */ /* 0x000fe40000000f00 */
[----:B------:R-:W-:Y:S05]  /*4a00*/  CALL.REL.NOINC `($__internal_159_$__cuda_sm70_shflsync_down_p) ;  /* 0x000001f000007944 */ /* 0x000fea0003c00000 */
[----:B------:R-:W-:Y:S01]  /*4a10*/  FADD.FTZ R130, R129, R130 ;  /* 0x0000008281827221 */ /* 0x000fe20000010000 */
[----:B0-----:R-:W-:Y:S01]  /*4a20*/  HFMA2.MMA R142, -RZ, RZ, 0, 1.1920928955078125e-07 ;  /* 0x00000002ff8e7435 */ /* 0x001fe200000001ff */
[----:B-1----:R-:W-:Y:S01]  /*4a30*/  FADD.FTZ R134, R138, R139 ;  /* 0x0000008b8a867221 */ /* 0x002fe20000010000 */
[----:B------:R-:W-:Y:S01]  /*4a40*/  MOV R204, 0xffffffff ;  /* 0xffffffff00cc7802 */ /* 0x000fe20000000f00 */
[----:B------:R-:W-:Y:S01]  /*4a50*/  IMAD.MOV.U32 R139, RZ, RZ, 0x1f ;  /* 0x0000001fff8b7424 */ /* 0x000fe200078e00ff */
[----:B------:R-:W-:Y:S02]  /*4a60*/  MOV R131, R130 ;  /* 0x0000008200837202 */ /* 0x000fe40000000f00 */
[----:B------:R-:W-:-:S02]  /*4a70*/  MOV R2, 0x4a90 ;  /* 0x00004a9000027802 */ /* 0x000fc40000000f00 */
[----:B------:R-:W-:Y:S05]  /*4a80*/  CALL.REL.NOINC `($__internal_159_$__cuda_sm70_shflsync_down_p) ;  /* 0x0000017000007944 */ /* 0x000fea0003c00000 */
[----:B0-----:R-:W-:Y:S01]  /*4a90*/  HFMA2.MMA R142, -RZ, RZ, 0, 1.1920928955078125e-07 ;  /* 0x00000002ff8e7435 */ /* 0x001fe200000001ff */
[----:B-1----:R-:W-:Y:S01]  /*4aa0*/  MOV R129, R139 ;  /* 0x0000008b00817202 */ /* 0x002fe20000000f00 */
[----:B------:R-:W-:Y:S01]  /*4ab0*/  IMAD.MOV.U32 R139, RZ, RZ, 0x1f ;  /* 0x0000001fff8b7424 */ /* 0x000fe200078e00ff */
[----:B------:R-:W-:-:S02]  /*4ac0*/  MOV R131, R134 ;  /* 0x0000008600837202 */ /* 0x000fc40000000f00 */
[----:B------:R-:W-:Y:S02]  /*4ad0*/  MOV R204, 0xffffffff ;  /* 0xffffffff00cc7802 */ /* 0x000fe40000000f00 */
[----:B------:R-:W-:Y:S02]  /*4ae0*/  MOV R2, 0x4b00 ;  /* 0x00004b0000027802 */ /* 0x000fe40000000f00 */
[----:B------:R-:W-:Y:S05]  /*4af0*/  CALL.REL.NOINC `($__internal_159_$__cuda_sm70_shflsync_down_p) ;  /* 0x0000010000007944 */ /* 0x000fea0003c00000 */
[----:B------:R-:W-:Y:S01]  /*4b00*/  FADD.FTZ R132, R129, R130 ;  /* 0x0000008281847221 */ /* 0x000fe20000010000 */
[----:B0-----:R-:W-:Y:S01]  /*4b10*/  HFMA2.MMA R142, -RZ, RZ, 0, 5.9604644775390625e-08 ;  /* 0x00000001ff8e7435 */ /* 0x001fe200000001ff */
[----:B-1----:R-:W-:Y:S01]  /*4b20*/  FADD.FTZ R134, R134, R139 ;  /* 0x0000008b86867221 */ /* 0x002fe20000010000 */
[----:B------:R-:W-:Y:S02]  /*4b30*/  MOV R139, 0x1f ;  /* 0x0000001f008b7802 */ /* 0x000fe40000000f00 */
[----:B------:R-:W-:Y:S02]  /*4b40*/  MOV R204, 0xffffffff ;  /* 0xffffffff00cc7802 */ /* 0x000fe40000000f00 */
[----:B------:R-:W-:Y:S02]  /*4b50*/  MOV R131, R132 ;  /* 0x0000008400837202 */ /* 0x000fe40000000f00 */
[----:B------:R-:W-:-:S02]  /*4b60*/  MOV R2, 0x4b80 ;  /* 0x00004b8000027802 */ /* 0x000fc40000000f00 */
[----:B------:R-:W-:Y:S05]  /*4b70*/  CALL.REL.NOINC `($__internal_159_$__cuda_sm70_shflsync_down_p) ;  /* 0x0000008000007944 */ /* 0x000fea0003c00000 */
[----:B0-----:R-:W-:Y:S01]  /*4b80*/  HFMA2.MMA R142, -RZ, RZ, 0, 5.9604644775390625e-08 ;  /* 0x00000001ff8e7435 */ /* 0x001fe200000001ff */
[----:B-1----:R-:W-:Y:S01]  /*4b90*/  IMAD.MOV.U32 R133, RZ, RZ, R139 ;  /* 0x000000ffff857224 */ /* 0x002fe200078e008b */
[----:B------:R-:W-:-:S02]  /*4ba0*/  MOV R131, R134 ;  /* 0x0000008600837202 */ /* 0x000fc40000000f00 */
[----:B------:R-:W-:Y:S02]  /*4bb0*/  MOV R139, 0x1f ;  /* 0x0000001f008b7802 */ /* 0x000fe40000000f00 */
[----:B------:R-:W-:Y:S02]  /*4bc0*/  MOV R204, 0xffffffff ;  /* 0xffffffff00cc7802 */ /* 0x000fe40000000f00 */
[----:B------:R-:W-:Y:S02]  /*4bd0*/  MOV R2, 0x4bf0 ;  /* 0x00004bf000027802 */ /* 0x000fe40000000f00 */
[----:B------:R-:W-:Y:S05]  /*4be0*/  CALL.REL.NOINC `($__internal_159_$__cuda_sm70_shflsync_down_p) ;  /* 0x0000001000007944 */ /* 0x000fea0003c00000 */
[----:B01----:R-:W-:Y:S05]  /*4bf0*/  BRA `(.L_x_8166) ;  /* 0xffffcdc000007947 */ /* 0x003fea000383ffff */
        .weak           $__internal_159_$__cuda_sm70_shflsync_down_p
        .type           $__internal_159_$__cuda_sm70_shflsync_down_p,@function
        .size           $__internal_159_$__cuda_sm70_shflsync_down_p,(.L_x_9903 - $__internal_159_$__cuda_sm70_shflsync_down_p)
$__internal_159_$__cuda_sm70_shflsync_down_p:
[----:B------:R-:W-:Y:S01]  /*4c00*/  HFMA2.MMA R3, -RZ, RZ, 0, 0 ;  /* 0x00000000ff037435 */ /* 0x000fe200000001ff */
[----:B------:R-:W-:Y:S04]  /*4c10*/  WARPSYNC R204 ;  /* 0x000000cc00007348 */ /* 0x000fe80003800000 */
[----:B------:R0:W1:Y:S01]  /*4c20*/  SHFL.DOWN PT, R139, R131, R142, R139 ;  /* 0x0800008e838b7389 */ /* 0x00006200000e008b */
[----:B------:R-:W-:Y:S05]  /*4c30*/  RET.REL.NODEC R2 `(_ZN10layer_norm13ln_bwd_kernelINS_13Kernel_traitsIf6__halffS2_fjLj2560ELj1ELj1ELj4ELj8ENS_18Kernel_traits_baseILj2560EfS2_fS2_fjLj128EEEEELb1ELb1ELb1ELb1EEEvNS_9BwdParamsE) ;  /* 0xffffb3c002007950 */ /* 0x000fea0003c3ffff */
.L_x_8167:
        /* <DEDUP_REMOVED lines=12> */
.L_x_9903:


//--------------------- .text._ZN10layer_norm13ln_bwd_kernelINS_13Kernel_traitsI6__halfffffjLj2560ELj1ELj1ELj4ELj16ENS_18Kernel_traits_baseILj2560ES2_ffffjLj128EEEEELb0ELb0ELb0ELb0EEEvNS_9BwdParamsE --------------------------
	.section	.text._ZN10layer_norm13ln_bwd_kernelINS_13Kernel_traitsI6__halfffffjLj2560ELj1ELj1ELj4ELj16ENS_18Kernel_traits_baseILj2560ES2_ffffjLj128EEEEELb0ELb0ELb0ELb0EEEvNS_9BwdParamsE,"ax",@progbits
	.sectioninfo	@"SHI_REGISTERS=150"
	.align	128
        .global         _ZN10layer_norm13ln_bwd_kernelINS_13Kernel_traitsI6__halfffffjLj2560ELj1ELj1ELj4ELj16ENS_18Kernel_traits_baseILj2560ES2_ffffjLj128EEEEELb0ELb0ELb0ELb0EEEvNS_9BwdParamsE
        .type           _ZN10layer_norm13ln_bwd_kernelINS_13Kernel_traitsI6__halfffffjLj2560ELj1ELj1ELj4ELj16ENS_18Kernel_traits_baseILj2560ES2_ffffjLj128EEEEELb0ELb0ELb0ELb0EEEvNS_9BwdParamsE,@function
        .size           _ZN10layer_norm13ln_bwd_kernelINS_13Kernel_traitsI6__halfffffjLj2560ELj1ELj1ELj4ELj16ENS_18Kernel_traits_baseILj2560ES2_ffffjLj128EEEEELb0ELb0ELb0ELb0EEEvNS_9BwdParamsE,(.L_x_9904 - _ZN10layer_norm13ln_bwd_kernelINS_13Kernel_traitsI6__halfffffjLj2560ELj1ELj1ELj4ELj16ENS_18Kernel_traits_baseILj2560ES2_ffffjLj128EEEEELb0ELb0ELb0ELb0EEEvNS_9BwdParamsE)
        .other          _ZN10layer_norm13ln_bwd_kernelINS_13Kernel_traitsI6__halfffffjLj2560ELj1ELj1ELj4ELj16ENS_18Kernel_traits_baseILj2560ES2_ffffjLj128EEEEELb0ELb0ELb0ELb0EEEvNS_9BwdParamsE,@"STO_CUDA_ENTRY STV_DEFAULT"
_ZN10layer_norm13ln_bwd_kernelINS_13Kernel_traitsI6__halfffffjLj2560ELj1ELj1ELj4ELj16ENS_18Kernel_traits_baseILj2560ES2_ffffjLj128EEEEELb0ELb0ELb0ELb0EEEvNS_9BwdParamsE:
.text._ZN10layer_norm13ln_bwd_kernelINS_13Kernel_traitsI6__halfffffjLj2560ELj1ELj1ELj4ELj16ENS_18Kernel_traits_baseILj2560ES2_ffffjLj128EEEEELb0ELb0ELb0ELb0EEEvNS_9BwdParamsE:
        /* <DEDUP_REMOVED lines=76> */
[----:B------:R-:W-:-:S02]  /*04c0*/  SHF.R.U64 R13, R8, 0x10, R9 ;  /* 0x00000010080d7819 */ /* 0x000fc40000001209 */
[----:B------:R-:W-:Y:S02]  /*04d0*/  MOV R12, R9 ;  /* 0x00000009000c7202 */ /* 0x000fe40000000f00 */
[----:B------:R-:W-:Y:S01]  /*04e0*/  SHF.R.U32.HI R24, RZ, 0x10, R9 ;  /* 0x00000010ff187819 */ /* 0x000fe20000011609 */
[----:B------:R-:W-:Y:S01]  /*04f0*/  HADD2.F32 R13, -RZ, R13.H0_H0 ;  /* 0x2000000dff0d7230 */ /* 0x000fe20000004100 */
[----:B------:R-:W-:Y:S01]  /*0500*/  MOV R2, R10 ;  /* 0x0000000a00027202 */ /* 0x000fe20000000f00 */
[----:B------:R-:W-:Y:S01]  /*0510*/  HADD2.F32 R12, -RZ, R12.H0_H0 ;  /* 0x2000000cff0c7230 */ /* 0x000fe20000004100 */
        /* <DEDUP_REMOVED lines=18> */
[----:B0-----:R-:W-:Y:S02]  /*0640*/  HADD2.F32 R3, -RZ, R3.H0_H0 ;  /* 0x20000003ff037230 */ /* 0x001fe40000004100 */
.L_x_8191:
[----:B------:R-:W-:Y:S02]  /*0650*/  MOV R91, 0x4 ;  /* 0x00000004005b7802 */ /* 0x000fe40000000f00 */
[----:B------:R-:W-:Y:S02]  /*0660*/  ISETP.NE.U32.AND P0, PT, RZ, c[0x0][0x1c0], PT ;  /* 0x00007000ff007a0c */ /* 0x000fe40003f05070 */
[----:B------:R-:W-:Y:S01]  /*0670*/  SHF.R.S32.HI R89, RZ, 0x1f, R96 ;  /* 0x0000001fff597819 */ /* 0x000fe20000011460 */
[----:B------:R-:W-:Y:S01]  /*0680*/  IMAD.WIDE R92, R96, R91, c[0x0][0x1a0] ;  /* 0x00006800605c7625 */ /* 0x000fe200078e025b */
[----:B------:R-:W-:-:S03]  /*0690*/  ISETP.NE.AND.EX P0, PT, RZ, c[0x0][0x1c4], PT, P0 ;  /* 0x00007100ff007a0c */ /* 0x000fc60003f05300 */
[C---:B------:R-:W-:Y:S02]  /*06a0*/  IMAD.WIDE R90, R96.reuse, R91, c[0x0][0x1a8] ;  /* 0x00006a00605a7625 */ /* 0x040fe400078e025b */
[----:B------:R-:W2:Y:S04]  /*06b0*/  LDG.E R92, [R92.64] ;  /* 0x000000045c5c7981 */ /* 0x000ea8000c1e1900 */
[----:B------:R0:W5:Y:S01]  /*06c0*/  LDG.E R109, [R90.64] ;  /* 0x000000045a6d7981 */ /* 0x000162000c1e1900 */
[----:B------:R-:W-:-:S03]  /*06d0*/  IMAD R0, R96, c[0x0][0x168], RZ ;  /* 0x00005a0060007a24 */ /* 0x000fc600078e02ff */
[C---:B------:R-:W-:Y:S02]  /*06e0*/  @P0 LEA R88, P1, R96.reuse, c[0x0][0x1c0], 0x2 ;  /* 0x0000700060580a11 */ /* 0x040fe400078210ff */
[----:B------:R-:W-:Y:S02]  /*06f0*/  SHF.R.S32.HI R95, RZ, 0x1f, R0 ;  /* 0x0000001fff5f7819 */ /* 0x000fe40000011400 */
[----:B------:R-:W-:Y:S02]  /*0700*/  MOV R98, 0x3f800000 ;  /* 0x3f80000000627802 */ /* 0x000fe40000000f00 */
[----:B------:R-:W-:Y:S02]  /*0710*/  @P0 LEA.HI.X R89, R96, c[0x0][0x1c4], R89, 0x2, P1 ;  /* 0x0000710060590a11 */ /* 0x000fe400008f1459 */
[----:B------:R-:W-:Y:S02]  /*0720*/  LEA.HI R0, R95, R0, RZ, 0x2 ;  /* 0x000000005f007211 */ /* 0x000fe400078f10ff */
[----:B------:R-:W-:Y:S01]  /*0730*/  LOP3.LUT R95, R97, 0x7f, RZ, 0xc0, !PT ;  /* 0x0000007f615f7812 */ /* 0x000fe200078ec0ff */
[----:B------:R0:W5:Y:S01]  /*0740*/  @P0 LDG.E R98, [R88.64] ;  /* 0x0000000458620981 */ /* 0x000162000c1e1900 */
[----:B------:R-:W-:Y:S01]  /*0750*/  ISETP.NE.AND P0, PT, R23, RZ, PT ;  /* 0x000000ff1700720c */ /* 0x000fe20003f05270 */
[----:B------:R-:W-:Y:S01]  /*0760*/  BSSY B0, `(.L_x_8169) ;  /* 0x000002f000007945 */ /* 0x000fe20003800000 */
[----:B------:R-:W-:-:S02]  /*0770*/  LEA.HI.SX32 R0, R0, R95, 0x1e ;  /* 0x0000005f00007211 */ /* 0x000fc400078ff2ff */
[----:B------:R-:W-:Y:S02]  /*0780*/  MOV R141, RZ ;  /* 0x000000ff008d7202 */ /* 0x000fe40000000f00 */
[----:B------:R-:W-:Y:S02]  /*0790*/  MOV R139, RZ ;  /* 0x000000ff008b7202 */ /* 0x000fe40000000f00 */
[----:B------:R-:W-:Y:S02]  /*07a0*/  MOV R125, R0 ;  /* 0x00000000007d7202 */ /* 0x000fe40000000f00 */
[----:B--2---:R-:W-:Y:S01]  /*07b0*/  FSEL R124, R92, RZ, !P0 ;  /* 0x000000ff5c7c7208 */ /* 0x004fe20004000000 */
[----:B------:R-:W-:Y:S05]  /*07c0*/  @!P2 BRA `(.L_x_8170) ;  /* 0x000002800000a947 */ /* 0x000fea0003800000 */
[C---:B0-----:R-:W-:Y:S02]  /*07d0*/  LEA R88, P0, R0.reuse, c[0x0][0x188], 0x4 ;  /* 0x0000620000587a11 */ /* 0x041fe400078020ff */
[----:B------:R-:W-:Y:S02]  /*07e0*/  MOV R93, 0x10 ;  /* 0x00000010005d7802 */ /* 0x000fe40000000f00 */
[----:B------:R-:W-:-:S03]  /*07f0*/  LEA.HI.X R89, R0, c[0x0][0x18c], RZ, 0x4, P0 ;  /* 0x0000630000597a11 */ /* 0x000fc600000f24ff */
[----:B------:R-:W-:-:S03]  /*0800*/  IMAD.WIDE.U32 R92, R0, R93, c[0x0][0x208] ;  /* 0x00008200005c7625 */ /* 0x000fc600078e005d */
[----:B------:R-:W2:Y:S04]  /*0810*/  LDG.E.128 R88, [R88.64] ;  /* 0x0000000458587981 */ /* 0x000ea8000c1e1d00 */
[----:B------:R-:W3:Y:S01]  /*0820*/  LDG.E.128 R92, [R92.64] ;  /* 0x000000045c5c7981 */ /* 0x000ee2000c1e1d00 */
[----:B------:R-:W-:-:S04]  /*0830*/  ISETP.NE.U32.AND P0, PT, RZ, c[0x0][0x218], PT ;  /* 0x00008600ff007a0c */ /* 0x000fc80003f05070 */
[----:B------:R-:W-:-:S13]  /*0840*/  ISETP.NE.AND.EX P0, PT, RZ, c[0x0][0x21c], PT, P0 ;  /* 0x00008700ff007a0c */ /* 0x000fda0003f05300 */
[----:B------:R-:W-:-:S04]  /*0850*/  @P0 LEA R142, P1, R0, c[0x0][0x218], 0x4 ;  /* 0x00008600008e0a11 */ /* 0x000fc800078220ff */
[----:B------:R-:W-:-:S05]  /*0860*/  @P0 LEA.HI.X R143, R0, c[0x0][0x21c], RZ, 0x4, P1 ;  /* 0x00008700008f0a11 */ /* 0x000fca00008f24ff */
[----:B------:R0:W5:Y:S01]  /*0870*/  @P0 LDG.E.128 R64, [R142.64] ;  /* 0x000000048e400981 */ /* 0x000162000c1e1d00 */
[----:B------:R-:W-:Y:S01]  /*0880*/  IADD3 R125, R0, 0x80, RZ ;  /* 0x00000080007d7810 */ /* 0x000fe20007ffe0ff */
[C---:B--2---:R-:W-:Y:S02]  /*0890*/  FADD.FTZ R108, -R124.reuse, R88 ;  /* 0x000000587c6c7221 */ /* 0x044fe40000010100 */
[----:B------:R-:W-:Y:S02]  /*08a0*/  FADD.FTZ R118, -R124, R89 ;  /* 0x000000597c767221 */ /* 0x000fe40000010100 */
[C---:B-----5:R-:W-:Y:S02]  /*08b0*/  FMUL.FTZ R99, R109.reuse, R108 ;  /* 0x0000006c6d637220 */ /* 0x060fe40000410000 */
[----:B------:R-:W-:Y:S02]  /*08c0*/  FMUL.FTZ R108, R109, R118 ;  /* 0x000000766d6c7220 */ /* 0x000fe40000410000 */
[----:B---3--:R-:W-:-:S02]  /*08d0*/  FMUL.FTZ R118, R22, R92 ;  /* 0x0000005c16767220 */ /* 0x008fc40000410000 */
[C---:B------:R-:W-:Y:S02]  /*08e0*/  FADD.FTZ R90, -R124.reuse, R90 ;  /* 0x0000005a7c5a7221 */ /* 0x040fe40000010100 */
[----:B------:R-:W-:Y:S02]  /*08f0*/  FMUL.FTZ R131, R21, R93 ;  /* 0x0000005d15837220 */ /* 0x000fe40000410000 */
[----:B------:R-:W-:Y:S02]  /*0900*/  FADD.FTZ R88, RZ, R118 ;  /* 0x00000076ff587221 */ /* 0x000fe40000010000 */
[----:B------:R-:W-:Y:S02]  /*0910*/  FFMA.FTZ R89, R99, R118, RZ ;  /* 0x0000007663597223 */ /* 0x000fe400000100ff */
[----:B------:R-:W-:Y:S02]  /*0920*/  FADD.FTZ R146, -R124, R91 ;  /* 0x0000005b7c927221 */ /* 0x000fe40000010100 */
[----:B------:R-:W-:-:S02]  /*0930*/  FMUL.FTZ R129, R109, R90 ;  /* 0x0000005a6d817220 */ /* 0x000fc40000410000 */
[----:B------:R-:W-:Y:S02]  /*0940*/  FMUL.FTZ R144, R20, R94 ;  /* 0x0000005e14907220 */ /* 0x000fe40000410000 */
[----:B------:R-:W-:Y:S02]  /*0950*/  FADD.FTZ R91, R88, R131 ;  /* 0x00000083585b7221 */ /* 0x000fe40000010000 */
[----:B------:R-:W-:Y:S02]  /*0960*/  FFMA.FTZ R89, R108, R131, R89 ;  /* 0x000000836c597223 */ /* 0x000fe40000010059 */
[----:B------:R-:W-:Y:S02]  /*0970*/  FMUL.FTZ R137, R19, R95 ;  /* 0x0000005f13897220 */ /* 0x000fe40000410000 */
[----:B0-----:R-:W-:Y:S02]  /*0980*/  FMUL.FTZ R142, R109, R146 ;  /* 0x000000926d8e7220 */ /* 0x001fe40000410000 */
        /* <DEDUP_REMOVED lines=12> */
.L_x_8170:
[----:B0-----:R-:W-:Y:S05]  /*0a50*/  BSYNC B0 ;  /* 0x0000000000007941 */ /* 0x001fea0003800000 */
.L_x_8169:
[----:B------:R-:W-:Y:S01]  /*0a60*/  BSSY B0, `(.L_x_8171) ;  /* 0x000002a000007945 */ /* 0x000fe20003800000 */
[----:B------:R-:W-:Y:S05]  /*0a70*/  @!P3 BRA `(.L_x_8172) ;  /* 0x000002800000b947 */ /* 0x000fea0003800000 */
[----:B------:R-:W-:Y:S01]  /*0a80*/  LEA R88, P0, R125, c[0x0][0x188], 0x4 ;  /* 0x000062007d587a11 */ /* 0x000fe200078020ff */
[----:B------:R-:W-:-:S03]  /*0a90*/  HFMA2.MMA R92, -RZ, RZ, 0, 9.5367431640625e-07 ;  /* 0x00000010ff5c7435 */ /* 0x000fc600000001ff */
[----:B------:R-:W-:Y:S02]  /*0aa0*/  LEA.HI.X R89, R125, c[0x0][0x18c], RZ, 0x4, P0 ;  /* 0x000063007d597a11 */ /* 0x000fe400000f24ff */
[----:B------:R-:W-:-:S04]  /*0ab0*/  ISETP.NE.U32.AND P0, PT, RZ, c[0x0][0x218], PT ;  /* 0x00008600ff007a0c */ /* 0x000fc80003f05070 */
[----:B------:R-:W2:Y:S01]  /*0ac0*/  LDG.E.128 R88, [R88.64] ;  /* 0x0000000458587981 */ /* 0x000ea2000c1e1d00 */
[----:B------:R-:W-:Y:S01]  /*0ad0*/  IMAD.WIDE.U32 R92, R125, R92, c[0x0][0x208] ;  /* 0x000082007d5c7625 */ /* 0x000fe200078e005c */
[----:B------:R-:W-:-:S05]  /*0ae0*/  ISETP.NE.AND.EX P0, PT, RZ, c[0x0][0x21c], PT, P0 ;  /* 0x00008700ff007a0c */ /* 0x000fca0003f05300 */
[----:B------:R-:W3:Y:S08]  /*0af0*/  LDG.E.128 R92, [R92.64] ;  /* 0x000000045c5c7981 */ /* 0x000ef0000c1e1d00 */
        /* <DEDUP_REMOVED lines=32> */
.L_x_8172:
[----:B0-----:R-:W-:Y:S05]  /*0d00*/  BSYNC B0 ;  /* 0x0000000000007941 */ /* 0x001fea0003800000 */
.L_x_8171:
[----:B------:R-:W-:Y:S01]  /*0d10*/  BSSY B0, `(.L_x_8173) ;  /* 0x000002a000007945 */ /* 0x000fe20003800000 */
[----:B------:R-:W-:Y:S05]  /*0d20*/  @!P4 BRA `(.L_x_8174) ;  /* 0x000002800000c947 */ /* 0x000fea0003800000 */
[----:B------:R-:W-:Y:S02]  /*0d30*/  LEA R88, P0, R125, c[0x0][0x188], 0x4 ;  /* 0x000062007d587a11 */ /* 0x000fe400078020ff */
[----:B------:R-:W-:-:S02]  /*0d40*/  MOV R92, 0x10 ;  /* 0x00000010005c7802 */ /* 0x000fc40000000f00 */
[C---:B------:R-:W-:Y:S02]  /*0d50*/  LEA.HI.X R89, R125.reuse, c[0x0][0x18c], RZ, 0x4, P0 ;  /* 0x000063007d597a11 */ /* 0x040fe400000f24ff */
[----:B------:R-:W-:Y:S01]  /*0d60*/  ISETP.NE.U32.AND P0, PT, RZ, c[0x0][0x218], PT ;  /* 0x00008600ff007a0c */ /* 0x000fe20003f05070 */
[----:B------:R-:W-:-:S03]  /*0d70*/  IMAD.WIDE.U32 R92, R125, R92, c[0x0][0x208] ;  /* 0x000082007d5c7625 */ /* 0x000fc600078e005c */
[----:B------:R-:W2:Y:S01]  /*0d80*/  LDG.E.128 R88, [R88.64] ;  /* 0x0000000458587981 */ /* 0x000ea2000c1e1d00 */
[----:B------:R-:W-:-:S03]  /*0d90*/  ISETP.NE.AND.EX P0, PT, RZ, c[0x0][0x21c], PT, P0 ;  /* 0x00008700ff007a0c */ /* 0x000fc60003f05300 */
[----:B------:R-:W3:Y:S10]  /*0da0*/  LDG.E.128 R92, [R92.64] ;  /* 0x000000045c5c7981 */ /* 0x000ef4000c1e1d00 */
        /* <DEDUP_REMOVED lines=32> */
.L_x_8174:
[----:B0-----:R-:W-:Y:S05]  /*0fb0*/  BSYNC B0 ;  /* 0x0000000000007941 */ /* 0x001fea0003800000 */
.L_x_8173:
        /* <DEDUP_REMOVED lines=42> */
.L_x_8176:
[----:B0-----:R-:W-:Y:S05]  /*1260*/  BSYNC B0 ;  /* 0x0000000000007941 */ /* 0x001fea0003800000 */
.L_x_8175:
        /* <DEDUP_REMOVED lines=13> */
[C---:B--2---:R-:W-:Y:S02]  /*1340*/  FADD.FTZ R100, -R124.reuse, R88 ;  /* 0x000000587c647221 */ /* 0x044fe40000010100 */
[----:B------:R-:W-:Y:S02]  /*1350*/  FADD.FTZ R110, -R124, R89 ;  /* 0x000000597c6e7221 */ /* 0x000fe40000010100 */
[C---:B-----5:R-:W-:Y:S02]  /*1360*/  FMUL.FTZ R107, R109.reuse, R100 ;  /* 0x000000646d6b7220 */ /* 0x060fe40000410000 */
[----:B------:R-:W-:Y:S02]  /*1370*/  FMUL.FTZ R100, R109, R110 ;  /* 0x0000006e6d647220 */ /* 0x000fe40000410000 */
[----:B---3--:R-:W-:Y:S02]  /*1380*/  FMUL.FTZ R110, R6, R92 ;  /* 0x0000005c066e7220 */ /* 0x008fe40000410000 */
[----:B------:R-:W-:-:S02]  /*1390*/  FADD.FTZ R90, -R124, R90 ;  /* 0x0000005a7c5a7221 */ /* 0x000fc40000010100 */
[----:B------:R-:W-:Y:S02]  /*13a0*/  FMUL.FTZ R113, R5, R93 ;  /* 0x0000005d05717220 */ /* 0x000fe40000410000 */
        /* <DEDUP_REMOVED lines=21> */
.L_x_8178:
[----:B0-----:R-:W-:Y:S05]  /*1500*/  BSYNC B0 ;  /* 0x0000000000007941 */ /* 0x001fea0003800000 */
.L_x_8177:
[----:B------:R-:W-:Y:S02]  /*1510*/  LOP3.LUT P1, RZ, R2, 0xff, RZ, 0xc0, !PT ;  /* 0x000000ff02ff7812 */ /* 0x000fe4000782c0ff */
[----:B------:R-:W-:Y:S02]  /*1520*/  SHF.R.U32.HI R90, RZ, 0x5, R97 ;  /* 0x00000005ff5a7819 */ /* 0x000fe40000011661 */
[----:B------:R-:W-:-:S02]  /*1530*/  LOP3.LUT P0, RZ, R97, 0x1f, RZ, 0xc0, !PT ;  /* 0x0000001f61ff7812 */ /* 0x000fc4000780c0ff */
[----:B------:R-:W-:-:S07]  /*1540*/  LOP3.LUT R143, R90, 0x7fffffc, RZ, 0xc0, !PT ;  /* 0x07fffffc5a8f7812 */ /* 0x000fce00078ec0ff */
[----:B------:R-:W-:Y:S01]  /*1550*/  @!P1 IADD3 R143, R143, 0x4, RZ ;  /* 0x000000048f8f9810 */ /* 0x000fe20007ffe0ff */
[----:B------:R-:W-:Y:S05]  /*1560*/  BRA.DIV ~URZ, `(.L_x_8179) ;  /* 0x000010b27f007947 */ /* 0x000fea000b800000 */
[----:B------:R0:W1:Y:S02]  /*1570*/  SHFL.DOWN PT, R92, R141, 0x10, 0x1f ;  /* 0x0a001f008d5c7f89 */ /* 0x00006400000e0000 */
.L_x_8192:
        /* <DEDUP_REMOVED lines=18> */
.L_x_8193:
[----:B------:R-:W-:Y:S01]  /*16a0*/  @!P0 LOP3.LUT R90, R90, 0x3, RZ, 0xc0, !PT ;  /* 0x000000035a5a8812 */ /* 0x000fe200078ec0ff */
[----:B---3--:R-:W-:Y:S01]  /*16b0*/  FADD.FTZ R124, R124, R93 ;  /* 0x0000005d7c7c7221 */ /* 0x008fe20000010000 */
[----:B------:R-:W-:Y:S01]  /*16c0*/  WARPSYNC 0xffffffff ;  /* 0xffffffff00007948 */ /* 0x000fe20003800000 */
[----:B--2---:R-:W-:Y:S01]  /*16d0*/  FADD.FTZ R125, R88, R95 ;  /* 0x0000005f587d7221 */ /* 0x004fe20000010000 */
[----:B------:R-:W-:Y:S01]  /*16e0*/  @!P0 IADD3 R139, R143, R90, RZ ;  /* 0x0000005a8f8b8210 */ /* 0x000fe20007ffe0ff */
[----:B------:R-:W-:Y:S04]  /*16f0*/  BSSY B0, `(.L_x_8181) ;  /* 0x0000034000007945 */ /* 0x000fe80003800000 */
[----:B------:R-:W-:Y:S04]  /*1700*/  @!P0 STS.64 [R139.X8+0x2800], R124 ;  /* 0x0028007c8b008388 */ /* 0x000fe80000008a00 */
[----:B------:R-:W-:Y:S01]  /*1710*/  BAR.SYNC.DEFER_BLOCKING 0x0 ;  /* 0x0000000000007b1d */ /* 0x000fe20000010000 */
[----:B------:R-:W-:-:S05]  /*1720*/  ISETP.NE.AND P0, PT, R23, RZ, PT ;  /* 0x000000ff1700720c */ /* 0x000fca0003f05270 */
[----:B------:R-:W2:Y:S04]  /*1730*/  LDS.128 R88, [R143.X8+0x2800] ;  /* 0x002800008f587984 */ /* 0x000ea80000008c00 */
[----:B-1----:R-:W1:Y:S01]  /*1740*/  LDS.128 R92, [R143.X8+0x2810] ;  /* 0x002810008f5c7984 */ /* 0x002e620000008c00 */
[----:B0-2---:R-:W-:Y:S02]  /*1750*/  FADD.FTZ R141, RZ, R88 ;  /* 0x00000058ff8d7221 */ /* 0x005fe40000010000 */
        /* <DEDUP_REMOVED lines=14> */
[-CC-:B------:R-:W-:Y:S01]  /*1840*/  FFMA.FTZ R90, R108, R124.reuse, R125.reuse ;  /* 0x0000007c6c5a7223 */ /* 0x180fe2000001007d */
[----:B------:R-:W-:Y:S01]  /*1850*/  ISETP.NE.AND.EX P0, PT, RZ, c[0x0][0x21c], PT, P0 ;  /* 0x00008700ff007a0c */ /* 0x000fe20003f05300 */
[-CC-:B------:R-:W-:Y:S01]  /*1860*/  FFMA.FTZ R91, R129, R124.reuse, R125.reuse ;  /* 0x0000007c815b7223 */ /* 0x180fe2000001007d */
[----:B------:R-:W-:Y:S01]  /*1870*/  ISETP.NE.AND.EX P1, PT, RZ, c[0x0][0x25c], PT, P1 ;  /* 0x00009700ff007a0c */ /* 0x000fe20003f25310 */
[----:B------:R-:W-:Y:S01]  /*1880*/  FFMA.FTZ R92, R142, R124, R125 ;  /* 0x0000007c8e5c7223 */ /* 0x000fe2000001007d */
[----:B------:R-:W-:Y:S01]  /*1890*/  HFMA2.MMA R95, -RZ, RZ, 0, 9.5367431640625e-07 ;  /* 0x00000010ff5f7435 */ /* 0x000fe200000001ff */
[----:B------:R-:W-:-:S02]  /*18a0*/  FADD.FTZ R88, R118, -R89 ;  /* 0x8000005976587221 */ /* 0x000fc40000010000 */
[----:B------:R-:W-:Y:S02]  /*18b0*/  FADD.FTZ R90, R131, -R90 ;  /* 0x8000005a835a7221 */ /* 0x000fe40000010000 */
[----:B------:R-:W-:Y:S02]  /*18c0*/  FADD.FTZ R94, R144, -R91 ;  /* 0x8000005b905e7221 */ /* 0x000fe40000010000 */
[----:B------:R-:W-:Y:S02]  /*18d0*/  FADD.FTZ R146, R137, -R92 ;  /* 0x8000005c89927221 */ /* 0x000fe40000010000 */
[C---:B-----5:R-:W-:Y:S02]  /*18e0*/  FMUL.FTZ R89, R109.reuse, R88 ;  /* 0x000000586d597220 */ /* 0x060fe40000410000 */
[C---:B------:R-:W-:Y:S02]  /*18f0*/  FMUL.FTZ R90, R109.reuse, R90 ;  /* 0x0000005a6d5a7220 */ /* 0x040fe40000410000 */
[----:B------:R-:W-:-:S02]  /*1900*/  FMUL.FTZ R91, R109, R94 ;  /* 0x0000005e6d5b7220 */ /* 0x000fc40000410000 */
[----:B------:R-:W-:Y:S02]  /*1910*/  FMUL.FTZ R146, R109, R146 ;  /* 0x000000926d927220 */ /* 0x000fe40000410000 */
[----:B------:R-:W-:Y:S02]  /*1920*/  @P0 FADD.FTZ R89, R64, R89 ;  /* 0x0000005940590221 */ /* 0x000fe40000010000 */
[----:B------:R-:W-:Y:S02]  /*1930*/  @P0 FADD.FTZ R90, R65, R90 ;  /* 0x0000005a415a0221 */ /* 0x000fe40000010000 */
[----:B------:R-:W-:Y:S01]  /*1940*/  @P0 FADD.FTZ R91, R66, R91 ;  /* 0x0000005b425b0221 */ /* 0x000fe20000010000 */
[----:B------:R-:W-:Y:S01]  /*1950*/  SEL R72, R89, R72, P1 ;  /* 0x0000004859487207 */ /* 0x000fe20000800000 */
[----:B------:R-:W-:Y:S01]  /*1960*/  @P0 FADD.FTZ R146, R67, R146 ;  /* 0x0000009243920221 */ /* 0x000fe20000010000 */
[----:B------:R-:W-:Y:S01]  /*1970*/  SEL R73, R90, R73, P1 ;  /* 0x000000495a497207 */ /* 0x000fe20000800000 */
[----:B------:R-:W-:Y:S01]  /*1980*/  FMUL.FTZ R88, R89, R98 ;  /* 0x0000006259587220 */ /* 0x000fe20000410000 */
[----:B------:R-:W-:Y:S01]  /*1990*/  SEL R74, R91, R74, P1 ;  /* 0x0000004a5b4a7207 */ /* 0x000fe20000800000 */
[----:B------:R-:W-:Y:S01]  /*19a0*/  IMAD.WIDE.U32 R92, R0, R95, c[0x0][0x248] ;  /* 0x00009200005c7625 */ /* 0x000fe200078e005f */
[----:B------:R-:W-:-:S03]  /*19b0*/  SEL R75, R146, R75, P1 ;  /* 0x0000004b924b7207 */ /* 0x000fc60000800000 */
[----:B------:R-:W-:Y:S02]  /*19c0*/  FMUL.FTZ R89, R90, R98 ;  /* 0x000000625a597220 */ /* 0x000fe40000410000 */
[C---:B------:R-:W-:Y:S01]  /*19d0*/  @P1 IMAD.WIDE.U32 R94, R0.reuse, R95, c[0x0][0x258] ;  /* 0x00009600005e1625 */ /* 0x040fe200078e005f */
[----:B------:R-:W-:-:S03]  /*19e0*/  IADD3 R0, R0, 0x80, RZ ;  /* 0x0000008000007810 */ /* 0x000fc60007ffe0ff */
[-C--:B------:R-:W-:Y:S01]  /*19f0*/  FMUL.FTZ R90, R91, R98.reuse ;  /* 0x000000625b5a7220 */ /* 0x080fe20000410000 */
[----:B------:R0:W-:Y:S01]  /*1a00*/  @P1 STG.E.128 [R94.64], R72 ;  /* 0x000000485e001986 */ /* 0x0001e2000c101d04 */
[----:B------:R-:W-:-:S05]  /*1a10*/  FMUL.FTZ R91, R146, R98 ;  /* 0x00000062925b7220 */ /* 0x000fca0000410000 */
[----:B------:R0:W-:Y:S02]  /*1a20*/  STG.E.128 [R92.64], R88 ;  /* 0x000000585c007986 */ /* 0x0001e4000c101d04 */
.L_x_8182:
[----:B------:R-:W-:Y:S05]  /*1a30*/  BSYNC B0 ;  /* 0x0000000000007941 */ /* 0x000fea0003800000 */
.L_x_8181:
[----:B------:R-:W-:Y:S01]  /*1a40*/  BSSY B0, `(.L_x_8183) ;  /* 0x0000024000007945 */ /* 0x000fe20003800000 */
[----:B------:R-:W-:Y:S05]  /*1a50*/  @!P3 BRA `(.L_x_8184) ;  /* 0x000002200000b947 */ /* 0x000fea0003800000 */
[----:B------:R-:W-:Y:S01]  /*1a60*/  ISETP.NE.U32.AND P1, PT, RZ, c[0x0][0x218], PT ;  /* 0x00008600ff007a0c */ /* 0x000fe20003f25070 */
[-CC-:B0-----:R-:W-:Y:S01]  /*1a70*/  FFMA.FTZ R89, R101, R124.reuse, R125.reuse ;  /* 0x0000007c65597223 */ /* 0x181fe2000001007d */
[----:B------:R-:W-:Y:S01]  /*1a80*/  ISETP.NE.U32.AND P0, PT, RZ, c[0x0][0x258], PT ;  /* 0x00009600ff007a0c */ /* 0x000fe20003f05070 */
[-CC-:B------:R-:W-:Y:S01]  /*1a90*/  FFMA.FTZ R90, R106, R124.reuse, R125.reuse ;  /* 0x0000007c6a5a7223 */ /* 0x180fe2000001007d */
[----:B------:R-:W-:Y:S01]  /*1aa0*/  ISETP.NE.AND.EX P1, PT, RZ, c[0x0][0x21c], PT, P1 ;  /* 0x00008700ff007a0c */ /* 0x000fe20003f25310 */
[-CC-:B------:R-:W-:Y:S01]  /*1ab0*/  FFMA.FTZ R91, R123, R124.reuse, R125.reuse ;  /* 0x0000007c7b5b7223 */ /* 0x180fe2000001007d */
[----:B------:R-:W-:Y:S01]  /*1ac0*/  ISETP.NE.AND.EX P0, PT, RZ, c[0x0][0x25c], PT, P0 ;  /* 0x00009700ff007a0c */ /* 0x000fe20003f05300 */
[----:B------:R-:W-:Y:S01]  /*1ad0*/  FFMA.FTZ R92, R138, R124, R125 ;  /* 0x0000007c8a5c7223 */ /* 0x000fe2000001007d */
[----:B------:R-:W-:Y:S01]  /*1ae0*/  MOV R95, 0x10 ;  /* 0x00000010005f7802 */ /* 0x000fe20000000f00 */
        /* <DEDUP_REMOVED lines=25> */
.L_x_8184:
[----:B------:R-:W-:Y:S05]  /*1c80*/  BSYNC B0 ;  /* 0x0000000000007941 */ /* 0x000fea0003800000 */
.L_x_8183:
        /* <DEDUP_REMOVED lines=36> */
.L_x_8186:
[----:B------:R-:W-:Y:S05]  /*1ed0*/  BSYNC B0 ;  /* 0x0000000000007941 */ /* 0x000fea0003800000 */
.L_x_8185:
        /* <DEDUP_REMOVED lines=36> */
.L_x_8188:
[----:B------:R-:W-:Y:S05]  /*2120*/  BSYNC B0 ;  /* 0x0000000000007941 */ /* 0x000fea0003800000 */
.L_x_8187:
        /* <DEDUP_REMOVED lines=24> */
[C---:B------:R-:W-:Y:S01]  /*22b0*/  SEL R73, R90.reuse, R73, P1 ;  /* 0x000000495a497207 */ /* 0x040fe20000800000 */
[----:B------:R-:W-:Y:S01]  /*22c0*/  FMUL.FTZ R88, R89, R98 ;  /* 0x0000006259587220 */ /* 0x000fe20000410000 */
[C---:B------:R-:W-:Y:S01]  /*22d0*/  SEL R74, R91.reuse, R74, P1 ;  /* 0x0000004a5b4a7207 */ /* 0x040fe20000800000 */
[-C--:B------:R-:W-:Y:S01]  /*22e0*/  FMUL.FTZ R89, R90, R98.reuse ;  /* 0x000000625a597220 */ /* 0x080fe20000410000 */
[----:B------:R-:W-:Y:S01]  /*22f0*/  SEL R75, R94, R75, P1 ;  /* 0x0000004b5e4b7207 */ /* 0x000fe20000800000 */
[----:B------:R-:W-:-:S02]  /*2300*/  FMUL.FTZ R90, R91, R98 ;  /* 0x000000625b5a7220 */ /* 0x000fc40000410000 */
[----:B------:R-:W-:Y:S02]  /*2310*/  FMUL.FTZ R91, R94, R98 ;  /* 0x000000625e5b7220 */ /* 0x000fe40000410000 */
[----:B------:R-:W-:-:S04]  /*2320*/  @P1 IMAD.WIDE.U32 R92, R0, R95, c[0x0][0x258] ;  /* 0x00009600005c1625 */ /* 0x000fc800078e005f */
[----:B------:R-:W-:Y:S01]  /*2330*/  IMAD.WIDE.U32 R94, R0, R95, c[0x0][0x248] ;  /* 0x00009200005e7625 */ /* 0x000fe200078e005f */
[----:B------:R0:W-:Y:S04]  /*2340*/  @P1 STG.E.128 [R92.64], R72 ;  /* 0x000000485c001986 */ /* 0x0001e8000c101d04 */
[----:B------:R0:W-:Y:S02]  /*2350*/  STG.E.128 [R94.64], R88 ;  /* 0x000000585e007986 */ /* 0x0001e4000c101d04 */
.L_x_8190:
[----:B------:R-:W-:Y:S05]  /*2360*/  BSYNC B0 ;  /* 0x0000000000007941 */ /* 0x000fea0003800000 */
.L_x_8189:
[----:B------:R-:W-:Y:S02]  /*2370*/  IADD3 R96, R96, c[0x0][0x160], RZ ;  /* 0x0000580060607a10 */ /* 0x000fe40007ffe0ff */
[----:B------:R-:W-:Y:S02]  /*2380*/  LOP3.LUT P1, RZ, R2, 0xff, RZ, 0xc0, !PT ;  /* 0x000000ff02ff7812 */ /* 0x000fe4000782c0ff */
[----:B------:R-:W-:Y:S02]  /*2390*/  ISETP.GE.AND P0, PT, R96, c[0x0][0x164], PT ;  /* 0x0000590060007a0c */ /* 0x000fe40003f06270 */
[----:B------:R-:W-:-:S11]  /*23a0*/  SEL R2, RZ, 0x1, P1 ;  /* 0x00000001ff027807 */ /* 0x000fd60000800000 */
[----:B0----5:R-:W-:Y:S01]  /*23b0*/  @P0 CALL.REL.NOINC `(.L_x_8168) ;  /* 0x0000001000000944 */ /* 0x021fe20003c00000 */
[----:B------:R-:W-:Y:S05]  /*23c0*/  BRA `(.L_x_8191) ;  /* 0xffffe28000007947 */ /* 0x000fea000383ffff */
.L_x_8168:
        /* <DEDUP_REMOVED lines=37> */
.L_x_8179:
[----:B------:R-:W-:Y:S01]  /*2620*/  HFMA2.MMA R125, -RZ, RZ, 0, 9.5367431640625e-07 ;  /* 0x00000010ff7d7435 */ /* 0x000fe200000001ff */
[----:B------:R-:W-:Y:S02]  /*2630*/  MOV R94, R141 ;  /* 0x0000008d005e7202 */ /* 0x000fe40000000f00 */
[----:B------:R-:W-:Y:S02]  /*2640*/  MOV R145, 0x1f ;  /* 0x0000001f00917802 */ /* 0x000fe40000000f00 */
[----:B------:R-:W-:-:S02]  /*2650*/  MOV R146, 0xffffffff ;  /* 0xffffffff00927802 */ /* 0x000fc40000000f00 */
[----:B------:R-:W-:Y:S02]  /*2660*/  MOV R88, 0x2680 ;  /* 0x0000268000587802 */ /* 0x000fe40000000f00 */
[----:B-----5:R-:W-:Y:S05]  /*2670*/  CALL.REL.NOINC `($__internal_160_$__cuda_sm70_shflsync_down_p) ;  /* 0x0000046000007944 */ /* 0x020fea0003c00000 */
[----:B-1----:R-:W-:Y:S01]  /*2680*/  MOV R92, R94 ;  /* 0x0000005e005c7202 */ /* 0x002fe20000000f00 */
[----:B0-----:R-:W-:Y:S05]  /*2690*/  BRA `(.L_x_8192) ;  /* 0xffffeee000007947 */ /* 0x001fea000383ffff */
.L_x_8180:
[----:B------:R-:W-:Y:S01]  /*26a0*/  HFMA2.MMA R125, -RZ, RZ, 0, 9.5367431640625e-07 ;  /* 0x00000010ff7d7435 */ /* 0x000fe200000001ff */
[----:B------:R-:W-:Y:S02]  /*26b0*/  MOV R94, R139 ;  /* 0x0000008b005e7202 */ /* 0x000fe40000000f00 */
[----:B------:R-:W-:Y:S02]  /*26c0*/  MOV R145, 0x1f ;  /* 0x0000001f00917802 */ /* 0x000fe40000000f00 */
[----:B------:R-:W-:Y:S02]  /*26d0*/  MOV R146, 0xffffffff ;  /* 0xffffffff00927802 */ /* 0x000fe40000000f00 */
[----:B------:R-:W-:Y:S02]  /*26e0*/  MOV R88, 0x2700 ;  /* 0x0000270000587802 */ /* 0x000fe40000000f00 */
[----:B01---5:R-:W-:Y:S05]  /*26f0*/  CALL.REL.NOINC `($__internal_160_$__cuda_sm70_shflsync_down_p) ;  /* 0x000003e000007944 */ /* 0x023fea0003c00000 */
[----:B------:R-:W-:Y:S01]  /*2700*/  FADD.FTZ R92, R92, R141 ;  /* 0x0000008d5c5c7221 */ /* 0x000fe20000010000 */
[----:B0-----:R-:W-:Y:S01]  /*2710*/  HFMA2.MMA R125, -RZ, RZ, 0, 4.76837158203125e-07 ;  /* 0x00000008ff7d7435 */ /* 0x001fe200000001ff */
[----:B-1----:R-:W-:Y:S01]  /*2720*/  FADD.FTZ R139, R139, R94 ;  /* 0x0000005e8b8b7221 */ /* 0x002fe20000010000 */
[----:B------:R-:W-:-:S02]  /*2730*/  MOV R145, 0x1f ;  /* 0x0000001f00917802 */ /* 0x000fc40000000f00 */
[----:B------:R-:W-:Y:S02]  /*2740*/  MOV R146, 0xffffffff ;  /* 0xffffffff00927802 */ /* 0x000fe40000000f00 */
[----:B------:R-:W-:Y:S02]  /*2750*/  MOV R94, R92 ;  /* 0x0000005c005e7202 */ /* 0x000fe40000000f00 */
[----:B------:R-:W-:Y:S02]  /*2760*/  MOV R88, 0x2780 ;  /* 0x0000278000587802 */ /* 0x000fe40000000f00 */
[----:B------:R-:W-:Y:S05]  /*2770*/  CALL.REL.NOINC `($__internal_160_$__cuda_sm70_shflsync_down_p) ;  /* 0x0000036000007944 */ /* 0x000fea0003c00000 */
[----:B0-----:R-:W-:Y:S01]  /*2780*/  HFMA2.MMA R125, -RZ, RZ, 0, 4.76837158203125e-07 ;  /* 0x00000008ff7d7435 */ /* 0x001fe200000001ff */
[----:B-1----:R-:W-:Y:S02]  /*2790*/  MOV R91, R94 ;  /* 0x0000005e005b7202 */ /* 0x002fe40000000f00 */
[----:B------:R-:W-:Y:S02]  /*27a0*/  MOV R94, R139 ;  /* 0x0000008b005e7202 */ /* 0x000fe40000000f00 */
[----:B------:R-:W-:Y:S02]  /*27b0*/  MOV R145, 0x1f ;  /* 0x0000001f00917802 */ /* 0x000fe40000000f00 */
[----:B------:R-:W-:-:S02]  /*27c0*/  MOV R146, 0xffffffff ;  /* 0xffffffff00927802 */ /* 0x000fc40000000f00 */
[----:B------:R-:W-:Y:S02]  /*27d0*/  MOV R88, 0x27f0 ;  /* 0x000027f000587802 */ /* 0x000fe40000000f00 */
[----:B------:R-:W-:Y:S05]  /*27e0*/  CALL.REL.NOINC `($__internal_160_$__cuda_sm70_shflsync_down_p) ;  /* 0x000002f000007944 */ /* 0x000fea0003c00000 */
[----:B------:R-:W-:Y:S01]  /*27f0*/  FADD.FTZ R92, R91, R92 ;  /* 0x0000005c5b5c7221 */ /* 0x000fe20000010000 */
[----:B0-----:R-:W-:Y:S01]  /*2800*/  HFMA2.MMA R125, -RZ, RZ, 0, 2.384185791015625e-07 ;  /* 0x00000004ff7d7435 */ /* 0x001fe200000001ff */
[----:B-1----:R-:W-:Y:S01]  /*2810*/  FADD.FTZ R139, R139, R94 ;  /* 0x0000005e8b8b7221 */ /* 0x002fe20000010000 */
[----:B------:R-:W-:Y:S02]  /*2820*/  MOV R145, 0x1f ;  /* 0x0000001f00917802 */ /* 0x000fe40000000f00 */
[----:B------:R-:W-:Y:S02]  /*2830*/  MOV R146, 0xffffffff ;  /* 0xffffffff00927802 */ /* 0x000fe40000000f00 */
[----:B------:R-:W-:Y:S02]  /*2840*/  MOV R94, R92 ;  /* 0x0000005c005e7202 */ /* 0x000fe40000000f00 */
[----:B------:R-:W-:Y:S02]  /*2850*/  MOV R88, 0x2870 ;  /* 0x0000287000587802 */ /* 0x000fe40000000f00 */
[----:B------:R-:W-:Y:S05]  /*2860*/  CALL.REL.NOINC `($__internal_160_$__cuda_sm70_shflsync_down_p) ;  /* 0x0000027000007944 */ /* 0x000fea0003c00000 */
[----:B0-----:R-:W-:Y:S01]  /*2870*/  HFMA2.MMA R125, -RZ, RZ, 0, 2.384185791015625e-07 ;  /* 0x00000004ff7d7435 */ /* 0x001fe200000001ff */
[----:B-1----:R-:W-:-:S02]  /*2880*/  MOV R91, R94 ;  /* 0x0000005e005b7202 */ /* 0x002fc40000000f00 */
[----:B------:R-:W-:Y:S02]  /*2890*/  MOV R94, R139 ;  /* 0x0000008b005e7202 */ /* 0x000fe40000000f00 */
[----:B------:R-:W-:Y:S02]  /*28a0*/  MOV R145, 0x1f ;  /* 0x0000001f00917802 */ /* 0x000fe40000000f00 */
[----:B------:R-:W-:Y:S02]  /*28b0*/  MOV R146, 0xffffffff ;  /* 0xffffffff00927802 */ /* 0x000fe40000000f00 */
[----:B------:R-:W-:Y:S02]  /*28c0*/  MOV R88, 0x28e0 ;  /* 0x000028e000587802 */ /* 0x000fe40000000f00 */
[----:B------:R-:W-:Y:S05]  /*28d0*/  CALL.REL.NOINC `($__internal_160_$__cuda_sm70_shflsync_down_p) ;  /* 0x0000020000007944 */ /* 0x000fea0003c00000 */
[----:B------:R-:W-:Y:S01]  /*28e0*/  FADD.FTZ R92, R91, R92 ;  /* 0x0000005c5b5c7221 */ /* 0x000fe20000010000 */
[----:B0-----:R-:W-:Y:S01]  /*28f0*/  HFMA2.MMA R125, -RZ, RZ, 0, 1.1920928955078125e-07 ;  /* 0x00000002ff7d7435 */ /* 0x001fe200000001ff */
[----:B-1----:R-:W-:Y:S01]  /*2900*/  FADD.FTZ R95, R139, R94 ;  /* 0x0000005e8b5f7221 */ /* 0x002fe20000010000 */
[----:B------:R-:W-:Y:S02]  /*2910*/  MOV R145, 0x1f ;  /* 0x0000001f00917802 */ /* 0x000fe40000000f00 */
[----:B------:R-:W-:-:S02]  /*2920*/  MOV R146, 0xffffffff ;  /* 0xffffffff00927802 */ /* 0x000fc40000000f00 */
[----:B------:R-:W-:Y:S02]  /*2930*/  MOV R94, R92 ;  /* 0x0000005c005e7202 */ /* 0x000fe40000000f00 */
[----:B------:R-:W-:Y:S02]  /*2940*/  MOV R88, 0x2960 ;  /* 0x0000296000587802 */ /* 0x000fe40000000f00 */
[----:B------:R-:W-:Y:S05]  /*2950*/  CALL.REL.NOINC `($__internal_160_$__cuda_sm70_shflsync_down_p) ;  /* 0x0000018000007944 */ /* 0x000fea0003c00000 */
[----:B0-----:R-:W-:Y:S01]  /*2960*/  HFMA2.MMA R125, -RZ, RZ, 0, 1.1920928955078125e-07 ;  /* 0x00000002ff7d7435 */ /* 0x001fe200000001ff */
[----:B-1----:R-:W-:Y:S02]  /*2970*/  MOV R91, R94 ;  /* 0x0000005e005b7202 */ /* 0x002fe40000000f00 */
[----:B------:R-:W-:Y:S02]  /*2980*/  MOV R94, R95 ;  /* 0x0000005f005e7202 */ /* 0x000fe40000000f00 */
[----:B------:R-:W-:Y:S02]  /*2990*/  MOV R145, 0x1f ;  /* 0x0000001f00917802 */ /* 0x000fe40000000f00 */
[----:B------:R-:W-:Y:S02]  /*29a0*/  MOV R146, 0xffffffff ;  /* 0xffffffff00927802 */ /* 0x000fe40000000f00 */
[----:B------:R-:W-:-:S02]  /*29b0*/  MOV R88, 0x29d0 ;  /* 0x000029d000587802 */ /* 0x000fc40000000f00 */
[----:B------:R-:W-:Y:S05]  /*29c0*/  CALL.REL.NOINC `($__internal_160_$__cuda_sm70_shflsync_down_p) ;  /* 0x0000011000007944 */ /* 0x000fea0003c00000 */
[----:B------:R-:W-:Y:S01]  /*29d0*/  FADD.FTZ R93, R91, R92 ;  /* 0x0000005c5b5d7221 */ /* 0x000fe20000010000 */
[----:B0-----:R-:W-:Y:S01]  /*29e0*/  HFMA2.MMA R125, -RZ, RZ, 0, 5.9604644775390625e-08 ;  /* 0x00000001ff7d7435 */ /* 0x001fe200000001ff */
[----:B-1----:R-:W-:Y:S01]  /*29f0*/  FADD.FTZ R95, R95, R94 ;  /* 0x0000005e5f5f7221 */ /* 0x002fe20000010000 */
[----:B------:R-:W-:-:S02]  /*2a00*/  MOV R145, 0x1f ;  /* 0x0000001f00917802 */ /* 0x000fc40000000f00 */
[----:B------:R-:W-:Y:S02]  /*2a10*/  MOV R146, 0xffffffff ;  /* 0xffffffff00927802 */ /* 0x000fe40000000f00 */
[----:B------:R-:W-:Y:S02]  /*2a20*/  MOV R94, R93 ;  /* 0x0000005d005e7202 */ /* 0x000fe40000000f00 */
[----:B------:R-:W-:Y:S02]  /*2a30*/  MOV R88, 0x2a50 ;  /* 0x00002a5000587802 */ /* 0x000fe40000000f00 */
[----:B------:R-:W-:Y:S05]  /*2a40*/  CALL.REL.NOINC `($__internal_160_$__cuda_sm70_shflsync_down_p) ;  /* 0x0000009000007944 */ /* 0x000fea0003c00000 */
[----:B0-----:R-:W-:Y:S01]  /*2a50*/  HFMA2.MMA R125, -RZ, RZ, 0, 5.9604644775390625e-08 ;  /* 0x00000001ff7d7435 */ /* 0x001fe200000001ff */
[----:B-1----:R-:W-:Y:S02]  /*2a60*/  MOV R124, R94 ;  /* 0x0000005e007c7202 */ /* 0x002fe40000000f00 */
[----:B------:R-:W-:Y:S02]  /*2a70*/  MOV R94, R95 ;  /* 0x0000005f005e7202 */ /* 0x000fe40000000f00 */
[----:B------:R-:W-:Y:S02]  /*2a80*/  MOV R145, 0x1f ;  /* 0x0000001f00917802 */ /* 0x000fe40000000f00 */
[----:B------:R-:W-:-:S02]  /*2a90*/  MOV R146, 0xffffffff ;  /* 0xffffffff00927802 */ /* 0x000fc40000000f00 */
[----:B------:R-:W-:Y:S02]  /*2aa0*/  MOV R88, 0x2ac0 ;  /* 0x00002ac000587802 */ /* 0x000fe40000000f00 */
[----:B------:R-:W-:Y:S05]  /*2ab0*/  CALL.REL.NOINC `($__internal_160_$__cuda_sm70_shflsync_down_p) ;  /* 0x0000002000007944 */ /* 0x000fea0003c00000 */
[----:B-1----:R-:W-:Y:S01]  /*2ac0*/  MOV R88, R94 ;  /* 0x0000005e00587202 */ /* 0x002fe20000000f00 */
[----:B0-----:R-:W-:Y:S05]  /*2ad0*/  BRA `(.L_x_8193) ;  /* 0xffffebc000007947 */ /* 0x001fea000383ffff */
        .weak           $__internal_160_$__cuda_sm70_shflsync_down_p
        .type           $__internal_160_$__cuda_sm70_shflsync_down_p,@function
        .size           $__internal_160_$__cuda_sm70_shflsync_down_p,(.L_x_9904 - $__internal_160_$__cuda_sm70_shflsync_down_p)
$__internal_160_$__cuda_sm70_shflsync_down_p:
[----:B------:R-:W-:Y:S01]  /*2ae0*/  HFMA2.MMA R89, -RZ, RZ, 0, 0 ;  /* 0x00000000ff597435 */ /* 0x000fe200000001ff */
[----:B------:R-:W-:Y:S04]  /*2af0*/  WARPSYNC R146 ;  /* 0x0000009200007348 */ /* 0x000fe80003800000 */
[----:B------:R0:W1:Y:S01]  /*2b00*/  SHFL.DOWN PT, R94, R94, R125, R145 ;  /* 0x0800007d5e5e7389 */ /* 0x00006200000e0091 */
[----:B------:R-:W-:Y:S05]  /*2b10*/  RET.REL.NODEC R88 `(_ZN10layer_norm13ln_bwd_kernelINS_13Kernel_traitsI6__halfffffjLj2560ELj1ELj1ELj4ELj16ENS_18Kernel_traits_baseILj2560ES2_ffffjLj128EEEEELb0ELb0ELb0ELb0EEEvNS_9BwdParamsE) ;  /* 0xffffd4e058007950 */ /* 0x000fea0003c3ffff */
.L_x_8194:
        /* <DEDUP_REMOVED lines=14> */
.L_x_9904:


//--------------------- .text._ZN10layer_norm13ln_bwd_kernelINS_13Kernel_traitsI6__halfffffjLj2560ELj1ELj1ELj4ELj16ENS_18Kernel_traits_baseILj2560ES2_ffffjLj128EEEEELb0ELb0ELb0ELb1EEEvNS_9BwdParamsE --------------------------
	.section	.text._ZN10layer_norm13ln_bwd_kernelINS_13Kernel_traitsI6__halfffffjLj2560ELj1ELj1ELj4ELj16ENS_18Kernel_traits_baseILj2560ES2_ffffjLj128EEEEELb0ELb0ELb0ELb1EEEvNS_9BwdParamsE,"ax",@progbits
	.sectioninfo	@"SHI_REGISTERS=150"
	.align	128
        .global         _ZN10layer_norm13ln_bwd_kernelINS_13Kernel_traitsI6__halfffffjLj2560ELj1ELj1ELj4ELj16ENS_18Kernel_traits_baseILj2560ES2_ffffjLj128EEEEELb0ELb0ELb0ELb1EEEvNS_9BwdParamsE
        .type           _ZN10layer_norm13ln_bwd_kernelINS_13Kernel_traitsI6__halfffffjLj2560ELj1ELj1ELj4ELj16ENS_18Kernel_traits_baseILj2560ES2_ffffjLj128EEEEELb0ELb0ELb0ELb1EEEvNS_9BwdParamsE,@function
        .size           _ZN10layer_norm13ln_bwd_kernelINS_13Kernel_traitsI6__halfffffjLj2560ELj1ELj1ELj4ELj16ENS_18Kernel_traits_baseILj2560ES2_ffffjLj128EEEEELb0ELb0ELb0ELb1EEEvNS_9BwdParamsE,(.L_x_9905 - _ZN10layer_norm13ln_bwd_kernelINS_13Kernel_traitsI6__halfffffjLj2560ELj1ELj1ELj4ELj16ENS_18Kernel_traits_baseILj2560ES2_ffffjLj128EEEEELb0ELb0ELb0ELb1EEEvNS_9BwdParamsE)
        .other          _ZN10layer_norm13ln_bwd_kernelINS_13Kernel_traitsI6__halfffffjLj2560ELj1ELj1ELj4ELj16ENS_18Kernel_traits_baseILj2560ES2_ffffjLj128EEEEELb0ELb0ELb0ELb1EEEvNS_9BwdParamsE,@"STO_CUDA_ENTRY STV_DEFAULT"
_ZN10layer_norm13ln_bwd_kernelINS_13Kernel_traitsI6__halfffffjLj2560ELj1ELj1ELj4ELj16ENS_18Kernel_traits_baseILj2560ES2_ffffjLj128EEEEELb0ELb0ELb0ELb1EEEvNS_9BwdParamsE:
.text._ZN10layer_norm13ln_bwd_kernelINS_13Kernel_traitsI6__halfffffjLj2560ELj1ELj1ELj4ELj16ENS_18Kernel_traits_baseILj2560ES2_ffffjLj128EEEEELb0ELb0ELb0ELb1EEEvNS_9BwdParamsE:
        /* <DEDUP_REMOVED lines=28> */
.L_x_8195:
        /* <DEDUP_REMOVED lines=10> */
[----:B------:R-:W-:Y:S01]  /*0260*/  CS2R R94, SRZ ;  /* 0x00000000005e7805 */ /* 0x000fe2000001ff00 */
        /* <DEDUP_REMOVED lines=51> */
.L_x_8201:
[C---:B------:R-:W-:Y:S01]  /*05a0*/  IMAD R52, R128.reuse, c[0x0][0x168], RZ ;  /* 0x00005a0080347a24 */ /* 0x040fe200078e02ff */
[----:B------:R-:W-:Y:S02]  /*05b0*/  MOV R75, 0x4 ;  /* 0x00000004004b7802 */ /* 0x000fe40000000f00 */
[----:B------:R-:W-:Y:S02]  /*05c0*/  LOP3.LUT R54, R97, 0x7f, RZ, 0xc0, !PT ;  /* 0x0000007f61367812 */ /* 0x000fe400078ec0ff */
[----:B------:R-:W-:Y:S01]  /*05d0*/  SHF.R.S32.HI R53, RZ, 0x1f, R52 ;  /* 0x0000001fff357819 */ /* 0x000fe20000011434 */
[----:B------:R-:W-:Y:S01]  /*05e0*/  IMAD.WIDE R66, R128, R75, c[0x0][0x1a0] ;  /* 0x0000680080427625 */ /* 0x000fe200078e024b */
[----:B------:R-:W-:-:S02]  /*05f0*/  MOV R132, 0x10 ;  /* 0x0000001000847802 */ /* 0x000fc40000000f00 */
[----:B------:R-:W-:Y:S02]  /*0600*/  LEA.HI R53, R53, R52, RZ, 0x2 ;  /* 0x0000003435357211 */ /* 0x000fe400078f10ff */
[----:B------:R0:W2:Y:S02]  /*0610*/  LDG.E R147, [R66.64] ;  /* 0x0000000442937981 */ /* 0x0000a4000c1e1900 */
[----:B------:R-:W-:-:S05]  /*0620*/  LEA.HI.SX32 R119, R53, R54, 0x1e ;  /* 0x0000003635777211 */ /* 0x000fca00078ff2ff */
[C---:B------:R-:W-:Y:S01]  /*0630*/  IMAD.WIDE.U32 R52, R119.reuse, R132, c[0x0][0x188] ;  /* 0x0000620077347625 */ /* 0x040fe200078e0084 */
[----:B------:R-:W-:-:S03]  /*0640*/  IADD3 R144, R119, 0x80, RZ ;  /* 0x0000008077907810 */ /* 0x000fc60007ffe0ff */
[----:B------:R-:W-:Y:S02]  /*0650*/  IMAD.WIDE R74, R128, R75, c[0x0][0x1a8] ;  /* 0x00006a00804a7625 */ /* 0x000fe400078e024b */
[----:B------:R-:W3:Y:S01]  /*0660*/  LDG.E.128 R52, [R52.64] ;  /* 0x0000000434347981 */ /* 0x000ee2000c1e1d00 */
[----:B------:R-:W-:Y:S01]  /*0670*/  IADD3 R145, R119, 0x100, RZ ;  /* 0x0000010077917810 */ /* 0x000fe20007ffe0ff */
[-C--:B------:R-:W-:Y:S02]  /*0680*/  IMAD.WIDE.U32 R60, R144, R132.reuse, c[0x0][0x188] ;  /* 0x00006200903c7625 */ /* 0x080fe400078e0084 */
[----:B------:R1:W4:Y:S02]  /*0690*/  LDG.E R131, [R74.64] ;  /* 0x000000044a837981 */ /* 0x000324000c1e1900 */
[-C--:B------:R-:W-:Y:S02]  /*06a0*/  IMAD.WIDE.U32 R68, R145, R132.reuse, c[0x0][0x188] ;  /* 0x0000620091447625 */ /* 0x080fe400078e0084 */
[----:B------:R-:W4:Y:S02]  /*06b0*/  LDG.E.128 R60, [R60.64] ;  /* 0x000000043c3c7981 */ /* 0x000f24000c1e1d00 */
[----:B------:R-:W-:-:S02]  /*06c0*/  IMAD.WIDE.U32 R56, R119, R132, c[0x0][0x208] ;  /* 0x0000820077387625 */ /* 0x000fc400078e0084 */
[----:B------:R-:W4:Y:S04]  /*06d0*/  LDG.E.128 R68, [R68.64] ;  /* 0x0000000444447981 */ /* 0x000f28000c1e1d00 */
[----:B------:R-:W4:Y:S01]  /*06e0*/  LDG.E.128 R56, [R56.64] ;  /* 0x0000000438387981 */ /* 0x000f22000c1e1d00 */
[----:B------:R-:W-:-:S06]  /*06f0*/  IMAD.WIDE.U32 R64, R144, R132, c[0x0][0x208] ;  /* 0x0000820090407625 */ /* 0x000fcc00078e0084 */
[----:B0-----:R-:W4:Y:S01]  /*0700*/  LDG.E.128 R64, [R64.64] ;  /* 0x0000000440407981 */ /* 0x001f22000c1e1d00 */
[----:B------:R-:W-:Y:S01]  /*0710*/  IMAD.WIDE.U32 R72, R145, R132, c[0x0][0x208] ;  /* 0x0000820091487625 */ /* 0x000fe200078e0084 */
[----:B------:R-:W-:-:S05]  /*0720*/  IADD3 R120, R119, 0x180, RZ ;  /* 0x0000018077787810 */ /* 0x000fca0007ffe0ff */
[----:B-1----:R-:W4:Y:S01]  /*0730*/  LDG.E.128 R72, [R72.64] ;  /* 0x0000000448487981 */ /* 0x002f22000c1e1d00 */
[----:B------:R-:W-:Y:S01]  /*0740*/  IMAD.WIDE.U32 R76, R120, R132, c[0x0][0x188] ;  /* 0x00006200784c7625 */ /* 0x000fe200078e0084 */
[----:B------:R-:W-:-:S03]  /*0750*/  IADD3 R121, R119, 0x200, RZ ;  /* 0x0000020077797810 */ /* 0x000fc60007ffe0ff */
[-C--:B------:R-:W-:Y:S02]  /*0760*/  IMAD.WIDE.U32 R80, R120, R132.reuse, c[0x0][0x208] ;  /* 0x0000820078507625 */ /* 0x080fe400078e0084 */
[----:B------:R-:W4:Y:S02]  /*0770*/  LDG.E.128 R76, [R76.64] ;  /* 0x000000044c4c7981 */ /* 0x000f24000c1e1d00 */
[CC--:B------:R-:W-:Y:S02]  /*0780*/  IMAD.WIDE.U32 R84, R121.reuse, R132.reuse, c[0x0][0x188] ;  /* 0x0000620079547625 */ /* 0x0c0fe400078e0084 */
[----:B------:R-:W4:Y:S02]  /*0790*/  LDG.E.128 R80, [R80.64] ;  /* 0x0000000450507981 */ /* 0x000f24000c1e1d00 */
[----:B------:R-:W-:Y:S02]  /*07a0*/  IMAD.WIDE.U32 R88, R121, R132, c[0x0][0x208] ;  /* 0x0000820079587625 */ /* 0x000fe400078e0084 */
[----:B------:R-:W4:Y:S04]  /*07b0*/  LDG.E.128 R84, [R84.64] ;  /* 0x0000000454547981 */ /* 0x000f28000c1e1d00 */
[----:B------:R-:W4:Y:S01]  /*07c0*/  LDG.E.128 R88, [R88.64] ;  /* 0x0000000458587981 */ /* 0x000f22000c1e1d00 */
[----:B------:R-:W-:-:S04]  /*07d0*/  ISETP.NE.U32.AND P0, PT, RZ, c[0x0][0x1c0], PT ;  /* 0x00007000ff007a0c */ /* 0x000fc80003f05070 */
[----:B------:R-:W-:Y:S02]  /*07e0*/  ISETP.NE.AND.EX P0, PT, RZ, c[0x0][0x1c4], PT, P0 ;  /* 0x00007100ff007a0c */ /* 0x000fe40003f05300 */
[----:B------:R-:W-:Y:S02]  /*07f0*/  ISETP.NE.U32.AND P1, PT, RZ, c[0x0][0x218], PT ;  /* 0x00008600ff007a0c */ /* 0x000fe40003f25070 */
[----:B------:R-:W-:Y:S02]  /*0800*/  SHF.R.S32.HI R133, RZ, 0x1f, R128 ;  /* 0x0000001fff857819 */ /* 0x000fe40000011480 */
[----:B------:R-:W-:Y:S02]  /*0810*/  MOV R130, 0x3f800000 ;  /* 0x3f80000000827802 */ /* 0x000fe40000000f00 */
[----:B------:R-:W-:-:S05]  /*0820*/  ISETP.NE.AND.EX P1, PT, RZ, c[0x0][0x21c], PT, P1 ;  /* 0x00008700ff007a0c */ /* 0x000fca0003f25310 */
[----:B------:R-:W-:-:S04]  /*0830*/  @P0 LEA R142, P2, R128, c[0x0][0x1c0], 0x2 ;  /* 0x00007000808e0a11 */ /* 0x000fc800078410ff */
[----:B------:R-:W-:Y:S01]  /*0840*/  @P0 LEA.HI.X R143, R128, c[0x0][0x1c4], R133, 0x2, P2 ;  /* 0x00007100808f0a11 */ /* 0x000fe200010f1485 */
[----:B------:R-:W-:-:S04]  /*0850*/  ULDC.U8 UR6, c[0x0][0x1f0] ;  /* 0x00007c0000067ab9 */ /* 0x000fc80000000000 */
[----:B------:R0:W5:Y:S01]  /*0860*/  @P0 LDG.E R130, [R142.64] ;  /* 0x000000048e820981 */ /* 0x000162000c1e1900 */
[----:B------:R-:W-:Y:S01]  /*0870*/  ISETP.NE.AND P0, PT, RZ, UR6, PT ;  /* 0x00000006ff007c0c */ /* 0x000fe2000bf05270 */
        /* <DEDUP_REMOVED lines=10> */
[----:B------:R-:W-:-:S02]  /*0920*/  LOP3.LUT P1, RZ, R97, 0x1f, RZ, 0xc0, !PT ;  /* 0x0000001f61ff7812 */ /* 0x000fc4000782c0ff */
[----:B--2---:R-:W-:-:S05]  /*0930*/  FSEL R147, R147, RZ, !P0 ;  /* 0x000000ff93937208 */ /* 0x004fca0004000000 */
[----:B---3--:R-:W-:-:S04]  /*0940*/  FADD.FTZ R52, -R147, R52 ;  /* 0x0000003493347221 */ /* 0x008fc80000010100 */
[----:B----4-:R-:W-:Y:S02]  /*0950*/  FMUL.FTZ R140, R131, R52 ;  /* 0x00000034838c7220 */ /* 0x010fe40000410000 */
[C---:B------:R-:W-:Y:S02]  /*0960*/  FADD.FTZ R52, -R147.reuse, R55 ;  /* 0x0000003793347221 */ /* 0x040fe40000010100 */
[----:B------:R-:W-:Y:S02]  /*0970*/  FADD.FTZ R54, -R147, R54 ;  /* 0x0000003693367221 */ /* 0x000fe40000010100 */
[----:B-1----:R-:W-:Y:S02]  /*0980*/  FMUL.FTZ R136, R131, R52 ;  /* 0x0000003483887220 */ /* 0x002fe40000410000 */
[----:B------:R-:W-:Y:S02]  /*0990*/  FADD.FTZ R52, -R147, R61 ;  /* 0x0000003d93347221 */ /* 0x000fe40000010100 */
[----:B0-----:R-:W-:-:S02]  /*09a0*/  FMUL.FTZ R132, R131, R54 ;  /* 0x0000003683847220 */ /* 0x001fc40000410000 */
[----:B------:R-:W-:Y:S02]  /*09b0*/  FADD.FTZ R54, -R147, R62 ;  /* 0x0000003e93367221 */ /* 0x000fe40000010100 */
[----:B------:R-:W-:Y:S02]  /*09c0*/  FMUL.FTZ R62, R131, R52 ;  /* 0x00000034833e7220 */ /* 0x000fe40000410000 */
[C---:B------:R-:W-:Y:S02]  /*09d0*/  FADD.FTZ R68, -R147.reuse, R68 ;  /* 0x0000004493447221 */ /* 0x040fe40000010100 */
[C---:B------:R-:W-:Y:S02]  /*09e0*/  FADD.FTZ R52, -R147.reuse, R69 ;  /* 0x0000004593347221 */ /* 0x040fe40000010100 */
[----:B------:R-:W-:Y:S02]  /*09f0*/  FADD.FTZ R142, -R147, R53 ;  /* 0x00000035938e7221 */ /* 0x000fe40000010100 */
[----:B------:R-:W-:-:S02]  /*0a00*/  FMUL.FTZ R135, R129, R56 ;  /* 0x0000003881877220 */ /* 0x000fc40000410000 */
[C---:B------:R-:W-:Y:S02]  /*0a10*/  FMUL.FTZ R69, R131.reuse, R68 ;  /* 0x0000004483457220 */ /* 0x040fe40000410000 */
[C---:B------:R-:W-:Y:S02]  /*0a20*/  FMUL.FTZ R68, R131.reuse, R52 ;  /* 0x0000003483447220 */ /* 0x040fe40000410000 */
[----:B------:R-:W-:Y:S02]  /*0a30*/  FMUL.FTZ R134, R131, R142 ;  /* 0x0000008e83867220 */ /* 0x000fe40000410000 */
[----:B------:R-:W-:Y:S02]  /*0a40*/  FMUL.FTZ R137, R126, R57 ;  /* 0x000000397e897220 */ /* 0x000fe40000410000 */
[----:B------:R-:W-:Y:S02]  /*0a50*/  FADD.FTZ R52, RZ, R135 ;  /* 0x00000087ff347221 */ /* 0x000fe40000010000 */
[----:B------:R-:W-:-:S02]  /*0a60*/  FFMA.FTZ R53, R140, R135, RZ ;  /* 0x000000878c357223 */ /* 0x000fc400000100ff */
        /* <DEDUP_REMOVED lines=8> */
[C---:B------:R-:W-:Y:S02]  /*0af0*/  FADD.FTZ R18, R64.reuse, R18 ;  /* 0x0000001240127221 */ /* 0x040fe40000010000 */
[----:B------:R-:W-:Y:S02]  /*0b00*/  FFMA.FTZ R2, R64, R133, R2 ;  /* 0x0000008540027223 */ /* 0x000fe40000010002 */
[----:B------:R-:W-:Y:S02]  /*0b10*/  FMUL.FTZ R64, R125, R64 ;  /* 0x000000407d407220 */ /* 0x000fe40000410000 */
[----:B------:R-:W-:-:S02]  /*0b20*/  FADD.FTZ R55, R52, R141 ;  /* 0x0000008d34377221 */ /* 0x000fc40000010000 */
[----:B------:R-:W-:Y:S02]  /*0b30*/  FFMA.FTZ R53, R136, R141, R53 ;  /* 0x0000008d88357223 */ /* 0x000fe40000010035 */
[----:B------:R-:W-:Y:S02]  /*0b40*/  FADD.FTZ R138, -R147, R63 ;  /* 0x0000003f938a7221 */ /* 0x000fe40000010100 */
[----:B------:R-:W-:Y:S02]  /*0b50*/  FADD.FTZ R17, R65, R17 ;  /* 0x0000001141117221 */ /* 0x000fe40000010000 */
[----:B------:R-:W-:Y:S02]  /*0b60*/  FMUL.FTZ R63, R131, R54 ;  /* 0x00000036833f7220 */ /* 0x000fe40000410000 */
[----:B------:R-:W-:Y:S02]  /*0b70*/  FFMA.FTZ R0, R65, R62, R0 ;  /* 0x0000003e41007223 */ /* 0x000fe40000010000 */
[----:B------:R-:W-:-:S02]  /*0b80*/  FMUL.FTZ R65, R122, R65 ;  /* 0x000000417a417220 */ /* 0x000fc40000410000 */
[----:B------:R-:W-:Y:S02]  /*0b90*/  FADD.FTZ R52, R55, R64 ;  /* 0x0000004037347221 */ /* 0x000fe40000010000 */
[----:B------:R-:W-:Y:S02]  /*0ba0*/  FFMA.FTZ R53, R133, R64, R53 ;  /* 0x0000004085357223 */ /* 0x000fe40000010035 */
[C---:B------:R-:W-:Y:S02]  /*0bb0*/  FADD.FTZ R20, R66.reuse, R20 ;  /* 0x0000001442147221 */ /* 0x040fe40000010000 */
[----:B------:R-:W-:Y:S02]  /*0bc0*/  FMUL.FTZ R138, R131, R138 ;  /* 0x0000008a838a7220 */ /* 0x000fe40000410000 */
[----:B------:R-:W-:Y:S02]  /*0bd0*/  FFMA.FTZ R4, R66, R63, R4 ;  /* 0x0000003f42047223 */ /* 0x000fe40000010004 */
        /* <DEDUP_REMOVED lines=24> */
[----:B------:R-:W-:-:S02]  /*0d60*/  FADD.FTZ R76, -R147, R76 ;  /* 0x0000004c934c7221 */ /* 0x000fc40000010100 */
[----:B------:R-:W-:Y:S02]  /*0d70*/  FMUL.FTZ R74, R107, R74 ;  /* 0x0000004a6b4a7220 */ /* 0x000fe40000410000 */
[----:B------:R-:W-:Y:S02]  /*0d80*/  FADD.FTZ R55, R52, R73 ;  /* 0x0000004934377221 */ /* 0x000fe40000010000 */
[----:B------:R-:W-:Y:S02]  /*0d90*/  FFMA.FTZ R53, R68, R73, R53 ;  /* 0x0000004944357223 */ /* 0x000fe40000010035 */
[----:B------:R-:W-:Y:S02]  /*0da0*/  FADD.FTZ R54, -R147, R77 ;  /* 0x0000004d93367221 */ /* 0x000fe40000010100 */
[C---:B------:R-:W-:Y:S02]  /*0db0*/  FADD.FTZ R23, R75.reuse, R23 ;  /* 0x000000174b177221 */ /* 0x040fe40000010000 */
[----:B------:R-:W-:-:S02]  /*0dc0*/  FFMA.FTZ R7, R75, R70, R7 ;  /* 0x000000464b077223 */ /* 0x000fc40000010007 */
[----:B------:R-:W-:Y:S02]  /*0dd0*/  FMUL.FTZ R77, R131, R76 ;  /* 0x0000004c834d7220 */ /* 0x000fe40000410000 */
[----:B------:R-:W-:Y:S02]  /*0de0*/  FMUL.FTZ R75, R110, R75 ;  /* 0x0000004b6e4b7220 */ /* 0x000fe40000410000 */
[----:B------:R-:W-:Y:S02]  /*0df0*/  FADD.FTZ R52, R55, R74 ;  /* 0x0000004a37347221 */ /* 0x000fe40000010000 */
[----:B------:R-:W-:Y:S02]  /*0e00*/  FFMA.FTZ R53, R71, R74, R53 ;  /* 0x0000004a47357223 */ /* 0x000fe40000010035 */
        /* <DEDUP_REMOVED lines=9> */
[----:B------:R-:W-:Y:S02]  /*0ea0*/  FADD.FTZ R56, -R147, R79 ;  /* 0x0000004f93387221 */ /* 0x000fe40000010100 */
[C---:B------:R-:W-:Y:S02]  /*0eb0*/  FADD.FTZ R26, R81.reuse, R26 ;  /* 0x0000001a511a7221 */ /* 0x040fe40000010000 */
        /* <DEDUP_REMOVED lines=26> */
[----:B------:R-:W-:-:S02]  /*1060*/  FADD.FTZ R142, -R147, R87 ;  /* 0x00000057938e7221 */ /* 0x000fc40000010100 */
[C---:B------:R-:W-:Y:S02]  /*1070*/  FADD.FTZ R94, R89.reuse, R94 ;  /* 0x0000005e595e7221 */ /* 0x040fe40000010000 */
[----:B------:R-:W-:Y:S02]  /*1080*/  FFMA.FTZ R13, R89, R86, R13 ;  /* 0x00000056590d7223 */ /* 0x000fe4000001000d */
[----:B------:R-:W-:Y:S02]  /*1090*/  FMUL.FTZ R87, R131, R56 ;  /* 0x0000003883577220 */ /* 0x000fe40000410000 */
[----:B------:R-:W-:Y:S02]  /*10a0*/  FMUL.FTZ R89, R116, R89 ;  /* 0x0000005974597220 */ /* 0x000fe40000410000 */
[----:B------:R-:W-:Y:S02]  /*10b0*/  FADD.FTZ R52, R55, R88 ;  /* 0x0000005837347221 */ /* 0x000fe40000010000 */
[----:B------:R-:W-:-:S02]  /*10c0*/  FFMA.FTZ R53, R85, R88, R53 ;  /* 0x0000005855357223 */ /* 0x000fc40000010035 */
[C---:B------:R-:W-:Y:S02]  /*10d0*/  FADD.FTZ R95, R90.reuse, R95 ;  /* 0x0000005f5a5f7221 */ /* 0x040fe40000010000 */
        /* <DEDUP_REMOVED lines=8> */
[C---:B------:R-:W-:Y:S02]  /*1160*/  FADD.FTZ R102, R57.reuse, R102 ;  /* 0x0000006639667221 */ /* 0x040fe40000010000 */
[----:B------:R-:W-:Y:S02]  /*1170*/  FFMA.FTZ R104, R57, R134, R104 ;  /* 0x0000008639687223 */ /* 0x000fe40000010068 */
[----:B------:R-:W-:-:S02]  /*1180*/  FADD.FTZ R98, R59, R98 ;  /* 0x000000623b627221 */ /* 0x000fc40000010000 */
[----:B------:R-:W-:Y:S02]  /*1190*/  FFMA.FTZ R100, R59, R136, R100 ;  /* 0x000000883b647223 */ /* 0x000fe40000010064 */
[C---:B------:R-:W-:Y:S02]  /*11a0*/  FADD.FTZ R99, R58.reuse, R99 ;  /* 0x000000633a637221 */ /* 0x040fe40000010000 */
[----:B------:R-:W-:Y:S02]  /*11b0*/  FFMA.FTZ R101, R58, R132, R101 ;  /* 0x000000843a657223 */ /* 0x000fe40000010065 */
[C---:B------:R-:W-:Y:S02]  /*11c0*/  FADD.FTZ R96, R91.reuse, R96 ;  /* 0x000000605b607221 */ /* 0x040fe40000010000 */
[----:B------:R-:W-:Y:S02]  /*11d0*/  FFMA.FTZ R15, R91, R142, R15 ;  /* 0x0000008e5b0f7223 */ /* 0x000fe4000001000f */
[----:B------:R-:W-:-:S02]  /*11e0*/  FADD.FTZ R57, R55, R84 ;  /* 0x0000005437397221 */ /* 0x000fc40000010000 */
[----:B------:R-:W-:Y:S01]  /*11f0*/  FFMA.FTZ R59, R142, R84, R53 ;  /* 0x000000548e3b7223 */ /* 0x000fe20000010035 */
[----:B------:R-:W-:Y:S05]  /*1200*/  BRA.DIV ~URZ, `(.L_x_8197) ;  /* 0x000010427f007947 */ /* 0x000fea000b800000 */
[----:B------:R0:W1:Y:S02]  /*1210*/  SHFL.DOWN PT, R54, R57, 0x10, 0x1f ;  /* 0x0a001f0039367f89 */ /* 0x00006400000e0000 */
.L_x_8202:
        /* <DEDUP_REMOVED lines=18> */
.L_x_8203:
[----:B------:R-:W-:Y:S01]  /*1340*/  LOP3.LUT P2, RZ, R146, 0xff, RZ, 0xc0, !PT ;  /* 0x000000ff92ff7812 */ /* 0x000fe2000784c0ff */
[----:B--2---:R-:W-:Y:S01]  /*1350*/  FADD.FTZ R60, R60, R57 ;  /* 0x000000393c3c7221 */ /* 0x004fe20000010000 */
[----:B------:R-:W-:Y:S01]  /*1360*/  PLOP3.LUT P0, PT, PT, PT, PT, 0x80, 0x0 ;  /* 0x000000000000781c */ /* 0x000fe20003f0f070 */
[----:B-1----:R-:W-:Y:S01]  /*1370*/  FADD.FTZ R61, R52, R59 ;  /* 0x0000003b343d7221 */ /* 0x002fe20000010000 */
[----:B------:R-:W-:Y:S01]  /*1380*/  @!P1 PLOP3.LUT P0, PT, P2, PT, PT, 0x80, 0x0 ;  /* 0x000000000000981c */ /* 0x000fe2000170f070 */
[----:B------:R-:W-:Y:S01]  /*1390*/  ULDC.U8 UR6, c[0x0][0x1f0] ;  /* 0x00007c0000067ab9 */ /* 0x000fe20000000000 */
[----:B------:R-:W-:Y:S02]  /*13a0*/  SHF.R.U32.HI R53, RZ, 0x5, R97 ;  /* 0x00000005ff357819 */ /* 0x000fe40000011661 */
[----:B------:R-:W-:Y:S02]  /*13b0*/  ISETP.NE.U32.AND P3, PT, RZ, c[0x0][0x258], PT ;  /* 0x00009600ff007a0c */ /* 0x000fe40003f65070 */
[----:B------:R-:W-:-:S02]  /*13c0*/  @!P1 LOP3.LUT R54, R53, 0x7fffffc, RZ, 0xc0, !PT ;  /* 0x07fffffc35369812 */ /* 0x000fc400078ec0ff */
[----:B------:R-:W-:Y:S02]  /*13d0*/  LOP3.LUT R143, R53, 0x7fffffc, RZ, 0xc0, !PT ;  /* 0x07fffffc358f7812 */ /* 0x000fe400078ec0ff */
[----:B------:R-:W-:Y:S02]  /*13e0*/  ISETP.NE.AND.EX P3, PT, RZ, c[0x0][0x25c], PT, P3 ;  /* 0x00009700ff007a0c */ /* 0x000fe40003f65330 */
[----:B------:R-:W-:Y:S02]  /*13f0*/  @!P2 IADD3 R143, R143, 0x4, RZ ;  /* 0x000000048f8fa810 */ /* 0x000fe40007ffe0ff */
[----:B------:R-:W-:Y:S02]  /*1400*/  @!P0 IADD3 R54, R54, 0x4, RZ ;  /* 0x0000000436368810 */ /* 0x000fe40007ffe0ff */
[----:B------:R-:W-:Y:S01]  /*1410*/  ISETP.NE.AND P0, PT, RZ, UR6, PT ;  /* 0x00000006ff007c0c */ /* 0x000fe2000bf05270 */
[----:B------:R-:W-:Y:S01]  /*1420*/  WARPSYNC 0xffffffff ;  /* 0xffffffff00007948 */ /* 0x000fe20003800000 */
[----:B------:R-:W-:-:S02]  /*1430*/  @!P1 LOP3.LUT R91, R54, 0x3, R53, 0xf8, !PT ;  /* 0x00000003365b9812 */ /* 0x000fc400078ef835 */
[----:B------:R-:W-:-:S03]  /*1440*/  SHF.L.U32 R143, R143, 0x3, RZ ;  /* 0x000000038f8f7819 */ /* 0x000fc600000006ff */
[----:B------:R-:W-:Y:S04]  /*1450*/  @!P1 STS.64 [R91.X8+0x2800], R60 ;  /* 0x0028003c5b009388 */ /* 0x000fe80000008a00 */
[----:B------:R-:W-:Y:S01]  /*1460*/  BAR.SYNC.DEFER_BLOCKING 0x0 ;  /* 0x0000000000007b1d */ /* 0x000fe20000010000 */
[----:B------:R-:W-:-:S04]  /*1470*/  ISETP.NE.U32.AND P1, PT, RZ, c[0x0][0x218], PT ;  /* 0x00008600ff007a0c */ /* 0x000fc80003f25070 */
[----:B------:R-:W-:Y:S01]  /*1480*/  ISETP.NE.AND.EX P1, PT, RZ, c[0x0][0x21c], PT, P1 ;  /* 0x00008700ff007a0c */ /* 0x000fe20003f25310 */
        /* <DEDUP_REMOVED lines=20> */
[----:B------:R-:W-:-:S02]  /*15d0*/  FADD.FTZ R140, R135, -R140 ;  /* 0x8000008c878c7221 */ /* 0x000fc40000010000 */
[----:B------:R-:W-:Y:S02]  /*15e0*/  FADD.FTZ R134, R137, -R134 ;  /* 0x8000008689867221 */ /* 0x000fe40000010000 */
[----:B------:R-:W-:Y:S02]  /*15f0*/  FADD.FTZ R136, R141, -R136 ;  /* 0x800000888d887221 */ /* 0x000fe40000010000 */
[C---:B------:R-:W-:Y:S02]  /*1600*/  FMUL.FTZ R91, R131.reuse, R132 ;  /* 0x00000084835b7220 */ /* 0x040fe40000410000 */
[C---:B------:R-:W-:Y:S02]  /*1610*/  FMUL.FTZ R59, R131.reuse, R140 ;  /* 0x0000008c833b7220 */ /* 0x040fe40000410000 */
[C---:B------:R-:W-:Y:S02]  /*1620*/  FMUL.FTZ R58, R131.reuse, R134 ;  /* 0x00000086833a7220 */ /* 0x040fe40000410000 */
[----:B------:R-:W-:-:S02]  /*1630*/  FMUL.FTZ R132, R131, R136 ;  /* 0x0000008883847220 */ /* 0x000fc40000410000 */
[----:B-----5:R-:W-:Y:S02]  /*1640*/  @P1 FADD.FTZ R59, R28, R59 ;  /* 0x0000003b1c3b1221 */ /* 0x020fe40000010000 */
[----:B------:R-:W-:Y:S02]  /*1650*/  @P1 FADD.FTZ R58, R29, R58 ;  /* 0x0000003a1d3a1221 */ /* 0x000fe40000010000 */
[----:B------:R-:W-:Y:S02]  /*1660*/  @P1 FADD.FTZ R91, R30, R91 ;  /* 0x0000005b1e5b1221 */ /* 0x000fe40000010000 */
[----:B------:R-:W-:Y:S01]  /*1670*/  @P1 FADD.FTZ R132, R31, R132 ;  /* 0x000000841f841221 */ /* 0x000fe20000010000 */
[----:B------:R-:W-:Y:S05]  /*1680*/  @!P3 BRA `(.L_x_8199) ;  /* 0x000000700000b947 */ /* 0x000fea0003800000 */
[----:B------:R-:W-:Y:S01]  /*1690*/  HFMA2.MMA R56, -RZ, RZ, 0, 9.5367431640625e-07 ;  /* 0x00000010ff387435 */ /* 0x000fe200000001ff */
[----:B------:R-:W-:Y:S02]  /*16a0*/  SEL R55, R132, R51, P0 ;  /* 0x0000003384377207 */ /* 0x000fe40000000000 */
[----:B------:R-:W-:-:S02]  /*16b0*/  SEL R54, R91, R50, P0 ;  /* 0x000000325b367207 */ /* 0x000fc40000000000 */
[----:B------:R-:W-:Y:S02]  /*16c0*/  SEL R53, R58, R49, P0 ;  /* 0x000000313a357207 */ /* 0x000fe40000000000 */
[----:B------:R-:W-:-:S03]  /*16d0*/  SEL R52, R59, R48, P0 ;  /* 0x000000303b347207 */ /* 0x000fc60000000000 */
[----:B------:R-:W-:-:S05]  /*16e0*/  IMAD.WIDE.U32 R56, R119, R56, c[0x0][0x258] ;  /* 0x0000960077387625 */ /* 0x000fca00078e0038 */
[----:B------:R0:W-:Y:S02]  /*16f0*/  STG.E.128 [R56.64], R52 ;  /* 0x0000003438007986 */ /* 0x0001e4000c101d04 */
.L_x_8199:
[-CC-:B------:R-:W-:Y:S01]  /*1700*/  FFMA.FTZ R133, R133, R60.reuse, R61.reuse ;  /* 0x0000003c85857223 */ /* 0x180fe2000001003d */
[----:B------:R-:W-:Y:S01]  /*1710*/  IADD3 R128, R128, c[0x0][0x160], RZ ;  /* 0x0000580080807a10 */ /* 0x000fe20007ffe0ff */
[-CC-:B------:R-:W-:Y:S01]  /*1720*/  FFMA.FTZ R62, R62, R60.reuse, R61.reuse ;  /* 0x0000003c3e3e7223 */ /* 0x180fe2000001003d */
[----:B------:R-:W-:Y:S01]  /*1730*/  SEL R146, RZ, 0x1, P2 ;  /* 0x00000001ff927807 */ /* 0x000fe20001000000 */
[-CC-:B------:R-:W-:Y:S02]  /*1740*/  FFMA.FTZ R63, R63, R60.reuse, R61.reuse ;  /* 0x0000003c3f3f7223 */ /* 0x180fe4000001003d */
[-CC-:B------:R-:W-:Y:S02]  /*1750*/  FFMA.FTZ R138, R138, R60.reuse, R61.reuse ;  /* 0x0000003c8a8a7223 */ /* 0x180fe4000001003d */
[-CC-:B------:R-:W-:Y:S02]  /*1760*/  FFMA.FTZ R71, R71, R60.reuse, R61.reuse ;  /* 0x0000003c47477223 */ /* 0x180fe4000001003d */
[----:B------:R-:W-:-:S02]  /*1770*/  FFMA.FTZ R69, R69, R60, R61 ;  /* 0x0000003c45457223 */ /* 0x000fc4000001003d */
[-CC-:B------:R-:W-:Y:S02]  /*1780*/  FFMA.FTZ R68, R68, R60.reuse, R61.reuse ;  /* 0x0000003c44447223 */ /* 0x180fe4000001003d */
[-CC-:B0-----:R-:W-:Y:S02]  /*1790*/  FFMA.FTZ R52, R70, R60.reuse, R61.reuse ;  /* 0x0000003c46347223 */ /* 0x181fe4000001003d */
[-CC-:B------:R-:W-:Y:S02]  /*17a0*/  FFMA.FTZ R77, R77, R60.reuse, R61.reuse ;  /* 0x0000003c4d4d7223 */ /* 0x180fe4000001003d */
[-CC-:B------:R-:W-:Y:S02]  /*17b0*/  FFMA.FTZ R54, R76, R60.reuse, R61.reuse ;  /* 0x0000003c4c367223 */ /* 0x180fe4000001003d */
[-CC-:B------:R-:W-:Y:S02]  /*17c0*/  FFMA.FTZ R79, R79, R60.reuse, R61.reuse ;  /* 0x0000003c4f4f7223 */ /* 0x180fe4000001003d */
[----:B------:R-:W-:-:S02]  /*17d0*/  FFMA.FTZ R56, R78, R60, R61 ;  /* 0x0000003c4e387223 */ /* 0x000fc4000001003d */
[-CC-:B------:R-:W-:Y:S02]  /*17e0*/  FFMA.FTZ R85, R85, R60.reuse, R61.reuse ;  /* 0x0000003c55557223 */ /* 0x180fe4000001003d */
[-CC-:B------:R-:W-:Y:S02]  /*17f0*/  FFMA.FTZ R140, R86, R60.reuse, R61.reuse ;  /* 0x0000003c568c7223 */ /* 0x180fe4000001003d */
[-CC-:B------:R-:W-:Y:S02]  /*1800*/  FFMA.FTZ R87, R87, R60.reuse, R61.reuse ;  /* 0x0000003c57577223 */ /* 0x180fe4000001003d */
[----:B------:R-:W-:Y:S02]  /*1810*/  FFMA.FTZ R61, R142, R60, R61 ;  /* 0x0000003c8e3d7223 */ /* 0x000fe4000001003d */
[----:B------:R-:W-:Y:S02]  /*1820*/  FADD.FTZ R60, R64, -R133 ;  /* 0x80000085403c7221 */ /* 0x000fe40000010000 */
[----:B------:R-:W-:Y:S01]  /*1830*/  FADD.FTZ R62, R65, -R62 ;  /* 0x8000003e413e7221 */ /* 0x000fe20000010000 */
[----:B------:R-:W-:Y:S01]  /*1840*/  IADD3 R65, R119, 0x80, RZ ;  /* 0x0000008077417810 */ /* 0x000fe20007ffe0ff */
[----:B------:R-:W-:-:S02]  /*1850*/  FADD.FTZ R70, R66, -R63 ;  /* 0x8000003f42467221 */ /* 0x000fc40000010000 */
[----:B------:R-:W-:Y:S02]  /*1860*/  FADD.FTZ R138, R67, -R138 ;  /* 0x8000008a438a7221 */ /* 0x000fe40000010000 */
[----:B------:R-:W-:Y:S01]  /*1870*/  FADD.FTZ R78, R74, -R71 ;  /* 0x800000474a4e7221 */ /* 0x000fe20000010000 */
[----:B------:R-:W-:Y:S01]  /*1880*/  MOV R74, 0x10 ;  /* 0x00000010004a7802 */ /* 0x000fe20000000f00 */
[----:B------:R-:W-:Y:S02]  /*1890*/  FADD.FTZ R72, R72, -R69 ;  /* 0x8000004548487221 */ /* 0x000fe40000010000 */
[----:B------:R-:W-:Y:S02]  /*18a0*/  FADD.FTZ R76, R73, -R68 ;  /* 0x80000044494c7221 */ /* 0x000fe40000010000 */
[----:B------:R-:W-:Y:S02]  /*18b0*/  FADD.FTZ R86, R75, -R52 ;  /* 0x800000344b567221 */ /* 0x000fe40000010000 */
[----:B------:R-:W-:-:S02]  /*18c0*/  FADD.FTZ R84, R84, -R61 ;  /* 0x8000003d54547221 */ /* 0x000fc40000010000 */
[C---:B------:R-:W-:Y:S02]  /*18d0*/  FMUL.FTZ R61, R131.reuse, R60 ;  /* 0x0000003c833d7220 */ /* 0x040fe40000410000 */
[C---:B------:R-:W-:Y:S02]  /*18e0*/  FMUL.FTZ R62, R131.reuse, R62 ;  /* 0x0000003e833e7220 */ /* 0x040fe40000410000 */
[C---:B------:R-:W-:Y:S02]  /*18f0*/  FMUL.FTZ R63, R131.reuse, R70 ;  /* 0x00000046833f7220 */ /* 0x040fe40000410000 */
[----:B------:R-:W-:Y:S02]  /*1900*/  FMUL.FTZ R138, R131, R138 ;  /* 0x0000008a838a7220 */ /* 0x000fe40000410000 */
[----:B------:R-:W-:Y:S02]  /*1910*/  FADD.FTZ R134, R81, -R54 ;  /* 0x8000003651867221 */ /* 0x000fe40000010000 */
[----:B------:R-:W-:Y:S01]  /*1920*/  FADD.FTZ R136, R83, -R56 ;  /* 0x8000003853887221 */ /* 0x000fe20000010000 */
[----:B------:R-:W-:Y:S01]  /*1930*/  IADD3 R83, R119, 0x100, RZ ;  /* 0x0000010077537810 */ /* 0x000fe20007ffe0ff */
[----:B------:R-:W-:-:S02]  /*1940*/  FMUL.FTZ R71, R131, R72 ;  /* 0x0000004883477220 */ /* 0x000fc40000410000 */
[C---:B------:R-:W-:Y:S02]  /*1950*/  FMUL.FTZ R76, R131.reuse, R76 ;  /* 0x0000004c834c7220 */ /* 0x040fe40000410000 */
[C---:B------:R-:W-:Y:S02]  /*1960*/  FMUL.FTZ R73, R131.reuse, R78 ;  /* 0x0000004e83497220 */ /* 0x040fe40000410000 */
[----:B------:R-:W-:Y:S02]  /*1970*/  FMUL.FTZ R86, R131, R86 ;  /* 0x0000005683567220 */ /* 0x000fe40000410000 */
[-C--:B------:R-:W-:Y:S02]  /*1980*/  FMUL.FTZ R55, R132, R130.reuse ;  /* 0x0000008284377220 */ /* 0x080fe40000410000 */
[-C--:B------:R-:W-:Y:S02]  /*1990*/  FMUL.FTZ R54, R91, R130.reuse ;  /* 0x000000825b367220 */ /* 0x080fe40000410000 */
[----:B------:R-:W-:-:S02]  /*19a0*/  FMUL.FTZ R53, R58, R130 ;  /* 0x000000823a357220 */ /* 0x000fc40000410000 */
[----:B------:R-:W-:Y:S02]  /*19b0*/  FMUL.FTZ R52, R59, R130 ;  /* 0x000000823b347220 */ /* 0x000fe40000410000 */
[----:B------:R-:W-:-:S04]  /*19c0*/  IMAD.WIDE.U32 R56, R119, R74, c[0x0][0x248] ;  /* 0x0000920077387625 */ /* 0x000fc800078e004a */
[----:B------:R-:W-:Y:S01]  /*19d0*/  FADD.FTZ R80, R80, -R77 ;  /* 0x8000004d50507221 */ /* 0x000fe20000010000 */
[----:B------:R0:W-:Y:S01]  /*19e0*/  STG.E.128 [R56.64], R52 ;  /* 0x0000003438007986 */ /* 0x0001e2000c101d04 */
[----:B------:R-:W-:Y:S02]  /*19f0*/  @P1 FADD.FTZ R61, R32, R61 ;  /* 0x0000003d203d1221 */ /* 0x000fe40000010000 */
[----:B------:R-:W-:Y:S02]  /*1a00*/  @P1 FADD.FTZ R62, R33, R62 ;  /* 0x0000003e213e1221 */ /* 0x000fe40000010000 */
[----:B------:R-:W-:Y:S02]  /*1a10*/  @P1 FADD.FTZ R63, R34, R63 ;  /* 0x0000003f223f1221 */ /* 0x000fe40000010000 */
[----:B------:R-:W-:Y:S02]  /*1a20*/  @P1 FADD.FTZ R138, R35, R138 ;  /* 0x0000008a238a1221 */ /* 0x000fe40000010000 */
[----:B------:R-:W-:-:S02]  /*1a30*/  @P1 FADD.FTZ R71, R36, R71 ;  /* 0x0000004724471221 */ /* 0x000fc40000010000 */
[----:B------:R-:W-:Y:S02]  /*1a40*/  @P1 FADD.FTZ R76, R37, R76 ;  /* 0x0000004c254c1221 */ /* 0x000fe40000010000 */
[----:B------:R-:W-:Y:S01]  /*1a50*/  @P1 FADD.FTZ R73, R38, R73 ;  /* 0x0000004926491221 */ /* 0x000fe20000010000 */
[----:B------:R-:W-:Y:S01]  /*1a60*/  @P3 SEL R60, R71, R48, P0 ;  /* 0x00000030473c3207 */ /* 0x000fe20000000000 */
[----:B------:R-:W-:Y:S02]  /*1a70*/  @P1 FADD.FTZ R86, R39, R86 ;  /* 0x0000005627561221 */ /* 0x000fe40000010000 */
[----:B------:R-:W-:Y:S01]  /*1a80*/  FADD.FTZ R82, R82, -R79 ;  /* 0x8000004f52527221 */ /* 0x000fe20000010000 */
[----:B0-----:R-:W-:Y:S01]  /*1a90*/  @P3 SEL R55, R138, R51, P0 ;  /* 0x000000338a373207 */ /* 0x001fe20000000000 */
[----:B------:R-:W-:Y:S01]  /*1aa0*/  FMUL.FTZ R75, R131, R80 ;  /* 0x00000050834b7220 */ /* 0x000fe20000410000 */
[----:B------:R-:W-:Y:S01]  /*1ab0*/  @P3 SEL R54, R63, R50, P0 ;  /* 0x000000323f363207 */ /* 0x000fe20000000000 */
[----:B------:R-:W-:Y:S01]  /*1ac0*/  FADD.FTZ R88, R88, -R85 ;  /* 0x8000005558587221 */ /* 0x000fe20000010000 */
[----:B------:R-:W-:Y:S01]  /*1ad0*/  @P3 SEL R53, R62, R49, P0 ;  /* 0x000000313e353207 */ /* 0x000fe20000000000 */
[----:B------:R-:W-:Y:S01]  /*1ae0*/  FADD.FTZ R140, R89, -R140 ;  /* 0x8000008c598c7221 */ /* 0x000fe20000010000 */
[----:B------:R-:W-:Y:S01]  /*1af0*/  @P3 SEL R52, R61, R48, P0 ;  /* 0x000000303d343207 */ /* 0x000fe20000000000 */
[----:B------:R-:W-:Y:S01]  /*1b00*/  FADD.FTZ R90, R90, -R87 ;  /* 0x800000575a5a7221 */ /* 0x000fe20000010000 */
[----:B------:R-:W-:Y:S01]  /*1b10*/  IADD3 R85, R119, 0x180, RZ ;  /* 0x0000018077557810 */ /* 0x000fe20007ffe0ff */
[----:B------:R-:W-:-:S04]  /*1b20*/  @P3 IMAD.WIDE.U32 R66, R144, R74, c[0x0][0x258] ;  /* 0x0000960090423625 */ /* 0x000fc800078e004a */
[----:B------:R-:W-:Y:S01]  /*1b30*/  IMAD.WIDE.U32 R64, R74, R65, c[0x0][0x248] ;  /* 0x000092004a407625 */ /* 0x000fe200078e0041 */
[----:B------:R-:W-:Y:S03]  /*1b40*/  @P3 STG.E.128 [R66.64], R52 ;  /* 0x0000003442003986 */ /* 0x000fe6000c101d04 */
[-C--:B------:R-:W-:Y:S02]  /*1b50*/  FMUL.FTZ R59, R138, R130.reuse ;  /* 0x000000828a3b7220 */ /* 0x080fe40000410000 */
[-C--:B------:R-:W-:Y:S01]  /*1b60*/  FMUL.FTZ R58, R63, R130.reuse ;  /* 0x000000823f3a7220 */ /* 0x080fe20000410000 */
[----:B------:R-:W-:Y:S01]  /*1b70*/  @P3 SEL R63, R86, R51, P0 ;  /* 0x00000033563f3207 */ /* 0x000fe20000000000 */
[----:B------:R-:W-:Y:S01]  /*1b80*/  FMUL.FTZ R57, R62, R130 ;  /* 0x000000823e397220 */ /* 0x000fe20000410000 */
[----:B------:R-:W-:Y:S01]  /*1b90*/  @P3 SEL R62, R73, R50, P0 ;  /* 0x00000032493e3207 */ /* 0x000fe20000000000 */
[----:B------:R-:W-:Y:S01]  /*1ba0*/  FMUL.FTZ R56, R61, R130 ;  /* 0x000000823d387220 */ /* 0x000fe20000410000 */
[----:B------:R-:W-:Y:S01]  /*1bb0*/  @P3 SEL R61, R76, R49, P0 ;  /* 0x000000314c3d3207 */ /* 0x000fe20000000000 */
[----:B------:R-:W-:-:S03]  /*1bc0*/  @P3 IMAD.WIDE.U32 R68, R145, R74, c[0x0][0x258] ;  /* 0x0000960091443625 */ /* 0x000fc600078e004a */
[----:B------:R0:W-:Y:S01]  /*1bd0*/  STG.E.128 [R64.64], R56 ;  /* 0x0000003840007986 */ /* 0x0001e2000c101d04 */
[C---:B------:R-:W-:Y:S02]  /*1be0*/  FMUL.FTZ R134, R131.reuse, R134 ;  /* 0x0000008683867220 */ /* 0x040fe40000410000 */
[C---:B------:R-:W-:Y:S01]  /*1bf0*/  FMUL.FTZ R77, R131.reuse, R82 ;  /* 0x00000052834d7220 */ /* 0x040fe20000410000 */
[----:B------:R1:W-:Y:S01]  /*1c00*/  @P3 STG.E.128 [R68.64], R60 ;  /* 0x0000003c44003986 */ /* 0x0003e2000c101d04 */
[C---:B------:R-:W-:Y:S02]  /*1c10*/  FMUL.FTZ R136, R131.reuse, R136 ;  /* 0x0000008883887220 */ /* 0x040fe40000410000 */
[----:B------:R-:W-:Y:S02]  /*1c20*/  @P1 FADD.FTZ R75, R40, R75 ;  /* 0x0000004b284b1221 */ /* 0x000fe40000010000 */
[C---:B------:R-:W-:Y:S02]  /*1c30*/  FMUL.FTZ R79, R131.reuse, R88 ;  /* 0x00000058834f7220 */ /* 0x040fe40000410000 */
[----:B------:R-:W-:-:S02]  /*1c40*/  FMUL.FTZ R140, R131, R140 ;  /* 0x0000008c838c7220 */ /* 0x000fc40000410000 */
[C---:B------:R-:W-:Y:S02]  /*1c50*/  FMUL.FTZ R81, R131.reuse, R90 ;  /* 0x0000005a83517220 */ /* 0x040fe40000410000 */
[----:B------:R-:W-:Y:S02]  /*1c60*/  FMUL.FTZ R84, R131, R84 ;  /* 0x0000005483547220 */ /* 0x000fe40000410000 */
[----:B------:R-:W-:Y:S01]  /*1c70*/  @P1 FADD.FTZ R134, R41, R134 ;  /* 0x0000008629861221 */ /* 0x000fe20000010000 */
[----:B0-----:R-:W-:Y:S01]  /*1c80*/  @P3 SEL R56, R75, R48, P0 ;  /* 0x000000304b383207 */ /* 0x001fe20000000000 */
[----:B------:R-:W-:Y:S02]  /*1c90*/  @P1 FADD.FTZ R77, R42, R77 ;  /* 0x0000004d2a4d1221 */ /* 0x000fe40000010000 */
[----:B------:R-:W-:Y:S01]  /*1ca0*/  @P1 FADD.FTZ R136, R43, R136 ;  /* 0x000000882b881221 */ /* 0x000fe20000010000 */
[----:B------:R-:W-:Y:S01]  /*1cb0*/  @P3 SEL R57, R134, R49, P0 ;  /* 0x0000003186393207 */ /* 0x000fe20000000000 */
[----:B------:R-:W-:Y:S01]  /*1cc0*/  @P1 FADD.FTZ R79, R44, R79 ;  /* 0x0000004f2c4f1221 */ /* 0x000fe20000010000 */
[----:B------:R-:W-:Y:S01]  /*1cd0*/  @P3 SEL R58, R77, R50, P0 ;  /* 0x000000324d3a3207 */ /* 0x000fe20000000000 */
[----:B------:R-:W-:Y:S01]  /*1ce0*/  @P1 FADD.FTZ R140, R45, R140 ;  /* 0x0000008c2d8c1221 */ /* 0x000fe20000010000 */
[----:B------:R-:W-:Y:S01]  /*1cf0*/  @P3 SEL R59, R136, R51, P0 ;  /* 0x00000033883b3207 */ /* 0x000fe20000000000 */
[----:B------:R-:W-:Y:S01]  /*1d00*/  @P1 FADD.FTZ R81, R46, R81 ;  /* 0x000000512e511221 */ /* 0x000fe20000010000 */
[----:B------:R-:W-:Y:S01]  /*1d10*/  SEL R48, R79, R48, P0 ;  /* 0x000000304f307207 */ /* 0x000fe20000000000 */
[----:B------:R-:W-:Y:S01]  /*1d20*/  @P1 FADD.FTZ R84, R47, R84 ;  /* 0x000000542f541221 */ /* 0x000fe20000010000 */
[----:B------:R-:W-:Y:S01]  /*1d30*/  SEL R49, R140, R49, P0 ;  /* 0x000000318c317207 */ /* 0x000fe20000000000 */
[-C--:B-1----:R-:W-:Y:S01]  /*1d40*/  FMUL.FTZ R60, R75, R130.reuse ;  /* 0x000000824b3c7220 */ /* 0x082fe20000410000 */
[----:B------:R-:W-:Y:S01]  /*1d50*/  IADD3 R75, R119, 0x200, RZ ;  /* 0x00000200774b7810 */ /* 0x000fe20007ffe0ff */
[----:B------:R-:W-:Y:S01]  /*1d60*/  FMUL.FTZ R55, R86, R130 ;  /* 0x0000008256377220 */ /* 0x000fe20000410000 */
[----:B------:R-:W-:Y:S01]  /*1d70*/  SEL R50, R81, R50, P0 ;  /* 0x0000003251327207 */ /* 0x000fe20000000000 */
[-C--:B------:R-:W-:Y:S01]  /*1d80*/  FMUL.FTZ R54, R73, R130.reuse ;  /* 0x0000008249367220 */ /* 0x080fe20000410000 */
[----:B------:R-:W-:Y:S01]  /*1d90*/  SEL R51, R84, R51, P0 ;  /* 0x0000003354337207 */ /* 0x000fe20000000000 */
[-C--:B------:R-:W-:Y:S01]  /*1da0*/  FMUL.FTZ R53, R76, R130.reuse ;  /* 0x000000824c357220 */ /* 0x080fe20000410000 */
[----:B------:R-:W-:Y:S01]  /*1db0*/  ISETP.GE.AND P0, PT, R128, c[0x0][0x164], PT ;  /* 0x0000590080007a0c */ /* 0x000fe20003f06270 */
[----:B------:R-:W-:-:S02]  /*1dc0*/  FMUL.FTZ R52, R71, R130 ;  /* 0x0000008247347220 */ /* 0x000fc40000410000 */
[----:B------:R-:W-:-:S04]  /*1dd0*/  IMAD.WIDE.U32 R68, R74, R83, c[0x0][0x248] ;  /* 0x000092004a447625 */ /* 0x000fc800078e0053 */
[----:B------:R-:W-:Y:S01]  /*1de0*/  @P3 IMAD.WIDE.U32 R72, R120, R74, c[0x0][0x258] ;  /* 0x0000960078483625 */ /* 0x000fe200078e004a */
[----:B------:R0:W-:Y:S03]  /*1df0*/  STG.E.128 [R68.64], R52 ;  /* 0x0000003444007986 */ /* 0x0001e6000c101d04 */
[-C--:B------:R-:W-:Y:S01]  /*1e00*/  FMUL.FTZ R63, R136, R130.reuse ;  /* 0x00000082883f7220 */ /* 0x080fe20000410000 */
[----:B------:R0:W-:Y:S01]  /*1e10*/  @P3 STG.E.128 [R72.64], R56 ;  /* 0x0000003848003986 */ /* 0x0001e2000c101d04 */
[-C--:B------:R-:W-:Y:S02]  /*1e20*/  FMUL.FTZ R62, R77, R130.reuse ;  /* 0x000000824d3e7220 */ /* 0x080fe40000410000 */
[----:B------:R-:W-:Y:S02]  /*1e30*/  FMUL.FTZ R61, R134, R130 ;  /* 0x00000082863d7220 */ /* 0x000fe40000410000 */
[----:B------:R-:W-:-:S04]  /*1e40*/  IMAD.WIDE.U32 R70, R74, R85, c[0x0][0x248] ;  /* 0x000092004a467625 */ /* 0x000fc800078e0055 */
[----:B------:R-:W-:Y:S01]  /*1e50*/  @P3 IMAD.WIDE.U32 R76, R121, R74, c[0x0][0x258] ;  /* 0x00009600794c3625 */ /* 0x000fe200078e004a */
[----:B------:R0:W-:Y:S03]  /*1e60*/  STG.E.128 [R70.64], R60 ;  /* 0x0000003c46007986 */ /* 0x0001e6000c101d04 */
[-C--:B------:R-:W-:Y:S01]  /*1e70*/  FMUL.FTZ R64, R79, R130.reuse ;  /* 0x000000824f407220 */ /* 0x080fe20000410000 */
[----:B------:R0:W-:Y:S01]  /*1e80*/  @P3 STG.E.128 [R76.64], R48 ;  /* 0x000000304c003986 */ /* 0x0001e2000c101d04 */
[-C--:B------:R-:W-:Y:S02]  /*1e90*/  FMUL.FTZ R65, R140, R130.reuse ;  /* 0x000000828c417220 */ /* 0x080fe40000410000 */
[-C--:B------:R-:W-:Y:S02]  /*1ea0*/  FMUL.FTZ R66, R81, R130.reuse ;  /* 0x0000008251427220 */ /* 0x080fe40000410000 */
[----:B------:R-:W-:-:S02]  /*1eb0*/  FMUL.FTZ R67, R84, R130 ;  /* 0x0000008254437220 */ /* 0x000fc40000410000 */
[----:B------:R-:W-:-:S05]  /*1ec0*/  IMAD.WIDE.U32 R74, R74, R75, c[0x0][0x248] ;  /* 0x000092004a4a7625 */ /* 0x000fca00078e004b */
[----:B------:R0:W-:Y:S02]  /*1ed0*/  STG.E.128 [R74.64], R64 ;  /* 0x000000404a007986 */ /* 0x0001e4000c101d04 */
[----:B0-----:R-:W-:Y:S01]  /*1ee0*/  @P0 CALL.REL.NOINC `(.L_x_8200) ;  /* 0x0000001000000944 */ /* 0x001fe20003c00000 */
[----:B------:R-:W-:Y:S05]  /*1ef0*/  BRA `(.L_x_8201) ;  /* 0xffffe6a000007947 */ /* 0x000fea000383ffff */
.L_x_8200:
        /* <DEDUP_REMOVED lines=34> */
.L_x_8196:
[----:B------:R-:W0:Y:S01]  /*2120*/  S2UR UR6, SR_CTAID.X ;  /* 0x00000000000679c3 */ /* 0x000e220000002500 */
[----:B------:R-:W-:Y:S01]  /*2130*/  HFMA2.MMA R9, -RZ, RZ, 0, 9.5367431640625e-07 ;  /* 0x00000010ff097435 */ /* 0x000fe200000001ff */
        /* <DEDUP_REMOVED lines=17> */
.L_x_8197:
[----:B------:R-:W-:Y:S01]  /*2250*/  HFMA2.MMA R56, -RZ, RZ, 0, 9.5367431640625e-07 ;  /* 0x00000010ff387435 */ /* 0x000fe200000001ff */
[----:B------:R-:W-:-:S02]  /*2260*/  MOV R55, R57 ;  /* 0x0000003900377202 */ /* 0x000fc40000000f00 */
[----:B------:R-:W-:Y:S02]  /*2270*/  MOV R58, 0x1f ;  /* 0x0000001f003a7802 */ /* 0x000fe40000000f00 */
[----:B------:R-:W-:Y:S02]  /*2280*/  MOV R61, 0xffffffff ;  /* 0xffffffff003d7802 */ /* 0x000fe40000000f00 */
[----:B------:R-:W-:Y:S02]  /*2290*/  MOV R52, 0x22b0 ;  /* 0x000022b000347802 */ /* 0x000fe40000000f00 */
[----:B-----5:R-:W-:Y:S05]  /*22a0*/  CALL.REL.NOINC `($__internal_161_$__cuda_sm70_shflsync_down_p) ;  /* 0x0000046000007944 */ /* 0x020fea0003c00000 */
[----:B-1----:R-:W-:Y:S01]  /*22b0*/  MOV R54, R55 ;  /* 0x0000003700367202 */ /* 0x002fe20000000f00 */
[----:B0-----:R-:W-:Y:S05]  /*22c0*/  BRA `(.L_x_8202) ;  /* 0xffffef5000007947 */ /* 0x001fea000383ffff */
.L_x_8198:
[----:B------:R-:W-:Y:S01]  /*22d0*/  HFMA2.MMA R56, -RZ, RZ, 0, 9.5367431640625e-07 ;  /* 0x00000010ff387435 */ /* 0x000fe200000001ff */
[----:B------:R-:W-:Y:S02]  /*22e0*/  MOV R55, R59 ;  /* 0x0000003b00377202 */ /* 0x000fe40000000f00 */
[----:B------:R-:W-:Y:S02]  /*22f0*/  MOV R58, 0x1f ;  /* 0x0000001f003a7802 */ /* 0x000fe40000000f00 */
[----:B------:R-:W-:-:S02]  /*2300*/  MOV R61, 0xffffffff ;  /* 0xffffffff003d7802 */ /* 0x000fc40000000f00 */
[----:B------:R-:W-:Y:S02]  /*2310*/  MOV R52, 0x2330 ;  /* 0x0000233000347802 */ /* 0x000fe40000000f00 */
[----:B01---5:R-:W-:Y:S05]  /*2320*/  CALL.REL.NOINC `($__internal_161_$__cuda_sm70_shflsync_down_p) ;  /* 0x000003e000007944 */ /* 0x023fea0003c00000 */
[----:B------:R-:W-:Y:S01]  /*2330*/  FADD.FTZ R57, R57, R54 ;  /* 0x0000003639397221 */ /* 0x000fe20000010000 */
[----:B0-----:R-:W-:Y:S01]  /*2340*/  HFMA2.MMA R56, -RZ, RZ, 0, 4.76837158203125e-07 ;  /* 0x00000008ff387435 */ /* 0x001fe200000001ff */
[----:B-1----:R-:W-:Y:S01]  /*2350*/  FADD.FTZ R60, R59, R55 ;  /* 0x000000373b3c7221 */ /* 0x002fe20000010000 */
[----:B------:R-:W-:Y:S02]  /*2360*/  MOV R58, 0x1f ;  /* 0x0000001f003a7802 */ /* 0x000fe40000000f00 */
[----:B------:R-:W-:Y:S02]  /*2370*/  MOV R61, 0xffffffff ;  /* 0xffffffff003d7802 */ /* 0x000fe40000000f00 */
[----:B------:R-:W-:Y:S02]  /*2380*/  MOV R55, R57 ;  /* 0x0000003900377202 */ /* 0x000fe40000000f00 */
[----:B------:R-:W-:Y:S02]  /*2390*/  MOV R52, 0x23b0 ;  /* 0x000023b000347802 */ /* 0x000fe40000000f00 */
[----:B------:R-:W-:Y:S05]  /*23a0*/  CALL.REL.NOINC `($__internal_161_$__cuda_sm70_shflsync_down_p) ;  /* 0x0000036000007944 */ /* 0x000fea0003c00000 */
[----:B0-----:R-:W-:Y:S01]  /*23b0*/  HFMA2.MMA R56, -RZ, RZ, 0, 4.76837158203125e-07 ;  /* 0x00000008ff387435 */ /* 0x001fe200000001ff */
[----:B-1----:R-:W-:-:S02]  /*23c0*/  MOV R54, R55 ;  /* 0x0000003700367202 */ /* 0x002fc40000000f00 */
[----:B------:R-:W-:Y:S02]  /*23d0*/  MOV R55, R60 ;  /* 0x0000003c00377202 */ /* 0x000fe40000000f00 */
[----:B------:R-:W-:Y:S02]  /*23e0*/  MOV R58, 0x1f ;  /* 0x0000001f003a7802 */ /* 0x000fe40000000f00 */
[----:B------:R-:W-:Y:S02]  /*23f0*/  MOV R61, 0xffffffff ;  /* 0xffffffff003d7802 */ /* 0x000fe40000000f00 */
[----:B------:R-:W-:Y:S02]  /*2400*/  MOV R52, 0x2420 ;  /* 0x0000242000347802 */ /* 0x000fe40000000f00 */
[----:B------:R-:W-:Y:S05]  /*2410*/  CALL.REL.NOINC `($__internal_161_$__cuda_sm70_shflsync_down_p) ;  /* 0x000002f000007944 */ /* 0x000fea0003c00000 */
[----:B------:R-:W-:Y:S01]  /*2420*/  FADD.FTZ R57, R54, R57 ;  /* 0x0000003936397221 */ /* 0x000fe20000010000 */
[----:B0-----:R-:W-:Y:S01]  /*2430*/  HFMA2.MMA R56, -RZ, RZ, 0, 2.384185791015625e-07 ;  /* 0x00000004ff387435 */ /* 0x001fe200000001ff */
[----:B-1----:R-:W-:Y:S01]  /*2440*/  FADD.FTZ R60, R60, R55 ;  /* 0x000000373c3c7221 */ /* 0x002fe20000010000 */
[----:B------:R-:W-:Y:S02]  /*2450*/  MOV R58, 0x1f ;  /* 0x0000001f003a7802 */ /* 0x000fe40000000f00 */
[----:B------:R-:W-:-:S02]  /*2460*/  MOV R61, 0xffffffff ;  /* 0xffffffff003d7802 */ /* 0x000fc40000000f00 */
[----:B------:R-:W-:Y:S02]  /*2470*/  MOV R55, R57 ;  /* 0x0000003900377202 */ /* 0x000fe40000000f00 */
[----:B------:R-:W-:Y:S02]  /*2480*/  MOV R52, 0x24a0 ;  /* 0x000024a000347802 */ /* 0x000fe40000000f00 */
[----:B------:R-:W-:Y:S05]  /*2490*/  CALL.REL.NOINC `($__internal_161_$__cuda_sm70_shflsync_down_p) ;  /* 0x0000027000007944 */ /* 0x000fea0003c00000 */
[----:B0-----:R-:W-:Y:S01]  /*24a0*/  HFMA2.MMA R56, -RZ, RZ, 0, 2.384185791015625e-07 ;  /* 0x00000004ff387435 */ /* 0x001fe200000001ff */
[----:B-1----:R-:W-:Y:S02]  /*24b0*/  MOV R54, R55 ;  /* 0x0000003700367202 */ /* 0x002fe40000000f00 */
[----:B------:R-:W-:Y:S02]  /*24c0*/  MOV R55, R60 ;  /* 0x0000003c00377202 */ /* 0x000fe40000000f00 */
[----:B------:R-:W-:Y:S02]  /*24d0*/  MOV R58, 0x1f ;  /* 0x0000001f003a7802 */ /* 0x000fe40000000f00 */
[----:B------:R-:W-:Y:S02]  /*24e0*/  MOV R61, 0xffffffff ;  /* 0xffffffff003d7802 */ /* 0x000fe40000000f00 */
[----:B------:R-:W-:-:S02]  /*24f0*/  MOV R52, 0x2510 ;  /* 0x0000251000347802 */ /* 0x000fc40000000f00 */
[----:B------:R-:W-:Y:S05]  /*2500*/  CALL.REL.NOINC `($__internal_161_$__cuda_sm70_shflsync_down_p) ;  /* 0x0000020000007944 */ /* 0x000fea0003c00000 */
[----:B------:R-:W-:Y:S01]  /*2510*/  FADD.FTZ R57, R54, R57 ;  /* 0x0000003936397221 */ /* 0x000fe20000010000 */
[----:B0-----:R-:W-:Y:S01]  /*2520*/  HFMA2.MMA R56, -RZ, RZ, 0, 1.1920928955078125e-07 ;  /* 0x00000002ff387435 */ /* 0x001fe200000001ff */
[----:B-1----:R-:W-:Y:S01]  /*2530*/  FADD.FTZ R60, R60, R55 ;  /* 0x000000373c3c7221 */ /* 0x002fe20000010000 */
[----:B------:R-:W-:-:S02]  /*2540*/  MOV R58, 0x1f ;  /* 0x0000001f003a7802 */ /* 0x000fc40000000f00 */
[----:B------:R-:W-:Y:S02]  /*2550*/  MOV R61, 0xffffffff ;  /* 0xffffffff003d7802 */ /* 0x000fe40000000f00 */
[----:B------:R-:W-:Y:S02]  /*2560*/  MOV R55, R57 ;  /* 0x0000003900377202 */ /* 0x000fe40000000f00 */
[----:B------:R-:W-:Y:S02]  /*2570*/  MOV R52, 0x2590 ;  /* 0x0000259000347802 */ /* 0x000fe40000000f00 */
[----:B------:R-:W-:Y:S05]  /*2580*/  CALL.REL.NOINC `($__internal_161_$__cuda_sm70_shflsync_down_p) ;  /* 0x0000018000007944 */ /* 0x000fea0003c00000 */
[----:B0-----:R-:W-:Y:S01]  /*2590*/  HFMA2.MMA R56, -RZ, RZ, 0, 1.1920928955078125e-07 ;  /* 0x00000002ff387435 */ /* 0x001fe200000001ff */
[----:B-1----:R-:W-:Y:S02]  /*25a0*/  MOV R54, R55 ;  /* 0x0000003700367202 */ /* 0x002fe40000000f00 */
[----:B------:R-:W-:Y:S02]  /*25b0*/  MOV R55, R60 ;  /* 0x0000003c00377202 */ /* 0x000fe40000000f00 */
[----:B------:R-:W-:Y:S02]  /*25c0*/  MOV R58, 0x1f ;  /* 0x0000001f003a7802 */ /* 0x000fe40000000f00 */
[----:B------:R-:W-:-:S02]  /*25d0*/  MOV R61, 0xffffffff ;  /* 0xffffffff003d7802 */ /* 0x000fc40000000f00 */
[----:B------:R-:W-:Y:S02]  /*25e0*/  MOV R52, 0x2600 ;  /* 0x0000260000347802 */ /* 0x000fe40000000f00 */
[----:B------:R-:W-:Y:S05]  /*25f0*/  CALL.REL.NOINC `($__internal_161_$__cuda_sm70_shflsync_down_p) ;  /* 0x0000011000007944 */ /* 0x000fea0003c00000 */
[----:B------:R-:W-:Y:S01]  /*2600*/  FADD.FTZ R57, R54, R57 ;  /* 0x0000003936397221 */ /* 0x000fe20000010000 */
[----:B0-----:R-:W-:Y:S01]  /*2610*/  HFMA2.MMA R56, -RZ, RZ, 0, 5.9604644775390625e-08 ;  /* 0x00000001ff387435 */ /* 0x001fe200000001ff */
[----:B-1----:R-:W-:Y:S01]  /*2620*/  FADD.FTZ R59, R60, R55 ;  /* 0x000000373c3b7221 */ /* 0x002fe20000010000 */
[----:B------:R-:W-:Y:S02]  /*2630*/  MOV R58, 0x1f ;  /* 0x0000001f003a7802 */ /* 0x000fe40000000f00 */
[----:B------:R-:W-:Y:S02]  /*2640*/  MOV R61, 0xffffffff ;  /* 0xffffffff003d7802 */ /* 0x000fe40000000f00 */
[----:B------:R-:W-:Y:S02]  /*2650*/  MOV R55, R57 ;  /* 0x0000003900377202 */ /* 0x000fe40000000f00 */
[----:B------:R-:W-:Y:S02]  /*2660*/  MOV R52, 0x2680 ;  /* 0x0000268000347802 */ /* 0x000fe40000000f00 */
[----:B------:R-:W-:Y:S05]  /*2670*/  CALL.REL.NOINC `($__internal_161_$__cuda_sm70_shflsync_down_p) ;  /* 0x0000009000007944 */ /* 0x000fea0003c00000 */
[----:B0-----:R-:W-:Y:S01]  /*2680*/  HFMA2.MMA R56, -RZ, RZ, 0, 5.9604644775390625e-08 ;  /* 0x00000001ff387435 */ /* 0x001fe200000001ff */
[----:B-1----:R-:W-:-:S02]  /*2690*/  MOV R60, R55 ;  /* 0x00000037003c7202 */ /* 0x002fc40000000f00 */
[----:B------:R-:W-:Y:S02]  /*26a0*/  MOV R55, R59 ;  /* 0x0000003b00377202 */ /* 0x000fe40000000f00 */
[----:B------:R-:W-:Y:S02]  /*26b0*/  MOV R58, 0x1f ;  /* 0x0000001f003a7802 */ /* 0x000fe40000000f00 */
[----:B------:R-:W-:Y:S02]  /*26c0*/  MOV R61, 0xffffffff ;  /* 0xffffffff003d7802 */ /* 0x000fe40000000f00 */
[----:B------:R-:W-:Y:S02]  /*26d0*/  MOV R52, 0x26f0 ;  /* 0x000026f000347802 */ /* 0x000fe40000000f00 */
[----:B------:R-:W-:Y:S05]  /*26e0*/  CALL.REL.NOINC `($__internal_161_$__cuda_sm70_shflsync_down_p) ;  /* 0x0000002000007944 */ /* 0x000fea0003c00000 */
[----:B-1----:R-:W-:Y:S01]  /*26f0*/  MOV R52, R55 ;  /* 0x0000003700347202 */ /* 0x002fe20000000f00 */
[----:B0-----:R-:W-:Y:S05]  /*2700*/  BRA `(.L_x_8203) ;  /* 0xffffec3000007947 */ /* 0x001fea000383ffff */
        .weak           $__internal_161_$__cuda_sm70_shflsync_down_p
        .type           $__internal_161_$__cuda_sm70_shflsync_down_p,@function
        .size           $__internal_161_$__cuda_sm70_shflsync_down_p,(.L_x_9905 - $__internal_161_$__cuda_sm70_shflsync_down_p)
$__internal_161_$__cuda_sm70_shflsync_down_p:
[----:B------:R-:W-:Y:S01]  /*2710*/  HFMA2.MMA R53, -RZ, RZ, 0, 0 ;  /* 0x00000000ff357435 */ /* 0x000fe200000001ff */
[----:B------:R-:W-:Y:S04]  /*2720*/  WARPSYNC R61 ;  /* 0x0000003d00007348 */ /* 0x000fe80003800000 */
[----:B------:R0:W1:Y:S01]  /*2730*/  SHFL.DOWN PT, R55, R55, R56, R58 ;  /* 0x0800003837377389 */ /* 0x00006200000e003a */
[----:B------:R-:W-:Y:S05]  /*2740*/  RET.REL.NODEC R52 `(_ZN10layer_norm13ln_bwd_kernelINS_13Kernel_traitsI6__halfffffjLj2560ELj1ELj1ELj4ELj16ENS_18Kernel_traits_baseILj2560ES2_ffffjLj128EEEEELb0ELb0ELb0ELb1EEEvNS_9BwdParamsE) ;  /* 0xffffd8b034007950 */ /* 0x000fea0003c3ffff */
.L_x_8204:
        /* <DEDUP_REMOVED lines=11> */
.L_x_9905:


//--------------------- .text._ZN10layer_norm13ln_bwd_kernelINS_13Kernel_traitsI6__halfffffjLj2560ELj1ELj1ELj4ELj16ENS_18Kernel_traits_baseILj2560ES2_ffffjLj128EEEEELb0ELb0ELb1ELb0EEEvNS_9BwdParamsE --------------------------
	.section	.text._ZN10layer_norm13ln_bwd_kernelINS_13Kernel_traitsI6__halfffffjLj2560ELj1ELj1ELj4ELj16ENS_18Kernel_traits_baseILj2560ES2_ffffjLj128EEEEELb0ELb0ELb1ELb0EEEvNS_9BwdParamsE,"ax",@progbits
	.sectioninfo	@"SHI_REGISTERS=158"
	.align	128
        .global         _ZN10layer_norm13ln_bwd_kernelINS_13Kernel_traitsI6__halfffffjLj2560ELj1ELj1ELj4ELj16ENS_18Kernel_traits_baseILj2560ES2_ffffjLj128EEEEELb0ELb0ELb1ELb0EEEvNS_9BwdParamsE
        .type           _ZN10layer_norm13ln_bwd_kernelINS_13Kernel_traitsI6__halfffffjLj2560ELj1ELj1ELj4ELj16ENS_18Kernel_traits_baseILj2560ES2_ffffjLj128EEEEELb0ELb0ELb1ELb0EEEvNS_9BwdParamsE,@function
        .size           _ZN10layer_norm13ln_bwd_kernelINS_13Kernel_traitsI6__halfffffjLj2560ELj1ELj1ELj4ELj16ENS_18Kernel_traits_baseILj2560ES2_ffffjLj128EEEEELb0ELb0ELb1ELb0EEEvNS_9BwdParamsE,(.L_x_9906 - _ZN10layer_norm13ln_bwd_kernelINS_13Kernel_traitsI6__halfffffjLj2560ELj1ELj1ELj4ELj16ENS_18Kernel_traits_baseILj2560ES2_ffffjLj128EEEEELb0ELb0ELb1ELb0EEEvNS_9BwdParamsE)
        .other          _ZN10layer_norm13ln_bwd_kernelINS_13Kernel_traitsI6__halfffffjLj2560ELj1ELj1ELj4ELj16ENS_18Kernel_traits_baseILj2560ES2_ffffjLj128EEEEELb0ELb0ELb1ELb0EEEvNS_9BwdParamsE,@"STO_CUDA_ENTRY STV_DEFAULT"
_ZN10layer_norm13ln_bwd_kernelINS_13Kernel_traitsI6__halfffffjLj2560ELj1ELj1ELj4ELj16ENS_18Kernel_traits_baseILj2560ES2_ffffjLj128EEEEELb0ELb0ELb1ELb0EEEvNS_9BwdParamsE:
.text._ZN10layer_norm13ln_bwd_kernelINS_13Kernel_traitsI6__halfffffjLj2560ELj1ELj1ELj4ELj16ENS_18Kernel_traits_baseILj2560ES2_ffffjLj128EEEEELb0ELb0ELb1ELb0EEEvNS_9BwdParamsE:
        /* <DEDUP_REMOVED lines=20> */
[----:B------:R-:W-:Y:S02]  /*0140*/  @P4 LOP3.LUT R12, R12, 0x80, RZ, 0xfc, !PT ;  /* 0x000000800c0c4812 */ /* 0x000fe400078efcff */
[----:B------:R-:W-:Y:S01]  /*0150*/  @P1 MOV R19, 0x8 ;  /* 0x0000000800131802 */ /* 0x000fe20000000f00 */
[----:B------:R-:W-:Y:S01]  /*0160*/  @P2 IMAD.MOV.U32 R21, RZ, RZ, 0x8 ;  /* 0x00000008ff152424 */ /* 0x000fe200078e00ff */
[----:B------:R1:W5:Y:S01]  /*0170*/  @P4 LDG.E.64 R4, [R2.64] ;  /* 0x0000000402044981 */ /* 0x000362000c1e1b00 */
[C---:B------:R-:W-:Y:S01]  /*0180*/  @P0 IMAD.WIDE.U32 R16, R12.reuse, R17, c[0x0][0x1b0] ;  /* 0x00006c000c100625 */ /* 0x040fe200078e0011 */
[----:B------:R-:W-:-:S02]  /*0190*/  @P0 IADD3 R12, R12, 0x80, RZ ;  /* 0x000000800c0c0810 */ /* 0x000fc40007ffe0ff */
[----:B------:R-:W-:Y:S02]  /*01a0*/  @P3 MOV R13, 0x8 ;  /* 0x00000008000d3802 */ /* 0x000fe40000000f00 */
        /* <DEDUP_REMOVED lines=38> */
[----:B------:R-:W-:Y:S01]  /*0410*/  IMAD.MOV.U32 R24, RZ, RZ, 0x1 ;  /* 0x00000001ff187424 */ /* 0x000fe200078e00ff */
[----:B------:R-:W-:Y:S01]  /*0420*/  MOV R19, R6 ;  /* 0x0000000600137202 */ /* 0x000fe20000000f00 */
[----:B------:R-:W-:Y:S01]  /*0430*/  HFMA2.MMA R29, -RZ, RZ, 0, 0 ;  /* 0x00000000ff1d7435 */ /* 0x000fe200000001ff */
        /* <DEDUP_REMOVED lines=11> */
[--C-:B------:R-:W-:Y:S01]  /*04f0*/  IMAD.MOV.U32 R9, RZ, RZ, R11.reuse ;  /* 0x000000ffff097224 */ /* 0x100fe200078e000b */
[----:B------:R-:W-:Y:S01]  /*0500*/  MOV R2, R10 ;  /* 0x0000000a00027202 */ /* 0x000fe20000000f00 */
        /* <DEDUP_REMOVED lines=22> */
.L_x_8281:
        /* <DEDUP_REMOVED lines=13> */
[----:B------:R-:W-:-:S05]  /*0740*/  LEA.HI.SX32 R104, R99, R150, 0x1e ;  /* 0x0000009663687211 */ /* 0x000fca00078ff2ff */
[----:B------:R-:W-:Y:S01]  /*0750*/  IMAD.WIDE.U32 R154, R104, R125, c[0x0][0x218] ;  /* 0x00008600689a7625 */ /* 0x000fe200078e007d */
[----:B--2---:R-:W-:-:S13]  /*0760*/  ISETP.GT.AND P3, PT, R96, RZ, PT ;  /* 0x000000ff6000720c */ /* 0x004fda0003f64270 */
[----:B------:R-:W-:Y:S05]  /*0770*/  @P3 BRA `(.L_x_8207) ;  /* 0x000002e000003947 */ /* 0x000fea0003800000 */
[----:B0-----:R-:W-:Y:S01]  /*0780*/  LOP3.LUT P4, RZ, R102, 0xffffff80, RZ, 0xc0, !PT ;  /* 0xffffff8066ff7812 */ /* 0x001fe2000788c0ff */
[----:B------:R-:W-:Y:S01]  /*0790*/  BSSY B1, `(.L_x_8208) ;  /* 0x0000008000017945 */ /* 0x000fe20003800000 */
[----:B------:R-:W-:-:S11]  /*07a0*/  MOV R92, R104 ;  /* 0x00000068005c7202 */ /* 0x000fd60000000f00 */
[----:B------:R-:W-:Y:S05]  /*07b0*/  @!P4 BRA `(.L_x_8209) ;  /* 0x000000500000c947 */ /* 0x000fea0003800000 */
[----:B------:R-:W-:-:S04]  /*07c0*/  ISETP.NE.U32.AND P4, PT, RZ, c[0x0][0x218], PT ;  /* 0x00008600ff007a0c */ /* 0x000fc80003f85070 */
[----:B------:R-:W-:-:S13]  /*07d0*/  ISETP.NE.AND.EX P4, PT, RZ, c[0x0][0x21c], PT, P4 ;  /* 0x00008700ff007a0c */ /* 0x000fda0003f85340 */
[----:B------:R-:W-:Y:S05]  /*07e0*/  @!P4 BRA `(.L_x_8210) ;  /* 0x000000100000c947 */ /* 0x000fea0003800000 */
[----:B------:R0:W5:Y:S02]  /*07f0*/  LDG.E.128 R64, [R154.64] ;  /* 0x000000049a407981 */ /* 0x000164000c1e1d00 */
.L_x_8210:
[----:B------:R-:W-:Y:S02]  /*0800*/  IADD3 R92, R104, 0x80, RZ ;  /* 0x00000080685c7810 */ /* 0x000fe40007ffe0ff */
.L_x_8209:
[----:B------:R-:W-:Y:S05]  /*0810*/  BSYNC B1 ;  /* 0x0000000000017941 */ /* 0x000fea0003800000 */
.L_x_8208:
[----:B------:R-:W-:Y:S01]  /*0820*/  BSSY B1, `(.L_x_8211) ;  /* 0x0000008000017945 */ /* 0x000fe20003800000 */
[----:B------:R-:W-:Y:S05]  /*0830*/  @!P0 BRA `(.L_x_8212) ;  /* 0x0000006000008947 */ /* 0x000fea0003800000 */
[----:B------:R-:W-:-:S04]  /*0840*/  ISETP.NE.U32.AND P4, PT, RZ, c[0x0][0x218], PT ;  /* 0x00008600ff007a0c */ /* 0x000fc80003f85070 */
[----:B------:R-:W-:-:S13]  /*0850*/  ISETP.NE.AND.EX P4, PT, RZ, c[0x0][0x21c], PT, P4 ;  /* 0x00008700ff007a0c */ /* 0x000fda0003f85340 */
[----:B------:R-:W-:Y:S05]  /*0860*/  @!P4 BRA `(.L_x_8213) ;  /* 0x000000200000c947 */ /* 0x000fea0003800000 */
[----:B------:R-:W-:-:S06]  /*0870*/  IMAD.WIDE.U32 R24, R92, R125, c[0x0][0x218] ;  /* 0x000086005c187625 */ /* 0x000fcc00078e007d */
[----:B------:R-:W5:Y:S02]  /*0880*/  LDG.E.128 R24, [R24.64] ;  /* 0x0000000418187981 */ /* 0x000f64000c1e1d00 */
.L_x_8213:
[----:B------:R-:W-:Y:S02]  /*0890*/  IADD3 R92, R92, 0x80, RZ ;  /* 0x000000805c5c7810 */ /* 0x000fe40007ffe0ff */
.L_x_8212:
[----:B------:R-:W-:Y:S05]  /*08a0*/  BSYNC B1 ;  /* 0x0000000000017941 */ /* 0x000fea0003800000 */
.L_x_8211:
[----:B------:R-:W-:Y:S01]  /*08b0*/  BSSY B1, `(.L_x_8214) ;  /* 0x0000008000017945 */ /* 0x000fe20003800000 */
[----:B------:R-:W-:Y:S05]  /*08c0*/  @!P1 BRA `(.L_x_8215) ;  /* 0x0000006000009947 */ /* 0x000fea0003800000 */
[----:B------:R-:W-:-:S04]  /*08d0*/  ISETP.NE.U32.AND P4, PT, RZ, c[0x0][0x218], PT ;  /* 0x00008600ff007a0c */ /* 0x000fc80003f85070 */
[----:B------:R-:W-:-:S13]  /*08e0*/  ISETP.NE.AND.EX P4, PT, RZ, c[0x0][0x21c], PT, P4 ;  /* 0x00008700ff007a0c */ /* 0x000fda0003f85340 */
[----:B------:R-:W-:Y:S05]  /*08f0*/  @!P4 BRA `(.L_x_8216) ;  /* 0x000000200000c947 */ /* 0x000fea0003800000 */
[----:B------:R-:W-:-:S06]  /*0900*/  IMAD.WIDE.U32 R68, R92, R125, c[0x0][0x218] ;  /* 0x000086005c447625 */ /* 0x000fcc00078e007d */
[----:B------:R-:W5:Y:S02]  /*0910*/  LDG.E.128 R68, [R68.64] ;  /* 0x0000000444447981 */ /* 0x000f64000c1e1d00 */
.L_x_8216:
[----:B------:R-:W-:Y:S02]  /*0920*/  IADD3 R92, R92, 0x80, RZ ;  /* 0x000000805c5c7810 */ /* 0x000fe40007ffe0ff */
.L_x_8215:
[----:B------:R-:W-:Y:S05]  /*0930*/  BSYNC B1 ;  /* 0x0000000000017941 */ /* 0x000fea0003800000 */
.L_x_8214:
[----:B------:R-:W-:Y:S01]  /*0940*/  BSSY B1, `(.L_x_8217) ;  /* 0x0000008000017945 */ /* 0x000fe20003800000 */
[----:B------:R-:W-:Y:S05]  /*0950*/  @!P2 BRA `(.L_x_8218) ;  /* 0x000000600000a947 */ /* 0x000fea0003800000 */
[----:B------:R-:W-:-:S04]  /*0960*/  ISETP.NE.U32.AND P4, PT, RZ, c[0x0][0x218], PT ;  /* 0x00008600ff007a0c */ /* 0x000fc80003f85070 */
[----:B------:R-:W-:-:S13]  /*0970*/  ISETP.NE.AND.EX P4, PT, RZ, c[0x0][0x21c], PT, P4 ;  /* 0x00008700ff007a0c */ /* 0x000fda0003f85340 */
[----:B------:R-:W-:Y:S05]  /*0980*/  @!P4 BRA `(.L_x_8219) ;  /* 0x000000200000c947 */ /* 0x000fea0003800000 */
[----:B------:R-:W-:-:S06]  /*0990*/  IMAD.WIDE.U32 R72, R92, R125, c[0x0][0x218] ;  /* 0x000086005c487625 */ /* 0x000fcc00078e007d */
[----:B------:R-:W5:Y:S02]  /*09a0*/  LDG.E.128 R72, [R72.64] ;  /* 0x0000000448487981 */ /* 0x000f64000c1e1d00 */
.L_x_8219:
[----:B------:R-:W-:Y:S02]  /*09b0*/  IADD3 R92, R92, 0x80, RZ ;  /* 0x000000805c5c7810 */ /* 0x000fe40007ffe0ff */
.L_x_8218:
[----:B------:R-:W-:Y:S05]  /*09c0*/  BSYNC B1 ;  /* 0x0000000000017941 */ /* 0x000fea0003800000 */
.L_x_8217:
[----:B------:R-:W-:Y:S01]  /*09d0*/  ISETP.NE.U32.AND P4, PT, RZ, c[0x0][0x218], PT ;  /* 0x00008600ff007a0c */ /* 0x000fe20003f85070 */
[----:B------:R-:W-:Y:S01]  /*09e0*/  HFMA2.MMA R147, -RZ, RZ, 0, 0 ;  /* 0x00000000ff937435 */ /* 0x000fe200000001ff */
[----:B------:R-:W-:Y:S02]  /*09f0*/  IMAD.MOV.U32 R145, RZ, RZ, RZ ;  /* 0x000000ffff917224 */ /* 0x000fe400078e00ff */
[----:B------:R-:W-:-:S04]  /*0a00*/  ISETP.NE.AND.EX P4, PT, RZ, c[0x0][0x21c], PT, P4 ;  /* 0x00008700ff007a0c */ /* 0x000fc80003f85340 */
[----:B------:R-:W-:-:S13]  /*0a10*/  ISETP.LT.U32.OR P4, PT, R102, 0x280, !P4 ;  /* 0x000002806600780c */ /* 0x000fda0006781470 */
[----:B------:R-:W-:Y:S05]  /*0a20*/  @P4 BRA `(.L_x_8220) ;  /* 0x00000d9000004947 */ /* 0x000fea0003800000 */
[----:B------:R-:W-:-:S06]  /*0a30*/  IMAD.WIDE.U32 R76, R92, R125, c[0x0][0x218] ;  /* 0x000086005c4c7625 */ /* 0x000fcc00078e007d */
[----:B------:R-:W5:Y:S01]  /*0a40*/  LDG.E.128 R76, [R76.64] ;  /* 0x000000044c4c7981 */ /* 0x000f62000c1e1d00 */
[----:B------:R-:W-:Y:S05]  /*0a50*/  BRA `(.L_x_8220) ;  /* 0x00000d6000007947 */ /* 0x000fea0003800000 */
.L_x_8207:
[----:B0-----:R-:W-:-:S06]  /*0a60*/  IMAD.WIDE R92, R101, R124, c[0x0][0x1a0] ;  /* 0x00006800655c7625 */ /* 0x001fcc00078e027c */
[----:B------:R-:W2:Y:S01]  /*0a70*/  LDG.E R92, [R92.64] ;  /* 0x000000045c5c7981 */ /* 0x000ea2000c1e1900 */
[----:B------:R-:W-:Y:S01]  /*0a80*/  IADD3 R94, R96, -0x1, RZ ;  /* 0xffffffff605e7810 */ /* 0x000fe20007ffe0ff */
[----:B------:R-:W-:Y:S01]  /*0a90*/  BSSY B1, `(.L_x_8221) ;  /* 0x0000031000017945 */ /* 0x000fe20003800000 */
[----:B------:R-:W-:Y:S01]  /*0aa0*/  LOP3.LUT P5, RZ, R102, 0xffffff80, RZ, 0xc0, !PT ;  /* 0xffffff8066ff7812 */ /* 0x000fe200078ac0ff */
[----:B------:R-:W-:Y:S01]  /*0ab0*/  HFMA2.MMA R145, -RZ, RZ, 0, 0 ;  /* 0x00000000ff917435 */ /* 0x000fe200000001ff */
[----:B------:R-:W-:Y:S01]  /*0ac0*/  ISETP.NE.AND P4, PT, R100, RZ, PT ;  /* 0x000000ff6400720c */ /* 0x000fe20003f85270 */
[----:B------:R-:W-:Y:S01]  /*0ad0*/  IMAD R94, R94, c[0x0][0x168], RZ ;  /* 0x00005a005e5e7a24 */ /* 0x000fe200078e02ff */
[----:B------:R-:W-:Y:S01]  /*0ae0*/  MOV R147, RZ ;  /* 0x000000ff00937202 */ /* 0x000fe20000000f00 */
[----:B------:R-:W-:-:S03]  /*0af0*/  IMAD.MOV.U32 R152, RZ, RZ, R104 ;  /* 0x000000ffff987224 */ /* 0x000fc600078e0068 */
[----:B------:R-:W-:-:S04]  /*0b00*/  SHF.R.S32.HI R95, RZ, 0x1f, R94 ;  /* 0x0000001fff5f7819 */ /* 0x000fc8000001145e */
[----:B------:R-:W-:-:S04]  /*0b10*/  LEA.HI R95, R95, R94, RZ, 0x2 ;  /* 0x0000005e5f5f7211 */ /* 0x000fc800078f10ff */
[----:B------:R-:W-:Y:S02]  /*0b20*/  LEA.HI.SX32 R150, R95, R150, 0x1e ;  /* 0x000000965f967211 */ /* 0x000fe400078ff2ff */
[----:B--2---:R-:W-:Y:S01]  /*0b30*/  FSEL R124, R92, RZ, !P4 ;  /* 0x000000ff5c7c7208 */ /* 0x004fe20006000000 */
[----:B------:R-:W-:Y:S05]  /*0b40*/  @!P5 BRA `(.L_x_8222) ;  /* 0x000002500000d947 */ /* 0x000fea0003800000 */
[----:B------:R-:W-:-:S04]  /*0b50*/  IMAD.WIDE.U32 R92, R104, R125, c[0x0][0x188] ;  /* 0x00006200685c7625 */ /* 0x000fc800078e007d */
[----:B------:R-:W-:Y:S02]  /*0b60*/  IMAD.WIDE.U32 R96, R150, R125, c[0x0][0x208] ;  /* 0x0000820096607625 */ /* 0x000fe400078e007d */
[----:B------:R-:W2:Y:S01]  /*0b70*/  LDG.E.128 R92, [R92.64] ;  /* 0x000000045c5c7981 */ /* 0x000ea2000c1e1d00 */
[----:B------:R-:W-:-:S03]  /*0b80*/  ISETP.NE.U32.AND P4, PT, RZ, c[0x0][0x218], PT ;  /* 0x00008600ff007a0c */ /* 0x000fc60003f85070 */
[----:B------:R-:W3:Y:S01]  /*0b90*/  LDG.E.128 R96, [R96.64] ;  /* 0x0000000460607981 */ /* 0x000ee2000c1e1d00 */
[----:B------:R-:W-:-:S13]  /*0ba0*/  ISETP.NE.AND.EX P4, PT, RZ, c[0x0][0x21c], PT, P4 ;  /* 0x00008700ff007a0c */ /* 0x000fda0003f85340 */
[----:B------:R0:W5:Y:S01]  /*0bb0*/  @P4 LDG.E.128 R64, [R154.64] ;  /* 0x000000049a404981 */ /* 0x000162000c1e1d00 */
[----:B------:R-:W-:Y:S02]  /*0bc0*/  IADD3 R152, R104, 0x80, RZ ;  /* 0x0000008068987810 */ /* 0x000fe40007ffe0ff */
[----:B------:R-:W-:Y:S01]  /*0bd0*/  IADD3 R150, R150, 0x80, RZ ;  /* 0x0000008096967810 */ /* 0x000fe20007ffe0ff */
[C---:B--2---:R-:W-:Y:S02]  /*0be0*/  FADD.FTZ R111, -R124.reuse, R92 ;  /* 0x0000005c7c6f7221 */ /* 0x044fe40000010100 */
[C---:B------:R-:W-:Y:S02]  /*0bf0*/  FADD.FTZ R121, -R124.reuse, R93 ;  /* 0x0000005d7c797221 */ /* 0x040fe40000010100 */
[----:B------:R-:W-:Y:S02]  /*0c00*/  FADD.FTZ R135, -R124, R94 ;  /* 0x0000005e7c877221 */ /* 0x000fe40000010100 */
[----:B-----5:R-:W-:-:S02]  /*0c10*/  FMUL.FTZ R111, R2, R111 ;  /* 0x0000006f026f7220 */ /* 0x020fc40000410000 */
[----:B---3--:R-:W-:Y:S02]  /*0c20*/  FMUL.FTZ R126, R23, R96 ;  /* 0x00000060177e7220 */ /* 0x008fe40000410000 */
[----:B------:R-:W-:Y:S02]  /*0c30*/  FMUL.FTZ R114, R2, R121 ;  /* 0x0000007902727220 */ /* 0x000fe40000410000 */
[----:B------:R-:W-:Y:S02]  /*0c40*/  FADD.FTZ R95, -R124, R95 ;  /* 0x0000005f7c5f7221 */ /* 0x000fe40000010100 */
[----:B------:R-:W-:Y:S02]  /*0c50*/  FMUL.FTZ R121, R2, R135 ;  /* 0x0000008702797220 */ /* 0x000fe40000410000 */
[----:B------:R-:W-:Y:S02]  /*0c60*/  FMUL.FTZ R135, R22, R97 ;  /* 0x0000006116877220 */ /* 0x000fe40000410000 */
[----:B------:R-:W-:-:S02]  /*0c70*/  FADD.FTZ R92, RZ, R126 ;  /* 0x0000007eff5c7221 */ /* 0x000fc40000010000 */
[----:B------:R-:W-:Y:S02]  /*0c80*/  FFMA.FTZ R93, R111, R126, RZ ;  /* 0x0000007e6f5d7223 */ /* 0x000fe400000100ff */
        /* <DEDUP_REMOVED lines=17> */
.L_x_8222:
[----:B0-----:R-:W-:Y:S05]  /*0da0*/  BSYNC B1 ;  /* 0x0000000000017941 */ /* 0x001fea0003800000 */
.L_x_8221:
[----:B------:R-:W-:Y:S01]  /*0db0*/  BSSY B1, `(.L_x_8223) ;  /* 0x0000028000017945 */ /* 0x000fe20003800000 */
[----:B------:R-:W-:Y:S05]  /*0dc0*/  @!P0 BRA `(.L_x_8224) ;  /* 0x0000026000008947 */ /* 0x000fea0003800000 */
[----:B------:R-:W-:-:S04]  /*0dd0*/  IMAD.WIDE.U32 R92, R152, R125, c[0x0][0x188] ;  /* 0x00006200985c7625 */ /* 0x000fc800078e007d */
[----:B------:R-:W-:Y:S02]  /*0de0*/  IMAD.WIDE.U32 R96, R150, R125, c[0x0][0x208] ;  /* 0x0000820096607625 */ /* 0x000fe400078e007d */
[----:B------:R-:W2:Y:S01]  /*0df0*/  LDG.E.128 R92, [R92.64] ;  /* 0x000000045c5c7981 */ /* 0x000ea2000c1e1d00 */
[----:B------:R-:W-:-:S03]  /*0e00*/  ISETP.NE.U32.AND P4, PT, RZ, c[0x0][0x218], PT ;  /* 0x00008600ff007a0c */ /* 0x000fc60003f85070 */
[----:B------:R-:W3:Y:S01]  /*0e10*/  LDG.E.128 R96, [R96.64] ;  /* 0x0000000460607981 */ /* 0x000ee2000c1e1d00 */
[----:B------:R-:W-:-:S13]  /*0e20*/  ISETP.NE.AND.EX P4, PT, RZ, c[0x0][0x21c], PT, P4 ;  /* 0x00008700ff007a0c */ /* 0x000fda0003f85340 */
[----:B------:R-:W-:-:S05]  /*0e30*/  @P4 IMAD.WIDE.U32 R154, R152, R125, c[0x0][0x218] ;  /* 0x00008600989a4625 */ /* 0x000fca00078e007d */
        /* <DEDUP_REMOVED lines=31> */
.L_x_8224:
[----:B0-----:R-:W-:Y:S05]  /*1030*/  BSYNC B1 ;  /* 0x0000000000017941 */ /* 0x001fea0003800000 */
.L_x_8223:
        /* <DEDUP_REMOVED lines=40> */
.L_x_8226:
[----:B0-----:R-:W-:Y:S05]  /*12c0*/  BSYNC B1 ;  /* 0x0000000000017941 */ /* 0x001fea0003800000 */
.L_x_8225:
[----:B------:R-:W-:Y:S01]  /*12d0*/  BSSY B1, `(.L_x_8227) ;  /* 0x0000028000017945 */ /* 0x000fe20003800000 */
[----:B------:R-:W-:Y:S05]  /*12e0*/  @!P2 BRA `(.L_x_8228) ;  /* 0x000002600000a947 */ /* 0x000fea0003800000 */
[----:B------:R-:W-:-:S04]  /*12f0*/  IMAD.WIDE.U32 R92, R152, R125, c[0x0][0x188] ;  /* 0x00006200985c7625 */ /* 0x000fc800078e007d */
[----:B------:R-:W-:Y:S02]  /*1300*/  IMAD.WIDE.U32 R96, R150, R125, c[0x0][0x208] ;  /* 0x0000820096607625 */ /* 0x000fe400078e007d */
[----:B------:R-:W2:Y:S04]  /*1310*/  LDG.E.128 R92, [R92.64] ;  /* 0x000000045c5c7981 */ /* 0x000ea8000c1e1d00 */
[----:B------:R-:W3:Y:S01]  /*1320*/  LDG.E.128 R96, [R96.64] ;  /* 0x0000000460607981 */ /* 0x000ee2000c1e1d00 */
[----:B------:R-:W-:-:S04]  /*1330*/  ISETP.NE.U32.AND P4, PT, RZ, c[0x0][0x218], PT ;  /* 0x00008600ff007a0c */ /* 0x000fc80003f85070 */
[----:B------:R-:W-:-:S13]  /*1340*/  ISETP.NE.AND.EX P4, PT, RZ, c[0x0][0x21c], PT, P4 ;  /* 0x00008700ff007a0c */ /* 0x000fda0003f85340 */
[----:B------:R-:W-:-:S05]  /*1350*/  @P4 IMAD.WIDE.U32 R128, R152, R125, c[0x0][0x218] ;  /* 0x0000860098804625 */ /* 0x000fca00078e007d */
[----:B------:R0:W5:Y:S01]  /*1360*/  @P4 LDG.E.128 R72, [R128.64] ;  /* 0x0000000480484981 */ /* 0x000162000c1e1d00 */
[----:B------:R-:W-:Y:S02]  /*1370*/  IADD3 R150, R150, 0x80, RZ ;  /* 0x0000008096967810 */ /* 0x000fe40007ffe0ff */
[----:B------:R-:W-:Y:S01]  /*1380*/  IADD3 R152, R152, 0x80, RZ ;  /* 0x0000008098987810 */ /* 0x000fe20007ffe0ff */
[C---:B--2---:R-:W-:Y:S02]  /*1390*/  FADD.FTZ R105, -R124.reuse, R92 ;  /* 0x0000005c7c697221 */ /* 0x044fe40000010100 */
[----:B------:R-:W-:Y:S02]  /*13a0*/  FADD.FTZ R115, -R124, R93 ;  /* 0x0000005d7c737221 */ /* 0x000fe40000010100 */
[----:B-----5:R-:W-:Y:S02]  /*13b0*/  FMUL.FTZ R105, R2, R105 ;  /* 0x0000006902697220 */ /* 0x020fe40000410000 */
[----:B---3--:R-:W-:-:S02]  /*13c0*/  FMUL.FTZ R118, R11, R96 ;  /* 0x000000600b767220 */ /* 0x008fc40000410000 */
[----:B------:R-:W-:Y:S02]  /*13d0*/  FADD.FTZ R137, -R124, R94 ;  /* 0x0000005e7c897221 */ /* 0x000fe40000010100 */
[----:B------:R-:W-:Y:S02]  /*13e0*/  FMUL.FTZ R108, R2, R115 ;  /* 0x00000073026c7220 */ /* 0x000fe40000410000 */
[----:B0-----:R-:W-:Y:S02]  /*13f0*/  FMUL.FTZ R129, R10, R97 ;  /* 0x000000610a817220 */ /* 0x001fe40000410000 */
        /* <DEDUP_REMOVED lines=21> */
.L_x_8228:
[----:B------:R-:W-:Y:S05]  /*1550*/  BSYNC B1 ;  /* 0x0000000000017941 */ /* 0x000fea0003800000 */
.L_x_8227:
[----:B------:R-:W-:-:S13]  /*1560*/  ISETP.GE.U32.AND P4, PT, R102, 0x280, PT ;  /* 0x000002806600780c */ /* 0x000fda0003f86070 */
        /* <DEDUP_REMOVED lines=9> */
[C---:B--2---:R-:W-:Y:S02]  /*1600*/  FADD.FTZ R113, -R124.reuse, R92 ;  /* 0x0000005c7c717221 */ /* 0x044fe40000010100 */
[----:B------:R-:W-:Y:S02]  /*1610*/  FADD.FTZ R125, -R124, R93 ;  /* 0x0000005d7c7d7221 */ /* 0x000fe40000010100 */
[----:B-----5:R-:W-:Y:S02]  /*1620*/  FMUL.FTZ R113, R2, R113 ;  /* 0x0000007102717220 */ /* 0x020fe40000410000 */
[----:B---3--:R-:W-:Y:S02]  /*1630*/  FMUL.FTZ R116, R7, R96 ;  /* 0x0000006007747220 */ /* 0x008fe40000410000 */
[----:B------:R-:W-:Y:S02]  /*1640*/  FADD.FTZ R149, -R124, R94 ;  /* 0x0000005e7c957221 */ /* 0x000fe40000010100 */
[----:B------:R-:W-:-:S02]  /*1650*/  FMUL.FTZ R106, R2, R125 ;  /* 0x0000007d026a7220 */ /* 0x000fc40000410000 */
[----:B------:R-:W-:Y:S02]  /*1660*/  FMUL.FTZ R131, R6, R97 ;  /* 0x0000006106837220 */ /* 0x000fe40000410000 */
        /* <DEDUP_REMOVED lines=21> */
.L_x_8220:
[----:B------:R-:W-:Y:S05]  /*17c0*/  BSYNC B0 ;  /* 0x0000000000007941 */ /* 0x000fea0003800000 */
.L_x_8206:
[----:B------:R-:W-:Y:S02]  /*17d0*/  LOP3.LUT P4, RZ, R3, 0xff, RZ, 0xc0, !PT ;  /* 0x000000ff03ff7812 */ /* 0x000fe4000788c0ff */
[----:B------:R-:W-:-:S04]  /*17e0*/  SHF.R.U32.HI R94, RZ, 0x5, R103 ;  /* 0x00000005ff5e7819 */ /* 0x000fc80000011667 */
[----:B------:R-:W-:-:S07]  /*17f0*/  LOP3.LUT R149, R94, 0x7fffffc, RZ, 0xc0, !PT ;  /* 0x07fffffc5e957812 */ /* 0x000fce00078ec0ff */
[----:B------:R-:W-:Y:S02]  /*1800*/  @!P4 IADD3 R149, R149, 0x4, RZ ;  /* 0x000000049595c810 */ /* 0x000fe40007ffe0ff */
[----:B------:R-:W-:Y:S01]  /*1810*/  LOP3.LUT P4, RZ, R103, 0x1f, RZ, 0xc0, !PT ;  /* 0x0000001f67ff7812 */ /* 0x000fe2000788c0ff */
[----:B------:R-:W-:Y:S10]  /*1820*/  BRA.DIV ~URZ, `(.L_x_8229) ;  /* 0x00001d927f007947 */ /* 0x000ff4000b800000 */
[----:B------:R1:W2:Y:S02]  /*1830*/  SHFL.DOWN PT, R96, R147, 0x10, 0x1f ;  /* 0x0a001f0093607f89 */ /* 0x0002a400000e0000 */
.L_x_8282:
        /* <DEDUP_REMOVED lines=18> */
.L_x_8283:
[----:B------:R-:W-:Y:S01]  /*1960*/  @!P4 LOP3.LUT R94, R94, 0x3, RZ, 0xc0, !PT ;  /* 0x000000035e5ec812 */ /* 0x000fe200078ec0ff */
[----:B----4-:R-:W-:Y:S01]  /*1970*/  FADD.FTZ R124, R124, R97 ;  /* 0x000000617c7c7221 */ /* 0x010fe20000010000 */
[----:B------:R-:W-:Y:S01]  /*1980*/  WARPSYNC 0xffffffff ;  /* 0xffffffff00007948 */ /* 0x000fe20003800000 */
[----:B---3--:R-:W-:Y:S01]  /*1990*/  FADD.FTZ R125, R92, R99 ;  /* 0x000000635c7d7221 */ /* 0x008fe20000010000 */
[----:B------:R-:W-:Y:S01]  /*19a0*/  @!P4 IADD3 R145, R149, R94, RZ ;  /* 0x0000005e9591c210 */ /* 0x000fe20007ffe0ff */
[----:B------:R-:W-:Y:S01]  /*19b0*/  BSSY B0, `(.L_x_8231) ;  /* 0x0000064000007945 */ /* 0x000fe20003800000 */
[----:B------:R-:W-:-:S03]  /*19c0*/  LOP3.LUT P5, RZ, R102, 0xffffff80, RZ, 0xc0, !PT ;  /* 0xffffff8066ff7812 */ /* 0x000fc600078ac0ff */
[----:B------:R-:W-:Y:S04]  /*19d0*/  @!P4 STS.64 [R145.X8+0x2800], R124 ;  /* 0x0028007c9100c388 */ /* 0x000fe80000008a00 */
[----:B------:R-:W-:Y:S01]  /*19e0*/  BAR.SYNC.DEFER_BLOCKING 0x0 ;  /* 0x0000000000007b1d */ /* 0x000fe20000010000 */
[----:B------:R-:W-:-:S05]  /*19f0*/  ISETP.NE.AND P4, PT, R100, RZ, PT ;  /* 0x000000ff6400720c */ /* 0x000fca0003f85270 */
[----:B------:R-:W3:Y:S04]  /*1a00*/  LDS.128 R92, [R149.X8+0x2800] ;  /* 0x00280000955c7984 */ /* 0x000ee80000008c00 */
[----:B--2---:R-:W2:Y:S01]  /*1a10*/  LDS.128 R96, [R149.X8+0x2810] ;  /* 0x0028100095607984 */ /* 0x004ea20000008c00 */
[----:B-1-3--:R-:W-:-:S04]  /*1a20*/  FADD.FTZ R147, RZ, R92 ;  /* 0x0000005cff937221 */ /* 0x00afc80000010000 */
[----:B------:R-:W-:-:S04]  /*1a30*/  FADD.FTZ R147, R94, R147 ;  /* 0x000000935e937221 */ /* 0x000fc80000010000 */
[----:B--2---:R-:W-:-:S04]  /*1a40*/  FADD.FTZ R147, R147, R96 ;  /* 0x0000006093937221 */ /* 0x004fc80000010000 */
[----:B------:R-:W-:-:S04]  /*1a50*/  FADD.FTZ R98, R98, R147 ;  /* 0x0000009362627221 */ /* 0x000fc80000010000 */
[----:B------:R-:W-:-:S05]  /*1a60*/  FMUL.FTZ R94, R98, c[0x0][0x1e0] ;  /* 0x00007800625e7a20 */ /* 0x000fca0000410000 */
[----:B------:R-:W-:Y:S02]  /*1a70*/  FSEL R94, R94, RZ, !P4 ;  /* 0x000000ff5e5e7208 */ /* 0x000fe40006000000 */
[----:B-----5:R-:W-:-:S13]  /*1a80*/  ISETP.GE.AND P4, PT, R0, 0x1, PT ;  /* 0x000000010000780c */ /* 0x020fda0003f86270 */
[----:B------:R-:W-:Y:S02]  /*1a90*/  @P4 IADD3 R92, R0, -0x1, RZ ;  /* 0xffffffff005c4810 */ /* 0x000fe40007ffe0ff */
[----:B------:R-:W-:-:S03]  /*1aa0*/  @P4 LOP3.LUT R98, R103, 0x7f, RZ, 0xc0, !PT ;  /* 0x0000007f67624812 */ /* 0x000fc600078ec0ff */
[----:B------:R-:W-:Y:S02]  /*1ab0*/  @P4 IMAD R96, R92, c[0x0][0x168], RZ ;  /* 0x00005a005c604a24 */ /* 0x000fe400078e02ff */
[----:B------:R-:W-:-:S03]  /*1ac0*/  FADD.FTZ R92, RZ, R93 ;  /* 0x0000005dff5c7221 */ /* 0x000fc60000010000 */
[----:B------:R-:W-:Y:S01]  /*1ad0*/  @P4 SHF.R.S32.HI R93, RZ, 0x1f, R96 ;  /* 0x0000001fff5d4819 */ /* 0x000fe20000011460 */
[----:B------:R-:W-:-:S03]  /*1ae0*/  FADD.FTZ R92, R95, R92 ;  /* 0x0000005c5f5c7221 */ /* 0x000fc60000010000 */
[----:B------:R-:W-:Y:S01]  /*1af0*/  @P4 LEA.HI R93, R93, R96, RZ, 0x2 ;  /* 0x000000605d5d4211 */ /* 0x000fe200078f10ff */
[----:B------:R-:W-:Y:S01]  /*1b00*/  FADD.FTZ R92, R92, R97 ;  /* 0x000000615c5c7221 */ /* 0x000fe20000010000 */
[----:B------:R-:W-:Y:S02]  /*1b10*/  MOV R96, RZ ;  /* 0x000000ff00607202 */ /* 0x000fe40000000f00 */
[----:B------:R-:W-:Y:S01]  /*1b20*/  @P4 LEA.HI.SX32 R96, R93, R98, 0x1e ;  /* 0x000000625d604211 */ /* 0x000fe200078ff2ff */
[----:B------:R-:W-:-:S04]  /*1b30*/  FADD.FTZ R92, R99, R92 ;  /* 0x0000005c635c7221 */ /* 0x000fc80000010000 */
        /* <DEDUP_REMOVED lines=22> */
.L_x_8234:
[----:B------:R-:W-:Y:S05]  /*1ca0*/  BSYNC B1 ;  /* 0x0000000000017941 */ /* 0x000fea0003800000 */
.L_x_8233:
        /* <DEDUP_REMOVED lines=11> */
.L_x_8236:
[----:B------:R-:W-:Y:S05]  /*1d60*/  BSYNC B1 ;  /* 0x0000000000017941 */ /* 0x000fea0003800000 */
.L_x_8235:
        /* <DEDUP_REMOVED lines=9> */
.L_x_8238:
[----:B------:R-:W-:Y:S05]  /*1e00*/  BSYNC B1 ;  /* 0x0000000000017941 */ /* 0x000fea0003800000 */
.L_x_8237:
        /* <DEDUP_REMOVED lines=9> */
.L_x_8240:
[----:B------:R-:W-:Y:S05]  /*1ea0*/  BSYNC B1 ;  /* 0x0000000000017941 */ /* 0x000fea0003800000 */
.L_x_8239:
[----:B------:R-:W-:Y:S01]  /*1eb0*/  SEL R91, R124, R91, P5 ;  /* 0x0000005b7c5b7207 */ /* 0x000fe20002800000 */
[----:B------:R-:W-:Y:S01]  /*1ec0*/  FMUL.FTZ R97, R97, c[0x0][0x1ec] ;  /* 0x00007b0061617a20 */ /* 0x000fe20000410000 */
[----:B------:R-:W-:Y:S01]  /*1ed0*/  ISETP.NE.U32.AND P5, PT, RZ, c[0x0][0x258], PT ;  /* 0x00009600ff007a0c */ /* 0x000fe20003fa5070 */
[----:B------:R-:W-:Y:S02]  /*1ee0*/  FMUL.FTZ R98, R98, c[0x0][0x1ec] ;  /* 0x00007b0062627a20 */ /* 0x000fe40000410000 */
[----:B------:R-:W-:Y:S01]  /*1ef0*/  FMUL.FTZ R99, R99, c[0x0][0x1ec] ;  /* 0x00007b0063637a20 */ /* 0x000fe20000410000 */
[----:B------:R-:W-:Y:S01]  /*1f00*/  ISETP.NE.AND.EX P5, PT, RZ, c[0x0][0x25c], PT, P5 ;  /* 0x00009700ff007a0c */ /* 0x000fe20003fa5350 */
[----:B------:R-:W-:-:S12]  /*1f10*/  FMUL.FTZ R124, R124, c[0x0][0x1ec] ;  /* 0x00007b007c7c7a20 */ /* 0x000fd80000410000 */
[----:B------:R-:W-:-:S04]  /*1f20*/  @P5 IMAD.MOV.U32 R93, RZ, RZ, 0x10 ;  /* 0x00000010ff5d5424 */ /* 0x000fc800078e00ff */
[C---:B------:R-:W-:Y:S01]  /*1f30*/  @P5 IMAD.WIDE.U32 R92, R104.reuse, R93, c[0x0][0x258] ;  /* 0x00009600685c5625 */ /* 0x040fe200078e005d */
[----:B------:R-:W-:-:S04]  /*1f40*/  IADD3 R104, R104, 0x80, RZ ;  /* 0x0000008068687810 */ /* 0x000fc80007ffe0ff */
[----:B------:R1:W-:Y:S01]  /*1f50*/  @P5 STG.E.128 [R92.64], R88 ;  /* 0x000000585c005986 */ /* 0x0003e2000c101d04 */
[----:B------:R-:W-:-:S04]  /*1f60*/  ISETP.GT.AND P5, PT, R0, RZ, PT ;  /* 0x000000ff0000720c */ /* 0x000fc80003fa4270 */
[----:B------:R-:W-:Y:S02]  /*1f70*/  SEL R32, R97, R32, P5 ;  /* 0x0000002061207207 */ /* 0x000fe40002800000 */
[----:B------:R-:W-:Y:S02]  /*1f80*/  @P4 MOV R97, 0x10 ;  /* 0x0000001000614802 */ /* 0x000fe40000000f00 */
[----:B------:R-:W-:Y:S02]  /*1f90*/  SEL R33, R98, R33, P5 ;  /* 0x0000002162217207 */ /* 0x000fe40002800000 */
[----:B------:R-:W-:Y:S02]  /*1fa0*/  SEL R34, R99, R34, P5 ;  /* 0x0000002263227207 */ /* 0x000fe40002800000 */
[----:B------:R-:W-:Y:S01]  /*1fb0*/  SEL R35, R124, R35, P5 ;  /* 0x000000237c237207 */ /* 0x000fe20002800000 */
[C---:B-1----:R-:W-:Y:S01]  /*1fc0*/  @P4 IMAD.WIDE.U32 R92, R96.reuse, R97, c[0x0][0x248] ;  /* 0x00009200605c4625 */ /* 0x042fe200078e0061 */
[----:B------:R-:W-:-:S04]  /*1fd0*/  IADD3 R96, R96, 0x80, RZ ;  /* 0x0000008060607810 */ /* 0x000fc80007ffe0ff */
[----:B------:R1:W-:Y:S03]  /*1fe0*/  @P4 STG.E.128 [R92.64], R32 ;  /* 0x000000205c004986 */ /* 0x0003e6000c101d04 */
.L_x_8232:
[----:B------:R-:W-:Y:S05]  /*1ff0*/  BSYNC B0 ;  /* 0x0000000000007941 */ /* 0x000fea0003800000 */
.L_x_8231:
[----:B------:R-:W-:Y:S01]  /*2000*/  BSSY B0, `(.L_x_8241) ;  /* 0x000004b000007945 */ /* 0x000fe20003800000 */
        /* <DEDUP_REMOVED lines=16> */
[----:B-1----:R-:W-:-:S03]  /*2110*/  FFMA.FTZ R93, R109, R95, R94 ;  /* 0x0000005f6d5d7223 */ /* 0x002fc6000001005e */
[----:B------:R-:W-:Y:S01]  /*2120*/  ISETP.NE.AND.EX P5, PT, RZ, c[0x0][0x21c], PT, P5 ;  /* 0x00008700ff007a0c */ /* 0x000fe20003fa5350 */
[----:B------:R-:W-:-:S04]  /*2130*/  FADD.FTZ R93, R122, -R93 ;  /* 0x8000005d7a5d7221 */ /* 0x000fc80000010000 */
[----:B------:R-:W-:-:S08]  /*2140*/  FMUL.FTZ R97, R2, R93 ;  /* 0x0000005d02617220 */ /* 0x000fd00000410000 */
[----:B------:R-:W-:Y:S02]  /*2150*/  @P5 FADD.FTZ R97, R24, R97 ;  /* 0x0000006118615221 */ /* 0x000fe40000010000 */
.L_x_8244:
[----:B------:R-:W-:Y:S05]  /*2160*/  BSYNC B1 ;  /* 0x0000000000017941 */ /* 0x000fea0003800000 */
.L_x_8243:
[----:B------:R-:W-:Y:S01]  /*2170*/  ISETP.NE.U32.AND P5, PT, RZ, c[0x0][0x258], PT ;  /* 0x00009600ff007a0c */ /* 0x000fe20003fa5070 */
[----:B------:R-:W-:Y:S03]  /*2180*/  BSSY B1, `(.L_x_8245) ;  /* 0x000000a000017945 */ /* 0x000fe60003800000 */
[----:B------:R-:W-:-:S04]  /*2190*/  ISETP.NE.AND.EX P5, PT, RZ, c[0x0][0x25c], PT, P5 ;  /* 0x00009700ff007a0c */ /* 0x000fc80003fa5350 */
[----:B------:R-:W-:Y:S01]  /*21a0*/  SEL R88, R97, R88, P5 ;  /* 0x0000005861587207 */ /* 0x000fe20002800000 */
[----:B------:R-:W-:Y:S05]  /*21b0*/  @!P3 BRA `(.L_x_8246) ;  /* 0x000000600000b947 */ /* 0x000fea0003800000 */
[----:B------:R-:W-:Y:S01]  /*21c0*/  ISETP.NE.U32.AND P6, PT, RZ, c[0x0][0x218], PT ;  /* 0x00008600ff007a0c */ /* 0x000fe20003fc5070 */
[----:B-1----:R-:W-:-:S03]  /*21d0*/  FFMA.FTZ R92, R112, R95, R94 ;  /* 0x0000005f705c7223 */ /* 0x002fc6000001005e */
[----:B------:R-:W-:Y:S01]  /*21e0*/  ISETP.NE.AND.EX P6, PT, RZ, c[0x0][0x21c], PT, P6 ;  /* 0x00008700ff007a0c */ /* 0x000fe20003fc5360 */
[----:B------:R-:W-:-:S04]  /*21f0*/  FADD.FTZ R93, R123, -R92 ;  /* 0x8000005c7b5d7221 */ /* 0x000fc80000010000 */
[----:B------:R-:W-:-:S08]  /*2200*/  FMUL.FTZ R98, R2, R93 ;  /* 0x0000005d02627220 */ /* 0x000fd00000410000 */
[----:B------:R-:W-:Y:S02]  /*2210*/  @P6 FADD.FTZ R98, R25, R98 ;  /* 0x0000006219626221 */ /* 0x000fe40000010000 */
.L_x_8246:
[----:B------:R-:W-:Y:S05]  /*2220*/  BSYNC B1 ;  /* 0x0000000000017941 */ /* 0x000fea0003800000 */
.L_x_8245:
[----:B------:R-:W-:Y:S01]  /*2230*/  BSSY B1, `(.L_x_8247) ;  /* 0x0000009000017945 */ /* 0x000fe20003800000 */
        /* <DEDUP_REMOVED lines=8> */
.L_x_8248:
[----:B------:R-:W-:Y:S05]  /*22c0*/  BSYNC B1 ;  /* 0x0000000000017941 */ /* 0x000fea0003800000 */
.L_x_8247:
        /* <DEDUP_REMOVED lines=9> */
.L_x_8250:
[----:B------:R-:W-:Y:S05]  /*2360*/  BSYNC B1 ;  /* 0x0000000000017941 */ /* 0x000fea0003800000 */
.L_x_8249:
[----:B------:R-:W-:Y:S01]  /*2370*/  SEL R91, R124, R91, P5 ;  /* 0x0000005b7c5b7207 */ /* 0x000fe20002800000 */
[----:B------:R-:W-:Y:S01]  /*2380*/  FMUL.FTZ R97, R97, c[0x0][0x1ec] ;  /* 0x00007b0061617a20 */ /* 0x000fe20000410000 */
[----:B------:R-:W-:Y:S01]  /*2390*/  ISETP.NE.U32.AND P5, PT, RZ, c[0x0][0x258], PT ;  /* 0x00009600ff007a0c */ /* 0x000fe20003fa5070 */
[----:B------:R-:W-:Y:S02]  /*23a0*/  FMUL.FTZ R98, R98, c[0x0][0x1ec] ;  /* 0x00007b0062627a20 */ /* 0x000fe40000410000 */
[----:B------:R-:W-:Y:S01]  /*23b0*/  FMUL.FTZ R99, R99, c[0x0][0x1ec] ;  /* 0x00007b0063637a20 */ /* 0x000fe20000410000 */
[----:B------:R-:W-:Y:S01]  /*23c0*/  ISETP.NE.AND.EX P5, PT, RZ, c[0x0][0x25c], PT, P5 ;  /* 0x00009700ff007a0c */ /* 0x000fe20003fa5350 */
[----:B------:R-:W-:-:S12]  /*23d0*/  FMUL.FTZ R124, R124, c[0x0][0x1ec] ;  /* 0x00007b007c7c7a20 */ /* 0x000fd80000410000 */
[----:B-1----:R-:W-:-:S05]  /*23e0*/  @P5 MOV R93, 0x10 ;  /* 0x00000010005d5802 */ /* 0x002fca0000000f00 */
[C---:B------:R-:W-:Y:S01]  /*23f0*/  @P5 IMAD.WIDE.U32 R92, R104.reuse, R93, c[0x0][0x258] ;  /* 0x00009600685c5625 */ /* 0x040fe200078e005d */
[----:B------:R-:W-:-:S04]  /*2400*/  IADD3 R104, R104, 0x80, RZ ;  /* 0x0000008068687810 */ /* 0x000fc80007ffe0ff */
[----:B------:R1:W-:Y:S01]  /*2410*/  @P5 STG.E.128 [R92.64], R88 ;  /* 0x000000585c005986 */ /* 0x0003e2000c101d04 */
[----:B------:R-:W-:-:S04]  /*2420*/  ISETP.GT.AND P5, PT, R0, RZ, PT ;  /* 0x000000ff0000720c */ /* 0x000fc80003fa4270 */
[----:B------:R-:W-:Y:S01]  /*2430*/  SEL R32, R97, R32, P5 ;  /* 0x0000002061207207 */ /* 0x000fe20002800000 */
[----:B------:R-:W-:Y:S01]  /*2440*/  @P4 IMAD.MOV.U32 R97, RZ, RZ, 0x10 ;  /* 0x00000010ff614424 */ /* 0x000fe200078e00ff */
[----:B------:R-:W-:Y:S02]  /*2450*/  SEL R33, R98, R33, P5 ;  /* 0x0000002162217207 */ /* 0x000fe40002800000 */
[----:B------:R-:W-:Y:S02]  /*2460*/  SEL R34, R99, R34, P5 ;  /* 0x0000002263227207 */ /* 0x000fe40002800000 */
[----:B------:R-:W-:Y:S01]  /*2470*/  SEL R35, R124, R35, P5 ;  /* 0x000000237c237207 */ /* 0x000fe20002800000 */
[C---:B-1----:R-:W-:Y:S01]  /*2480*/  @P4 IMAD.WIDE.U32 R92, R96.reuse, R97, c[0x0][0x248] ;  /* 0x00009200605c4625 */ /* 0x042fe200078e0061 */
[----:B------:R-:W-:-:S04]  /*2490*/  IADD3 R96, R96, 0x80, RZ ;  /* 0x0000008060607810 */ /* 0x000fc80007ffe0ff */
[----:B------:R1:W-:Y:S03]  /*24a0*/  @P4 STG.E.128 [R92.64], R32 ;  /* 0x000000205c004986 */ /* 0x0003e6000c101d04 */
.L_x_8242:
[----:B------:R-:W-:Y:S05]  /*24b0*/  BSYNC B0 ;  /* 0x0000000000007941 */ /* 0x000fea0003800000 */
.L_x_8241:
        /* <DEDUP_REMOVED lines=22> */
.L_x_8254:
[----:B------:R-:W-:Y:S05]  /*2620*/  BSYNC B1 ;  /* 0x0000000000017941 */ /* 0x000fea0003800000 */
.L_x_8253:
        /* <DEDUP_REMOVED lines=11> */
.L_x_8256:
[----:B------:R-:W-:Y:S05]  /*26e0*/  BSYNC B1 ;  /* 0x0000000000017941 */ /* 0x000fea0003800000 */
.L_x_8255:
        /* <DEDUP_REMOVED lines=9> */
.L_x_8258:
[----:B------:R-:W-:Y:S05]  /*2780*/  BSYNC B1 ;  /* 0x0000000000017941 */ /* 0x000fea0003800000 */
.L_x_8257:
        /* <DEDUP_REMOVED lines=9> */
.L_x_8260:
[----:B------:R-:W-:Y:S05]  /*2820*/  BSYNC B1 ;  /* 0x0000000000017941 */ /* 0x000fea0003800000 */
.L_x_8259:
        /* <DEDUP_REMOVED lines=20> */
.L_x_8252:
[----:B------:R-:W-:Y:S05]  /*2970*/  BSYNC B0 ;  /* 0x0000000000007941 */ /* 0x000fea0003800000 */
.L_x_8251:
        /* <DEDUP_REMOVED lines=22> */
.L_x_8264:
[----:B------:R-:W-:Y:S05]  /*2ae0*/  BSYNC B1 ;  /* 0x0000000000017941 */ /* 0x000fea0003800000 */
.L_x_8263:
        /* <DEDUP_REMOVED lines=11> */
.L_x_8266:
[----:B------:R-:W-:Y:S05]  /*2ba0*/  BSYNC B1 ;  /* 0x0000000000017941 */ /* 0x000fea0003800000 */
.L_x_8265:
        /* <DEDUP_REMOVED lines=9> */
.L_x_8268:
[----:B------:R-:W-:Y:S05]  /*2c40*/  BSYNC B1 ;  /* 0x0000000000017941 */ /* 0x000fea0003800000 */
.L_x_8267:
        /* <DEDUP_REMOVED lines=9> */
.L_x_8270:
[----:B------:R-:W-:Y:S05]  /*2ce0*/  BSYNC B1 ;  /* 0x0000000000017941 */ /* 0x000fea0003800000 */
.L_x_8269:
[----:B------:R-:W-:Y:S01]  /*2cf0*/  SEL R91, R124, R91, P5 ;  /* 0x0000005b7c5b7207 */ /* 0x000fe20002800000 */
[----:B------:R-:W-:Y:S01]  /*2d00*/  FMUL.FTZ R97, R97, c[0x0][0x1ec] ;  /* 0x00007b0061617a20 */ /* 0x000fe20000410000 */
[----:B------:R-:W-:Y:S01]  /*2d10*/  ISETP.NE.U32.AND P5, PT, RZ, c[0x0][0x258], PT ;  /* 0x00009600ff007a0c */ /* 0x000fe20003fa5070 */
[----:B------:R-:W-:Y:S02]  /*2d20*/  FMUL.FTZ R98, R98, c[0x0][0x1ec] ;  /* 0x00007b0062627a20 */ /* 0x000fe40000410000 */
[----:B------:R-:W-:Y:S01]  /*2d30*/  FMUL.FTZ R99, R99, c[0x0][0x1ec] ;  /* 0x00007b0063637a20 */ /* 0x000fe20000410000 */
[----:B------:R-:W-:Y:S01]  /*2d40*/  ISETP.NE.AND.EX P5, PT, RZ, c[0x0][0x25c], PT, P5 ;  /* 0x00009700ff007a0c */ /* 0x000fe20003fa5350 */
[----:B------:R-:W-:-:S12]  /*2d50*/  FMUL.FTZ R124, R124, c[0x0][0x1ec] ;  /* 0x00007b007c7c7a20 */ /* 0x000fd80000410000 */
[----:B-1----:R-:W-:-:S04]  /*2d60*/  @P5 IMAD.MOV.U32 R93, RZ, RZ, 0x10 ;  /* 0x00000010ff5d5424 */ /* 0x002fc800078e00ff */
        /* <DEDUP_REMOVED lines=12> */
.L_x_8262:
[----:B------:R-:W-:Y:S05]  /*2e30*/  BSYNC B0 ;  /* 0x0000000000007941 */ /* 0x000fea0003800000 */
.L_x_8261:
[----:B------:R-:W-:Y:S01]  /*2e40*/  ISETP.GE.U32.AND P5, PT, R102, 0x280, PT ;  /* 0x000002806600780c */ /* 0x000fe20003fa6070 */
[----:B------:R-:W-:-:S12]  /*2e50*/  BSSY B0, `(.L_x_8271) ;  /* 0x0000049000007945 */ /* 0x000fd80003800000 */
[----:B------:R-:W-:Y:S05]  /*2e60*/  @!P5 BRA `(.L_x_8272) ;  /* 0x000004700000d947 */ /* 0x000fea0003800000 */
[----:B------:R-:W-:Y:S01]  /*2e70*/  @!P3 ISETP.NE.U32.AND P5, PT, RZ, c[0x0][0x218], PT ;  /* 0x00008600ff00ba0c */ /* 0x000fe20003fa5070 */
[----:B------:R-:W-:Y:S03]  /*2e80*/  BSSY B1, `(.L_x_8273) ;  /* 0x0000013000017945 */ /* 0x000fe60003800000 */
[----:B------:R-:W-:-:S04]  /*2e90*/  @!P3 ISETP.NE.AND.EX P5, PT, RZ, c[0x0][0x21c], PT, P5 ;  /* 0x00008700ff00ba0c */ /* 0x000fc80003fa5350 */
[----:B-1----:R-:W-:Y:S02]  /*2ea0*/  @!P3 FSEL R92, R77, RZ, P5 ;  /* 0x000000ff4d5cb208 */ /* 0x002fe40002800000 */
        /* <DEDUP_REMOVED lines=16> */
.L_x_8274:
[----:B------:R-:W-:Y:S05]  /*2fb0*/  BSYNC B1 ;  /* 0x0000000000017941 */ /* 0x000fea0003800000 */
.L_x_8273:
        /* <DEDUP_REMOVED lines=11> */
.L_x_8276:
[----:B------:R-:W-:Y:S05]  /*3070*/  BSYNC B1 ;  /* 0x0000000000017941 */ /* 0x000fea0003800000 */
.L_x_8275:
        /* <DEDUP_REMOVED lines=9> */
.L_x_8278:
[----:B------:R-:W-:Y:S05]  /*3110*/  BSYNC B1 ;  /* 0x0000000000017941 */ /* 0x000fea0003800000 */
.L_x_8277:
        /* <DEDUP_REMOVED lines=8> */
.L_x_8280:
[----:B------:R-:W-:Y:S05]  /*31a0*/  BSYNC B1 ;  /* 0x0000000000017941 */ /* 0x000fea0003800000 */
.L_x_8279:
[----:B------:R-:W-:Y:S01]  /*31b0*/  SEL R90, R99, R90, P5 ;  /* 0x0000005a635a7207 */ /* 0x000fe20002800000 */
[----:B------:R-:W-:Y:S01]  /*31c0*/  FMUL.FTZ R93, R93, c[0x0][0x1ec] ;  /* 0x00007b005d5d7a20 */ /* 0x000fe20000410000 */
[----:B------:R-:W-:Y:S01]  /*31d0*/  SEL R91, R98, R91, P5 ;  /* 0x0000005b625b7207 */ /* 0x000fe20002800000 */
[----:B------:R-:W-:Y:S01]  /*31e0*/  FMUL.FTZ R92, R92, c[0x0][0x1ec] ;  /* 0x00007b005c5c7a20 */ /* 0x000fe20000410000 */
[----:B------:R-:W-:Y:S01]  /*31f0*/  ISETP.GT.AND P3, PT, R0, RZ, PT ;  /* 0x000000ff0000720c */ /* 0x000fe20003f64270 */
[----:B------:R-:W-:Y:S02]  /*3200*/  FMUL.FTZ R99, R99, c[0x0][0x1ec] ;  /* 0x00007b0063637a20 */ /* 0x000fe40000410000 */
[----:B------:R-:W-:Y:S01]  /*3210*/  FMUL.FTZ R98, R98, c[0x0][0x1ec] ;  /* 0x00007b0062627a20 */ /* 0x000fe20000410000 */
[----:B------:R-:W-:Y:S01]  /*3220*/  SEL R32, R93, R32, P3 ;  /* 0x000000205d207207 */ /* 0x000fe20001800000 */
[----:B------:R-:W-:Y:S01]  /*3230*/  @P4 IMAD.MOV.U32 R93, RZ, RZ, 0x10 ;  /* 0x00000010ff5d4424 */ /* 0x000fe200078e00ff */
[----:B------:R-:W-:-:S02]  /*3240*/  SEL R33, R92, R33, P3 ;  /* 0x000000215c217207 */ /* 0x000fc40001800000 */
[----:B------:R-:W-:Y:S01]  /*3250*/  SEL R34, R99, R34, P3 ;  /* 0x0000002263227207 */ /* 0x000fe20001800000 */
[----:B------:R-:W-:Y:S01]  /*3260*/  @P4 IMAD.WIDE.U32 R92, R96, R93, c[0x0][0x248] ;  /* 0x00009200605c4625 */ /* 0x000fe200078e005d */
[----:B------:R-:W-:Y:S02]  /*3270*/  SEL R35, R98, R35, P3 ;  /* 0x0000002362237207 */ /* 0x000fe40001800000 */
[----:B------:R-:W-:-:S04]  /*3280*/  ISETP.NE.U32.AND P3, PT, RZ, c[0x0][0x258], PT ;  /* 0x00009600ff007a0c */ /* 0x000fc80003f65070 */
[----:B------:R-:W-:-:S13]  /*3290*/  ISETP.NE.AND.EX P3, PT, RZ, c[0x0][0x25c], PT, P3 ;  /* 0x00009700ff007a0c */ /* 0x000fda0003f65330 */
[----:B------:R-:W-:-:S05]  /*32a0*/  @P3 MOV R95, 0x10 ;  /* 0x00000010005f3802 */ /* 0x000fca0000000f00 */
[----:B------:R-:W-:-:S05]  /*32b0*/  @P3 IMAD.WIDE.U32 R94, R104, R95, c[0x0][0x258] ;  /* 0x00009600685e3625 */ /* 0x000fca00078e005f */
[----:B------:R1:W-:Y:S04]  /*32c0*/  @P3 STG.E.128 [R94.64], R88 ;  /* 0x000000585e003986 */ /* 0x0003e8000c101d04 */
[----:B------:R1:W-:Y:S02]  /*32d0*/  @P4 STG.E.128 [R92.64], R32 ;  /* 0x000000205c004986 */ /* 0x0003e4000c101d04 */
.L_x_8272:
[----:B------:R-:W-:Y:S05]  /*32e0*/  BSYNC B0 ;  /* 0x0000000000007941 */ /* 0x000fea0003800000 */
.L_x_8271:
[----:B------:R-:W-:Y:S02]  /*32f0*/  IADD3 R101, R101, c[0x0][0x160], RZ ;  /* 0x0000580065657a10 */ /* 0x000fe40007ffe0ff */
[----:B------:R-:W-:Y:S02]  /*3300*/  LOP3.LUT P4, RZ, R3, 0xff, RZ, 0xc0, !PT ;  /* 0x000000ff03ff7812 */ /* 0x000fe4000788c0ff */
[----:B------:R-:W-:Y:S02]  /*3310*/  ISETP.GE.AND P3, PT, R101, c[0x0][0x164], PT ;  /* 0x0000590065007a0c */ /* 0x000fe40003f66270 */
[----:B------:R-:W-:-:S11]  /*3320*/  SEL R3, RZ, 0x1, P4 ;  /* 0x00000001ff037807 */ /* 0x000fd60002000000 */
[----:B01----:R-:W-:Y:S01]  /*3330*/  @P3 CALL.REL.NOINC `(.L_x_8205) ;  /* 0x0000001000003944 */ /* 0x003fe20003c00000 */
[----:B------:R-:W-:Y:S05]  /*3340*/  BRA `(.L_x_8281) ;  /* 0xffffd32000007947 */ /* 0x000fea000383ffff */
.L_x_8205:
[----:B-1----:R-:W0:Y:S01]  /*3350*/  S2UR UR6, SR_CTAID.X ;  /* 0x00000000000679c3 */ /* 0x002e220000002500 */
[----:B------:R-:W0:Y:S01]  /*3360*/  S2R R2, SR_TID.X ;  /* 0x0000000000027919 */ /* 0x000e220000002100 */
[----:B------:R-:W-:Y:S01]  /*3370*/  LOP3.LUT P3, RZ, R102, 0xffffff80, RZ, 0xc0, !PT ;  /* 0xffffff8066ff7812 */ /* 0x000fe2000786c0ff */
[----:B------:R-:W-:Y:S01]  /*3380*/  @P1 IMAD.MOV.U32 R13, RZ, RZ, 0x10 ;  /* 0x00000010ff0d1424 */ /* 0x000fe200078e00ff */
[----:B-----5:R-:W-:Y:S02]  /*3390*/  @P0 MOV R9, 0x10 ;  /* 0x0000001000090802 */ /* 0x020fe40000000f00 */
[----:B------:R-:W-:-:S09]  /*33a0*/  @P2 MOV R17, 0x10 ;  /* 0x0000001000112802 */ /* 0x000fd20000000f00 */
        /* <DEDUP_REMOVED lines=33> */
.L_x_8229:
[----:B------:R-:W-:Y:S01]  /*35c0*/  HFMA2.MMA R150, -RZ, RZ, 0, 1.847743988037109375e-06 ;  /* 0x0000001fff967435 */ /* 0x000fe200000001ff */
[----:B------:R-:W-:Y:S01]  /*35d0*/  IMAD.MOV.U32 R98, RZ, RZ, R147 ;  /* 0x000000ffff627224 */ /* 0x000fe200078e0093 */
[----:B------:R-:W-:Y:S01]  /*35e0*/  MOV R125, 0x10 ;  /* 0x00000010007d7802 */ /* 0x000fe20000000f00 */
[----:B------:R-:W-:Y:S01]  /*35f0*/  IMAD.MOV.U32 R151, RZ, RZ, -0x1 ;  /* 0xffffffffff977424 */ /* 0x000fe200078e00ff */
[----:B------:R-:W-:-:S02]  /*3600*/  MOV R92, 0x3620 ;  /* 0x00003620005c7802 */ /* 0x000fc40000000f00 */
[----:B0----5:R-:W-:Y:S05]  /*3610*/  CALL.REL.NOINC `($__internal_162_$__cuda_sm70_shflsync_down_p) ;  /* 0x0000046000007944 */ /* 0x021fea0003c00000 */
[----:B-1----:R-:W-:Y:S01]  /*3620*/  MOV R96, R98 ;  /* 0x0000006200607202 */ /* 0x002fe20000000f00 */
[----:B0-----:R-:W-:Y:S05]  /*3630*/  BRA `(.L_x_8282) ;  /* 0xffffe20000007947 */ /* 0x001fea000383ffff */
.L_x_8230:
[----:B------:R-:W-:Y:S01]  /*3640*/  HFMA2.MMA R150, -RZ, RZ, 0, 1.847743988037109375e-06 ;  /* 0x0000001fff967435 */ /* 0x000fe200000001ff */
[----:B------:R-:W-:Y:S01]  /*3650*/  MOV R98, R145 ;  /* 0x0000009100627202 */ /* 0x000fe20000000f00 */
[----:B------:R-:W-:Y:S01]  /*3660*/  IMAD.MOV.U32 R125, RZ, RZ, 0x10 ;  /* 0x00000010ff7d7424 */ /* 0x000fe200078e00ff */
[----:B------:R-:W-:-:S02]  /*3670*/  MOV R151, 0xffffffff ;  /* 0xffffffff00977802 */ /* 0x000fc40000000f00 */
[----:B------:R-:W-:Y:S02]  /*3680*/  MOV R92, 0x36a0 ;  /* 0x000036a0005c7802 */ /* 0x000fe40000000f00 */
[----:B012--5:R-:W-:Y:S05]  /*3690*/  CALL.REL.NOINC `($__internal_162_$__cuda_sm70_shflsync_down_p) ;  /* 0x000003e000007944 */ /* 0x027fea0003c00000 */
[----:B------:R-:W-:Y:S01]  /*36a0*/  FADD.FTZ R96, R96, R147 ;  /* 0x0000009360607221 */ /* 0x000fe20000010000 */
[----:B0-----:R-:W-:Y:S01]  /*36b0*/  HFMA2.MMA R150, -RZ, RZ, 0, 1.847743988037109375e-06 ;  /* 0x0000001fff967435 */ /* 0x001fe200000001ff */
[----:B-1----:R-:W-:Y:S01]  /*36c0*/  FADD.FTZ R145, R145, R98 ;  /* 0x0000006291917221 */ /* 0x002fe20000010000 */
[----:B------:R-:W-:Y:S01]  /*36d0*/  MOV R151, 0xffffffff ;  /* 0xffffffff00977802 */ /* 0x000fe20000000f00 */
[----:B------:R-:W-:Y:S01]  /*36e0*/  IMAD.MOV.U32 R125, RZ, RZ, 0x8 ;  /* 0x00000008ff7d7424 */ /* 0x000fe200078e00ff */
[----:B------:R-:W-:Y:S01]  /*36f0*/  MOV R92, 0x3720 ;  /* 0x00003720005c7802 */ /* 0x000fe20000000f00 */
[----:B------:R-:W-:Y:S02]  /*3700*/  IMAD.MOV.U32 R98, RZ, RZ, R96 ;  /* 0x000000ffff627224 */ /* 0x000fe400078e0060 */
[----:B------:R-:W-:Y:S05]  /*3710*/  CALL.REL.NOINC `($__internal_162_$__cuda_sm70_shflsync_down_p) ;  /* 0x0000036000007944 */ /* 0x000fea0003c00000 */
[----:B0-----:R-:W-:Y:S01]  /*3720*/  HFMA2.MMA R150, -RZ, RZ, 0, 1.847743988037109375e-06 ;  /* 0x0000001fff967435 */ /* 0x001fe200000001ff */
[----:B-1----:R-:W-:Y:S01]  /*3730*/  MOV R95, R98 ;  /* 0x00000062005f7202 */ /* 0x002fe20000000f00 */
[----:B------:R-:W-:Y:S01]  /*3740*/  IMAD.MOV.U32 R125, RZ, RZ, 0x8 ;  /* 0x00000008ff7d7424 */ /* 0x000fe200078e00ff */
[----:B------:R-:W-:Y:S02]  /*3750*/  MOV R98, R145 ;  /* 0x0000009100627202 */ /* 0x000fe40000000f00 */
[----:B------:R-:W-:-:S02]  /*3760*/  MOV R151, 0xffffffff ;  /* 0xffffffff00977802 */ /* 0x000fc40000000f00 */
[----:B------:R-:W-:Y:S02]  /*3770*/  MOV R92, 0x3790 ;  /* 0x00003790005c7802 */ /* 0x000fe40000000f00 */
[----:B------:R-:W-:Y:S05]  /*3780*/  CALL.REL.NOINC `($__internal_162_$__cuda_sm70_shflsync_down_p) ;  /* 0x000002f000007944 */ /* 0x000fea0003c00000 */
        /* <DEDUP_REMOVED lines=38> */
[----:B0-----:R-:W-:Y:S01]  /*39f0*/  HFMA2.MMA R125, -RZ, RZ, 0, 5.9604644775390625e-08 ;  /* 0x00000001ff7d7435 */ /* 0x001fe200000001ff */
[----:B-1----:R-:W-:Y:S01]  /*3a00*/  MOV R124, R98 ;  /* 0x00000062007c7202 */ /* 0x002fe20000000f00 */
[----:B------:R-:W-:Y:S01]  /*3a10*/  IMAD.MOV.U32 R150, RZ, RZ, 0x1f ;  /* 0x0000001fff967424 */ /* 0x000fe200078e00ff */
[----:B------:R-:W-:Y:S02]  /*3a20*/  MOV R98, R99 ;  /* 0x0000006300627202 */ /* 0x000fe40000000f00 */
[----:B------:R-:W-:-:S02]  /*3a30*/  MOV R151, 0xffffffff ;  /* 0xffffffff00977802 */ /* 0x000fc40000000f00 */
[----:B------:R-:W-:Y:S02]  /*3a40*/  MOV R92, 0x3a60 ;  /* 0x00003a60005c7802 */ /* 0x000fe40000000f00 */
[----:B------:R-:W-:Y:S05]  /*3a50*/  CALL.REL.NOINC `($__internal_162_$__cuda_sm70_shflsync_down_p) ;  /* 0x0000002000007944 */ /* 0x000fea0003c00000 */
[----:B-1----:R-:W-:Y:S01]  /*3a60*/  MOV R92, R98 ;  /* 0x00000062005c7202 */ /* 0x002fe20000000f00 */
[----:B0-----:R-:W-:Y:S05]  /*3a70*/  BRA `(.L_x_8283) ;  /* 0xffffdee000007947 */ /* 0x001fea000383ffff */
        .weak           $__internal_162_$__cuda_sm70_shflsync_down_p
        .type           $__internal_162_$__cuda_sm70_shflsync_down_p,@function
        .size           $__internal_162_$__cuda_sm70_shflsync_down_p,(.L_x_9906 - $__internal_162_$__cuda_sm70_shflsync_down_p)
$__internal_162_$__cuda_sm70_shflsync_down_p:
[----:B------:R-:W-:Y:S01]  /*3a80*/  HFMA2.MMA R93, -RZ, RZ, 0, 0 ;  /* 0x00000000ff5d7435 */ /* 0x000fe200000001ff */
[----:B------:R-:W-:Y:S04]  /*3a90*/  WARPSYNC R151 ;  /* 0x0000009700007348 */ /* 0x000fe80003800000 */
[----:B------:R0:W1:Y:S01]  /*3aa0*/  SHFL.DOWN PT, R98, R98, R125, R150 ;  /* 0x0800007d62627389 */ /* 0x00006200000e0096 */
[----:B------:R-:W-:Y:S05]  /*3ab0*/  RET.REL.NODEC R92 `(_ZN10layer_norm13ln_bwd_kernelINS_13Kernel_traitsI6__halfffffjLj2560ELj1ELj1ELj4ELj16ENS_18Kernel_traits_baseILj2560ES2_ffffjLj128EEEEELb0ELb0ELb1ELb0EEEvNS_9BwdParamsE) ;  /* 0xffffc5405c007950 */ /* 0x000fea0003c3ffff */
.L_x_8284:
        /* <DEDUP_REMOVED lines=12> */
.L_x_9906:


//--------------------- .text._ZN10layer_norm13ln_bwd_kernelINS_13Kernel_traitsI6__halfffffjLj2560ELj1ELj1ELj4ELj16ENS_18Kernel_traits_baseILj2560ES2_ffffjLj128EEEEELb0ELb0ELb1ELb1EEEvNS_9BwdParamsE --------------------------
	.section	.text._ZN10layer_norm13ln_bwd_kernelINS_13Kernel_traitsI6__halfffffjLj2560ELj1ELj1ELj4ELj16ENS_18Kernel_traits_baseILj2560ES2_ffffjLj128EEEEELb0ELb0ELb1ELb1EEEvNS_9BwdParamsE,"ax",@progbits
	.sectioninfo	@"SHI_REGISTERS=164"
	.align	128
        .global         _ZN10layer_norm13ln_bwd_kernelINS_13Kernel_traitsI6__halfffffjLj2560ELj1ELj1ELj4ELj16ENS_18Kernel_traits_baseILj2560ES2_ffffjLj128EEEEELb0ELb0ELb1ELb1EEEvNS_9BwdParamsE
        .type           _ZN10layer_norm13ln_bwd_kernelINS_13Kernel_traitsI6__halfffffjLj2560ELj1ELj1ELj4ELj16ENS_18Kernel_traits_baseILj2560ES2_ffffjLj128EEEEELb0ELb0ELb1ELb1EEEvNS_9BwdParamsE,@function
        .size           _ZN10layer_norm13ln_bwd_kernelINS_13Kernel_traitsI6__halfffffjLj2560ELj1ELj1ELj4ELj16ENS_18Kernel_traits_baseILj2560ES2_ffffjLj128EEEEELb0ELb0ELb1ELb1EEEvNS_9BwdParamsE,(.L_x_9907 - _ZN10layer_norm13ln_bwd_kernelINS_13Kernel_traitsI6__halfffffjLj2560ELj1ELj1ELj4ELj16ENS_18Kernel_traits_baseILj2560ES2_ffffjLj128EEEEELb0ELb0ELb1ELb1EEEvNS_9BwdParamsE)
        .other          _ZN10layer_norm13ln_bwd_kernelINS_13Kernel_traitsI6__halfffffjLj2560ELj1ELj1ELj4ELj16ENS_18Kernel_traits_baseILj2560ES2_ffffjLj128EEEEELb0ELb0ELb1ELb1EEEvNS_9BwdParamsE,@"STO_CUDA_ENTRY STV_DEFAULT"
_ZN10layer_norm13ln_bwd_kernelINS_13Kernel_traitsI6__halfffffjLj2560ELj1ELj1ELj4ELj16ENS_18Kernel_traits_baseILj2560ES2_ffffjLj128EEEEELb0ELb0ELb1ELb1EEEvNS_9BwdParamsE:
.text._ZN10layer_norm13ln_bwd_kernelINS_13Kernel_traitsI6__halfffffjLj2560ELj1ELj1ELj4ELj16ENS_18Kernel_traits_baseILj2560ES2_ffffjLj128EEEEELb0ELb0ELb1ELb1EEEvNS_9BwdParamsE:
        /* <DEDUP_REMOVED lines=31> */
.L_x_8285:
[----:B------:R-:W-:-:S10]  /*01f0*/  HFMA2.MMA R3, -RZ, RZ, 0, 4.76837158203125e-07 ;  /* 0x00000008ff037435 */ /* 0x000fd400000001ff */
[----:B------:R-:W-:-:S05]  /*0200*/  IMAD.WIDE.U32 R2, R132, R3, c[0x0][0x1b0] ;  /* 0x00006c0084027625 */ /* 0x000fca00078e0003 */
[----:B------:R-:W2:Y:S04]  /*0210*/  LDG.E.64 R4, [R2.64+0x800] ;  /* 0x0008000402047981 */ /* 0x000ea8000c1e1b00 */
[----:B------:R-:W3:Y:S04]  /*0220*/  LDG.E.64 R12, [R2.64+0x1000] ;  /* 0x00100004020c7981 */ /* 0x000ee8000c1e1b00 */
[----:B------:R0:W4:Y:S04]  /*0230*/  LDG.E.64 R138, [R2.64] ;  /* 0x00000004028a7981 */ /* 0x000128000c1e1b00 */
[----:B------:R0:W5:Y:S04]  /*0240*/  LDG.E.64 R134, [R2.64+0x400] ;  /* 0x0004000402867981 */ /* 0x000168000c1e1b00 */
[----:B------:R0:W5:Y:S01]  /*0250*/  LDG.E.64 R126, [R2.64+0xc00] ;  /* 0x000c0004027e7981 */ /* 0x000162000c1e1b00 */
        /* <DEDUP_REMOVED lines=22> */
[----:B------:R-:W-:Y:S01]  /*03c0*/  HADD2.F32 R133, -RZ, R4.H0_H0 ;  /* 0x20000004ff857230 */ /* 0x000fe20000004100 */
[--C-:B---3--:R-:W-:Y:S01]  /*03d0*/  SHF.R.U64 R4, R12, 0x10, R13.reuse ;  /* 0x000000100c047819 */ /* 0x108fe2000000120d */
[----:B------:R-:W-:Y:S01]  /*03e0*/  HADD2.F32 R15, -RZ, R13.H0_H0 ;  /* 0x2000000dff0f7230 */ /* 0x000fe20000004100 */
[----:B0-----:R-:W-:-:S02]  /*03f0*/  SHF.R.U32.HI R3, RZ, 0x10, R13 ;  /* 0x00000010ff037819 */ /* 0x001fc4000001160d */
[----:B------:R-:W0:Y:S01]  /*0400*/  LDC.U8 R13, c[0x0][0x1f0] ;  /* 0x00007c00ff0d7b82 */ /* 0x000e220000000000 */
[----:B------:R-:W-:Y:S01]  /*0410*/  SHF.R.U32.HI R7, RZ, 0x10, R5 ;  /* 0x00000010ff077819 */ /* 0x000fe20000011605 */
[----:B------:R-:W-:Y:S01]  /*0420*/  HADD2.F32 R131, -RZ, R5.H0_H0 ;  /* 0x20000005ff837230 */ /* 0x000fe20000004100 */
[--C-:B----4-:R-:W-:Y:S02]  /*0430*/  SHF.R.U64 R124, R138, 0x10, R139.reuse ;  /* 0x000000108a7c7819 */ /* 0x110fe4000000128b */
[----:B------:R-:W-:Y:S02]  /*0440*/  SHF.R.U32.HI R11, RZ, 0x10, R139 ;  /* 0x00000010ff0b7819 */ /* 0x000fe4000001168b */
[--C-:B-----5:R-:W-:Y:S01]  /*0450*/  SHF.R.U64 R10, R134, 0x10, R135.reuse ;  /* 0x00000010860a7819 */ /* 0x120fe20000001287 */
[----:B------:R-:W-:Y:S01]  /*0460*/  HADD2.F32 R129, -RZ, R126.H0_H0 ;  /* 0x2000007eff817230 */ /* 0x000fe20000004100 */
[----:B------:R-:W-:Y:S02]  /*0470*/  SHF.R.U32.HI R9, RZ, 0x10, R135 ;  /* 0x00000010ff097819 */ /* 0x000fe40000011687 */
[----:B------:R-:W-:-:S02]  /*0480*/  SHF.R.U64 R6, R126, 0x10, R127 ;  /* 0x000000107e067819 */ /* 0x000fc4000000127f */
[----:B------:R-:W-:Y:S02]  /*0490*/  SHF.R.U32.HI R5, RZ, 0x10, R127 ;  /* 0x00000010ff057819 */ /* 0x000fe4000001167f */
[----:B------:R-:W-:Y:S01]  /*04a0*/  SHF.R.U32.HI R126, RZ, 0x5, R14 ;  /* 0x00000005ff7e7819 */ /* 0x000fe2000001160e */
[----:B------:R-:W-:Y:S01]  /*04b0*/  HADD2.F32 R125, -RZ, R12.H0_H0 ;  /* 0x2000000cff7d7230 */ /* 0x000fe20000004100 */
[----:B------:R-:W-:Y:S01]  /*04c0*/  MOV R12, 0x1 ;  /* 0x00000001000c7802 */ /* 0x000fe20000000f00 */
[----:B------:R-:W-:Y:S01]  /*04d0*/  HADD2.F32 R141, -RZ, R138.H0_H0 ;  /* 0x2000008aff8d7230 */ /* 0x000fe20000004100 */
[----:B------:R-:W-:Y:S01]  /*04e0*/  LOP3.LUT R126, R126, 0x3, RZ, 0xc0, !PT ;  /* 0x000000037e7e7812 */ /* 0x000fe200078ec0ff */
        /* <DEDUP_REMOVED lines=13> */
[----:B0-----:R-:W-:Y:S02]  /*05c0*/  HADD2.F32 R3, -RZ, R3.H0_H0 ;  /* 0x20000003ff037230 */ /* 0x001fe40000004100 */
.L_x_8342:
        /* <DEDUP_REMOVED lines=11> */
[----:B------:R-:W-:-:S04]  /*0680*/  LEA.HI R91, R91, R0, RZ, 0x2 ;  /* 0x000000005b5b7211 */ /* 0x000fc800078f10ff */
        /* <DEDUP_REMOVED lines=23> */
.L_x_8288:
[----:B0-----:R-:W-:Y:S01]  /*0800*/  IADD3 R84, R88, -0x1, RZ ;  /* 0xffffffff58547810 */ /* 0x001fe20007ffe0ff */
[----:B------:R-:W-:-:S04]  /*0810*/  IMAD.WIDE R150, R130, R101, c[0x0][0x1a0] ;  /* 0x0000680082967625 */ /* 0x000fc800078e0265 */
[----:B------:R-:W-:Y:S02]  /*0820*/  IMAD R86, R84, c[0x0][0x168], RZ ;  /* 0x00005a0054567a24 */ /* 0x000fe400078e02ff */
[----:B------:R-:W-:Y:S01]  /*0830*/  IMAD.WIDE.U32 R84, R0, R155, c[0x0][0x188] ;  /* 0x0000620000547625 */ /* 0x000fe200078e009b */
[----:B------:R-:W2:Y:S02]  /*0840*/  LDG.E R150, [R150.64] ;  /* 0x0000000496967981 */ /* 0x000ea4000c1e1900 */
[----:B------:R-:W-:-:S04]  /*0850*/  SHF.R.S32.HI R87, RZ, 0x1f, R86 ;  /* 0x0000001fff577819 */ /* 0x000fc80000011456 */
[----:B------:R-:W-:Y:S01]  /*0860*/  LEA.HI R87, R87, R86, RZ, 0x2 ;  /* 0x0000005657577211 */ /* 0x000fe200078f10ff */
[----:B------:R-:W-:-:S03]  /*0870*/  IMAD.WIDE.U32 R92, R148, R155, c[0x0][0x188] ;  /* 0x00006200945c7625 */ /* 0x000fc600078e009b */
[----:B------:R-:W-:Y:S02]  /*0880*/  LEA.HI.SX32 R120, R87, R132, 0x1e ;  /* 0x0000008457787211 */ /* 0x000fe400078ff2ff */
[----:B------:R-:W3:Y:S03]  /*0890*/  LDG.E.128 R84, [R84.64] ;  /* 0x0000000454547981 */ /* 0x000ee6000c1e1d00 */
[-C--:B------:R-:W-:Y:S01]  /*08a0*/  IMAD.WIDE.U32 R88, R120, R155.reuse, c[0x0][0x208] ;  /* 0x0000820078587625 */ /* 0x080fe200078e009b */
[----:B------:R-:W4:Y:S03]  /*08b0*/  LDG.E.128 R92, [R92.64] ;  /* 0x000000045c5c7981 */ /* 0x000f26000c1e1d00 */
[----:B------:R-:W-:Y:S02]  /*08c0*/  IMAD.WIDE.U32 R100, R144, R155, c[0x0][0x188] ;  /* 0x0000620090647625 */ /* 0x000fe400078e009b */
[----:B------:R-:W4:Y:S04]  /*08d0*/  LDG.E.128 R88, [R88.64] ;  /* 0x0000000458587981 */ /* 0x000f28000c1e1d00 */
[----:B------:R-:W4:Y:S01]  /*08e0*/  LDG.E.128 R100, [R100.64] ;  /* 0x0000000464647981 */ /* 0x000f22000c1e1d00 */
[----:B------:R-:W-:-:S05]  /*08f0*/  IADD3 R96, R120, 0x80, RZ ;  /* 0x0000008078607810 */ /* 0x000fca0007ffe0ff */
[----:B------:R-:W-:Y:S01]  /*0900*/  IMAD.WIDE.U32 R96, R96, R155, c[0x0][0x208] ;  /* 0x0000820060607625 */ /* 0x000fe200078e009b */
[----:B------:R-:W-:-:S05]  /*0910*/  IADD3 R104, R120, 0x100, RZ ;  /* 0x0000010078687810 */ /* 0x000fca0007ffe0ff */
[----:B------:R-:W4:Y:S01]  /*0920*/  LDG.E.128 R96, [R96.64] ;  /* 0x0000000460607981 */ /* 0x000f22000c1e1d00 */
[----:B------:R-:W-:Y:S01]  /*0930*/  IMAD.WIDE.U32 R104, R104, R155, c[0x0][0x208] ;  /* 0x0000820068687625 */ /* 0x000fe200078e009b */
[----:B------:R-:W-:-:S05]  /*0940*/  IADD3 R152, R0, 0x180, RZ ;  /* 0x0000018000987810 */ /* 0x000fca0007ffe0ff */
[----:B------:R-:W4:Y:S01]  /*0950*/  LDG.E.128 R104, [R104.64] ;  /* 0x0000000468687981 */ /* 0x000f22000c1e1d00 */
[----:B------:R-:W-:Y:S01]  /*0960*/  IMAD.WIDE.U32 R108, R152, R155, c[0x0][0x188] ;  /* 0x00006200986c7625 */ /* 0x000fe200078e009b */
[----:B------:R-:W-:Y:S02]  /*0970*/  IADD3 R112, R120, 0x180, RZ ;  /* 0x0000018078707810 */ /* 0x000fe40007ffe0ff */
[----:B------:R-:W-:-:S03]  /*0980*/  IADD3 R154, R0, 0x200, RZ ;  /* 0x00000200009a7810 */ /* 0x000fc60007ffe0ff */
[----:B------:R-:W4:Y:S01]  /*0990*/  LDG.E.128 R108, [R108.64] ;  /* 0x000000046c6c7981 */ /* 0x000f22000c1e1d00 */
[----:B------:R-:W-:-:S04]  /*09a0*/  IMAD.WIDE.U32 R112, R112, R155, c[0x0][0x208] ;  /* 0x0000820070707625 */ /* 0x000fc800078e009b */
[----:B------:R-:W-:Y:S02]  /*09b0*/  IMAD.WIDE.U32 R116, R154, R155, c[0x0][0x188] ;  /* 0x000062009a747625 */ /* 0x000fe400078e009b */
[----:B------:R-:W4:Y:S01]  /*09c0*/  LDG.E.128 R112, [R112.64] ;  /* 0x0000000470707981 */ /* 0x000f22000c1e1d00 */
[----:B------:R-:W-:-:S03]  /*09d0*/  IADD3 R120, R120, 0x200, RZ ;  /* 0x0000020078787810 */ /* 0x000fc60007ffe0ff */
[----:B------:R-:W4:Y:S02]  /*09e0*/  LDG.E.128 R116, [R116.64] ;  /* 0x0000000474747981 */ /* 0x000f24000c1e1d00 */
        /* <DEDUP_REMOVED lines=14> */
[----:B------:R-:W-:Y:S02]  /*0ad0*/  FADD.FTZ R87, -R150, R87 ;  /* 0x0000005796577221 */ /* 0x000fe40000010100 */
[----:B-----5:R-:W-:Y:S02]  /*0ae0*/  FMUL.FTZ R136, R2, R85 ;  /* 0x0000005502887220 */ /* 0x020fe40000410000 */
[C---:B----4-:R-:W-:Y:S02]  /*0af0*/  FADD.FTZ R85, -R150.reuse, R92 ;  /* 0x0000005c96557221 */ /* 0x050fe40000010100 */
[----:B------:R-:W-:Y:S02]  /*0b00*/  FADD.FTZ R147, -R150, R84 ;  /* 0x0000005496937221 */ /* 0x000fe40000010100 */
[----:B------:R-:W-:-:S02]  /*0b10*/  FMUL.FTZ R134, R2, R87 ;  /* 0x0000005702867220 */ /* 0x000fc40000410000 */
[----:B------:R-:W-:Y:S02]  /*0b20*/  FFMA.FTZ R17, R89, R136, R17 ;  /* 0x0000008859117223 */ /* 0x000fe40000010011 */
[----:B------:R-:W-:Y:S02]  /*0b30*/  FADD.FTZ R37, R37, R89 ;  /* 0x0000005925257221 */ /* 0x000fe40000010000 */
[----:B------:R-:W-:Y:S02]  /*0b40*/  FMUL.FTZ R149, R124, R89 ;  /* 0x000000597c957220 */ /* 0x000fe40000410000 */
[C---:B------:R-:W-:Y:S02]  /*0b50*/  FADD.FTZ R93, -R150.reuse, R93 ;  /* 0x0000005d965d7221 */ /* 0x040fe40000010100 */
[C---:B------:R-:W-:Y:S02]  /*0b60*/  FADD.FTZ R87, -R150.reuse, R94 ;  /* 0x0000005e96577221 */ /* 0x040fe40000010100 */
[----:B------:R-:W-:-:S02]  /*0b70*/  FADD.FTZ R89, -R150, R95 ;  /* 0x0000005f96597221 */ /* 0x000fc40000010100 */
[----:B------:R-:W-:Y:S02]  /*0b80*/  FMUL.FTZ R95, R2, R85 ;  /* 0x00000055025f7220 */ /* 0x000fe40000410000 */
[----:B------:R-:W-:Y:S02]  /*0b90*/  FADD.FTZ R85, -R150, R102 ;  /* 0x0000006696557221 */ /* 0x000fe40000010100 */
[C---:B------:R-:W-:Y:S02]  /*0ba0*/  FMUL.FTZ R147, R2.reuse, R147 ;  /* 0x0000009302937220 */ /* 0x040fe40000410000 */
[----:B------:R-:W-:Y:S02]  /*0bb0*/  FMUL.FTZ R140, R141, R88 ;  /* 0x000000588d8c7220 */ /* 0x000fe40000410000 */
[C---:B------:R-:W-:Y:S02]  /*0bc0*/  FMUL.FTZ R94, R2.reuse, R93 ;  /* 0x0000005d025e7220 */ /* 0x040fe40000410000 */
[----:B------:R-:W-:-:S02]  /*0bd0*/  FMUL.FTZ R93, R2, R87 ;  /* 0x00000057025d7220 */ /* 0x000fc40000410000 */
[----:B------:R-:W-:Y:S02]  /*0be0*/  FADD.FTZ R87, -R150, R103 ;  /* 0x0000006796577221 */ /* 0x000fe40000010100 */
[----:B------:R-:W-:Y:S02]  /*0bf0*/  FMUL.FTZ R103, R2, R85 ;  /* 0x0000005502677220 */ /* 0x000fe40000410000 */
[----:B------:R-:W-:Y:S02]  /*0c00*/  FADD.FTZ R145, -R150, R86 ;  /* 0x0000005696917221 */ /* 0x000fe40000010100 */
[----:B------:R-:W-:Y:S02]  /*0c10*/  FADD.FTZ R84, RZ, R140 ;  /* 0x0000008cff547221 */ /* 0x000fe40000010000 */
[----:B------:R-:W-:Y:S02]  /*0c20*/  FFMA.FTZ R85, R147, R140, RZ ;  /* 0x0000008c93557223 */ /* 0x000fe400000100ff */
[----:B------:R-:W-:-:S02]  /*0c30*/  FMUL.FTZ R102, R2, R87 ;  /* 0x0000005702667220 */ /* 0x000fc40000410000 */
[----:B------:R-:W-:Y:S02]  /*0c40*/  FMUL.FTZ R145, R2, R145 ;  /* 0x0000009102917220 */ /* 0x000fe40000410000 */
[----:B------:R-:W-:Y:S02]  /*0c50*/  FMUL.FTZ R142, R139, R90 ;  /* 0x0000005a8b8e7220 */ /* 0x000fe40000410000 */
[----:B------:R-:W-:Y:S02]  /*0c60*/  FADD.FTZ R87, R84, R149 ;  /* 0x0000009554577221 */ /* 0x000fe40000010000 */
[----:B------:R-:W-:Y:S02]  /*0c70*/  FFMA.FTZ R85, R136, R149, R85 ;  /* 0x0000009588557223 */ /* 0x000fe40000010055 */
[----:B------:R-:W-:Y:S02]  /*0c80*/  FMUL.FTZ R151, R11, R91 ;  /* 0x0000005b0b977220 */ /* 0x000fe40000410000 */
[----:B------:R-:W-:-:S02]  /*0c90*/  FADD.FTZ R84, R87, R142 ;  /* 0x0000008e57547221 */ /* 0x000fc40000010000 */
[----:B------:R-:W-:Y:S02]  /*0ca0*/  FFMA.FTZ R85, R145, R142, R85 ;  /* 0x0000008e91557223 */ /* 0x000fe40000010055 */
[----:B------:R-:W-:Y:S02]  /*0cb0*/  FFMA.FTZ R52, R96, R95, R52 ;  /* 0x0000005f60347223 */ /* 0x000fe40000010034 */
[----:B------:R-:W-:Y:S02]  /*0cc0*/  FADD.FTZ R32, R32, R96 ;  /* 0x0000006020207221 */ /* 0x000fe40000010000 */
[----:B------:R-:W-:Y:S02]  /*0cd0*/  FMUL.FTZ R96, R137, R96 ;  /* 0x0000006089607220 */ /* 0x000fe40000410000 */
[----:B------:R-:W-:Y:S02]  /*0ce0*/  FADD.FTZ R87, R84, R151 ;  /* 0x0000009754577221 */ /* 0x000fe40000010000 */
[----:B------:R-:W-:-:S02]  /*0cf0*/  FFMA.FTZ R85, R134, R151, R85 ;  /* 0x0000009786557223 */ /* 0x000fc40000010055 */
[----:B------:R-:W-:Y:S02]  /*0d00*/  FFMA.FTZ R53, R97, R94, R53 ;  /* 0x0000005e61357223 */ /* 0x000fe40000010035 */
[----:B------:R-:W-:Y:S02]  /*0d10*/  FADD.FTZ R33, R33, R97 ;  /* 0x0000006121217221 */ /* 0x000fe40000010000 */
[----:B------:R-:W-:Y:S02]  /*0d20*/  FMUL.FTZ R97, R10, R97 ;  /* 0x000000610a617220 */ /* 0x000fe40000410000 */
[----:B------:R-:W-:Y:S02]  /*0d30*/  FADD.FTZ R84, R87, R96 ;  /* 0x0000006057547221 */ /* 0x000fe40000010000 */
[----:B------:R-:W-:Y:S02]  /*0d40*/  FFMA.FTZ R85, R95, R96, R85 ;  /* 0x000000605f557223 */ /* 0x000fe40000010055 */
[----:B------:R-:W-:-:S02]  /*0d50*/  FMUL.FTZ R92, R2, R89 ;  /* 0x00000059025c7220 */ /* 0x000fc40000410000 */
[----:B------:R-:W-:Y:S02]  /*0d60*/  FFMA.FTZ R54, R98, R93, R54 ;  /* 0x0000005d62367223 */ /* 0x000fe40000010036 */
[----:B------:R-:W-:Y:S02]  /*0d70*/  FADD.FTZ R34, R34, R98 ;  /* 0x0000006222227221 */ /* 0x000fe40000010000 */
[----:B-1----:R-:W-:Y:S02]  /*0d80*/  FADD.FTZ R153, -R150, R100 ;  /* 0x0000006496997221 */ /* 0x002fe40000010100 */
[----:B------:R-:W-:Y:S02]  /*0d90*/  FMUL.FTZ R98, R135, R98 ;  /* 0x0000006287627220 */ /* 0x000fe40000410000 */
[----:B------:R-:W-:Y:S02]  /*0da0*/  FADD.FTZ R87, R84, R97 ;  /* 0x0000006154577221 */ /* 0x000fe40000010000 */
[----:B------:R-:W-:-:S02]  /*0db0*/  FFMA.FTZ R85, R94, R97, R85 ;  /* 0x000000615e557223 */ /* 0x000fc40000010055 */
[----:B------:R-:W-:Y:S02]  /*0dc0*/  FFMA.FTZ R55, R99, R92, R55 ;  /* 0x0000005c63377223 */ /* 0x000fe40000010037 */
[----:B------:R-:W-:Y:S02]  /*0dd0*/  FADD.FTZ R35, R35, R99 ;  /* 0x0000006323237221 */ /* 0x000fe40000010000 */
[----:B------:R-:W-:Y:S02]  /*0de0*/  FADD.FTZ R101, -R150, R101 ;  /* 0x0000006596657221 */ /* 0x000fe40000010100 */
[----:B------:R-:W-:Y:S02]  /*0df0*/  FMUL.FTZ R153, R2, R153 ;  /* 0x0000009902997220 */ /* 0x000fe40000410000 */
[----:B------:R-:W-:Y:S02]  /*0e00*/  FMUL.FTZ R99, R9, R99 ;  /* 0x0000006309637220 */ /* 0x000fe40000410000 */
[----:B------:R-:W-:-:S02]  /*0e10*/  FADD.FTZ R84, R87, R98 ;  /* 0x0000006257547221 */ /* 0x000fc40000010000 */
[----:B------:R-:W-:Y:S02]  /*0e20*/  FFMA.FTZ R85, R93, R98, R85 ;  /* 0x000000625d557223 */ /* 0x000fe40000010055 */
[----:B------:R-:W-:Y:S02]  /*0e30*/  FMUL.FTZ R146, R2, R101 ;  /* 0x0000006502927220 */ /* 0x000fe40000410000 */
[----:B------:R-:W-:Y:S02]  /*0e40*/  FFMA.FTZ R48, R104, R153, R48 ;  /* 0x0000009968307223 */ /* 0x000fe40000010030 */
[----:B------:R-:W-:Y:S02]  /*0e50*/  FADD.FTZ R28, R28, R104 ;  /* 0x000000681c1c7221 */ /* 0x000fe40000010000 */
        /* <DEDUP_REMOVED lines=10> */
[----:B------:R-:W-:Y:S02]  /*0f00*/  FADD.FTZ R89, -R150, R108 ;  /* 0x0000006c96597221 */ /* 0x000fe40000010100 */
[----:B------:R-:W-:Y:S02]  /*0f10*/  FMUL.FTZ R106, R131, R106 ;  /* 0x0000006a836a7220 */ /* 0x000fe40000410000 */
[----:B------:R-:W-:Y:S02]  /*0f20*/  FADD.FTZ R87, R84, R105 ;  /* 0x0000006954577221 */ /* 0x000fe40000010000 */
[----:B------:R-:W-:-:S02]  /*0f30*/  FFMA.FTZ R85, R146, R105, R85 ;  /* 0x0000006992557223 */ /* 0x000fc40000010055 */
[C---:B------:R-:W-:Y:S02]  /*0f40*/  FADD.FTZ R101, -R150.reuse, R111 ;  /* 0x0000006f96657221 */ /* 0x040fe40000010100 */
[----:B------:R-:W-:Y:S02]  /*0f50*/  FFMA.FTZ R51, R107, R102, R51 ;  /* 0x000000666b337223 */ /* 0x000fe40000010033 */
[----:B------:R-:W-:Y:S02]  /*0f60*/  FADD.FTZ R31, R31, R107 ;  /* 0x0000006b1f1f7221 */ /* 0x000fe40000010000 */
[----:B------:R-:W-:Y:S02]  /*0f70*/  FADD.FTZ R109, -R150, R109 ;  /* 0x0000006d966d7221 */ /* 0x000fe40000010100 */
[----:B------:R-:W-:Y:S02]  /*0f80*/  FMUL.FTZ R111, R2, R89 ;  /* 0x00000059026f7220 */ /* 0x000fe40000410000 */
[----:B------:R-:W-:-:S02]  /*0f90*/  FMUL.FTZ R107, R7, R107 ;  /* 0x0000006b076b7220 */ /* 0x000fc40000410000 */
[----:B------:R-:W-:Y:S02]  /*0fa0*/  FADD.FTZ R84, R87, R106 ;  /* 0x0000006a57547221 */ /* 0x000fe40000010000 */
[----:B------:R-:W-:Y:S02]  /*0fb0*/  FFMA.FTZ R85, R103, R106, R85 ;  /* 0x0000006a67557223 */ /* 0x000fe40000010055 */
[----:B------:R-:W-:Y:S02]  /*0fc0*/  FFMA.FTZ R19, R91, R134, R19 ;  /* 0x000000865b137223 */ /* 0x000fe40000010013 */
[----:B------:R-:W-:Y:S02]  /*0fd0*/  FADD.FTZ R39, R39, R91 ;  /* 0x0000005b27277221 */ /* 0x000fe40000010000 */
[----:B------:R-:W-:Y:S02]  /*0fe0*/  FADD.FTZ R91, -R150, R110 ;  /* 0x0000006e965b7221 */ /* 0x000fe40000010100 */
[----:B------:R-:W-:-:S02]  /*0ff0*/  FMUL.FTZ R110, R2, R109 ;  /* 0x0000006d026e7220 */ /* 0x000fc40000410000 */
[----:B------:R-:W-:Y:S02]  /*1000*/  FMUL.FTZ R108, R2, R101 ;  /* 0x00000065026c7220 */ /* 0x000fe40000410000 */
[----:B------:R-:W-:Y:S02]  /*1010*/  FFMA.FTZ R44, R112, R111, R44 ;  /* 0x0000006f702c7223 */ /* 0x000fe4000001002c */
[----:B------:R-:W-:Y:S02]  /*1020*/  FADD.FTZ R24, R24, R112 ;  /* 0x0000007018187221 */ /* 0x000fe40000010000 */
[----:B------:R-:W-:Y:S02]  /*1030*/  FMUL.FTZ R112, R129, R112 ;  /* 0x0000007081707220 */ /* 0x000fe40000410000 */
[----:B------:R-:W-:Y:S02]  /*1040*/  FADD.FTZ R101, R84, R107 ;  /* 0x0000006b54657221 */ /* 0x000fe40000010000 */
[----:B------:R-:W-:-:S02]  /*1050*/  FFMA.FTZ R85, R102, R107, R85 ;  /* 0x0000006b66557223 */ /* 0x000fc40000010055 */
[----:B------:R-:W-:Y:S02]  /*1060*/  FADD.FTZ R117, -R150, R117 ;  /* 0x0000007596757221 */ /* 0x000fe40000010100 */
[----:B------:R-:W-:Y:S02]  /*1070*/  FMUL.FTZ R109, R2, R91 ;  /* 0x0000005b026d7220 */ /* 0x000fe40000410000 */
[----:B------:R-:W-:Y:S02]  /*1080*/  FFMA.FTZ R45, R113, R110, R45 ;  /* 0x0000006e712d7223 */ /* 0x000fe4000001002d */
[----:B------:R-:W-:Y:S02]  /*1090*/  FADD.FTZ R25, R25, R113 ;  /* 0x0000007119197221 */ /* 0x000fe40000010000 */
[----:B------:R-:W-:Y:S02]  /*10a0*/  FADD.FTZ R87, -R150, R118 ;  /* 0x0000007696577221 */ /* 0x000fe40000010100 */
[----:B------:R-:W-:-:S02]  /*10b0*/  FMUL.FTZ R113, R6, R113 ;  /* 0x0000007106717220 */ /* 0x000fc40000410000 */
[----:B------:R-:W-:Y:S02]  /*10c0*/  FADD.FTZ R84, R101, R112 ;  /* 0x0000007065547221 */ /* 0x000fe40000010000 */
[----:B------:R-:W-:Y:S02]  /*10d0*/  FFMA.FTZ R85, R111, R112, R85 ;  /* 0x000000706f557223 */ /* 0x000fe40000010055 */
[----:B------:R-:W-:Y:S02]  /*10e0*/  FADD.FTZ R89, -R150, R116 ;  /* 0x0000007496597221 */ /* 0x000fe40000010100 */
[----:B------:R-:W-:Y:S02]  /*10f0*/  FMUL.FTZ R116, R2, R117 ;  /* 0x0000007502747220 */ /* 0x000fe40000410000 */
[----:B------:R-:W-:Y:S02]  /*1100*/  FFMA.FTZ R46, R114, R109, R46 ;  /* 0x0000006d722e7223 */ /* 0x000fe4000001002e */
[----:B------:R-:W-:-:S02]  /*1110*/  FADD.FTZ R26, R26, R114 ;  /* 0x000000721a1a7221 */ /* 0x000fc40000010000 */
[----:B------:R-:W-:Y:S02]  /*1120*/  FMUL.FTZ R117, R2, R87 ;  /* 0x0000005702757220 */ /* 0x000fe40000410000 */
[----:B------:R-:W-:Y:S02]  /*1130*/  FMUL.FTZ R114, R127, R114 ;  /* 0x000000727f727220 */ /* 0x000fe40000410000 */
[----:B------:R-:W-:Y:S02]  /*1140*/  FADD.FTZ R87, R84, R113 ;  /* 0x0000007154577221 */ /* 0x000fe40000010000 */
[----:B------:R-:W-:Y:S02]  /*1150*/  FFMA.FTZ R85, R110, R113, R85 ;  /* 0x000000716e557223 */ /* 0x000fe40000010055 */
[----:B------:R-:W-:Y:S02]  /*1160*/  FADD.FTZ R91, -R150, R119 ;  /* 0x00000077965b7221 */ /* 0x000fe40000010100 */
[----:B------:R-:W-:-:S02]  /*1170*/  FFMA.FTZ R47, R115, R108, R47 ;  /* 0x0000006c732f7223 */ /* 0x000fc4000001002f */
[----:B------:R-:W-:Y:S02]  /*1180*/  FADD.FTZ R27, R27, R115 ;  /* 0x000000731b1b7221 */ /* 0x000fe40000010000 */
[----:B------:R-:W-:Y:S02]  /*1190*/  FMUL.FTZ R119, R2, R89 ;  /* 0x0000005902777220 */ /* 0x000fe40000410000 */
[----:B------:R-:W-:Y:S02]  /*11a0*/  FMUL.FTZ R115, R5, R115 ;  /* 0x0000007305737220 */ /* 0x000fe40000410000 */
[----:B------:R-:W-:Y:S02]  /*11b0*/  FADD.FTZ R84, R87, R114 ;  /* 0x0000007257547221 */ /* 0x000fe40000010000 */
[----:B------:R-:W-:Y:S02]  /*11c0*/  FFMA.FTZ R85, R109, R114, R85 ;  /* 0x000000726d557223 */ /* 0x000fe40000010055 */
[----:B------:R-:W-:-:S02]  /*11d0*/  FFMA.FTZ R40, R120, R119, R40 ;  /* 0x0000007778287223 */ /* 0x000fc40000010028 */
[----:B------:R-:W-:Y:S02]  /*11e0*/  FADD.FTZ R20, R20, R120 ;  /* 0x0000007814147221 */ /* 0x000fe40000010000 */
[----:B------:R-:W-:Y:S02]  /*11f0*/  FMUL.FTZ R120, R125, R120 ;  /* 0x000000787d787220 */ /* 0x000fe40000410000 */
[----:B------:R-:W-:Y:S02]  /*1200*/  FADD.FTZ R87, R84, R115 ;  /* 0x0000007354577221 */ /* 0x000fe40000010000 */
[----:B------:R-:W-:Y:S02]  /*1210*/  FFMA.FTZ R85, R108, R115, R85 ;  /* 0x000000736c557223 */ /* 0x000fe40000010055 */
[----:B------:R-:W-:Y:S02]  /*1220*/  FFMA.FTZ R41, R121, R116, R41 ;  /* 0x0000007479297223 */ /* 0x000fe40000010029 */
[----:B------:R-:W-:-:S02]  /*1230*/  FADD.FTZ R21, R21, R121 ;  /* 0x0000007915157221 */ /* 0x000fc40000010000 */
[----:B------:R-:W-:Y:S02]  /*1240*/  FMUL.FTZ R121, R4, R121 ;  /* 0x0000007904797220 */ /* 0x000fe40000410000 */
[----:B------:R-:W-:Y:S02]  /*1250*/  FADD.FTZ R84, R87, R120 ;  /* 0x0000007857547221 */ /* 0x000fe40000010000 */
[----:B------:R-:W-:Y:S02]  /*1260*/  FFMA.FTZ R85, R119, R120, R85 ;  /* 0x0000007877557223 */ /* 0x000fe40000010055 */
[----:B------:R-:W-:Y:S02]  /*1270*/  FMUL.FTZ R150, R15, R122 ;  /* 0x0000007a0f967220 */ /* 0x000fe40000410000 */
[----:B------:R-:W-:Y:S02]  /*1280*/  FADD.FTZ R87, R84, R121 ;  /* 0x0000007954577221 */ /* 0x000fe40000010000 */
[----:B------:R-:W-:-:S02]  /*1290*/  FFMA.FTZ R85, R116, R121, R85 ;  /* 0x0000007974557223 */ /* 0x000fc40000010055 */
[----:B------:R-:W-:Y:S02]  /*12a0*/  FFMA.FTZ R42, R122, R117, R42 ;  /* 0x000000757a2a7223 */ /* 0x000fe4000001002a */
[----:B------:R-:W-:Y:S02]  /*12b0*/  FADD.FTZ R22, R22, R122 ;  /* 0x0000007a16167221 */ /* 0x000fe40000010000 */
[----:B------:R-:W-:Y:S02]  /*12c0*/  FMUL.FTZ R122, R2, R91 ;  /* 0x0000005b027a7220 */ /* 0x000fe40000410000 */
[----:B------:R-:W-:Y:S02]  /*12d0*/  FMUL.FTZ R118, R3, R123 ;  /* 0x0000007b03767220 */ /* 0x000fe40000410000 */
[----:B------:R-:W-:Y:S02]  /*12e0*/  FADD.FTZ R87, R87, R150 ;  /* 0x0000009657577221 */ /* 0x000fe40000010000 */
[----:B------:R-:W-:-:S02]  /*12f0*/  FFMA.FTZ R85, R117, R150, R85 ;  /* 0x0000009675557223 */ /* 0x000fc40000010055 */
[----:B------:R-:W-:Y:S02]  /*1300*/  FFMA.FTZ R16, R88, R147, R16 ;  /* 0x0000009358107223 */ /* 0x000fe40000010010 */
[----:B------:R-:W-:Y:S02]  /*1310*/  FADD.FTZ R36, R36, R88 ;  /* 0x0000005824247221 */ /* 0x000fe40000010000 */
[----:B------:R-:W-:Y:S02]  /*1320*/  FFMA.FTZ R18, R90, R145, R18 ;  /* 0x000000915a127223 */ /* 0x000fe40000010012 */
[----:B------:R-:W-:Y:S02]  /*1330*/  FADD.FTZ R38, R38, R90 ;  /* 0x0000005a26267221 */ /* 0x000fe40000010000 */
[----:B------:R-:W-:Y:S02]  /*1340*/  FFMA.FTZ R43, R123, R122, R43 ;  /* 0x0000007a7b2b7223 */ /* 0x000fe4000001002b */
[----:B------:R-:W-:-:S02]  /*1350*/  FADD.FTZ R23, R23, R123 ;  /* 0x0000007b17177221 */ /* 0x000fc40000010000 */
[----:B------:R-:W-:Y:S02]  /*1360*/  FADD.FTZ R87, R87, R118 ;  /* 0x0000007657577221 */ /* 0x000fe40000010000 */
[----:B------:R-:W-:Y:S02]  /*1370*/  FFMA.FTZ R86, R122, R118, R85 ;  /* 0x000000767a567223 */ /* 0x000fe40000010055 */
.L_x_8289:
[----:B0-----:R-:W-:Y:S05]  /*1380*/  BSYNC B0 ;  /* 0x0000000000007941 */ /* 0x001fea0003800000 */
.L_x_8287:
[----:B------:R-:W-:-:S04]  /*1390*/  LOP3.LUT P0, RZ, R12, 0xff, RZ, 0xc0, !PT ;  /* 0x000000ff0cff7812 */ /* 0x000fc8000780c0ff */
[----:B------:R-:W-:Y:S01]  /*13a0*/  SEL R123, R128, R143, !P0 ;  /* 0x0000008f807b7207 */ /* 0x000fe20004000000 */
[----:B------:R-:W-:Y:S06]  /*13b0*/  BRA.DIV ~URZ, `(.L_x_8290) ;  /* 0x00001af27f007947 */ /* 0x000fec000b800000 */
[----:B------:R0:W1:Y:S02]  /*13c0*/  SHFL.DOWN PT, R88, R87, 0x10, 0x1f ;  /* 0x0a001f0057587f89 */ /* 0x00006400000e0000 */
.L_x_8343:
        /* <DEDUP_REMOVED lines=18> */
.L_x_8344:
[----:B------:R-:W-:Y:S01]  /*14f0*/  LOP3.LUT P0, RZ, R14, 0x1f, RZ, 0xc0, !PT ;  /* 0x0000001f0eff7812 */ /* 0x000fe2000780c0ff */
[----:B--2---:R-:W-:Y:S01]  /*1500*/  FADD.FTZ R100, R91, R86 ;  /* 0x000000565b647221 */ /* 0x004fe20000010000 */
[----:B------:R-:W-:Y:S01]  /*1510*/  WARPSYNC 0xffffffff ;  /* 0xffffffff00007948 */ /* 0x000fe20003800000 */
[----:B-1----:R-:W-:Y:S01]  /*1520*/  FADD.FTZ R101, R101, R90 ;  /* 0x0000005a65657221 */ /* 0x002fe20000010000 */
[----:B-----5:R-:W-:Y:S01]  /*1530*/  ISETP.GE.AND P5, PT, R138, 0x1, PT ;  /* 0x000000018a00780c */ /* 0x020fe20003fa6270 */
[----:B------:R-:W-:Y:S01]  /*1540*/  BSSY B0, `(.L_x_8292) ;  /* 0x0000031000007945 */ /* 0x000fe20003800000 */
[----:B------:R-:W-:Y:S02]  /*1550*/  ISETP.NE.AND P4, PT, R13, RZ, PT ;  /* 0x000000ff0d00720c */ /* 0x000fe40003f85270 */
[----:B------:R-:W-:Y:S02]  /*1560*/  @!P6 ISETP.NE.U32.AND P1, PT, RZ, c[0x0][0x218], PT ;  /* 0x00008600ff00ea0c */ /* 0x000fe40003f25070 */
[----:B------:R-:W-:-:S02]  /*1570*/  @!P6 ISETP.NE.U32.AND P3, PT, RZ, c[0x0][0x218], PT ;  /* 0x00008600ff00ea0c */ /* 0x000fc40003f65070 */
[----:B------:R-:W-:Y:S02]  /*1580*/  @!P6 ISETP.NE.AND.EX P1, PT, RZ, c[0x0][0x21c], PT, P1 ;  /* 0x00008700ff00ea0c */ /* 0x000fe40003f25310 */
[----:B------:R-:W-:Y:S02]  /*1590*/  @!P0 IADD3 R152, R126, R123, RZ ;  /* 0x0000007b7e988210 */ /* 0x000fe40007ffe0ff */
[----:B------:R-:W-:Y:S02]  /*15a0*/  @!P6 ISETP.NE.AND.EX P3, PT, RZ, c[0x0][0x21c], PT, P3 ;  /* 0x00008700ff00ea0c */ /* 0x000fe40003f65330 */
[----:B------:R-:W-:Y:S01]  /*15b0*/  @P5 IADD3 R154, R138, -0x1, RZ ;  /* 0xffffffff8a9a5810 */ /* 0x000fe20007ffe0ff */
[----:B------:R-:W-:Y:S04]  /*15c0*/  @!P0 STS.64 [R152.X8+0x2800], R100 ;  /* 0x0028006498008388 */ /* 0x000fe80000008a00 */
[----:B------:R-:W-:Y:S01]  /*15d0*/  BAR.SYNC.DEFER_BLOCKING 0x0 ;  /* 0x0000000000007b1d */ /* 0x000fe20000010000 */
[----:B------:R-:W-:Y:S01]  /*15e0*/  @P5 IMAD R154, R154, c[0x0][0x168], RZ ;  /* 0x00005a009a9a5a24 */ /* 0x000fe200078e02ff */
[----:B------:R-:W-:-:S02]  /*15f0*/  @!P6 ISETP.NE.U32.AND P0, PT, RZ, c[0x0][0x218], PT ;  /* 0x00008600ff00ea0c */ /* 0x000fc40003f05070 */
[----:B------:R-:W-:Y:S02]  /*1600*/  ISETP.NE.U32.AND P2, PT, RZ, c[0x0][0x258], PT ;  /* 0x00009600ff007a0c */ /* 0x000fe40003f45070 */
[----:B------:R-:W-:Y:S02]  /*1610*/  @!P6 ISETP.NE.AND.EX P0, PT, RZ, c[0x0][0x21c], PT, P0 ;  /* 0x00008700ff00ea0c */ /* 0x000fe40003f05300 */
[----:B------:R-:W-:Y:S01]  /*1620*/  ISETP.NE.AND.EX P2, PT, RZ, c[0x0][0x25c], PT, P2 ;  /* 0x00009700ff007a0c */ /* 0x000fe20003f45320 */
[----:B0-----:R-:W0:Y:S04]  /*1630*/  LDS.128 R84, [R123.X8+0x2800] ;  /* 0x002800007b547984 */ /* 0x001e280000008c00 */
[----:B------:R1:W2:Y:S02]  /*1640*/  LDS.128 R88, [R123.X8+0x2810] ;  /* 0x002810007b587984 */ /* 0x0002a40000008c00 */
[----:B-1----:R-:W-:-:S02]  /*1650*/  @!P6 FSEL R123, R56, RZ, P1 ;  /* 0x000000ff387be208 */ /* 0x002fc40000800000 */
[----:B------:R-:W-:-:S04]  /*1660*/  ISETP.NE.U32.AND P1, PT, RZ, c[0x0][0x258], PT ;  /* 0x00009600ff007a0c */ /* 0x000fc80003f25070 */
[----:B------:R-:W-:Y:S01]  /*1670*/  ISETP.NE.AND.EX P1, PT, RZ, c[0x0][0x25c], PT, P1 ;  /* 0x00009700ff007a0c */ /* 0x000fe20003f25310 */
[----:B0-----:R-:W-:Y:S02]  /*1680*/  FADD.FTZ R155, RZ, R84 ;  /* 0x00000054ff9b7221 */ /* 0x001fe40000010000 */
[----:B------:R-:W-:Y:S01]  /*1690*/  FADD.FTZ R84, RZ, R85 ;  /* 0x00000055ff547221 */ /* 0x000fe20000010000 */
[----:B------:R-:W-:Y:S01]  /*16a0*/  @P5 SHF.R.S32.HI R85, RZ, 0x1f, R154 ;  /* 0x0000001fff555819 */ /* 0x000fe2000001149a */
[----:B------:R-:W-:Y:S02]  /*16b0*/  FADD.FTZ R155, R86, R155 ;  /* 0x0000009b569b7221 */ /* 0x000fe40000010000 */
[----:B------:R-:W-:Y:S01]  /*16c0*/  FADD.FTZ R84, R87, R84 ;  /* 0x0000005457547221 */ /* 0x000fe20000010000 */
[----:B------:R-:W-:Y:S01]  /*16d0*/  @P5 LEA.HI R85, R85, R154, RZ, 0x2 ;  /* 0x0000009a55555211 */ /* 0x000fe200078f10ff */
[----:B--2---:R-:W-:Y:S02]  /*16e0*/  FADD.FTZ R155, R155, R88 ;  /* 0x000000589b9b7221 */ /* 0x004fe40000010000 */
[----:B------:R-:W-:Y:S01]  /*16f0*/  FADD.FTZ R84, R84, R89 ;  /* 0x0000005954547221 */ /* 0x000fe20000010000 */
[----:B------:R-:W-:Y:S01]  /*1700*/  HFMA2.MMA R89, -RZ, RZ, 0, 0 ;  /* 0x00000000ff597435 */ /* 0x000fe200000001ff */
[----:B------:R-:W-:Y:S01]  /*1710*/  FADD.FTZ R90, R90, R155 ;  /* 0x0000009b5a5a7221 */ /* 0x000fe20000010000 */
[----:B------:R-:W-:Y:S01]  /*1720*/  @!P6 FSEL R155, R58, RZ, P0 ;  /* 0x000000ff3a9be208 */ /* 0x000fe20000000000 */
[----:B------:R-:W-:Y:S01]  /*1730*/  FADD.FTZ R91, R91, R84 ;  /* 0x000000545b5b7221 */ /* 0x000fe20000010000 */
[----:B------:R-:W-:Y:S01]  /*1740*/  @!P6 ISETP.NE.U32.AND P0, PT, RZ, c[0x0][0x218], PT ;  /* 0x00008600ff00ea0c */ /* 0x000fe20003f05070 */
[----:B------:R-:W-:Y:S01]  /*1750*/  FMUL.FTZ R88, R90, c[0x0][0x1e0] ;  /* 0x000078005a587a20 */ /* 0x000fe20000410000 */
[----:B------:R-:W-:Y:S01]  /*1760*/  @!P6 FSEL R90, R57, RZ, P3 ;  /* 0x000000ff395ae208 */ /* 0x000fe20001800000 */
[----:B------:R-:W-:Y:S01]  /*1770*/  FMUL.FTZ R91, R91, c[0x0][0x1e0] ;  /* 0x000078005b5b7a20 */ /* 0x000fe20000410000 */
[----:B------:R-:W-:-:S02]  /*1780*/  @!P6 ISETP.NE.U32.AND P3, PT, RZ, c[0x0][0x218], PT ;  /* 0x00008600ff00ea0c */ /* 0x000fc40003f65070 */
[----:B------:R-:W-:Y:S02]  /*1790*/  FSEL R88, R88, RZ, !P4 ;  /* 0x000000ff58587208 */ /* 0x000fe40006000000 */
[----:B------:R-:W-:Y:S02]  /*17a0*/  @!P6 ISETP.NE.U32.AND P4, PT, RZ, c[0x0][0x218], PT ;  /* 0x00008600ff00ea0c */ /* 0x000fe40003f85070 */
[----:B------:R-:W-:Y:S02]  /*17b0*/  @P5 LEA.HI.SX32 R89, R85, R132, 0x1e ;  /* 0x0000008455595211 */ /* 0x000fe400078ff2ff */
        /* <DEDUP_REMOVED lines=9> */
.L_x_8293:
[----:B------:R-:W-:Y:S05]  /*1850*/  BSYNC B0 ;  /* 0x0000000000007941 */ /* 0x000fea0003800000 */
.L_x_8292:
        /* <DEDUP_REMOVED lines=8> */
.L_x_8295:
[----:B------:R-:W-:Y:S05]  /*18e0*/  BSYNC B0 ;  /* 0x0000000000007941 */ /* 0x000fea0003800000 */
.L_x_8294:
        /* <DEDUP_REMOVED lines=8> */
.L_x_8297:
[----:B------:R-:W-:Y:S05]  /*1970*/  BSYNC B0 ;  /* 0x0000000000007941 */ /* 0x000fea0003800000 */
.L_x_8296:
        /* <DEDUP_REMOVED lines=8> */
.L_x_8299:
[----:B------:R-:W-:Y:S05]  /*1a00*/  BSYNC B0 ;  /* 0x0000000000007941 */ /* 0x000fea0003800000 */
.L_x_8298:
[----:B------:R-:W-:Y:S05]  /*1a10*/  @!P1 BRA `(.L_x_8300) ;  /* 0x0000007000009947 */ /* 0x000fea0003800000 */
[----:B------:R-:W-:Y:S02]  /*1a20*/  MOV R101, 0x10 ;  /* 0x0000001000657802 */ /* 0x000fe40000000f00 */
[----:B------:R-:W-:Y:S02]  /*1a30*/  SEL R86, R155, R78, P2 ;  /* 0x0000004e9b567207 */ /* 0x000fe40001000000 */
[----:B------:R-:W-:Y:S01]  /*1a40*/  SEL R85, R90, R77, P2 ;  /* 0x0000004d5a557207 */ /* 0x000fe20001000000 */
[----:B------:R-:W-:Y:S01]  /*1a50*/  IMAD.WIDE.U32 R100, R0, R101, c[0x0][0x258] ;  /* 0x0000960000647625 */ /* 0x000fe200078e0065 */
[----:B------:R-:W-:Y:S02]  /*1a60*/  SEL R84, R123, R76, P2 ;  /* 0x0000004c7b547207 */ /* 0x000fe40001000000 */
[----:B------:R-:W-:-:S05]  /*1a70*/  SEL R87, R152, R79, P2 ;  /* 0x0000004f98577207 */ /* 0x000fca0001000000 */
[----:B------:R0:W-:Y:S02]  /*1a80*/  STG.E.128 [R100.64], R84 ;  /* 0x0000005464007986 */ /* 0x0001e4000c101d04 */
.L_x_8300:
[----:B------:R-:W-:Y:S01]  /*1a90*/  BSSY B0, `(.L_x_8301) ;  /* 0x000000e000007945 */ /* 0x000fe20003800000 */
[----:B------:R-:W-:Y:S05]  /*1aa0*/  @!P5 BRA `(.L_x_8302) ;  /* 0x000000c00000d947 */ /* 0x000fea0003800000 */
[----:B0-----:R-:W-:Y:S01]  /*1ab0*/  HFMA2.MMA R100, -RZ, RZ, 0, 9.5367431640625e-07 ;  /* 0x00000010ff647435 */ /* 0x001fe200000001ff */
[----:B------:R-:W-:Y:S01]  /*1ac0*/  FMUL.FTZ R152, R152, c[0x0][0x1ec] ;  /* 0x00007b0098987a20 */ /* 0x000fe20000410000 */
[----:B------:R-:W-:Y:S01]  /*1ad0*/  ISETP.GT.AND P4, PT, R138, RZ, PT ;  /* 0x000000ff8a00720c */ /* 0x000fe20003f84270 */
[----:B------:R-:W-:Y:S02]  /*1ae0*/  FMUL.FTZ R155, R155, c[0x0][0x1ec] ;  /* 0x00007b009b9b7a20 */ /* 0x000fe40000410000 */
[----:B------:R-:W-:Y:S01]  /*1af0*/  FMUL.FTZ R90, R90, c[0x0][0x1ec] ;  /* 0x00007b005a5a7a20 */ /* 0x000fe20000410000 */
[----:B------:R-:W-:Y:S01]  /*1b00*/  SEL R87, R152, R83, P4 ;  /* 0x0000005398577207 */ /* 0x000fe20002000000 */
[----:B------:R-:W-:Y:S01]  /*1b10*/  FMUL.FTZ R123, R123, c[0x0][0x1ec] ;  /* 0x00007b007b7b7a20 */ /* 0x000fe20000410000 */
[----:B------:R-:W-:Y:S02]  /*1b20*/  SEL R86, R155, R82, P4 ;  /* 0x000000529b567207 */ /* 0x000fe40002000000 */
[----:B------:R-:W-:Y:S01]  /*1b30*/  SEL R85, R90, R81, P4 ;  /* 0x000000515a557207 */ /* 0x000fe20002000000 */
[----:B------:R-:W-:Y:S01]  /*1b40*/  IMAD.WIDE.U32 R100, R89, R100, c[0x0][0x248] ;  /* 0x0000920059647625 */ /* 0x000fe200078e0064 */
[----:B------:R-:W-:-:S05]  /*1b50*/  SEL R84, R123, R80, P4 ;  /* 0x000000507b547207 */ /* 0x000fca0002000000 */
[----:B------:R0:W-:Y:S02]  /*1b60*/  STG.E.128 [R100.64], R84 ;  /* 0x0000005464007986 */ /* 0x0001e4000c101d04 */
.L_x_8302:
[----:B------:R-:W-:Y:S05]  /*1b70*/  BSYNC B0 ;  /* 0x0000000000007941 */ /* 0x000fea0003800000 */
.L_x_8301:
[----:B------:R-:W-:Y:S01]  /*1b80*/  @!P6 ISETP.NE.AND.EX P3, PT, RZ, c[0x0][0x21c], PT, P3 ;  /* 0x00008700ff00ea0c */ /* 0x000fe20003f65330 */
[----:B------:R-:W-:Y:S01]  /*1b90*/  BSSY B0, `(.L_x_8303) ;  /* 0x0000013000007945 */ /* 0x000fe20003800000 */
[----:B------:R-:W-:Y:S02]  /*1ba0*/  @!P6 ISETP.NE.U32.AND P4, PT, RZ, c[0x0][0x218], PT ;  /* 0x00008600ff00ea0c */ /* 0x000fe40003f85070 */
[----:B------:R-:W-:Y:S02]  /*1bb0*/  @!P6 FSEL R123, R60, RZ, P3 ;  /* 0x000000ff3c7be208 */ /* 0x000fe40001800000 */
[----:B------:R-:W-:Y:S02]  /*1bc0*/  @!P6 ISETP.NE.U32.AND P3, PT, RZ, c[0x0][0x218], PT ;  /* 0x00008600ff00ea0c */ /* 0x000fe40003f65070 */
[----:B------:R-:W-:Y:S02]  /*1bd0*/  @!P6 ISETP.NE.AND.EX P0, PT, RZ, c[0x0][0x21c], PT, P0 ;  /* 0x00008700ff00ea0c */ /* 0x000fe40003f05300 */
[----:B------:R-:W-:-:S02]  /*1be0*/  @!P6 ISETP.NE.AND.EX P4, PT, RZ, c[0x0][0x21c], PT, P4 ;  /* 0x00008700ff00ea0c */ /* 0x000fc40003f85340 */
[----:B------:R-:W-:Y:S02]  /*1bf0*/  @!P6 ISETP.NE.AND.EX P3, PT, RZ, c[0x0][0x21c], PT, P3 ;  /* 0x00008700ff00ea0c */ /* 0x000fe40003f65330 */
[----:B------:R-:W-:Y:S02]  /*1c00*/  @!P6 FSEL R90, R61, RZ, P0 ;  /* 0x000000ff3d5ae208 */ /* 0x000fe40000000000 */
[----:B------:R-:W-:Y:S02]  /*1c10*/  @!P6 FSEL R155, R62, RZ, P4 ;  /* 0x000000ff3e9be208 */ /* 0x000fe40002000000 */
[----:B------:R-:W-:Y:S02]  /*1c20*/  @!P6 ISETP.NE.U32.AND P0, PT, RZ, c[0x0][0x218], PT ;  /* 0x00008600ff00ea0c */ /* 0x000fe40003f05070 */
[----:B------:R-:W-:Y:S02]  /*1c30*/  @!P6 ISETP.NE.U32.AND P4, PT, RZ, c[0x0][0x218], PT ;  /* 0x00008600ff00ea0c */ /* 0x000fe40003f85070 */
[----:B------:R-:W-:Y:S01]  /*1c40*/  @!P6 FSEL R152, R63, RZ, P3 ;  /* 0x000000ff3f98e208 */ /* 0x000fe20001800000 */
[----:B------:R-:W-:Y:S05]  /*1c50*/  @!P6 BRA `(.L_x_8304) ;  /* 0x000000600000e947 */ /* 0x000fea0003800000 */
[----:B------:R-:W-:Y:S01]  /*1c60*/  ISETP.NE.U32.AND P3, PT, RZ, c[0x0][0x218], PT ;  /* 0x00008600ff007a0c */ /* 0x000fe20003f65070 */
[----:B0-----:R-:W-:-:S03]  /*1c70*/  FFMA.FTZ R85, R95, R91, R88 ;  /* 0x0000005b5f557223 */ /* 0x001fc60000010058 */
[----:B------:R-:W-:Y:S01]  /*1c80*/  ISETP.NE.AND.EX P3, PT, RZ, c[0x0][0x21c], PT, P3 ;  /* 0x00008700ff007a0c */ /* 0x000fe20003f65330 */
[----:B------:R-:W-:-:S04]  /*1c90*/  FADD.FTZ R85, R96, -R85 ;  /* 0x8000005560557221 */ /* 0x000fc80000010000 */
[----:B------:R-:W-:-:S08]  /*1ca0*/  FMUL.FTZ R123, R2, R85 ;  /* 0x00000055027b7220 */ /* 0x000fd00000410000 */
[----:B------:R-:W-:Y:S02]  /*1cb0*/  @P3 FADD.FTZ R123, R60, R123 ;  /* 0x0000007b3c7b3221 */ /* 0x000fe40000010000 */
.L_x_8304:
[----:B------:R-:W-:Y:S05]  /*1cc0*/  BSYNC B0 ;  /* 0x0000000000007941 */ /* 0x000fea0003800000 */
.L_x_8303:
        /* <DEDUP_REMOVED lines=8> */
.L_x_8306:
[----:B------:R-:W-:Y:S05]  /*1d50*/  BSYNC B0 ;  /* 0x0000000000007941 */ /* 0x000fea0003800000 */
.L_x_8305:
        /* <DEDUP_REMOVED lines=8> */
.L_x_8308:
[----:B------:R-:W-:Y:S05]  /*1de0*/  BSYNC B0 ;  /* 0x0000000000007941 */ /* 0x000fea0003800000 */
.L_x_8307:
        /* <DEDUP_REMOVED lines=8> */
.L_x_8310:
[----:B------:R-:W-:Y:S05]  /*1e70*/  BSYNC B0 ;  /* 0x0000000000007941 */ /* 0x000fea0003800000 */
.L_x_8309:
[----:B------:R-:W-:Y:S05]  /*1e80*/  @!P1 BRA `(.L_x_8311) ;  /* 0x0000007000009947 */ /* 0x000fea0003800000 */
[----:B0-----:R-:W-:Y:S02]  /*1e90*/  MOV R101, 0x10 ;  /* 0x0000001000657802 */ /* 0x001fe40000000f00 */
[----:B------:R-:W-:Y:S02]  /*1ea0*/  SEL R86, R155, R78, P2 ;  /* 0x0000004e9b567207 */ /* 0x000fe40001000000 */
[----:B------:R-:W-:Y:S01]  /*1eb0*/  SEL R85, R90, R77, P2 ;  /* 0x0000004d5a557207 */ /* 0x000fe20001000000 */
[----:B------:R-:W-:Y:S01]  /*1ec0*/  IMAD.WIDE.U32 R100, R148, R101, c[0x0][0x258] ;  /* 0x0000960094647625 */ /* 0x000fe200078e0065 */
[----:B------:R-:W-:Y:S02]  /*1ed0*/  SEL R84, R123, R76, P2 ;  /* 0x0000004c7b547207 */ /* 0x000fe40001000000 */
[----:B------:R-:W-:-:S05]  /*1ee0*/  SEL R87, R152, R79, P2 ;  /* 0x0000004f98577207 */ /* 0x000fca0001000000 */
[----:B------:R0:W-:Y:S02]  /*1ef0*/  STG.E.128 [R100.64], R84 ;  /* 0x0000005464007986 */ /* 0x0001e4000c101d04 */
.L_x_8311:
[----:B------:R-:W-:Y:S01]  /*1f00*/  BSSY B0, `(.L_x_8312) ;  /* 0x000000f000007945 */ /* 0x000fe20003800000 */
[----:B------:R-:W-:Y:S05]  /*1f10*/  @!P5 BRA `(.L_x_8313) ;  /* 0x000000d00000d947 */ /* 0x000fea0003800000 */
[----:B0-----:R-:W-:Y:S01]  /*1f20*/  HFMA2.MMA R101, -RZ, RZ, 0, 9.5367431640625e-07 ;  /* 0x00000010ff657435 */ /* 0x001fe200000001ff */
[----:B------:R-:W-:Y:S01]  /*1f30*/  IADD3 R100, R89, 0x80, RZ ;  /* 0x0000008059647810 */ /* 0x000fe20007ffe0ff */
[----:B------:R-:W-:Y:S01]  /*1f40*/  FMUL.FTZ R152, R152, c[0x0][0x1ec] ;  /* 0x00007b0098987a20 */ /* 0x000fe20000410000 */
[----:B------:R-:W-:Y:S01]  /*1f50*/  ISETP.GT.AND P3, PT, R138, RZ, PT ;  /* 0x000000ff8a00720c */ /* 0x000fe20003f64270 */
[----:B------:R-:W-:Y:S02]  /*1f60*/  FMUL.FTZ R155, R155, c[0x0][0x1ec] ;  /* 0x00007b009b9b7a20 */ /* 0x000fe40000410000 */
[----:B------:R-:W-:Y:S01]  /*1f70*/  FMUL.FTZ R90, R90, c[0x0][0x1ec] ;  /* 0x00007b005a5a7a20 */ /* 0x000fe20000410000 */
[----:B------:R-:W-:Y:S01]  /*1f80*/  SEL R87, R152, R83, P3 ;  /* 0x0000005398577207 */ /* 0x000fe20001800000 */
[----:B------:R-:W-:Y:S01]  /*1f90*/  FMUL.FTZ R123, R123, c[0x0][0x1ec] ;  /* 0x00007b007b7b7a20 */ /* 0x000fe20000410000 */
[----:B------:R-:W-:Y:S01]  /*1fa0*/  SEL R86, R155, R82, P3 ;  /* 0x000000529b567207 */ /* 0x000fe20001800000 */
[----:B------:R-:W-:Y:S01]  /*1fb0*/  IMAD.WIDE.U32 R100, R100, R101, c[0x0][0x248] ;  /* 0x0000920064647625 */ /* 0x000fe200078e0065 */
[----:B------:R-:W-:-:S02]  /*1fc0*/  SEL R85, R90, R81, P3 ;  /* 0x000000515a557207 */ /* 0x000fc40001800000 */
[----:B------:R-:W-:-:S05]  /*1fd0*/  SEL R84, R123, R80, P3 ;  /* 0x000000507b547207 */ /* 0x000fca0001800000 */
[----:B------:R0:W-:Y:S02]  /*1fe0*/  STG.E.128 [R100.64], R84 ;  /* 0x0000005464007986 */ /* 0x0001e4000c101d04 */
.L_x_8313:
[----:B------:R-:W-:Y:S05]  /*1ff0*/  BSYNC B0 ;  /* 0x0000000000007941 */ /* 0x000fea0003800000 */
.L_x_8312:
[----:B------:R-:W-:Y:S01]  /*2000*/  @!P6 ISETP.NE.AND.EX P0, PT, RZ, c[0x0][0x21c], PT, P0 ;  /* 0x00008700ff00ea0c */ /* 0x000fe20003f05300 */
[----:B------:R-:W-:Y:S01]  /*2010*/  BSSY B0, `(.L_x_8314) ;  /* 0x0000016000007945 */ /* 0x000fe20003800000 */
[----:B------:R-:W-:Y:S02]  /*2020*/  @!P6 ISETP.NE.U32.AND P3, PT, RZ, c[0x0][0x218], PT ;  /* 0x00008600ff00ea0c */ /* 0x000fe40003f65070 */
[----:B------:R-:W-:Y:S02]  /*2030*/  @!P6 ISETP.NE.AND.EX P4, PT, RZ, c[0x0][0x21c], PT, P4 ;  /* 0x00008700ff00ea0c */ /* 0x000fe40003f85340 */
[----:B------:R-:W-:Y:S02]  /*2040*/  @!P6 FSEL R123, R64, RZ, P0 ;  /* 0x000000ff407be208 */ /* 0x000fe40000000000 */
[----:B------:R-:W-:Y:S02]  /*2050*/  @!P6 ISETP.NE.U32.AND P0, PT, RZ, c[0x0][0x218], PT ;  /* 0x00008600ff00ea0c */ /* 0x000fe40003f05070 */
[----:B------:R-:W-:-:S02]  /*2060*/  @!P6 ISETP.NE.AND.EX P3, PT, RZ, c[0x0][0x21c], PT, P3 ;  /* 0x00008700ff00ea0c */ /* 0x000fc40003f65330 */
[----:B------:R-:W-:Y:S02]  /*2070*/  @!P6 FSEL R90, R65, RZ, P4 ;  /* 0x000000ff415ae208 */ /* 0x000fe40002000000 */
[----:B0-----:R-:W-:Y:S02]  /*2080*/  @P1 MOV R101, 0x10 ;  /* 0x0000001000651802 */ /* 0x001fe40000000f00 */
[----:B------:R-:W-:Y:S02]  /*2090*/  @!P6 ISETP.NE.U32.AND P4, PT, RZ, c[0x0][0x218], PT ;  /* 0x00008600ff00ea0c */ /* 0x000fe40003f85070 */
[----:B------:R-:W-:Y:S01]  /*20a0*/  @!P6 ISETP.NE.AND.EX P0, PT, RZ, c[0x0][0x21c], PT, P0 ;  /* 0x00008700ff00ea0c */ /* 0x000fe20003f05300 */
[----:B------:R-:W-:Y:S01]  /*20b0*/  @P1 IMAD.WIDE.U32 R100, R144, R101, c[0x0][0x258] ;  /* 0x0000960090641625 */ /* 0x000fe200078e0065 */
[----:B------:R-:W-:Y:S02]  /*20c0*/  @!P6 FSEL R155, R66, RZ, P3 ;  /* 0x000000ff429be208 */ /* 0x000fe40001800000 */
[----:B------:R-:W-:-:S02]  /*20d0*/  @!P6 ISETP.NE.U32.AND P3, PT, RZ, c[0x0][0x218], PT ;  /* 0x00008600ff00ea0c */ /* 0x000fc40003f65070 */
[----:B------:R-:W-:Y:S02]  /*20e0*/  @!P6 ISETP.NE.AND.EX P4, PT, RZ, c[0x0][0x21c], PT, P4 ;  /* 0x00008700ff00ea0c */ /* 0x000fe40003f85340 */
        /* <DEDUP_REMOVED lines=8> */
.L_x_8315:
[----:B------:R-:W-:Y:S05]  /*2170*/  BSYNC B0 ;  /* 0x0000000000007941 */ /* 0x000fea0003800000 */
.L_x_8314:
        /* <DEDUP_REMOVED lines=8> */
.L_x_8317:
[----:B------:R-:W-:Y:S05]  /*2200*/  BSYNC B0 ;  /* 0x0000000000007941 */ /* 0x000fea0003800000 */
.L_x_8316:
        /* <DEDUP_REMOVED lines=8> */
.L_x_8319:
[----:B------:R-:W-:Y:S05]  /*2290*/  BSYNC B0 ;  /* 0x0000000000007941 */ /* 0x000fea0003800000 */
.L_x_8318:
        /* <DEDUP_REMOVED lines=8> */
.L_x_8321:
[----:B------:R-:W-:Y:S05]  /*2320*/  BSYNC B0 ;  /* 0x0000000000007941 */ /* 0x000fea0003800000 */
.L_x_8320:
[----:B------:R-:W-:Y:S01]  /*2330*/  SEL R86, R155, R78, P2 ;  /* 0x0000004e9b567207 */ /* 0x000fe20001000000 */
[----:B------:R-:W-:Y:S01]  /*2340*/  BSSY B0, `(.L_x_8322) ;  /* 0x0000013000007945 */ /* 0x000fe20003800000 */
[----:B------:R-:W-:Y:S02]  /*2350*/  @P1 SEL R85, R90, R77, P2 ;  /* 0x0000004d5a551207 */ /* 0x000fe40001000000 */
[----:B------:R-:W-:Y:S02]  /*2360*/  @P1 SEL R84, R123, R76, P2 ;  /* 0x0000004c7b541207 */ /* 0x000fe40001000000 */
[----:B------:R-:W-:-:S05]  /*2370*/  @P1 SEL R87, R148, R79, P2 ;  /* 0x0000004f94571207 */ /* 0x000fca0001000000 */
[----:B------:R0:W-:Y:S01]  /*2380*/  @P1 STG.E.128 [R100.64], R84 ;  /* 0x0000005464001986 */ /* 0x0001e2000c101d04 */
        /* <DEDUP_REMOVED lines=14> */
.L_x_8323:
[----:B------:R-:W-:Y:S05]  /*2470*/  BSYNC B0 ;  /* 0x0000000000007941 */ /* 0x000fea0003800000 */
.L_x_8322:
[----:B------:R-:W-:Y:S01]  /*2480*/  @!P6 FSEL R144, R69, RZ, P4 ;  /* 0x000000ff4590e208 */ /* 0x000fe20002000000 */
[----:B------:R-:W-:Y:S01]  /*2490*/  BSSY B0, `(.L_x_8324) ;  /* 0x0000012000007945 */ /* 0x000fe20003800000 */
[----:B------:R-:W-:Y:S02]  /*24a0*/  @!P6 ISETP.NE.U32.AND P0, PT, RZ, c[0x0][0x218], PT ;  /* 0x00008600ff00ea0c */ /* 0x000fe40003f05070 */
[----:B------:R-:W-:Y:S02]  /*24b0*/  @!P6 ISETP.NE.U32.AND P4, PT, RZ, c[0x0][0x218], PT ;  /* 0x00008600ff00ea0c */ /* 0x000fe40003f85070 */
[----:B0-----:R-:W-:Y:S02]  /*24c0*/  @P1 IADD3 R100, R0, 0x180, RZ ;  /* 0x0000018000641810 */ /* 0x001fe40007ffe0ff */
[----:B------:R-:W-:Y:S02]  /*24d0*/  @P1 MOV R101, 0x10 ;  /* 0x0000001000651802 */ /* 0x000fe40000000f00 */
[----:B------:R-:W-:-:S02]  /*24e0*/  @!P6 ISETP.NE.AND.EX P0, PT, RZ, c[0x0][0x21c], PT, P0 ;  /* 0x00008700ff00ea0c */ /* 0x000fc40003f05300 */
[----:B------:R-:W-:Y:S01]  /*24f0*/  @!P6 ISETP.NE.AND.EX P4, PT, RZ, c[0x0][0x21c], PT, P4 ;  /* 0x00008700ff00ea0c */ /* 0x000fe20003f85340 */
[----:B------:R-:W-:Y:S01]  /*2500*/  @P1 IMAD.WIDE.U32 R100, R100, R101, c[0x0][0x258] ;  /* 0x0000960064641625 */ /* 0x000fe200078e0065 */
[----:B------:R-:W-:Y:S02]  /*2510*/  @!P6 ISETP.NE.AND.EX P3, PT, RZ, c[0x0][0x21c], PT, P3 ;  /* 0x00008700ff00ea0c */ /* 0x000fe40003f65330 */
        /* <DEDUP_REMOVED lines=9> */
.L_x_8325:
[----:B------:R-:W-:Y:S05]  /*25b0*/  BSYNC B0 ;  /* 0x0000000000007941 */ /* 0x000fea0003800000 */
.L_x_8324:
        /* <DEDUP_REMOVED lines=8> */
.L_x_8327:
[----:B------:R-:W-:Y:S05]  /*2640*/  BSYNC B0 ;  /* 0x0000000000007941 */ /* 0x000fea0003800000 */
.L_x_8326:
        /* <DEDUP_REMOVED lines=10> */
.L_x_8329:
[----:B------:R-:W-:Y:S05]  /*26f0*/  BSYNC B0 ;  /* 0x0000000000007941 */ /* 0x000fea0003800000 */
.L_x_8328:
        /* <DEDUP_REMOVED lines=8> */
.L_x_8331:
[----:B------:R-:W-:Y:S05]  /*2780*/  BSYNC B0 ;  /* 0x0000000000007941 */ /* 0x000fea0003800000 */
.L_x_8330:
[----:B------:R-:W-:Y:S01]  /*2790*/  SEL R85, R144, R77, P2 ;  /* 0x0000004d90557207 */ /* 0x000fe20001000000 */
[----:B------:R-:W-:Y:S01]  /*27a0*/  BSSY B0, `(.L_x_8332) ;  /* 0x000001a000007945 */ /* 0x000fe20003800000 */
[----:B------:R-:W-:Y:S02]  /*27b0*/  SEL R86, R155, R78, P2 ;  /* 0x0000004e9b567207 */ /* 0x000fe40001000000 */
[----:B------:R-:W-:Y:S02]  /*27c0*/  @P1 SEL R87, R148, R79, P2 ;  /* 0x0000004f94571207 */ /* 0x000fe40001000000 */
[----:B------:R-:W-:Y:S02]  /*27d0*/  @!P6 ISETP.NE.U32.AND P0, PT, RZ, c[0x0][0x218], PT ;  /* 0x00008600ff00ea0c */ /* 0x000fe40003f05070 */
[----:B------:R-:W-:Y:S01]  /*27e0*/  @!P6 ISETP.NE.U32.AND P3, PT, RZ, c[0x0][0x218], PT ;  /* 0x00008600ff00ea0c */ /* 0x000fe20003f65070 */
[----:B------:R0:W-:Y:S01]  /*27f0*/  @P1 STG.E.128 [R100.64], R84 ;  /* 0x0000005464001986 */ /* 0x0001e2000c101d04 */
[----:B------:R-:W-:-:S02]  /*2800*/  @!P6 ISETP.NE.AND.EX P0, PT, RZ, c[0x0][0x21c], PT, P0 ;  /* 0x00008700ff00ea0c */ /* 0x000fc40003f05300 */
[----:B------:R-:W-:Y:S02]  /*2810*/  @!P6 ISETP.NE.AND.EX P3, PT, RZ, c[0x0][0x21c], PT, P3 ;  /* 0x00008700ff00ea0c */ /* 0x000fe40003f65330 */
[----:B------:R-:W-:Y:S02]  /*2820*/  @!P6 FSEL R157, R72, RZ, P0 ;  /* 0x000000ff489de208 */ /* 0x000fe40000000000 */
[----:B------:R-:W-:Y:S02]  /*2830*/  ISETP.GT.AND P4, PT, R138, RZ, PT ;  /* 0x000000ff8a00720c */ /* 0x000fe40003f84270 */
[----:B------:R-:W-:Y:S02]  /*2840*/  @!P6 ISETP.NE.U32.AND P0, PT, RZ, c[0x0][0x218], PT ;  /* 0x00008600ff00ea0c */ /* 0x000fe40003f05070 */
[----:B------:R-:W-:Y:S01]  /*2850*/  @!P6 FSEL R90, R73, RZ, P3 ;  /* 0x000000ff495ae208 */ /* 0x000fe20001800000 */
[----:B------:R-:W-:Y:S05]  /*2860*/  @!P5 BRA `(.L_x_8333) ;  /* 0x000000d00000d947 */ /* 0x000fea0003800000 */
[----:B0-----:R-:W-:Y:S01]  /*2870*/  HFMA2.MMA R101, -RZ, RZ, 0, 9.5367431640625e-07 ;  /* 0x00000010ff657435 */ /* 0x001fe200000001ff */
[----:B------:R-:W-:Y:S01]  /*2880*/  IADD3 R100, R89, 0x180, RZ ;  /* 0x0000018059647810 */ /* 0x000fe20007ffe0ff */
[----:B------:R-:W-:Y:S01]  /*2890*/  FMUL.FTZ R148, R148, c[0x0][0x1ec] ;  /* 0x00007b0094947a20 */ /* 0x000fe20000410000 */
[----:B------:R-:W-:Y:S01]  /*28a0*/  ISETP.GT.AND P3, PT, R138, RZ, PT ;  /* 0x000000ff8a00720c */ /* 0x000fe20003f64270 */
[----:B------:R-:W-:-:S02]  /*28b0*/  FMUL.FTZ R155, R155, c[0x0][0x1ec] ;  /* 0x00007b009b9b7a20 */ /* 0x000fc40000410000 */
[----:B------:R-:W-:Y:S01]  /*28c0*/  FMUL.FTZ R144, R144, c[0x0][0x1ec] ;  /* 0x00007b0090907a20 */ /* 0x000fe20000410000 */
[----:B------:R-:W-:Y:S01]  /*28d0*/  SEL R87, R148, R83, P3 ;  /* 0x0000005394577207 */ /* 0x000fe20001800000 */
[----:B------:R-:W-:Y:S01]  /*28e0*/  FMUL.FTZ R123, R123, c[0x0][0x1ec] ;  /* 0x00007b007b7b7a20 */ /* 0x000fe20000410000 */
[----:B------:R-:W-:Y:S01]  /*28f0*/  SEL R86, R155, R82, P3 ;  /* 0x000000529b567207 */ /* 0x000fe20001800000 */
[----:B------:R-:W-:Y:S01]  /*2900*/  IMAD.WIDE.U32 R100, R100, R101, c[0x0][0x248] ;  /* 0x0000920064647625 */ /* 0x000fe200078e0065 */
[----:B------:R-:W-:Y:S02]  /*2910*/  SEL R85, R144, R81, P3 ;  /* 0x0000005190557207 */ /* 0x000fe40001800000 */
[----:B------:R-:W-:-:S05]  /*2920*/  SEL R84, R123, R80, P3 ;  /* 0x000000507b547207 */ /* 0x000fca0001800000 */
[----:B------:R0:W-:Y:S02]  /*2930*/  STG.E.128 [R100.64], R84 ;  /* 0x0000005464007986 */ /* 0x0001e4000c101d04 */
.L_x_8333:
[----:B------:R-:W-:Y:S05]  /*2940*/  BSYNC B0 ;  /* 0x0000000000007941 */ /* 0x000fea0003800000 */
.L_x_8332:
        /* <DEDUP_REMOVED lines=8> */
.L_x_8335:
[----:B------:R-:W-:Y:S05]  /*29d0*/  BSYNC B0 ;  /* 0x0000000000007941 */ /* 0x000fea0003800000 */
.L_x_8334:
        /* <DEDUP_REMOVED lines=8> */
.L_x_8337:
[----:B------:R-:W-:Y:S05]  /*2a60*/  BSYNC B0 ;  /* 0x0000000000007941 */ /* 0x000fea0003800000 */
.L_x_8336:
[----:B------:R-:W-:Y:S01]  /*2a70*/  @!P6 ISETP.NE.U32.AND P3, PT, RZ, c[0x0][0x218], PT ;  /* 0x00008600ff00ea0c */ /* 0x000fe20003f65070 */
[----:B------:R-:W-:Y:S01]  /*2a80*/  BSSY B0, `(.L_x_8338) ;  /* 0x000000e000007945 */ /* 0x000fe20003800000 */
[C---:B------:R-:W-:Y:S01]  /*2a90*/  SEL R76, R157.reuse, R76, P2 ;  /* 0x0000004c9d4c7207 */ /* 0x040fe20001000000 */
[----:B------:R-:W-:Y:S01]  /*2aa0*/  FMUL.FTZ R157, R157, c[0x0][0x1ec] ;  /* 0x00007b009d9d7a20 */ /* 0x000fe20000410000 */
[----:B------:R-:W-:Y:S01]  /*2ab0*/  @!P6 ISETP.NE.AND.EX P3, PT, RZ, c[0x0][0x21c], PT, P3 ;  /* 0x00008700ff00ea0c */ /* 0x000fe20003f65330 */
[----:B0-----:R-:W-:Y:S01]  /*2ac0*/  FMUL.FTZ R84, R90, c[0x0][0x1ec] ;  /* 0x00007b005a547a20 */ /* 0x001fe20000410000 */
        /* <DEDUP_REMOVED lines=9> */
.L_x_8339:
[----:B------:R-:W-:Y:S05]  /*2b60*/  BSYNC B0 ;  /* 0x0000000000007941 */ /* 0x000fea0003800000 */
.L_x_8338:
[----:B------:R-:W-:Y:S01]  /*2b70*/  FMUL.FTZ R87, R85, c[0x0][0x1ec] ;  /* 0x00007b0055577a20 */ /* 0x000fe20000410000 */
[----:B------:R-:W-:Y:S01]  /*2b80*/  BSSY B0, `(.L_x_8340) ;  /* 0x000000e000007945 */ /* 0x000fe20003800000 */
[----:B------:R-:W-:Y:S02]  /*2b90*/  SEL R81, R84, R81, P4 ;  /* 0x0000005154517207 */ /* 0x000fe40002000000 */
[----:B------:R-:W-:Y:S02]  /*2ba0*/  SEL R80, R157, R80, P4 ;  /* 0x000000509d507207 */ /* 0x000fe40002000000 */
[----:B------:R-:W-:Y:S02]  /*2bb0*/  SEL R77, R90, R77, P2 ;  /* 0x0000004d5a4d7207 */ /* 0x000fe40001000000 */
[----:B------:R-:W-:Y:S02]  /*2bc0*/  SEL R78, R85, R78, P2 ;  /* 0x0000004e554e7207 */ /* 0x000fe40001000000 */
        /* <DEDUP_REMOVED lines=9> */
.L_x_8341:
[----:B------:R-:W-:Y:S05]  /*2c60*/  BSYNC B0 ;  /* 0x0000000000007941 */ /* 0x000fea0003800000 */
.L_x_8340:
[----:B------:R-:W-:Y:S01]  /*2c70*/  @P1 IADD3 R86, R0, 0x200, RZ ;  /* 0x0000020000561810 */ /* 0x000fe20007ffe0ff */
[----:B------:R-:W-:Y:S01]  /*2c80*/  FMUL.FTZ R0, R84, c[0x0][0x1ec] ;  /* 0x00007b0054007a20 */ /* 0x000fe20000410000 */
[----:B------:R-:W-:Y:S02]  /*2c90*/  @P1 MOV R87, 0x10 ;  /* 0x0000001000571802 */ /* 0x000fe40000000f00 */
[----:B------:R-:W-:Y:S02]  /*2ca0*/  @P5 IADD3 R85, R89, 0x200, RZ ;  /* 0x0000020059555810 */ /* 0x000fe40007ffe0ff */
[----:B------:R-:W-:Y:S01]  /*2cb0*/  @P5 MOV R2, 0x10 ;  /* 0x0000001000025802 */ /* 0x000fe20000000f00 */
[----:B------:R-:W-:Y:S01]  /*2cc0*/  @P1 IMAD.WIDE.U32 R86, R86, R87, c[0x0][0x258] ;  /* 0x0000960056561625 */ /* 0x000fe200078e0057 */
[----:B------:R-:W-:Y:S02]  /*2cd0*/  SEL R79, R84, R79, P2 ;  /* 0x0000004f544f7207 */ /* 0x000fe40001000000 */
[----:B------:R-:W-:Y:S01]  /*2ce0*/  SEL R83, R0, R83, P4 ;  /* 0x0000005300537207 */ /* 0x000fe20002000000 */
[----:B------:R-:W-:Y:S01]  /*2cf0*/  @P5 IMAD.WIDE.U32 R84, R85, R2, c[0x0][0x248] ;  /* 0x0000920055545625 */ /* 0x000fe200078e0002 */
[----:B------:R-:W-:Y:S01]  /*2d00*/  IADD3 R130, R130, c[0x0][0x160], RZ ;  /* 0x0000580082827a10 */ /* 0x000fe20007ffe0ff */
[----:B------:R0:W-:Y:S01]  /*2d10*/  @P1 STG.E.128 [R86.64], R76 ;  /* 0x0000004c56001986 */ /* 0x0001e2000c101d04 */
[----:B------:R-:W-:-:S02]  /*2d20*/  LOP3.LUT P1, RZ, R12, 0xff, RZ, 0xc0, !PT ;  /* 0x000000ff0cff7812 */ /* 0x000fc4000782c0ff */
[----:B------:R-:W-:Y:S01]  /*2d30*/  ISETP.GE.AND P0, PT, R130, c[0x0][0x164], PT ;  /* 0x0000590082007a0c */ /* 0x000fe20003f06270 */
[----:B------:R0:W-:Y:S01]  /*2d40*/  @P5 STG.E.128 [R84.64], R80 ;  /* 0x0000005054005986 */ /* 0x0001e2000c101d04 */
[----:B------:R-:W-:-:S11]  /*2d50*/  SEL R12, RZ, 0x1, P1 ;  /* 0x00000001ff0c7807 */ /* 0x000fd60000800000 */
[----:B0-----:R-:W-:Y:S01]  /*2d60*/  @P0 CALL.REL.NOINC `(.L_x_8286) ;  /* 0x0000001000000944 */ /* 0x001fe20003c00000 */
[----:B------:R-:W-:Y:S05]  /*2d70*/  BRA `(.L_x_8342) ;  /* 0xffffd85000007947 */ /* 0x000fea000383ffff */
.L_x_8286:
        /* <DEDUP_REMOVED lines=19> */
.L_x_8290:
[----:B------:R-:W-:Y:S01]  /*2eb0*/  HFMA2.MMA R100, -RZ, RZ, 0, 9.5367431640625e-07 ;  /* 0x00000010ff647435 */ /* 0x000fe200000001ff */
[----:B------:R-:W-:-:S02]  /*2ec0*/  MOV R89, R87 ;  /* 0x0000005700597202 */ /* 0x000fc40000000f00 */
[----:B------:R-:W-:Y:S02]  /*2ed0*/  MOV R101, 0x1f ;  /* 0x0000001f00657802 */ /* 0x000fe40000000f00 */
[----:B------:R-:W-:Y:S02]  /*2ee0*/  MOV R152, 0xffffffff ;  /* 0xffffffff00987802 */ /* 0x000fe40000000f00 */
[----:B------:R-:W-:Y:S02]  /*2ef0*/  MOV R84, 0x2f10 ;  /* 0x00002f1000547802 */ /* 0x000fe40000000f00 */
[----:B-----5:R-:W-:Y:S05]  /*2f00*/  CALL.REL.NOINC `($__internal_163_$__cuda_sm70_shflsync_down_p) ;  /* 0x0000045000007944 */ /* 0x020fea0003c00000 */
[----:B-1----:R-:W-:Y:S01]  /*2f10*/  MOV R88, R101 ;  /* 0x0000006500587202 */ /* 0x002fe20000000f00 */
[----:B0-----:R-:W-:Y:S05]  /*2f20*/  BRA `(.L_x_8343) ;  /* 0xffffe4a000007947 */ /* 0x001fea000383ffff */
.L_x_8291:
[----:B------:R-:W-:Y:S01]  /*2f30*/  HFMA2.MMA R100, -RZ, RZ, 0, 9.5367431640625e-07 ;  /* 0x00000010ff647435 */ /* 0x000fe200000001ff */
[----:B------:R-:W-:Y:S02]  /*2f40*/  MOV R89, R86 ;  /* 0x0000005600597202 */ /* 0x000fe40000000f00 */
[----:B------:R-:W-:Y:S02]  /*2f50*/  MOV R101, 0x1f ;  /* 0x0000001f00657802 */ /* 0x000fe40000000f00 */
[----:B------:R-:W-:-:S02]  /*2f60*/  MOV R152, 0xffffffff ;  /* 0xffffffff00987802 */ /* 0x000fc40000000f00 */
[----:B------:R-:W-:Y:S02]  /*2f70*/  MOV R84, 0x2f90 ;  /* 0x00002f9000547802 */ /* 0x000fe40000000f00 */
[----:B01---5:R-:W-:Y:S05]  /*2f80*/  CALL.REL.NOINC `($__internal_163_$__cuda_sm70_shflsync_down_p) ;  /* 0x000003d000007944 */ /* 0x023fea0003c00000 */
[----:B------:R-:W-:Y:S01]  /*2f90*/  FADD.FTZ R87, R88, R87 ;  /* 0x0000005758577221 */ /* 0x000fe20000010000 */
[----:B0-----:R-:W-:Y:S01]  /*2fa0*/  HFMA2.MMA R100, -RZ, RZ, 0, 4.76837158203125e-07 ;  /* 0x00000008ff647435 */ /* 0x001fe200000001ff */
[----:B-1----:R-:W-:Y:S01]  /*2fb0*/  FADD.FTZ R88, R86, R101 ;  /* 0x0000006556587221 */ /* 0x002fe20000010000 */
[----:B------:R-:W-:Y:S02]  /*2fc0*/  MOV R101, 0x1f ;  /* 0x0000001f00657802 */ /* 0x000fe40000000f00 */
[----:B------:R-:W-:Y:S02]  /*2fd0*/  MOV R152, 0xffffffff ;  /* 0xffffffff00987802 */ /* 0x000fe40000000f00 */
[----:B------:R-:W-:Y:S02]  /*2fe0*/  MOV R89, R87 ;  /* 0x0000005700597202 */ /* 0x000fe40000000f00 */
[----:B------:R-:W-:Y:S02]  /*2ff0*/  MOV R84, 0x3010 ;  /* 0x0000301000547802 */ /* 0x000fe40000000f00 */
[----:B------:R-:W-:Y:S05]  /*3000*/  CALL.REL.NOINC `($__internal_163_$__cuda_sm70_shflsync_down_p) ;  /* 0x0000035000007944 */ /* 0x000fea0003c00000 */
[----:B0-----:R-:W-:Y:S01]  /*3010*/  HFMA2.MMA R100, -RZ, RZ, 0, 4.76837158203125e-07 ;  /* 0x00000008ff647435 */ /* 0x001fe200000001ff */
[----:B-1----:R-:W-:-:S02]  /*3020*/  MOV R86, R101 ;  /* 0x0000006500567202 */ /* 0x002fc40000000f00 */
[----:B------:R-:W-:Y:S02]  /*3030*/  MOV R89, R88 ;  /* 0x0000005800597202 */ /* 0x000fe40000000f00 */
[----:B------:R-:W-:Y:S02]  /*3040*/  MOV R101, 0x1f ;  /* 0x0000001f00657802 */ /* 0x000fe40000000f00 */
[----:B------:R-:W-:Y:S02]  /*3050*/  MOV R152, 0xffffffff ;  /* 0xffffffff00987802 */ /* 0x000fe40000000f00 */
[----:B------:R-:W-:Y:S02]  /*3060*/  MOV R84, 0x3080 ;  /* 0x0000308000547802 */ /* 0x000fe40000000f00 */
[----:B------:R-:W-:Y:S05]  /*3070*/  CALL.REL.NOINC `($__internal_163_$__cuda_sm70_shflsync_down_p) ;  /* 0x000002e000007944 */ /* 0x000fea0003c00000 */
[----:B------:R-:W-:Y:S01]  /*3080*/  FADD.FTZ R87, R86, R87 ;  /* 0x0000005756577221 */ /* 0x000fe20000010000 */
[----:B0-----:R-:W-:Y:S01]  /*3090*/  HFMA2.MMA R100, -RZ, RZ, 0, 2.384185791015625e-07 ;  /* 0x00000004ff647435 */ /* 0x001fe200000001ff */
[----:B-1----:R-:W-:Y:S01]  /*30a0*/  FADD.FTZ R88, R88, R101 ;  /* 0x0000006558587221 */ /* 0x002fe20000010000 */
[----:B------:R-:W-:Y:S02]  /*30b0*/  MOV R101, 0x1f ;  /* 0x0000001f00657802 */ /* 0x000fe40000000f00 */
[----:B------:R-:W-:-:S02]  /*30c0*/  MOV R152, 0xffffffff ;  /* 0xffffffff00987802 */ /* 0x000fc40000000f00 */
[----:B------:R-:W-:Y:S02]  /*30d0*/  MOV R89, R87 ;  /* 0x0000005700597202 */ /* 0x000fe40000000f00 */
[----:B------:R-:W-:Y:S02]  /*30e0*/  MOV R84, 0x3100 ;  /* 0x0000310000547802 */ /* 0x000fe40000000f00 */
[----:B------:R-:W-:Y:S05]  /*30f0*/  CALL.REL.NOINC `($__internal_163_$__cuda_sm70_shflsync_down_p) ;  /* 0x0000026000007944 */ /* 0x000fea0003c00000 */
[----:B0-----:R-:W-:Y:S01]  /*3100*/  HFMA2.MMA R100, -RZ, RZ, 0, 2.384185791015625e-07 ;  /* 0x00000004ff647435 */ /* 0x001fe200000001ff */
[----:B-1----:R-:W-:Y:S02]  /*3110*/  MOV R86, R101 ;  /* 0x0000006500567202 */ /* 0x002fe40000000f00 */
[----:B------:R-:W-:Y:S02]  /*3120*/  MOV R89, R88 ;  /* 0x0000005800597202 */ /* 0x000fe40000000f00 */
[----:B------:R-:W-:Y:S02]  /*3130*/  MOV R101, 0x1f ;  /* 0x0000001f00657802 */ /* 0x000fe40000000f00 */
[----:B------:R-:W-:Y:S02]  /*3140*/  MOV R152, 0xffffffff ;  /* 0xffffffff00987802 */ /* 0x000fe40000000f00 */
[----:B------:R-:W-:-:S02]  /*3150*/  MOV R84, 0x3170 ;  /* 0x0000317000547802 */ /* 0x000fc40000000f00 */
[----:B------:R-:W-:Y:S05]  /*3160*/  CALL.REL.NOINC `($__internal_163_$__cuda_sm70_shflsync_down_p) ;  /* 0x000001f000007944 */ /* 0x000fea0003c00000 */
[----:B------:R-:W-:Y:S01]  /*3170*/  FADD.FTZ R87, R86, R87 ;  /* 0x0000005756577221 */ /* 0x000fe20000010000 */
[----:B0-----:R-:W-:Y:S01]  /*3180*/  HFMA2.MMA R100, -RZ, RZ, 0, 1.1920928955078125e-07 ;  /* 0x00000002ff647435 */ /* 0x001fe200000001ff */
[----:B-1----:R-:W-:Y:S01]  /*3190*/  FADD.FTZ R88, R88, R101 ;  /* 0x0000006558587221 */ /* 0x002fe20000010000 */
[----:B------:R-:W-:-:S02]  /*31a0*/  MOV R101, 0x1f ;  /* 0x0000001f00657802 */ /* 0x000fc40000000f00 */
[----:B------:R-:W-:Y:S02]  /*31b0*/  MOV R152, 0xffffffff ;  /* 0xffffffff00987802 */ /* 0x000fe40000000f00 */
[----:B------:R-:W-:Y:S02]  /*31c0*/  MOV R89, R87 ;  /* 0x0000005700597202 */ /* 0x000fe40000000f00 */
[----:B------:R-:W-:Y:S02]  /*31d0*/  MOV R84, 0x31f0 ;  /* 0x000031f000547802 */ /* 0x000fe40000000f00 */
[----:B------:R-:W-:Y:S05]  /*31e0*/  CALL.REL.NOINC `($__internal_163_$__cuda_sm70_shflsync_down_p) ;  /* 0x0000017000007944 */ /* 0x000fea0003c00000 */
[----:B0-----:R-:W-:Y:S01]  /*31f0*/  HFMA2.MMA R100, -RZ, RZ, 0, 1.1920928955078125e-07 ;  /* 0x00000002ff647435 */ /* 0x001fe200000001ff */
[----:B-1----:R-:W-:Y:S02]  /*3200*/  MOV R86, R101 ;  /* 0x0000006500567202 */ /* 0x002fe40000000f00 */
[----:B------:R-:W-:Y:S02]  /*3210*/  MOV R89, R88 ;  /* 0x0000005800597202 */ /* 0x000fe40000000f00 */
[----:B------:R-:W-:Y:S02]  /*3220*/  MOV R101, 0x1f ;  /* 0x0000001f00657802 */ /* 0x000fe40000000f00 */
[----:B------:R-:W-:-:S02]  /*3230*/  MOV R152, 0xffffffff ;  /* 0xffffffff00987802 */ /* 0x000fc40000000f00 */
[----:B------:R-:W-:Y:S02]  /*3240*/  MOV R84, 0x3260 ;  /* 0x0000326000547802 */ /* 0x000fe40000000f00 */
[----:B------:R-:W-:Y:S05]  /*3250*/  CALL.REL.NOINC `($__internal_163_$__cuda_sm70_shflsync_down_p) ;  /* 0x0000010000007944 */ /* 0x000fea0003c00000 */
[----:B------:R-:W-:Y:S01]  /*3260*/  FADD.FTZ R86, R86, R87 ;  /* 0x0000005756567221 */ /* 0x000fe20000010000 */
[----:B0-----:R-:W-:Y:S01]  /*3270*/  HFMA2.MMA R100, -RZ, RZ, 0, 5.9604644775390625e-08 ;  /* 0x00000001ff647435 */ /* 0x001fe200000001ff */
[----:B-1----:R-:W-:Y:S01]  /*3280*/  FADD.FTZ R90, R88, R101 ;  /* 0x00000065585a7221 */ /* 0x002fe20000010000 */
[----:B------:R-:W-:Y:S02]  /*3290*/  MOV R101, 0x1f ;  /* 0x0000001f00657802 */ /* 0x000fe40000000f00 */
[----:B------:R-:W-:Y:S02]  /*32a0*/  MOV R152, 0xffffffff ;  /* 0xffffffff00987802 */ /* 0x000fe40000000f00 */
[----:B------:R-:W-:Y:S02]  /*32b0*/  MOV R89, R86 ;  /* 0x0000005600597202 */ /* 0x000fe40000000f00 */
[----:B------:R-:W-:Y:S02]  /*32c0*/  MOV R84, 0x32e0 ;  /* 0x000032e000547802 */ /* 0x000fe40000000f00 */
[----:B------:R-:W-:Y:S05]  /*32d0*/  CALL.REL.NOINC `($__internal_163_$__cuda_sm70_shflsync_down_p) ;  /* 0x0000008000007944 */ /* 0x000fea0003c00000 */
[----:B0-----:R-:W-:Y:S01]  /*32e0*/  HFMA2.MMA R100, -RZ, RZ, 0, 5.9604644775390625e-08 ;  /* 0x00000001ff647435 */ /* 0x001fe200000001ff */
[----:B-1----:R-:W-:-:S02]  /*32f0*/  MOV R91, R101 ;  /* 0x00000065005b7202 */ /* 0x002fc40000000f00 */
[----:B------:R-:W-:Y:S02]  /*3300*/  MOV R89, R90 ;  /* 0x0000005a00597202 */ /* 0x000fe40000000f00 */
[----:B------:R-:W-:Y:S02]  /*3310*/  MOV R101, 0x1f ;  /* 0x0000001f00657802 */ /* 0x000fe40000000f00 */
[----:B------:R-:W-:Y:S02]  /*3320*/  MOV R152, 0xffffffff ;  /* 0xffffffff00987802 */ /* 0x000fe40000000f00 */
[----:B------:R-:W-:Y:S02]  /*3330*/  MOV R84, 0x3350 ;  /* 0x0000335000547802 */ /* 0x000fe40000000f00 */
[----:B------:R-:W-:Y:S05]  /*3340*/  CALL.REL.NOINC `($__internal_163_$__cuda_sm70_shflsync_down_p) ;  /* 0x0000001000007944 */ /* 0x000fea0003c00000 */
[----:B01----:R-:W-:Y:S05]  /*3350*/  BRA `(.L_x_8344) ;  /* 0xffffe19000007947 */ /* 0x003fea000383ffff */
        .weak           $__internal_163_$__cuda_sm70_shflsync_down_p
        .type           $__internal_163_$__cuda_sm70_shflsync_down_p,@function
        .size           $__internal_163_$__cuda_sm70_shflsync_down_p,(.L_x_9907 - $__internal_163_$__cuda_sm70_shflsync_down_p)
$__internal_163_$__cuda_sm70_shflsync_down_p:
[----:B------:R-:W-:Y:S01]  /*3360*/  HFMA2.MMA R85, -RZ, RZ, 0, 0 ;  /* 0x00000000ff557435 */ /* 0x000fe200000001ff */
[----:B------:R-:W-:Y:S04]  /*3370*/  WARPSYNC R152 ;  /* 0x0000009800007348 */ /* 0x000fe80003800000 */
[----:B------:R0:W1:Y:S01]  /*3380*/  SHFL.DOWN PT, R101, R89, R100, R101 ;  /* 0x0800006459657389 */ /* 0x00006200000e0065 */
[----:B------:R-:W-:Y:S05]  /*3390*/  RET.REL.NODEC R84 `(_ZN10layer_norm13ln_bwd_kernelINS_13Kernel_traitsI6__halfffffjLj2560ELj1ELj1ELj4ELj16ENS_18Kernel_traits_baseILj2560ES2_ffffjLj128EEEEELb0ELb0ELb1ELb1EEEvNS_9BwdParamsE) ;  /* 0xffffcc6054007950 */ /* 0x000fea0003c3ffff */
.L_x_8345:
        /* <DEDUP_REMOVED lines=14> */
.L_x_9907:


//--------------------- .text._ZN10layer_norm13ln_bwd_kernelINS_13Kernel_traitsI6__halfffffjLj2560ELj1ELj1ELj4ELj16ENS_18Kernel_traits_baseILj2560ES2_ffffjLj128EEEEELb0ELb1ELb0ELb0EEEvNS_9BwdParamsE --------------------------
	.section	.text._ZN10layer_norm13ln_bwd_kernelINS_13Kernel_traitsI6__halfffffjLj2560ELj1ELj1ELj4ELj16ENS_18Kernel_traits_baseILj2560ES2_ffffjLj128EEEEELb0ELb1ELb0ELb0EEEvNS_9BwdParamsE,"ax",@progbits
	.sectioninfo	@"SHI_REGISTERS=197"
	.align	128
        .global         _ZN10layer_norm13ln_bwd_kernelINS_13Kernel_traitsI6__halfffffjLj2560ELj1ELj1ELj4ELj16ENS_18Kernel_traits_baseILj2560ES2_ffffjLj128EEEEELb0ELb1ELb0ELb0EEEvNS_9BwdParamsE
        .type           _ZN10layer_norm13ln_bwd_kernelINS_13Kernel_traitsI6__halfffffjLj2560ELj1ELj1ELj4ELj16ENS_18Kernel_traits_baseILj2560ES2_ffffjLj128EEEEELb0ELb1ELb0ELb0EEEvNS_9BwdParamsE,@function
        .size           _ZN10layer_norm13ln_bwd_kernelINS_13Kernel_traitsI6__halfffffjLj2560ELj1ELj1ELj4ELj16ENS_18Kernel_traits_baseILj2560ES2_ffffjLj128EEEEELb0ELb1ELb0ELb0EEEvNS_9BwdParamsE,(.L_x_9908 - _ZN10layer_norm13ln_bwd_kernelINS_13Kernel_traitsI6__halfffffjLj2560ELj1ELj1ELj4ELj16ENS_18Kernel_traits_baseILj2560ES2_ffffjLj128EEEEELb0ELb1ELb0ELb0EEEvNS_9BwdParamsE)
        .other          _ZN10layer_norm13ln_bwd_kernelINS_13Kernel_traitsI6__halfffffjLj2560ELj1ELj1ELj4ELj16ENS_18Kernel_traits_baseILj2560ES2_ffffjLj128EEEEELb0ELb1ELb0ELb0EEEvNS_9BwdParamsE,@"STO_CUDA_ENTRY STV_DEFAULT"
_ZN10layer_norm13ln_bwd_kernelINS_13Kernel_traitsI6__halfffffjLj2560ELj1ELj1ELj4ELj16ENS_18Kernel_traits_baseILj2560ES2_ffffjLj128EEEEELb0ELb1ELb0ELb0EEEvNS_9BwdParamsE:
.text._ZN10layer_norm13ln_bwd_kernelINS_13Kernel_traitsI6__halfffffjLj2560ELj1ELj1ELj4ELj16ENS_18Kernel_traits_baseILj2560ES2_ffffjLj128EEEEELb0ELb1ELb0ELb0EEEvNS_9BwdParamsE:
        /* <DEDUP_REMOVED lines=112> */
[----:B------:R-:W-:-:S02]  /*0700*/  SHF.R.U64 R100, R8, 0x10, R9 ;  /* 0x0000001008647819 */ /* 0x000fc40000001209 */
[----:B------:R-:W-:Y:S02]  /*0710*/  MOV R19, R9 ;  /* 0x0000000900137202 */ /* 0x000fe40000000f00 */
[----:B------:R-:W-:Y:S02]  /*0720*/  SHF.R.U32.HI R18, RZ, 0x10, R9 ;  /* 0x00000010ff127819 */ /* 0x000fe40000011609 */
[----:B------:R-:W-:Y:S01]  /*0730*/  MOV R4, R12 ;  /* 0x0000000c00047202 */ /* 0x000fe20000000f00 */
[----:B------:R-:W-:Y:S01]  /*0740*/  HADD2.F32 R19, -RZ, R19.H0_H0 ;  /* 0x20000013ff137230 */ /* 0x000fe20000004100 */
[--C-:B------:R-:W-:Y:S01]  /*0750*/  SHF.R.U64 R43, R12, 0x10, R13.reuse ;  /* 0x000000100c2b7819 */ /* 0x100fe2000000120d */
[----:B------:R-:W-:Y:S01]  /*0760*/  HADD2.F32 R18, -RZ, R18.H0_H0 ;  /* 0x20000012ff127230 */ /* 0x000fe20000004100 */
[----:B------:R-:W-:Y:S02]  /*0770*/  MOV R15, R13 ;  /* 0x0000000d000f7202 */ /* 0x000fe40000000f00 */
[----:B------:R-:W-:-:S02]  /*0780*/  SHF.R.U32.HI R14, RZ, 0x10, R13 ;  /* 0x00000010ff0e7819 */ /* 0x000fc4000001160d */
        /* <DEDUP_REMOVED lines=40> */
.L_x_8369:
[----:B------:R-:W-:Y:S02]  /*0a10*/  MOV R126, 0x4 ;  /* 0x00000004007e7802 */ /* 0x000fe40000000f00 */
[----:B------:R-:W-:Y:S02]  /*0a20*/  ISETP.NE.U32.AND P0, PT, RZ, c[0x0][0x1c0], PT ;  /* 0x00007000ff007a0c */ /* 0x000fe40003f05070 */
[----:B------:R-:W-:Y:S01]  /*0a30*/  SHF.R.S32.HI R130, RZ, 0x1f, R135 ;  /* 0x0000001fff827819 */ /* 0x000fe20000011487 */
[----:B------:R-:W-:Y:S01]  /*0a40*/  IMAD.WIDE R128, R135, R126, c[0x0][0x1a0] ;  /* 0x0000680087807625 */ /* 0x000fe200078e027e */
[----:B------:R-:W-:-:S03]  /*0a50*/  ISETP.NE.AND.EX P0, PT, RZ, c[0x0][0x1c4], PT, P0 ;  /* 0x00007100ff007a0c */ /* 0x000fc60003f05300 */
[C---:B------:R-:W-:Y:S02]  /*0a60*/  IMAD.WIDE R126, R135.reuse, R126, c[0x0][0x1a8] ;  /* 0x00006a00877e7625 */ /* 0x040fe400078e027e */
[----:B------:R-:W2:Y:S04]  /*0a70*/  LDG.E R128, [R128.64] ;  /* 0x0000000480807981 */ /* 0x000ea8000c1e1900 */
[----:B------:R0:W5:Y:S04]  /*0a80*/  LDG.E R148, [R126.64] ;  /* 0x000000047e947981 */ /* 0x000168000c1e1900 */
[----:B------:R-:W-:-:S04]  /*0a90*/  @P0 LEA R124, P6, R135, c[0x0][0x1c0], 0x2 ;  /* 0x00007000877c0a11 */ /* 0x000fc800078c10ff */
[C---:B------:R-:W-:Y:S01]  /*0aa0*/  @P0 LEA.HI.X R125, R135.reuse, c[0x0][0x1c4], R130, 0x2, P6 ;  /* 0x00007100877d0a11 */ /* 0x040fe200030f1482 */
[----:B------:R-:W-:Y:S01]  /*0ab0*/  IMAD R130, R135, c[0x0][0x168], RZ ;  /* 0x00005a0087827a24 */ /* 0x000fe200078e02ff */
[----:B------:R-:W-:-:S04]  /*0ac0*/  MOV R149, 0x3f800000 ;  /* 0x3f80000000957802 */ /* 0x000fc80000000f00 */
[----:B------:R-:W-:Y:S02]  /*0ad0*/  SHF.R.S32.HI R131, RZ, 0x1f, R130 ;  /* 0x0000001fff837819 */ /* 0x000fe40000011482 */
[----:B------:R0:W5:Y:S02]  /*0ae0*/  @P0 LDG.E R149, [R124.64] ;  /* 0x000000047c950981 */ /* 0x000164000c1e1900 */
[----:B------:R-:W-:Y:S02]  /*0af0*/  LEA.HI R131, R131, R130, RZ, 0x2 ;  /* 0x0000008283837211 */ /* 0x000fe400078f10ff */
[----:B------:R-:W-:Y:S01]  /*0b00*/  LOP3.LUT R130, R136, 0x7f, RZ, 0xc0, !PT ;  /* 0x0000007f88827812 */ /* 0x000fe200078ec0ff */
[----:B------:R-:W-:Y:S01]  /*0b10*/  BSSY B0, `(.L_x_8347) ;  /* 0x0000030000007945 */ /* 0x000fe20003800000 */
[----:B------:R-:W-:Y:S02]  /*0b20*/  ISETP.NE.AND P0, PT, R134, RZ, PT ;  /* 0x000000ff8600720c */ /* 0x000fe40003f05270 */
        /* <DEDUP_REMOVED lines=8> */
[----:B------:R-:W-:-:S02]  /*0bb0*/  LEA.HI.X R125, R147, c[0x0][0x18c], RZ, 0x4, P0 ;  /* 0x00006300937d7a11 */ /* 0x000fc400000f24ff */
        /* <DEDUP_REMOVED lines=11> */
[----:B---3--:R-:W-:Y:S02]  /*0c70*/  FMUL.FTZ R158, R133, R128 ;  /* 0x00000080859e7220 */ /* 0x008fe40000410000 */
[----:B------:R-:W-:Y:S02]  /*0c80*/  FADD.FTZ R175, -R177, R126 ;  /* 0x0000007eb1af7221 */ /* 0x000fe40000010100 */
[----:B------:R-:W-:-:S02]  /*0c90*/  FMUL.FTZ R146, R148, R167 ;  /* 0x000000a794927220 */ /* 0x000fc40000410000 */
[----:B------:R-:W-:Y:S02]  /*0ca0*/  FMUL.FTZ R169, R132, R129 ;  /* 0x0000008184a97220 */ /* 0x000fe40000410000 */
[----:B------:R-:W-:Y:S02]  /*0cb0*/  FADD.FTZ R124, RZ, R158 ;  /* 0x0000009eff7c7221 */ /* 0x000fe40000010000 */
[----:B------:R-:W-:Y:S02]  /*0cc0*/  FFMA.FTZ R125, R137, R158, RZ ;  /* 0x0000009e897d7223 */ /* 0x000fe400000100ff */
[----:B------:R-:W-:Y:S02]  /*0cd0*/  FADD.FTZ R181, -R177, R127 ;  /* 0x0000007fb1b57221 */ /* 0x000fe40000010100 */
[----:B------:R-:W-:Y:S02]  /*0ce0*/  FMUL.FTZ R167, R148, R175 ;  /* 0x000000af94a77220 */ /* 0x000fe40000410000 */
[----:B------:R-:W-:-:S02]  /*0cf0*/  FMUL.FTZ R186, R39, R130 ;  /* 0x0000008227ba7220 */ /* 0x000fc40000410000 */
[----:B------:R-:W-:Y:S02]  /*0d00*/  FADD.FTZ R127, R124, R169 ;  /* 0x000000a97c7f7221 */ /* 0x000fe40000010000 */
[----:B------:R-:W-:Y:S02]  /*0d10*/  FFMA.FTZ R125, R146, R169, R125 ;  /* 0x000000a9927d7223 */ /* 0x000fe4000001007d */
[----:B------:R-:W-:Y:S02]  /*0d20*/  FMUL.FTZ R160, R38, R131 ;  /* 0x0000008326a07220 */ /* 0x000fe40000410000 */
[----:B------:R-:W-:Y:S01]  /*0d30*/  FMUL.FTZ R184, R148, R181 ;  /* 0x000000b594b87220 */ /* 0x000fe20000410000 */
[----:B------:R-:W-:Y:S01]  /*0d40*/  IADD3 R181, R147, 0x80, RZ ;  /* 0x0000008093b57810 */ /* 0x000fe20007ffe0ff */
        /* <DEDUP_REMOVED lines=12> */
.L_x_8348:
[----:B0-----:R-:W-:Y:S05]  /*0e10*/  BSYNC B0 ;  /* 0x0000000000007941 */ /* 0x001fea0003800000 */
.L_x_8347:
[----:B------:R-:W-:Y:S01]  /*0e20*/  BSSY B0, `(.L_x_8349) ;  /* 0x000002a000007945 */ /* 0x000fe20003800000 */
[----:B------:R-:W-:Y:S05]  /*0e30*/  @!P2 BRA `(.L_x_8350) ;  /* 0x000002800000a947 */ /* 0x000fea0003800000 */
[----:B------:R-:W-:Y:S01]  /*0e40*/  HFMA2.MMA R128, -RZ, RZ, 0, 9.5367431640625e-07 ;  /* 0x00000010ff807435 */ /* 0x000fe200000001ff */
[----:B------:R-:W-:-:S04]  /*0e50*/  LEA R124, P0, R181, c[0x0][0x188], 0x4 ;  /* 0x00006200b57c7a11 */ /* 0x000fc800078020ff */
[----:B------:R-:W-:-:S05]  /*0e60*/  LEA.HI.X R125, R181, c[0x0][0x18c], RZ, 0x4, P0 ;  /* 0x00006300b57d7a11 */ /* 0x000fca00000f24ff */
[----:B------:R-:W-:Y:S01]  /*0e70*/  IMAD.WIDE.U32 R128, R181, R128, c[0x0][0x208] ;  /* 0x00008200b5807625 */ /* 0x000fe200078e0080 */
[----:B------:R-:W2:Y:S05]  /*0e80*/  LDG.E.128 R124, [R124.64] ;  /* 0x000000047c7c7981 */ /* 0x000eaa000c1e1d00 */
        /* <DEDUP_REMOVED lines=10> */
[----:B---3--:R-:W-:Y:S02]  /*0f30*/  FMUL.FTZ R156, R37, R128 ;  /* 0x00000080259c7220 */ /* 0x008fe40000410000 */
[----:B------:R-:W-:-:S02]  /*0f40*/  FMUL.FTZ R144, R148, R165 ;  /* 0x000000a594907220 */ /* 0x000fc40000410000 */
[----:B------:R-:W-:Y:S02]  /*0f50*/  FADD.FTZ R175, -R177, R126 ;  /* 0x0000007eb1af7221 */ /* 0x000fe40000010100 */
[----:B------:R-:W-:Y:S02]  /*0f60*/  FMUL.FTZ R165, R36, R129 ;  /* 0x0000008124a57220 */ /* 0x000fe40000410000 */
        /* <DEDUP_REMOVED lines=21> */
.L_x_8350:
[----:B------:R-:W-:Y:S05]  /*10c0*/  BSYNC B0 ;  /* 0x0000000000007941 */ /* 0x000fea0003800000 */
.L_x_8349:
        /* <DEDUP_REMOVED lines=16> */
[----:B-----5:R-:W-:Y:S02]  /*11d0*/  FMUL.FTZ R141, R148, R141 ;  /* 0x0000008d948d7220 */ /* 0x020fe40000410000 */
[----:B---3--:R-:W-:Y:S02]  /*11e0*/  FMUL.FTZ R154, R33, R128 ;  /* 0x00000080219a7220 */ /* 0x008fe40000410000 */
[----:B------:R-:W-:-:S02]  /*11f0*/  FADD.FTZ R175, -R177, R126 ;  /* 0x0000007eb1af7221 */ /* 0x000fc40000010100 */
[----:B------:R-:W-:Y:S02]  /*1200*/  FMUL.FTZ R142, R148, R159 ;  /* 0x0000009f948e7220 */ /* 0x000fe40000410000 */
        /* <DEDUP_REMOVED lines=22> */
.L_x_8352:
[----:B0-----:R-:W-:Y:S05]  /*1370*/  BSYNC B0 ;  /* 0x0000000000007941 */ /* 0x001fea0003800000 */
.L_x_8351:
        /* <DEDUP_REMOVED lines=25> */
[----:B0-----:R-:W-:Y:S02]  /*1510*/  FMUL.FTZ R174, R27, R130 ;  /* 0x000000821bae7220 */ /* 0x001fe40000410000 */
        /* <DEDUP_REMOVED lines=16> */
.L_x_8354:
[----:B------:R-:W-:Y:S05]  /*1620*/  BSYNC B0 ;  /* 0x0000000000007941 */ /* 0x000fea0003800000 */
.L_x_8353:
        /* <DEDUP_REMOVED lines=41> */
.L_x_8356:
[----:B0-----:R-:W-:Y:S05]  /*18c0*/  BSYNC B0 ;  /* 0x0000000000007941 */ /* 0x001fea0003800000 */
.L_x_8355:
[----:B------:R-:W-:Y:S02]  /*18d0*/  LOP3.LUT P6, RZ, R0, 0xff, RZ, 0xc0, !PT ;  /* 0x000000ff00ff7812 */ /* 0x000fe400078cc0ff */
[----:B------:R-:W-:Y:S02]  /*18e0*/  SHF.R.U32.HI R126, RZ, 0x5, R136 ;  /* 0x00000005ff7e7819 */ /* 0x000fe40000011688 */
[----:B------:R-:W-:-:S02]  /*18f0*/  LOP3.LUT P0, RZ, R136, 0x1f, RZ, 0xc0, !PT ;  /* 0x0000001f88ff7812 */ /* 0x000fc4000780c0ff */
[----:B------:R-:W-:-:S07]  /*1900*/  LOP3.LUT R175, R126, 0x7fffffc, RZ, 0xc0, !PT ;  /* 0x07fffffc7eaf7812 */ /* 0x000fce00078ec0ff */
[----:B------:R-:W-:Y:S01]  /*1910*/  @!P6 IADD3 R175, R175, 0x4, RZ ;  /* 0x00000004afafe810 */ /* 0x000fe20007ffe0ff */
[----:B------:R-:W-:Y:S05]  /*1920*/  BRA.DIV ~URZ, `(.L_x_8357) ;  /* 0x000015927f007947 */ /* 0x000fea000b800000 */
[----:B------:R0:W1:Y:S02]  /*1930*/  SHFL.DOWN PT, R128, R183, 0x10, 0x1f ;  /* 0x0a001f00b7807f89 */ /* 0x00006400000e0000 */
.L_x_8370:
        /* <DEDUP_REMOVED lines=18> */
.L_x_8371:
        /* <DEDUP_REMOVED lines=11> */
[----:B--2---:R-:W-:Y:S02]  /*1b10*/  FADD.FTZ R181, RZ, R124 ;  /* 0x0000007cffb57221 */ /* 0x004fe40000010000 */
        /* <DEDUP_REMOVED lines=11> */
[----:B------:R-:W-:-:S10]  /*1bd0*/  HFMA2.MMA R188, -RZ, RZ, 0, 9.5367431640625e-07 ;  /* 0x00000010ffbc7435 */ /* 0x000fd400000001ff */
[----:B------:R-:W-:-:S06]  /*1be0*/  IMAD.WIDE.U32 R124, R147, R188, c[0x0][0x170] ;  /* 0x00005c00937c7625 */ /* 0x000fcc00078e00bc */
[----:B------:R-:W2:Y:S01]  /*1bf0*/  LDG.E.128 R124, [R124.64] ;  /* 0x000000047c7c7981 */ /* 0x000ea2000c1e1d00 */
[----:B------:R-:W-:Y:S01]  /*1c00*/  ISETP.NE.U32.AND P0, PT, RZ, c[0x0][0x218], PT ;  /* 0x00008600ff007a0c */ /* 0x000fe20003f05070 */
[-CC-:B------:R-:W-:Y:S01]  /*1c10*/  FFMA.FTZ R128, R146, R175.reuse, R190.reuse ;  /* 0x000000af92807223 */ /* 0x180fe200000100be */
[----:B------:R-:W-:Y:S01]  /*1c20*/  ISETP.NE.U32.AND P6, PT, RZ, c[0x0][0x258], PT ;  /* 0x00009600ff007a0c */ /* 0x000fe20003fc5070 */
[-CC-:B------:R-:W-:Y:S01]  /*1c30*/  FFMA.FTZ R129, R137, R175.reuse, R190.reuse ;  /* 0x000000af89817223 */ /* 0x180fe200000100be */
[----:B------:R-:W-:Y:S01]  /*1c40*/  ISETP.NE.AND.EX P0, PT, RZ, c[0x0][0x21c], PT, P0 ;  /* 0x00008700ff007a0c */ /* 0x000fe20003f05300 */
[-CC-:B------:R-:W-:Y:S01]  /*1c50*/  FFMA.FTZ R177, R167, R175.reuse, R190.reuse ;  /* 0x000000afa7b17223 */ /* 0x180fe200000100be */
[----:B------:R-:W-:Y:S01]  /*1c60*/  ISETP.NE.AND.EX P6, PT, RZ, c[0x0][0x25c], PT, P6 ;  /* 0x00009700ff007a0c */ /* 0x000fe20003fc5360 */
[----:B------:R-:W-:Y:S02]  /*1c70*/  FFMA.FTZ R179, R184, R175, R190 ;  /* 0x000000afb8b37223 */ /* 0x000fe400000100be */
        /* <DEDUP_REMOVED lines=10> */
[----:B------:R-:W-:Y:S02]  /*1d20*/  @P0 FADD.FTZ R131, R102, R131 ;  /* 0x0000008366830221 */ /* 0x000fe40000010000 */
[----:B------:R-:W-:Y:S01]  /*1d30*/  @P0 FADD.FTZ R130, R103, R130 ;  /* 0x0000008267820221 */ /* 0x000fe20000010000 */
[----:B------:R-:W-:Y:S01]  /*1d40*/  ISETP.NE.U32.AND P0, PT, RZ, c[0x0][0x258], PT ;  /* 0x00009600ff007a0c */ /* 0x000fe20003f05070 */
[----:B------:R-:W-:-:S02]  /*1d50*/  FMUL.FTZ R177, R129, R149 ;  /* 0x0000009581b17220 */ /* 0x000fc40000410000 */
[-C--:B------:R-:W-:Y:S01]  /*1d60*/  FMUL.FTZ R192, R128, R149.reuse ;  /* 0x0000009580c07220 */ /* 0x080fe20000410000 */
[----:B------:R-:W-:Y:S01]  /*1d70*/  ISETP.NE.AND.EX P0, PT, RZ, c[0x0][0x25c], PT, P0 ;  /* 0x00009700ff007a0c */ /* 0x000fe20003f05300 */
[-C--:B------:R-:W-:Y:S02]  /*1d80*/  FMUL.FTZ R181, R131, R149.reuse ;  /* 0x0000009583b57220 */ /* 0x080fe40000410000 */
[----:B------:R-:W-:Y:S01]  /*1d90*/  FMUL.FTZ R194, R130, R149 ;  /* 0x0000009582c27220 */ /* 0x000fe20000410000 */
[----:B------:R-:W-:Y:S01]  /*1da0*/  SEL R108, R129, R108, P0 ;  /* 0x0000006c816c7207 */ /* 0x000fe20000000000 */
[----:B------:R-:W-:Y:S01]  /*1db0*/  IMAD.WIDE.U32 R178, R147, R188, c[0x0][0x248] ;  /* 0x0000920093b27625 */ /* 0x000fe200078e00bc */
[----:B------:R-:W-:Y:S02]  /*1dc0*/  SEL R109, R128, R109, P0 ;  /* 0x0000006d806d7207 */ /* 0x000fe40000000000 */
[----:B------:R-:W-:Y:S01]  /*1dd0*/  SEL R110, R131, R110, P0 ;  /* 0x0000006e836e7207 */ /* 0x000fe20000000000 */
[----:B------:R-:W-:Y:S01]  /*1de0*/  @P6 IMAD.WIDE.U32 R188, R147, R188, c[0x0][0x258] ;  /* 0x0000960093bc6625 */ /* 0x000fe200078e00bc */
[----:B------:R-:W-:-:S02]  /*1df0*/  SEL R111, R130, R111, P0 ;  /* 0x0000006f826f7207 */ /* 0x000fc40000000000 */
[----:B------:R-:W-:Y:S01]  /*1e00*/  IADD3 R147, R147, 0x80, RZ ;  /* 0x0000008093937810 */ /* 0x000fe20007ffe0ff */
[----:B------:R-:W-:Y:S02]  /*1e10*/  FMUL.FTZ R128, R21, R177 ;  /* 0x000000b115807220 */ /* 0x000fe40000410000 */
[----:B------:R-:W-:Y:S01]  /*1e20*/  FMUL.FTZ R129, R20, R192 ;  /* 0x000000c014817220 */ /* 0x000fe20000410000 */
[----:B------:R1:W-:Y:S01]  /*1e30*/  @P6 STG.E.128 [R188.64], R108 ;  /* 0x0000006cbc006986 */ /* 0x0003e2000c101d04 */
[----:B------:R-:W-:Y:S02]  /*1e40*/  FMUL.FTZ R130, R19, R181 ;  /* 0x000000b513827220 */ /* 0x000fe40000410000 */
[----:B------:R-:W-:-:S05]  /*1e50*/  FMUL.FTZ R131, R18, R194 ;  /* 0x000000c212837220 */ /* 0x000fca0000410000 */
[----:B------:R1:W-:Y:S01]  /*1e60*/  STG.E.128 [R178.64], R128 ;  /* 0x00000080b2007986 */ /* 0x0003e2000c101d04 */
[----:B--2---:R-:W-:Y:S02]  /*1e70*/  FFMA.FTZ R76, R177, R124, R76 ;  /* 0x0000007cb14c7223 */ /* 0x004fe4000001004c */
[----:B------:R-:W-:Y:S02]  /*1e80*/  FFMA.FTZ R77, R125, R192, R77 ;  /* 0x000000c07d4d7223 */ /* 0x000fe4000001004d */
[----:B------:R-:W-:Y:S02]  /*1e90*/  FFMA.FTZ R78, R126, R181, R78 ;  /* 0x000000b57e4e7223 */ /* 0x000fe4000001004e */
[----:B------:R-:W-:Y:S02]  /*1ea0*/  FFMA.FTZ R79, R127, R194, R79 ;  /* 0x000000c27f4f7223 */ /* 0x000fe4000001004f */
.L_x_8360:
[----:B-1----:R-:W-:Y:S05]  /*1eb0*/  BSYNC B0 ;  /* 0x0000000000007941 */ /* 0x002fea0003800000 */
.L_x_8359:
[----:B------:R-:W-:Y:S01]  /*1ec0*/  BSSY B0, `(.L_x_8361) ;  /* 0x0000032000007945 */ /* 0x000fe20003800000 */
[----:B------:R-:W-:Y:S05]  /*1ed0*/  @!P2 BRA `(.L_x_8362) ;  /* 0x000003000000a947 */ /* 0x000fea0003800000 */
[----:B------:R-:W-:-:S05]  /*1ee0*/  MOV R124, 0x10 ;  /* 0x00000010007c7802 */ /* 0x000fca0000000f00 */
        /* <DEDUP_REMOVED lines=29> */
[----:B------:R-:W-:Y:S01]  /*20c0*/  FMUL.FTZ R129, R16, R192 ;  /* 0x000000c010817220 */ /* 0x000fe20000410000 */
[----:B------:R-:W-:Y:S01]  /*20d0*/  SEL R109, R128, R109, P0 ;  /* 0x0000006d806d7207 */ /* 0x000fe20000000000 */
[----:B------:R-:W-:Y:S01]  /*20e0*/  FMUL.FTZ R128, R17, R177 ;  /* 0x000000b111807220 */ /* 0x000fe20000410000 */
[----:B------:R-:W-:Y:S01]  /*20f0*/  SEL R110, R131, R110, P0 ;  /* 0x0000006e836e7207 */ /* 0x000fe20000000000 */
[----:B------:R-:W-:Y:S01]  /*2100*/  FMUL.FTZ R131, R14, R194 ;  /* 0x000000c20e837220 */ /* 0x000fe20000410000 */
[----:B------:R-:W-:Y:S01]  /*2110*/  SEL R111, R130, R111, P0 ;  /* 0x0000006f826f7207 */ /* 0x000fe20000000000 */
[----:B------:R-:W-:Y:S01]  /*2120*/  FMUL.FTZ R130, R15, R181 ;  /* 0x000000b50f827220 */ /* 0x000fe20000410000 */
[----:B------:R-:W-:-:S04]  /*2130*/  @P6 LEA R188, P0, R147, c[0x0][0x258], 0x4 ;  /* 0x0000960093bc6a11 */ /* 0x000fc800078020ff */
[C---:B------:R-:W-:Y:S02]  /*2140*/  @P6 LEA.HI.X R189, R147.reuse, c[0x0][0x25c], RZ, 0x4, P0 ;  /* 0x0000970093bd6a11 */ /* 0x040fe400000f24ff */
[----:B------:R-:W-:-:S03]  /*2150*/  LEA R178, P0, R147, c[0x0][0x248], 0x4 ;  /* 0x0000920093b27a11 */ /* 0x000fc600078020ff */
[----:B------:R1:W-:Y:S01]  /*2160*/  @P6 STG.E.128 [R188.64], R108 ;  /* 0x0000006cbc006986 */ /* 0x0003e2000c101d04 */
[C---:B------:R-:W-:Y:S02]  /*2170*/  LEA.HI.X R179, R147.reuse, c[0x0][0x24c], RZ, 0x4, P0 ;  /* 0x0000930093b37a11 */ /* 0x040fe400000f24ff */
[----:B------:R-:W-:-:S03]  /*2180*/  IADD3 R147, R147, 0x80, RZ ;  /* 0x0000008093937810 */ /* 0x000fc60007ffe0ff */
[----:B------:R1:W-:Y:S01]  /*2190*/  STG.E.128 [R178.64], R128 ;  /* 0x00000080b2007986 */ /* 0x0003e2000c101d04 */
[----:B--2---:R-:W-:Y:S02]  /*21a0*/  FFMA.FTZ R80, R177, R124, R80 ;  /* 0x0000007cb1507223 */ /* 0x004fe40000010050 */
[----:B------:R-:W-:Y:S02]  /*21b0*/  FFMA.FTZ R81, R125, R192, R81 ;  /* 0x000000c07d517223 */ /* 0x000fe40000010051 */
[----:B------:R-:W-:Y:S02]  /*21c0*/  FFMA.FTZ R82, R126, R181, R82 ;  /* 0x000000b57e527223 */ /* 0x000fe40000010052 */
[----:B------:R-:W-:Y:S02]  /*21d0*/  FFMA.FTZ R83, R127, R194, R83 ;  /* 0x000000c27f537223 */ /* 0x000fe40000010053 */
.L_x_8362:
[----:B-1----:R-:W-:Y:S05]  /*21e0*/  BSYNC B0 ;  /* 0x0000000000007941 */ /* 0x002fea0003800000 */
.L_x_8361:
[----:B------:R-:W-:Y:S01]  /*21f0*/  BSSY B0, `(.L_x_8363) ;  /* 0x0000032000007945 */ /* 0x000fe20003800000 */
        /* <DEDUP_REMOVED lines=49> */
.L_x_8364:
[----:B-1----:R-:W-:Y:S05]  /*2510*/  BSYNC B0 ;  /* 0x0000000000007941 */ /* 0x002fea0003800000 */
.L_x_8363:
        /* <DEDUP_REMOVED lines=50> */
.L_x_8366:
[----:B-1----:R-:W-:Y:S05]  /*2840*/  BSYNC B0 ;  /* 0x0000000000007941 */ /* 0x002fea0003800000 */
.L_x_8365:
        /* <DEDUP_REMOVED lines=29> */
[----:B------:R-:W-:-:S03]  /*2a20*/  FMUL.FTZ R190, R130, R149 ;  /* 0x0000009582be7220 */ /* 0x000fc60000410000 */
[----:B------:R-:W-:Y:S01]  /*2a30*/  SEL R108, R129, R108, P0 ;  /* 0x0000006c816c7207 */ /* 0x000fe20000000000 */
[----:B------:R-:W-:Y:S01]  /*2a40*/  FMUL.FTZ R129, R4, R188 ;  /* 0x000000bc04817220 */ /* 0x000fe20000410000 */
[----:B------:R-:W-:Y:S01]  /*2a50*/  SEL R109, R128, R109, P0 ;  /* 0x0000006d806d7207 */ /* 0x000fe20000000000 */
[----:B------:R-:W-:Y:S01]  /*2a60*/  FMUL.FTZ R128, R5, R175 ;  /* 0x000000af05807220 */ /* 0x000fe20000410000 */
[C---:B------:R-:W-:Y:S01]  /*2a70*/  SEL R110, R177.reuse, R110, P0 ;  /* 0x0000006eb16e7207 */ /* 0x040fe20000000000 */
[----:B------:R-:W-:Y:S01]  /*2a80*/  FMUL.FTZ R177, R177, R149 ;  /* 0x00000095b1b17220 */ /* 0x000fe20000410000 */
[----:B------:R-:W-:Y:S01]  /*2a90*/  SEL R111, R130, R111, P0 ;  /* 0x0000006f826f7207 */ /* 0x000fe20000000000 */
[----:B------:R-:W-:Y:S01]  /*2aa0*/  FMUL.FTZ R131, R2, R190 ;  /* 0x000000be02837220 */ /* 0x000fe20000410000 */
[----:B------:R-:W-:Y:S01]  /*2ab0*/  @P6 LEA R178, P0, R147, c[0x0][0x258], 0x4 ;  /* 0x0000960093b26a11 */ /* 0x000fe200078020ff */
[----:B------:R-:W-:-:S03]  /*2ac0*/  FMUL.FTZ R130, R3, R177 ;  /* 0x000000b103827220 */ /* 0x000fc60000410000 */
[C---:B------:R-:W-:Y:S02]  /*2ad0*/  @P6 LEA.HI.X R179, R147.reuse, c[0x0][0x25c], RZ, 0x4, P0 ;  /* 0x0000970093b36a11 */ /* 0x040fe400000f24ff */
[----:B------:R-:W-:-:S03]  /*2ae0*/  LEA R148, P0, R147, c[0x0][0x248], 0x4 ;  /* 0x0000920093947a11 */ /* 0x000fc600078020ff */
[----:B------:R1:W-:Y:S01]  /*2af0*/  @P6 STG.E.128 [R178.64], R108 ;  /* 0x0000006cb2006986 */ /* 0x0003e2000c101d04 */
[----:B------:R-:W-:-:S05]  /*2b00*/  LEA.HI.X R149, R147, c[0x0][0x24c], RZ, 0x4, P0 ;  /* 0x0000930093957a11 */ /* 0x000fca00000f24ff */
[----:B------:R1:W-:Y:S01]  /*2b10*/  STG.E.128 [R148.64], R128 ;  /* 0x0000008094007986 */ /* 0x0003e2000c101d04 */
[----:B--2---:R-:W-:Y:S02]  /*2b20*/  FFMA.FTZ R92, R175, R124, R92 ;  /* 0x0000007caf5c7223 */ /* 0x004fe4000001005c */
[----:B------:R-:W-:Y:S02]  /*2b30*/  FFMA.FTZ R93, R125, R188, R93 ;  /* 0x000000bc7d5d7223 */ /* 0x000fe4000001005d */
[----:B------:R-:W-:Y:S02]  /*2b40*/  FFMA.FTZ R94, R126, R177, R94 ;  /* 0x000000b17e5e7223 */ /* 0x000fe4000001005e */
[----:B------:R-:W-:Y:S02]  /*2b50*/  FFMA.FTZ R95, R127, R190, R95 ;  /* 0x000000be7f5f7223 */ /* 0x000fe4000001005f */
.L_x_8368:
[----:B-1----:R-:W-:Y:S05]  /*2b60*/  BSYNC B0 ;  /* 0x0000000000007941 */ /* 0x002fea0003800000 */
.L_x_8367:
[----:B------:R-:W-:Y:S02]  /*2b70*/  IADD3 R135, R135, c[0x0][0x160], RZ ;  /* 0x0000580087877a10 */ /* 0x000fe40007ffe0ff */
[----:B------:R-:W-:Y:S02]  /*2b80*/  LOP3.LUT P6, RZ, R0, 0xff, RZ, 0xc0, !PT ;  /* 0x000000ff00ff7812 */ /* 0x000fe400078cc0ff */
[----:B------:R-:W-:-:S02]  /*2b90*/  ISETP.GE.AND P0, PT, R135, c[0x0][0x164], PT ;  /* 0x0000590087007a0c */ /* 0x000fc40003f06270 */
[----:B------:R-:W-:-:S11]  /*2ba0*/  SEL R0, RZ, 0x1, P6 ;  /* 0x00000001ff007807 */ /* 0x000fd60003000000 */
[----:B0----5:R-:W-:Y:S01]  /*2bb0*/  @P0 CALL.REL.NOINC `(.L_x_8346) ;  /* 0x0000001000000944 */ /* 0x021fe20003c00000 */
[----:B------:R-:W-:Y:S05]  /*2bc0*/  BRA `(.L_x_8369) ;  /* 0xffffde4000007947 */ /* 0x000fea000383ffff */
.L_x_8346:
        /* <DEDUP_REMOVED lines=47> */
.L_x_8357:
[----:B------:R-:W-:Y:S01]  /*2ec0*/  HFMA2.MMA R177, -RZ, RZ, 0, 9.5367431640625e-07 ;  /* 0x00000010ffb17435 */ /* 0x000fe200000001ff */
[----:B------:R-:W-:-:S02]  /*2ed0*/  MOV R130, R183 ;  /* 0x000000b700827202 */ /* 0x000fc40000000f00 */
[----:B------:R-:W-:Y:S02]  /*2ee0*/  MOV R179, 0x1f ;  /* 0x0000001f00b37802 */ /* 0x000fe40000000f00 */
[----:B------:R-:W-:Y:S02]  /*2ef0*/  MOV R188, 0xffffffff ;  /* 0xffffffff00bc7802 */ /* 0x000fe40000000f00 */
[----:B------:R-:W-:Y:S02]  /*2f00*/  MOV R124, 0x2f20 ;  /* 0x00002f20007c7802 */ /* 0x000fe40000000f00 */
[----:B-----5:R-:W-:Y:S05]  /*2f10*/  CALL.REL.NOINC `($__internal_164_$__cuda_sm70_shflsync_down_p) ;  /* 0x0000046000007944 */ /* 0x020fea0003c00000 */
[----:B-1----:R-:W-:Y:S01]  /*2f20*/  MOV R128, R130 ;  /* 0x0000008200807202 */ /* 0x002fe20000000f00 */
[----:B0-----:R-:W-:Y:S05]  /*2f30*/  BRA `(.L_x_8370) ;  /* 0xffffea0000007947 */ /* 0x001fea000383ffff */
.L_x_8358:
[----:B------:R-:W-:Y:S01]  /*2f40*/  HFMA2.MMA R177, -RZ, RZ, 0, 9.5367431640625e-07 ;  /* 0x00000010ffb17435 */ /* 0x000fe200000001ff */
[----:B------:R-:W-:Y:S02]  /*2f50*/  MOV R130, R185 ;  /* 0x000000b900827202 */ /* 0x000fe40000000f00 */
[----:B------:R-:W-:Y:S02]  /*2f60*/  MOV R179, 0x1f ;  /* 0x0000001f00b37802 */ /* 0x000fe40000000f00 */
[----:B------:R-:W-:-:S02]  /*2f70*/  MOV R188, 0xffffffff ;  /* 0xffffffff00bc7802 */ /* 0x000fc40000000f00 */
[----:B------:R-:W-:Y:S02]  /*2f80*/  MOV R124, 0x2fa0 ;  /* 0x00002fa0007c7802 */ /* 0x000fe40000000f00 */
[----:B01---5:R-:W-:Y:S05]  /*2f90*/  CALL.REL.NOINC `($__internal_164_$__cuda_sm70_shflsync_down_p) ;  /* 0x000003e000007944 */ /* 0x023fea0003c00000 */
[----:B------:R-:W-:Y:S01]  /*2fa0*/  FADD.FTZ R128, R128, R183 ;  /* 0x000000b780807221 */ /* 0x000fe20000010000 */
[----:B0-----:R-:W-:Y:S01]  /*2fb0*/  HFMA2.MMA R177, -RZ, RZ, 0, 4.76837158203125e-07 ;  /* 0x00000008ffb17435 */ /* 0x001fe200000001ff */
[----:B-1----:R-:W-:Y:S01]  /*2fc0*/  FADD.FTZ R185, R185, R130 ;  /* 0x00000082b9b97221 */ /* 0x002fe20000010000 */
[----:B------:R-:W-:Y:S02]  /*2fd0*/  MOV R179, 0x1f ;  /* 0x0000001f00b37802 */ /* 0x000fe40000000f00 */
[----:B------:R-:W-:Y:S02]  /*2fe0*/  MOV R188, 0xffffffff ;  /* 0xffffffff00bc7802 */ /* 0x000fe40000000f00 */
[----:B------:R-:W-:Y:S02]  /*2ff0*/  MOV R130, R128 ;  /* 0x0000008000827202 */ /* 0x000fe40000000f00 */
[----:B------:R-:W-:Y:S02]  /*3000*/  MOV R124, 0x3020 ;  /* 0x00003020007c7802 */ /* 0x000fe40000000f00 */
[----:B------:R-:W-:Y:S05]  /*3010*/  CALL.REL.NOINC `($__internal_164_$__cuda_sm70_shflsync_down_p) ;  /* 0x0000036000007944 */ /* 0x000fea0003c00000 */
[----:B0-----:R-:W-:Y:S01]  /*3020*/  HFMA2.MMA R177, -RZ, RZ, 0, 4.76837158203125e-07 ;  /* 0x00000008ffb17435 */ /* 0x001fe200000001ff */
[----:B-1----:R-:W-:-:S02]  /*3030*/  MOV R127, R130 ;  /* 0x00000082007f7202 */ /* 0x002fc40000000f00 */
[----:B------:R-:W-:Y:S02]  /*3040*/  MOV R130, R185 ;  /* 0x000000b900827202 */ /* 0x000fe40000000f00 */
[----:B------:R-:W-:Y:S02]  /*3050*/  MOV R179, 0x1f ;  /* 0x0000001f00b37802 */ /* 0x000fe40000000f00 */
[----:B------:R-:W-:Y:S02]  /*3060*/  MOV R188, 0xffffffff ;  /* 0xffffffff00bc7802 */ /* 0x000fe40000000f00 */
[----:B------:R-:W-:Y:S02]  /*3070*/  MOV R124, 0x3090 ;  /* 0x00003090007c7802 */ /* 0x000fe40000000f00 */
[----:B------:R-:W-:Y:S05]  /*3080*/  CALL.REL.NOINC `($__internal_164_$__cuda_sm70_shflsync_down_p) ;  /* 0x000002f000007944 */ /* 0x000fea0003c00000 */
[----:B------:R-:W-:Y:S01]  /*3090*/  FADD.FTZ R128, R127, R128 ;  /* 0x000000807f807221 */ /* 0x000fe20000010000 */
[----:B0-----:R-:W-:Y:S01]  /*30a0*/  HFMA2.MMA R177, -RZ, RZ, 0, 2.384185791015625e-07 ;  /* 0x00000004ffb17435 */ /* 0x001fe200000001ff */
[----:B-1----:R-:W-:Y:S01]  /*30b0*/  FADD.FTZ R185, R185, R130 ;  /* 0x00000082b9b97221 */ /* 0x002fe20000010000 */
[----:B------:R-:W-:Y:S02]  /*30c0*/  MOV R179, 0x1f ;  /* 0x0000001f00b37802 */ /* 0x000fe40000000f00 */
[----:B------:R-:W-:-:S02]  /*30d0*/  MOV R188, 0xffffffff ;  /* 0xffffffff00bc7802 */ /* 0x000fc40000000f00 */
[----:B------:R-:W-:Y:S02]  /*30e0*/  MOV R130, R128 ;  /* 0x0000008000827202 */ /* 0x000fe40000000f00 */
[----:B------:R-:W-:Y:S02]  /*30f0*/  MOV R124, 0x3110 ;  /* 0x00003110007c7802 */ /* 0x000fe40000000f00 */
[----:B------:R-:W-:Y:S05]  /*3100*/  CALL.REL.NOINC `($__internal_164_$__cuda_sm70_shflsync_down_p) ;  /* 0x0000027000007944 */ /* 0x000fea0003c00000 */
[----:B0-----:R-:W-:Y:S01]  /*3110*/  HFMA2.MMA R177, -RZ, RZ, 0, 2.384185791015625e-07 ;  /* 0x00000004ffb17435 */ /* 0x001fe200000001ff */
[----:B-1----:R-:W-:Y:S02]  /*3120*/  MOV R127, R130 ;  /* 0x00000082007f7202 */ /* 0x002fe40000000f00 */
[----:B------:R-:W-:Y:S02]  /*3130*/  MOV R130, R185 ;  /* 0x000000b900827202 */ /* 0x000fe40000000f00 */
[----:B------:R-:W-:Y:S02]  /*3140*/  MOV R179, 0x1f ;  /* 0x0000001f00b37802 */ /* 0x000fe40000000f00 */
[----:B------:R-:W-:Y:S02]  /*3150*/  MOV R188, 0xffffffff ;  /* 0xffffffff00bc7802 */ /* 0x000fe40000000f00 */
[----:B------:R-:W-:-:S02]  /*3160*/  MOV R124, 0x3180 ;  /* 0x00003180007c7802 */ /* 0x000fc40000000f00 */
[----:B------:R-:W-:Y:S05]  /*3170*/  CALL.REL.NOINC `($__internal_164_$__cuda_sm70_shflsync_down_p) ;  /* 0x0000020000007944 */ /* 0x000fea0003c00000 */
[----:B------:R-:W-:Y:S01]  /*3180*/  FADD.FTZ R128, R127, R128 ;  /* 0x000000807f807221 */ /* 0x000fe20000010000 */
[----:B0-----:R-:W-:Y:S01]  /*3190*/  HFMA2.MMA R177, -RZ, RZ, 0, 1.1920928955078125e-07 ;  /* 0x00000002ffb17435 */ /* 0x001fe200000001ff */
[----:B-1----:R-:W-:Y:S01]  /*31a0*/  FADD.FTZ R131, R185, R130 ;  /* 0x00000082b9837221 */ /* 0x002fe20000010000 */
[----:B------:R-:W-:-:S02]  /*31b0*/  MOV R179, 0x1f ;  /* 0x0000001f00b37802 */ /* 0x000fc40000000f00 */
[----:B------:R-:W-:Y:S02]  /*31c0*/  MOV R188, 0xffffffff ;  /* 0xffffffff00bc7802 */ /* 0x000fe40000000f00 */
[----:B------:R-:W-:Y:S02]  /*31d0*/  MOV R130, R128 ;  /* 0x0000008000827202 */ /* 0x000fe40000000f00 */
[----:B------:R-:W-:Y:S02]  /*31e0*/  MOV R124, 0x3200 ;  /* 0x00003200007c7802 */ /* 0x000fe40000000f00 */
[----:B------:R-:W-:Y:S05]  /*31f0*/  CALL.REL.NOINC `($__internal_164_$__cuda_sm70_shflsync_down_p) ;  /* 0x0000018000007944 */ /* 0x000fea0003c00000 */
[----:B0-----:R-:W-:Y:S01]  /*3200*/  HFMA2.MMA R177, -RZ, RZ, 0, 1.1920928955078125e-07 ;  /* 0x00000002ffb17435 */ /* 0x001fe200000001ff */
[----:B-1----:R-:W-:Y:S02]  /*3210*/  MOV R127, R130 ;  /* 0x00000082007f7202 */ /* 0x002fe40000000f00 */
[----:B------:R-:W-:Y:S02]  /*3220*/  MOV R130, R131 ;  /* 0x0000008300827202 */ /* 0x000fe40000000f00 */
[----:B------:R-:W-:Y:S02]  /*3230*/  MOV R179, 0x1f ;  /* 0x0000001f00b37802 */ /* 0x000fe40000000f00 */
[----:B------:R-:W-:-:S02]  /*3240*/  MOV R188, 0xffffffff ;  /* 0xffffffff00bc7802 */ /* 0x000fc40000000f00 */
[----:B------:R-:W-:Y:S02]  /*3250*/  MOV R124, 0x3270 ;  /* 0x00003270007c7802 */ /* 0x000fe40000000f00 */
[----:B------:R-:W-:Y:S05]  /*3260*/  CALL.REL.NOINC `($__internal_164_$__cuda_sm70_shflsync_down_p) ;  /* 0x0000011000007944 */ /* 0x000fea0003c00000 */
[----:B------:R-:W-:Y:S01]  /*3270*/  FADD.FTZ R129, R127, R128 ;  /* 0x000000807f817221 */ /* 0x000fe20000010000 */
[----:B0-----:R-:W-:Y:S01]  /*3280*/  HFMA2.MMA R177, -RZ, RZ, 0, 5.9604644775390625e-08 ;  /* 0x00000001ffb17435 */ /* 0x001fe200000001ff */
[----:B-1----:R-:W-:Y:S01]  /*3290*/  FADD.FTZ R131, R131, R130 ;  /* 0x0000008283837221 */ /* 0x002fe20000010000 */
[----:B------:R-:W-:Y:S02]  /*32a0*/  MOV R179, 0x1f ;  /* 0x0000001f00b37802 */ /* 0x000fe40000000f00 */
[----:B------:R-:W-:Y:S02]  /*32b0*/  MOV R188, 0xffffffff ;  /* 0xffffffff00bc7802 */ /* 0x000fe40000000f00 */
[----:B------:R-:W-:Y:S02]  /*32c0*/  MOV R130, R129 ;  /* 0x0000008100827202 */ /* 0x000fe40000000f00 */
[----:B------:R-:W-:Y:S02]  /*32d0*/  MOV R124, 0x32f0 ;  /* 0x000032f0007c7802 */ /* 0x000fe40000000f00 */
[----:B------:R-:W-:Y:S05]  /*32e0*/  CALL.REL.NOINC `($__internal_164_$__cuda_sm70_shflsync_down_p) ;  /* 0x0000009000007944 */ /* 0x000fea0003c00000 */
[----:B0-----:R-:W-:Y:S01]  /*32f0*/  HFMA2.MMA R177, -RZ, RZ, 0, 5.9604644775390625e-08 ;  /* 0x00000001ffb17435 */ /* 0x001fe200000001ff */
[----:B-1----:R-:W-:-:S02]  /*3300*/  MOV R178, R130 ;  /* 0x0000008200b27202 */ /* 0x002fc40000000f00 */
[----:B------:R-:W-:Y:S02]  /*3310*/  MOV R130, R131 ;  /* 0x0000008300827202 */ /* 0x000fe40000000f00 */
[----:B------:R-:W-:Y:S02]  /*3320*/  MOV R179, 0x1f ;  /* 0x0000001f00b37802 */ /* 0x000fe40000000f00 */
[----:B------:R-:W-:Y:S02]  /*3330*/  MOV R188, 0xffffffff ;  /* 0xffffffff00bc7802 */ /* 0x000fe40000000f00 */
[----:B------:R-:W-:Y:S02]  /*3340*/  MOV R124, 0x3360 ;  /* 0x00003360007c7802 */ /* 0x000fe40000000f00 */
[----:B------:R-:W-:Y:S05]  /*3350*/  CALL.REL.NOINC `($__internal_164_$__cuda_sm70_shflsync_down_p) ;  /* 0x0000002000007944 */ /* 0x000fea0003c00000 */
[----:B-1----:R-:W-:Y:S01]  /*3360*/  MOV R124, R130 ;  /* 0x00000082007c7202 */ /* 0x002fe20000000f00 */
[----:B0-----:R-:W-:Y:S05]  /*3370*/  BRA `(.L_x_8371) ;  /* 0xffffe6e000007947 */ /* 0x001fea000383ffff */
        .weak           $__internal_164_$__cuda_sm70_shflsync_down_p
        .type           $__internal_164_$__cuda_sm70_shflsync_down_p,@function
        .size           $__internal_164_$__cuda_sm70_shflsync_down_p,(.L_x_9908 - $__internal_164_$__cuda_sm70_shflsync_down_p)
$__internal_164_$__cuda_sm70_shflsync_down_p:
[----:B------:R-:W-:Y:S01]  /*3380*/  HFMA2.MMA R125, -RZ, RZ, 0, 0 ;  /* 0x00000000ff7d7435 */ /* 0x000fe200000001ff */
[----:B------:R-:W-:Y:S04]  /*3390*/  WARPSYNC R188 ;  /* 0x000000bc00007348 */ /* 0x000fe80003800000 */
[----:B------:R0:W1:Y:S01]  /*33a0*/  SHFL.DOWN PT, R130, R130, R177, R179 ;  /* 0x080000b182827389 */ /* 0x00006200000e00b3 */
[----:B------:R-:W-:Y:S05]  /*33b0*/  RET.REL.NODEC R124 `(_ZN10layer_norm13ln_bwd_kernelINS_13Kernel_traitsI6__halfffffjLj2560ELj1ELj1ELj4ELj16ENS_18Kernel_traits_baseILj2560ES2_ffffjLj128EEEEELb0ELb1ELb0ELb0EEEvNS_9BwdParamsE) ;  /* 0xffffcc407c007950 */ /* 0x000fea0003c3ffff */
.L_x_8372:
        /* <DEDUP_REMOVED lines=12> */
.L_x_9908:


//--------------------- .text._ZN10layer_norm13ln_bwd_kernelINS_13Kernel_traitsI6__halfffffjLj2560ELj1ELj1ELj4ELj16ENS_18Kernel_traits_baseILj2560ES2_ffffjLj128EEEEELb0ELb1ELb0ELb1EEEvNS_9BwdParamsE --------------------------
	.section	.text._ZN10layer_norm13ln_bwd_kernelINS_13Kernel_traitsI6__halfffffjLj2560ELj1ELj1ELj4ELj16ENS_18Kernel_traits_baseILj2560ES2_ffffjLj128EEEEELb0ELb1ELb0ELb1EEEvNS_9BwdParamsE,"ax",@progbits
	.sectioninfo	@"SHI_REGISTERS=209"
	.align	128
        .global         _ZN10layer_norm13ln_bwd_kernelINS_13Kernel_traitsI6__halfffffjLj2560ELj1ELj1ELj4ELj16ENS_18Kernel_traits_baseILj2560ES2_ffffjLj128EEEEELb0ELb1ELb0ELb1EEEvNS_9BwdParamsE
        .type           _ZN10layer_norm13ln_bwd_kernelINS_13Kernel_traitsI6__halfffffjLj2560ELj1ELj1ELj4ELj16ENS_18Kernel_traits_baseILj2560ES2_ffffjLj128EEEEELb0ELb1ELb0ELb1EEEvNS_9BwdParamsE,@function
        .size           _ZN10layer_norm13ln_bwd_kernelINS_13Kernel_traitsI6__halfffffjLj2560ELj1ELj1ELj4ELj16ENS_18Kernel_traits_baseILj2560ES2_ffffjLj128EEEEELb0ELb1ELb0ELb1EEEvNS_9BwdParamsE,(.L_x_9909 - _ZN10layer_norm13ln_bwd_kernelINS_13Kernel_traitsI6__halfffffjLj2560ELj1ELj1ELj4ELj16ENS_18Kernel_traits_baseILj2560ES2_ffffjLj128EEEEELb0ELb1ELb0ELb1EEEvNS_9BwdParamsE)
        .other          _ZN10layer_norm13ln_bwd_kernelINS_13Kernel_traitsI6__halfffffjLj2560ELj1ELj1ELj4ELj16ENS_18Kernel_traits_baseILj2560ES2_ffffjLj128EEEEELb0ELb1ELb0ELb1EEEvNS_9BwdParamsE,@"STO_CUDA_ENTRY STV_DEFAULT"
_ZN10layer_norm13ln_bwd_kernelINS_13Kernel_traitsI6__halfffffjLj2560ELj1ELj1ELj4ELj16ENS_18Kernel_traits_baseILj2560ES2_ffffjLj128EEEEELb0ELb1ELb0ELb1EEEvNS_9BwdParamsE:
.text._ZN10layer_norm13ln_bwd_kernelINS_13Kernel_traitsI6__halfffffjLj2560ELj1ELj1ELj4ELj16ENS_18Kernel_traits_baseILj2560ES2_ffffjLj128EEEEELb0ELb1ELb0ELb1EEEvNS_9BwdParamsE:
        /* <DEDUP_REMOVED lines=38> */
.L_x_8373:
        /* <DEDUP_REMOVED lines=8> */
[----:B------:R0:W4:Y:S04]  /*02e0*/  LDG.E.64 R14, [R8.64] ;  /* 0x00000004080e7981 */ /* 0x000128000c1e1b00 */
[----:B------:R0:W5:Y:S04]  /*02f0*/  LDG.E.64 R16, [R8.64+0x400] ;  /* 0x0004000408107981 */ /* 0x000168000c1e1b00 */
[----:B------:R-:W5:Y:S04]  /*0300*/  LDG.E.64 R10, [R6.64+0x400] ;  /* 0x00040004060a7981 */ /* 0x000f68000c1e1b00 */
[----:B------:R-:W5:Y:S04]  /*0310*/  LDG.E.64 R20, [R6.64+0xc00] ;  /* 0x000c000406147981 */ /* 0x000f68000c1e1b00 */
[----:B------:R-:W5:Y:S04]  /*0320*/  LDG.E.64 R24, [R6.64+0x1000] ;  /* 0x0010000406187981 */ /* 0x000f68000c1e1b00 */
[----:B------:R0:W5:Y:S04]  /*0330*/  LDG.E.64 R18, [R8.64+0x800] ;  /* 0x0008000408127981 */ /* 0x000168000c1e1b00 */
[----:B------:R0:W5:Y:S04]  /*0340*/  LDG.E.64 R22, [R8.64+0xc00] ;  /* 0x000c000408167981 */ /* 0x000168000c1e1b00 */
[----:B------:R0:W5:Y:S01]  /*0350*/  LDG.E.64 R26, [R8.64+0x1000] ;  /* 0x00100004081a7981 */ /* 0x000162000c1e1b00 */
[----:B------:R-:W-:-:S02]  /*0360*/  HFMA2.MMA R186, -RZ, RZ, 0, 5.9604644775390625e-08 ;  /* 0x00000001ffba7435 */ /* 0x000fc400000001ff */
[----:B------:R-:W-:Y:S02]  /*0370*/  HFMA2.MMA R143, -RZ, RZ, 0, 0 ;  /* 0x00000000ff8f7435 */ /* 0x000fe400000001ff */
[----:B------:R-:W-:Y:S02]  /*0380*/  HFMA2.MMA R124, -RZ, RZ, 0, 0 ;  /* 0x00000000ff7c7435 */ /* 0x000fe400000001ff */
[----:B------:R-:W-:Y:S02]  /*0390*/  HFMA2.MMA R147, -RZ, RZ, 0, 0 ;  /* 0x00000000ff937435 */ /* 0x000fe400000001ff */
        /* <DEDUP_REMOVED lines=29> */
[----:B0-----:R-:W-:Y:S01]  /*0570*/  HADD2.F32 R8, -RZ, R13.H0_H0 ;  /* 0x2000000dff087230 */ /* 0x001fe20000004100 */
[----:B------:R-:W-:Y:S02]  /*0580*/  SHF.R.U32.HI R138, RZ, 0x10, R13 ;  /* 0x00000010ff8a7819 */ /* 0x000fe4000001160d */
[----:B---3--:R-:W-:Y:S01]  /*0590*/  SHF.R.U64 R128, R4, 0x10, R5 ;  /* 0x0000001004807819 */ /* 0x008fe20000001205 */
[----:B------:R-:W-:Y:S01]  /*05a0*/  HADD2.F32 R3, -RZ, R4.H0_H0 ;  /* 0x20000004ff037230 */ /* 0x000fe20000004100 */
[--C-:B----4-:R-:W-:Y:S01]  /*05b0*/  SHF.R.U64 R123, R14, 0x10, R15.reuse ;  /* 0x000000100e7b7819 */ /* 0x110fe2000000120f */
[----:B------:R-:W-:Y:S01]  /*05c0*/  HADD2.F32 R13, -RZ, R14.H0_H0 ;  /* 0x2000000eff0d7230 */ /* 0x000fe20000004100 */
[----:B------:R-:W-:Y:S01]  /*05d0*/  SHF.R.U32.HI R125, RZ, 0x10, R15 ;  /* 0x00000010ff7d7819 */ /* 0x000fe2000001160f */
[----:B------:R-:W-:Y:S01]  /*05e0*/  HADD2.F32 R14, -RZ, R15.H0_H0 ;  /* 0x2000000fff0e7230 */ /* 0x000fe20000004100 */
[----:B-----5:R-:W-:Y:S01]  /*05f0*/  SHF.R.U64 R127, R16, 0x10, R17 ;  /* 0x00000010107f7819 */ /* 0x020fe20000001211 */
[----:B------:R-:W-:Y:S01]  /*0600*/  HADD2.F32 R15, -RZ, R16.H0_H0 ;  /* 0x20000010ff0f7230 */ /* 0x000fe20000004100 */
[----:B------:R-:W-:Y:S01]  /*0610*/  SHF.R.U32.HI R130, RZ, 0x10, R5 ;  /* 0x00000010ff827819 */ /* 0x000fe20000011605 */
[----:B------:R-:W-:Y:S01]  /*0620*/  HADD2.F32 R16, -RZ, R17.H0_H0 ;  /* 0x20000011ff107230 */ /* 0x000fe20000004100 */
[--C-:B------:R-:W-:Y:S01]  /*0630*/  SHF.R.U64 R132, R10, 0x10, R11.reuse ;  /* 0x000000100a847819 */ /* 0x100fe2000000120b */
[----:B------:R-:W-:Y:S01]  /*0640*/  HADD2.F32 R4, -RZ, R5.H0_H0 ;  /* 0x20000005ff047230 */ /* 0x000fe20000004100 */
[----:B------:R-:W-:-:S02]  /*0650*/  SHF.R.U32.HI R134, RZ, 0x10, R11 ;  /* 0x00000010ff867819 */ /* 0x000fc4000001160b */
[--C-:B------:R-:W-:Y:S02]  /*0660*/  SHF.R.U64 R140, R20, 0x10, R21.reuse ;  /* 0x00000010148c7819 */ /* 0x100fe40000001215 */
[----:B------:R-:W-:Y:S02]  /*0670*/  SHF.R.U32.HI R142, RZ, 0x10, R21 ;  /* 0x00000010ff8e7819 */ /* 0x000fe40000011615 */
[--C-:B------:R-:W-:Y:S02]  /*0680*/  SHF.R.U64 R144, R24, 0x10, R25.reuse ;  /* 0x0000001018907819 */ /* 0x100fe40000001219 */
[----:B------:R-:W-:Y:S02]  /*0690*/  SHF.R.U32.HI R146, RZ, 0x10, R25 ;  /* 0x00000010ff927819 */ /* 0x000fe40000011619 */
[----:B------:R-:W-:Y:S01]  /*06a0*/  SHF.R.U32.HI R129, RZ, 0x10, R17 ;  /* 0x00000010ff817819 */ /* 0x000fe20000011611 */
[----:B------:R-:W-:Y:S01]  /*06b0*/  HADD2.F32 R17, -RZ, R18.H0_H0 ;  /* 0x20000012ff117230 */ /* 0x000fe20000004100 */
[----:B------:R-:W-:-:S02]  /*06c0*/  SHF.R.U64 R131, R18, 0x10, R19 ;  /* 0x0000001012837819 */ /* 0x000fc40000001213 */
[----:B------:R-:W-:Y:S02]  /*06d0*/  SHF.R.U32.HI R133, RZ, 0x10, R19 ;  /* 0x00000010ff857819 */ /* 0x000fe40000011613 */
        /* <DEDUP_REMOVED lines=13> */
[----:B------:R-:W-:Y:S01]  /*07b0*/  CS2R R24, SRZ ;  /* 0x0000000000187805 */ /* 0x000fe2000001ff00 */
[----:B------:R-:W-:Y:S01]  /*07c0*/  HADD2.F32 R20, -RZ, R23.H0_H0 ;  /* 0x20000017ff147230 */ /* 0x000fe20000004100 */
[----:B------:R-:W-:Y:S01]  /*07d0*/  MOV R23, RZ ;  /* 0x000000ff00177202 */ /* 0x000fe20000000f00 */
        /* <DEDUP_REMOVED lines=23> */
.L_x_8378:
[----:B------:R-:W-:Y:S01]  /*0950*/  IMAD R72, R2, c[0x0][0x168], RZ ;  /* 0x00005a0002487a24 */ /* 0x000fe200078e02ff */
[----:B------:R-:W-:-:S02]  /*0960*/  MOV R95, 0x4 ;  /* 0x00000004005f7802 */ /* 0x000fc40000000f00 */
[----:B------:R-:W-:Y:S02]  /*0970*/  LOP3.LUT R74, R0, 0x7f, RZ, 0xc0, !PT ;  /* 0x0000007f004a7812 */ /* 0x000fe400078ec0ff */
[----:B------:R-:W-:Y:S01]  /*0980*/  SHF.R.S32.HI R73, RZ, 0x1f, R72 ;  /* 0x0000001fff497819 */ /* 0x000fe20000011448 */
[----:B------:R-:W-:Y:S01]  /*0990*/  IMAD.WIDE R86, R2, R95, c[0x0][0x1a0] ;  /* 0x0000680002567625 */ /* 0x000fe200078e025f */
[----:B------:R-:W-:Y:S02]  /*09a0*/  MOV R163, 0x10 ;  /* 0x0000001000a37802 */ /* 0x000fe40000000f00 */
[----:B------:R-:W-:Y:S02]  /*09b0*/  LEA.HI R73, R73, R72, RZ, 0x2 ;  /* 0x0000004849497211 */ /* 0x000fe400078f10ff */
[----:B------:R0:W2:Y:S02]  /*09c0*/  LDG.E R187, [R86.64] ;  /* 0x0000000456bb7981 */ /* 0x0000a4000c1e1900 */
[----:B------:R-:W-:-:S05]  /*09d0*/  LEA.HI.SX32 R183, R73, R74, 0x1e ;  /* 0x0000004a49b77211 */ /* 0x000fca00078ff2ff */
[C---:B------:R-:W-:Y:S01]  /*09e0*/  IMAD.WIDE.U32 R72, R183.reuse, R163, c[0x0][0x188] ;  /* 0x00006200b7487625 */ /* 0x040fe200078e00a3 */
[----:B------:R-:W-:-:S03]  /*09f0*/  IADD3 R185, R183, 0x80, RZ ;  /* 0x00000080b7b97810 */ /* 0x000fc60007ffe0ff */
[----:B------:R-:W-:Y:S02]  /*0a00*/  IMAD.WIDE R94, R2, R95, c[0x0][0x1a8] ;  /* 0x00006a00025e7625 */ /* 0x000fe400078e025f */
[----:B------:R-:W3:Y:S02]  /*0a10*/  LDG.E.128 R72, [R72.64] ;  /* 0x0000000448487981 */ /* 0x000ee4000c1e1d00 */
[-C--:B------:R-:W-:Y:S02]  /*0a20*/  IMAD.WIDE.U32 R80, R185, R163.reuse, c[0x0][0x188] ;  /* 0x00006200b9507625 */ /* 0x080fe400078e00a3 */
[----:B------:R1:W4:Y:S02]  /*0a30*/  LDG.E R179, [R94.64] ;  /* 0x000000045eb37981 */ /* 0x000324000c1e1900 */
[CC--:B------:R-:W-:Y:S01]  /*0a40*/  IMAD.WIDE.U32 R76, R183.reuse, R163.reuse, c[0x0][0x208] ;  /* 0x00008200b74c7625 */ /* 0x0c0fe200078e00a3 */
[----:B------:R-:W-:Y:S01]  /*0a50*/  IADD3 R184, R183, 0x100, RZ ;  /* 0x00000100b7b87810 */ /* 0x000fe20007ffe0ff */
[----:B------:R-:W4:Y:S02]  /*0a60*/  LDG.E.128 R80, [R80.64] ;  /* 0x0000000450507981 */ /* 0x000f24000c1e1d00 */
[----:B------:R-:W-:-:S02]  /*0a70*/  IMAD.WIDE.U32 R84, R185, R163, c[0x0][0x208] ;  /* 0x00008200b9547625 */ /* 0x000fc400078e00a3 */
[----:B------:R-:W4:Y:S02]  /*0a80*/  LDG.E.128 R76, [R76.64] ;  /* 0x000000044c4c7981 */ /* 0x000f24000c1e1d00 */
[----:B------:R-:W-:Y:S02]  /*0a90*/  IMAD.WIDE.U32 R88, R184, R163, c[0x0][0x188] ;  /* 0x00006200b8587625 */ /* 0x000fe400078e00a3 */
[----:B0-----:R-:W4:Y:S01]  /*0aa0*/  LDG.E.128 R84, [R84.64] ;  /* 0x0000000454547981 */ /* 0x001f22000c1e1d00 */
[----:B------:R-:W-:-:S03]  /*0ab0*/  IADD3 R182, R183, 0x180, RZ ;  /* 0x00000180b7b67810 */ /* 0x000fc60007ffe0ff */
[----:B------:R-:W4:Y:S02]  /*0ac0*/  LDG.E.128 R88, [R88.64] ;  /* 0x0000000458587981 */ /* 0x000f24000c1e1d00 */
[----:B------:R-:W-:-:S06]  /*0ad0*/  IMAD.WIDE.U32 R96, R182, R163, c[0x0][0x188] ;  /* 0x00006200b6607625 */ /* 0x000fcc00078e00a3 */
[----:B------:R-:W4:Y:S01]  /*0ae0*/  LDG.E.128 R96, [R96.64] ;  /* 0x0000000460607981 */ /* 0x000f22000c1e1d00 */
[----:B------:R-:W-:-:S06]  /*0af0*/  IMAD.WIDE.U32 R92, R184, R163, c[0x0][0x208] ;  /* 0x00008200b85c7625 */ /* 0x000fcc00078e00a3 */
[----:B-1----:R-:W4:Y:S01]  /*0b00*/  LDG.E.128 R92, [R92.64] ;  /* 0x000000045c5c7981 */ /* 0x002f22000c1e1d00 */
[----:B------:R-:W-:Y:S01]  /*0b10*/  IMAD.WIDE.U32 R100, R182, R163, c[0x0][0x208] ;  /* 0x00008200b6647625 */ /* 0x000fe200078e00a3 */
[----:B------:R-:W-:-:S05]  /*0b20*/  IADD3 R180, R183, 0x200, RZ ;  /* 0x00000200b7b47810 */ /* 0x000fca0007ffe0ff */
[----:B------:R-:W4:Y:S01]  /*0b30*/  LDG.E.128 R100, [R100.64] ;  /* 0x0000000464647981 */ /* 0x000f22000c1e1d00 */
[----:B------:R-:W-:-:S04]  /*0b40*/  IMAD.WIDE.U32 R104, R180, R163, c[0x0][0x188] ;  /* 0x00006200b4687625 */ /* 0x000fc800078e00a3 */
[----:B------:R-:W-:Y:S02]  /*0b50*/  IMAD.WIDE.U32 R108, R180, R163, c[0x0][0x208] ;  /* 0x00008200b46c7625 */ /* 0x000fe400078e00a3 */
[----:B------:R-:W4:Y:S04]  /*0b60*/  LDG.E.128 R104, [R104.64] ;  /* 0x0000000468687981 */ /* 0x000f28000c1e1d00 */
[----:B------:R-:W4:Y:S01]  /*0b70*/  LDG.E.128 R108, [R108.64] ;  /* 0x000000046c6c7981 */ /* 0x000f22000c1e1d00 */
[----:B------:R-:W-:-:S04]  /*0b80*/  ISETP.NE.U32.AND P0, PT, RZ, c[0x0][0x1c0], PT ;  /* 0x00007000ff007a0c */ /* 0x000fc80003f05070 */
[----:B------:R-:W-:Y:S02]  /*0b90*/  ISETP.NE.AND.EX P0, PT, RZ, c[0x0][0x1c4], PT, P0 ;  /* 0x00007100ff007a0c */ /* 0x000fe40003f05300 */
[----:B------:R-:W-:Y:S02]  /*0ba0*/  SHF.R.S32.HI R155, RZ, 0x1f, R2 ;  /* 0x0000001fff9b7819 */ /* 0x000fe40000011402 */
[----:B------:R-:W-:Y:S02]  /*0bb0*/  MOV R181, 0x3f800000 ;  /* 0x3f80000000b57802 */ /* 0x000fe40000000f00 */
[----:B------:R-:W-:-:S07]  /*0bc0*/  ISETP.NE.U32.AND P1, PT, RZ, c[0x0][0x218], PT ;  /* 0x00008600ff007a0c */ /* 0x000fce0003f25070 */
[----:B------:R-:W-:-:S04]  /*0bd0*/  @P0 LEA R168, P2, R2, c[0x0][0x1c0], 0x2 ;  /* 0x0000700002a80a11 */ /* 0x000fc800078410ff */
[----:B------:R-:W-:Y:S01]  /*0be0*/  @P0 LEA.HI.X R169, R2, c[0x0][0x1c4], R155, 0x2, P2 ;  /* 0x0000710002a90a11 */ /* 0x000fe200010f149b */
[----:B------:R-:W-:Y:S01]  /*0bf0*/  ULDC.U8 UR6, c[0x0][0x1f0] ;  /* 0x00007c0000067ab9 */ /* 0x000fe20000000000 */
[----:B------:R-:W-:-:S03]  /*0c00*/  ISETP.NE.AND.EX P1, PT, RZ, c[0x0][0x21c], PT, P1 ;  /* 0x00008700ff007a0c */ /* 0x000fc60003f25310 */
[----:B------:R4:W5:Y:S01]  /*0c10*/  @P0 LDG.E R181, [R168.64] ;  /* 0x00000004a8b50981 */ /* 0x000962000c1e1900 */
[----:B------:R-:W-:-:S09]  /*0c20*/  ISETP.NE.AND P0, PT, RZ, UR6, PT ;  /* 0x00000006ff007c0c */ /* 0x000fd2000bf05270 */
        /* <DEDUP_REMOVED lines=16> */
[----:B0-----:R-:W-:Y:S02]  /*0d30*/  FMUL.FTZ R160, R179, R72 ;  /* 0x00000048b3a07220 */ /* 0x001fe40000410000 */
[C---:B------:R-:W-:Y:S02]  /*0d40*/  FADD.FTZ R80, -R189.reuse, R80 ;  /* 0x00000050bd507221 */ /* 0x040fe40000010100 */
[----:B------:R-:W-:-:S02]  /*0d50*/  FADD.FTZ R72, -R189, R81 ;  /* 0x00000051bd487221 */ /* 0x000fc40000010100 */
[----:B-1----:R-:W-:Y:S02]  /*0d60*/  FMUL.FTZ R158, R179, R74 ;  /* 0x0000004ab39e7220 */ /* 0x002fe40000410000 */
[C---:B------:R-:W-:Y:S02]  /*0d70*/  FADD.FTZ R117, R76.reuse, R117 ;  /* 0x000000754c757221 */ /* 0x040fe40000010000 */
[----:B------:R-:W-:Y:S02]  /*0d80*/  FFMA.FTZ R145, R76, R168, R145 ;  /* 0x000000a84c917223 */ /* 0x000fe40000010091 */
[----:B------:R-:W-:Y:S02]  /*0d90*/  FMUL.FTZ R157, R3, R76 ;  /* 0x0000004c039d7220 */ /* 0x000fe40000410000 */
[----:B------:R-:W-:Y:S02]  /*0da0*/  FADD.FTZ R74, -R189, R82 ;  /* 0x00000052bd4a7221 */ /* 0x000fe40000010100 */
[----:B------:R-:W-:-:S02]  /*0db0*/  FMUL.FTZ R82, R179, R80 ;  /* 0x00000050b3527220 */ /* 0x000fc40000410000 */
[----:B------:R-:W-:Y:S02]  /*0dc0*/  FADD.FTZ R76, -R189, R83 ;  /* 0x00000053bd4c7221 */ /* 0x000fe40000010100 */
[----:B------:R-:W-:Y:S02]  /*0dd0*/  FMUL.FTZ R83, R179, R72 ;  /* 0x00000048b3537220 */ /* 0x000fe40000410000 */
[C---:B------:R-:W-:Y:S02]  /*0de0*/  FADD.FTZ R115, R84.reuse, R115 ;  /* 0x0000007354737221 */ /* 0x040fe40000010000 */
[----:B------:R-:W-:Y:S02]  /*0df0*/  FFMA.FTZ R151, R84, R82, R151 ;  /* 0x0000005254977223 */ /* 0x000fe40000010097 */
[----:B------:R-:W-:Y:S02]  /*0e00*/  FMUL.FTZ R169, R5, R84 ;  /* 0x0000005405a97220 */ /* 0x000fe40000410000 */
[----:B------:R-:W-:-:S02]  /*0e10*/  FADD.FTZ R164, R85, R164 ;  /* 0x000000a455a47221 */ /* 0x000fc40000010000 */
[----:B------:R-:W-:Y:S02]  /*0e20*/  FMUL.FTZ R84, R179, R74 ;  /* 0x0000004ab3547220 */ /* 0x000fe40000410000 */
[----:B------:R-:W-:Y:S02]  /*0e30*/  FFMA.FTZ R166, R85, R83, R166 ;  /* 0x0000005355a67223 */ /* 0x000fe400000100a6 */
[----:B------:R-:W-:Y:S02]  /*0e40*/  FMUL.FTZ R162, R132, R85 ;  /* 0x0000005584a27220 */ /* 0x000fe40000410000 */
[----:B------:R-:W-:Y:S02]  /*0e50*/  FMUL.FTZ R85, R179, R76 ;  /* 0x0000004cb3557220 */ /* 0x000fe40000410000 */
[C---:B------:R-:W-:Y:S02]  /*0e60*/  FADD.FTZ R88, -R189.reuse, R88 ;  /* 0x00000058bd587221 */ /* 0x040fe40000010100 */
[----:B------:R-:W-:-:S02]  /*0e70*/  FADD.FTZ R72, -R189, R89 ;  /* 0x00000059bd487221 */ /* 0x000fc40000010100 */
[C---:B------:R-:W-:Y:S02]  /*0e80*/  FADD.FTZ R153, R86.reuse, R153 ;  /* 0x0000009956997221 */ /* 0x040fe40000010000 */
[----:B------:R-:W-:Y:S02]  /*0e90*/  FFMA.FTZ R165, R86, R84, R165 ;  /* 0x0000005456a57223 */ /* 0x000fe400000100a5 */
[----:B------:R-:W-:Y:S02]  /*0ea0*/  FMUL.FTZ R187, R6, R86 ;  /* 0x0000005606bb7220 */ /* 0x000fe40000410000 */
[----:B------:R-:W-:Y:S02]  /*0eb0*/  FADD.FTZ R188, -R189, R73 ;  /* 0x00000049bdbc7221 */ /* 0x000fe40000010100 */
[C---:B------:R-:W-:Y:S02]  /*0ec0*/  FADD.FTZ R118, R87.reuse, R118 ;  /* 0x0000007657767221 */ /* 0x040fe40000010000 */
[----:B------:R-:W-:-:S02]  /*0ed0*/  FFMA.FTZ R120, R87, R85, R120 ;  /* 0x0000005557787223 */ /* 0x000fc40000010078 */
[----:B------:R-:W-:Y:S02]  /*0ee0*/  FMUL.FTZ R86, R134, R87 ;  /* 0x0000005786567220 */ /* 0x000fe40000410000 */
[C---:B------:R-:W-:Y:S02]  /*0ef0*/  FMUL.FTZ R87, R179.reuse, R88 ;  /* 0x00000058b3577220 */ /* 0x040fe40000410000 */
[C---:B------:R-:W-:Y:S02]  /*0f00*/  FMUL.FTZ R88, R179.reuse, R72 ;  /* 0x00000048b3587220 */ /* 0x040fe40000410000 */
[----:B------:R-:W-:Y:S02]  /*0f10*/  FMUL.FTZ R159, R128, R77 ;  /* 0x0000004d809f7220 */ /* 0x000fe40000410000 */
[----:B------:R-:W-:Y:S02]  /*0f20*/  FADD.FTZ R72, RZ, R157 ;  /* 0x0000009dff487221 */ /* 0x000fe40000010000 */
[----:B------:R-:W-:-:S02]  /*0f30*/  FMUL.FTZ R156, R179, R188 ;  /* 0x000000bcb39c7220 */ /* 0x000fc40000410000 */
[----:B------:R-:W-:Y:S02]  /*0f40*/  FFMA.FTZ R73, R168, R157, RZ ;  /* 0x0000009da8497223 */ /* 0x000fe400000100ff */
[C---:B------:R-:W-:Y:S02]  /*0f50*/  FADD.FTZ R90, -R189.reuse, R90 ;  /* 0x0000005abd5a7221 */ /* 0x040fe40000010100 */
[----:B------:R-:W-:Y:S02]  /*0f60*/  FADD.FTZ R74, -R189, R91 ;  /* 0x0000005bbd4a7221 */ /* 0x000fe40000010100 */
[----:B------:R-:W-:Y:S02]  /*0f70*/  FMUL.FTZ R161, R4, R78 ;  /* 0x0000004e04a17220 */ /* 0x000fe40000410000 */
[----:B------:R-:W-:Y:S02]  /*0f80*/  FADD.FTZ R72, R72, R159 ;  /* 0x0000009f48487221 */ /* 0x000fe40000010000 */
[----:B------:R-:W-:-:S02]  /*0f90*/  FFMA.FTZ R73, R156, R159, R73 ;  /* 0x0000009f9c497223 */ /* 0x000fc40000010049 */
[C---:B------:R-:W-:Y:S02]  /*0fa0*/  FMUL.FTZ R89, R179.reuse, R90 ;  /* 0x0000005ab3597220 */ /* 0x040fe40000410000 */
[----:B------:R-:W-:Y:S02]  /*0fb0*/  FMUL.FTZ R90, R179, R74 ;  /* 0x0000004ab35a7220 */ /* 0x000fe40000410000 */
[C---:B------:R-:W-:Y:S02]  /*0fc0*/  FADD.FTZ R96, -R189.reuse, R96 ;  /* 0x00000060bd607221 */ /* 0x040fe40000010100 */
[----:B------:R-:W-:Y:S02]  /*0fd0*/  FMUL.FTZ R163, R130, R79 ;  /* 0x0000004f82a37220 */ /* 0x000fe40000410000 */
[----:B------:R-:W-:Y:S02]  /*0fe0*/  FADD.FTZ R74, -R189, R97 ;  /* 0x00000061bd4a7221 */ /* 0x000fe40000010100 */
[----:B------:R-:W-:-:S02]  /*0ff0*/  FADD.FTZ R72, R72, R161 ;  /* 0x000000a148487221 */ /* 0x000fc40000010000 */
[----:B------:R-:W-:Y:S02]  /*1000*/  FFMA.FTZ R73, R158, R161, R73 ;  /* 0x000000a19e497223 */ /* 0x000fe40000010049 */
[C---:B------:R-:W-:Y:S02]  /*1010*/  FMUL.FTZ R91, R179.reuse, R96 ;  /* 0x00000060b35b7220 */ /* 0x040fe40000410000 */
        /* <DEDUP_REMOVED lines=11> */
[----:B------:R-:W-:Y:S02]  /*10d0*/  FMUL.FTZ R92, R7, R92 ;  /* 0x0000005c075c7220 */ /* 0x000fe40000410000 */
[----:B------:R-:W-:Y:S02]  /*10e0*/  FADD.FTZ R73, R73, R86 ;  /* 0x0000005649497221 */ /* 0x000fe40000010000 */
[----:B------:R-:W-:Y:S02]  /*10f0*/  FFMA.FTZ R74, R85, R86, R72 ;  /* 0x00000056554a7223 */ /* 0x000fe40000010048 */
[C---:B------:R-:W-:Y:S02]  /*1100*/  FADD.FTZ R170, R93.reuse, R170 ;  /* 0x000000aa5daa7221 */ /* 0x040fe40000010000 */
[----:B------:R-:W-:-:S02]  /*1110*/  FFMA.FTZ R172, R93, R88, R172 ;  /* 0x000000585dac7223 */ /* 0x000fc400000100ac */
[----:B------:R-:W-:Y:S02]  /*1120*/  FADD.FTZ R72, R73, R92 ;  /* 0x0000005c49487221 */ /* 0x000fe40000010000 */
[----:B------:R-:W-:Y:S02]  /*1130*/  FMUL.FTZ R93, R136, R93 ;  /* 0x0000005d885d7220 */ /* 0x000fe40000410000 */
[----:B------:R-:W-:Y:S02]  /*1140*/  FFMA.FTZ R73, R87, R92, R74 ;  /* 0x0000005c57497223 */ /* 0x000fe4000001004a */
[C---:B------:R-:W-:Y:S02]  /*1150*/  FADD.FTZ R171, R94.reuse, R171 ;  /* 0x000000ab5eab7221 */ /* 0x040fe40000010000 */
        /* <DEDUP_REMOVED lines=53> */
[C---:B------:R-:W-:Y:S02]  /*14b0*/  FADD.FTZ R143, R110.reuse, R143 ;  /* 0x0000008f6e8f7221 */ /* 0x040fe40000010000 */
        /* <DEDUP_REMOVED lines=17> */
.L_x_8379:
        /* <DEDUP_REMOVED lines=18> */
.L_x_8380:
        /* <DEDUP_REMOVED lines=42> */
[----:B------:R-:W-:Y:S01]  /*1990*/  HFMA2.MMA R156, -RZ, RZ, 0, 9.5367431640625e-07 ;  /* 0x00000010ff9c7435 */ /* 0x000fe200000001ff */
[----:B------:R-:W-:-:S02]  /*19a0*/  FADD.FTZ R158, R161, -R158 ;  /* 0x8000009ea19e7221 */ /* 0x000fc40000010000 */
[----:B------:R-:W-:Y:S02]  /*19b0*/  FADD.FTZ R160, R163, -R160 ;  /* 0x800000a0a3a07221 */ /* 0x000fe40000010000 */
[C---:B------:R-:W-:Y:S02]  /*19c0*/  FMUL.FTZ R75, R179.reuse, R74 ;  /* 0x0000004ab34b7220 */ /* 0x040fe40000410000 */
[C---:B------:R-:W-:Y:S02]  /*19d0*/  FMUL.FTZ R74, R179.reuse, R76 ;  /* 0x0000004cb34a7220 */ /* 0x040fe40000410000 */
[C---:B------:R-:W-:Y:S02]  /*19e0*/  FMUL.FTZ R79, R179.reuse, R158 ;  /* 0x0000009eb34f7220 */ /* 0x040fe40000410000 */
[----:B------:R-:W-:Y:S02]  /*19f0*/  FMUL.FTZ R80, R179, R160 ;  /* 0x000000a0b3507220 */ /* 0x000fe40000410000 */
[----:B------:R-:W-:-:S02]  /*1a00*/  FFMA.FTZ R83, R83, R154, R111 ;  /* 0x0000009a53537223 */ /* 0x000fc4000001006f */
[----:B------:R-:W-:Y:S02]  /*1a10*/  FFMA.FTZ R87, R87, R154, R111 ;  /* 0x0000009a57577223 */ /* 0x000fe4000001006f */
[----:B-----5:R-:W-:Y:S02]  /*1a20*/  @P1 FADD.FTZ R75, R48, R75 ;  /* 0x0000004b304b1221 */ /* 0x020fe40000010000 */
[----:B------:R-:W-:Y:S02]  /*1a30*/  @P1 FADD.FTZ R74, R49, R74 ;  /* 0x0000004a314a1221 */ /* 0x000fe40000010000 */
[----:B------:R-:W-:Y:S01]  /*1a40*/  @P1 FADD.FTZ R79, R50, R79 ;  /* 0x0000004f324f1221 */ /* 0x000fe20000010000 */
[----:B------:R-:W-:Y:S01]  /*1a50*/  SEL R76, R75, R68, P2 ;  /* 0x000000444b4c7207 */ /* 0x000fe20001000000 */
[----:B------:R-:W-:Y:S01]  /*1a60*/  @P1 FADD.FTZ R80, R51, R80 ;  /* 0x0000005033501221 */ /* 0x000fe20000010000 */
[----:B------:R-:W-:Y:S01]  /*1a70*/  SEL R77, R74, R69, P2 ;  /* 0x000000454a4d7207 */ /* 0x000fe20001000000 */
[----:B------:R-:W-:Y:S01]  /*1a80*/  FFMA.FTZ R82, R82, R154, R111 ;  /* 0x0000009a52527223 */ /* 0x000fe2000001006f */
[----:B------:R-:W-:Y:S01]  /*1a90*/  SEL R78, R79, R70, P2 ;  /* 0x000000464f4e7207 */ /* 0x000fe20001000000 */
[----:B------:R-:W-:-:S02]  /*1aa0*/  FADD.FTZ R188, R162, -R83 ;  /* 0x80000053a2bc7221 */ /* 0x000fc40000010000 */
[-CC-:B------:R-:W-:Y:S02]  /*1ab0*/  FFMA.FTZ R89, R89, R154.reuse, R111.reuse ;  /* 0x0000009a59597223 */ /* 0x180fe4000001006f */
[-CC-:B------:R-:W-:Y:S02]  /*1ac0*/  FFMA.FTZ R85, R85, R154.reuse, R111.reuse ;  /* 0x0000009a55557223 */ /* 0x180fe4000001006f */
[-CC-:B------:R-:W-:Y:S02]  /*1ad0*/  FFMA.FTZ R84, R84, R154.reuse, R111.reuse ;  /* 0x0000009a54547223 */ /* 0x180fe4000001006f */
[----:B------:R-:W-:Y:S02]  /*1ae0*/  FFMA.FTZ R88, R88, R154, R111 ;  /* 0x0000009a58587223 */ /* 0x000fe4000001006f */
[----:B------:R-:W-:Y:S02]  /*1af0*/  FADD.FTZ R198, R92, -R87 ;  /* 0x800000575cc67221 */ /* 0x000fe40000010000 */
[----:B------:R-:W-:-:S02]  /*1b00*/  FMUL.FTZ R158, R75, R181 ;  /* 0x000000b54b9e7220 */ /* 0x000fc40000410000 */
[-C--:B------:R-:W-:Y:S02]  /*1b10*/  FMUL.FTZ R160, R74, R181.reuse ;  /* 0x000000b54aa07220 */ /* 0x080fe40000410000 */
[----:B------:R-:W-:Y:S01]  /*1b20*/  FMUL.FTZ R157, R79, R181 ;  /* 0x000000b54f9d7220 */ /* 0x000fe20000410000 */
[C---:B------:R-:W-:Y:S01]  /*1b30*/  SEL R79, R80.reuse, R71, P2 ;  /* 0x00000047504f7207 */ /* 0x040fe20001000000 */
[----:B------:R-:W-:Y:S02]  /*1b40*/  FMUL.FTZ R162, R80, R181 ;  /* 0x000000b550a27220 */ /* 0x000fe40000410000 */
[----:B------:R-:W-:Y:S02]  /*1b50*/  FADD.FTZ R186, R169, -R82 ;  /* 0x80000052a9ba7221 */ /* 0x000fe40000010000 */
[----:B------:R-:W-:Y:S01]  /*1b60*/  FADD.FTZ R202, R94, -R89 ;  /* 0x800000595eca7221 */ /* 0x000fe20000010000 */
[C---:B------:R-:W-:Y:S01]  /*1b70*/  IADD3 R89, R183.reuse, 0x80, RZ ;  /* 0x00000080b7597810 */ /* 0x040fe20007ffe0ff */
[----:B------:R-:W-:-:S04]  /*1b80*/  IMAD.WIDE.U32 R72, R183, R156, c[0x0][0x170] ;  /* 0x00005c00b7487625 */ /* 0x000fc800078e009c */
[----:B------:R-:W-:Y:S02]  /*1b90*/  FMUL.FTZ R92, R179, R188 ;  /* 0x000000bcb35c7220 */ /* 0x000fe40000410000 */
[----:B------:R-:W-:Y:S01]  /*1ba0*/  FADD.FTZ R196, R86, -R85 ;  /* 0x8000005556c47221 */ /* 0x000fe20000010000 */
[----:B------:R-:W2:Y:S01]  /*1bb0*/  LDG.E.128 R72, [R72.64] ;  /* 0x0000000448487981 */ /* 0x000ea2000c1e1d00 */
[-CC-:B------:R-:W-:Y:S02]  /*1bc0*/  FFMA.FTZ R192, R96, R154.reuse, R111.reuse ;  /* 0x0000009a60c07223 */ /* 0x180fe4000001006f */
[----:B------:R-:W-:Y:S02]  /*1bd0*/  FFMA.FTZ R97, R97, R154, R111 ;  /* 0x0000009a61617223 */ /* 0x000fe4000001006f */
[----:B------:R-:W-:Y:S02]  /*1be0*/  FADD.FTZ R190, R187, -R84 ;  /* 0x80000054bbbe7221 */ /* 0x000fe40000010000 */
[----:B------:R-:W-:-:S04]  /*1bf0*/  @P0 IMAD.WIDE.U32 R86, R183, R156, c[0x0][0x258] ;  /* 0x00009600b7560625 */ /* 0x000fc800078e009c */
[----:B------:R-:W-:Y:S02]  /*1c00*/  FADD.FTZ R200, R93, -R88 ;  /* 0x800000585dc87221 */ /* 0x000fe40000010000 */
[----:B------:R-:W-:Y:S01]  /*1c10*/  IMAD.WIDE.U32 R84, R183, R156, c[0x0][0x248] ;  /* 0x00009200b7547625 */ /* 0x000fe200078e009c */
[----:B------:R-:W-:-:S03]  /*1c20*/  LEA R88, P4, R89, c[0x0][0x248], 0x4 ;  /* 0x0000920059587a11 */ /* 0x000fc600078820ff */
[----:B------:R-:W-:Y:S02]  /*1c30*/  FMUL.FTZ R80, R13, R158 ;  /* 0x0000009e0d507220 */ /* 0x000fe40000410000 */
[----:B------:R-:W-:Y:S02]  /*1c40*/  FMUL.FTZ R81, R123, R160 ;  /* 0x000000a07b517220 */ /* 0x000fe40000410000 */
[----:B------:R-:W-:Y:S02]  /*1c50*/  FMUL.FTZ R82, R14, R157 ;  /* 0x0000009d0e527220 */ /* 0x000fe40000410000 */
[----:B------:R-:W-:Y:S02]  /*1c60*/  FMUL.FTZ R83, R125, R162 ;  /* 0x000000a27d537220 */ /* 0x000fe40000410000 */
[----:B------:R-:W-:Y:S02]  /*1c70*/  FFMA.FTZ R90, R90, R154, R111 ;  /* 0x0000009a5a5a7223 */ /* 0x000fe4000001006f */
[----:B------:R-:W-:-:S02]  /*1c80*/  FMUL.FTZ R93, R179, R186 ;  /* 0x000000bab35d7220 */ /* 0x000fc40000410000 */
[----:B------:R-:W-:Y:S02]  /*1c90*/  @P1 FADD.FTZ R92, R53, R92 ;  /* 0x0000005c355c1221 */ /* 0x000fe40000010000 */
[----:B------:R-:W-:Y:S01]  /*1ca0*/  FADD.FTZ R192, R101, -R192 ;  /* 0x800000c065c07221 */ /* 0x000fe20000010000 */
[----:B------:R-:W-:Y:S01]  /*1cb0*/  IADD3 R101, R183, 0x100, RZ ;  /* 0x00000100b7657810 */ /* 0x000fe20007ffe0ff */
[----:B------:R-:W-:Y:S01]  /*1cc0*/  FADD.FTZ R194, R102, -R97 ;  /* 0x8000006166c27221 */ /* 0x000fe20000010000 */
[----:B------:R0:W-:Y:S01]  /*1cd0*/  @P0 STG.E.128 [R86.64], R76 ;  /* 0x0000004c56000986 */ /* 0x0001e2000c101d04 */
[C---:B------:R-:W-:Y:S02]  /*1ce0*/  FMUL.FTZ R97, R179.reuse, R190 ;  /* 0x000000beb3617220 */ /* 0x040fe40000410000 */
[----:B------:R-:W-:Y:S01]  /*1cf0*/  FMUL.FTZ R196, R179, R196 ;  /* 0x000000c4b3c47220 */ /* 0x000fe20000410000 */
[----:B------:R1:W-:Y:S01]  /*1d00*/  STG.E.128 [R84.64], R80 ;  /* 0x0000005054007986 */ /* 0x0003e2000c101d04 */
[----:B------:R-:W-:Y:S01]  /*1d10*/  FADD.FTZ R204, R95, -R90 ;  /* 0x8000005a5fcc7221 */ /* 0x000fe20000010000 */
[----:B------:R-:W-:Y:S01]  /*1d20*/  LEA.HI.X R89, R89, c[0x0][0x24c], RZ, 0x4, P4 ;  /* 0x0000930059597a11 */ /* 0x000fe200020f24ff */
[----:B------:R-:W-:-:S02]  /*1d30*/  @P1 FADD.FTZ R93, R52, R93 ;  /* 0x0000005d345d1221 */ /* 0x000fc40000010000 */
[----:B------:R-:W-:Y:S02]  /*1d40*/  FFMA.FTZ R98, R98, R154, R111 ;  /* 0x0000009a62627223 */ /* 0x000fe4000001006f */
[----:B------:R-:W-:-:S04]  /*1d50*/  IMAD.WIDE.U32 R94, R185, R156, c[0x0][0x170] ;  /* 0x00005c00b95e7625 */ /* 0x000fc800078e009c */
[----:B------:R-:W-:Y:S02]  /*1d60*/  FMUL.FTZ R188, R92, R181 ;  /* 0x000000b55cbc7220 */ /* 0x000fe40000410000 */
[----:B------:R-:W-:Y:S01]  /*1d70*/  @P1 FADD.FTZ R97, R54, R97 ;  /* 0x0000006136611221 */ /* 0x000fe20000010000 */
[----:B0-----:R0:W3:Y:S01]  /*1d80*/  LDG.E.128 R76, [R94.64] ;  /* 0x000000045e4c7981 */ /* 0x0010e2000c1e1d00 */
[----:B------:R-:W-:Y:S02]  /*1d90*/  @P1 FADD.FTZ R196, R55, R196 ;  /* 0x000000c437c41221 */ /* 0x000fe40000010000 */
[----:B------:R-:W-:Y:S01]  /*1da0*/  FFMA.FTZ R91, R91, R154, R111 ;  /* 0x0000009a5b5b7223 */ /* 0x000fe2000001006f */
[----:B-1----:R-:W-:Y:S01]  /*1db0*/  SEL R81, R92, R69, P2 ;  /* 0x000000455c517207 */ /* 0x002fe20001000000 */
[----:B------:R-:W-:Y:S01]  /*1dc0*/  FADD.FTZ R206, R103, -R98 ;  /* 0x8000006267ce7221 */ /* 0x000fe20000010000 */
[----:B------:R-:W-:Y:S01]  /*1dd0*/  LEA R92, P4, R101, c[0x0][0x248], 0x4 ;  /* 0x00009200655c7a11 */ /* 0x000fe200078820ff */
[CC--:B------:R-:W-:Y:S01]  /*1de0*/  FMUL.FTZ R190, R93.reuse, R181.reuse ;  /* 0x000000b55dbe7220 */ /* 0x0c0fe20000410000 */
[----:B------:R-:W-:Y:S01]  /*1df0*/  SEL R80, R93, R68, P2 ;  /* 0x000000445d507207 */ /* 0x000fe20001000000 */
[-C--:B------:R-:W-:Y:S01]  /*1e00*/  FMUL.FTZ R159, R97, R181.reuse ;  /* 0x000000b5619f7220 */ /* 0x080fe20000410000 */
[----:B------:R-:W-:Y:S01]  /*1e10*/  LEA.HI.X R93, R101, c[0x0][0x24c], RZ, 0x4, P4 ;  /* 0x00009300655d7a11 */ /* 0x000fe200020f24ff */
[----:B------:R-:W-:-:S02]  /*1e20*/  FMUL.FTZ R186, R196, R181 ;  /* 0x000000b5c4ba7220 */ /* 0x000fc40000410000 */
[----:B------:R-:W-:Y:S01]  /*1e30*/  IMAD.WIDE.U32 R98, R101, R156, c[0x0][0x170] ;  /* 0x00005c0065627625 */ /* 0x000fe200078e009c */
[----:B------:R-:W-:-:S03]  /*1e40*/  SEL R82, R97, R70, P2 ;  /* 0x0000004661527207 */ /* 0x000fc60001000000 */
[----:B------:R-:W-:Y:S01]  /*1e50*/  FMUL.FTZ R101, R179, R198 ;  /* 0x000000c6b3657220 */ /* 0x000fe20000410000 */
[----:B------:R-:W-:Y:S01]  /*1e60*/  SEL R83, R196, R71, P2 ;  /* 0x00000047c4537207 */ /* 0x000fe20001000000 */
[----:B------:R-:W-:Y:S01]  /*1e70*/  FADD.FTZ R168, R100, -R91 ;  /* 0x8000005b64a87221 */ /* 0x000fe20000010000 */
[----:B------:R-:W-:Y:S01]  /*1e80*/  IADD3 R163, R183, 0x180, RZ ;  /* 0x00000180b7a37810 */ /* 0x000fe20007ffe0ff */
[----:B------:R-:W-:-:S04]  /*1e90*/  @P0 IMAD.WIDE.U32 R90, R185, R156, c[0x0][0x258] ;  /* 0x00009600b95a0625 */ /* 0x000fc800078e009c */
[----:B------:R-:W-:Y:S02]  /*1ea0*/  FMUL.FTZ R84, R15, R190 ;  /* 0x000000be0f547220 */ /* 0x000fe40000410000 */
[----:B------:R-:W-:Y:S02]  /*1eb0*/  FMUL.FTZ R85, R127, R188 ;  /* 0x000000bc7f557220 */ /* 0x000fe40000410000 */
[----:B------:R-:W-:Y:S02]  /*1ec0*/  FMUL.FTZ R86, R16, R159 ;  /* 0x0000009f10567220 */ /* 0x000fe40000410000 */
[----:B------:R-:W-:Y:S02]  /*1ed0*/  FMUL.FTZ R87, R129, R186 ;  /* 0x000000ba81577220 */ /* 0x000fe40000410000 */
[----:B------:R-:W-:Y:S01]  /*1ee0*/  @P1 FADD.FTZ R101, R56, R101 ;  /* 0x0000006538651221 */ /* 0x000fe20000010000 */
[----:B------:R-:W-:Y:S01]  /*1ef0*/  LEA R100, P4, R163, c[0x0][0x248], 0x4 ;  /* 0x00009200a3647a11 */ /* 0x000fe200078820ff */
[----:B------:R-:W-:-:S02]  /*1f00*/  FMUL.FTZ R200, R179, R200 ;  /* 0x000000c8b3c87220 */ /* 0x000fc40000410000 */
[C---:B------:R-:W-:Y:S02]  /*1f10*/  FMUL.FTZ R103, R179.reuse, R202 ;  /* 0x000000cab3677220 */ /* 0x040fe40000410000 */
[----:B------:R-:W-:Y:S01]  /*1f20*/  FMUL.FTZ R204, R179, R204 ;  /* 0x000000ccb3cc7220 */ /* 0x000fe20000410000 */
[----:B------:R1:W-:Y:S01]  /*1f30*/  @P0 STG.E.128 [R90.64], R80 ;  /* 0x000000505a000986 */ /* 0x0003e2000c101d04 */
[----:B------:R-:W-:Y:S01]  /*1f40*/  @P0 IMAD.WIDE.U32 R96, R184, R156, c[0x0][0x258] ;  /* 0x00009600b8600625 */ /* 0x000fe200078e009c */
[----:B------:R-:W-:Y:S02]  /*1f50*/  IADD3 R187, R183, 0x200, RZ ;  /* 0x00000200b7bb7810 */ /* 0x000fe40007ffe0ff */
[----:B------:R4:W-:Y:S01]  /*1f60*/  STG.E.128 [R88.64], R84 ;  /* 0x0000005458007986 */ /* 0x0009e2000c101d04 */
[----:B------:R-:W-:Y:S02]  /*1f70*/  @P1 FADD.FTZ R200, R57, R200 ;  /* 0x000000c839c81221 */ /* 0x000fe40000010000 */
[----:B------:R-:W-:-:S02]  /*1f80*/  @P1 FADD.FTZ R103, R58, R103 ;  /* 0x000000673a671221 */ /* 0x000fc40000010000 */
[----:B------:R-:W-:Y:S02]  /*1f90*/  @P1 FADD.FTZ R204, R59, R204 ;  /* 0x000000cc3bcc1221 */ /* 0x000fe40000010000 */
[----:B------:R-:W-:Y:S02]  /*1fa0*/  FMUL.FTZ R184, R101, R181 ;  /* 0x000000b565b87220 */ /* 0x000fe40000410000 */
[----:B0-----:R-:W-:-:S04]  /*1fb0*/  IMAD.WIDE.U32 R94, R163, R156, c[0x0][0x170] ;  /* 0x00005c00a35e7625 */ /* 0x001fc800078e009c */
[C---:B------:R-:W-:Y:S01]  /*1fc0*/  FMUL.FTZ R192, R179.reuse, R192 ;  /* 0x000000c0b3c07220 */ /* 0x040fe20000410000 */
[----:B-1----:R0:W3:Y:S01]  /*1fd0*/  LDG.E.128 R80, [R98.64] ;  /* 0x0000000462507981 */ /* 0x0020e2000c1e1d00 */
[----:B------:R-:W-:Y:S01]  /*1fe0*/  FMUL.FTZ R183, R179, R194 ;  /* 0x000000c2b3b77220 */ /* 0x000fe20000410000 */
[----:B----4-:R-:W-:Y:S01]  /*1ff0*/  SEL R84, R101, R68, P2 ;  /* 0x0000004465547207 */ /* 0x010fe20001000000 */
[----:B------:R-:W-:Y:S01]  /*2000*/  FMUL.FTZ R206, R179, R206 ;  /* 0x000000ceb3ce7220 */ /* 0x000fe20000410000 */
[----:B------:R-:W-:Y:S01]  /*2010*/  LEA.HI.X R101, R163, c[0x0][0x24c], RZ, 0x4, P4 ;  /* 0x00009300a3657a11 */ /* 0x000fe200020f24ff */
[----:B------:R-:W-:Y:S02]  /*2020*/  FMUL.FTZ R163, R179, R168 ;  /* 0x000000a8b3a37220 */ /* 0x000fe40000410000 */
[-C--:B------:R-:W-:Y:S02]  /*2030*/  FMUL.FTZ R196, R200, R181.reuse ;  /* 0x000000b5c8c47220 */ /* 0x080fe40000410000 */
[----:B------:R-:W-:-:S02]  /*2040*/  FMUL.FTZ R161, R103, R181 ;  /* 0x000000b567a17220 */ /* 0x000fc40000410000 */
[----:B------:R-:W-:Y:S01]  /*2050*/  FMUL.FTZ R198, R204, R181 ;  /* 0x000000b5ccc67220 */ /* 0x000fe20000410000 */
[----:B------:R-:W-:Y:S01]  /*2060*/  SEL R85, R200, R69, P2 ;  /* 0x00000045c8557207 */ /* 0x000fe20001000000 */
[----:B------:R-:W-:Y:S01]  /*2070*/  @P1 FADD.FTZ R163, R60, R163 ;  /* 0x000000a33ca31221 */ /* 0x000fe20000010000 */
[----:B------:R-:W-:Y:S01]  /*2080*/  SEL R86, R103, R70, P2 ;  /* 0x0000004667567207 */ /* 0x000fe20001000000 */
[----:B------:R-:W-:Y:S01]  /*2090*/  @P1 FADD.FTZ R192, R61, R192 ;  /* 0x000000c03dc01221 */ /* 0x000fe20000010000 */
[----:B------:R-:W-:Y:S01]  /*20a0*/  SEL R87, R204, R71, P2 ;  /* 0x00000047cc577207 */ /* 0x000fe20001000000 */
[----:B------:R-:W-:Y:S02]  /*20b0*/  @P1 FADD.FTZ R183, R62, R183 ;  /* 0x000000b73eb71221 */ /* 0x000fe40000010000 */
[----:B------:R-:W-:Y:S02]  /*20c0*/  @P1 FADD.FTZ R206, R63, R206 ;  /* 0x000000ce3fce1221 */ /* 0x000fe40000010000 */
[----:B------:R-:W-:-:S02]  /*20d0*/  FMUL.FTZ R88, R17, R184 ;  /* 0x000000b811587220 */ /* 0x000fc40000410000 */
[----:B------:R-:W-:Y:S02]  /*20e0*/  FMUL.FTZ R89, R131, R196 ;  /* 0x000000c483597220 */ /* 0x000fe40000410000 */
[----:B------:R-:W-:Y:S02]  /*20f0*/  FMUL.FTZ R90, R18, R161 ;  /* 0x000000a1125a7220 */ /* 0x000fe40000410000 */
[----:B------:R-:W-:Y:S02]  /*2100*/  FMUL.FTZ R91, R133, R198 ;  /* 0x000000c6855b7220 */ /* 0x000fe40000410000 */
[----:B------:R-:W-:Y:S01]  /*2110*/  @P0 IMAD.WIDE.U32 R102, R182, R156, c[0x0][0x258] ;  /* 0x00009600b6660625 */ /* 0x000fe200078e009c */
[----:B------:R1:W-:Y:S03]  /*2120*/  @P0 STG.E.128 [R96.64], R84 ;  /* 0x0000005460000986 */ /* 0x0003e6000c101d04 */
[----:B------:R-:W-:-:S02]  /*2130*/  FMUL.FTZ R169, R163, R181 ;  /* 0x000000b5a3a97220 */ /* 0x000fc40000410000 */
[-C--:B------:R-:W-:Y:S02]  /*2140*/  FMUL.FTZ R168, R192, R181.reuse ;  /* 0x000000b5c0a87220 */ /* 0x080fe40000410000 */
[-C--:B------:R-:W-:Y:S02]  /*2150*/  FMUL.FTZ R185, R183, R181.reuse ;  /* 0x000000b5b7b97220 */ /* 0x080fe40000410000 */
[----:B------:R-:W-:Y:S01]  /*2160*/  FMUL.FTZ R182, R206, R181 ;  /* 0x000000b5ceb67220 */ /* 0x000fe20000410000 */
[----:B------:R4:W-:Y:S01]  /*2170*/  STG.E.128 [R92.64], R88 ;  /* 0x000000585c007986 */ /* 0x0009e2000c101d04 */
[----:B-1----:R-:W-:Y:S01]  /*2180*/  SEL R84, R163, R68, P2 ;  /* 0x00000044a3547207 */ /* 0x002fe20001000000 */
[----:B------:R-:W-:Y:S01]  /*2190*/  IMAD.WIDE.U32 R96, R187, R156, c[0x0][0x170] ;  /* 0x00005c00bb607625 */ /* 0x000fe200078e009c */
[----:B------:R-:W-:Y:S02]  /*21a0*/  SEL R85, R192, R69, P2 ;  /* 0x00000045c0557207 */ /* 0x000fe40001000000 */
[----:B------:R-:W-:-:S02]  /*21b0*/  SEL R86, R183, R70, P2 ;  /* 0x00000046b7567207 */ /* 0x000fc40001000000 */
[----:B------:R-:W-:Y:S01]  /*21c0*/  SEL R87, R206, R71, P2 ;  /* 0x00000047ce577207 */ /* 0x000fe20001000000 */
[----:B----4-:R-:W-:Y:S01]  /*21d0*/  FMUL.FTZ R88, R19, R169 ;  /* 0x000000a913587220 */ /* 0x010fe20000410000 */
[----:B------:R-:W4:Y:S01]  /*21e0*/  LDG.E.128 R92, [R94.64] ;  /* 0x000000045e5c7981 */ /* 0x000f22000c1e1d00 */
[----:B------:R-:W-:Y:S02]  /*21f0*/  FMUL.FTZ R89, R135, R168 ;  /* 0x000000a887597220 */ /* 0x000fe40000410000 */
[----:B------:R-:W-:Y:S02]  /*2200*/  FMUL.FTZ R90, R20, R185 ;  /* 0x000000b9145a7220 */ /* 0x000fe40000410000 */
[----:B------:R-:W-:Y:S01]  /*2210*/  FMUL.FTZ R91, R137, R182 ;  /* 0x000000b6895b7220 */ /* 0x000fe20000410000 */
[----:B------:R-:W-:Y:S04]  /*2220*/  @P0 STG.E.128 [R102.64], R84 ;  /* 0x0000005466000986 */ /* 0x000fe8000c101d04 */
[----:B------:R1:W-:Y:S04]  /*2230*/  STG.E.128 [R100.64], R88 ;  /* 0x0000005864007986 */ /* 0x0003e8000c101d04 */
[----:B0-----:R-:W4:Y:S01]  /*2240*/  LDG.E.128 R96, [R96.64] ;  /* 0x0000000460607981 */ /* 0x001f22000c1e1d00 */
[----:B------:R-:W-:-:S02]  /*2250*/  FFMA.FTZ R104, R104, R154, R111 ;  /* 0x0000009a68687223 */ /* 0x000fc4000001006f */
[-CC-:B------:R-:W-:Y:S02]  /*2260*/  FFMA.FTZ R106, R106, R154.reuse, R111.reuse ;  /* 0x0000009a6a6a7223 */ /* 0x180fe4000001006f */
[-CC-:B------:R-:W-:Y:S02]  /*2270*/  FFMA.FTZ R105, R105, R154.reuse, R111.reuse ;  /* 0x0000009a69697223 */ /* 0x180fe4000001006f */
[----:B------:R-:W-:Y:S02]  /*2280*/  FFMA.FTZ R111, R155, R154, R111 ;  /* 0x0000009a9b6f7223 */ /* 0x000fe4000001006f */
[----:B------:R-:W-:Y:S02]  /*2290*/  FADD.FTZ R104, R109, -R104 ;  /* 0x800000686d687221 */ /* 0x000fe40000010000 */
[----:B------:R-:W-:Y:S02]  /*22a0*/  FADD.FTZ R106, R107, -R106 ;  /* 0x8000006a6b6a7221 */ /* 0x000fe40000010000 */
[----:B------:R-:W-:-:S02]  /*22b0*/  FADD.FTZ R108, R108, -R105 ;  /* 0x800000696c6c7221 */ /* 0x000fc40000010000 */
[----:B------:R-:W-:Y:S02]  /*22c0*/  FADD.FTZ R110, R110, -R111 ;  /* 0x8000006f6e6e7221 */ /* 0x000fe40000010000 */
[C---:B------:R-:W-:Y:S02]  /*22d0*/  FMUL.FTZ R104, R179.reuse, R104 ;  /* 0x00000068b3687220 */ /* 0x040fe40000410000 */
[C---:B-1----:R-:W-:Y:S02]  /*22e0*/  FMUL.FTZ R89, R179.reuse, R106 ;  /* 0x0000006ab3597220 */ /* 0x042fe40000410000 */
[C---:B------:R-:W-:Y:S02]  /*22f0*/  FMUL.FTZ R85, R179.reuse, R108 ;  /* 0x0000006cb3557220 */ /* 0x040fe40000410000 */
[----:B------:R-:W-:Y:S02]  /*2300*/  FMUL.FTZ R110, R179, R110 ;  /* 0x0000006eb36e7220 */ /* 0x000fe40000410000 */
[----:B------:R-:W-:-:S02]  /*2310*/  @P1 FADD.FTZ R104, R65, R104 ;  /* 0x0000006841681221 */ /* 0x000fc40000010000 */
[----:B------:R-:W-:Y:S02]  /*2320*/  @P1 FADD.FTZ R89, R66, R89 ;  /* 0x0000005942591221 */ /* 0x000fe40000010000 */
[----:B------:R-:W-:Y:S02]  /*2330*/  @P1 FADD.FTZ R85, R64, R85 ;  /* 0x0000005540551221 */ /* 0x000fe40000010000 */
[----:B------:R-:W-:Y:S01]  /*2340*/  @P1 FADD.FTZ R110, R67, R110 ;  /* 0x0000006e436e1221 */ /* 0x000fe20000010000 */
[C---:B------:R-:W-:Y:S01]  /*2350*/  SEL R69, R104.reuse, R69, P2 ;  /* 0x0000004568457207 */ /* 0x040fe20001000000 */
[-C--:B------:R-:W-:Y:S01]  /*2360*/  FMUL.FTZ R87, R85, R181.reuse ;  /* 0x000000b555577220 */ /* 0x080fe20000410000 */
[----:B------:R-:W-:Y:S01]  /*2370*/  SEL R70, R89, R70, P2 ;  /* 0x0000004659467207 */ /* 0x000fe20001000000 */
[-C--:B------:R-:W-:Y:S01]  /*2380*/  FMUL.FTZ R104, R104, R181.reuse ;  /* 0x000000b568687220 */ /* 0x080fe20000410000 */
[----:B------:R-:W-:Y:S01]  /*2390*/  LEA R84, P4, R187, c[0x0][0x248], 0x4 ;  /* 0x00009200bb547a11 */ /* 0x000fe200078820ff */
[----:B------:R-:W-:Y:S01]  /*23a0*/  FMUL.FTZ R89, R89, R181 ;  /* 0x000000b559597220 */ /* 0x000fe20000410000 */
[----:B------:R-:W-:-:S02]  /*23b0*/  SEL R68, R85, R68, P2 ;  /* 0x0000004455447207 */ /* 0x000fc40001000000 */
[----:B------:R-:W-:Y:S02]  /*23c0*/  SEL R71, R110, R71, P2 ;  /* 0x000000476e477207 */ /* 0x000fe40001000000 */
[----:B------:R-:W-:Y:S02]  /*23d0*/  LEA.HI.X R85, R187, c[0x0][0x24c], RZ, 0x4, P4 ;  /* 0x00009300bb557a11 */ /* 0x000fe400020f24ff */
[----:B------:R-:W-:Y:S01]  /*23e0*/  IADD3 R2, R2, c[0x0][0x160], RZ ;  /* 0x0000580002027a10 */ /* 0x000fe20007ffe0ff */
[----:B--2---:R-:W-:Y:S02]  /*23f0*/  FFMA.FTZ R41, R158, R72, R41 ;  /* 0x000000489e297223 */ /* 0x004fe40000010029 */
[----:B------:R-:W-:Y:S02]  /*2400*/  FFMA.FTZ R42, R73, R160, R42 ;  /* 0x000000a0492a7223 */ /* 0x000fe4000001002a */
[----:B------:R-:W-:Y:S02]  /*2410*/  FFMA.FTZ R39, R74, R157, R39 ;  /* 0x0000009d4a277223 */ /* 0x000fe40000010027 */
[----:B------:R-:W-:-:S02]  /*2420*/  FFMA.FTZ R40, R75, R162, R40 ;  /* 0x000000a24b287223 */ /* 0x000fc40000010028 */
[----:B------:R-:W-:Y:S02]  /*2430*/  FMUL.FTZ R72, R21, R87 ;  /* 0x0000005715487220 */ /* 0x000fe40000410000 */
[----:B------:R-:W-:Y:S02]  /*2440*/  FMUL.FTZ R73, R139, R104 ;  /* 0x000000688b497220 */ /* 0x000fe40000410000 */
[----:B------:R-:W-:Y:S02]  /*2450*/  FMUL.FTZ R74, R22, R89 ;  /* 0x00000059164a7220 */ /* 0x000fe40000410000 */
[----:B---3--:R-:W-:Y:S02]  /*2460*/  FFMA.FTZ R37, R190, R76, R37 ;  /* 0x0000004cbe257223 */ /* 0x008fe40000010025 */
[----:B------:R-:W-:Y:S02]  /*2470*/  FMUL.FTZ R76, R110, R181 ;  /* 0x000000b56e4c7220 */ /* 0x000fe40000410000 */
[----:B------:R-:W-:-:S04]  /*2480*/  @P0 IMAD.WIDE.U32 R180, R180, R156, c[0x0][0x258] ;  /* 0x00009600b4b40625 */ /* 0x000fc800078e009c */
[----:B------:R-:W-:Y:S01]  /*2490*/  FMUL.FTZ R75, R141, R76 ;  /* 0x0000004c8d4b7220 */ /* 0x000fe20000410000 */
[----:B------:R0:W-:Y:S04]  /*24a0*/  @P0 STG.E.128 [R180.64], R68 ;  /* 0x00000044b4000986 */ /* 0x0001e8000c101d04 */
[----:B------:R0:W-:Y:S01]  /*24b0*/  STG.E.128 [R84.64], R72 ;  /* 0x0000004854007986 */ /* 0x0001e2000c101d04 */
[----:B------:R-:W-:Y:S01]  /*24c0*/  ISETP.GE.AND P0, PT, R2, c[0x0][0x164], PT ;  /* 0x0000590002007a0c */ /* 0x000fe20003f06270 */
[----:B------:R-:W-:Y:S01]  /*24d0*/  FFMA.FTZ R36, R79, R186, R36 ;  /* 0x000000ba4f247223 */ /* 0x000fe20000010024 */
[----:B------:R-:W-:Y:S01]  /*24e0*/  SEL R186, RZ, 0x1, P3 ;  /* 0x00000001ffba7807 */ /* 0x000fe20001800000 */
[----:B------:R-:W-:Y:S02]  /*24f0*/  FFMA.FTZ R38, R77, R188, R38 ;  /* 0x000000bc4d267223 */ /* 0x000fe40000010026 */
[----:B------:R-:W-:-:S02]  /*2500*/  FFMA.FTZ R35, R78, R159, R35 ;  /* 0x0000009f4e237223 */ /* 0x000fc40000010023 */
[----:B------:R-:W-:Y:S02]  /*2510*/  FFMA.FTZ R33, R184, R80, R33 ;  /* 0x00000050b8217223 */ /* 0x000fe40000010021 */
[----:B------:R-:W-:Y:S02]  /*2520*/  FFMA.FTZ R34, R81, R196, R34 ;  /* 0x000000c451227223 */ /* 0x000fe40000010022 */
[----:B------:R-:W-:Y:S02]  /*2530*/  FFMA.FTZ R24, R82, R161, R24 ;  /* 0x000000a152187223 */ /* 0x000fe40000010018 */
[----:B------:R-:W-:Y:S02]  /*2540*/  FFMA.FTZ R23, R83, R198, R23 ;  /* 0x000000c653177223 */ /* 0x000fe40000010017 */
[----:B----4-:R-:W-:Y:S02]  /*2550*/  FFMA.FTZ R26, R169, R92, R26 ;  /* 0x0000005ca91a7223 */ /* 0x010fe4000001001a */
[----:B------:R-:W-:-:S02]  /*2560*/  FFMA.FTZ R25, R93, R168, R25 ;  /* 0x000000a85d197223 */ /* 0x000fc40000010019 */
[----:B------:R-:W-:Y:S02]  /*2570*/  FFMA.FTZ R28, R94, R185, R28 ;  /* 0x000000b95e1c7223 */ /* 0x000fe4000001001c */
[----:B------:R-:W-:Y:S02]  /*2580*/  FFMA.FTZ R27, R95, R182, R27 ;  /* 0x000000b65f1b7223 */ /* 0x000fe4000001001b */
[----:B------:R-:W-:Y:S02]  /*2590*/  FFMA.FTZ R30, R87, R96, R30 ;  /* 0x00000060571e7223 */ /* 0x000fe4000001001e */
[----:B------:R-:W-:Y:S02]  /*25a0*/  FFMA.FTZ R29, R97, R104, R29 ;  /* 0x00000068611d7223 */ /* 0x000fe4000001001d */
[----:B------:R-:W-:Y:S02]  /*25b0*/  FFMA.FTZ R32, R98, R89, R32 ;  /* 0x0000005962207223 */ /* 0x000fe40000010020 */
[----:B------:R-:W-:Y:S01]  /*25c0*/  FFMA.FTZ R31, R99, R76, R31 ;  /* 0x0000004c631f7223 */ /* 0x000fe2000001001f */
[----:B0-----:R-:W-:Y:S01]  /*25d0*/  @P0 CALL.REL.NOINC `(.L_x_8377) ;  /* 0x0000001000000944 */ /* 0x001fe20003c00000 */
[----:B------:R-:W-:Y:S05]  /*25e0*/  BRA `(.L_x_8378) ;  /* 0xffffe36000007947 */ /* 0x000fea000383ffff */
.L_x_8377:
        /* <DEDUP_REMOVED lines=56> */
.L_x_8374:
[----:B------:R-:W0:Y:S01]  /*2970*/  S2UR UR6, SR_CTAID.X ;  /* 0x00000000000679c3 */ /* 0x000e220000002500 */
[----:B------:R-:W-:-:S02]  /*2980*/  LOP3.LUT R3, R0, 0x7f, RZ, 0xc0, !PT ;  /* 0x0000007f00037812 */ /* 0x000fc400078ec0ff */
        /* <DEDUP_REMOVED lines=23> */
.L_x_8375:
[----:B------:R-:W-:Y:S01]  /*2b00*/  HFMA2.MMA R76, -RZ, RZ, 0, 9.5367431640625e-07 ;  /* 0x00000010ff4c7435 */ /* 0x000fe200000001ff */
[----:B------:R-:W-:-:S02]  /*2b10*/  MOV R75, R77 ;  /* 0x0000004d004b7202 */ /* 0x000fc40000000f00 */
[----:B------:R-:W-:Y:S02]  /*2b20*/  MOV R78, 0x1f ;  /* 0x0000001f004e7802 */ /* 0x000fe40000000f00 */
[----:B------:R-:W-:Y:S02]  /*2b30*/  MOV R81, 0xffffffff ;  /* 0xffffffff00517802 */ /* 0x000fe40000000f00 */
[----:B------:R-:W-:Y:S02]  /*2b40*/  MOV R72, 0x2b60 ;  /* 0x00002b6000487802 */ /* 0x000fe40000000f00 */
[----:B-----5:R-:W-:Y:S05]  /*2b50*/  CALL.REL.NOINC `($__internal_165_$__cuda_sm70_shflsync_down_p) ;  /* 0x0000046000007944 */ /* 0x020fea0003c00000 */
[----:B-1----:R-:W-:Y:S01]  /*2b60*/  MOV R74, R75 ;  /* 0x0000004b004a7202 */ /* 0x002fe20000000f00 */
[----:B0-----:R-:W-:Y:S05]  /*2b70*/  BRA `(.L_x_8379) ;  /* 0xffffea5000007947 */ /* 0x001fea000383ffff */
.L_x_8376:
[----:B------:R-:W-:Y:S01]  /*2b80*/  HFMA2.MMA R76, -RZ, RZ, 0, 9.5367431640625e-07 ;  /* 0x00000010ff4c7435 */ /* 0x000fe200000001ff */
[----:B------:R-:W-:Y:S02]  /*2b90*/  MOV R75, R79 ;  /* 0x0000004f004b7202 */ /* 0x000fe40000000f00 */
[----:B------:R-:W-:Y:S02]  /*2ba0*/  MOV R78, 0x1f ;  /* 0x0000001f004e7802 */ /* 0x000fe40000000f00 */
[----:B------:R-:W-:-:S02]  /*2bb0*/  MOV R81, 0xffffffff ;  /* 0xffffffff00517802 */ /* 0x000fc40000000f00 */
[----:B------:R-:W-:Y:S02]  /*2bc0*/  MOV R72, 0x2be0 ;  /* 0x00002be000487802 */ /* 0x000fe40000000f00 */
[----:B01---5:R-:W-:Y:S05]  /*2bd0*/  CALL.REL.NOINC `($__internal_165_$__cuda_sm70_shflsync_down_p) ;  /* 0x000003e000007944 */ /* 0x023fea0003c00000 */
[----:B------:R-:W-:Y:S01]  /*2be0*/  FADD.FTZ R77, R77, R74 ;  /* 0x0000004a4d4d7221 */ /* 0x000fe20000010000 */
[----:B0-----:R-:W-:Y:S01]  /*2bf0*/  HFMA2.MMA R76, -RZ, RZ, 0, 4.76837158203125e-07 ;  /* 0x00000008ff4c7435 */ /* 0x001fe200000001ff */
[----:B-1----:R-:W-:Y:S01]  /*2c00*/  FADD.FTZ R80, R79, R75 ;  /* 0x0000004b4f507221 */ /* 0x002fe20000010000 */
[----:B------:R-:W-:Y:S02]  /*2c10*/  MOV R78, 0x1f ;  /* 0x0000001f004e7802 */ /* 0x000fe40000000f00 */
[----:B------:R-:W-:Y:S02]  /*2c20*/  MOV R81, 0xffffffff ;  /* 0xffffffff00517802 */ /* 0x000fe40000000f00 */
[----:B------:R-:W-:Y:S02]  /*2c30*/  MOV R75, R77 ;  /* 0x0000004d004b7202 */ /* 0x000fe40000000f00 */
[----:B------:R-:W-:Y:S02]  /*2c40*/  MOV R72, 0x2c60 ;  /* 0x00002c6000487802 */ /* 0x000fe40000000f00 */
[----:B------:R-:W-:Y:S05]  /*2c50*/  CALL.REL.NOINC `($__internal_165_$__cuda_sm70_shflsync_down_p) ;  /* 0x0000036000007944 */ /* 0x000fea0003c00000 */
[----:B0-----:R-:W-:Y:S01]  /*2c60*/  HFMA2.MMA R76, -RZ, RZ, 0, 4.76837158203125e-07 ;  /* 0x00000008ff4c7435 */ /* 0x001fe200000001ff */
[----:B-1----:R-:W-:-:S02]  /*2c70*/  MOV R74, R75 ;  /* 0x0000004b004a7202 */ /* 0x002fc40000000f00 */
[----:B------:R-:W-:Y:S02]  /*2c80*/  MOV R75, R80 ;  /* 0x00000050004b7202 */ /* 0x000fe40000000f00 */
[----:B------:R-:W-:Y:S02]  /*2c90*/  MOV R78, 0x1f ;  /* 0x0000001f004e7802 */ /* 0x000fe40000000f00 */
[----:B------:R-:W-:Y:S02]  /*2ca0*/  MOV R81, 0xffffffff ;  /* 0xffffffff00517802 */ /* 0x000fe40000000f00 */
[----:B------:R-:W-:Y:S02]  /*2cb0*/  MOV R72, 0x2cd0 ;  /* 0x00002cd000487802 */ /* 0x000fe40000000f00 */
[----:B------:R-:W-:Y:S05]  /*2cc0*/  CALL.REL.NOINC `($__internal_165_$__cuda_sm70_shflsync_down_p) ;  /* 0x000002f000007944 */ /* 0x000fea0003c00000 */
[----:B------:R-:W-:Y:S01]  /*2cd0*/  FADD.FTZ R77, R74, R77 ;  /* 0x0000004d4a4d7221 */ /* 0x000fe20000010000 */
[----:B0-----:R-:W-:Y:S01]  /*2ce0*/  HFMA2.MMA R76, -RZ, RZ, 0, 2.384185791015625e-07 ;  /* 0x00000004ff4c7435 */ /* 0x001fe200000001ff */
[----:B-1----:R-:W-:Y:S01]  /*2cf0*/  FADD.FTZ R80, R80, R75 ;  /* 0x0000004b50507221 */ /* 0x002fe20000010000 */
[----:B------:R-:W-:Y:S02]  /*2d00*/  MOV R78, 0x1f ;  /* 0x0000001f004e7802 */ /* 0x000fe40000000f00 */
[----:B------:R-:W-:-:S02]  /*2d10*/  MOV R81, 0xffffffff ;  /* 0xffffffff00517802 */ /* 0x000fc40000000f00 */
[----:B------:R-:W-:Y:S02]  /*2d20*/  MOV R75, R77 ;  /* 0x0000004d004b7202 */ /* 0x000fe40000000f00 */
[----:B------:R-:W-:Y:S02]  /*2d30*/  MOV R72, 0x2d50 ;  /* 0x00002d5000487802 */ /* 0x000fe40000000f00 */
[----:B------:R-:W-:Y:S05]  /*2d40*/  CALL.REL.NOINC `($__internal_165_$__cuda_sm70_shflsync_down_p) ;  /* 0x0000027000007944 */ /* 0x000fea0003c00000 */
[----:B0-----:R-:W-:Y:S01]  /*2d50*/  HFMA2.MMA R76, -RZ, RZ, 0, 2.384185791015625e-07 ;  /* 0x00000004ff4c7435 */ /* 0x001fe200000001ff */
[----:B-1----:R-:W-:Y:S02]  /*2d60*/  MOV R74, R75 ;  /* 0x0000004b004a7202 */ /* 0x002fe40000000f00 */
[----:B------:R-:W-:Y:S02]  /*2d70*/  MOV R75, R80 ;  /* 0x00000050004b7202 */ /* 0x000fe40000000f00 */
[----:B------:R-:W-:Y:S02]  /*2d80*/  MOV R78, 0x1f ;  /* 0x0000001f004e7802 */ /* 0x000fe40000000f00 */
[----:B------:R-:W-:Y:S02]  /*2d90*/  MOV R81, 0xffffffff ;  /* 0xffffffff00517802 */ /* 0x000fe40000000f00 */
[----:B------:R-:W-:-:S02]  /*2da0*/  MOV R72, 0x2dc0 ;  /* 0x00002dc000487802 */ /* 0x000fc40000000f00 */
[----:B------:R-:W-:Y:S05]  /*2db0*/  CALL.REL.NOINC `($__internal_165_$__cuda_sm70_shflsync_down_p) ;  /* 0x0000020000007944 */ /* 0x000fea0003c00000 */
[----:B------:R-:W-:Y:S01]  /*2dc0*/  FADD.FTZ R77, R74, R77 ;  /* 0x0000004d4a4d7221 */ /* 0x000fe20000010000 */
[----:B0-----:R-:W-:Y:S01]  /*2dd0*/  HFMA2.MMA R76, -RZ, RZ, 0, 1.1920928955078125e-07 ;  /* 0x00000002ff4c7435 */ /* 0x001fe200000001ff */
[----:B-1----:R-:W-:Y:S01]  /*2de0*/  FADD.FTZ R80, R80, R75 ;  /* 0x0000004b50507221 */ /* 0x002fe20000010000 */
[----:B------:R-:W-:-:S02]  /*2df0*/  MOV R78, 0x1f ;  /* 0x0000001f004e7802 */ /* 0x000fc40000000f00 */
[----:B------:R-:W-:Y:S02]  /*2e00*/  MOV R81, 0xffffffff ;  /* 0xffffffff00517802 */ /* 0x000fe40000000f00 */
[----:B------:R-:W-:Y:S02]  /*2e10*/  MOV R75, R77 ;  /* 0x0000004d004b7202 */ /* 0x000fe40000000f00 */
[----:B------:R-:W-:Y:S02]  /*2e20*/  MOV R72, 0x2e40 ;  /* 0x00002e4000487802 */ /* 0x000fe40000000f00 */
[----:B------:R-:W-:Y:S05]  /*2e30*/  CALL.REL.NOINC `($__internal_165_$__cuda_sm70_shflsync_down_p) ;  /* 0x0000018000007944 */ /* 0x000fea0003c00000 */
[----:B0-----:R-:W-:Y:S01]  /*2e40*/  HFMA2.MMA R76, -RZ, RZ, 0, 1.1920928955078125e-07 ;  /* 0x00000002ff4c7435 */ /* 0x001fe200000001ff */
[----:B-1----:R-:W-:Y:S02]  /*2e50*/  MOV R74, R75 ;  /* 0x0000004b004a7202 */ /* 0x002fe40000000f00 */
[----:B------:R-:W-:Y:S02]  /*2e60*/  MOV R75, R80 ;  /* 0x00000050004b7202 */ /* 0x000fe40000000f00 */
[----:B------:R-:W-:Y:S02]  /*2e70*/  MOV R78, 0x1f ;  /* 0x0000001f004e7802 */ /* 0x000fe40000000f00 */
[----:B------:R-:W-:-:S02]  /*2e80*/  MOV R81, 0xffffffff ;  /* 0xffffffff00517802 */ /* 0x000fc40000000f00 */
[----:B------:R-:W-:Y:S02]  /*2e90*/  MOV R72, 0x2eb0 ;  /* 0x00002eb000487802 */ /* 0x000fe40000000f00 */
[----:B------:R-:W-:Y:S05]  /*2ea0*/  CALL.REL.NOINC `($__internal_165_$__cuda_sm70_shflsync_down_p) ;  /* 0x0000011000007944 */ /* 0x000fea0003c00000 */
[----:B------:R-:W-:Y:S01]  /*2eb0*/  FADD.FTZ R77, R74, R77 ;  /* 0x0000004d4a4d7221 */ /* 0x000fe20000010000 */
[----:B0-----:R-:W-:Y:S01]  /*2ec0*/  HFMA2.MMA R76, -RZ, RZ, 0, 5.9604644775390625e-08 ;  /* 0x00000001ff4c7435 */ /* 0x001fe200000001ff */
[----:B-1----:R-:W-:Y:S01]  /*2ed0*/  FADD.FTZ R79, R80, R75 ;  /* 0x0000004b504f7221 */ /* 0x002fe20000010000 */
[----:B------:R-:W-:Y:S02]  /*2ee0*/  MOV R78, 0x1f ;  /* 0x0000001f004e7802 */ /* 0x000fe40000000f00 */
[----:B------:R-:W-:Y:S02]  /*2ef0*/  MOV R81, 0xffffffff ;  /* 0xffffffff00517802 */ /* 0x000fe40000000f00 */
[----:B------:R-:W-:Y:S02]  /*2f00*/  MOV R75, R77 ;  /* 0x0000004d004b7202 */ /* 0x000fe40000000f00 */
[----:B------:R-:W-:Y:S02]  /*2f10*/  MOV R72, 0x2f30 ;  /* 0x00002f3000487802 */ /* 0x000fe40000000f00 */
[----:B------:R-:W-:Y:S05]  /*2f20*/  CALL.REL.NOINC `($__internal_165_$__cuda_sm70_shflsync_down_p) ;  /* 0x0000009000007944 */ /* 0x000fea0003c00000 */
[----:B0-----:R-:W-:Y:S01]  /*2f30*/  HFMA2.MMA R76, -RZ, RZ, 0, 5.9604644775390625e-08 ;  /* 0x00000001ff4c7435 */ /* 0x001fe200000001ff */
[----:B-1----:R-:W-:-:S02]  /*2f40*/  MOV R80, R75 ;  /* 0x0000004b00507202 */ /* 0x002fc40000000f00 */
[----:B------:R-:W-:Y:S02]  /*2f50*/  MOV R75, R79 ;  /* 0x0000004f004b7202 */ /* 0x000fe40000000f00 */
[----:B------:R-:W-:Y:S02]  /*2f60*/  MOV R78, 0x1f ;  /* 0x0000001f004e7802 */ /* 0x000fe40000000f00 */
[----:B------:R-:W-:Y:S02]  /*2f70*/  MOV R81, 0xffffffff ;  /* 0xffffffff00517802 */ /* 0x000fe40000000f00 */
[----:B------:R-:W-:Y:S02]  /*2f80*/  MOV R72, 0x2fa0 ;  /* 0x00002fa000487802 */ /* 0x000fe40000000f00 */
[----:B------:R-:W-:Y:S05]  /*2f90*/  CALL.REL.NOINC `($__internal_165_$__cuda_sm70_shflsync_down_p) ;  /* 0x0000002000007944 */ /* 0x000fea0003c00000 */
[----:B-1----:R-:W-:Y:S01]  /*2fa0*/  MOV R72, R75 ;  /* 0x0000004b00487202 */ /* 0x002fe20000000f00 */
[----:B0-----:R-:W-:Y:S05]  /*2fb0*/  BRA `(.L_x_8380) ;  /* 0xffffe73000007947 */ /* 0x001fea000383ffff */
        .weak           $__internal_165_$__cuda_sm70_shflsync_down_p
        .type           $__internal_165_$__cuda_sm70_shflsync_down_p,@function
        .size           $__internal_165_$__cuda_sm70_shflsync_down_p,(.L_x_9909 - $__internal_165_$__cuda_sm70_shflsync_down_p)
$__internal_165_$__cuda_sm70_shflsync_down_p:
[----:B------:R-:W-:Y:S01]  /*2fc0*/  HFMA2.MMA R73, -RZ, RZ, 0, 0 ;  /* 0x00000000ff497435 */ /* 0x000fe200000001ff */
[----:B------:R-:W-:Y:S04]  /*2fd0*/  WARPSYNC R81 ;  /* 0x0000005100007348 */ /* 0x000fe80003800000 */
[----:B------:R0:W1:Y:S01]  /*2fe0*/  SHFL.DOWN PT, R75, R75, R76, R78 ;  /* 0x0800004c4b4b7389 */ /* 0x00006200000e004e */
[----:B------:R-:W-:Y:S05]  /*2ff0*/  RET.REL.NODEC R72 `(_ZN10layer_norm13ln_bwd_kernelINS_13Kernel_traitsI6__halfffffjLj2560ELj1ELj1ELj4ELj16ENS_18Kernel_traits_baseILj2560ES2_ffffjLj128EEEEELb0ELb1ELb0ELb1EEEvNS_9BwdParamsE) ;  /* 0xffffd00048007950 */ /* 0x000fea0003c3ffff */
.L_x_8381:
        /* <DEDUP_REMOVED lines=16> */
.L_x_9909:


//--------------------- .text._ZN10layer_norm13ln_bwd_kernelINS_13Kernel_traitsI6__halfffffjLj2560ELj1ELj1ELj4ELj16ENS_18Kernel_traits_baseILj2560ES2_ffffjLj128EEEEELb0ELb1ELb1ELb0EEEvNS_9BwdParamsE --------------------------
	.section	.text._ZN10layer_norm13ln_bwd_kernelINS_13Kernel_traitsI6__halfffffjLj2560ELj1ELj1ELj4ELj16ENS_18Kernel_traits_baseILj2560ES2_ffffjLj128EEEEELb0ELb1ELb1ELb0EEEvNS_9BwdParamsE,"ax",@progbits
	.sectioninfo	@"SHI_REGISTERS=200"
	.align	128
        .global         _ZN10layer_norm13ln_bwd_kernelINS_13Kernel_traitsI6__halfffffjLj2560ELj1ELj1ELj4ELj16ENS_18Kernel_traits_baseILj2560ES2_ffffjLj128EEEEELb0ELb1ELb1ELb0EEEvNS_9BwdParamsE
        .type           _ZN10layer_norm13ln_bwd_kernelINS_13Kernel_traitsI6__halfffffjLj2560ELj1ELj1ELj4ELj16ENS_18Kernel_traits_baseILj2560ES2_ffffjLj128EEEEELb0ELb1ELb1ELb0EEEvNS_9BwdParamsE,@function
        .size           _ZN10layer_norm13ln_bwd_kernelINS_13Kernel_traitsI6__halfffffjLj2560ELj1ELj1ELj4ELj16ENS_18Kernel_traits_baseILj2560ES2_ffffjLj128EEEEELb0ELb1ELb1ELb0EEEvNS_9BwdParamsE,(.L_x_9910 - _ZN10layer_norm13ln_bwd_kernelINS_13Kernel_traitsI6__halfffffjLj2560ELj1ELj1ELj4ELj16ENS_18Kernel_traits_baseILj2560ES2_ffffjLj128EEEEELb0ELb1ELb1ELb0EEEvNS_9BwdParamsE)
        .other          _ZN10layer_norm13ln_bwd_kernelINS_13Kernel_traitsI6__halfffffjLj2560ELj1ELj1ELj4ELj16ENS_18Kernel_traits_baseILj2560ES2_ffffjLj128EEEEELb0ELb1ELb1ELb0EEEvNS_9BwdParamsE,@"STO_CUDA_ENTRY STV_DEFAULT"
_ZN10layer_norm13ln_bwd_kernelINS_13Kernel_traitsI6__halfffffjLj2560ELj1ELj1ELj4ELj16ENS_18Kernel_traits_baseILj2560ES2_ffffjLj128EEEEELb0ELb1ELb1ELb0EEEvNS_9BwdParamsE:
.text._ZN10layer_norm13ln_bwd_kernelINS_13Kernel_traitsI6__halfffffjLj2560ELj1ELj1ELj4ELj16ENS_18Kernel_traits_baseILj2560ES2_ffffjLj128EEEEELb0ELb1ELb1ELb0EEEvNS_9BwdParamsE:
        /* <DEDUP_REMOVED lines=81> */
[----:B-----5:R-:W-:Y:S01]  /*0510*/  MOV R143, R4 ;  /* 0x00000004008f7202 */ /* 0x020fe20000000f00 */
[----:B------:R-:W-:Y:S01]  /*0520*/  IMAD.MOV.U32 R37, RZ, RZ, R11 ;  /* 0x000000ffff257224 */ /* 0x000fe200078e000b */
[----:B------:R-:W-:Y:S01]  /*0530*/  SHF.R.U64 R142, R4, 0x10, R5 ;  /* 0x00000010048e7819 */ /* 0x000fe20000001205 */
[----:B------:R-:W-:Y:S01]  /*0540*/  IMAD.MOV.U32 R4, RZ, RZ, R13 ;  /* 0x000000ffff047224 */ /* 0x000fe200078e000d */
[----:B------:R-:W-:Y:S01]  /*0550*/  MOV R39, R10 ;  /* 0x0000000a00277202 */ /* 0x000fe20000000f00 */
[----:B------:R-:W-:Y:S01]  /*0560*/  HFMA2.MMA R45, -RZ, RZ, 0, 0 ;  /* 0x00000000ff2d7435 */ /* 0x000fe200000001ff */
        /* <DEDUP_REMOVED lines=36> */
[----:B------:R-:W-:-:S02]  /*07b0*/  MOV R19, R12 ;  /* 0x0000000c00137202 */ /* 0x000fc40000000f00 */
[--C-:B------:R-:W-:Y:S02]  /*07c0*/  SHF.R.U64 R18, R12, 0x10, R13.reuse ;  /* 0x000000100c127819 */ /* 0x100fe4000000120d */
[----:B------:R-:W-:Y:S01]  /*07d0*/  SHF.R.U32.HI R6, RZ, 0x10, R13 ;  /* 0x00000010ff067819 */ /* 0x000fe2000001160d */
[----:B------:R-:W-:Y:S01]  /*07e0*/  HADD2.F32 R19, -RZ, R19.H0_H0 ;  /* 0x20000013ff137230 */ /* 0x000fe20000004100 */
        /* <DEDUP_REMOVED lines=36> */
.L_x_8460:
        /* <DEDUP_REMOVED lines=25> */
.L_x_8387:
[----:B------:R-:W-:Y:S02]  /*0bc0*/  IADD3 R132, R0, 0x80, RZ ;  /* 0x0000008000847810 */ /* 0x000fe40007ffe0ff */
.L_x_8386:
[----:B------:R-:W-:Y:S05]  /*0bd0*/  BSYNC B1 ;  /* 0x0000000000017941 */ /* 0x000fea0003800000 */
.L_x_8385:
[----:B------:R-:W-:Y:S01]  /*0be0*/  BSSY B1, `(.L_x_8388) ;  /* 0x0000008000017945 */ /* 0x000fe20003800000 */
[----:B------:R-:W-:Y:S05]  /*0bf0*/  @!P0 BRA `(.L_x_8389) ;  /* 0x0000006000008947 */ /* 0x000fea0003800000 */
[----:B------:R-:W-:-:S04]  /*0c00*/  ISETP.NE.U32.AND P4, PT, RZ, c[0x0][0x218], PT ;  /* 0x00008600ff007a0c */ /* 0x000fc80003f85070 */
[----:B------:R-:W-:-:S13]  /*0c10*/  ISETP.NE.AND.EX P4, PT, RZ, c[0x0][0x21c], PT, P4 ;  /* 0x00008700ff007a0c */ /* 0x000fda0003f85340 */
[----:B------:R-:W-:Y:S05]  /*0c20*/  @!P4 BRA `(.L_x_8390) ;  /* 0x000000200000c947 */ /* 0x000fea0003800000 */
[----:B------:R-:W-:-:S06]  /*0c30*/  IMAD.WIDE.U32 R40, R132, R191, c[0x0][0x218] ;  /* 0x0000860084287625 */ /* 0x000fcc00078e00bf */
[----:B------:R-:W5:Y:S02]  /*0c40*/  LDG.E.128 R40, [R40.64] ;  /* 0x0000000428287981 */ /* 0x000f64000c1e1d00 */
.L_x_8390:
[----:B------:R-:W-:Y:S02]  /*0c50*/  IADD3 R132, R132, 0x80, RZ ;  /* 0x0000008084847810 */ /* 0x000fe40007ffe0ff */
.L_x_8389:
[----:B------:R-:W-:Y:S05]  /*0c60*/  BSYNC B1 ;  /* 0x0000000000017941 */ /* 0x000fea0003800000 */
.L_x_8388:
[----:B------:R-:W-:Y:S01]  /*0c70*/  BSSY B1, `(.L_x_8391) ;  /* 0x0000008000017945 */ /* 0x000fe20003800000 */
[----:B------:R-:W-:Y:S05]  /*0c80*/  @!P1 BRA `(.L_x_8392) ;  /* 0x0000006000009947 */ /* 0x000fea0003800000 */
[----:B------:R-:W-:-:S04]  /*0c90*/  ISETP.NE.U32.AND P4, PT, RZ, c[0x0][0x218], PT ;  /* 0x00008600ff007a0c */ /* 0x000fc80003f85070 */
[----:B------:R-:W-:-:S13]  /*0ca0*/  ISETP.NE.AND.EX P4, PT, RZ, c[0x0][0x21c], PT, P4 ;  /* 0x00008700ff007a0c */ /* 0x000fda0003f85340 */
[----:B------:R-:W-:Y:S05]  /*0cb0*/  @!P4 BRA `(.L_x_8393) ;  /* 0x000000200000c947 */ /* 0x000fea0003800000 */
[----:B------:R-:W-:-:S06]  /*0cc0*/  IMAD.WIDE.U32 R104, R132, R191, c[0x0][0x218] ;  /* 0x0000860084687625 */ /* 0x000fcc00078e00bf */
[----:B------:R-:W5:Y:S02]  /*0cd0*/  LDG.E.128 R104, [R104.64] ;  /* 0x0000000468687981 */ /* 0x000f64000c1e1d00 */
.L_x_8393:
[----:B------:R-:W-:Y:S02]  /*0ce0*/  IADD3 R132, R132, 0x80, RZ ;  /* 0x0000008084847810 */ /* 0x000fe40007ffe0ff */
.L_x_8392:
[----:B------:R-:W-:Y:S05]  /*0cf0*/  BSYNC B1 ;  /* 0x0000000000017941 */ /* 0x000fea0003800000 */
.L_x_8391:
[----:B------:R-:W-:Y:S01]  /*0d00*/  BSSY B1, `(.L_x_8394) ;  /* 0x0000008000017945 */ /* 0x000fe20003800000 */
[----:B------:R-:W-:Y:S05]  /*0d10*/  @!P2 BRA `(.L_x_8395) ;  /* 0x000000600000a947 */ /* 0x000fea0003800000 */
[----:B------:R-:W-:-:S04]  /*0d20*/  ISETP.NE.U32.AND P4, PT, RZ, c[0x0][0x218], PT ;  /* 0x00008600ff007a0c */ /* 0x000fc80003f85070 */
[----:B------:R-:W-:-:S13]  /*0d30*/  ISETP.NE.AND.EX P4, PT, RZ, c[0x0][0x21c], PT, P4 ;  /* 0x00008700ff007a0c */ /* 0x000fda0003f85340 */
[----:B------:R-:W-:Y:S05]  /*0d40*/  @!P4 BRA `(.L_x_8396) ;  /* 0x000000200000c947 */ /* 0x000fea0003800000 */
[----:B------:R-:W-:-:S06]  /*0d50*/  IMAD.WIDE.U32 R108, R132, R191, c[0x0][0x218] ;  /* 0x00008600846c7625 */ /* 0x000fcc00078e00bf */
[----:B------:R-:W5:Y:S02]  /*0d60*/  LDG.E.128 R108, [R108.64] ;  /* 0x000000046c6c7981 */ /* 0x000f64000c1e1d00 */
.L_x_8396:
[----:B------:R-:W-:Y:S02]  /*0d70*/  IADD3 R132, R132, 0x80, RZ ;  /* 0x0000008084847810 */ /* 0x000fe40007ffe0ff */
.L_x_8395:
[----:B------:R-:W-:Y:S05]  /*0d80*/  BSYNC B1 ;  /* 0x0000000000017941 */ /* 0x000fea0003800000 */
.L_x_8394:
[----:B------:R-:W-:Y:S01]  /*0d90*/  ISETP.NE.U32.AND P4, PT, RZ, c[0x0][0x218], PT ;  /* 0x00008600ff007a0c */ /* 0x000fe20003f85070 */
[----:B------:R-:W-:Y:S01]  /*0da0*/  HFMA2.MMA R193, -RZ, RZ, 0, 0 ;  /* 0x00000000ffc17435 */ /* 0x000fe200000001ff */
[----:B------:R-:W-:Y:S02]  /*0db0*/  MOV R195, RZ ;  /* 0x000000ff00c37202 */ /* 0x000fe40000000f00 */
[----:B------:R-:W-:-:S04]  /*0dc0*/  ISETP.NE.AND.EX P4, PT, RZ, c[0x0][0x21c], PT, P4 ;  /* 0x00008700ff007a0c */ /* 0x000fc80003f85340 */
[----:B------:R-:W-:-:S13]  /*0dd0*/  ISETP.LT.U32.OR P4, PT, R146, 0x280, !P4 ;  /* 0x000002809200780c */ /* 0x000fda0006781470 */
[----:B------:R-:W-:Y:S05]  /*0de0*/  @P4 BRA `(.L_x_8397) ;  /* 0x00000d9000004947 */ /* 0x000fea0003800000 */
[----:B------:R-:W-:-:S06]  /*0df0*/  IMAD.WIDE.U32 R112, R132, R191, c[0x0][0x218] ;  /* 0x0000860084707625 */ /* 0x000fcc00078e00bf */
[----:B------:R-:W5:Y:S01]  /*0e00*/  LDG.E.128 R112, [R112.64] ;  /* 0x0000000470707981 */ /* 0x000f62000c1e1d00 */
[----:B------:R-:W-:Y:S05]  /*0e10*/  BRA `(.L_x_8397) ;  /* 0x00000d6000007947 */ /* 0x000fea0003800000 */
.L_x_8384:
        /* <DEDUP_REMOVED lines=8> */
[----:B------:R-:W-:Y:S02]  /*0ea0*/  MOV R195, RZ ;  /* 0x000000ff00c37202 */ /* 0x000fe40000000f00 */
[----:B------:R-:W-:Y:S02]  /*0eb0*/  MOV R196, R0 ;  /* 0x0000000000c47202 */ /* 0x000fe40000000f00 */
        /* <DEDUP_REMOVED lines=42> */
.L_x_8399:
[----:B0-----:R-:W-:Y:S05]  /*1160*/  BSYNC B1 ;  /* 0x0000000000017941 */ /* 0x001fea0003800000 */
.L_x_8398:
        /* <DEDUP_REMOVED lines=40> */
.L_x_8401:
[----:B0-----:R-:W-:Y:S05]  /*13f0*/  BSYNC B1 ;  /* 0x0000000000017941 */ /* 0x001fea0003800000 */
.L_x_8400:
        /* <DEDUP_REMOVED lines=40> */
.L_x_8403:
[----:B0-----:R-:W-:Y:S05]  /*1680*/  BSYNC B1 ;  /* 0x0000000000017941 */ /* 0x001fea0003800000 */
.L_x_8402:
        /* <DEDUP_REMOVED lines=40> */
.L_x_8405:
[----:B0-----:R-:W-:Y:S05]  /*1910*/  BSYNC B1 ;  /* 0x0000000000017941 */ /* 0x001fea0003800000 */
.L_x_8404:
[----:B------:R-:W-:-:S13]  /*1920*/  ISETP.GE.U32.AND P4, PT, R146, 0x280, PT ;  /* 0x000002809200780c */ /* 0x000fda0003f86070 */
        /* <DEDUP_REMOVED lines=9> */
[C---:B--2---:R-:W-:Y:S02]  /*19c0*/  FADD.FTZ R157, -R192.reuse, R132 ;  /* 0x00000084c09d7221 */ /* 0x044fe40000010100 */
[----:B------:R-:W-:Y:S02]  /*19d0*/  FADD.FTZ R175, -R192, R133 ;  /* 0x00000085c0af7221 */ /* 0x000fe40000010100 */
[C---:B-----5:R-:W-:Y:S02]  /*19e0*/  FMUL.FTZ R157, R2.reuse, R157 ;  /* 0x0000009d029d7220 */ /* 0x060fe40000410000 */
[----:B---3--:R-:W-:Y:S02]  /*19f0*/  FMUL.FTZ R166, R27, R136 ;  /* 0x000000881ba67220 */ /* 0x008fe40000410000 */
[----:B------:R-:W-:Y:S02]  /*1a00*/  FMUL.FTZ R156, R2, R175 ;  /* 0x000000af029c7220 */ /* 0x000fe40000410000 */
        /* <DEDUP_REMOVED lines=23> */
.L_x_8397:
[----:B0-----:R-:W-:Y:S05]  /*1b80*/  BSYNC B0 ;  /* 0x0000000000007941 */ /* 0x001fea0003800000 */
.L_x_8383:
[----:B------:R-:W-:Y:S02]  /*1b90*/  LOP3.LUT P4, RZ, R3, 0xff, RZ, 0xc0, !PT ;  /* 0x000000ff03ff7812 */ /* 0x000fe4000788c0ff */
[----:B------:R-:W-:-:S04]  /*1ba0*/  SHF.R.U32.HI R134, RZ, 0x5, R147 ;  /* 0x00000005ff867819 */ /* 0x000fc80000011693 */
[----:B------:R-:W-:-:S07]  /*1bb0*/  LOP3.LUT R191, R134, 0x7fffffc, RZ, 0xc0, !PT ;  /* 0x07fffffc86bf7812 */ /* 0x000fce00078ec0ff */
[----:B------:R-:W-:Y:S02]  /*1bc0*/  @!P4 IADD3 R191, R191, 0x4, RZ ;  /* 0x00000004bfbfc810 */ /* 0x000fe40007ffe0ff */
[----:B------:R-:W-:Y:S01]  /*1bd0*/  LOP3.LUT P4, RZ, R147, 0x1f, RZ, 0xc0, !PT ;  /* 0x0000001f93ff7812 */ /* 0x000fe2000788c0ff */
[----:B------:R-:W-:Y:S10]  /*1be0*/  BRA.DIV ~URZ, `(.L_x_8406) ;  /* 0x000021227f007947 */ /* 0x000ff4000b800000 */
[----:B------:R0:W1:Y:S02]  /*1bf0*/  SHFL.DOWN PT, R136, R193, 0x10, 0x1f ;  /* 0x0a001f00c1887f89 */ /* 0x00006400000e0000 */
.L_x_8461:
        /* <DEDUP_REMOVED lines=18> */
.L_x_8462:
        /* <DEDUP_REMOVED lines=9> */
[----:B-----5:R-:W-:Y:S01]  /*1db0*/  ISETP.GE.AND P4, PT, R190, 0x1, PT ;  /* 0x00000001be00780c */ /* 0x020fe20003f86270 */
[----:B--2---:R-:W-:-:S12]  /*1dc0*/  HFMA2.MMA R178, -RZ, RZ, 0, 0 ;  /* 0x00000000ffb27435 */ /* 0x004fd800000001ff */
[----:B------:R-:W-:-:S05]  /*1dd0*/  @P4 IADD3 R190, R190, -0x1, RZ ;  /* 0xffffffffbebe4810 */ /* 0x000fca0007ffe0ff */
[----:B------:R-:W-:Y:S01]  /*1de0*/  @P4 IMAD R190, R190, c[0x0][0x168], RZ ;  /* 0x00005a00bebe4a24 */ /* 0x000fe200078e02ff */
[----:B------:R-:W2:Y:S04]  /*1df0*/  LDS.128 R132, [R191.X8+0x2800] ;  /* 0x00280000bf847984 */ /* 0x000ea80000008c00 */
[----:B-1----:R-:W1:Y:S01]  /*1e00*/  LDS.128 R136, [R191.X8+0x2810] ;  /* 0x00281000bf887984 */ /* 0x002e620000008c00 */
[----:B0-2---:R-:W-:Y:S02]  /*1e10*/  FADD.FTZ R193, RZ, R132 ;  /* 0x00000084ffc17221 */ /* 0x005fe40000010000 */
[----:B------:R-:W-:Y:S01]  /*1e20*/  FADD.FTZ R132, RZ, R133 ;  /* 0x00000085ff847221 */ /* 0x000fe20000010000 */
[----:B------:R-:W-:Y:S01]  /*1e30*/  @P4 SHF.R.S32.HI R133, RZ, 0x1f, R190 ;  /* 0x0000001fff854819 */ /* 0x000fe200000114be */
[----:B------:R-:W-:Y:S01]  /*1e40*/  FADD.FTZ R193, R134, R193 ;  /* 0x000000c186c17221 */ /* 0x000fe20000010000 */
[----:B------:R-:W-:Y:S01]  /*1e50*/  @P4 LOP3.LUT R134, R147, 0x7f, RZ, 0xc0, !PT ;  /* 0x0000007f93864812 */ /* 0x000fe200078ec0ff */
        /* <DEDUP_REMOVED lines=24> */
[----:B------:R-:W-:-:S05]  /*1fe0*/  MOV R125, 0x10 ;  /* 0x00000010007d7802 */ /* 0x000fca0000000f00 */
[----:B------:R-:W-:-:S06]  /*1ff0*/  IMAD.WIDE.U32 R124, R178, R125, c[0x0][0x170] ;  /* 0x00005c00b27c7625 */ /* 0x000fcc00078e007d */
[----:B------:R-:W5:Y:S02]  /*2000*/  LDG.E.128 R124, [R124.64] ;  /* 0x000000047c7c7981 */ /* 0x000f64000c1e1d00 */
.L_x_8411:
[----:B------:R-:W-:Y:S05]  /*2010*/  BSYNC B1 ;  /* 0x0000000000017941 */ /* 0x000fea0003800000 */
.L_x_8410:
        /* <DEDUP_REMOVED lines=10> */
.L_x_8413:
[----:B------:R-:W-:Y:S05]  /*20c0*/  BSYNC B1 ;  /* 0x0000000000017941 */ /* 0x000fea0003800000 */
.L_x_8412:
        /* <DEDUP_REMOVED lines=13> */
.L_x_8415:
[----:B------:R-:W-:Y:S05]  /*21a0*/  BSYNC B1 ;  /* 0x0000000000017941 */ /* 0x000fea0003800000 */
.L_x_8414:
        /* <DEDUP_REMOVED lines=11> */
.L_x_8417:
[----:B------:R-:W-:Y:S05]  /*2260*/  BSYNC B1 ;  /* 0x0000000000017941 */ /* 0x000fea0003800000 */
.L_x_8416:
        /* <DEDUP_REMOVED lines=11> */
.L_x_8419:
[----:B------:R-:W-:Y:S05]  /*2320*/  BSYNC B1 ;  /* 0x0000000000017941 */ /* 0x000fea0003800000 */
.L_x_8418:
[----:B------:R-:W-:Y:S01]  /*2330*/  SEL R131, R190, R131, P5 ;  /* 0x00000083be837207 */ /* 0x000fe20002800000 */
[----:B------:R-:W-:Y:S01]  /*2340*/  @P4 FMUL.FTZ R137, R137, c[0x0][0x1ec] ;  /* 0x00007b0089894a20 */ /* 0x000fe20000410000 */
[----:B------:R-:W-:Y:S01]  /*2350*/  ISETP.NE.U32.AND P5, PT, RZ, c[0x0][0x258], PT ;  /* 0x00009600ff007a0c */ /* 0x000fe20003fa5070 */
[----:B------:R-:W-:Y:S01]  /*2360*/  @P4 FMUL.FTZ R136, R136, c[0x0][0x1ec] ;  /* 0x00007b0088884a20 */ /* 0x000fe20000410000 */
[----:B------:R-:W-:Y:S01]  /*2370*/  @P4 MOV R135, 0x10 ;  /* 0x0000001000874802 */ /* 0x000fe20000000f00 */
[----:B------:R-:W-:Y:S01]  /*2380*/  @P4 FMUL.FTZ R179, R179, c[0x0][0x1ec] ;  /* 0x00007b00b3b34a20 */ /* 0x000fe20000410000 */
[----:B------:R-:W-:Y:S01]  /*2390*/  ISETP.NE.AND.EX P5, PT, RZ, c[0x0][0x25c], PT, P5 ;  /* 0x00009700ff007a0c */ /* 0x000fe20003fa5350 */
[----:B------:R-:W-:Y:S02]  /*23a0*/  @P4 FMUL.FTZ R190, R190, c[0x0][0x1ec] ;  /* 0x00007b00bebe4a20 */ /* 0x000fe40000410000 */
[C---:B------:R-:W-:Y:S01]  /*23b0*/  @P4 IMAD.WIDE.U32 R134, R178.reuse, R135, c[0x0][0x248] ;  /* 0x00009200b2864625 */ /* 0x040fe200078e0087 */
[----:B------:R-:W-:-:S03]  /*23c0*/  IADD3 R178, R178, 0x80, RZ ;  /* 0x00000080b2b27810 */ /* 0x000fc60007ffe0ff */
[----:B------:R-:W-:Y:S02]  /*23d0*/  @P4 FMUL.FTZ R48, R23, R137 ;  /* 0x0000008917304220 */ /* 0x000fe40000410000 */
[----:B------:R-:W-:Y:S02]  /*23e0*/  @P4 FMUL.FTZ R49, R22, R136 ;  /* 0x0000008816314220 */ /* 0x000fe40000410000 */
[----:B------:R-:W-:Y:S02]  /*23f0*/  @P4 FMUL.FTZ R50, R21, R179 ;  /* 0x000000b315324220 */ /* 0x000fe40000410000 */
[----:B------:R-:W-:Y:S02]  /*2400*/  @P5 IMAD.MOV.U32 R133, RZ, RZ, 0x10 ;  /* 0x00000010ff855424 */ /* 0x000fe400078e00ff */
[----:B------:R-:W-:Y:S02]  /*2410*/  @P4 FMUL.FTZ R51, R20, R190 ;  /* 0x000000be14334220 */ /* 0x000fe40000410000 */
[C---:B------:R-:W-:Y:S01]  /*2420*/  @P5 IMAD.WIDE.U32 R132, R0.reuse, R133, c[0x0][0x258] ;  /* 0x0000960000845625 */ /* 0x040fe200078e0085 */
[----:B------:R-:W-:-:S03]  /*2430*/  IADD3 R0, R0, 0x80, RZ ;  /* 0x0000008000007810 */ /* 0x000fc60007ffe0ff */
[----:B-----5:R-:W-:Y:S01]  /*2440*/  @P4 FFMA.FTZ R80, R124, R137, R80 ;  /* 0x000000897c504223 */ /* 0x020fe20000010050 */
[----:B------:R0:W-:Y:S01]  /*2450*/  @P5 STG.E.128 [R132.64], R128 ;  /* 0x0000008084005986 */ /* 0x0001e2000c101d04 */
[----:B------:R-:W-:Y:S02]  /*2460*/  @P4 FFMA.FTZ R81, R125, R136, R81 ;  /* 0x000000887d514223 */ /* 0x000fe40000010051 */
[----:B------:R-:W-:Y:S01]  /*2470*/  @P4 FFMA.FTZ R82, R126, R179, R82 ;  /* 0x000000b37e524223 */ /* 0x000fe20000010052 */
[----:B------:R0:W-:Y:S01]  /*2480*/  @P4 STG.E.128 [R134.64], R48 ;  /* 0x0000003086004986 */ /* 0x0001e2000c101d04 */
[----:B------:R-:W-:-:S03]  /*2490*/  @P4 FFMA.FTZ R83, R127, R190, R83 ;  /* 0x000000be7f534223 */ /* 0x000fc60000010053 */
.L_x_8409:
[----:B------:R-:W-:Y:S05]  /*24a0*/  BSYNC B0 ;  /* 0x0000000000007941 */ /* 0x000fea0003800000 */
.L_x_8408:
[----:B------:R-:W-:Y:S01]  /*24b0*/  BSSY B0, `(.L_x_8420) ;  /* 0x0000053000007945 */ /* 0x000fe20003800000 */
[----:B------:R-:W-:Y:S05]  /*24c0*/  @!P0 BRA `(.L_x_8421) ;  /* 0x0000051000008947 */ /* 0x000fea0003800000 */
[----:B------:R-:W-:Y:S01]  /*24d0*/  ISETP.NE.AND P5, PT, R144, RZ, PT ;  /* 0x000000ff9000720c */ /* 0x000fe20003fa5270 */
[----:B------:R-:W-:Y:S03]  /*24e0*/  BSSY B1, `(.L_x_8422) ;  /* 0x0000015000017945 */ /* 0x000fe60003800000 */
[----:B0-----:R-:W-:-:S02]  /*24f0*/  FSEL R135, R139, RZ, !P5 ;  /* 0x000000ff8b877208 */ /* 0x001fc40006800000 */
        /* <DEDUP_REMOVED lines=19> */
.L_x_8423:
[----:B------:R-:W-:Y:S05]  /*2630*/  BSYNC B1 ;  /* 0x0000000000017941 */ /* 0x000fea0003800000 */
.L_x_8422:
        /* <DEDUP_REMOVED lines=11> */
.L_x_8425:
[----:B------:R-:W-:Y:S05]  /*26f0*/  BSYNC B1 ;  /* 0x0000000000017941 */ /* 0x000fea0003800000 */
.L_x_8424:
        /* <DEDUP_REMOVED lines=9> */
.L_x_8427:
[----:B------:R-:W-:Y:S05]  /*2790*/  BSYNC B1 ;  /* 0x0000000000017941 */ /* 0x000fea0003800000 */
.L_x_8426:
        /* <DEDUP_REMOVED lines=8> */
.L_x_8429:
[----:B------:R-:W-:Y:S05]  /*2820*/  BSYNC B1 ;  /* 0x0000000000017941 */ /* 0x000fea0003800000 */
.L_x_8428:
[----:B------:R-:W-:Y:S02]  /*2830*/  @P4 MOV R133, 0x10 ;  /* 0x0000001000854802 */ /* 0x000fe40000000f00 */
[----:B------:R-:W-:Y:S02]  /*2840*/  SEL R130, R191, R130, P5 ;  /* 0x00000082bf827207 */ /* 0x000fe40002800000 */
[----:B------:R-:W-:Y:S01]  /*2850*/  SEL R131, R192, R131, P5 ;  /* 0x00000083c0837207 */ /* 0x000fe20002800000 */
[----:B------:R-:W-:-:S05]  /*2860*/  @P4 IMAD.WIDE.U32 R132, R178, R133, c[0x0][0x170] ;  /* 0x00005c00b2844625 */ /* 0x000fca00078e0085 */
[----:B------:R-:W2:Y:S01]  /*2870*/  @P4 LDG.E.128 R124, [R132.64] ;  /* 0x00000004847c4981 */ /* 0x000ea2000c1e1d00 */
[----:B------:R-:W-:Y:S01]  /*2880*/  ISETP.NE.U32.AND P5, PT, RZ, c[0x0][0x258], PT ;  /* 0x00009600ff007a0c */ /* 0x000fe20003fa5070 */
[----:B------:R-:W-:Y:S01]  /*2890*/  @P4 FMUL.FTZ R179, R179, c[0x0][0x1ec] ;  /* 0x00007b00b3b34a20 */ /* 0x000fe20000410000 */
[----:B------:R-:W-:Y:S01]  /*28a0*/  @P4 MOV R137, 0x10 ;  /* 0x0000001000894802 */ /* 0x000fe20000000f00 */
[----:B------:R-:W-:Y:S01]  /*28b0*/  @P4 FMUL.FTZ R190, R190, c[0x0][0x1ec] ;  /* 0x00007b00bebe4a20 */ /* 0x000fe20000410000 */
[----:B------:R-:W-:Y:S01]  /*28c0*/  ISETP.NE.AND.EX P5, PT, RZ, c[0x0][0x25c], PT, P5 ;  /* 0x00009700ff007a0c */ /* 0x000fe20003fa5350 */
[----:B------:R-:W-:Y:S02]  /*28d0*/  @P4 FMUL.FTZ R191, R191, c[0x0][0x1ec] ;  /* 0x00007b00bfbf4a20 */ /* 0x000fe40000410000 */
[----:B------:R-:W-:Y:S02]  /*28e0*/  @P4 FMUL.FTZ R192, R192, c[0x0][0x1ec] ;  /* 0x00007b00c0c04a20 */ /* 0x000fe40000410000 */
[C---:B------:R-:W-:Y:S01]  /*28f0*/  @P4 IMAD.WIDE.U32 R136, R178.reuse, R137, c[0x0][0x248] ;  /* 0x00009200b2884625 */ /* 0x040fe200078e0089 */
[----:B------:R-:W-:-:S03]  /*2900*/  IADD3 R178, R178, 0x80, RZ ;  /* 0x00000080b2b27810 */ /* 0x000fc60007ffe0ff */
[----:B------:R-:W-:Y:S02]  /*2910*/  @P4 FMUL.FTZ R48, R19, R179 ;  /* 0x000000b313304220 */ /* 0x000fe40000410000 */
[----:B------:R-:W-:Y:S02]  /*2920*/  @P4 FMUL.FTZ R49, R18, R190 ;  /* 0x000000be12314220 */ /* 0x000fe40000410000 */
[----:B------:R-:W-:Y:S01]  /*2930*/  @P5 MOV R135, 0x10 ;  /* 0x0000001000875802 */ /* 0x000fe20000000f00 */
[----:B------:R-:W-:Y:S02]  /*2940*/  @P4 FMUL.FTZ R50, R17, R191 ;  /* 0x000000bf11324220 */ /* 0x000fe40000410000 */
[----:B------:R-:W-:Y:S02]  /*2950*/  @P4 FMUL.FTZ R51, R16, R192 ;  /* 0x000000c010334220 */ /* 0x000fe40000410000 */
[C---:B------:R-:W-:Y:S01]  /*2960*/  @P5 IMAD.WIDE.U32 R134, R0.reuse, R135, c[0x0][0x258] ;  /* 0x0000960000865625 */ /* 0x040fe200078e0087 */
[----:B------:R-:W-:-:S04]  /*2970*/  IADD3 R0, R0, 0x80, RZ ;  /* 0x0000008000007810 */ /* 0x000fc80007ffe0ff */
[----:B------:R0:W-:Y:S04]  /*2980*/  @P5 STG.E.128 [R134.64], R128 ;  /* 0x0000008086005986 */ /* 0x0001e8000c101d04 */
[----:B------:R0:W-:Y:S01]  /*2990*/  @P4 STG.E.128 [R136.64], R48 ;  /* 0x0000003088004986 */ /* 0x0001e2000c101d04 */
[----:B--2---:R-:W-:Y:S02]  /*29a0*/  @P4 FFMA.FTZ R84, R124, R179, R84 ;  /* 0x000000b37c544223 */ /* 0x004fe40000010054 */
[----:B------:R-:W-:Y:S02]  /*29b0*/  @P4 FFMA.FTZ R85, R125, R190, R85 ;  /* 0x000000be7d554223 */ /* 0x000fe40000010055 */
[----:B------:R-:W-:Y:S02]  /*29c0*/  @P4 FFMA.FTZ R86, R126, R191, R86 ;  /* 0x000000bf7e564223 */ /* 0x000fe40000010056 */
[----:B------:R-:W-:-:S02]  /*29d0*/  @P4 FFMA.FTZ R87, R127, R192, R87 ;  /* 0x000000c07f574223 */ /* 0x000fc40000010057 */
.L_x_8421:
[----:B0-----:R-:W-:Y:S05]  /*29e0*/  BSYNC B0 ;  /* 0x0000000000007941 */ /* 0x001fea0003800000 */
.L_x_8420:
[----:B------:R-:W-:Y:S01]  /*29f0*/  BSSY B0, `(.L_x_8430) ;  /* 0x0000053000007945 */ /* 0x000fe20003800000 */
[----:B------:R-:W-:Y:S05]  /*2a00*/  @!P1 BRA `(.L_x_8431) ;  /* 0x0000051000009947 */ /* 0x000fea0003800000 */
[----:B------:R-:W-:Y:S01]  /*2a10*/  ISETP.NE.AND P5, PT, R144, RZ, PT ;  /* 0x000000ff9000720c */ /* 0x000fe20003fa5270 */
[----:B------:R-:W-:Y:S03]  /*2a20*/  BSSY B1, `(.L_x_8432) ;  /* 0x0000015000017945 */ /* 0x000fe60003800000 */
[----:B------:R-:W-:-:S02]  /*2a30*/  FSEL R135, R139, RZ, !P5 ;  /* 0x000000ff8b877208 */ /* 0x000fc40006800000 */
        /* <DEDUP_REMOVED lines=19> */
.L_x_8433:
[----:B------:R-:W-:Y:S05]  /*2b70*/  BSYNC B1 ;  /* 0x0000000000017941 */ /* 0x000fea0003800000 */
.L_x_8432:
        /* <DEDUP_REMOVED lines=11> */
.L_x_8435:
[----:B------:R-:W-:Y:S05]  /*2c30*/  BSYNC B1 ;  /* 0x0000000000017941 */ /* 0x000fea0003800000 */
.L_x_8434:
        /* <DEDUP_REMOVED lines=9> */
.L_x_8437:
[----:B------:R-:W-:Y:S05]  /*2cd0*/  BSYNC B1 ;  /* 0x0000000000017941 */ /* 0x000fea0003800000 */
.L_x_8436:
        /* <DEDUP_REMOVED lines=8> */
.L_x_8439:
[----:B------:R-:W-:Y:S05]  /*2d60*/  BSYNC B1 ;  /* 0x0000000000017941 */ /* 0x000fea0003800000 */
.L_x_8438:
        /* <DEDUP_REMOVED lines=27> */
.L_x_8431:
[----:B0-----:R-:W-:Y:S05]  /*2f20*/  BSYNC B0 ;  /* 0x0000000000007941 */ /* 0x001fea0003800000 */
.L_x_8430:
        /* <DEDUP_REMOVED lines=24> */
.L_x_8443:
[----:B------:R-:W-:Y:S05]  /*30b0*/  BSYNC B1 ;  /* 0x0000000000017941 */ /* 0x000fea0003800000 */
.L_x_8442:
        /* <DEDUP_REMOVED lines=11> */
.L_x_8445:
[----:B------:R-:W-:Y:S05]  /*3170*/  BSYNC B1 ;  /* 0x0000000000017941 */ /* 0x000fea0003800000 */
.L_x_8444:
        /* <DEDUP_REMOVED lines=9> */
.L_x_8447:
[----:B------:R-:W-:Y:S05]  /*3210*/  BSYNC B1 ;  /* 0x0000000000017941 */ /* 0x000fea0003800000 */
.L_x_8446:
        /* <DEDUP_REMOVED lines=8> */
.L_x_8449:
[----:B------:R-:W-:Y:S05]  /*32a0*/  BSYNC B1 ;  /* 0x0000000000017941 */ /* 0x000fea0003800000 */
.L_x_8448:
        /* <DEDUP_REMOVED lines=27> */
.L_x_8441:
[----:B0-----:R-:W-:Y:S05]  /*3460*/  BSYNC B0 ;  /* 0x0000000000007941 */ /* 0x001fea0003800000 */
.L_x_8440:
[----:B------:R-:W-:Y:S01]  /*3470*/  ISETP.GE.U32.AND P5, PT, R146, 0x280, PT ;  /* 0x000002809200780c */ /* 0x000fe20003fa6070 */
[----:B------:R-:W-:-:S12]  /*3480*/  BSSY B0, `(.L_x_8450) ;  /* 0x0000051000007945 */ /* 0x000fd80003800000 */
[----:B------:R-:W-:Y:S05]  /*3490*/  @!P5 BRA `(.L_x_8451) ;  /* 0x000004f00000d947 */ /* 0x000fea0003800000 */
[----:B------:R-:W-:Y:S01]  /*34a0*/  @P4 IMAD.MOV.U32 R133, RZ, RZ, 0x10 ;  /* 0x00000010ff854424 */ /* 0x000fe200078e00ff */
[----:B------:R-:W-:-:S03]  /*34b0*/  ISETP.NE.AND P5, PT, R144, RZ, PT ;  /* 0x000000ff9000720c */ /* 0x000fc60003fa5270 */
[----:B------:R-:W-:Y:S01]  /*34c0*/  @P4 IMAD.WIDE.U32 R132, R178, R133, c[0x0][0x170] ;  /* 0x00005c00b2844625 */ /* 0x000fe200078e0085 */
[----:B------:R-:W-:Y:S02]  /*34d0*/  FSEL R135, R139, RZ, !P5 ;  /* 0x000000ff8b877208 */ /* 0x000fe40006800000 */
[----:B------:R-:W-:Y:S02]  /*34e0*/  @!P3 ISETP.NE.U32.AND P5, PT, RZ, c[0x0][0x218], PT ;  /* 0x00008600ff00ba0c */ /* 0x000fe40003fa5070 */
[----:B------:R0:W5:Y:S02]  /*34f0*/  @P4 LDG.E.128 R124, [R132.64] ;  /* 0x00000004847c4981 */ /* 0x000164000c1e1d00 */
        /* <DEDUP_REMOVED lines=13> */
[----:B0-----:R-:W-:Y:S01]  /*35d0*/  ISETP.NE.U32.AND P5, PT, RZ, c[0x0][0x218], PT ;  /* 0x00008600ff007a0c */ /* 0x001fe20003fa5070 */
[----:B------:R-:W-:-:S03]  /*35e0*/  FFMA.FTZ R133, R157, R138, R135 ;  /* 0x0000008a9d857223 */ /* 0x000fc60000010087 */
[----:B------:R-:W-:Y:S01]  /*35f0*/  ISETP.NE.AND.EX P5, PT, RZ, c[0x0][0x21c], PT, P5 ;  /* 0x00008700ff007a0c */ /* 0x000fe20003fa5350 */
[----:B------:R-:W-:-:S04]  /*3600*/  FADD.FTZ R133, R166, -R133 ;  /* 0x80000085a6857221 */ /* 0x000fc80000010000 */
[----:B------:R-:W-:-:S08]  /*3610*/  FMUL.FTZ R137, R2, R133 ;  /* 0x0000008502897220 */ /* 0x000fd00000410000 */
[----:B------:R-:W-:Y:S02]  /*3620*/  @P5 FADD.FTZ R137, R112, R137 ;  /* 0x0000008970895221 */ /* 0x000fe40000010000 */
.L_x_8453:
[----:B0-----:R-:W-:Y:S05]  /*3630*/  BSYNC B1 ;  /* 0x0000000000017941 */ /* 0x001fea0003800000 */
.L_x_8452:
        /* <DEDUP_REMOVED lines=11> */
.L_x_8455:
[----:B------:R-:W-:Y:S05]  /*36f0*/  BSYNC B1 ;  /* 0x0000000000017941 */ /* 0x000fea0003800000 */
.L_x_8454:
        /* <DEDUP_REMOVED lines=8> */
.L_x_8457:
[----:B------:R-:W-:Y:S05]  /*3780*/  BSYNC B1 ;  /* 0x0000000000017941 */ /* 0x000fea0003800000 */
.L_x_8456:
        /* <DEDUP_REMOVED lines=8> */
.L_x_8459:
[----:B------:R-:W-:Y:S05]  /*3810*/  BSYNC B1 ;  /* 0x0000000000017941 */ /* 0x000fea0003800000 */
.L_x_8458:
        /* <DEDUP_REMOVED lines=8> */
[C---:B------:R-:W-:Y:S01]  /*38a0*/  SEL R131, R190.reuse, R131, P5 ;  /* 0x00000083be837207 */ /* 0x040fe20002800000 */
[----:B------:R-:W-:Y:S01]  /*38b0*/  @P4 FMUL.FTZ R190, R190, c[0x0][0x1ec] ;  /* 0x00007b00bebe4a20 */ /* 0x000fe20000410000 */
[----:B------:R-:W-:Y:S01]  /*38c0*/  @P4 MOV R133, 0x10 ;  /* 0x0000001000854802 */ /* 0x000fe20000000f00 */
[----:B------:R-:W-:-:S02]  /*38d0*/  @P4 FMUL.FTZ R49, R6, R136 ;  /* 0x0000008806314220 */ /* 0x000fc40000410000 */
[----:B------:R-:W-:Y:S02]  /*38e0*/  @P4 FMUL.FTZ R50, R5, R139 ;  /* 0x0000008b05324220 */ /* 0x000fe40000410000 */
[----:B------:R-:W-:Y:S02]  /*38f0*/  @P4 IMAD.WIDE.U32 R132, R178, R133, c[0x0][0x248] ;  /* 0x00009200b2844625 */ /* 0x000fe400078e0085 */
[----:B------:R-:W-:Y:S02]  /*3900*/  @P3 MOV R135, 0x10 ;  /* 0x0000001000873802 */ /* 0x000fe40000000f00 */
[----:B------:R-:W-:Y:S02]  /*3910*/  @P4 FMUL.FTZ R51, R4, R190 ;  /* 0x000000be04334220 */ /* 0x000fe40000410000 */
[----:B-----5:R-:W-:Y:S02]  /*3920*/  @P4 FFMA.FTZ R96, R124, R137, R96 ;  /* 0x000000897c604223 */ /* 0x020fe40000010060 */
[----:B------:R-:W-:-:S04]  /*3930*/  @P3 IMAD.WIDE.U32 R134, R0, R135, c[0x0][0x258] ;  /* 0x0000960000863625 */ /* 0x000fc800078e0087 */
[----:B------:R-:W-:Y:S01]  /*3940*/  @P4 FFMA.FTZ R97, R125, R136, R97 ;  /* 0x000000887d614223 */ /* 0x000fe20000010061 */
[----:B------:R0:W-:Y:S01]  /*3950*/  @P3 STG.E.128 [R134.64], R128 ;  /* 0x0000008086003986 */ /* 0x0001e2000c101d04 */
[----:B------:R-:W-:Y:S02]  /*3960*/  @P4 FFMA.FTZ R98, R126, R139, R98 ;  /* 0x0000008b7e624223 */ /* 0x000fe40000010062 */
[----:B------:R-:W-:Y:S01]  /*3970*/  @P4 FFMA.FTZ R99, R127, R190, R99 ;  /* 0x000000be7f634223 */ /* 0x000fe20000010063 */
[----:B------:R0:W-:Y:S04]  /*3980*/  @P4 STG.E.128 [R132.64], R48 ;  /* 0x0000003084004986 */ /* 0x0001e8000c101d04 */
.L_x_8451:
[----:B------:R-:W-:Y:S05]  /*3990*/  BSYNC B0 ;  /* 0x0000000000007941 */ /* 0x000fea0003800000 */
.L_x_8450:
[----:B------:R-:W-:Y:S02]  /*39a0*/  IADD3 R145, R145, c[0x0][0x160], RZ ;  /* 0x0000580091917a10 */ /* 0x000fe40007ffe0ff */
[----:B------:R-:W-:Y:S02]  /*39b0*/  LOP3.LUT P4, RZ, R3, 0xff, RZ, 0xc0, !PT ;  /* 0x000000ff03ff7812 */ /* 0x000fe4000788c0ff */
[----:B------:R-:W-:Y:S02]  /*39c0*/  ISETP.GE.AND P3, PT, R145, c[0x0][0x164], PT ;  /* 0x0000590091007a0c */ /* 0x000fe40003f66270 */
[----:B------:R-:W-:-:S11]  /*39d0*/  SEL R3, RZ, 0x1, P4 ;  /* 0x00000001ff037807 */ /* 0x000fd60002000000 */
[----:B0-----:R-:W-:Y:S01]  /*39e0*/  @P3 CALL.REL.NOINC `(.L_x_8382) ;  /* 0x0000001000003944 */ /* 0x001fe20003c00000 */
[----:B------:R-:W-:Y:S05]  /*39f0*/  BRA `(.L_x_8460) ;  /* 0xffffd03000007947 */ /* 0x000fea000383ffff */
.L_x_8382:
[----:B-1----:R-:W0:Y:S01]  /*3a00*/  S2UR UR6, SR_CTAID.X ;  /* 0x00000000000679c3 */ /* 0x002e220000002500 */
[----:B------:R-:W0:Y:S01]  /*3a10*/  S2R R2, SR_TID.X ;  /* 0x0000000000027919 */ /* 0x000e220000002100 */
[----:B------:R-:W-:Y:S02]  /*3a20*/  LOP3.LUT P3, RZ, R146, 0xffffff80, RZ, 0xc0, !PT ;  /* 0xffffff8092ff7812 */ /* 0x000fe4000786c0ff */
[----:B-----5:R-:W-:Y:S02]  /*3a30*/  @P0 MOV R13, 0x10 ;  /* 0x00000010000d0802 */ /* 0x020fe40000000f00 */
[----:B------:R-:W-:Y:S02]  /*3a40*/  @P1 MOV R19, 0x10 ;  /* 0x0000001000131802 */ /* 0x000fe40000000f00 */
[----:B------:R-:W-:-:S07]  /*3a50*/  @P2 MOV R21, 0x10 ;  /* 0x0000001000152802 */ /* 0x000fce0000000f00 */
        /* <DEDUP_REMOVED lines=43> */
.L_x_8406:
[----:B------:R-:W-:Y:S01]  /*3d10*/  HFMA2.MMA R179, -RZ, RZ, 0, 9.5367431640625e-07 ;  /* 0x00000010ffb37435 */ /* 0x000fe200000001ff */
[----:B------:R-:W-:Y:S01]  /*3d20*/  MOV R138, R193 ;  /* 0x000000c1008a7202 */ /* 0x000fe20000000f00 */
[----:B------:R-:W-:Y:S01]  /*3d30*/  IMAD.MOV.U32 R197, RZ, RZ, -0x1 ;  /* 0xffffffffffc57424 */ /* 0x000fe200078e00ff */
[----:B------:R-:W-:-:S02]  /*3d40*/  MOV R192, 0x1f ;  /* 0x0000001f00c07802 */ /* 0x000fc40000000f00 */
[----:B------:R-:W-:Y:S02]  /*3d50*/  MOV R132, 0x3d70 ;  /* 0x00003d7000847802 */ /* 0x000fe40000000f00 */
[----:B-----5:R-:W-:Y:S05]  /*3d60*/  CALL.REL.NOINC `($__internal_166_$__cuda_sm70_shflsync_down_p) ;  /* 0x0000046000007944 */ /* 0x020fea0003c00000 */
[----:B-1----:R-:W-:Y:S01]  /*3d70*/  MOV R136, R138 ;  /* 0x0000008a00887202 */ /* 0x002fe20000000f00 */
[----:B0-----:R-:W-:Y:S05]  /*3d80*/  BRA `(.L_x_8461) ;  /* 0xffffde7000007947 */ /* 0x001fea000383ffff */
.L_x_8407:
[----:B------:R-:W-:Y:S01]  /*3d90*/  HFMA2.MMA R179, -RZ, RZ, 0, 9.5367431640625e-07 ;  /* 0x00000010ffb37435 */ /* 0x000fe200000001ff */
[----:B------:R-:W-:Y:S02]  /*3da0*/  MOV R138, R195 ;  /* 0x000000c3008a7202 */ /* 0x000fe40000000f00 */
[----:B------:R-:W-:Y:S02]  /*3db0*/  MOV R192, 0x1f ;  /* 0x0000001f00c07802 */ /* 0x000fe40000000f00 */
[----:B------:R-:W-:Y:S02]  /*3dc0*/  MOV R197, 0xffffffff ;  /* 0xffffffff00c57802 */ /* 0x000fe40000000f00 */
[----:B------:R-:W-:Y:S02]  /*3dd0*/  MOV R132, 0x3df0 ;  /* 0x00003df000847802 */ /* 0x000fe40000000f00 */
[----:B01---5:R-:W-:Y:S05]  /*3de0*/  CALL.REL.NOINC `($__internal_166_$__cuda_sm70_shflsync_down_p) ;  /* 0x000003e000007944 */ /* 0x023fea0003c00000 */
[----:B------:R-:W-:Y:S01]  /*3df0*/  FADD.FTZ R136, R136, R193 ;  /* 0x000000c188887221 */ /* 0x000fe20000010000 */
[----:B0-----:R-:W-:Y:S01]  /*3e00*/  HFMA2.MMA R179, -RZ, RZ, 0, 4.76837158203125e-07 ;  /* 0x00000008ffb37435 */ /* 0x001fe200000001ff */
[----:B-1----:R-:W-:Y:S01]  /*3e10*/  FADD.FTZ R195, R195, R138 ;  /* 0x0000008ac3c37221 */ /* 0x002fe20000010000 */
[----:B------:R-:W-:-:S02]  /*3e20*/  MOV R192, 0x1f ;  /* 0x0000001f00c07802 */ /* 0x000fc40000000f00 */
[----:B------:R-:W-:Y:S02]  /*3e30*/  MOV R197, 0xffffffff ;  /* 0xffffffff00c57802 */ /* 0x000fe40000000f00 */
[----:B------:R-:W-:Y:S02]  /*3e40*/  MOV R138, R136 ;  /* 0x00000088008a7202 */ /* 0x000fe40000000f00 */
[----:B------:R-:W-:Y:S02]  /*3e50*/  MOV R132, 0x3e70 ;  /* 0x00003e7000847802 */ /* 0x000fe40000000f00 */
[----:B------:R-:W-:Y:S05]  /*3e60*/  CALL.REL.NOINC `($__internal_166_$__cuda_sm70_shflsync_down_p) ;  /* 0x0000036000007944 */ /* 0x000fea0003c00000 */
[----:B0-----:R-:W-:Y:S01]  /*3e70*/  HFMA2.MMA R179, -RZ, RZ, 0, 4.76837158203125e-07 ;  /* 0x00000008ffb37435 */ /* 0x001fe200000001ff */
[----:B-1----:R-:W-:Y:S01]  /*3e80*/  MOV R135, R138 ;  /* 0x0000008a00877202 */ /* 0x002fe20000000f00 */
[----:B------:R-:W-:Y:S01]  /*3e90*/  IMAD.MOV.U32 R138, RZ, RZ, R195 ;  /* 0x000000ffff8a7224 */ /* 0x000fe200078e00c3 */
[----:B------:R-:W-:Y:S02]  /*3ea0*/  MOV R192, 0x1f ;  /* 0x0000001f00c07802 */ /* 0x000fe40000000f00 */
[----:B------:R-:W-:Y:S02]  /*3eb0*/  MOV R197, 0xffffffff ;  /* 0xffffffff00c57802 */ /* 0x000fe40000000f00 */
[----:B------:R-:W-:-:S02]  /*3ec0*/  MOV R132, 0x3ee0 ;  /* 0x00003ee000847802 */ /* 0x000fc40000000f00 */
[----:B------:R-:W-:Y:S05]  /*3ed0*/  CALL.REL.NOINC `($__internal_166_$__cuda_sm70_shflsync_down_p) ;  /* 0x000002f000007944 */ /* 0x000fea0003c00000 */
[----:B------:R-:W-:Y:S01]  /*3ee0*/  FADD.FTZ R136, R135, R136 ;  /* 0x0000008887887221 */ /* 0x000fe20000010000 */
[----:B0-----:R-:W-:Y:S01]  /*3ef0*/  HFMA2.MMA R179, -RZ, RZ, 0, 2.384185791015625e-07 ;  /* 0x00000004ffb37435 */ /* 0x001fe200000001ff */
[----:B-1----:R-:W-:Y:S01]  /*3f00*/  FADD.FTZ R195, R195, R138 ;  /* 0x0000008ac3c37221 */ /* 0x002fe20000010000 */
[----:B------:R-:W-:-:S02]  /*3f10*/  MOV R192, 0x1f ;  /* 0x0000001f00c07802 */ /* 0x000fc40000000f00 */
[----:B------:R-:W-:Y:S02]  /*3f20*/  MOV R197, 0xffffffff ;  /* 0xffffffff00c57802 */ /* 0x000fe40000000f00 */
[----:B------:R-:W-:Y:S02]  /*3f30*/  MOV R138, R136 ;  /* 0x00000088008a7202 */ /* 0x000fe40000000f00 */
[----:B------:R-:W-:Y:S02]  /*3f40*/  MOV R132, 0x3f60 ;  /* 0x00003f6000847802 */ /* 0x000fe40000000f00 */
[----:B------:R-:W-:Y:S05]  /*3f50*/  CALL.REL.NOINC `($__internal_166_$__cuda_sm70_shflsync_down_p) ;  /* 0x0000027000007944 */ /* 0x000fea0003c00000 */
[----:B0-----:R-:W-:Y:S01]  /*3f60*/  HFMA2.MMA R179, -RZ, RZ, 0, 2.384185791015625e-07 ;  /* 0x00000004ffb37435 */ /* 0x001fe200000001ff */
[----:B-1----:R-:W-:Y:S01]  /*3f70*/  MOV R135, R138 ;  /* 0x0000008a00877202 */ /* 0x002fe20000000f00 */
[----:B------:R-:W-:Y:S01]  /*3f80*/  IMAD.MOV.U32 R192, RZ, RZ, 0x1f ;  /* 0x0000001fffc07424 */ /* 0x000fe200078e00ff */
[----:B------:R-:W-:Y:S02]  /*3f90*/  MOV R138, R195 ;  /* 0x000000c3008a7202 */ /* 0x000fe40000000f00 */
[----:B------:R-:W-:Y:S02]  /*3fa0*/  MOV R197, 0xffffffff ;  /* 0xffffffff00c57802 */ /* 0x000fe40000000f00 */
[----:B------:R-:W-:-:S02]  /*3fb0*/  MOV R132, 0x3fd0 ;  /* 0x00003fd000847802 */ /* 0x000fc40000000f00 */
[----:B------:R-:W-:Y:S05]  /*3fc0*/  CALL.REL.NOINC `($__internal_166_$__cuda_sm70_shflsync_down_p) ;  /* 0x0000020000007944 */ /* 0x000fea0003c00000 */
[----:B------:R-:W-:Y:S01]  /*3fd0*/  FADD.FTZ R136, R135, R136 ;  /* 0x0000008887887221 */ /* 0x000fe20000010000 */
[----:B0-----:R-:W-:Y:S01]  /*3fe0*/  HFMA2.MMA R179, -RZ, RZ, 0, 1.1920928955078125e-07 ;  /* 0x00000002ffb37435 */ /* 0x001fe200000001ff */
[----:B-1----:R-:W-:Y:S01]  /*3ff0*/  FADD.FTZ R139, R195, R138 ;  /* 0x0000008ac38b7221 */ /* 0x002fe20000010000 */
[----:B------:R-:W-:-:S02]  /*4000*/  MOV R192, 0x1f ;  /* 0x0000001f00c07802 */ /* 0x000fc40000000f00 */
[----:B------:R-:W-:Y:S02]  /*4010*/  MOV R197, 0xffffffff ;  /* 0xffffffff00c57802 */ /* 0x000fe40000000f00 */
[----:B------:R-:W-:Y:S02]  /*4020*/  MOV R138, R136 ;  /* 0x00000088008a7202 */ /* 0x000fe40000000f00 */
[----:B------:R-:W-:Y:S02]  /*4030*/  MOV R132, 0x4050 ;  /* 0x0000405000847802 */ /* 0x000fe40000000f00 */
[----:B------:R-:W-:Y:S05]  /*4040*/  CALL.REL.NOINC `($__internal_166_$__cuda_sm70_shflsync_down_p) ;  /* 0x0000018000007944 */ /* 0x000fea0003c00000 */
[----:B0-----:R-:W-:Y:S01]  /*4050*/  HFMA2.MMA R179, -RZ, RZ, 0, 1.1920928955078125e-07 ;  /* 0x00000002ffb37435 */ /* 0x001fe200000001ff */
[----:B-1----:R-:W-:Y:S02]  /*4060*/  MOV R135, R138 ;  /* 0x0000008a00877202 */ /* 0x002fe40000000f00 */
[----:B------:R-:W-:Y:S02]  /*4070*/  MOV R138, R139 ;  /* 0x0000008b008a7202 */ /* 0x000fe40000000f00 */
[----:B------:R-:W-:Y:S02]  /*4080*/  MOV R192, 0x1f ;  /* 0x0000001f00c07802 */ /* 0x000fe40000000f00 */
[----:B------:R-:W-:-:S02]  /*4090*/  MOV R197, 0xffffffff ;  /* 0xffffffff00c57802 */ /* 0x000fc40000000f00 */
[----:B------:R-:W-:Y:S02]  /*40a0*/  MOV R132, 0x40c0 ;  /* 0x000040c000847802 */ /* 0x000fe40000000f00 */
[----:B------:R-:W-:Y:S05]  /*40b0*/  CALL.REL.NOINC `($__internal_166_$__cuda_sm70_shflsync_down_p) ;  /* 0x0000011000007944 */ /* 0x000fea0003c00000 */
[----:B------:R-:W-:Y:S01]  /*40c0*/  FADD.FTZ R137, R135, R136 ;  /* 0x0000008887897221 */ /* 0x000fe20000010000 */
[----:B0-----:R-:W-:Y:S01]  /*40d0*/  HFMA2.MMA R192, -RZ, RZ, 0, 1.847743988037109375e-06 ;  /* 0x0000001fffc07435 */ /* 0x001fe200000001ff */
[----:B-1----:R-:W-:Y:S01]  /*40e0*/  FADD.FTZ R139, R139, R138 ;  /* 0x0000008a8b8b7221 */ /* 0x002fe20000010000 */
[----:B------:R-:W-:Y:S01]  /*40f0*/  MOV R197, 0xffffffff ;  /* 0xffffffff00c57802 */ /* 0x000fe20000000f00 */
[----:B------:R-:W-:Y:S01]  /*4100*/  IMAD.MOV.U32 R179, RZ, RZ, 0x1 ;  /* 0x00000001ffb37424 */ /* 0x000fe200078e00ff */
[----:B------:R-:W-:Y:S02]  /*4110*/  MOV R138, R137 ;  /* 0x00000089008a7202 */ /* 0x000fe40000000f00 */
[----:B------:R-:W-:Y:S02]  /*4120*/  MOV R132, 0x4140 ;  /* 0x0000414000847802 */ /* 0x000fe40000000f00 */
[----:B------:R-:W-:Y:S05]  /*4130*/  CALL.REL.NOINC `($__internal_166_$__cuda_sm70_shflsync_down_p) ;  /* 0x0000009000007944 */ /* 0x000fea0003c00000 */
[----:B0-----:R-:W-:Y:S01]  /*4140*/  HFMA2.MMA R179, -RZ, RZ, 0, 5.9604644775390625e-08 ;  /* 0x00000001ffb37435 */ /* 0x001fe200000001ff */
[----:B-1----:R-:W-:Y:S02]  /*4150*/  MOV R178, R138 ;  /* 0x0000008a00b27202 */ /* 0x002fe40000000f00 */
[----:B------:R-:W-:-:S02]  /*4160*/  MOV R138, R139 ;  /* 0x0000008b008a7202 */ /* 0x000fc40000000f00 */
[----:B------:R-:W-:Y:S02]  /*4170*/  MOV R192, 0x1f ;  /* 0x0000001f00c07802 */ /* 0x000fe40000000f00 */
[----:B------:R-:W-:Y:S02]  /*4180*/  MOV R197, 0xffffffff ;  /* 0xffffffff00c57802 */ /* 0x000fe40000000f00 */
[----:B------:R-:W-:Y:S02]  /*4190*/  MOV R132, 0x41b0 ;  /* 0x000041b000847802 */ /* 0x000fe40000000f00 */
[----:B------:R-:W-:Y:S05]  /*41a0*/  CALL.REL.NOINC `($__internal_166_$__cuda_sm70_shflsync_down_p) ;  /* 0x0000002000007944 */ /* 0x000fea0003c00000 */
[----:B-1----:R-:W-:Y:S01]  /*41b0*/  MOV R132, R138 ;  /* 0x0000008a00847202 */ /* 0x002fe20000000f00 */
[----:B0-----:R-:W-:Y:S05]  /*41c0*/  BRA `(.L_x_8462) ;  /* 0xffffdb5000007947 */ /* 0x001fea000383ffff */
        .weak           $__internal_166_$__cuda_sm70_shflsync_down_p
        .type           $__internal_166_$__cuda_sm70_shflsync_down_p,@function
        .size           $__internal_166_$__cuda_sm70_shflsync_down_p,(.L_x_9910 - $__internal_166_$__cuda_sm70_shflsync_down_p)
$__internal_166_$__cuda_sm70_shflsync_down_p:
[----:B------:R-:W-:Y:S01]  /*41d0*/  HFMA2.MMA R133, -RZ, RZ, 0, 0 ;  /* 0x00000000ff857435 */ /* 0x000fe200000001ff */
[----:B------:R-:W-:Y:S04]  /*41e0*/  WARPSYNC R197 ;  /* 0x000000c500007348 */ /* 0x000fe80003800000 */
[----:B------:R0:W1:Y:S01]  /*41f0*/  SHFL.DOWN PT, R138, R138, R179, R192 ;  /* 0x080000b38a8a7389 */ /* 0x00006200000e00c0 */
[----:B------:R-:W-:Y:S05]  /*4200*/  RET.REL.NODEC R132 `(_ZN10layer_norm13ln_bwd_kernelINS_13Kernel_traitsI6__halfffffjLj2560ELj1ELj1ELj4ELj16ENS_18Kernel_traits_baseILj2560ES2_ffffjLj128EEEEELb0ELb1ELb1ELb0EEEvNS_9BwdParamsE) ;  /* 0xffffbdf084007950 */ /* 0x000fea0003c3ffff */
.L_x_8463:
        /* <DEDUP_REMOVED lines=15> */
.L_x_9910:


//--------------------- .text._ZN10layer_norm13ln_bwd_kernelINS_13Kernel_traitsI6__halfffffjLj2560ELj1ELj1ELj4ELj16ENS_18Kernel_traits_baseILj2560ES2_ffffjLj128EEEEELb0ELb1ELb1ELb1EEEvNS_9BwdParamsE --------------------------
	.section	.text._ZN10layer_norm13ln_bwd_kernelINS_13Kernel_traitsI6__halfffffjLj2560ELj1ELj1ELj4ELj16ENS_18Kernel_traits_baseILj2560ES2_ffffjLj128EEEEELb0ELb1ELb1ELb1EEEvNS_9BwdParamsE,"ax",@progbits
	.sectioninfo	@"SHI_REGISTERS=210"
	.align	128
        .global         _ZN10layer_norm13ln_bwd_kernelINS_13Kernel_traitsI6__halfffffjLj2560ELj1ELj1ELj4ELj16ENS_18Kernel_traits_baseILj2560ES2_ffffjLj128EEEEELb0ELb1ELb1ELb1EEEvNS_9BwdParamsE
        .type           _ZN10layer_norm13ln_bwd_kernelINS_13Kernel_traitsI6__halfffffjLj2560ELj1ELj1ELj4ELj16ENS_18Kernel_traits_baseILj2560ES2_ffffjLj128EEEEELb0ELb1ELb1ELb1EEEvNS_9BwdParamsE,@function
        .size           _ZN10layer_norm13ln_bwd_kernelINS_13Kernel_traitsI6__halfffffjLj2560ELj1ELj1ELj4ELj16ENS_18Kernel_traits_baseILj2560ES2_ffffjLj128EEEEELb0ELb1ELb1ELb1EEEvNS_9BwdParamsE,(.L_x_9911 - _ZN10layer_norm13ln_bwd_kernelINS_13Kernel_traitsI6__halfffffjLj2560ELj1ELj1ELj4ELj16ENS_18Kernel_traits_baseILj2560ES2_ffffjLj128EEEEELb0ELb1ELb1ELb1EEEvNS_9BwdParamsE)
        .other          _ZN10layer_norm13ln_bwd_kernelINS_13Kernel_traitsI6__halfffffjLj2560ELj1ELj1ELj4ELj16ENS_18Kernel_traits_baseILj2560ES2_ffffjLj128EEEEELb0ELb1ELb1ELb1EEEvNS_9BwdParamsE,@"STO_CUDA_ENTRY STV_DEFAULT"
_ZN10layer_norm13ln_bwd_kernelINS_13Kernel_traitsI6__halfffffjLj2560ELj1ELj1ELj4ELj16ENS_18Kernel_traits_baseILj2560ES2_ffffjLj128EEEEELb0ELb1ELb1ELb1EEEvNS_9BwdParamsE:
.text._ZN10layer_norm13ln_bwd_kernelINS_13Kernel_traitsI6__halfffffjLj2560ELj1ELj1ELj4ELj16ENS_18Kernel_traits_baseILj2560ES2_ffffjLj128EEEEELb0ELb1ELb1ELb1EEEvNS_9BwdParamsE:
        /* <DEDUP_REMOVED lines=38> */
.L_x_8464:
        /* <DEDUP_REMOVED lines=8> */
[----:B------:R-:W4:Y:S04]  /*02e0*/  LDG.E.64 R164, [R4.64] ;  /* 0x0000000404a47981 */ /* 0x000f28000c1e1b00 */
[----:B------:R-:W5:Y:S04]  /*02f0*/  LDG.E.64 R30, [R4.64+0x400] ;  /* 0x00040004041e7981 */ /* 0x000f68000c1e1b00 */
[----:B------:R-:W5:Y:S04]  /*0300*/  LDG.E.64 R28, [R4.64+0x800] ;  /* 0x00080004041c7981 */ /* 0x000f68000c1e1b00 */
[----:B------:R-:W5:Y:S04]  /*0310*/  LDG.E.64 R26, [R4.64+0xc00] ;  /* 0x000c0004041a7981 */ /* 0x000f68000c1e1b00 */
[----:B------:R-:W5:Y:S04]  /*0320*/  LDG.E.64 R24, [R4.64+0x1000] ;  /* 0x0010000404187981 */ /* 0x000f68000c1e1b00 */
[----:B------:R-:W5:Y:S04]  /*0330*/  LDG.E.64 R182, [R2.64] ;  /* 0x0000000402b67981 */ /* 0x000f68000c1e1b00 */
        /* <DEDUP_REMOVED lines=35> */
[----:B---3--:R-:W-:Y:S01]  /*0570*/  SHF.R.U64 R16, R6, 0x10, R7 ;  /* 0x0000001006107819 */ /* 0x008fe20000001207 */
[----:B------:R-:W-:Y:S01]  /*0580*/  HADD2.F32 R173, -RZ, R6.H0_H0 ;  /* 0x20000006ffad7230 */ /* 0x000fe20000004100 */
[----:B----4-:R-:W-:Y:S01]  /*0590*/  SHF.R.U64 R12, R164, 0x10, R165 ;  /* 0x00000010a40c7819 */ /* 0x010fe200000012a5 */
[----:B------:R-:W-:Y:S01]  /*05a0*/  HADD2.F32 R166, -RZ, R164.H0_H0 ;  /* 0x200000a4ffa67230 */ /* 0x000fe20000004100 */
[----:B-----5:R-:W-:Y:S01]  /*05b0*/  SHF.R.U64 R10, R30, 0x10, R31 ;  /* 0x000000101e0a7819 */ /* 0x020fe2000000121f */
[----:B------:R-:W-:Y:S01]  /*05c0*/  HADD2.F32 R164, -RZ, R30.H0_H0 ;  /* 0x2000001effa47230 */ /* 0x000fe20000004100 */
[----:B------:R-:W-:Y:S01]  /*05d0*/  SHF.R.U64 R8, R28, 0x10, R29 ;  /* 0x000000101c087819 */ /* 0x000fe2000000121d */
[----:B------:R-:W-:Y:S01]  /*05e0*/  HADD2.F32 R30, -RZ, R28.H0_H0 ;  /* 0x2000001cff1e7230 */ /* 0x000fe20000004100 */
[----:B------:R-:W-:Y:S01]  /*05f0*/  SHF.R.U64 R6, R26, 0x10, R27 ;  /* 0x000000101a067819 */ /* 0x000fe2000000121b */
[----:B------:R-:W-:Y:S01]  /*0600*/  HADD2.F32 R28, -RZ, R26.H0_H0 ;  /* 0x2000001aff1c7230 */ /* 0x000fe20000004100 */
[----:B------:R-:W-:Y:S01]  /*0610*/  SHF.R.U64 R4, R24, 0x10, R25 ;  /* 0x0000001018047819 */ /* 0x000fe20000001219 */
[----:B------:R-:W-:-:S02]  /*0620*/  HADD2.F32 R26, -RZ, R24.H0_H0 ;  /* 0x20000018ff1a7230 */ /* 0x000fc40000004100 */
[----:B------:R-:W0:Y:S01]  /*0630*/  LDC.U8 R24, c[0x0][0x1f0] ;  /* 0x00007c00ff187b82 */ /* 0x000e220000000000 */
[----:B------:R-:W-:Y:S01]  /*0640*/  SHF.R.U32.HI R15, RZ, 0x10, R7 ;  /* 0x00000010ff0f7819 */ /* 0x000fe20000011607 */
[----:B------:R-:W-:Y:S01]  /*0650*/  HADD2.F32 R171, -RZ, R7.H0_H0 ;  /* 0x20000007ffab7230 */ /* 0x000fe20000004100 */
[--C-:B------:R-:W-:Y:S02]  /*0660*/  SHF.R.U64 R22, R182, 0x10, R183.reuse ;  /* 0x00000010b6167819 */ /* 0x100fe400000012b7 */
[----:B------:R-:W-:Y:S02]  /*0670*/  SHF.R.U32.HI R21, RZ, 0x10, R183 ;  /* 0x00000010ff157819 */ /* 0x000fe400000116b7 */
[--C-:B------:R-:W-:Y:S02]  /*0680*/  SHF.R.U64 R20, R178, 0x10, R179.reuse ;  /* 0x00000010b2147819 */ /* 0x100fe400000012b3 */
[----:B------:R-:W-:Y:S02]  /*0690*/  SHF.R.U32.HI R19, RZ, 0x10, R179 ;  /* 0x00000010ff137819 */ /* 0x000fe400000116b3 */
[----:B------:R-:W-:-:S02]  /*06a0*/  SHF.R.U64 R18, R174, 0x10, R175 ;  /* 0x00000010ae127819 */ /* 0x000fc400000012af */
[----:B------:R-:W-:Y:S02]  /*06b0*/  SHF.R.U32.HI R17, RZ, 0x10, R175 ;  /* 0x00000010ff117819 */ /* 0x000fe400000116af */
[----:B------:R-:W-:Y:S02]  /*06c0*/  SHF.R.U32.HI R13, RZ, 0x10, R167 ;  /* 0x00000010ff0d7819 */ /* 0x000fe400000116a7 */
[----:B------:R-:W-:Y:S02]  /*06d0*/  SHF.R.U32.HI R11, RZ, 0x10, R165 ;  /* 0x00000010ff0b7819 */ /* 0x000fe400000116a5 */
[----:B------:R-:W-:Y:S02]  /*06e0*/  SHF.R.U32.HI R9, RZ, 0x10, R31 ;  /* 0x00000010ff097819 */ /* 0x000fe4000001161f */
[----:B------:R-:W-:Y:S02]  /*06f0*/  SHF.R.U32.HI R7, RZ, 0x10, R29 ;  /* 0x00000010ff077819 */ /* 0x000fe4000001161d */
[----:B------:R-:W-:-:S02]  /*0700*/  SHF.R.U32.HI R5, RZ, 0x10, R27 ;  /* 0x00000010ff057819 */ /* 0x000fc4000001161b */
[----:B------:R-:W-:Y:S01]  /*0710*/  SHF.R.U32.HI R3, RZ, 0x10, R25 ;  /* 0x00000010ff037819 */ /* 0x000fe20000011619 */
        /* <DEDUP_REMOVED lines=32> */
.L_x_8511:
        /* <DEDUP_REMOVED lines=36> */
.L_x_8467:
[----:B0-----:R-:W-:Y:S01]  /*0b60*/  IADD3 R124, R128, -0x1, RZ ;  /* 0xffffffff807c7810 */ /* 0x001fe20007ffe0ff */
[----:B------:R-:W-:-:S04]  /*0b70*/  IMAD.WIDE R140, R168, R155, c[0x0][0x1a0] ;  /* 0x00006800a88c7625 */ /* 0x000fc800078e029b */
[----:B------:R-:W-:Y:S01]  /*0b80*/  IMAD R126, R124, c[0x0][0x168], RZ ;  /* 0x00005a007c7e7a24 */ /* 0x000fe200078e02ff */
[----:B------:R0:W2:Y:S01]  /*0b90*/  LDG.E R186, [R140.64] ;  /* 0x000000048cba7981 */ /* 0x0000a2000c1e1900 */
[----:B------:R-:W-:-:S03]  /*0ba0*/  IMAD.WIDE.U32 R124, R0, R207, c[0x0][0x188] ;  /* 0x00006200007c7625 */ /* 0x000fc600078e00cf */
        /* <DEDUP_REMOVED lines=9> */
[----:B0-----:R-:W4:Y:S01]  /*0c40*/  LDG.E.128 R140, [R142.64] ;  /* 0x000000048e8c7981 */ /* 0x001f22000c1e1d00 */
        /* <DEDUP_REMOVED lines=32> */
[----:B----4-:R-:W-:Y:S02]  /*0e50*/  FADD.FTZ R125, -R186, R132 ;  /* 0x00000084ba7d7221 */ /* 0x010fe40000010100 */
[----:B------:R-:W-:Y:S02]  /*0e60*/  FMUL.FTZ R174, R2, R127 ;  /* 0x0000007f02ae7220 */ /* 0x000fe40000410000 */
[----:B------:R-:W-:-:S02]  /*0e70*/  FADD.FTZ R187, -R186, R124 ;  /* 0x0000007cbabb7221 */ /* 0x000fc40000010100 */
[----:B------:R-:W-:Y:S02]  /*0e80*/  FFMA.FTZ R33, R129, R172, R33 ;  /* 0x000000ac81217223 */ /* 0x000fe40000010021 */
[----:B------:R-:W-:Y:S02]  /*0e90*/  FADD.FTZ R77, R77, R129 ;  /* 0x000000814d4d7221 */ /* 0x000fe40000010000 */
[----:B0-----:R-:W-:Y:S02]  /*0ea0*/  FMUL.FTZ R191, R22, R129 ;  /* 0x0000008116bf7220 */ /* 0x001fe40000410000 */
[C---:B------:R-:W-:Y:S02]  /*0eb0*/  FADD.FTZ R127, -R186.reuse, R133 ;  /* 0x00000085ba7f7221 */ /* 0x040fe40000010100 */
[----:B------:R-:W-:Y:S02]  /*0ec0*/  FADD.FTZ R129, -R186, R134 ;  /* 0x00000086ba817221 */ /* 0x000fe40000010100 */
[----:B------:R-:W-:-:S02]  /*0ed0*/  FMUL.FTZ R133, R2, R125 ;  /* 0x0000007d02857220 */ /* 0x000fc40000410000 */
[----:B------:R-:W-:Y:S02]  /*0ee0*/  FFMA.FTZ R35, R131, R174, R35 ;  /* 0x000000ae83237223 */ /* 0x000fe40000010023 */
[----:B------:R-:W-:Y:S02]  /*0ef0*/  FADD.FTZ R79, R79, R131 ;  /* 0x000000834f4f7221 */ /* 0x000fe40000010000 */
[----:B------:R-:W-:Y:S02]  /*0f00*/  FMUL.FTZ R193, R21, R131 ;  /* 0x0000008315c17220 */ /* 0x000fe40000410000 */
[----:B------:R-:W-:Y:S02]  /*0f10*/  FADD.FTZ R125, -R186, R140 ;  /* 0x0000008cba7d7221 */ /* 0x000fe40000010100 */
[----:B------:R-:W-:Y:S02]  /*0f20*/  FMUL.FTZ R187, R2, R187 ;  /* 0x000000bb02bb7220 */ /* 0x000fe40000410000 */
[----:B------:R-:W-:-:S02]  /*0f30*/  FMUL.FTZ R176, R185, R128 ;  /* 0x00000080b9b07220 */ /* 0x000fc40000410000 */
[----:B------:R-:W-:Y:S02]  /*0f40*/  FADD.FTZ R131, -R186, R135 ;  /* 0x00000087ba837221 */ /* 0x000fe40000010100 */
[C---:B------:R-:W-:Y:S02]  /*0f50*/  FMUL.FTZ R135, R2.reuse, R129 ;  /* 0x0000008102877220 */ /* 0x040fe40000410000 */
[----:B------:R-:W-:Y:S02]  /*0f60*/  FMUL.FTZ R132, R2, R127 ;  /* 0x0000007f02847220 */ /* 0x000fe40000410000 */
[C---:B------:R-:W-:Y:S02]  /*0f70*/  FADD.FTZ R141, -R186.reuse, R141 ;  /* 0x0000008dba8d7221 */ /* 0x040fe40000010100 */
[C---:B------:R-:W-:Y:S02]  /*0f80*/  FADD.FTZ R129, -R186.reuse, R143 ;  /* 0x0000008fba817221 */ /* 0x040fe40000010100 */
[----:B------:R-:W-:-:S02]  /*0f90*/  FADD.FTZ R127, -R186, R142 ;  /* 0x0000008eba7f7221 */ /* 0x000fc40000010100 */
[----:B------:R-:W-:Y:S02]  /*0fa0*/  FMUL.FTZ R143, R2, R125 ;  /* 0x0000007d028f7220 */ /* 0x000fe40000410000 */
[----:B------:R-:W-:Y:S02]  /*0fb0*/  FADD.FTZ R189, -R186, R126 ;  /* 0x0000007ebabd7221 */ /* 0x000fe40000010100 */
[----:B------:R-:W-:Y:S02]  /*0fc0*/  FADD.FTZ R124, RZ, R176 ;  /* 0x000000b0ff7c7221 */ /* 0x000fe40000010000 */
[----:B------:R-:W-:Y:S02]  /*0fd0*/  FFMA.FTZ R125, R187, R176, RZ ;  /* 0x000000b0bb7d7223 */ /* 0x000fe400000100ff */
[C---:B------:R-:W-:Y:S02]  /*0fe0*/  FMUL.FTZ R142, R2.reuse, R141 ;  /* 0x0000008d028e7220 */ /* 0x040fe40000410000 */
[----:B------:R-:W-:-:S02]  /*0ff0*/  FMUL.FTZ R141, R2, R127 ;  /* 0x0000007f028d7220 */ /* 0x000fc40000410000 */
[----:B------:R-:W-:Y:S02]  /*1000*/  FMUL.FTZ R189, R2, R189 ;  /* 0x000000bd02bd7220 */ /* 0x000fe40000410000 */
[----:B------:R-:W-:Y:S02]  /*1010*/  FMUL.FTZ R178, R183, R130 ;  /* 0x00000082b7b27220 */ /* 0x000fe40000410000 */
[----:B------:R-:W-:Y:S02]  /*1020*/  FADD.FTZ R127, R124, R191 ;  /* 0x000000bf7c7f7221 */ /* 0x000fe40000010000 */
[----:B------:R-:W-:Y:S02]  /*1030*/  FFMA.FTZ R125, R172, R191, R125 ;  /* 0x000000bfac7d7223 */ /* 0x000fe4000001007d */
[----:B------:R-:W-:Y:S02]  /*1040*/  FADD.FTZ R124, R127, R178 ;  /* 0x000000b27f7c7221 */ /* 0x000fe40000010000 */
[----:B------:R-:W-:-:S02]  /*1050*/  FFMA.FTZ R125, R189, R178, R125 ;  /* 0x000000b2bd7d7223 */ /* 0x000fc4000001007d */
[----:B------:R-:W-:Y:S02]  /*1060*/  FFMA.FTZ R36, R136, R133, R36 ;  /* 0x0000008588247223 */ /* 0x000fe40000010024 */
[----:B------:R-:W-:Y:S02]  /*1070*/  FADD.FTZ R72, R72, R136 ;  /* 0x0000008848487221 */ /* 0x000fe40000010000 */
        /* <DEDUP_REMOVED lines=8> */
[----:B------:R-:W-:Y:S02]  /*1100*/  FMUL.FTZ R134, R2, R131 ;  /* 0x0000008302867220 */ /* 0x000fe40000410000 */
        /* <DEDUP_REMOVED lines=10> */
[----:B------:R-:W-:Y:S02]  /*11b0*/  FFMA.FTZ R88, R144, R143, R88 ;  /* 0x0000008f90587223 */ /* 0x000fe40000010058 */
[----:B------:R-:W-:Y:S02]  /*11c0*/  FADD.FTZ R68, R68, R144 ;  /* 0x0000009044447221 */ /* 0x000fe40000010000 */
[----:B------:R-:W-:-:S02]  /*11d0*/  FMUL.FTZ R144, R177, R144 ;  /* 0x00000090b1907220 */ /* 0x000fc40000410000 */
[----:B------:R-:W-:Y:S02]  /*11e0*/  FADD.FTZ R127, R124, R139 ;  /* 0x0000008b7c7f7221 */ /* 0x000fe40000010000 */
[----:B------:R-:W-:Y:S02]  /*11f0*/  FFMA.FTZ R125, R134, R139, R125 ;  /* 0x0000008b867d7223 */ /* 0x000fe4000001007d */
[----:B------:R-:W-:Y:S02]  /*1200*/  FFMA.FTZ R89, R145, R142, R89 ;  /* 0x0000008e91597223 */ /* 0x000fe40000010059 */
[----:B------:R-:W-:Y:S02]  /*1210*/  FADD.FTZ R69, R69, R145 ;  /* 0x0000009145457221 */ /* 0x000fe40000010000 */
[----:B------:R-:W-:Y:S02]  /*1220*/  FMUL.FTZ R145, R18, R145 ;  /* 0x0000009112917220 */ /* 0x000fe40000410000 */
[----:B------:R-:W-:-:S02]  /*1230*/  FADD.FTZ R124, R127, R144 ;  /* 0x000000907f7c7221 */ /* 0x000fc40000010000 */
[----:B------:R-:W-:Y:S02]  /*1240*/  FFMA.FTZ R125, R143, R144, R125 ;  /* 0x000000908f7d7223 */ /* 0x000fe4000001007d */
        /* <DEDUP_REMOVED lines=8> */
[----:B------:R-:W-:Y:S02]  /*12d0*/  FFMA.FTZ R91, R147, R140, R91 ;  /* 0x0000008c935b7223 */ /* 0x000fe4000001005b */
[----:B------:R-:W-:Y:S02]  /*12e0*/  FADD.FTZ R71, R71, R147 ;  /* 0x0000009347477221 */ /* 0x000fe40000010000 */
[----:B------:R-:W-:-:S02]  /*12f0*/  FMUL.FTZ R149, R2, R129 ;  /* 0x0000008102957220 */ /* 0x000fc40000410000 */
[----:B------:R-:W-:Y:S02]  /*1300*/  FMUL.FTZ R147, R17, R147 ;  /* 0x0000009311937220 */ /* 0x000fe40000410000 */
[----:B------:R-:W-:Y:S02]  /*1310*/  FADD.FTZ R124, R127, R146 ;  /* 0x000000927f7c7221 */ /* 0x000fe40000010000 */
[----:B------:R-:W-:Y:S02]  /*1320*/  FFMA.FTZ R125, R141, R146, R125 ;  /* 0x000000928d7d7223 */ /* 0x000fe4000001007d */
[----:B------:R-:W-:Y:S02]  /*1330*/  FMUL.FTZ R148, R2, R131 ;  /* 0x0000008302947220 */ /* 0x000fe40000410000 */
[----:B------:R-:W-:Y:S02]  /*1340*/  FFMA.FTZ R84, R152, R149, R84 ;  /* 0x0000009598547223 */ /* 0x000fe40000010054 */
[----:B------:R-:W-:-:S02]  /*1350*/  FADD.FTZ R64, R64, R152 ;  /* 0x0000009840407221 */ /* 0x000fc40000010000 */
[----:B------:R-:W-:Y:S02]  /*1360*/  FMUL.FTZ R152, R173, R152 ;  /* 0x00000098ad987220 */ /* 0x000fe40000410000 */
[----:B------:R-:W-:Y:S02]  /*1370*/  FADD.FTZ R131, R124, R147 ;  /* 0x000000937c837221 */ /* 0x000fe40000010000 */
[----:B------:R-:W-:Y:S02]  /*1380*/  FFMA.FTZ R125, R140, R147, R125 ;  /* 0x000000938c7d7223 */ /* 0x000fe4000001007d */
[----:B------:R-:W-:Y:S02]  /*1390*/  FFMA.FTZ R85, R153, R148, R85 ;  /* 0x0000009499557223 */ /* 0x000fe40000010055 */
[----:B------:R-:W-:Y:S02]  /*13a0*/  FADD.FTZ R65, R65, R153 ;  /* 0x0000009941417221 */ /* 0x000fe40000010000 */
[----:B------:R-:W-:-:S02]  /*13b0*/  FADD.FTZ R127, -R186, R158 ;  /* 0x0000009eba7f7221 */ /* 0x000fc40000010100 */
[----:B------:R-:W-:Y:S02]  /*13c0*/  FADD.FTZ R195, -R186, R150 ;  /* 0x00000096bac37221 */ /* 0x000fe40000010100 */
[----:B------:R-:W-:Y:S02]  /*13d0*/  FMUL.FTZ R153, R16, R153 ;  /* 0x0000009910997220 */ /* 0x000fe40000410000 */
[----:B------:R-:W-:Y:S02]  /*13e0*/  FADD.FTZ R124, R131, R152 ;  /* 0x00000098837c7221 */ /* 0x000fe40000010000 */
[----:B------:R-:W-:Y:S02]  /*13f0*/  FFMA.FTZ R125, R149, R152, R125 ;  /* 0x00000098957d7223 */ /* 0x000fe4000001007d */
[C---:B------:R-:W-:Y:S02]  /*1400*/  FADD.FTZ R129, -R186.reuse, R159 ;  /* 0x0000009fba817221 */ /* 0x040fe40000010100 */
[----:B-1----:R-:W-:-:S02]  /*1410*/  FADD.FTZ R197, -R186, R151 ;  /* 0x00000097bac57221 */ /* 0x002fc40000010100 */
[----:B------:R-:W-:Y:S02]  /*1420*/  FADD.FTZ R203, -R186, R156 ;  /* 0x0000009cbacb7221 */ /* 0x000fe40000010100 */
[C---:B------:R-:W-:Y:S02]  /*1430*/  FMUL.FTZ R159, R2.reuse, R127 ;  /* 0x0000007f029f7220 */ /* 0x040fe40000410000 */
[----:B------:R-:W-:Y:S02]  /*1440*/  FMUL.FTZ R151, R2, R195 ;  /* 0x000000c302977220 */ /* 0x000fe40000410000 */
[----:B------:R-:W-:Y:S02]  /*1450*/  FMUL.FTZ R184, R171, R154 ;  /* 0x0000009aabb87220 */ /* 0x000fe40000410000 */
[----:B------:R-:W-:Y:S02]  /*1460*/  FADD.FTZ R127, R124, R153 ;  /* 0x000000997c7f7221 */ /* 0x000fe40000010000 */
[----:B------:R-:W-:-:S02]  /*1470*/  FFMA.FTZ R125, R148, R153, R125 ;  /* 0x00000099947d7223 */ /* 0x000fc4000001007d */
[----:B------:R-:W-:Y:S02]  /*1480*/  FADD.FTZ R157, -R186, R157 ;  /* 0x0000009dba9d7221 */ /* 0x000fe40000010100 */
[C---:B------:R-:W-:Y:S02]  /*1490*/  FMUL.FTZ R203, R2.reuse, R203 ;  /* 0x000000cb02cb7220 */ /* 0x040fe40000410000 */
[----:B------:R-:W-:Y:S02]  /*14a0*/  FMUL.FTZ R150, R2, R197 ;  /* 0x000000c502967220 */ /* 0x000fe40000410000 */
[----:B------:R-:W-:Y:S02]  /*14b0*/  FMUL.FTZ R201, R15, R155 ;  /* 0x0000009b0fc97220 */ /* 0x000fe40000410000 */
[----:B------:R-:W-:Y:S02]  /*14c0*/  FADD.FTZ R124, R127, R184 ;  /* 0x000000b87f7c7221 */ /* 0x000fe40000010000 */
[----:B------:R-:W-:-:S02]  /*14d0*/  FFMA.FTZ R125, R151, R184, R125 ;  /* 0x000000b8977d7223 */ /* 0x000fc4000001007d */
[----:B------:R-:W-:Y:S02]  /*14e0*/  FMUL.FTZ R158, R2, R157 ;  /* 0x0000009d029e7220 */ /* 0x000fe40000410000 */
        /* <DEDUP_REMOVED lines=16> */
[----:B------:R-:W-:-:S02]  /*15f0*/  FMUL.FTZ R205, R13, R163 ;  /* 0x000000a30dcd7220 */ /* 0x000fc40000410000 */
[----:B------:R-:W-:Y:S02]  /*1600*/  FADD.FTZ R124, R127, R162 ;  /* 0x000000a27f7c7221 */ /* 0x000fe40000010000 */
[----:B------:R-:W-:Y:S02]  /*1610*/  FFMA.FTZ R125, R159, R162, R125 ;  /* 0x000000a29f7d7223 */ /* 0x000fe4000001007d */
        /* <DEDUP_REMOVED lines=12> */
.L_x_8468:
[----:B0-----:R-:W-:Y:S05]  /*16e0*/  BSYNC B0 ;  /* 0x0000000000007941 */ /* 0x001fea0003800000 */
.L_x_8466:
[----:B------:R-:W-:Y:S02]  /*16f0*/  LOP3.LUT P1, RZ, R23, 0xff, RZ, 0xc0, !PT ;  /* 0x000000ff17ff7812 */ /* 0x000fe4000782c0ff */
[----:B------:R-:W-:Y:S02]  /*1700*/  SHF.R.U32.HI R128, RZ, 0x5, R170 ;  /* 0x00000005ff807819 */ /* 0x000fe400000116aa */
[----:B------:R-:W-:Y:S02]  /*1710*/  LOP3.LUT P0, RZ, R170, 0x1f, RZ, 0xc0, !PT ;  /* 0x0000001faaff7812 */ /* 0x000fe4000780c0ff */
[----:B------:R-:W-:-:S07]  /*1720*/  LOP3.LUT R190, R128, 0x7fffffc, RZ, 0xc0, !PT ;  /* 0x07fffffc80be7812 */ /* 0x000fce00078ec0ff */
[----:B------:R-:W-:Y:S01]  /*1730*/  @!P1 IADD3 R190, R190, 0x4, RZ ;  /* 0x00000004bebe9810 */ /* 0x000fe20007ffe0ff */
[----:B------:R-:W-:Y:S05]  /*1740*/  BRA.DIV ~URZ, `(.L_x_8469) ;  /* 0x00001c627f007947 */ /* 0x000fea000b800000 */
[----:B------:R0:W1:Y:S02]  /*1750*/  SHFL.DOWN PT, R129, R126, 0x10, 0x1f ;  /* 0x0a001f007e817f89 */ /* 0x00006400000e0000 */
.L_x_8512:
        /* <DEDUP_REMOVED lines=18> */
.L_x_8513:
[----:B-----5:R-:W-:Y:S01]  /*1880*/  ISETP.GE.AND P6, PT, R188, 0x1, PT ;  /* 0x00000001bc00780c */ /* 0x020fe20003fc6270 */
[----:B------:R-:W-:Y:S01]  /*1890*/  HFMA2.MMA R163, -RZ, RZ, 0, 0 ;  /* 0x00000000ffa37435 */ /* 0x000fe200000001ff */
[----:B--2---:R-:W-:Y:S01]  /*18a0*/  FADD.FTZ R154, R154, R127 ;  /* 0x0000007f9a9a7221 */ /* 0x004fe20000010000 */
[----:B------:R-:W-:Y:S01]  /*18b0*/  WARPSYNC 0xffffffff ;  /* 0xffffffff00007948 */ /* 0x000fe20003800000 */
[----:B-1----:R-:W-:-:S09]  /*18c0*/  FADD.FTZ R155, R124, R131 ;  /* 0x000000837c9b7221 */ /* 0x002fd20000010000 */
        /* <DEDUP_REMOVED lines=8> */
[----:B------:R-:W-:Y:S02]  /*1950*/  @!P0 IADD3 R188, R190, R125, RZ ;  /* 0x0000007dbebc8210 */ /* 0x000fe40007ffe0ff */
[----:B------:R-:W-:Y:S01]  /*1960*/  @!P5 ISETP.NE.U32.AND P2, PT, RZ, c[0x0][0x218], PT ;  /* 0x00008600ff00da0c */ /* 0x000fe20003f45070 */
[----:B------:R-:W-:Y:S02]  /*1970*/  @P6 IMAD.WIDE.U32 R156, R163, R156, c[0x0][0x170] ;  /* 0x00005c00a39c6625 */ /* 0x000fe400078e009c */
[----:B------:R-:W-:Y:S04]  /*1980*/  @!P0 STS.64 [R188.X8+0x2800], R154 ;  /* 0x0028009abc008388 */ /* 0x000fe80000008a00 */
[----:B------:R-:W-:Y:S06]  /*1990*/  BAR.SYNC.DEFER_BLOCKING 0x0 ;  /* 0x0000000000007b1d */ /* 0x000fec0000010000 */
[----:B0-----:R-:W0:Y:S04]  /*19a0*/  LDS.128 R124, [R190.X8+0x2800] ;  /* 0x00280000be7c7984 */ /* 0x001e280000008c00 */
[----:B------:R-:W1:Y:S01]  /*19b0*/  LDS.128 R128, [R190.X8+0x2810] ;  /* 0x00281000be807984 */ /* 0x000e620000008c00 */
[----:B------:R-:W-:Y:S01]  /*19c0*/  ISETP.NE.AND P3, PT, R24, RZ, PT ;  /* 0x000000ff1800720c */ /* 0x000fe20003f65270 */
[----:B------:R-:W-:Y:S01]  /*19d0*/  BSSY B0, `(.L_x_8471) ;  /* 0x000001b000007945 */ /* 0x000fe20003800000 */
[----:B------:R-:W-:Y:S01]  /*19e0*/  ISETP.NE.U32.AND P0, PT, RZ, c[0x0][0x258], PT ;  /* 0x00009600ff007a0c */ /* 0x000fe20003f05070 */
[----:B------:R2:W5:Y:S01]  /*19f0*/  @P6 LDG.E.128 R112, [R156.64] ;  /* 0x000000049c706981 */ /* 0x000562000c1e1d00 */
[----:B------:R-:W-:-:S02]  /*1a00*/  @!P5 ISETP.NE.AND.EX P2, PT, RZ, c[0x0][0x21c], PT, P2 ;  /* 0x00008700ff00da0c */ /* 0x000fc40003f45320 */
[----:B------:R-:W-:Y:S02]  /*1a10*/  ISETP.NE.U32.AND P1, PT, RZ, c[0x0][0x258], PT ;  /* 0x00009600ff007a0c */ /* 0x000fe40003f25070 */
[----:B------:R-:W-:Y:S02]  /*1a20*/  @!P5 ISETP.NE.U32.AND P4, PT, RZ, c[0x0][0x218], PT ;  /* 0x00008600ff00da0c */ /* 0x000fe40003f85070 */
[----:B------:R-:W-:Y:S01]  /*1a30*/  ISETP.NE.AND.EX P0, PT, RZ, c[0x0][0x25c], PT, P0 ;  /* 0x00009700ff007a0c */ /* 0x000fe20003f05300 */
[----:B0-----:R-:W-:Y:S02]  /*1a40*/  FADD.FTZ R195, RZ, R124 ;  /* 0x0000007cffc37221 */ /* 0x001fe40000010000 */
[----:B------:R-:W-:Y:S01]  /*1a50*/  FADD.FTZ R124, RZ, R125 ;  /* 0x0000007dff7c7221 */ /* 0x000fe20000010000 */
[----:B------:R-:W-:Y:S01]  /*1a60*/  @!P5 FSEL R125, R92, RZ, P2 ;  /* 0x000000ff5c7dd208 */ /* 0x000fe20001000000 */
[----:B------:R-:W-:Y:S02]  /*1a70*/  FADD.FTZ R195, R126, R195 ;  /* 0x000000c37ec37221 */ /* 0x000fe40000010000 */
[----:B------:R-:W-:-:S02]  /*1a80*/  FADD.FTZ R124, R127, R124 ;  /* 0x0000007c7f7c7221 */ /* 0x000fc40000010000 */
[----:B-1----:R-:W-:Y:S02]  /*1a90*/  FADD.FTZ R195, R195, R128 ;  /* 0x00000080c3c37221 */ /* 0x002fe40000010000 */
[----:B------:R-:W-:Y:S02]  /*1aa0*/  FADD.FTZ R124, R124, R129 ;  /* 0x000000817c7c7221 */ /* 0x000fe40000010000 */
[----:B------:R-:W-:Y:S02]  /*1ab0*/  FADD.FTZ R130, R130, R195 ;  /* 0x000000c382827221 */ /* 0x000fe40000010000 */
[----:B------:R-:W-:Y:S02]  /*1ac0*/  FADD.FTZ R124, R131, R124 ;  /* 0x0000007c837c7221 */ /* 0x000fe40000010000 */
[----:B------:R-:W-:Y:S02]  /*1ad0*/  FMUL.FTZ R130, R130, c[0x0][0x1e0] ;  /* 0x0000780082827a20 */ /* 0x000fe40000410000 */
[----:B--2---:R-:W-:-:S03]  /*1ae0*/  FMUL.FTZ R157, R124, c[0x0][0x1e0] ;  /* 0x000078007c9d7a20 */ /* 0x004fc60000410000 */
[----:B------:R-:W-:Y:S02]  /*1af0*/  FSEL R156, R130, RZ, !P3 ;  /* 0x000000ff829c7208 */ /* 0x000fe40005800000 */
        /* <DEDUP_REMOVED lines=8> */
.L_x_8472:
[----:B------:R-:W-:Y:S05]  /*1b80*/  BSYNC B0 ;  /* 0x0000000000007941 */ /* 0x000fea0003800000 */
.L_x_8471:
[----:B------:R-:W-:Y:S01]  /*1b90*/  @P0 MOV R129, 0x10 ;  /* 0x0000001000810802 */ /* 0x000fe20000000f00 */
[----:B------:R-:W-:Y:S01]  /*1ba0*/  BSSY B0, `(.L_x_8473) ;  /* 0x0000015000007945 */ /* 0x000fe20003800000 */
[----:B------:R-:W-:Y:S01]  /*1bb0*/  @P6 MOV R130, 0x10 ;  /* 0x0000001000826802 */ /* 0x000fe20000000f00 */
[----:B------:R-:W-:Y:S01]  /*1bc0*/  @P6 FMUL.FTZ R155, R125, c[0x0][0x1ec] ;  /* 0x00007b007d9b6a20 */ /* 0x000fe20000410000 */
[----:B------:R-:W-:Y:S01]  /*1bd0*/  @!P5 ISETP.NE.U32.AND P2, PT, RZ, c[0x0][0x218], PT ;  /* 0x00008600ff00da0c */ /* 0x000fe20003f45070 */
[----:B------:R-:W-:Y:S01]  /*1be0*/  @P0 IMAD.WIDE.U32 R128, R0, R129, c[0x0][0x258] ;  /* 0x0000960000800625 */ /* 0x000fe200078e0081 */
[----:B------:R-:W-:Y:S02]  /*1bf0*/  ISETP.NE.AND.EX P1, PT, RZ, c[0x0][0x25c], PT, P1 ;  /* 0x00009700ff007a0c */ /* 0x000fe40003f25310 */
[----:B------:R-:W-:Y:S01]  /*1c00*/  @!P5 ISETP.NE.AND.EX P4, PT, RZ, c[0x0][0x21c], PT, P4 ;  /* 0x00008700ff00da0c */ /* 0x000fe20003f85340 */
[----:B------:R-:W-:Y:S01]  /*1c10*/  @P6 IMAD.WIDE.U32 R130, R163, R130, c[0x0][0x248] ;  /* 0x00009200a3826625 */ /* 0x000fe200078e0082 */
[----:B------:R-:W-:-:S02]  /*1c20*/  @!P5 ISETP.NE.AND.EX P3, PT, RZ, c[0x0][0x21c], PT, P3 ;  /* 0x00008700ff00da0c */ /* 0x000fc40003f65330 */
[----:B------:R-:W-:Y:S02]  /*1c30*/  @!P5 ISETP.NE.AND.EX P2, PT, RZ, c[0x0][0x21c], PT, P2 ;  /* 0x00008700ff00da0c */ /* 0x000fe40003f45320 */
[----:B------:R-:W-:Y:S02]  /*1c40*/  @P6 MOV R197, 0x10 ;  /* 0x0000001000c56802 */ /* 0x000fe40000000f00 */
[----:B------:R-:W-:Y:S02]  /*1c50*/  IADD3 R192, R163, 0x80, RZ ;  /* 0x00000080a3c07810 */ /* 0x000fe40007ffe0ff */
        /* <DEDUP_REMOVED lines=9> */
.L_x_8474:
[----:B------:R-:W-:Y:S05]  /*1cf0*/  BSYNC B0 ;  /* 0x0000000000007941 */ /* 0x000fea0003800000 */
.L_x_8473:
[----:B------:R-:W-:Y:S01]  /*1d00*/  BSSY B0, `(.L_x_8475) ;  /* 0x000000c000007945 */ /* 0x000fe20003800000 */
[----:B------:R-:W-:Y:S01]  /*1d10*/  @P6 FMUL.FTZ R120, R166, R155 ;  /* 0x0000009ba6786220 */ /* 0x000fe20000410000 */
[C---:B------:R-:W-:Y:S01]  /*1d20*/  SEL R125, R126.reuse, R117, P1 ;  /* 0x000000757e7d7207 */ /* 0x040fe20000800000 */
        /* <DEDUP_REMOVED lines=9> */
.L_x_8476:
[----:B------:R-:W-:Y:S05]  /*1dc0*/  BSYNC B0 ;  /* 0x0000000000007941 */ /* 0x000fea0003800000 */
.L_x_8475:
[----:B------:R-:W-:Y:S01]  /*1dd0*/  BSSY B0, `(.L_x_8477) ;  /* 0x000000b000007945 */ /* 0x000fe20003800000 */
[C---:B------:R-:W-:Y:S01]  /*1de0*/  @P6 FMUL.FTZ R195, R127.reuse, c[0x0][0x1ec] ;  /* 0x00007b007fc36a20 */ /* 0x040fe20000410000 */
        /* <DEDUP_REMOVED lines=9> */
.L_x_8478:
[----:B------:R-:W-:Y:S05]  /*1e80*/  BSYNC B0 ;  /* 0x0000000000007941 */ /* 0x000fea0003800000 */
.L_x_8477:
[C---:B------:R-:W-:Y:S01]  /*1e90*/  @P6 FMUL.FTZ R190, R154.reuse, c[0x0][0x1ec] ;  /* 0x00007b009abe6a20 */ /* 0x040fe20000410000 */
[----:B------:R-:W-:Y:S01]  /*1ea0*/  SEL R127, R154, R119, P1 ;  /* 0x000000779a7f7207 */ /* 0x000fe20000800000 */
[----:B------:R-:W-:Y:S02]  /*1eb0*/  @P6 FMUL.FTZ R121, R12, R188 ;  /* 0x000000bc0c796220 */ /* 0x000fe40000410000 */
[----:B------:R-:W-:Y:S02]  /*1ec0*/  @P6 FMUL.FTZ R122, R165, R195 ;  /* 0x000000c3a57a6220 */ /* 0x000fe40000410000 */
[----:B------:R-:W-:Y:S01]  /*1ed0*/  @P6 FMUL.FTZ R123, R11, R190 ;  /* 0x000000be0b7b6220 */ /* 0x000fe20000410000 */
[----:B------:R0:W-:Y:S01]  /*1ee0*/  @P0 STG.E.128 [R128.64], R124 ;  /* 0x0000007c80000986 */ /* 0x0001e2000c101d04 */
[----:B-----5:R-:W-:Y:S02]  /*1ef0*/  @P6 FFMA.FTZ R56, R112, R155, R56 ;  /* 0x0000009b70386223 */ /* 0x020fe40000010038 */
[----:B------:R-:W-:Y:S01]  /*1f00*/  @P6 IMAD.WIDE.U32 R154, R192, R197, c[0x0][0x170] ;  /* 0x00005c00c09a6625 */ /* 0x000fe200078e00c5 */
[----:B------:R1:W-:Y:S03]  /*1f10*/  @P6 STG.E.128 [R130.64], R120 ;  /* 0x0000007882006986 */ /* 0x0003e6000c101d04 */
[----:B------:R-:W-:-:S02]  /*1f20*/  @P6 FFMA.FTZ R57, R113, R188, R57 ;  /* 0x000000bc71396223 */ /* 0x000fc40000010039 */
[----:B------:R-:W-:Y:S02]  /*1f30*/  @P6 FFMA.FTZ R58, R114, R195, R58 ;  /* 0x000000c3723a6223 */ /* 0x000fe4000001003a */
[----:B------:R-:W-:Y:S02]  /*1f40*/  @P6 FFMA.FTZ R59, R115, R190, R59 ;  /* 0x000000be733b6223 */ /* 0x000fe4000001003b */
[----:B------:R1:W5:Y:S01]  /*1f50*/  @P6 LDG.E.128 R112, [R154.64] ;  /* 0x000000049a706981 */ /* 0x000362000c1e1d00 */
[----:B------:R-:W-:Y:S01]  /*1f60*/  @!P5 ISETP.NE.U32.AND P2, PT, RZ, c[0x0][0x218], PT ;  /* 0x00008600ff00da0c */ /* 0x000fe20003f45070 */
[----:B------:R-:W-:Y:S01]  /*1f70*/  BSSY B0, `(.L_x_8479) ;  /* 0x000000c000007945 */ /* 0x000fe20003800000 */
[----:B------:R-:W-:Y:S02]  /*1f80*/  @!P5 ISETP.NE.U32.AND P3, PT, RZ, c[0x0][0x218], PT ;  /* 0x00008600ff00da0c */ /* 0x000fe40003f65070 */
[----:B------:R-:W-:Y:S02]  /*1f90*/  @!P5 ISETP.NE.AND.EX P2, PT, RZ, c[0x0][0x21c], PT, P2 ;  /* 0x00008700ff00da0c */ /* 0x000fe40003f45320 */
[----:B------:R-:W-:-:S02]  /*1fa0*/  @!P5 ISETP.NE.U32.AND P4, PT, RZ, c[0x0][0x218], PT ;  /* 0x00008600ff00da0c */ /* 0x000fc40003f85070 */
[----:B0-----:R-:W-:Y:S01]  /*1fb0*/  @!P5 FSEL R125, R96, RZ, P2 ;  /* 0x000000ff607dd208 */ /* 0x001fe20001000000 */
[----:B------:R-:W-:Y:S05]  /*1fc0*/  @!P5 BRA `(.L_x_8480) ;  /* 0x000000600000d947 */ /* 0x000fea0003800000 */
[----:B-1----:R-:W-:Y:S01]  /*1fd0*/  ISETP.NE.U32.AND P2, PT, RZ, c[0x0][0x218], PT ;  /* 0x00008600ff007a0c */ /* 0x002fe20003f45070 */
[----:B------:R-:W-:-:S03]  /*1fe0*/  FFMA.FTZ R125, R133, R157, R156 ;  /* 0x0000009d857d7223 */ /* 0x000fc6000001009c */
[----:B------:R-:W-:Y:S01]  /*1ff0*/  ISETP.NE.AND.EX P2, PT, RZ, c[0x0][0x21c], PT, P2 ;  /* 0x00008700ff007a0c */ /* 0x000fe20003f45320 */
[----:B------:R-:W-:-:S04]  /*2000*/  FADD.FTZ R125, R136, -R125 ;  /* 0x8000007d887d7221 */ /* 0x000fc80000010000 */
[----:B------:R-:W-:-:S08]  /*2010*/  FMUL.FTZ R125, R2, R125 ;  /* 0x0000007d027d7220 */ /* 0x000fd00000410000 */
[----:B------:R-:W-:Y:S02]  /*2020*/  @P2 FADD.FTZ R125, R96, R125 ;  /* 0x0000007d607d2221 */ /* 0x000fe40000010000 */
.L_x_8480:
[----:B-1----:R-:W-:Y:S05]  /*2030*/  BSYNC B0 ;  /* 0x0000000000007941 */ /* 0x002fea0003800000 */
.L_x_8479:
[----:B------:R-:W-:Y:S01]  /*2040*/  @P0 MOV R129, 0x10 ;  /* 0x0000001000810802 */ /* 0x000fe20000000f00 */
[----:B------:R-:W-:Y:S01]  /*2050*/  BSSY B0, `(.L_x_8481) ;  /* 0x0000014000007945 */ /* 0x000fe20003800000 */
[----:B------:R-:W-:Y:S01]  /*2060*/  @P6 MOV R131, 0x10 ;  /* 0x0000001000836802 */ /* 0x000fe20000000f00 */
[----:B------:R-:W-:Y:S01]  /*2070*/  @P6 FMUL.FTZ R155, R125, c[0x0][0x1ec] ;  /* 0x00007b007d9b6a20 */ /* 0x000fe20000410000 */
[----:B------:R-:W-:Y:S01]  /*2080*/  @!P5 ISETP.NE.U32.AND P2, PT, RZ, c[0x0][0x218], PT ;  /* 0x00008600ff00da0c */ /* 0x000fe20003f45070 */
[----:B------:R-:W-:Y:S01]  /*2090*/  @P0 IMAD.WIDE.U32 R128, R182, R129, c[0x0][0x258] ;  /* 0x00009600b6800625 */ /* 0x000fe200078e0081 */
[----:B------:R-:W-:Y:S02]  /*20a0*/  @!P5 ISETP.NE.AND.EX P3, PT, RZ, c[0x0][0x21c], PT, P3 ;  /* 0x00008700ff00da0c */ /* 0x000fe40003f65330 */
[----:B------:R-:W-:Y:S01]  /*20b0*/  @!P5 ISETP.NE.AND.EX P4, PT, RZ, c[0x0][0x21c], PT, P4 ;  /* 0x00008700ff00da0c */ /* 0x000fe20003f85340 */
[----:B------:R-:W-:Y:S01]  /*20c0*/  @P6 IMAD.WIDE.U32 R130, R192, R131, c[0x0][0x248] ;  /* 0x00009200c0826625 */ /* 0x000fe200078e0083 */
[----:B------:R-:W-:-:S02]  /*20d0*/  @!P5 ISETP.NE.AND.EX P2, PT, RZ, c[0x0][0x21c], PT, P2 ;  /* 0x00008700ff00da0c */ /* 0x000fc40003f45320 */
        /* <DEDUP_REMOVED lines=11> */
.L_x_8482:
[----:B------:R-:W-:Y:S05]  /*2190*/  BSYNC B0 ;  /* 0x0000000000007941 */ /* 0x000fea0003800000 */
.L_x_8481:
        /* <DEDUP_REMOVED lines=12> */
.L_x_8484:
[----:B------:R-:W-:Y:S05]  /*2260*/  BSYNC B0 ;  /* 0x0000000000007941 */ /* 0x000fea0003800000 */
.L_x_8483:
        /* <DEDUP_REMOVED lines=11> */
.L_x_8486:
[----:B------:R-:W-:Y:S05]  /*2320*/  BSYNC B0 ;  /* 0x0000000000007941 */ /* 0x000fea0003800000 */
.L_x_8485:
        /* <DEDUP_REMOVED lines=26> */
.L_x_8488:
[----:B-1----:R-:W-:Y:S05]  /*24d0*/  BSYNC B0 ;  /* 0x0000000000007941 */ /* 0x002fea0003800000 */
.L_x_8487:
        /* <DEDUP_REMOVED lines=21> */
.L_x_8490:
[----:B------:R-:W-:Y:S05]  /*2630*/  BSYNC B0 ;  /* 0x0000000000007941 */ /* 0x000fea0003800000 */
.L_x_8489:
        /* <DEDUP_REMOVED lines=12> */
.L_x_8492:
[----:B------:R-:W-:Y:S05]  /*2700*/  BSYNC B0 ;  /* 0x0000000000007941 */ /* 0x000fea0003800000 */
.L_x_8491:
        /* <DEDUP_REMOVED lines=11> */
.L_x_8494:
[----:B------:R-:W-:Y:S05]  /*27c0*/  BSYNC B0 ;  /* 0x0000000000007941 */ /* 0x000fea0003800000 */
.L_x_8493:
        /* <DEDUP_REMOVED lines=26> */
.L_x_8496:
[----:B-1----:R-:W-:Y:S05]  /*2970*/  BSYNC B0 ;  /* 0x0000000000007941 */ /* 0x002fea0003800000 */
.L_x_8495:
[----:B------:R-:W-:Y:S01]  /*2980*/  @P0 IADD3 R128, R0, 0x180, RZ ;  /* 0x0000018000800810 */ /* 0x000fe20007ffe0ff */
[----:B------:R-:W-:Y:S01]  /*2990*/  BSSY B0, `(.L_x_8497) ;  /* 0x0000015000007945 */ /* 0x000fe20003800000 */
[----:B------:R-:W-:Y:S01]  /*29a0*/  @P0 MOV R129, 0x10 ;  /* 0x0000001000810802 */ /* 0x000fe20000000f00 */
[----:B------:R-:W-:Y:S01]  /*29b0*/  @P6 FMUL.FTZ R155, R125, c[0x0][0x1ec] ;  /* 0x00007b007d9b6a20 */ /* 0x000fe20000410000 */
[----:B------:R-:W-:Y:S02]  /*29c0*/  @P6 MOV R131, 0x10 ;  /* 0x0000001000836802 */ /* 0x000fe40000000f00 */
        /* <DEDUP_REMOVED lines=17> */
.L_x_8498:
[----:B------:R-:W-:Y:S05]  /*2ae0*/  BSYNC B0 ;  /* 0x0000000000007941 */ /* 0x000fea0003800000 */
.L_x_8497:
        /* <DEDUP_REMOVED lines=12> */
.L_x_8500:
[----:B------:R-:W-:Y:S05]  /*2bb0*/  BSYNC B0 ;  /* 0x0000000000007941 */ /* 0x000fea0003800000 */
.L_x_8499:
        /* <DEDUP_REMOVED lines=11> */
.L_x_8502:
[----:B------:R-:W-:Y:S05]  /*2c70*/  BSYNC B0 ;  /* 0x0000000000007941 */ /* 0x000fea0003800000 */
.L_x_8501:
        /* <DEDUP_REMOVED lines=26> */
.L_x_8504:
[----:B-1----:R-:W-:Y:S05]  /*2e20*/  BSYNC B0 ;  /* 0x0000000000007941 */ /* 0x002fea0003800000 */
.L_x_8503:
[----:B------:R-:W-:Y:S01]  /*2e30*/  @!P5 ISETP.NE.U32.AND P3, PT, RZ, c[0x0][0x218], PT ;  /* 0x00008600ff00da0c */ /* 0x000fe20003f65070 */
[----:B------:R-:W-:Y:S01]  /*2e40*/  BSSY B0, `(.L_x_8505) ;  /* 0x000000e000007945 */ /* 0x000fe20003800000 */
[C---:B------:R-:W-:Y:S01]  /*2e50*/  SEL R116, R125.reuse, R116, P1 ;  /* 0x000000747d747207 */ /* 0x040fe20000800000 */
[----:B------:R-:W-:Y:S01]  /*2e60*/  @P6 FMUL.FTZ R125, R125, c[0x0][0x1ec] ;  /* 0x00007b007d7d6a20 */ /* 0x000fe20000410000 */
[----:B------:R-:W-:Y:S02]  /*2e70*/  @!P5 ISETP.NE.AND.EX P3, PT, RZ, c[0x0][0x21c], PT, P3 ;  /* 0x00008700ff00da0c */ /* 0x000fe40003f65330 */
[----:B------:R-:W-:Y:S02]  /*2e80*/  @!P5 ISETP.NE.AND.EX P4, PT, RZ, c[0x0][0x21c], PT, P4 ;  /* 0x00008700ff00da0c */ /* 0x000fe40003f85340 */
        /* <DEDUP_REMOVED lines=9> */
.L_x_8506:
[----:B------:R-:W-:Y:S05]  /*2f20*/  BSYNC B0 ;  /* 0x0000000000007941 */ /* 0x000fea0003800000 */
.L_x_8505:
[----:B------:R-:W-:Y:S01]  /*2f30*/  BSSY B0, `(.L_x_8507) ;  /* 0x000000c000007945 */ /* 0x000fe20003800000 */
[----:B------:R-:W-:Y:S01]  /*2f40*/  SEL R117, R124, R117, P1 ;  /* 0x000000757c757207 */ /* 0x000fe20000800000 */
[----:B------:R-:W-:Y:S01]  /*2f50*/  @P6 FMUL.FTZ R120, R26, R125 ;  /* 0x0000007d1a786220 */ /* 0x000fe20000410000 */
[----:B------:R-:W-:Y:S01]  /*2f60*/  @!P5 FSEL R127, R110, RZ, P4 ;  /* 0x000000ff6e7fd208 */ /* 0x000fe20002000000 */
        /* <DEDUP_REMOVED lines=8> */
.L_x_8508:
[----:B------:R-:W-:Y:S05]  /*2ff0*/  BSYNC B0 ;  /* 0x0000000000007941 */ /* 0x000fea0003800000 */
.L_x_8507:
[C---:B------:R-:W-:Y:S01]  /*3000*/  SEL R118, R127.reuse, R118, P1 ;  /* 0x000000767f767207 */ /* 0x040fe20000800000 */
[----:B------:R-:W-:Y:S01]  /*3010*/  @P6 FMUL.FTZ R127, R127, c[0x0][0x1ec] ;  /* 0x00007b007f7f6a20 */ /* 0x000fe20000410000 */
[----:B------:R-:W-:Y:S01]  /*3020*/  BSSY B0, `(.L_x_8509) ;  /* 0x000000e000007945 */ /* 0x000fe20003800000 */
[-C--:B------:R-:W-:Y:S02]  /*3030*/  @P6 FMUL.FTZ R121, R4, R124.reuse ;  /* 0x0000007c04796220 */ /* 0x080fe40000410000 */
[----:B-----5:R-:W-:Y:S01]  /*3040*/  @P6 FFMA.FTZ R41, R113, R124, R41 ;  /* 0x0000007c71296223 */ /* 0x020fe20000010029 */
[----:B------:R-:W-:Y:S01]  /*3050*/  @!P5 FSEL R124, R111, RZ, P2 ;  /* 0x000000ff6f7cd208 */ /* 0x000fe20001000000 */
[----:B------:R-:W-:Y:S02]  /*3060*/  @P6 FFMA.FTZ R40, R112, R125, R40 ;  /* 0x0000007d70286223 */ /* 0x000fe40000010028 */
[-C--:B------:R-:W-:Y:S02]  /*3070*/  @P6 FMUL.FTZ R122, R25, R127.reuse ;  /* 0x0000007f197a6220 */ /* 0x080fe40000410000 */
[----:B------:R-:W-:Y:S01]  /*3080*/  @P6 FFMA.FTZ R42, R114, R127, R42 ;  /* 0x0000007f722a6223 */ /* 0x000fe2000001002a */
[----:B------:R-:W-:Y:S05]  /*3090*/  @!P5 BRA `(.L_x_8510) ;  /* 0x000000600000d947 */ /* 0x000fea0003800000 */
[----:B------:R-:W-:Y:S01]  /*30a0*/  ISETP.NE.U32.AND P2, PT, RZ, c[0x0][0x218], PT ;  /* 0x00008600ff007a0c */ /* 0x000fe20003f45070 */
[----:B------:R-:W-:-:S03]  /*30b0*/  FFMA.FTZ R156, R186, R157, R156 ;  /* 0x0000009dba9c7223 */ /* 0x000fc6000001009c */
[----:B------:R-:W-:Y:S01]  /*30c0*/  ISETP.NE.AND.EX P2, PT, RZ, c[0x0][0x21c], PT, P2 ;  /* 0x00008700ff007a0c */ /* 0x000fe20003f45320 */
[----:B------:R-:W-:-:S04]  /*30d0*/  FADD.FTZ R125, R205, -R156 ;  /* 0x8000009ccd7d7221 */ /* 0x000fc80000010000 */
[----:B------:R-:W-:-:S08]  /*30e0*/  FMUL.FTZ R124, R2, R125 ;  /* 0x0000007d027c7220 */ /* 0x000fd00000410000 */
[----:B------:R-:W-:Y:S02]  /*30f0*/  @P2 FADD.FTZ R124, R111, R124 ;  /* 0x0000007c6f7c2221 */ /* 0x000fe40000010000 */
.L_x_8510:
[----:B------:R-:W-:Y:S05]  /*3100*/  BSYNC B0 ;  /* 0x0000000000007941 */ /* 0x000fea0003800000 */
.L_x_8509:
[----:B------:R-:W-:Y:S01]  /*3110*/  @P0 IADD3 R125, R0, 0x200, RZ ;  /* 0x00000200007d0810 */ /* 0x000fe20007ffe0ff */
[C---:B------:R-:W-:Y:S01]  /*3120*/  @P6 FMUL.FTZ R0, R124.reuse, c[0x0][0x1ec] ;  /* 0x00007b007c006a20 */ /* 0x040fe20000410000 */
[----:B------:R-:W-:Y:S02]  /*3130*/  @P0 MOV R2, 0x10 ;  /* 0x0000001000020802 */ /* 0x000fe40000000f00 */
[----:B------:R-:W-:Y:S01]  /*3140*/  @P6 MOV R127, 0x10 ;  /* 0x00000010007f6802 */ /* 0x000fe20000000f00 */
[----:B------:R-:W-:Y:S01]  /*3150*/  @P6 FMUL.FTZ R123, R3, R0 ;  /* 0x00000000037b6220 */ /* 0x000fe20000410000 */
[----:B------:R-:W-:Y:S01]  /*3160*/  SEL R119, R124, R119, P1 ;  /* 0x000000777c777207 */ /* 0x000fe20000800000 */
[----:B------:R-:W-:Y:S01]  /*3170*/  @P0 IMAD.WIDE.U32 R124, R125, R2, c[0x0][0x258] ;  /* 0x000096007d7c0625 */ /* 0x000fe200078e0002 */
[----:B------:R-:W-:Y:S02]  /*3180*/  IADD3 R168, R168, c[0x0][0x160], RZ ;  /* 0x00005800a8a87a10 */ /* 0x000fe40007ffe0ff */
[----:B------:R-:W-:Y:S01]  /*3190*/  LOP3.LUT P1, RZ, R23, 0xff, RZ, 0xc0, !PT ;  /* 0x000000ff17ff7812 */ /* 0x000fe2000782c0ff */
[----:B------:R-:W-:Y:S01]  /*31a0*/  @P6 IMAD.WIDE.U32 R126, R190, R127, c[0x0][0x248] ;  /* 0x00009200be7e6625 */ /* 0x000fe200078e007f */
[----:B------:R0:W-:Y:S01]  /*31b0*/  @P0 STG.E.128 [R124.64], R116 ;  /* 0x000000747c000986 */ /* 0x0001e2000c101d04 */
[----:B------:R-:W-:-:S02]  /*31c0*/  ISETP.GE.AND P0, PT, R168, c[0x0][0x164], PT ;  /* 0x00005900a8007a0c */ /* 0x000fc40003f06270 */
[----:B------:R-:W-:Y:S01]  /*31d0*/  SEL R23, RZ, 0x1, P1 ;  /* 0x00000001ff177807 */ /* 0x000fe20000800000 */
[----:B------:R0:W-:Y:S01]  /*31e0*/  @P6 STG.E.128 [R126.64], R120 ;  /* 0x000000787e006986 */ /* 0x0001e2000c101d04 */
[----:B------:R-:W-:-:S09]  /*31f0*/  @P6 FFMA.FTZ R43, R115, R0, R43 ;  /* 0x00000000732b6223 */ /* 0x000fd2000001002b */
[----:B0-----:R-:W-:Y:S01]  /*3200*/  @P0 CALL.REL.NOINC `(.L_x_8465) ;  /* 0x0000001000000944 */ /* 0x001fe20003c00000 */
[----:B------:R-:W-:Y:S05]  /*3210*/  BRA `(.L_x_8511) ;  /* 0xffffd70000007947 */ /* 0x000fea000383ffff */
.L_x_8465:
        /* <DEDUP_REMOVED lines=25> */
.L_x_8469:
[----:B------:R-:W-:Y:S01]  /*33b0*/  HFMA2.MMA R155, -RZ, RZ, 0, 9.5367431640625e-07 ;  /* 0x00000010ff9b7435 */ /* 0x000fe200000001ff */
[----:B------:R-:W-:-:S02]  /*33c0*/  MOV R130, R126 ;  /* 0x0000007e00827202 */ /* 0x000fc40000000f00 */
[----:B------:R-:W-:Y:S02]  /*33d0*/  MOV R156, 0x1f ;  /* 0x0000001f009c7802 */ /* 0x000fe40000000f00 */
[----:B------:R-:W-:Y:S02]  /*33e0*/  MOV R157, 0xffffffff ;  /* 0xffffffff009d7802 */ /* 0x000fe40000000f00 */
[----:B------:R-:W-:Y:S02]  /*33f0*/  MOV R124, 0x3410 ;  /* 0x00003410007c7802 */ /* 0x000fe40000000f00 */
[----:B-----5:R-:W-:Y:S05]  /*3400*/  CALL.REL.NOINC `($__internal_167_$__cuda_sm70_shflsync_down_p) ;  /* 0x0000046000007944 */ /* 0x020fea0003c00000 */
[----:B-1----:R-:W-:Y:S01]  /*3410*/  MOV R129, R130 ;  /* 0x0000008200817202 */ /* 0x002fe20000000f00 */
[----:B0-----:R-:W-:Y:S05]  /*3420*/  BRA `(.L_x_8512) ;  /* 0xffffe33000007947 */ /* 0x001fea000383ffff */
.L_x_8470:
[----:B------:R-:W-:Y:S01]  /*3430*/  HFMA2.MMA R155, -RZ, RZ, 0, 9.5367431640625e-07 ;  /* 0x00000010ff9b7435 */ /* 0x000fe200000001ff */
[----:B------:R-:W-:Y:S02]  /*3440*/  MOV R130, R127 ;  /* 0x0000007f00827202 */ /* 0x000fe40000000f00 */
[----:B------:R-:W-:Y:S02]  /*3450*/  MOV R156, 0x1f ;  /* 0x0000001f009c7802 */ /* 0x000fe40000000f00 */
[----:B------:R-:W-:-:S02]  /*3460*/  MOV R157, 0xffffffff ;  /* 0xffffffff009d7802 */ /* 0x000fc40000000f00 */
[----:B------:R-:W-:Y:S02]  /*3470*/  MOV R124, 0x3490 ;  /* 0x00003490007c7802 */ /* 0x000fe40000000f00 */
[----:B01---5:R-:W-:Y:S05]  /*3480*/  CALL.REL.NOINC `($__internal_167_$__cuda_sm70_shflsync_down_p) ;  /* 0x000003e000007944 */ /* 0x023fea0003c00000 */
[----:B------:R-:W-:Y:S01]  /*3490*/  FADD.FTZ R129, R129, R126 ;  /* 0x0000007e81817221 */ /* 0x000fe20000010000 */
[----:B0-----:R-:W-:Y:S01]  /*34a0*/  HFMA2.MMA R155, -RZ, RZ, 0, 4.76837158203125e-07 ;  /* 0x00000008ff9b7435 */ /* 0x001fe200000001ff */
[----:B-1----:R-:W-:Y:S01]  /*34b0*/  FADD.FTZ R127, R127, R130 ;  /* 0x000000827f7f7221 */ /* 0x002fe20000010000 */
[----:B------:R-:W-:Y:S02]  /*34c0*/  MOV R156, 0x1f ;  /* 0x0000001f009c7802 */ /* 0x000fe40000000f00 */
[----:B------:R-:W-:Y:S02]  /*34d0*/  MOV R157, 0xffffffff ;  /* 0xffffffff009d7802 */ /* 0x000fe40000000f00 */
[----:B------:R-:W-:Y:S02]  /*34e0*/  MOV R130, R129 ;  /* 0x0000008100827202 */ /* 0x000fe40000000f00 */
[----:B------:R-:W-:Y:S02]  /*34f0*/  MOV R124, 0x3510 ;  /* 0x00003510007c7802 */ /* 0x000fe40000000f00 */
[----:B------:R-:W-:Y:S05]  /*3500*/  CALL.REL.NOINC `($__internal_167_$__cuda_sm70_shflsync_down_p) ;  /* 0x0000036000007944 */ /* 0x000fea0003c00000 */
[----:B0-----:R-:W-:Y:S01]  /*3510*/  HFMA2.MMA R155, -RZ, RZ, 0, 4.76837158203125e-07 ;  /* 0x00000008ff9b7435 */ /* 0x001fe200000001ff */
[----:B-1----:R-:W-:-:S02]  /*3520*/  MOV R126, R130 ;  /* 0x00000082007e7202 */ /* 0x002fc40000000f00 */
[----:B------:R-:W-:Y:S02]  /*3530*/  MOV R130, R127 ;  /* 0x0000007f00827202 */ /* 0x000fe40000000f00 */
[----:B------:R-:W-:Y:S02]  /*3540*/  MOV R156, 0x1f ;  /* 0x0000001f009c7802 */ /* 0x000fe40000000f00 */
[----:B------:R-:W-:Y:S02]  /*3550*/  MOV R157, 0xffffffff ;  /* 0xffffffff009d7802 */ /* 0x000fe40000000f00 */
[----:B------:R-:W-:Y:S02]  /*3560*/  MOV R124, 0x3580 ;  /* 0x00003580007c7802 */ /* 0x000fe40000000f00 */
[----:B------:R-:W-:Y:S05]  /*3570*/  CALL.REL.NOINC `($__internal_167_$__cuda_sm70_shflsync_down_p) ;  /* 0x000002f000007944 */ /* 0x000fea0003c00000 */
[----:B------:R-:W-:Y:S01]  /*3580*/  FADD.FTZ R129, R126, R129 ;  /* 0x000000817e817221 */ /* 0x000fe20000010000 */
[----:B0-----:R-:W-:Y:S01]  /*3590*/  HFMA2.MMA R155, -RZ, RZ, 0, 2.384185791015625e-07 ;  /* 0x00000004ff9b7435 */ /* 0x001fe200000001ff */
[----:B-1----:R-:W-:Y:S01]  /*35a0*/  FADD.FTZ R127, R127, R130 ;  /* 0x000000827f7f7221 */ /* 0x002fe20000010000 */
[----:B------:R-:W-:Y:S02]  /*35b0*/  MOV R156, 0x1f ;  /* 0x0000001f009c7802 */ /* 0x000fe40000000f00 */
[----:B------:R-:W-:-:S02]  /*35c0*/  MOV R157, 0xffffffff ;  /* 0xffffffff009d7802 */ /* 0x000fc40000000f00 */
[----:B------:R-:W-:Y:S02]  /*35d0*/  MOV R130, R129 ;  /* 0x0000008100827202 */ /* 0x000fe40000000f00 */
[----:B------:R-:W-:Y:S02]  /*35e0*/  MOV R124, 0x3600 ;  /* 0x00003600007c7802 */ /* 0x000fe40000000f00 */
[----:B------:R-:W-:Y:S05]  /*35f0*/  CALL.REL.NOINC `($__internal_167_$__cuda_sm70_shflsync_down_p) ;  /* 0x0000027000007944 */ /* 0x000fea0003c00000 */
[----:B0-----:R-:W-:Y:S01]  /*3600*/  HFMA2.MMA R155, -RZ, RZ, 0, 2.384185791015625e-07 ;  /* 0x00000004ff9b7435 */ /* 0x001fe200000001ff */
[----:B-1----:R-:W-:Y:S02]  /*3610*/  MOV R126, R130 ;  /* 0x00000082007e7202 */ /* 0x002fe40000000f00 */
[----:B------:R-:W-:Y:S02]  /*3620*/  MOV R130, R127 ;  /* 0x0000007f00827202 */ /* 0x000fe40000000f00 */
[----:B------:R-:W-:Y:S02]  /*3630*/  MOV R156, 0x1f ;  /* 0x0000001f009c7802 */ /* 0x000fe40000000f00 */
[----:B------:R-:W-:Y:S02]  /*3640*/  MOV R157, 0xffffffff ;  /* 0xffffffff009d7802 */ /* 0x000fe40000000f00 */
[----:B------:R-:W-:-:S02]  /*3650*/  MOV R124, 0x3670 ;  /* 0x00003670007c7802 */ /* 0x000fc40000000f00 */
[----:B------:R-:W-:Y:S05]  /*3660*/  CALL.REL.NOINC `($__internal_167_$__cuda_sm70_shflsync_down_p) ;  /* 0x0000020000007944 */ /* 0x000fea0003c00000 */
[----:B------:R-:W-:Y:S01]  /*3670*/  FADD.FTZ R129, R126, R129 ;  /* 0x000000817e817221 */ /* 0x000fe20000010000 */
[----:B0-----:R-:W-:Y:S01]  /*3680*/  HFMA2.MMA R155, -RZ, RZ, 0, 1.1920928955078125e-07 ;  /* 0x00000002ff9b7435 */ /* 0x001fe200000001ff */
[----:B-1----:R-:W-:Y:S01]  /*3690*/  FADD.FTZ R131, R127, R130 ;  /* 0x000000827f837221 */ /* 0x002fe20000010000 */
[----:B------:R-:W-:-:S02]  /*36a0*/  MOV R156, 0x1f ;  /* 0x0000001f009c7802 */ /* 0x000fc40000000f00 */
[----:B------:R-:W-:Y:S02]  /*36b0*/  MOV R157, 0xffffffff ;  /* 0xffffffff009d7802 */ /* 0x000fe40000000f00 */
[----:B------:R-:W-:Y:S02]  /*36c0*/  MOV R130, R129 ;  /* 0x0000008100827202 */ /* 0x000fe40000000f00 */
[----:B------:R-:W-:Y:S02]  /*36d0*/  MOV R124, 0x36f0 ;  /* 0x000036f0007c7802 */ /* 0x000fe40000000f00 */
[----:B------:R-:W-:Y:S05]  /*36e0*/  CALL.REL.NOINC `($__internal_167_$__cuda_sm70_shflsync_down_p) ;  /* 0x0000018000007944 */ /* 0x000fea0003c00000 */
[----:B0-----:R-:W-:Y:S01]  /*36f0*/  HFMA2.MMA R155, -RZ, RZ, 0, 1.1920928955078125e-07 ;  /* 0x00000002ff9b7435 */ /* 0x001fe200000001ff */
[----:B-1----:R-:W-:Y:S02]  /*3700*/  MOV R126, R130 ;  /* 0x00000082007e7202 */ /* 0x002fe40000000f00 */
[----:B------:R-:W-:Y:S02]  /*3710*/  MOV R130, R131 ;  /* 0x0000008300827202 */ /* 0x000fe40000000f00 */
[----:B------:R-:W-:Y:S02]  /*3720*/  MOV R156, 0x1f ;  /* 0x0000001f009c7802 */ /* 0x000fe40000000f00 */
[----:B------:R-:W-:-:S02]  /*3730*/  MOV R157, 0xffffffff ;  /* 0xffffffff009d7802 */ /* 0x000fc40000000f00 */
[----:B------:R-:W-:Y:S02]  /*3740*/  MOV R124, 0x3760 ;  /* 0x00003760007c7802 */ /* 0x000fe40000000f00 */
[----:B------:R-:W-:Y:S05]  /*3750*/  CALL.REL.NOINC `($__internal_167_$__cuda_sm70_shflsync_down_p) ;  /* 0x0000011000007944 */ /* 0x000fea0003c00000 */
[----:B------:R-:W-:Y:S01]  /*3760*/  FADD.FTZ R127, R126, R129 ;  /* 0x000000817e7f7221 */ /* 0x000fe20000010000 */
[----:B0-----:R-:W-:Y:S01]  /*3770*/  HFMA2.MMA R155, -RZ, RZ, 0, 5.9604644775390625e-08 ;  /* 0x00000001ff9b7435 */ /* 0x001fe200000001ff */
[----:B-1----:R-:W-:Y:S01]  /*3780*/  FADD.FTZ R131, R131, R130 ;  /* 0x0000008283837221 */ /* 0x002fe20000010000 */
[----:B------:R-:W-:Y:S02]  /*3790*/  MOV R156, 0x1f ;  /* 0x0000001f009c7802 */ /* 0x000fe40000000f00 */
[----:B------:R-:W-:Y:S02]  /*37a0*/  MOV R157, 0xffffffff ;  /* 0xffffffff009d7802 */ /* 0x000fe40000000f00 */
[----:B------:R-:W-:Y:S02]  /*37b0*/  MOV R130, R127 ;  /* 0x0000007f00827202 */ /* 0x000fe40000000f00 */
[----:B------:R-:W-:Y:S02]  /*37c0*/  MOV R124, 0x37e0 ;  /* 0x000037e0007c7802 */ /* 0x000fe40000000f00 */
[----:B------:R-:W-:Y:S05]  /*37d0*/  CALL.REL.NOINC `($__internal_167_$__cuda_sm70_shflsync_down_p) ;  /* 0x0000009000007944 */ /* 0x000fea0003c00000 */
[----:B0-----:R-:W-:Y:S01]  /*37e0*/  HFMA2.MMA R155, -RZ, RZ, 0, 5.9604644775390625e-08 ;  /* 0x00000001ff9b7435 */ /* 0x001fe200000001ff */
[----:B-1----:R-:W-:-:S02]  /*37f0*/  MOV R154, R130 ;  /* 0x00000082009a7202 */ /* 0x002fc40000000f00 */
[----:B------:R-:W-:Y:S02]  /*3800*/  MOV R130, R131 ;  /* 0x0000008300827202 */ /* 0x000fe40000000f00 */
[----:B------:R-:W-:Y:S02]  /*3810*/  MOV R156, 0x1f ;  /* 0x0000001f009c7802 */ /* 0x000fe40000000f00 */
[----:B------:R-:W-:Y:S02]  /*3820*/  MOV R157, 0xffffffff ;  /* 0xffffffff009d7802 */ /* 0x000fe40000000f00 */
[----:B------:R-:W-:Y:S02]  /*3830*/  MOV R124, 0x3850 ;  /* 0x00003850007c7802 */ /* 0x000fe40000000f00 */
[----:B------:R-:W-:Y:S05]  /*3840*/  CALL.REL.NOINC `($__internal_167_$__cuda_sm70_shflsync_down_p) ;  /* 0x0000002000007944 */ /* 0x000fea0003c00000 */
[----:B-1----:R-:W-:Y:S01]  /*3850*/  MOV R124, R130 ;  /* 0x00000082007c7202 */ /* 0x002fe20000000f00 */
[----:B0-----:R-:W-:Y:S05]  /*3860*/  BRA `(.L_x_8513) ;  /* 0xffffe01000007947 */ /* 0x001fea000383ffff */
        .weak           $__internal_167_$__cuda_sm70_shflsync_down_p
        .type           $__internal_167_$__cuda_sm70_shflsync_down_p,@function
        .size           $__internal_167_$__cuda_sm70_shflsync_down_p,(.L_x_9911 - $__internal_167_$__cuda_sm70_shflsync_down_p)
$__internal_167_$__cuda_sm70_shflsync_down_p:
[----:B------:R-:W-:Y:S01]  /*3870*/  HFMA2.MMA R125, -RZ, RZ, 0, 0 ;  /* 0x00000000ff7d7435 */ /* 0x000fe200000001ff */
[----:B------:R-:W-:Y:S04]  /*3880*/  WARPSYNC R157 ;  /* 0x0000009d00007348 */ /* 0x000fe80003800000 */
[----:B------:R0:W1:Y:S01]  /*3890*/  SHFL.DOWN PT, R130, R130, R155, R156 ;  /* 0x0800009b82827389 */ /* 0x00006200000e009c */
[----:B------:R-:W-:Y:S05]  /*38a0*/  RET.REL.NODEC R124 `(_ZN10layer_norm13ln_bwd_kernelINS_13Kernel_traitsI6__halfffffjLj2560ELj1ELj1ELj4ELj16ENS_18Kernel_traits_baseILj2560ES2_ffffjLj128EEEEELb0ELb1ELb1ELb1EEEvNS_9BwdParamsE) ;  /* 0xffffc7507c007950 */ /* 0x000fea0003c3ffff */
.L_x_8514:
        /* <DEDUP_REMOVED lines=13> */
.L_x_9911:


//--------------------- .text._ZN10layer_norm13ln_bwd_kernelINS_13Kernel_traitsI6__halfffffjLj2560ELj1ELj1ELj4ELj16ENS_18Kernel_traits_baseILj2560ES2_ffffjLj128EEEEELb1ELb0ELb0ELb0EEEvNS_9BwdParamsE --------------------------
	.section	.text._ZN10layer_norm13ln_bwd_kernelINS_13Kernel_traitsI6__halfffffjLj2560ELj1ELj1ELj4ELj16ENS_18Kernel_traits_baseILj2560ES2_ffffjLj128EEEEELb1ELb0ELb0ELb0EEEvNS_9BwdParamsE,"ax",@progbits
	.sectioninfo	@"SHI_REGISTERS=158"
	.align	128
        .global         _ZN10layer_norm13ln_bwd_kernelINS_13Kernel_traitsI6__halfffffjLj2560ELj1ELj1ELj4ELj16ENS_18Kernel_traits_baseILj2560ES2_ffffjLj128EEEEELb1ELb0ELb0ELb0EEEvNS_9BwdParamsE
        .type           _ZN10layer_norm13ln_bwd_kernelINS_13Kernel_traitsI6__halfffffjLj2560ELj1ELj1ELj4ELj16ENS_18Kernel_traits_baseILj2560ES2_ffffjLj128EEEEELb1ELb0ELb0ELb0EEEvNS_9BwdParamsE,@function
        .size           _ZN10layer_norm13ln_bwd_kernelINS_13Kernel_traitsI6__halfffffjLj2560ELj1ELj1ELj4ELj16ENS_18Kernel_traits_baseILj2560ES2_ffffjLj128EEEEELb1ELb0ELb0ELb0EEEvNS_9BwdParamsE,(.L_x_9912 - _ZN10layer_norm13ln_bwd_kernelINS_13Kernel_traitsI6__halfffffjLj2560ELj1ELj1ELj4ELj16ENS_18Kernel_traits_baseILj2560ES2_ffffjLj128EEEEELb1ELb0ELb0ELb0EEEvNS_9BwdParamsE)
        .other          _ZN10layer_norm13ln_bwd_kernelINS_13Kernel_traitsI6__halfffffjLj2560ELj1ELj1ELj4ELj16ENS_18Kernel_traits_baseILj2560ES2_ffffjLj128EEEEELb1ELb0ELb0ELb0EEEvNS_9BwdParamsE,@"STO_CUDA_ENTRY STV_DEFAULT"
_ZN10layer_norm13ln_bwd_kernelINS_13Kernel_traitsI6__halfffffjLj2560ELj1ELj1ELj4ELj16ENS_18Kernel_traits_baseILj2560ES2_ffffjLj128EEEEELb1ELb0ELb0ELb0EEEvNS_9BwdParamsE:
.text._ZN10layer_norm13ln_bwd_kernelINS_13Kernel_traitsI6__halfffffjLj2560ELj1ELj1ELj4ELj16ENS_18Kernel_traits_baseILj2560ES2_ffffjLj128EEEEELb1ELb0ELb0ELb0EEEvNS_9BwdParamsE:
        /* <DEDUP_REMOVED lines=82> */
[--C-:B------:R-:W-:Y:S01]  /*0520*/  SHF.R.U64 R10, R10, 0x10, R11.reuse ;  /* 0x000000100a0a7819 */ /* 0x100fe2000000120b */
[----:B------:R-:W-:Y:S01]  /*0530*/  HADD2.F32 R12, -RZ, R12.H0_H0 ;  /* 0x2000000cff0c7230 */ /* 0x000fe20000004100 */
[----:B------:R-:W-:Y:S02]  /*0540*/  MOV R9, R11 ;  /* 0x0000000b00097202 */ /* 0x000fe40000000f00 */
        /* <DEDUP_REMOVED lines=16> */
.L_x_8538:
[----:B------:R-:W-:Y:S02]  /*0650*/  ISETP.NE.U32.AND P0, PT, RZ, c[0x0][0x1c0], PT ;  /* 0x00007000ff007a0c */ /* 0x000fe40003f05070 */
[----:B------:R-:W-:Y:S02]  /*0660*/  SHF.R.S32.HI R88, RZ, 0x1f, R97 ;  /* 0x0000001fff587819 */ /* 0x000fe40000011461 */
[----:B------:R-:W-:-:S02]  /*0670*/  ISETP.NE.AND.EX P0, PT, RZ, c[0x0][0x1c4], PT, P0 ;  /* 0x00007100ff007a0c */ /* 0x000fc40003f05300 */
[----:B------:R-:W-:-:S11]  /*0680*/  MOV R104, 0x3f800000 ;  /* 0x3f80000000687802 */ /* 0x000fd60000000f00 */
[----:B------:R-:W-:-:S04]  /*0690*/  @P0 LEA R92, P6, R97, c[0x0][0x1c0], 0x2 ;  /* 0x00007000615c0a11 */ /* 0x000fc800078c10ff */
[----:B------:R-:W-:Y:S02]  /*06a0*/  @P0 LEA.HI.X R93, R97, c[0x0][0x1c4], R88, 0x2, P6 ;  /* 0x00007100615d0a11 */ /* 0x000fe400030f1458 */
[----:B------:R-:W-:-:S03]  /*06b0*/  MOV R88, 0x4 ;  /* 0x0000000400587802 */ /* 0x000fc60000000f00 */
[----:B------:R0:W5:Y:S02]  /*06c0*/  @P0 LDG.E R104, [R92.64] ;  /* 0x000000045c680981 */ /* 0x000164000c1e1900 */
[----:B------:R-:W-:-:S04]  /*06d0*/  IMAD.WIDE R90, R97, R88, c[0x0][0x1a0] ;  /* 0x00006800615a7625 */ /* 0x000fc800078e0258 */
[C---:B------:R-:W-:Y:S01]  /*06e0*/  IMAD.WIDE R88, R97.reuse, R88, c[0x0][0x1a8] ;  /* 0x00006a0061587625 */ /* 0x040fe200078e0258 */
[----:B------:R0:W5:Y:S04]  /*06f0*/  LDG.E R126, [R90.64] ;  /* 0x000000045a7e7981 */ /* 0x000168000c1e1900 */
[----:B------:R0:W5:Y:S01]  /*0700*/  LDG.E R113, [R88.64] ;  /* 0x0000000458717981 */ /* 0x000162000c1e1900 */
[----:B------:R-:W-:Y:S01]  /*0710*/  IMAD R94, R97, c[0x0][0x168], RZ ;  /* 0x00005a00615e7a24 */ /* 0x000fe200078e02ff */
[----:B------:R-:W-:Y:S01]  /*0720*/  LOP3.LUT R102, R98, 0x7f, RZ, 0xc0, !PT ;  /* 0x0000007f62667812 */ /* 0x000fe200078ec0ff */
[----:B------:R-:W-:Y:S01]  /*0730*/  BSSY B0, `(.L_x_8516) ;  /* 0x0000035000007945 */ /* 0x000fe20003800000 */
[----:B------:R-:W-:Y:S02]  /*0740*/  MOV R145, RZ ;  /* 0x000000ff00917202 */ /* 0x000fe40000000f00 */
[----:B------:R-:W-:-:S02]  /*0750*/  SHF.R.S32.HI R95, RZ, 0x1f, R94 ;  /* 0x0000001fff5f7819 */ /* 0x000fc4000001145e */
[----:B------:R-:W-:Y:S02]  /*0760*/  MOV R143, RZ ;  /* 0x000000ff008f7202 */ /* 0x000fe40000000f00 */
[----:B------:R-:W-:-:S04]  /*0770*/  LEA.HI R95, R95, R94, RZ, 0x2 ;  /* 0x0000005e5f5f7211 */ /* 0x000fc800078f10ff */
[----:B------:R-:W-:-:S04]  /*0780*/  LEA.HI.SX32 R102, R95, R102, 0x1e ;  /* 0x000000665f667211 */ /* 0x000fc800078ff2ff */
[----:B------:R-:W-:Y:S01]  /*0790*/  MOV R127, R102 ;  /* 0x00000066007f7202 */ /* 0x000fe20000000f00 */
[----:B------:R-:W-:Y:S05]  /*07a0*/  @!P1 BRA `(.L_x_8517) ;  /* 0x000002d000009947 */ /* 0x000fea0003800000 */
[C---:B0-----:R-:W-:Y:S02]  /*07b0*/  LEA R88, P0, R102.reuse, c[0x0][0x188], 0x4 ;  /* 0x0000620066587a11 */ /* 0x041fe400078020ff */
[----:B------:R-:W-:Y:S02]  /*07c0*/  MOV R93, 0x10 ;  /* 0x00000010005d7802 */ /* 0x000fe40000000f00 */
[C---:B------:R-:W-:Y:S02]  /*07d0*/  LEA.HI.X R89, R102.reuse, c[0x0][0x18c], RZ, 0x4, P0 ;  /* 0x0000630066597a11 */ /* 0x040fe400000f24ff */
[----:B------:R-:W-:Y:S01]  /*07e0*/  ISETP.NE.U32.AND P0, PT, RZ, c[0x0][0x218], PT ;  /* 0x00008600ff007a0c */ /* 0x000fe20003f05070 */
[----:B------:R-:W-:-:S03]  /*07f0*/  IMAD.WIDE.U32 R92, R102, R93, c[0x0][0x208] ;  /* 0x00008200665c7625 */ /* 0x000fc600078e005d */
[----:B------:R-:W2:Y:S01]  /*0800*/  LDG.E.128 R88, [R88.64] ;  /* 0x0000000458587981 */ /* 0x000ea2000c1e1d00 */
[----:B------:R-:W-:-:S03]  /*0810*/  ISETP.NE.AND.EX P0, PT, RZ, c[0x0][0x21c], PT, P0 ;  /* 0x00008700ff007a0c */ /* 0x000fc60003f05300 */
[----:B------:R-:W3:Y:S10]  /*0820*/  LDG.E.128 R92, [R92.64] ;  /* 0x000000045c5c7981 */ /* 0x000ef4000c1e1d00 */
        /* <DEDUP_REMOVED lines=9> */
[C---:B--2---:R-:W-:Y:S02]  /*08c0*/  FADD.FTZ R124, -R114.reuse, R89 ;  /* 0x00000059727c7221 */ /* 0x044fe40000010100 */
[C---:B------:R-:W-:Y:S02]  /*08d0*/  FADD.FTZ R88, -R114.reuse, R88 ;  /* 0x0000005872587221 */ /* 0x040fe40000010100 */
[C---:B------:R-:W-:Y:S02]  /*08e0*/  FADD.FTZ R90, -R114.reuse, R90 ;  /* 0x0000005a725a7221 */ /* 0x040fe40000010100 */
[----:B------:R-:W-:Y:S02]  /*08f0*/  FADD.FTZ R152, -R114, R91 ;  /* 0x0000005b72987221 */ /* 0x000fe40000010100 */
[----:B------:R-:W-:-:S02]  /*0900*/  FMUL.FTZ R114, R113, R124 ;  /* 0x0000007c71727220 */ /* 0x000fc40000410000 */
[----:B------:R-:W-:Y:S02]  /*0910*/  FMUL.FTZ R111, R113, R88 ;  /* 0x00000058716f7220 */ /* 0x000fe40000410000 */
[----:B---3--:R-:W-:Y:S02]  /*0920*/  FMUL.FTZ R124, R23, R92 ;  /* 0x0000005c177c7220 */ /* 0x008fe40000410000 */
[----:B------:R-:W-:Y:S02]  /*0930*/  FMUL.FTZ R135, R22, R93 ;  /* 0x0000005d16877220 */ /* 0x000fe40000410000 */
[----:B------:R-:W-:Y:S02]  /*0940*/  FADD.FTZ R88, RZ, R124 ;  /* 0x0000007cff587221 */ /* 0x000fe40000010000 */
[----:B------:R-:W-:Y:S02]  /*0950*/  FFMA.FTZ R89, R111, R124, RZ ;  /* 0x0000007c6f597223 */ /* 0x000fe400000100ff */
[----:B------:R-:W-:-:S02]  /*0960*/  FMUL.FTZ R133, R113, R90 ;  /* 0x0000005a71857220 */ /* 0x000fc40000410000 */
[----:B-1----:R-:W-:Y:S02]  /*0970*/  FMUL.FTZ R150, R21, R94 ;  /* 0x0000005e15967220 */ /* 0x002fe40000410000 */
        /* <DEDUP_REMOVED lines=16> */
.L_x_8517:
[----:B0-----:R-:W-:Y:S05]  /*0a80*/  BSYNC B0 ;  /* 0x0000000000007941 */ /* 0x001fea0003800000 */
.L_x_8516:
[----:B------:R-:W-:Y:S01]  /*0a90*/  BSSY B0, `(.L_x_8518) ;  /* 0x000002f000007945 */ /* 0x000fe20003800000 */
[----:B------:R-:W-:Y:S05]  /*0aa0*/  @!P2 BRA `(.L_x_8519) ;  /* 0x000002d00000a947 */ /* 0x000fea0003800000 */
[----:B------:R-:W-:Y:S01]  /*0ab0*/  LEA R88, P0, R127, c[0x0][0x188], 0x4 ;  /* 0x000062007f587a11 */ /* 0x000fe200078020ff */
[----:B------:R-:W-:-:S03]  /*0ac0*/  HFMA2.MMA R92, -RZ, RZ, 0, 9.5367431640625e-07 ;  /* 0x00000010ff5c7435 */ /* 0x000fc600000001ff */
[----:B------:R-:W-:Y:S02]  /*0ad0*/  LEA.HI.X R89, R127, c[0x0][0x18c], RZ, 0x4, P0 ;  /* 0x000063007f597a11 */ /* 0x000fe400000f24ff */
[----:B------:R-:W-:-:S04]  /*0ae0*/  ISETP.NE.U32.AND P0, PT, RZ, c[0x0][0x218], PT ;  /* 0x00008600ff007a0c */ /* 0x000fc80003f05070 */
[----:B------:R-:W-:Y:S01]  /*0af0*/  ISETP.NE.AND.EX P0, PT, RZ, c[0x0][0x21c], PT, P0 ;  /* 0x00008700ff007a0c */ /* 0x000fe20003f05300 */
[C---:B------:R-:W-:Y:S01]  /*0b00*/  IMAD.WIDE.U32 R92, R127.reuse, R92, c[0x0][0x208] ;  /* 0x000082007f5c7625 */ /* 0x040fe200078e005c */
[----:B------:R-:W2:Y:S05]  /*0b10*/  LDG.E.128 R88, [R88.64] ;  /* 0x0000000458587981 */ /* 0x000eaa000c1e1d00 */
[----:B------:R-:W3:Y:S06]  /*0b20*/  LDG.E.128 R92, [R92.64] ;  /* 0x000000045c5c7981 */ /* 0x000eec000c1e1d00 */
        /* <DEDUP_REMOVED lines=8> */
[----:B------:R-:W-:-:S03]  /*0bb0*/  IADD3 R127, R127, 0x80, RZ ;  /* 0x000000807f7f7810 */ /* 0x000fc60007ffe0ff */
[C---:B--2---:R-:W-:Y:S02]  /*0bc0*/  FADD.FTZ R88, -R144.reuse, R88 ;  /* 0x0000005890587221 */ /* 0x044fe40000010100 */
[C---:B------:R-:W-:Y:S02]  /*0bd0*/  FADD.FTZ R112, -R144.reuse, R89 ;  /* 0x0000005990707221 */ /* 0x040fe40000010100 */
[----:B------:R-:W-:Y:S02]  /*0be0*/  FMUL.FTZ R109, R113, R88 ;  /* 0x00000058716d7220 */ /* 0x000fe40000410000 */
        /* <DEDUP_REMOVED lines=8> */
[----:B0-----:R-:W-:-:S02]  /*0c70*/  FMUL.FTZ R146, R17, R94 ;  /* 0x0000005e11927220 */ /* 0x001fc40000410000 */
        /* <DEDUP_REMOVED lines=16> */
.L_x_8519:
[----:B-1----:R-:W-:Y:S05]  /*0d80*/  BSYNC B0 ;  /* 0x0000000000007941 */ /* 0x002fea0003800000 */
.L_x_8518:
[----:B------:R-:W-:Y:S01]  /*0d90*/  BSSY B0, `(.L_x_8520) ;  /* 0x000002f000007945 */ /* 0x000fe20003800000 */
[----:B------:R-:W-:Y:S05]  /*0da0*/  @!P3 BRA `(.L_x_8521) ;  /* 0x000002d00000b947 */ /* 0x000fea0003800000 */
[C---:B------:R-:W-:Y:S02]  /*0db0*/  LEA R88, P0, R127.reuse, c[0x0][0x188], 0x4 ;  /* 0x000062007f587a11 */ /* 0x040fe400078020ff */
[----:B------:R-:W-:Y:S02]  /*0dc0*/  MOV R92, 0x10 ;  /* 0x00000010005c7802 */ /* 0x000fe40000000f00 */
[----:B------:R-:W-:-:S02]  /*0dd0*/  LEA.HI.X R89, R127, c[0x0][0x18c], RZ, 0x4, P0 ;  /* 0x000063007f597a11 */ /* 0x000fc400000f24ff */
[----:B------:R-:W-:Y:S01]  /*0de0*/  ISETP.NE.U32.AND P0, PT, RZ, c[0x0][0x218], PT ;  /* 0x00008600ff007a0c */ /* 0x000fe20003f05070 */
[----:B------:R-:W-:-:S03]  /*0df0*/  IMAD.WIDE.U32 R92, R127, R92, c[0x0][0x208] ;  /* 0x000082007f5c7625 */ /* 0x000fc600078e005c */
[----:B------:R-:W-:Y:S01]  /*0e00*/  ISETP.NE.AND.EX P0, PT, RZ, c[0x0][0x21c], PT, P0 ;  /* 0x00008700ff007a0c */ /* 0x000fe20003f05300 */
[----:B------:R-:W2:Y:S04]  /*0e10*/  LDG.E.128 R88, [R88.64] ;  /* 0x0000000458587981 */ /* 0x000ea8000c1e1d00 */
[----:B------:R-:W3:Y:S08]  /*0e20*/  LDG.E.128 R92, [R92.64] ;  /* 0x000000045c5c7981 */ /* 0x000ef0000c1e1d00 */
        /* <DEDUP_REMOVED lines=37> */
.L_x_8521:
[----:B0-----:R-:W-:Y:S05]  /*1080*/  BSYNC B0 ;  /* 0x0000000000007941 */ /* 0x001fea0003800000 */
.L_x_8520:
        /* <DEDUP_REMOVED lines=47> */
.L_x_8523:
[----:B0-----:R-:W-:Y:S05]  /*1380*/  BSYNC B0 ;  /* 0x0000000000007941 */ /* 0x001fea0003800000 */
.L_x_8522:
        /* <DEDUP_REMOVED lines=17> */
[----:B-----5:R-:W-:-:S05]  /*14a0*/  FSEL R126, R126, RZ, !P0 ;  /* 0x000000ff7e7e7208 */ /* 0x020fca0004000000 */
        /* <DEDUP_REMOVED lines=28> */
.L_x_8525:
[----:B0-----:R-:W-:Y:S05]  /*1670*/  BSYNC B0 ;  /* 0x0000000000007941 */ /* 0x001fea0003800000 */
.L_x_8524:
[----:B------:R-:W-:Y:S02]  /*1680*/  LOP3.LUT P6, RZ, R3, 0xff, RZ, 0xc0, !PT ;  /* 0x000000ff03ff7812 */ /* 0x000fe400078cc0ff */
[----:B------:R-:W-:Y:S02]  /*1690*/  SHF.R.U32.HI R90, RZ, 0x5, R98 ;  /* 0x00000005ff5a7819 */ /* 0x000fe40000011662 */
[----:B------:R-:W-:-:S02]  /*16a0*/  LOP3.LUT P0, RZ, R98, 0x1f, RZ, 0xc0, !PT ;  /* 0x0000001f62ff7812 */ /* 0x000fc4000780c0ff */
[----:B------:R-:W-:-:S07]  /*16b0*/  LOP3.LUT R147, R90, 0x7fffffc, RZ, 0xc0, !PT ;  /* 0x07fffffc5a937812 */ /* 0x000fce00078ec0ff */
[----:B------:R-:W-:Y:S01]  /*16c0*/  @!P6 IADD3 R147, R147, 0x4, RZ ;  /* 0x000000049393e810 */ /* 0x000fe20007ffe0ff */
[----:B------:R-:W-:Y:S05]  /*16d0*/  BRA.DIV ~URZ, `(.L_x_8526) ;  /* 0x000014727f007947 */ /* 0x000fea000b800000 */
[----:B------:R0:W1:Y:S02]  /*16e0*/  SHFL.DOWN PT, R92, R145, 0x10, 0x1f ;  /* 0x0a001f00915c7f89 */ /* 0x00006400000e0000 */
.L_x_8539:
        /* <DEDUP_REMOVED lines=18> */
.L_x_8540:
        /* <DEDUP_REMOVED lines=26> */
[-C--:B------:R-:W-:Y:S01]  /*19b0*/  FFMA.FTZ R90, R114, R126.reuse, R127 ;  /* 0x0000007e725a7223 */ /* 0x080fe2000001007f */
[----:B------:R-:W-:Y:S01]  /*19c0*/  ISETP.NE.AND.EX P0, PT, RZ, c[0x0][0x21c], PT, P0 ;  /* 0x00008700ff007a0c */ /* 0x000fe20003f05300 */
[----:B------:R-:W-:Y:S01]  /*19d0*/  FADD.FTZ R88, R124, -R89 ;  /* 0x800000597c587221 */ /* 0x000fe20000010000 */
[----:B------:R-:W-:Y:S01]  /*19e0*/  ISETP.NE.AND.EX P6, PT, RZ, c[0x0][0x25c], PT, P6 ;  /* 0x00009700ff007a0c */ /* 0x000fe20003fc5360 */
[-CC-:B------:R-:W-:Y:S01]  /*19f0*/  FFMA.FTZ R91, R133, R126.reuse, R127.reuse ;  /* 0x0000007e855b7223 */ /* 0x180fe2000001007f */
[----:B------:R-:W-:Y:S01]  /*1a00*/  HFMA2.MMA R95, -RZ, RZ, 0, 9.5367431640625e-07 ;  /* 0x00000010ff5f7435 */ /* 0x000fe200000001ff */
[----:B------:R-:W-:-:S02]  /*1a10*/  FFMA.FTZ R94, R148, R126, R127 ;  /* 0x0000007e945e7223 */ /* 0x000fc4000001007f */
[----:B------:R-:W-:Y:S02]  /*1a20*/  FMUL.FTZ R89, R113, R88 ;  /* 0x0000005871597220 */ /* 0x000fe40000410000 */
[----:B------:R-:W-:Y:S02]  /*1a30*/  FADD.FTZ R90, R135, -R90 ;  /* 0x8000005a875a7221 */ /* 0x000fe40000010000 */
[----:B------:R-:W-:Y:S02]  /*1a40*/  FADD.FTZ R92, R150, -R91 ;  /* 0x8000005b965c7221 */ /* 0x000fe40000010000 */
[----:B------:R-:W-:Y:S02]  /*1a50*/  FADD.FTZ R94, R141, -R94 ;  /* 0x8000005e8d5e7221 */ /* 0x000fe40000010000 */
[----:B------:R-:W-:Y:S02]  /*1a60*/  @P0 FADD.FTZ R89, R68, R89 ;  /* 0x0000005944590221 */ /* 0x000fe40000010000 */
[----:B------:R-:W-:-:S02]  /*1a70*/  FMUL.FTZ R90, R113, R90 ;  /* 0x0000005a715a7220 */ /* 0x000fc40000410000 */
[----:B------:R-:W-:Y:S01]  /*1a80*/  FMUL.FTZ R93, R113, R92 ;  /* 0x0000005c715d7220 */ /* 0x000fe20000410000 */
[----:B------:R-:W-:Y:S01]  /*1a90*/  SEL R32, R89, R32, P6 ;  /* 0x0000002059207207 */ /* 0x000fe20003000000 */
[----:B------:R-:W-:Y:S02]  /*1aa0*/  FMUL.FTZ R94, R113, R94 ;  /* 0x0000005e715e7220 */ /* 0x000fe40000410000 */
[-C--:B------:R-:W-:Y:S02]  /*1ab0*/  FMUL.FTZ R88, R89, R104.reuse ;  /* 0x0000006859587220 */ /* 0x080fe40000410000 */
[----:B------:R-:W-:Y:S02]  /*1ac0*/  @P0 FADD.FTZ R90, R69, R90 ;  /* 0x0000005a455a0221 */ /* 0x000fe40000010000 */
[----:B------:R-:W-:Y:S02]  /*1ad0*/  @P0 FADD.FTZ R93, R70, R93 ;  /* 0x0000005d465d0221 */ /* 0x000fe40000010000 */
[----:B------:R-:W-:Y:S01]  /*1ae0*/  @P0 FADD.FTZ R94, R71, R94 ;  /* 0x0000005e475e0221 */ /* 0x000fe20000010000 */
[----:B------:R-:W-:Y:S01]  /*1af0*/  LOP3.LUT P0, RZ, R2, 0xff, RZ, 0xc0, !PT ;  /* 0x000000ff02ff7812 */ /* 0x000fe2000780c0ff */
[----:B------:R-:W-:Y:S01]  /*1b00*/  FMUL.FTZ R88, R88, c[0x0][0x1e8] ;  /* 0x00007a0058587a20 */ /* 0x000fe20000410000 */
[C---:B------:R-:W-:Y:S01]  /*1b10*/  SEL R33, R90.reuse, R33, P6 ;  /* 0x000000215a217207 */ /* 0x040fe20003000000 */
[----:B------:R-:W-:Y:S01]  /*1b20*/  FMUL.FTZ R91, R90, R104 ;  /* 0x000000685a5b7220 */ /* 0x000fe20000410000 */
[C---:B------:R-:W-:Y:S01]  /*1b30*/  SEL R34, R93.reuse, R34, P6 ;  /* 0x000000225d227207 */ /* 0x040fe20003000000 */
[-C--:B------:R-:W-:Y:S01]  /*1b40*/  FMUL.FTZ R92, R93, R104.reuse ;  /* 0x000000685d5c7220 */ /* 0x080fe20000410000 */
[----:B------:R-:W-:Y:S01]  /*1b50*/  SEL R88, R88, RZ, P0 ;  /* 0x000000ff58587207 */ /* 0x000fe20000000000 */
[----:B------:R-:W-:Y:S01]  /*1b60*/  FMUL.FTZ R89, R91, c[0x0][0x1e8] ;  /* 0x00007a005b597a20 */ /* 0x000fe20000410000 */
[----:B------:R-:W-:Y:S01]  /*1b70*/  LOP3.LUT P0, RZ, R2, 0xff00, RZ, 0xc0, !PT ;  /* 0x0000ff0002ff7812 */ /* 0x000fe2000780c0ff */
[----:B------:R-:W-:Y:S01]  /*1b80*/  FMUL.FTZ R90, R92, c[0x0][0x1e8] ;  /* 0x00007a005c5a7a20 */ /* 0x000fe20000410000 */
[C---:B------:R-:W-:Y:S01]  /*1b90*/  SEL R35, R94.reuse, R35, P6 ;  /* 0x000000235e237207 */ /* 0x040fe20003000000 */
[----:B------:R-:W-:Y:S01]  /*1ba0*/  FMUL.FTZ R91, R94, R104 ;  /* 0x000000685e5b7220 */ /* 0x000fe20000410000 */
[----:B------:R-:W-:Y:S01]  /*1bb0*/  SEL R89, R89, RZ, P0 ;  /* 0x000000ff59597207 */ /* 0x000fe20000000000 */
[----:B------:R-:W-:Y:S01]  /*1bc0*/  IMAD.WIDE.U32 R92, R102, R95, c[0x0][0x248] ;  /* 0x00009200665c7625 */ /* 0x000fe200078e005f */
[----:B------:R-:W-:-:S03]  /*1bd0*/  LOP3.LUT P0, RZ, R2, 0xff0000, RZ, 0xc0, !PT ;  /* 0x00ff000002ff7812 */ /* 0x000fc6000780c0ff */
[----:B------:R-:W-:Y:S01]  /*1be0*/  FMUL.FTZ R91, R91, c[0x0][0x1e8] ;  /* 0x00007a005b5b7a20 */ /* 0x000fe20000410000 */
[----:B------:R-:W-:Y:S01]  /*1bf0*/  SEL R90, R90, RZ, P0 ;  /* 0x000000ff5a5a7207 */ /* 0x000fe20000000000 */
[----:B------:R-:W-:Y:S01]  /*1c00*/  @P6 IMAD.WIDE.U32 R94, R102, R95, c[0x0][0x258] ;  /* 0x00009600665e6625 */ /* 0x000fe200078e005f */
[----:B------:R-:W-:Y:S02]  /*1c10*/  LOP3.LUT P0, RZ, R2, 0xff000000, RZ, 0xc0, !PT ;  /* 0xff00000002ff7812 */ /* 0x000fe4000780c0ff */
[----:B------:R-:W-:Y:S02]  /*1c20*/  IADD3 R102, R102, 0x80, RZ ;  /* 0x0000008066667810 */ /* 0x000fe40007ffe0ff */
[----:B------:R-:W-:Y:S01]  /*1c30*/  SEL R91, R91, RZ, P0 ;  /* 0x000000ff5b5b7207 */ /* 0x000fe20000000000 */
[----:B------:R0:W-:Y:S04]  /*1c40*/  @P6 STG.E.128 [R94.64], R32 ;  /* 0x000000205e006986 */ /* 0x0001e8000c101d04 */
[----:B------:R0:W-:Y:S04]  /*1c50*/  STG.E.128 [R92.64], R88 ;  /* 0x000000585c007986 */ /* 0x0001e8000c101d04 */
.L_x_8529:
[----:B------:R-:W-:Y:S05]  /*1c60*/  BSYNC B0 ;  /* 0x0000000000007941 */ /* 0x000fea0003800000 */
.L_x_8528:
[----:B------:R-:W-:Y:S01]  /*1c70*/  BSSY B0, `(.L_x_8530) ;  /* 0x0000030000007945 */ /* 0x000fe20003800000 */
[----:B------:R-:W-:Y:S05]  /*1c80*/  @!P2 BRA `(.L_x_8531) ;  /* 0x000002e00000a947 */ /* 0x000fea0003800000 */
[----:B------:R-:W-:Y:S01]  /*1c90*/  ISETP.NE.U32.AND P0, PT, RZ, c[0x0][0x218], PT ;  /* 0x00008600ff007a0c */ /* 0x000fe20003f05070 */
[-CC-:B0-----:R-:W-:Y:S01]  /*1ca0*/  FFMA.FTZ R89, R109, R126.reuse, R127.reuse ;  /* 0x0000007e6d597223 */ /* 0x181fe2000001007f */
[----:B------:R-:W-:Y:S01]  /*1cb0*/  ISETP.NE.U32.AND P6, PT, RZ, c[0x0][0x258], PT ;  /* 0x00009600ff007a0c */ /* 0x000fe20003fc5070 */
[-C--:B------:R-:W-:Y:S01]  /*1cc0*/  FFMA.FTZ R90, R112, R126.reuse, R127 ;  /* 0x0000007e705a7223 */ /* 0x080fe2000001007f */
[----:B------:R-:W-:Y:S01]  /*1cd0*/  ISETP.NE.AND.EX P0, PT, RZ, c[0x0][0x21c], PT, P0 ;  /* 0x00008700ff007a0c */ /* 0x000fe20003f05300 */
[----:B------:R-:W-:Y:S01]  /*1ce0*/  FADD.FTZ R88, R122, -R89 ;  /* 0x800000597a587221 */ /* 0x000fe20000010000 */
[----:B------:R-:W-:Y:S01]  /*1cf0*/  ISETP.NE.AND.EX P6, PT, RZ, c[0x0][0x25c], PT, P6 ;  /* 0x00009700ff007a0c */ /* 0x000fe20003fc5360 */
[-CC-:B------:R-:W-:Y:S01]  /*1d00*/  FFMA.FTZ R91, R129, R126.reuse, R127.reuse ;  /* 0x0000007e815b7223 */ /* 0x180fe2000001007f */
[----:B------:R-:W-:Y:S01]  /*1d10*/  MOV R95, 0x10 ;  /* 0x00000010005f7802 */ /* 0x000fe20000000f00 */
        /* <DEDUP_REMOVED lines=37> */
.L_x_8531:
[----:B------:R-:W-:Y:S05]  /*1f70*/  BSYNC B0 ;  /* 0x0000000000007941 */ /* 0x000fea0003800000 */
.L_x_8530:
        /* <DEDUP_REMOVED lines=42> */
[C---:B------:R-:W-:Y:S01]  /*2220*/  @P6 IMAD.WIDE.U32 R94, R102.reuse, R95, c[0x0][0x258] ;  /* 0x00009600665e6625 */ /* 0x040fe200078e005f */
[----:B------:R-:W-:Y:S02]  /*2230*/  LOP3.LUT P0, RZ, R99, 0xff000000, RZ, 0xc0, !PT ;  /* 0xff00000063ff7812 */ /* 0x000fe4000780c0ff */
[----:B------:R-:W-:Y:S02]  /*2240*/  IADD3 R102, R102, 0x80, RZ ;  /* 0x0000008066667810 */ /* 0x000fe40007ffe0ff */
[----:B------:R-:W-:Y:S01]  /*2250*/  SEL R91, R91, RZ, P0 ;  /* 0x000000ff5b5b7207 */ /* 0x000fe20000000000 */
[----:B------:R0:W-:Y:S04]  /*2260*/  @P6 STG.E.128 [R94.64], R32 ;  /* 0x000000205e006986 */ /* 0x0001e8000c101d04 */
[----:B------:R0:W-:Y:S04]  /*2270*/  STG.E.128 [R92.64], R88 ;  /* 0x000000585c007986 */ /* 0x0001e8000c101d04 */
.L_x_8533:
[----:B------:R-:W-:Y:S05]  /*2280*/  BSYNC B0 ;  /* 0x0000000000007941 */ /* 0x000fea0003800000 */
.L_x_8532:
        /* <DEDUP_REMOVED lines=48> */
.L_x_8535:
[----:B------:R-:W-:Y:S05]  /*2590*/  BSYNC B0 ;  /* 0x0000000000007941 */ /* 0x000fea0003800000 */
.L_x_8534:
        /* <DEDUP_REMOVED lines=43> */
[----:B------:R-:W-:-:S04]  /*2850*/  LOP3.LUT P0, RZ, R101, 0xff000000, RZ, 0xc0, !PT ;  /* 0xff00000065ff7812 */ /* 0x000fc8000780c0ff */
[----:B------:R-:W-:Y:S01]  /*2860*/  SEL R91, R91, RZ, P0 ;  /* 0x000000ff5b5b7207 */ /* 0x000fe20000000000 */
[----:B------:R0:W-:Y:S04]  /*2870*/  @P6 STG.E.128 [R94.64], R32 ;  /* 0x000000205e006986 */ /* 0x0001e8000c101d04 */
[----:B------:R0:W-:Y:S04]  /*2880*/  STG.E.128 [R92.64], R88 ;  /* 0x000000585c007986 */ /* 0x0001e8000c101d04 */
.L_x_8537:
[----:B------:R-:W-:Y:S05]  /*2890*/  BSYNC B0 ;  /* 0x0000000000007941 */ /* 0x000fea0003800000 */
.L_x_8536:
[----:B------:R-:W-:Y:S02]  /*28a0*/  IADD3 R97, R97, c[0x0][0x160], RZ ;  /* 0x0000580061617a10 */ /* 0x000fe40007ffe0ff */
[----:B------:R-:W-:Y:S02]  /*28b0*/  LOP3.LUT P6, RZ, R3, 0xff, RZ, 0xc0, !PT ;  /* 0x000000ff03ff7812 */ /* 0x000fe400078cc0ff */
[----:B------:R-:W-:Y:S02]  /*28c0*/  ISETP.GE.AND P0, PT, R97, c[0x0][0x164], PT ;  /* 0x0000590061007a0c */ /* 0x000fe40003f06270 */
[----:B------:R-:W-:-:S11]  /*28d0*/  SEL R3, RZ, 0x1, P6 ;  /* 0x00000001ff037807 */ /* 0x000fd60003000000 */
[----:B0-----:R-:W-:Y:S01]  /*28e0*/  @P0 CALL.REL.NOINC `(.L_x_8515) ;  /* 0x0000001000000944 */ /* 0x001fe20003c00000 */
[----:B------:R-:W-:Y:S05]  /*28f0*/  BRA `(.L_x_8538) ;  /* 0xffffdd5000007947 */ /* 0x000fea000383ffff */
.L_x_8515:
        /* <DEDUP_REMOVED lines=37> */
.L_x_8526:
[----:B------:R-:W-:Y:S01]  /*2b50*/  HFMA2.MMA R127, -RZ, RZ, 0, 9.5367431640625e-07 ;  /* 0x00000010ff7f7435 */ /* 0x000fe200000001ff */
[----:B------:R-:W-:Y:S02]  /*2b60*/  MOV R94, R145 ;  /* 0x00000091005e7202 */ /* 0x000fe40000000f00 */
[----:B------:R-:W-:Y:S02]  /*2b70*/  MOV R149, 0x1f ;  /* 0x0000001f00957802 */ /* 0x000fe40000000f00 */
[----:B------:R-:W-:-:S02]  /*2b80*/  MOV R152, 0xffffffff ;  /* 0xffffffff00987802 */ /* 0x000fc40000000f00 */
[----:B------:R-:W-:Y:S02]  /*2b90*/  MOV R88, 0x2bb0 ;  /* 0x00002bb000587802 */ /* 0x000fe40000000f00 */
[----:B-----5:R-:W-:Y:S05]  /*2ba0*/  CALL.REL.NOINC `($__internal_168_$__cuda_sm70_shflsync_down_p) ;  /* 0x0000046000007944 */ /* 0x020fea0003c00000 */
[----:B-1----:R-:W-:Y:S01]  /*2bb0*/  MOV R92, R94 ;  /* 0x0000005e005c7202 */ /* 0x002fe20000000f00 */
[----:B0-----:R-:W-:Y:S05]  /*2bc0*/  BRA `(.L_x_8539) ;  /* 0xffffeb2000007947 */ /* 0x001fea000383ffff */
.L_x_8527:
[----:B------:R-:W-:Y:S01]  /*2bd0*/  HFMA2.MMA R127, -RZ, RZ, 0, 9.5367431640625e-07 ;  /* 0x00000010ff7f7435 */ /* 0x000fe200000001ff */
[----:B------:R-:W-:Y:S02]  /*2be0*/  MOV R94, R143 ;  /* 0x0000008f005e7202 */ /* 0x000fe40000000f00 */
[----:B------:R-:W-:Y:S02]  /*2bf0*/  MOV R149, 0x1f ;  /* 0x0000001f00957802 */ /* 0x000fe40000000f00 */
[----:B------:R-:W-:Y:S02]  /*2c00*/  MOV R152, 0xffffffff ;  /* 0xffffffff00987802 */ /* 0x000fe40000000f00 */
[----:B------:R-:W-:Y:S02]  /*2c10*/  MOV R88, 0x2c30 ;  /* 0x00002c3000587802 */ /* 0x000fe40000000f00 */
[----:B01---5:R-:W-:Y:S05]  /*2c20*/  CALL.REL.NOINC `($__internal_168_$__cuda_sm70_shflsync_down_p) ;  /* 0x000003e000007944 */ /* 0x023fea0003c00000 */
[----:B------:R-:W-:Y:S01]  /*2c30*/  FADD.FTZ R92, R92, R145 ;  /* 0x000000915c5c7221 */ /* 0x000fe20000010000 */
[----:B0-----:R-:W-:Y:S01]  /*2c40*/  HFMA2.MMA R127, -RZ, RZ, 0, 4.76837158203125e-07 ;  /* 0x00000008ff7f7435 */ /* 0x001fe200000001ff */
[----:B-1----:R-:W-:Y:S01]  /*2c50*/  FADD.FTZ R143, R143, R94 ;  /* 0x0000005e8f8f7221 */ /* 0x002fe20000010000 */
[----:B------:R-:W-:-:S02]  /*2c60*/  MOV R149, 0x1f ;  /* 0x0000001f00957802 */ /* 0x000fc40000000f00 */
[----:B------:R-:W-:Y:S02]  /*2c70*/  MOV R152, 0xffffffff ;  /* 0xffffffff00987802 */ /* 0x000fe40000000f00 */
[----:B------:R-:W-:Y:S02]  /*2c80*/  MOV R94, R92 ;  /* 0x0000005c005e7202 */ /* 0x000fe40000000f00 */
[----:B------:R-:W-:Y:S02]  /*2c90*/  MOV R88, 0x2cb0 ;  /* 0x00002cb000587802 */ /* 0x000fe40000000f00 */
[----:B------:R-:W-:Y:S05]  /*2ca0*/  CALL.REL.NOINC `($__internal_168_$__cuda_sm70_shflsync_down_p) ;  /* 0x0000036000007944 */ /* 0x000fea0003c00000 */
[----:B0-----:R-:W-:Y:S01]  /*2cb0*/  HFMA2.MMA R127, -RZ, RZ, 0, 4.76837158203125e-07 ;  /* 0x00000008ff7f7435 */ /* 0x001fe200000001ff */
[----:B-1----:R-:W-:Y:S02]  /*2cc0*/  MOV R91, R94 ;  /* 0x0000005e005b7202 */ /* 0x002fe40000000f00 */
[----:B------:R-:W-:Y:S02]  /*2cd0*/  MOV R94, R143 ;  /* 0x0000008f005e7202 */ /* 0x000fe40000000f00 */
[----:B------:R-:W-:Y:S02]  /*2ce0*/  MOV R149, 0x1f ;  /* 0x0000001f00957802 */ /* 0x000fe40000000f00 */
[----:B------:R-:W-:-:S02]  /*2cf0*/  MOV R152, 0xffffffff ;  /* 0xffffffff00987802 */ /* 0x000fc40000000f00 */
[----:B------:R-:W-:Y:S02]  /*2d00*/  MOV R88, 0x2d20 ;  /* 0x00002d2000587802 */ /* 0x000fe40000000f00 */
[----:B------:R-:W-:Y:S05]  /*2d10*/  CALL.REL.NOINC `($__internal_168_$__cuda_sm70_shflsync_down_p) ;  /* 0x000002f000007944 */ /* 0x000fea0003c00000 */
[----:B------:R-:W-:Y:S01]  /*2d20*/  FADD.FTZ R92, R91, R92 ;  /* 0x0000005c5b5c7221 */ /* 0x000fe20000010000 */
[----:B0-----:R-:W-:Y:S01]  /*2d30*/  HFMA2.MMA R127, -RZ, RZ, 0, 2.384185791015625e-07 ;  /* 0x00000004ff7f7435 */ /* 0x001fe200000001ff */
[----:B-1----:R-:W-:Y:S01]  /*2d40*/  FADD.FTZ R143, R143, R94 ;  /* 0x0000005e8f8f7221 */ /* 0x002fe20000010000 */
[----:B------:R-:W-:Y:S02]  /*2d50*/  MOV R149, 0x1f ;  /* 0x0000001f00957802 */ /* 0x000fe40000000f00 */
[----:B------:R-:W-:Y:S02]  /*2d60*/  MOV R152, 0xffffffff ;  /* 0xffffffff00987802 */ /* 0x000fe40000000f00 */
[----:B------:R-:W-:Y:S02]  /*2d70*/  MOV R94, R92 ;  /* 0x0000005c005e7202 */ /* 0x000fe40000000f00 */
[----:B------:R-:W-:Y:S02]  /*2d80*/  MOV R88, 0x2da0 ;  /* 0x00002da000587802 */ /* 0x000fe40000000f00 */
[----:B------:R-:W-:Y:S05]  /*2d90*/  CALL.REL.NOINC `($__internal_168_$__cuda_sm70_shflsync_down_p) ;  /* 0x0000027000007944 */ /* 0x000fea0003c00000 */
[----:B0-----:R-:W-:Y:S01]  /*2da0*/  HFMA2.MMA R127, -RZ, RZ, 0, 2.384185791015625e-07 ;  /* 0x00000004ff7f7435 */ /* 0x001fe200000001ff */
[----:B-1----:R-:W-:-:S02]  /*2db0*/  MOV R91, R94 ;  /* 0x0000005e005b7202 */ /* 0x002fc40000000f00 */
[----:B------:R-:W-:Y:S02]  /*2dc0*/  MOV R94, R143 ;  /* 0x0000008f005e7202 */ /* 0x000fe40000000f00 */
[----:B------:R-:W-:Y:S02]  /*2dd0*/  MOV R149, 0x1f ;  /* 0x0000001f00957802 */ /* 0x000fe40000000f00 */
[----:B------:R-:W-:Y:S02]  /*2de0*/  MOV R152, 0xffffffff ;  /* 0xffffffff00987802 */ /* 0x000fe40000000f00 */
[----:B------:R-:W-:Y:S02]  /*2df0*/  MOV R88, 0x2e10 ;  /* 0x00002e1000587802 */ /* 0x000fe40000000f00 */
[----:B------:R-:W-:Y:S05]  /*2e00*/  CALL.REL.NOINC `($__internal_168_$__cuda_sm70_shflsync_down_p) ;  /* 0x0000020000007944 */ /* 0x000fea0003c00000 */
[----:B------:R-:W-:Y:S01]  /*2e10*/  FADD.FTZ R92, R91, R92 ;  /* 0x0000005c5b5c7221 */ /* 0x000fe20000010000 */
[----:B0-----:R-:W-:Y:S01]  /*2e20*/  HFMA2.MMA R127, -RZ, RZ, 0, 1.1920928955078125e-07 ;  /* 0x00000002ff7f7435 */ /* 0x001fe200000001ff */
[----:B-1----:R-:W-:Y:S01]  /*2e30*/  FADD.FTZ R95, R143, R94 ;  /* 0x0000005e8f5f7221 */ /* 0x002fe20000010000 */
[----:B------:R-:W-:Y:S02]  /*2e40*/  MOV R149, 0x1f ;  /* 0x0000001f00957802 */ /* 0x000fe40000000f00 */
[----:B------:R-:W-:-:S02]  /*2e50*/  MOV R152, 0xffffffff ;  /* 0xffffffff00987802 */ /* 0x000fc40000000f00 */
[----:B------:R-:W-:Y:S02]  /*2e60*/  MOV R94, R92 ;  /* 0x0000005c005e7202 */ /* 0x000fe40000000f00 */
[----:B------:R-:W-:Y:S02]  /*2e70*/  MOV R88, 0x2e90 ;  /* 0x00002e9000587802 */ /* 0x000fe40000000f00 */
[----:B------:R-:W-:Y:S05]  /*2e80*/  CALL.REL.NOINC `($__internal_168_$__cuda_sm70_shflsync_down_p) ;  /* 0x0000018000007944 */ /* 0x000fea0003c00000 */
[----:B0-----:R-:W-:Y:S01]  /*2e90*/  HFMA2.MMA R127, -RZ, RZ, 0, 1.1920928955078125e-07 ;  /* 0x00000002ff7f7435 */ /* 0x001fe200000001ff */
[----:B-1----:R-:W-:Y:S02]  /*2ea0*/  MOV R91, R94 ;  /* 0x0000005e005b7202 */ /* 0x002fe40000000f00 */
[----:B------:R-:W-:Y:S02]  /*2eb0*/  MOV R94, R95 ;  /* 0x0000005f005e7202 */ /* 0x000fe40000000f00 */
[----:B------:R-:W-:Y:S02]  /*2ec0*/  MOV R149, 0x1f ;  /* 0x0000001f00957802 */ /* 0x000fe40000000f00 */
[----:B------:R-:W-:Y:S02]  /*2ed0*/  MOV R152, 0xffffffff ;  /* 0xffffffff00987802 */ /* 0x000fe40000000f00 */
[----:B------:R-:W-:-:S02]  /*2ee0*/  MOV R88, 0x2f00 ;  /* 0x00002f0000587802 */ /* 0x000fc40000000f00 */
[----:B------:R-:W-:Y:S05]  /*2ef0*/  CALL.REL.NOINC `($__internal_168_$__cuda_sm70_shflsync_down_p) ;  /* 0x0000011000007944 */ /* 0x000fea0003c00000 */
[----:B------:R-:W-:Y:S01]  /*2f00*/  FADD.FTZ R93, R91, R92 ;  /* 0x0000005c5b5d7221 */ /* 0x000fe20000010000 */
[----:B0-----:R-:W-:Y:S01]  /*2f10*/  HFMA2.MMA R127, -RZ, RZ, 0, 5.9604644775390625e-08 ;  /* 0x00000001ff7f7435 */ /* 0x001fe200000001ff */
[----:B-1----:R-:W-:Y:S01]  /*2f20*/  FADD.FTZ R95, R95, R94 ;  /* 0x0000005e5f5f7221 */ /* 0x002fe20000010000 */
[----:B------:R-:W-:-:S02]  /*2f30*/  MOV R149, 0x1f ;  /* 0x0000001f00957802 */ /* 0x000fc40000000f00 */
[----:B------:R-:W-:Y:S02]  /*2f40*/  MOV R152, 0xffffffff ;  /* 0xffffffff00987802 */ /* 0x000fe40000000f00 */
[----:B------:R-:W-:Y:S02]  /*2f50*/  MOV R94, R93 ;  /* 0x0000005d005e7202 */ /* 0x000fe40000000f00 */
[----:B------:R-:W-:Y:S02]  /*2f60*/  MOV R88, 0x2f80 ;  /* 0x00002f8000587802 */ /* 0x000fe40000000f00 */
[----:B------:R-:W-:Y:S05]  /*2f70*/  CALL.REL.NOINC `($__internal_168_$__cuda_sm70_shflsync_down_p) ;  /* 0x0000009000007944 */ /* 0x000fea0003c00000 */
[----:B0-----:R-:W-:Y:S01]  /*2f80*/  HFMA2.MMA R127, -RZ, RZ, 0, 5.9604644775390625e-08 ;  /* 0x00000001ff7f7435 */ /* 0x001fe200000001ff */
[----:B-1----:R-:W-:Y:S02]  /*2f90*/  MOV R126, R94 ;  /* 0x0000005e007e7202 */ /* 0x002fe40000000f00 */
[----:B------:R-:W-:Y:S02]  /*2fa0*/  MOV R94, R95 ;  /* 0x0000005f005e7202 */ /* 0x000fe40000000f00 */
[----:B------:R-:W-:Y:S02]  /*2fb0*/  MOV R149, 0x1f ;  /* 0x0000001f00957802 */ /* 0x000fe40000000f00 */
[----:B------:R-:W-:-:S02]  /*2fc0*/  MOV R152, 0xffffffff ;  /* 0xffffffff00987802 */ /* 0x000fc40000000f00 */
[----:B------:R-:W-:Y:S02]  /*2fd0*/  MOV R88, 0x2ff0 ;  /* 0x00002ff000587802 */ /* 0x000fe40000000f00 */
[----:B------:R-:W-:Y:S05]  /*2fe0*/  CALL.REL.NOINC `($__internal_168_$__cuda_sm70_shflsync_down_p) ;  /* 0x0000002000007944 */ /* 0x000fea0003c00000 */
[----:B-1----:R-:W-:Y:S01]  /*2ff0*/  MOV R88, R94 ;  /* 0x0000005e00587202 */ /* 0x002fe20000000f00 */
[----:B0-----:R-:W-:Y:S05]  /*3000*/  BRA `(.L_x_8540) ;  /* 0xffffe80000007947 */ /* 0x001fea000383ffff */
        .weak           $__internal_168_$__cuda_sm70_shflsync_down_p
        .type           $__internal_168_$__cuda_sm70_shflsync_down_p,@function
        .size           $__internal_168_$__cuda_sm70_shflsync_down_p,(.L_x_9912 - $__internal_168_$__cuda_sm70_shflsync_down_p)
$__internal_168_$__cuda_sm70_shflsync_down_p:
[----:B------:R-:W-:Y:S01]  /*3010*/  HFMA2.MMA R89, -RZ, RZ, 0, 0 ;  /* 0x00000000ff597435 */ /* 0x000fe200000001ff */
[----:B------:R-:W-:Y:S04]  /*3020*/  WARPSYNC R152 ;  /* 0x0000009800007348 */ /* 0x000fe80003800000 */
[----:B------:R0:W1:Y:S01]  /*3030*/  SHFL.DOWN PT, R94, R94, R127, R149 ;  /* 0x0800007f5e5e7389 */ /* 0x00006200000e0095 */
[----:B------:R-:W-:Y:S05]  /*3040*/  RET.REL.NODEC R88 `(_ZN10layer_norm13ln_bwd_kernelINS_13Kernel_traitsI6__halfffffjLj2560ELj1ELj1ELj4ELj16ENS_18Kernel_traits_baseILj2560ES2_ffffjLj128EEEEELb1ELb0ELb0ELb0EEEvNS_9BwdParamsE) ;  /* 0xffffcfb058007950 */ /* 0x000fea0003c3ffff */
.L_x_8541:
        /* <DEDUP_REMOVED lines=11> */
.L_x_9912:


//--------------------- .text._ZN10layer_norm13ln_bwd_kernelINS_13Kernel_traitsI6__halfffffjLj2560ELj1ELj1ELj4ELj16ENS_18Kernel_traits_baseILj2560ES2_ffffjLj128EEEEELb1ELb0ELb0ELb1EEEvNS_9BwdParamsE --------------------------
	.section	.text._ZN10layer_norm13ln_bwd_kernelINS_13Kernel_traitsI6__halfffffjLj2560ELj1ELj1ELj4ELj16ENS_18Kernel_traits_baseILj2560ES2_ffffjLj128EEEEELb1ELb0ELb0ELb1EEEvNS_9BwdParamsE,"ax",@progbits
	.sectioninfo	@"SHI_REGISTERS=168"
	.align	128
        .global         _ZN10layer_norm13ln_bwd_kernelINS_13Kernel_traitsI6__halfffffjLj2560ELj1ELj1ELj4ELj16ENS_18Kernel_traits_baseILj2560ES2_ffffjLj128EEEEELb1ELb0ELb0ELb1EEEvNS_9BwdParamsE
        .type           _ZN10layer_norm13ln_bwd_kernelINS_13Kernel_traitsI6__halfffffjLj2560ELj1ELj1ELj4ELj16ENS_18Kernel_traits_baseILj2560ES2_ffffjLj128EEEEELb1ELb0ELb0ELb1EEEvNS_9BwdParamsE,@function
        .size           _ZN10layer_norm13ln_bwd_kernelINS_13Kernel_traitsI6__halfffffjLj2560ELj1ELj1ELj4ELj16ENS_18Kernel_traits_baseILj2560ES2_ffffjLj128EEEEELb1ELb0ELb0ELb1EEEvNS_9BwdParamsE,(.L_x_9913 - _ZN10layer_norm13ln_bwd_kernelINS_13Kernel_traitsI6__halfffffjLj2560ELj1ELj1ELj4ELj16ENS_18Kernel_traits_baseILj2560ES2_ffffjLj128EEEEELb1ELb0ELb0ELb1EEEvNS_9BwdParamsE)
        .other          _ZN10layer_norm13ln_bwd_kernelINS_13Kernel_traitsI6__halfffffjLj2560ELj1ELj1ELj4ELj16ENS_18Kernel_traits_baseILj2560ES2_ffffjLj128EEEEELb1ELb0ELb0ELb1EEEvNS_9BwdParamsE,@"STO_CUDA_ENTRY STV_DEFAULT"
_ZN10layer_norm13ln_bwd_kernelINS_13Kernel_traitsI6__halfffffjLj2560ELj1ELj1ELj4ELj16ENS_18Kernel_traits_baseILj2560ES2_ffffjLj128EEEEELb1ELb0ELb0ELb1EEEvNS_9BwdParamsE:
.text._ZN10layer_norm13ln_bwd_kernelINS_13Kernel_traitsI6__halfffffjLj2560ELj1ELj1ELj4ELj16ENS_18Kernel_traits_baseILj2560ES2_ffffjLj128EEEEELb1ELb0ELb0ELb1EEEvNS_9BwdParamsE:
        /* <DEDUP_REMOVED lines=28> */
.L_x_8542:
        /* <DEDUP_REMOVED lines=35> */
[----:B------:R-:W-:Y:S01]  /*03f0*/  HFMA2.MMA R104, -RZ, RZ, 0, 0 ;  /* 0x00000000ff687435 */ /* 0x000fe200000001ff */
        /* <DEDUP_REMOVED lines=13> */
[----:B------:R-:W-:Y:S01]  /*04d0*/  HADD2.F32 R105, -RZ, R105.H0_H0 ;  /* 0x20000069ff697230 */ /* 0x000fe20000004100 */
        /* <DEDUP_REMOVED lines=12> */
.L_x_8551:
[----:B------:R-:W-:Y:S01]  /*05a0*/  IMAD R52, R127, c[0x0][0x168], RZ ;  /* 0x00005a007f347a24 */ /* 0x000fe200078e02ff */
[----:B------:R-:W-:Y:S02]  /*05b0*/  LOP3.LUT R90, R97, 0x7f, RZ, 0xc0, !PT ;  /* 0x0000007f615a7812 */ /* 0x000fe400078ec0ff */
[----:B------:R-:W-:Y:S02]  /*05c0*/  MOV R68, 0x4 ;  /* 0x0000000400447802 */ /* 0x000fe40000000f00 */
[----:B------:R-:W-:-:S03]  /*05d0*/  SHF.R.S32.HI R53, RZ, 0x1f, R52 ;  /* 0x0000001fff357819 */ /* 0x000fc60000011434 */
[----:B------:R-:W-:Y:S01]  /*05e0*/  IMAD.WIDE R164, R127, R68, c[0x0][0x1a0] ;  /* 0x000068007fa47625 */ /* 0x000fe200078e0244 */
[----:B------:R-:W-:-:S04]  /*05f0*/  LEA.HI R53, R53, R52, RZ, 0x2 ;  /* 0x0000003435357211 */ /* 0x000fc800078f10ff */
[----:B------:R-:W-:Y:S01]  /*0600*/  LEA.HI.SX32 R90, R53, R90, 0x1e ;  /* 0x0000005a355a7211 */ /* 0x000fe200078ff2ff */
[----:B------:R-:W2:Y:S03]  /*0610*/  LDG.E R164, [R164.64] ;  /* 0x00000004a4a47981 */ /* 0x000ea6000c1e1900 */
[----:B------:R-:W-:Y:S02]  /*0620*/  SHF.L.U32 R143, R90, 0x4, RZ ;  /* 0x000000045a8f7819 */ /* 0x000fe400000006ff */
[----:B------:R-:W-:Y:S02]  /*0630*/  SHF.R.U32.HI R142, RZ, 0x1c, R90 ;  /* 0x0000001cff8e7819 */ /* 0x000fe4000001165a */
[----:B------:R-:W-:Y:S02]  /*0640*/  IADD3 R52, P0, R143, c[0x0][0x188], RZ ;  /* 0x000062008f347a10 */ /* 0x000fe40007f1e0ff */
[----:B------:R-:W-:-:S02]  /*0650*/  MOV R89, 0x10 ;  /* 0x0000001000597802 */ /* 0x000fc40000000f00 */
[----:B------:R-:W-:Y:S01]  /*0660*/  IADD3.X R53, R142, c[0x0][0x18c], RZ, P0, !PT ;  /* 0x000063008e357a10 */ /* 0x000fe200007fe4ff */
[----:B------:R-:W-:Y:S01]  /*0670*/  IMAD.WIDE R68, R127, R68, c[0x0][0x1a8] ;  /* 0x00006a007f447625 */ /* 0x000fe200078e0244 */
[----:B------:R-:W-:-:S03]  /*0680*/  IADD3 R139, R90, 0x80, RZ ;  /* 0x000000805a8b7810 */ /* 0x000fc60007ffe0ff */
[----:B------:R-:W-:Y:S01]  /*0690*/  IMAD.WIDE.U32 R56, R90, R89, c[0x0][0x208] ;  /* 0x000082005a387625 */ /* 0x000fe200078e0059 */
[----:B------:R-:W3:Y:S01]  /*06a0*/  LDG.E.128 R52, [R52.64] ;  /* 0x0000000434347981 */ /* 0x000ee2000c1e1d00 */
[----:B------:R-:W-:-:S03]  /*06b0*/  SHF.L.U32 R140, R139, 0x4, RZ ;  /* 0x000000048b8c7819 */ /* 0x000fc600000006ff */
[----:B------:R0:W4:Y:S01]  /*06c0*/  LDG.E R135, [R68.64] ;  /* 0x0000000444877981 */ /* 0x000122000c1e1900 */
[----:B------:R-:W-:-:S03]  /*06d0*/  SHF.R.U32.HI R138, RZ, 0x1c, R139 ;  /* 0x0000001cff8a7819 */ /* 0x000fc6000001168b */
[----:B------:R-:W4:Y:S01]  /*06e0*/  LDG.E.128 R56, [R56.64] ;  /* 0x0000000438387981 */ /* 0x000f22000c1e1d00 */
[----:B------:R-:W-:Y:S02]  /*06f0*/  IADD3 R60, P0, R140, c[0x0][0x188], RZ ;  /* 0x000062008c3c7a10 */ /* 0x000fe40007f1e0ff */
[----:B------:R-:W-:Y:S02]  /*0700*/  IADD3 R134, R90, 0x100, RZ ;  /* 0x000001005a867810 */ /* 0x000fe40007ffe0ff */
[----:B------:R-:W-:Y:S01]  /*0710*/  IADD3.X R61, R138, c[0x0][0x18c], RZ, P0, !PT ;  /* 0x000063008a3d7a10 */ /* 0x000fe200007fe4ff */
[----:B------:R-:W-:Y:S01]  /*0720*/  IMAD.WIDE.U32 R64, R139, R89, c[0x0][0x208] ;  /* 0x000082008b407625 */ /* 0x000fe200078e0059 */
[----:B------:R-:W-:Y:S02]  /*0730*/  SHF.L.U32 R137, R134, 0x4, RZ ;  /* 0x0000000486897819 */ /* 0x000fe400000006ff */
[----:B------:R-:W-:Y:S02]  /*0740*/  SHF.R.U32.HI R136, RZ, 0x1c, R134 ;  /* 0x0000001cff887819 */ /* 0x000fe40000011686 */
[----:B------:R-:W4:Y:S01]  /*0750*/  LDG.E.128 R60, [R60.64] ;  /* 0x000000043c3c7981 */ /* 0x000f22000c1e1d00 */
[----:B0-----:R-:W-:-:S03]  /*0760*/  IADD3 R68, P0, R137, c[0x0][0x188], RZ ;  /* 0x0000620089447a10 */ /* 0x001fc60007f1e0ff */
[----:B------:R-:W4:Y:S01]  /*0770*/  LDG.E.128 R64, [R64.64] ;  /* 0x0000000440407981 */ /* 0x000f22000c1e1d00 */
[----:B------:R-:W-:Y:S02]  /*0780*/  IADD3.X R69, R136, c[0x0][0x18c], RZ, P0, !PT ;  /* 0x0000630088457a10 */ /* 0x000fe400007fe4ff */
[----:B------:R-:W-:Y:S01]  /*0790*/  IADD3 R128, R90, 0x180, RZ ;  /* 0x000001805a807810 */ /* 0x000fe20007ffe0ff */
[----:B------:R-:W-:-:S03]  /*07a0*/  IMAD.WIDE.U32 R72, R134, R89, c[0x0][0x208] ;  /* 0x0000820086487625 */ /* 0x000fc600078e0059 */
[----:B------:R-:W4:Y:S01]  /*07b0*/  LDG.E.128 R68, [R68.64] ;  /* 0x0000000444447981 */ /* 0x000f22000c1e1d00 */
[----:B------:R-:W-:Y:S02]  /*07c0*/  SHF.L.U32 R133, R128, 0x4, RZ ;  /* 0x0000000480857819 */ /* 0x000fe400000006ff */
[----:B------:R-:W-:Y:S01]  /*07d0*/  SHF.R.U32.HI R131, RZ, 0x1c, R128 ;  /* 0x0000001cff837819 */ /* 0x000fe20000011680 */
[----:B------:R-:W4:Y:S01]  /*07e0*/  LDG.E.128 R72, [R72.64] ;  /* 0x0000000448487981 */ /* 0x000f22000c1e1d00 */
[----:B------:R-:W-:-:S04]  /*07f0*/  IADD3 R76, P0, R133, c[0x0][0x188], RZ ;  /* 0x00006200854c7a10 */ /* 0x000fc80007f1e0ff */
[----:B------:R-:W-:Y:S02]  /*0800*/  IADD3.X R77, R131, c[0x0][0x18c], RZ, P0, !PT ;  /* 0x00006300834d7a10 */ /* 0x000fe400007fe4ff */
[----:B------:R-:W-:Y:S02]  /*0810*/  ISETP.NE.U32.AND P1, PT, RZ, c[0x0][0x1c0], PT ;  /* 0x00007000ff007a0c */ /* 0x000fe40003f25070 */
[----:B------:R-:W-:Y:S02]  /*0820*/  IADD3 R149, R90, 0x200, RZ ;  /* 0x000002005a957810 */ /* 0x000fe40007ffe0ff */
[----:B------:R-:W4:Y:S01]  /*0830*/  LDG.E.128 R76, [R76.64] ;  /* 0x000000044c4c7981 */ /* 0x000f22000c1e1d00 */
[----:B------:R-:W-:Y:S01]  /*0840*/  ISETP.NE.AND.EX P1, PT, RZ, c[0x0][0x1c4], PT, P1 ;  /* 0x00007100ff007a0c */ /* 0x000fe20003f25310 */
[----:B------:R-:W-:Y:S01]  /*0850*/  IMAD.WIDE.U32 R80, R128, R89, c[0x0][0x208] ;  /* 0x0000820080507625 */ /* 0x000fe200078e0059 */
[----:B------:R-:W-:Y:S02]  /*0860*/  SHF.L.U32 R130, R149, 0x4, RZ ;  /* 0x0000000495827819 */ /* 0x000fe400000006ff */
[----:B------:R-:W-:-:S02]  /*0870*/  ISETP.NE.U32.AND P0, PT, RZ, c[0x0][0x218], PT ;  /* 0x00008600ff007a0c */ /* 0x000fc40003f05070 */
[----:B------:R-:W-:Y:S01]  /*0880*/  SHF.R.U32.HI R129, RZ, 0x1c, R149 ;  /* 0x0000001cff817819 */ /* 0x000fe20000011695 */
[----:B------:R-:W4:Y:S01]  /*0890*/  LDG.E.128 R80, [R80.64] ;  /* 0x0000000450507981 */ /* 0x000f22000c1e1d00 */
[----:B------:R-:W-:Y:S02]  /*08a0*/  IADD3 R84, P2, R130, c[0x0][0x188], RZ ;  /* 0x0000620082547a10 */ /* 0x000fe40007f5e0ff */
[----:B------:R-:W-:Y:S02]  /*08b0*/  ISETP.NE.AND.EX P0, PT, RZ, c[0x0][0x21c], PT, P0 ;  /* 0x00008700ff007a0c */ /* 0x000fe40003f05300 */
[----:B------:R-:W-:Y:S02]  /*08c0*/  IADD3.X R85, R129, c[0x0][0x18c], RZ, P2, !PT ;  /* 0x0000630081557a10 */ /* 0x000fe400017fe4ff */
[----:B------:R-:W-:Y:S02]  /*08d0*/  SHF.R.S32.HI R88, RZ, 0x1f, R127 ;  /* 0x0000001fff587819 */ /* 0x000fe4000001147f */
[----:B------:R-:W-:-:S02]  /*08e0*/  @P1 LEA R152, P2, R127, c[0x0][0x1c0], 0x2 ;  /* 0x000070007f981a11 */ /* 0x000fc400078410ff */
[----:B------:R-:W4:Y:S02]  /*08f0*/  LDG.E.128 R84, [R84.64] ;  /* 0x0000000454547981 */ /* 0x000f24000c1e1d00 */
[----:B------:R-:W-:Y:S01]  /*0900*/  @P1 LEA.HI.X R153, R127, c[0x0][0x1c4], R88, 0x2, P2 ;  /* 0x000071007f991a11 */ /* 0x000fe200010f1458 */
[----:B------:R-:W-:Y:S01]  /*0910*/  IMAD.WIDE.U32 R88, R149, R89, c[0x0][0x208] ;  /* 0x0000820095587625 */ /* 0x000fe200078e0059 */
[C---:B------:R-:W-:Y:S02]  /*0920*/  LEA R144, P3, R90.reuse, c[0x0][0x190], 0x2 ;  /* 0x000064005a907a11 */ /* 0x040fe400078610ff */
[C---:B------:R-:W-:Y:S02]  /*0930*/  @P0 LEA R150, P2, R90.reuse, c[0x0][0x218], 0x4 ;  /* 0x000086005a960a11 */ /* 0x040fe400078420ff */
[C---:B------:R-:W-:Y:S02]  /*0940*/  LEA.HI.X R145, R90.reuse, c[0x0][0x194], RZ, 0x2, P3 ;  /* 0x000065005a917a11 */ /* 0x040fe400018f14ff */
[----:B------:R-:W-:-:S02]  /*0950*/  @P0 LEA.HI.X R151, R90, c[0x0][0x21c], RZ, 0x4, P2 ;  /* 0x000087005a970a11 */ /* 0x000fc400010f24ff */
[----:B------:R-:W4:Y:S01]  /*0960*/  LDG.E.128 R88, [R88.64] ;  /* 0x0000000458587981 */ /* 0x000f22000c1e1d00 */
[----:B------:R-:W-:Y:S02]  /*0970*/  MOV R132, 0x3f800000 ;  /* 0x3f80000000847802 */ /* 0x000fe40000000f00 */
[C---:B------:R-:W-:Y:S01]  /*0980*/  LEA R158, P2, R139.reuse, c[0x0][0x190], 0x2 ;  /* 0x000064008b9e7a11 */ /* 0x040fe200078410ff */
[----:B------:R0:W5:Y:S04]  /*0990*/  @P0 LDG.E.128 R28, [R150.64] ;  /* 0x00000004961c0981 */ /* 0x000168000c1e1d00 */
[----:B------:R1:W5:Y:S01]  /*09a0*/  @P1 LDG.E R132, [R152.64] ;  /* 0x0000000498841981 */ /* 0x000362000c1e1900 */
[----:B------:R-:W-:Y:S01]  /*09b0*/  @P0 LEA R146, P1, R139, c[0x0][0x218], 0x4 ;  /* 0x000086008b920a11 */ /* 0x000fe200078220ff */
[----:B------:R-:W-:-:S02]  /*09c0*/  ULDC.U8 UR6, c[0x0][0x1f0] ;  /* 0x00007c0000067ab9 */ /* 0x000fc40000000000 */
[----:B------:R4:W5:Y:S01]  /*09d0*/  LDG.E R144, [R144.64] ;  /* 0x0000000490907981 */ /* 0x000962000c1e1900 */
[C---:B------:R-:W-:Y:S02]  /*09e0*/  @P0 LEA.HI.X R147, R139.reuse, c[0x0][0x21c], RZ, 0x4, P1 ;  /* 0x000087008b930a11 */ /* 0x040fe400008f24ff */
[C---:B------:R-:W-:Y:S02]  /*09f0*/  LEA R156, P1, R134.reuse, c[0x0][0x190], 0x2 ;  /* 0x00006400869c7a11 */ /* 0x040fe400078210ff */
[----:B------:R-:W-:Y:S01]  /*0a00*/  LEA.HI.X R159, R139, c[0x0][0x194], RZ, 0x2, P2 ;  /* 0x000065008b9f7a11 */ /* 0x000fe200010f14ff */
[----:B------:R0:W5:Y:S01]  /*0a10*/  @P0 LDG.E.128 R32, [R146.64] ;  /* 0x0000000492200981 */ /* 0x000162000c1e1d00 */
[----:B------:R-:W-:Y:S02]  /*0a20*/  LEA.HI.X R157, R134, c[0x0][0x194], RZ, 0x2, P1 ;  /* 0x00006500869d7a11 */ /* 0x000fe400008f14ff */
[----:B------:R-:W-:Y:S01]  /*0a30*/  LEA R154, P2, R128, c[0x0][0x190], 0x2 ;  /* 0x00006400809a7a11 */ /* 0x000fe200078410ff */
[----:B------:R2:W5:Y:S01]  /*0a40*/  LDG.E R141, [R158.64] ;  /* 0x000000049e8d7981 */ /* 0x000562000c1e1900 */
[----:B-1----:R-:W-:-:S02]  /*0a50*/  @P0 LEA R152, P1, R134, c[0x0][0x218], 0x4 ;  /* 0x0000860086980a11 */ /* 0x002fc400078220ff */
[----:B------:R-:W-:Y:S01]  /*0a60*/  LEA.HI.X R155, R128, c[0x0][0x194], RZ, 0x2, P2 ;  /* 0x00006500809b7a11 */ /* 0x000fe200010f14ff */
[----:B------:R1:W5:Y:S01]  /*0a70*/  LDG.E R139, [R156.64] ;  /* 0x000000049c8b7981 */ /* 0x000362000c1e1900 */
[----:B------:R-:W-:Y:S02]  /*0a80*/  @P0 LEA.HI.X R153, R134, c[0x0][0x21c], RZ, 0x4, P1 ;  /* 0x0000870086990a11 */ /* 0x000fe400008f24ff */
[C---:B0-----:R-:W-:Y:S01]  /*0a90*/  LEA R150, P3, R149.reuse, c[0x0][0x190], 0x2 ;  /* 0x0000640095967a11 */ /* 0x041fe200078610ff */
[----:B------:R0:W5:Y:S01]  /*0aa0*/  LDG.E R134, [R154.64] ;  /* 0x000000049a867981 */ /* 0x000162000c1e1900 */
[----:B------:R-:W-:Y:S02]  /*0ab0*/  @P0 LEA R146, P1, R128, c[0x0][0x218], 0x4 ;  /* 0x0000860080920a11 */ /* 0x000fe400078220ff */
[C---:B------:R-:W-:Y:S01]  /*0ac0*/  @P0 LEA R148, P2, R149.reuse, c[0x0][0x218], 0x4 ;  /* 0x0000860095940a11 */ /* 0x040fe200078420ff */
[----:B------:R0:W5:Y:S01]  /*0ad0*/  @P0 LDG.E.128 R36, [R152.64] ;  /* 0x0000000498240981 */ /* 0x000162000c1e1d00 */
[----:B------:R-:W-:-:S02]  /*0ae0*/  LEA.HI.X R151, R149, c[0x0][0x194], RZ, 0x2, P3 ;  /* 0x0000650095977a11 */ /* 0x000fc400018f14ff */
[----:B------:R-:W-:Y:S02]  /*0af0*/  @P0 LEA.HI.X R147, R128, c[0x0][0x21c], RZ, 0x4, P1 ;  /* 0x0000870080930a11 */ /* 0x000fe400008f24ff */
[----:B------:R-:W-:Y:S01]  /*0b00*/  @P0 LEA.HI.X R149, R149, c[0x0][0x21c], RZ, 0x4, P2 ;  /* 0x0000870095950a11 */ /* 0x000fe200010f24ff */
[----:B------:R0:W5:Y:S04]  /*0b10*/  LDG.E R128, [R150.64] ;  /* 0x0000000496807981 */ /* 0x000168000c1e1900 */
[----:B------:R0:W5:Y:S04]  /*0b20*/  @P0 LDG.E.128 R40, [R146.64] ;  /* 0x0000000492280981 */ /* 0x000168000c1e1d00 */
[----:B------:R0:W5:Y:S01]  /*0b30*/  @P0 LDG.E.128 R44, [R148.64] ;  /* 0x00000004942c0981 */ /* 0x000162000c1e1d00 */
[----:B------:R-:W-:-:S02]  /*0b40*/  ISETP.NE.AND P0, PT, RZ, UR6, PT ;  /* 0x00000006ff007c0c */ /* 0x000fc4000bf05270 */
[----:B------:R-:W-:Y:S02]  /*0b50*/  LOP3.LUT P1, RZ, R106, 0xff, RZ, 0xc0, !PT ;  /* 0x000000ff6aff7812 */ /* 0x000fe4000782c0ff */
[----:B--2---:R-:W-:-:S05]  /*0b60*/  FSEL R164, R164, RZ, !P0 ;  /* 0x000000ffa4a47208 */ /* 0x004fca0004000000 */
[----:B---3--:R-:W-:-:S04]  /*0b70*/  FADD.FTZ R52, -R164, R52 ;  /* 0x00000034a4347221 */ /* 0x008fc80000010100 */
[----:B----4-:R-:W-:Y:S02]  /*0b80*/  FMUL.FTZ R145, R135, R52 ;  /* 0x0000003487917220 */ /* 0x010fe40000410000 */
[C---:B------:R-:W-:Y:S02]  /*0b90*/  FADD.FTZ R52, -R164.reuse, R55 ;  /* 0x00000037a4347221 */ /* 0x040fe40000010100 */
[----:B0-----:R-:W-:Y:S02]  /*0ba0*/  FMUL.FTZ R148, R125, R56 ;  /* 0x000000387d947220 */ /* 0x001fe40000410000 */
[----:B------:R-:W-:Y:S02]  /*0bb0*/  FADD.FTZ R152, -R164, R53 ;  /* 0x00000035a4987221 */ /* 0x000fe40000010100 */
[----:B------:R-:W-:Y:S02]  /*0bc0*/  FMUL.FTZ R149, R135, R52 ;  /* 0x0000003487957220 */ /* 0x000fe40000410000 */
[----:B------:R-:W-:-:S02]  /*0bd0*/  FMUL.FTZ R151, R126, R57 ;  /* 0x000000397e977220 */ /* 0x000fc40000410000 */
[----:B------:R-:W-:Y:S02]  /*0be0*/  FADD.FTZ R52, RZ, R148 ;  /* 0x00000094ff347221 */ /* 0x000fe40000010000 */
[----:B------:R-:W-:Y:S02]  /*0bf0*/  FADD.FTZ R54, -R164, R54 ;  /* 0x00000036a4367221 */ /* 0x000fe40000010100 */
[----:B------:R-:W-:Y:S02]  /*0c00*/  FMUL.FTZ R146, R135, R152 ;  /* 0x0000009887927220 */ /* 0x000fe40000410000 */
[----:B------:R-:W-:Y:S02]  /*0c10*/  FFMA.FTZ R53, R145, R148, RZ ;  /* 0x0000009491357223 */ /* 0x000fe400000100ff */
[----:B------:R-:W-:Y:S02]  /*0c20*/  FMUL.FTZ R150, R123, R58 ;  /* 0x0000003a7b967220 */ /* 0x000fe40000410000 */
[----:B------:R-:W-:-:S02]  /*0c30*/  FADD.FTZ R55, R52, R151 ;  /* 0x0000009734377221 */ /* 0x000fc40000010000 */
[----:B------:R-:W-:Y:S02]  /*0c40*/  FMUL.FTZ R147, R135, R54 ;  /* 0x0000003687937220 */ /* 0x000fe40000410000 */
[----:B------:R-:W-:Y:S02]  /*0c50*/  FFMA.FTZ R53, R146, R151, R53 ;  /* 0x0000009792357223 */ /* 0x000fe40000010035 */
[----:B------:R-:W-:Y:S02]  /*0c60*/  FMUL.FTZ R152, R124, R59 ;  /* 0x0000003b7c987220 */ /* 0x000fe40000410000 */
[----:B------:R-:W-:Y:S02]  /*0c70*/  FADD.FTZ R55, R55, R150 ;  /* 0x0000009637377221 */ /* 0x000fe40000010000 */
[----:B------:R-:W-:Y:S02]  /*0c80*/  FADD.FTZ R60, -R164, R60 ;  /* 0x0000003ca43c7221 */ /* 0x000fe40000010100 */
[----:B------:R-:W-:-:S02]  /*0c90*/  FFMA.FTZ R53, R147, R150, R53 ;  /* 0x0000009693357223 */ /* 0x000fc40000010035 */
[----:B------:R-:W-:Y:S02]  /*0ca0*/  FMUL.FTZ R158, R121, R64 ;  /* 0x00000040799e7220 */ /* 0x000fe40000410000 */
[----:B------:R-:W-:Y:S02]  /*0cb0*/  FADD.FTZ R55, R55, R152 ;  /* 0x0000009837377221 */ /* 0x000fe40000010000 */
[----:B-1----:R-:W-:Y:S02]  /*0cc0*/  FADD.FTZ R156, -R164, R61 ;  /* 0x0000003da49c7221 */ /* 0x002fe40000010100 */
[----:B------:R-:W-:Y:S02]  /*0cd0*/  FMUL.FTZ R155, R135, R60 ;  /* 0x0000003c879b7220 */ /* 0x000fe40000410000 */
[----:B------:R-:W-:Y:S02]  /*0ce0*/  FFMA.FTZ R53, R149, R152, R53 ;  /* 0x0000009895357223 */ /* 0x000fe40000010035 */
[----:B------:R-:W-:-:S02]  /*0cf0*/  FMUL.FTZ R161, R108, R65 ;  /* 0x000000416ca17220 */ /* 0x000fc40000410000 */
[----:B------:R-:W-:Y:S02]  /*0d00*/  FADD.FTZ R52, R55, R158 ;  /* 0x0000009e37347221 */ /* 0x000fe40000010000 */
[C---:B------:R-:W-:Y:S02]  /*0d10*/  FADD.FTZ R62, -R164.reuse, R62 ;  /* 0x0000003ea43e7221 */ /* 0x040fe40000010100 */
[----:B------:R-:W-:Y:S02]  /*0d20*/  FMUL.FTZ R156, R135, R156 ;  /* 0x0000009c879c7220 */ /* 0x000fe40000410000 */
[----:B------:R-:W-:Y:S02]  /*0d30*/  FFMA.FTZ R53, R155, R158, R53 ;  /* 0x0000009e9b357223 */ /* 0x000fe40000010035 */
[----:B------:R-:W-:Y:S02]  /*0d40*/  FADD.FTZ R68, -R164, R68 ;  /* 0x00000044a4447221 */ /* 0x000fe40000010100 */
[----:B------:R-:W-:-:S02]  /*0d50*/  FMUL.FTZ R162, R105, R66 ;  /* 0x0000004269a27220 */ /* 0x000fc40000410000 */
[----:B------:R-:W-:Y:S02]  /*0d60*/  FADD.FTZ R55, R52, R161 ;  /* 0x000000a134377221 */ /* 0x000fe40000010000 */
[----:B------:R-:W-:Y:S02]  /*0d70*/  FADD.FTZ R160, -R164, R63 ;  /* 0x0000003fa4a07221 */ /* 0x000fe40000010100 */
[C---:B------:R-:W-:Y:S02]  /*0d80*/  FMUL.FTZ R159, R135.reuse, R62 ;  /* 0x0000003e879f7220 */ /* 0x040fe40000410000 */
[----:B------:R-:W-:Y:S02]  /*0d90*/  FFMA.FTZ R53, R156, R161, R53 ;  /* 0x000000a19c357223 */ /* 0x000fe40000010035 */
[----:B------:R-:W-:Y:S02]  /*0da0*/  FADD.FTZ R154, -R164, R69 ;  /* 0x00000045a49a7221 */ /* 0x000fe40000010100 */
[----:B------:R-:W-:-:S02]  /*0db0*/  FMUL.FTZ R153, R135, R68 ;  /* 0x0000004487997220 */ /* 0x000fc40000410000 */
[----:B------:R-:W-:Y:S02]  /*0dc0*/  FMUL.FTZ R163, R110, R67 ;  /* 0x000000436ea37220 */ /* 0x000fe40000410000 */
[----:B------:R-:W-:Y:S02]  /*0dd0*/  FADD.FTZ R52, R55, R162 ;  /* 0x000000a237347221 */ /* 0x000fe40000010000 */
[----:B------:R-:W-:Y:S02]  /*0de0*/  FMUL.FTZ R160, R135, R160 ;  /* 0x000000a087a07220 */ /* 0x000fe40000410000 */
[----:B------:R-:W-:Y:S02]  /*0df0*/  FFMA.FTZ R53, R159, R162, R53 ;  /* 0x000000a29f357223 */ /* 0x000fe40000010035 */
[----:B------:R-:W-:Y:S02]  /*0e00*/  FADD.FTZ R22, R72, R22 ;  /* 0x0000001648167221 */ /* 0x000fe40000010000 */
[----:B------:R-:W-:-:S02]  /*0e10*/  FMUL.FTZ R154, R135, R154 ;  /* 0x0000009a879a7220 */ /* 0x000fc40000410000 */
[----:B------:R-:W-:Y:S02]  /*0e20*/  FFMA.FTZ R6, R72, R153, R6 ;  /* 0x0000009948067223 */ /* 0x000fe40000010006 */
        /* <DEDUP_REMOVED lines=8> */
[----:B------:R-:W-:Y:S02]  /*0eb0*/  FADD.FTZ R70, -R164, R70 ;  /* 0x00000046a4467221 */ /* 0x000fe40000010100 */
[----:B------:R-:W-:Y:S02]  /*0ec0*/  FFMA.FTZ R53, R153, R72, R53 ;  /* 0x0000004899357223 */ /* 0x000fe40000010035 */
[----:B------:R-:W-:-:S02]  /*0ed0*/  FMUL.FTZ R68, R135, R68 ;  /* 0x0000004487447220 */ /* 0x000fc40000410000 */
[----:B------:R-:W-:Y:S02]  /*0ee0*/  FADD.FTZ R76, -R164, R76 ;  /* 0x0000004ca44c7221 */ /* 0x000fe40000010100 */
[C---:B------:R-:W-:Y:S02]  /*0ef0*/  FADD.FTZ R103, R56.reuse, R103 ;  /* 0x0000006738677221 */ /* 0x040fe40000010000 */
[----:B------:R-:W-:Y:S02]  /*0f00*/  FFMA.FTZ R119, R56, R145, R119 ;  /* 0x0000009138777223 */ /* 0x000fe40000010077 */
[----:B------:R-:W-:Y:S02]  /*0f10*/  FMUL.FTZ R71, R109, R74 ;  /* 0x0000004a6d477220 */ /* 0x000fe40000410000 */
[----:B------:R-:W-:Y:S02]  /*0f20*/  FADD.FTZ R52, R52, R73 ;  /* 0x0000004934347221 */ /* 0x000fe40000010000 */
[----:B------:R-:W-:-:S02]  /*0f30*/  FMUL.FTZ R157, R135, R70 ;  /* 0x00000046879d7220 */ /* 0x000fc40000410000 */
[----:B------:R-:W-:Y:S02]  /*0f40*/  FFMA.FTZ R56, R154, R73, R53 ;  /* 0x000000499a387223 */ /* 0x000fe40000010035 */
[C---:B------:R-:W-:Y:S02]  /*0f50*/  FADD.FTZ R23, R75.reuse, R23 ;  /* 0x000000174b177221 */ /* 0x040fe40000010000 */
[----:B------:R-:W-:Y:S02]  /*0f60*/  FFMA.FTZ R7, R75, R68, R7 ;  /* 0x000000444b077223 */ /* 0x000fe40000010007 */
[----:B------:R-:W-:Y:S02]  /*0f70*/  FMUL.FTZ R63, R135, R76 ;  /* 0x0000004c873f7220 */ /* 0x000fe40000410000 */
[----:B------:R-:W-:Y:S02]  /*0f80*/  FMUL.FTZ R75, R114, R75 ;  /* 0x0000004b724b7220 */ /* 0x000fe40000410000 */
[----:B------:R-:W-:-:S02]  /*0f90*/  FADD.FTZ R62, -R164, R77 ;  /* 0x0000004da43e7221 */ /* 0x000fc40000010100 */
[----:B------:R-:W-:Y:S02]  /*0fa0*/  FADD.FTZ R52, R52, R71 ;  /* 0x0000004734347221 */ /* 0x000fe40000010000 */
[----:B------:R-:W-:Y:S02]  /*0fb0*/  FFMA.FTZ R56, R157, R71, R56 ;  /* 0x000000479d387223 */ /* 0x000fe40000010038 */
[C---:B------:R-:W-:Y:S02]  /*0fc0*/  FADD.FTZ R25, R80.reuse, R25 ;  /* 0x0000001950197221 */ /* 0x040fe40000010000 */
        /* <DEDUP_REMOVED lines=10> */
[----:B------:R-:W-:Y:S02]  /*1070*/  FADD.FTZ R64, -R164, R79 ;  /* 0x0000004fa4407221 */ /* 0x000fe40000010100 */
[C---:B------:R-:W-:Y:S02]  /*1080*/  FADD.FTZ R26, R81.reuse, R26 ;  /* 0x0000001a511a7221 */ /* 0x040fe40000010000 */
[----:B------:R-:W-:Y:S02]  /*1090*/  FFMA.FTZ R9, R81, R62, R9 ;  /* 0x0000003e51097223 */ /* 0x000fe40000010009 */
[----:B------:R-:W-:Y:S02]  /*10a0*/  FMUL.FTZ R65, R135, R78 ;  /* 0x0000004e87417220 */ /* 0x000fe40000410000 */
[----:B------:R-:W-:-:S02]  /*10b0*/  FADD.FTZ R52, R53, R80 ;  /* 0x0000005035347221 */ /* 0x000fc40000010000 */
[----:B------:R-:W-:Y:S02]  /*10c0*/  FMUL.FTZ R81, R116, R81 ;  /* 0x0000005174517220 */ /* 0x000fe40000410000 */
        /* <DEDUP_REMOVED lines=14> */
[----:B------:R-:W-:Y:S02]  /*11b0*/  FADD.FTZ R66, -R164, R85 ;  /* 0x00000055a4427221 */ /* 0x000fe40000010100 */
[----:B------:R-:W-:Y:S02]  /*11c0*/  FMUL.FTZ R67, R135, R84 ;  /* 0x0000005487437220 */ /* 0x000fe40000410000 */
[----:B------:R-:W-:-:S02]  /*11d0*/  FMUL.FTZ R83, R118, R83 ;  /* 0x0000005376537220 */ /* 0x000fc40000410000 */
[----:B------:R-:W-:Y:S02]  /*11e0*/  FADD.FTZ R52, R55, R82 ;  /* 0x0000005237347221 */ /* 0x000fe40000010000 */
[----:B------:R-:W-:Y:S02]  /*11f0*/  FFMA.FTZ R53, R65, R82, R53 ;  /* 0x0000005241357223 */ /* 0x000fe40000010035 */
[----:B------:R-:W-:Y:S02]  /*1200*/  FADD.FTZ R86, -R164, R86 ;  /* 0x00000056a4567221 */ /* 0x000fe40000010100 */
        /* <DEDUP_REMOVED lines=11> */
[----:B------:R-:W-:Y:S01]  /*12c0*/  FFMA.FTZ R53, R67, R88, R53 ;  /* 0x0000005843357223 */ /* 0x000fe20000010035 */
[----:B------:R-:W-:Y:S01]  /*12d0*/  SHF.R.U32.HI R54, RZ, 0x5, R97 ;  /* 0x00000005ff367819 */ /* 0x000fe20000011661 */
[C---:B------:R-:W-:Y:S02]  /*12e0*/  FADD.FTZ R24, R74.reuse, R24 ;  /* 0x000000184a187221 */ /* 0x040fe40000010000 */
[----:B------:R-:W-:Y:S02]  /*12f0*/  FFMA.FTZ R8, R74, R157, R8 ;  /* 0x0000009d4a087223 */ /* 0x000fe40000010008 */
[----:B------:R-:W-:-:S02]  /*1300*/  FADD.FTZ R95, R90, R95 ;  /* 0x0000005f5a5f7221 */ /* 0x000fc40000010000 */
[----:B------:R-:W-:Y:S02]  /*1310*/  FFMA.FTZ R16, R90, R69, R16 ;  /* 0x000000455a107223 */ /* 0x000fe40000010010 */
[----:B------:R-:W-:Y:S02]  /*1320*/  FADD.FTZ R74, -R164, R87 ;  /* 0x00000057a44a7221 */ /* 0x000fe40000010100 */
[----:B------:R-:W-:Y:S02]  /*1330*/  FMUL.FTZ R90, R117, R90 ;  /* 0x0000005a755a7220 */ /* 0x000fe40000410000 */
[----:B------:R-:W-:Y:S02]  /*1340*/  FADD.FTZ R55, R52, R89 ;  /* 0x0000005934377221 */ /* 0x000fe40000010000 */
[----:B------:R-:W-:Y:S01]  /*1350*/  FFMA.FTZ R53, R66, R89, R53 ;  /* 0x0000005942357223 */ /* 0x000fe20000010035 */
[----:B------:R-:W-:Y:S01]  /*1360*/  LOP3.LUT R76, R54, 0x7fffffc, RZ, 0xc0, !PT ;  /* 0x07fffffc364c7812 */ /* 0x000fe200078ec0ff */
[----:B------:R-:W-:-:S02]  /*1370*/  FMUL.FTZ R74, R135, R74 ;  /* 0x0000004a874a7220 */ /* 0x000fc40000410000 */
[----:B------:R-:W-:Y:S02]  /*1380*/  FMUL.FTZ R70, R122, R91 ;  /* 0x0000005b7a467220 */ /* 0x000fe40000410000 */
[----:B------:R-:W-:Y:S02]  /*1390*/  FADD.FTZ R55, R55, R90 ;  /* 0x0000005a37377221 */ /* 0x000fe40000010000 */
[----:B------:R-:W-:Y:S01]  /*13a0*/  FFMA.FTZ R53, R69, R90, R53 ;  /* 0x0000005a45357223 */ /* 0x000fe20000010035 */
[----:B------:R-:W-:Y:S01]  /*13b0*/  LOP3.LUT P0, RZ, R97, 0x1f, RZ, 0xc0, !PT ;  /* 0x0000001f61ff7812 */ /* 0x000fe2000780c0ff */
[C---:B------:R-:W-:Y:S01]  /*13c0*/  FADD.FTZ R102, R57.reuse, R102 ;  /* 0x0000006639667221 */ /* 0x040fe20000010000 */
[----:B------:R-:W-:Y:S01]  /*13d0*/  @!P1 IADD3 R76, R76, 0x4, RZ ;  /* 0x000000044c4c9810 */ /* 0x000fe20007ffe0ff */
        /* <DEDUP_REMOVED lines=11> */
.L_x_8552:
        /* <DEDUP_REMOVED lines=14> */
[----:B01----:R-:W-:-:S05]  /*1570*/  FADD.FTZ R60, R56, R57 ;  /* 0x00000039383c7221 */ /* 0x003fca0000010000 */
[----:B------:R0:W1:Y:S01]  /*1580*/  SHFL.DOWN PT, R61, R60, 0x1, 0x1f ;  /* 0x08201f003c3d7f89 */ /* 0x00006200000e0000 */
[----:B--2---:R-:W-:-:S05]  /*1590*/  FADD.FTZ R59, R58, R59 ;  /* 0x0000003b3a3b7221 */ /* 0x004fca0000010000 */
[----:B------:R0:W2:Y:S02]  /*15a0*/  SHFL.DOWN PT, R52, R59, 0x1, 0x1f ;  /* 0x08201f003b347f89 */ /* 0x0000a400000e0000 */
.L_x_8553:
[----:B------:R-:W-:Y:S01]  /*15b0*/  @!P0 LOP3.LUT R53, R54, 0x3, RZ, 0xc0, !PT ;  /* 0x0000000336358812 */ /* 0x000fe200078ec0ff */
[----:B01----:R-:W-:Y:S01]  /*15c0*/  FADD.FTZ R60, R61, R60 ;  /* 0x0000003c3d3c7221 */ /* 0x003fe20000010000 */
[----:B------:R-:W-:Y:S01]  /*15d0*/  ULDC.U8 UR6, c[0x0][0x1f0] ;  /* 0x00007c0000067ab9 */ /* 0x000fe20000000000 */
[----:B--2---:R-:W-:Y:S01]  /*15e0*/  FADD.FTZ R61, R52, R59 ;  /* 0x0000003b343d7221 */ /* 0x004fe20000010000 */
[----:B------:R-:W-:Y:S02]  /*15f0*/  @!P0 IADD3 R77, R76, R53, RZ ;  /* 0x000000354c4d8210 */ /* 0x000fe40007ffe0ff */
[----:B------:R-:W-:Y:S01]  /*1600*/  ISETP.NE.AND P1, PT, RZ, UR6, PT ;  /* 0x00000006ff007c0c */ /* 0x000fe2000bf25270 */
[----:B------:R-:W-:Y:S01]  /*1610*/  WARPSYNC 0xffffffff ;  /* 0xffffffff00007948 */ /* 0x000fe20003800000 */
[----:B-----5:R-:W-:Y:S01]  /*1620*/  LOP3.LUT P2, RZ, R144, 0xff000000, RZ, 0xc0, !PT ;  /* 0xff00000090ff7812 */ /* 0x020fe2000784c0ff */
[----:B------:R-:W-:Y:S04]  /*1630*/  @!P0 STS.64 [R77.X8+0x2800], R60 ;  /* 0x0028003c4d008388 */ /* 0x000fe80000008a00 */
[----:B------:R-:W-:Y:S01]  /*1640*/  BAR.SYNC.DEFER_BLOCKING 0x0 ;  /* 0x0000000000007b1d */ /* 0x000fe20000010000 */
[----:B------:R-:W-:-:S02]  /*1650*/  ISETP.NE.U32.AND P0, PT, RZ, c[0x0][0x258], PT ;  /* 0x00009600ff007a0c */ /* 0x000fc40003f05070 */
[C---:B------:R-:W-:Y:S02]  /*1660*/  LOP3.LUT P3, RZ, R144.reuse, 0xff, RZ, 0xc0, !PT ;  /* 0x000000ff90ff7812 */ /* 0x040fe4000786c0ff */
[----:B------:R-:W-:Y:S02]  /*1670*/  ISETP.NE.AND.EX P0, PT, RZ, c[0x0][0x25c], PT, P0 ;  /* 0x00009700ff007a0c */ /* 0x000fe40003f05300 */
[C---:B------:R-:W-:Y:S02]  /*1680*/  LOP3.LUT P4, RZ, R144.reuse, 0xff00, RZ, 0xc0, !PT ;  /* 0x0000ff0090ff7812 */ /* 0x040fe4000788c0ff */
[----:B------:R-:W-:Y:S01]  /*1690*/  LOP3.LUT P5, RZ, R144, 0xff0000, RZ, 0xc0, !PT ;  /* 0x00ff000090ff7812 */ /* 0x000fe200078ac0ff */
[----:B------:R-:W0:Y:S04]  /*16a0*/  LDS.128 R52, [R76.X8+0x2800] ;  /* 0x002800004c347984 */ /* 0x000e280000008c00 */
[----:B------:R1:W2:Y:S02]  /*16b0*/  LDS.128 R56, [R76.X8+0x2810] ;  /* 0x002810004c387984 */ /* 0x0002a40000008c00 */
[----:B-1----:R-:W-:-:S04]  /*16c0*/  IADD3 R76, P6, R143, c[0x0][0x248], RZ ;  /* 0x000092008f4c7a10 */ /* 0x002fc80007fde0ff */
[----:B------:R-:W-:Y:S01]  /*16d0*/  IADD3.X R77, R142, c[0x0][0x24c], RZ, P6, !PT ;  /* 0x000093008e4d7a10 */ /* 0x000fe200037fe4ff */
        /* <DEDUP_REMOVED lines=17> */
[----:B------:R-:W-:Y:S02]  /*17f0*/  FFMA.FTZ R147, R147, R61, R60 ;  /* 0x0000003d93937223 */ /* 0x000fe4000001003c */
[----:B------:R-:W-:-:S02]  /*1800*/  FMUL.FTZ R152, R135, R152 ;  /* 0x0000009887987220 */ /* 0x000fc40000410000 */
[----:B------:R-:W-:Y:S02]  /*1810*/  FADD.FTZ R148, R148, -R145 ;  /* 0x8000009194947221 */ /* 0x000fe40000010000 */
[----:B------:R-:W-:Y:S02]  /*1820*/  FADD.FTZ R146, R151, -R146 ;  /* 0x8000009297927221 */ /* 0x000fe40000010000 */
[----:B------:R-:W-:Y:S02]  /*1830*/  FADD.FTZ R150, R150, -R147 ;  /* 0x8000009396967221 */ /* 0x000fe40000010000 */
[----:B------:R-:W-:Y:S02]  /*1840*/  @P1 FADD.FTZ R152, R31, R152 ;  /* 0x000000981f981221 */ /* 0x000fe40000010000 */
[C---:B------:R-:W-:Y:S02]  /*1850*/  FMUL.FTZ R85, R135.reuse, R148 ;  /* 0x0000009487557220 */ /* 0x040fe40000410000 */
[----:B------:R-:W-:-:S02]  /*1860*/  FMUL.FTZ R146, R135, R146 ;  /* 0x0000009287927220 */ /* 0x000fc40000410000 */
[----:B------:R-:W-:Y:S02]  /*1870*/  FMUL.FTZ R57, R135, R150 ;  /* 0x0000009687397220 */ /* 0x000fe40000410000 */
[----:B------:R-:W-:Y:S02]  /*1880*/  FMUL.FTZ R55, R152, R132 ;  /* 0x0000008498377220 */ /* 0x000fe40000410000 */
[----:B------:R-:W-:Y:S02]  /*1890*/  @P1 FADD.FTZ R85, R28, R85 ;  /* 0x000000551c551221 */ /* 0x000fe40000010000 */
[----:B------:R-:W-:Y:S02]  /*18a0*/  @P1 FADD.FTZ R146, R29, R146 ;  /* 0x000000921d921221 */ /* 0x000fe40000010000 */
[----:B------:R-:W-:Y:S02]  /*18b0*/  @P1 FADD.FTZ R57, R30, R57 ;  /* 0x000000391e391221 */ /* 0x000fe40000010000 */
[----:B------:R-:W-:-:S02]  /*18c0*/  FMUL.FTZ R55, R55, c[0x0][0x1e8] ;  /* 0x00007a0037377a20 */ /* 0x000fc40000410000 */
[-C--:B------:R-:W-:Y:S02]  /*18d0*/  FMUL.FTZ R52, R85, R132.reuse ;  /* 0x0000008455347220 */ /* 0x080fe40000410000 */
[-C--:B------:R-:W-:Y:S01]  /*18e0*/  FMUL.FTZ R53, R146, R132.reuse ;  /* 0x0000008492357220 */ /* 0x080fe20000410000 */
[----:B------:R-:W-:Y:S01]  /*18f0*/  SEL R55, R55, RZ, P2 ;  /* 0x000000ff37377207 */ /* 0x000fe20001000000 */
[----:B------:R-:W-:Y:S01]  /*1900*/  FMUL.FTZ R54, R57, R132 ;  /* 0x0000008439367220 */ /* 0x000fe20000410000 */
[----:B------:R-:W-:Y:S01]  /*1910*/  ISETP.NE.U32.AND P2, PT, RZ, c[0x0][0x258], PT ;  /* 0x00009600ff007a0c */ /* 0x000fe20003f45070 */
[----:B------:R-:W-:Y:S02]  /*1920*/  FMUL.FTZ R52, R52, c[0x0][0x1e8] ;  /* 0x00007a0034347a20 */ /* 0x000fe40000410000 */
[----:B------:R-:W-:Y:S01]  /*1930*/  FMUL.FTZ R54, R54, c[0x0][0x1e8] ;  /* 0x00007a0036367a20 */ /* 0x000fe20000410000 */
[----:B------:R-:W-:Y:S01]  /*1940*/  ISETP.NE.AND.EX P2, PT, RZ, c[0x0][0x25c], PT, P2 ;  /* 0x00009700ff007a0c */ /* 0x000fe20003f45320 */
[----:B------:R-:W-:Y:S01]  /*1950*/  FMUL.FTZ R53, R53, c[0x0][0x1e8] ;  /* 0x00007a0035357a20 */ /* 0x000fe20000410000 */
[----:B------:R-:W-:Y:S01]  /*1960*/  SEL R52, R52, RZ, P3 ;  /* 0x000000ff34347207 */ /* 0x000fe20001800000 */
[-CC-:B------:R-:W-:Y:S01]  /*1970*/  FFMA.FTZ R155, R155, R61.reuse, R60.reuse ;  /* 0x0000003d9b9b7223 */ /* 0x180fe2000001003c */
[----:B------:R-:W-:Y:S01]  /*1980*/  SEL R54, R54, RZ, P5 ;  /* 0x000000ff36367207 */ /* 0x000fe20002800000 */
[-CC-:B------:R-:W-:Y:S01]  /*1990*/  FFMA.FTZ R84, R156, R61.reuse, R60.reuse ;  /* 0x0000003d9c547223 */ /* 0x180fe2000001003c */
[----:B------:R-:W-:Y:S01]  /*19a0*/  SEL R53, R53, RZ, P4 ;  /* 0x000000ff35357207 */ /* 0x000fe20002000000 */
[----:B------:R-:W-:-:S02]  /*19b0*/  FFMA.FTZ R159, R159, R61, R60 ;  /* 0x0000003d9f9f7223 */ /* 0x000fc4000001003c */
[----:B------:R-:W-:Y:S02]  /*19c0*/  FFMA.FTZ R86, R160, R61, R60 ;  /* 0x0000003da0567223 */ /* 0x000fe4000001003c */
[----:B------:R-:W-:Y:S02]  /*19d0*/  FADD.FTZ R158, R158, -R155 ;  /* 0x8000009b9e9e7221 */ /* 0x000fe40000010000 */
[----:B------:R-:W-:Y:S02]  /*19e0*/  FADD.FTZ R84, R161, -R84 ;  /* 0x80000054a1547221 */ /* 0x000fe40000010000 */
[----:B------:R-:W-:Y:S02]  /*19f0*/  FADD.FTZ R162, R162, -R159 ;  /* 0x8000009fa2a27221 */ /* 0x000fe40000010000 */
[----:B------:R-:W-:Y:S01]  /*1a00*/  FADD.FTZ R86, R163, -R86 ;  /* 0x80000056a3567221 */ /* 0x000fe20000010000 */
[----:B------:R-:W-:Y:S05]  /*1a10*/  @!P0 BRA `(.L_x_8546) ;  /* 0x0000007000008947 */ /* 0x000fea0003800000 */
[----:B------:R-:W-:Y:S02]  /*1a20*/  IADD3 R78, P3, R143, c[0x0][0x258], RZ ;  /* 0x000096008f4e7a10 */ /* 0x000fe40007f7e0ff */
[----:B------:R-:W-:-:S02]  /*1a30*/  SEL R58, R57, R50, P2 ;  /* 0x00000032393a7207 */ /* 0x000fc40001000000 */
[----:B------:R-:W-:Y:S02]  /*1a40*/  SEL R59, R152, R51, P2 ;  /* 0x00000033983b7207 */ /* 0x000fe40001000000 */
[----:B------:R-:W-:Y:S02]  /*1a50*/  SEL R57, R146, R49, P2 ;  /* 0x0000003192397207 */ /* 0x000fe40001000000 */
[----:B------:R-:W-:Y:S02]  /*1a60*/  IADD3.X R79, R142, c[0x0][0x25c], RZ, P3, !PT ;  /* 0x000097008e4f7a10 */ /* 0x000fe40001ffe4ff */
[----:B------:R-:W-:-:S05]  /*1a70*/  SEL R56, R85, R48, P2 ;  /* 0x0000003055387207 */ /* 0x000fca0001000000 */
[----:B------:R0:W-:Y:S02]  /*1a80*/  STG.E.128 [R78.64], R56 ;  /* 0x000000384e007986 */ /* 0x0001e4000c101d04 */
.L_x_8546:
[----:B------:R1:W-:Y:S01]  /*1a90*/  STG.E.128 [R76.64], R52 ;  /* 0x000000344c007986 */ /* 0x0003e2000c101d04 */
[----:B0-----:R-:W-:Y:S01]  /*1aa0*/  FMUL.FTZ R59, R135, R158 ;  /* 0x0000009e873b7220 */ /* 0x001fe20000410000 */
[----:B------:R-:W-:Y:S01]  /*1ab0*/  LOP3.LUT P5, RZ, R141, 0xff, RZ, 0xc0, !PT ;  /* 0x000000ff8dff7812 */ /* 0x000fe200078ac0ff */
[----:B------:R-:W-:Y:S01]  /*1ac0*/  FMUL.FTZ R84, R135, R84 ;  /* 0x0000005487547220 */ /* 0x000fe20000410000 */
[----:B------:R-:W-:Y:S01]  /*1ad0*/  LOP3.LUT P6, RZ, R141, 0xff00, RZ, 0xc0, !PT ;  /* 0x0000ff008dff7812 */ /* 0x000fe200078cc0ff */
[----:B------:R-:W-:Y:S01]  /*1ae0*/  FMUL.FTZ R79, R135, R162 ;  /* 0x000000a2874f7220 */ /* 0x000fe20000410000 */
[----:B------:R-:W-:Y:S01]  /*1af0*/  LOP3.LUT P3, RZ, R141, 0xff0000, RZ, 0xc0, !PT ;  /* 0x00ff00008dff7812 */ /* 0x000fe2000786c0ff */
[----:B------:R-:W-:Y:S02]  /*1b00*/  FMUL.FTZ R86, R135, R86 ;  /* 0x0000005687567220 */ /* 0x000fe40000410000 */
[-CC-:B------:R-:W-:Y:S02]  /*1b10*/  FFMA.FTZ R153, R153, R61.reuse, R60.reuse ;  /* 0x0000003d99997223 */ /* 0x180fe4000001003c */
[----:B------:R-:W-:-:S02]  /*1b20*/  FFMA.FTZ R154, R154, R61, R60 ;  /* 0x0000003d9a9a7223 */ /* 0x000fc4000001003c */
[----:B------:R-:W-:Y:S02]  /*1b30*/  FFMA.FTZ R58, R157, R61, R60 ;  /* 0x0000003d9d3a7223 */ /* 0x000fe4000001003c */
[----:B------:R-:W-:Y:S02]  /*1b40*/  @P1 FADD.FTZ R59, R32, R59 ;  /* 0x0000003b203b1221 */ /* 0x000fe40000010000 */
[----:B------:R-:W-:Y:S02]  /*1b50*/  @P1 FADD.FTZ R84, R33, R84 ;  /* 0x0000005421541221 */ /* 0x000fe40000010000 */
[----:B------:R-:W-:Y:S02]  /*1b60*/  @P1 FADD.FTZ R79, R34, R79 ;  /* 0x0000004f224f1221 */ /* 0x000fe40000010000 */
[----:B------:R-:W-:Y:S01]  /*1b70*/  @P1 FADD.FTZ R86, R35, R86 ;  /* 0x0000005623561221 */ /* 0x000fe20000010000 */
[----:B------:R-:W-:Y:S05]  /*1b80*/  @!P0 BRA `(.L_x_8547) ;  /* 0x0000007000008947 */ /* 0x000fea0003800000 */
[----:B-1----:R-:W-:Y:S02]  /*1b90*/  IADD3 R56, P4, R140, c[0x0][0x258], RZ ;  /* 0x000096008c387a10 */ /* 0x002fe40007f9e0ff */
[----:B------:R-:W-:-:S02]  /*1ba0*/  SEL R55, R86, R51, P2 ;  /* 0x0000003356377207 */ /* 0x000fc40001000000 */
[----:B------:R-:W-:Y:S02]  /*1bb0*/  SEL R54, R79, R50, P2 ;  /* 0x000000324f367207 */ /* 0x000fe40001000000 */
[----:B------:R-:W-:Y:S02]  /*1bc0*/  SEL R53, R84, R49, P2 ;  /* 0x0000003154357207 */ /* 0x000fe40001000000 */
[----:B------:R-:W-:Y:S02]  /*1bd0*/  IADD3.X R57, R138, c[0x0][0x25c], RZ, P4, !PT ;  /* 0x000097008a397a10 */ /* 0x000fe400027fe4ff */
[----:B------:R-:W-:-:S05]  /*1be0*/  SEL R52, R59, R48, P2 ;  /* 0x000000303b347207 */ /* 0x000fca0001000000 */
[----:B------:R0:W-:Y:S02]  /*1bf0*/  STG.E.128 [R56.64], R52 ;  /* 0x0000003438007986 */ /* 0x0001e4000c101d04 */
.L_x_8547:
[-C--:B-1----:R-:W-:Y:S01]  /*1c00*/  FMUL.FTZ R86, R86, R132.reuse ;  /* 0x0000008456567220 */ /* 0x082fe20000410000 */
[----:B------:R-:W-:Y:S01]  /*1c10*/  LOP3.LUT P4, RZ, R141, 0xff000000, RZ, 0xc0, !PT ;  /* 0xff0000008dff7812 */ /* 0x000fe2000788c0ff */
[-C--:B------:R-:W-:Y:S02]  /*1c20*/  FMUL.FTZ R84, R84, R132.reuse ;  /* 0x0000008454547220 */ /* 0x080fe40000410000 */
[----:B------:R-:W-:Y:S02]  /*1c30*/  FMUL.FTZ R86, R86, c[0x0][0x1e8] ;  /* 0x00007a0056567a20 */ /* 0x000fe40000410000 */
[-C--:B------:R-:W-:Y:S02]  /*1c40*/  FMUL.FTZ R79, R79, R132.reuse ;  /* 0x000000844f4f7220 */ /* 0x080fe40000410000 */
[----:B0-----:R-:W-:Y:S01]  /*1c50*/  FMUL.FTZ R52, R59, R132 ;  /* 0x000000843b347220 */ /* 0x001fe20000410000 */
[----:B------:R-:W-:Y:S01]  /*1c60*/  SEL R59, R86, RZ, P4 ;  /* 0x000000ff563b7207 */ /* 0x000fe20002000000 */
[----:B------:R-:W-:Y:S01]  /*1c70*/  FADD.FTZ R54, R71, -R58 ;  /* 0x8000003a47367221 */ /* 0x000fe20000010000 */
[----:B------:R-:W-:Y:S01]  /*1c80*/  IADD3 R140, P4, R140, c[0x0][0x248], RZ ;  /* 0x000092008c8c7a10 */ /* 0x000fe20007f9e0ff */
[----:B------:R-:W-:-:S02]  /*1c90*/  FFMA.FTZ R68, R68, R61, R60 ;  /* 0x0000003d44447223 */ /* 0x000fc4000001003c */
[----:B------:R-:W-:Y:S01]  /*1ca0*/  FMUL.FTZ R58, R79, c[0x0][0x1e8] ;  /* 0x00007a004f3a7a20 */ /* 0x000fe20000410000 */
[----:B------:R-:W-:Y:S01]  /*1cb0*/  IADD3.X R141, R138, c[0x0][0x24c], RZ, P4, !PT ;  /* 0x000093008a8d7a10 */ /* 0x000fe200027fe4ff */
[----:B------:R-:W-:Y:S01]  /*1cc0*/  FMUL.FTZ R57, R84, c[0x0][0x1e8] ;  /* 0x00007a0054397a20 */ /* 0x000fe20000410000 */
[----:B------:R-:W-:Y:S01]  /*1cd0*/  LOP3.LUT P4, RZ, R139, 0xff000000, RZ, 0xc0, !PT ;  /* 0xff0000008bff7812 */ /* 0x000fe2000788c0ff */
[----:B------:R-:W-:Y:S01]  /*1ce0*/  FMUL.FTZ R52, R52, c[0x0][0x1e8] ;  /* 0x00007a0034347a20 */ /* 0x000fe20000410000 */
[----:B------:R-:W-:Y:S01]  /*1cf0*/  SEL R58, R58, RZ, P3 ;  /* 0x000000ff3a3a7207 */ /* 0x000fe20001800000 */
[----:B------:R-:W-:Y:S01]  /*1d00*/  FADD.FTZ R68, R75, -R68 ;  /* 0x800000444b447221 */ /* 0x000fe20000010000 */
[----:B------:R-:W-:Y:S01]  /*1d10*/  SEL R57, R57, RZ, P6 ;  /* 0x000000ff39397207 */ /* 0x000fe20003000000 */
[----:B------:R-:W-:Y:S01]  /*1d20*/  FADD.FTZ R72, R72, -R153 ;  /* 0x8000009948487221 */ /* 0x000fe20000010000 */
[----:B------:R-:W-:Y:S01]  /*1d30*/  SEL R56, R52, RZ, P5 ;  /* 0x000000ff34387207 */ /* 0x000fe20002800000 */
[----:B------:R-:W-:Y:S01]  /*1d40*/  FMUL.FTZ R68, R135, R68 ;  /* 0x0000004487447220 */ /* 0x000fe20000410000 */
[----:B------:R-:W-:Y:S01]  /*1d50*/  LOP3.LUT P3, RZ, R139, 0xff, RZ, 0xc0, !PT ;  /* 0x000000ff8bff7812 */ /* 0x000fe2000786c0ff */
[----:B------:R-:W-:Y:S01]  /*1d60*/  FADD.FTZ R154, R73, -R154 ;  /* 0x8000009a499a7221 */ /* 0x000fe20000010000 */
[----:B------:R-:W-:Y:S01]  /*1d70*/  LOP3.LUT P6, RZ, R139, 0xff00, RZ, 0xc0, !PT ;  /* 0x0000ff008bff7812 */ /* 0x000fe200078cc0ff */
[----:B------:R0:W-:Y:S01]  /*1d80*/  STG.E.128 [R140.64], R56 ;  /* 0x000000388c007986 */ /* 0x0001e2000c101d04 */
[----:B------:R-:W-:Y:S01]  /*1d90*/  @P1 FADD.FTZ R68, R39, R68 ;  /* 0x0000004427441221 */ /* 0x000fe20000010000 */
[----:B------:R-:W-:Y:S01]  /*1da0*/  LOP3.LUT P5, RZ, R139, 0xff0000, RZ, 0xc0, !PT ;  /* 0x00ff00008bff7812 */ /* 0x000fe200078ac0ff */
[----:B------:R-:W-:-:S02]  /*1db0*/  FMUL.FTZ R71, R135, R72 ;  /* 0x0000004887477220 */ /* 0x000fc40000410000 */
[C---:B------:R-:W-:Y:S02]  /*1dc0*/  FMUL.FTZ R154, R135.reuse, R154 ;  /* 0x0000009a879a7220 */ /* 0x040fe40000410000 */
[----:B------:R-:W-:Y:S02]  /*1dd0*/  FMUL.FTZ R75, R135, R54 ;  /* 0x00000036874b7220 */ /* 0x000fe40000410000 */
[----:B------:R-:W-:Y:S02]  /*1de0*/  FMUL.FTZ R52, R68, R132 ;  /* 0x0000008444347220 */ /* 0x000fe40000410000 */
[----:B------:R-:W-:Y:S02]  /*1df0*/  @P1 FADD.FTZ R71, R36, R71 ;  /* 0x0000004724471221 */ /* 0x000fe40000010000 */
[----:B------:R-:W-:Y:S02]  /*1e00*/  @P1 FADD.FTZ R154, R37, R154 ;  /* 0x0000009a259a1221 */ /* 0x000fe40000010000 */
[----:B------:R-:W-:-:S02]  /*1e10*/  @P1 FADD.FTZ R75, R38, R75 ;  /* 0x0000004b264b1221 */ /* 0x000fc40000010000 */
[----:B------:R-:W-:Y:S02]  /*1e20*/  FMUL.FTZ R55, R52, c[0x0][0x1e8] ;  /* 0x00007a0034377a20 */ /* 0x000fe40000410000 */
[-C--:B------:R-:W-:Y:S02]  /*1e30*/  FMUL.FTZ R52, R71, R132.reuse ;  /* 0x0000008447347220 */ /* 0x080fe40000410000 */
[-C--:B------:R-:W-:Y:S01]  /*1e40*/  FMUL.FTZ R54, R75, R132.reuse ;  /* 0x000000844b367220 */ /* 0x080fe20000410000 */
[----:B------:R-:W-:Y:S01]  /*1e50*/  SEL R55, R55, RZ, P4 ;  /* 0x000000ff37377207 */ /* 0x000fe20002000000 */
[----:B------:R-:W-:Y:S01]  /*1e60*/  FMUL.FTZ R53, R154, R132 ;  /* 0x000000849a357220 */ /* 0x000fe20000410000 */
[----:B------:R-:W-:Y:S01]  /*1e70*/  IADD3 R72, P4, R137, c[0x0][0x248], RZ ;  /* 0x0000920089487a10 */ /* 0x000fe20007f9e0ff */
[----:B------:R-:W-:Y:S02]  /*1e80*/  FMUL.FTZ R54, R54, c[0x0][0x1e8] ;  /* 0x00007a0036367a20 */ /* 0x000fe40000410000 */
[----:B------:R-:W-:Y:S01]  /*1e90*/  FMUL.FTZ R53, R53, c[0x0][0x1e8] ;  /* 0x00007a0035357a20 */ /* 0x000fe20000410000 */
[----:B------:R-:W-:Y:S01]  /*1ea0*/  IADD3.X R73, R136, c[0x0][0x24c], RZ, P4, !PT ;  /* 0x0000930088497a10 */ /* 0x000fe200027fe4ff */
[----:B------:R-:W-:Y:S01]  /*1eb0*/  FMUL.FTZ R52, R52, c[0x0][0x1e8] ;  /* 0x00007a0034347a20 */ /* 0x000fe20000410000 */
[----:B------:R-:W-:-:S02]  /*1ec0*/  SEL R54, R54, RZ, P5 ;  /* 0x000000ff36367207 */ /* 0x000fc40002800000 */
[----:B------:R-:W-:Y:S02]  /*1ed0*/  SEL R53, R53, RZ, P6 ;  /* 0x000000ff35357207 */ /* 0x000fe40003000000 */
[----:B------:R-:W-:Y:S01]  /*1ee0*/  SEL R52, R52, RZ, P3 ;  /* 0x000000ff34347207 */ /* 0x000fe20001800000 */
[----:B------:R-:W-:Y:S05]  /*1ef0*/  @!P0 BRA `(.L_x_8548) ;  /* 0x0000007000008947 */ /* 0x000fea0003800000 */
[----:B0-----:R-:W-:Y:S02]  /*1f00*/  IADD3 R76, P3, R137, c[0x0][0x258], RZ ;  /* 0x00009600894c7a10 */ /* 0x001fe40007f7e0ff */
[----:B------:R-:W-:Y:S02]  /*1f10*/  SEL R59, R68, R51, P2 ;  /* 0x00000033443b7207 */ /* 0x000fe40001000000 */
[----:B------:R-:W-:Y:S02]  /*1f20*/  SEL R58, R75, R50, P2 ;  /* 0x000000324b3a7207 */ /* 0x000fe40001000000 */
[----:B------:R-:W-:Y:S02]  /*1f30*/  SEL R57, R154, R49, P2 ;  /* 0x000000319a397207 */ /* 0x000fe40001000000 */
[----:B------:R-:W-:-:S02]  /*1f40*/  IADD3.X R77, R136, c[0x0][0x25c], RZ, P3, !PT ;  /* 0x00009700884d7a10 */ /* 0x000fc40001ffe4ff */
[----:B------:R-:W-:-:S05]  /*1f50*/  SEL R56, R71, R48, P2 ;  /* 0x0000003047387207 */ /* 0x000fca0001000000 */
[----:B------:R0:W-:Y:S02]  /*1f60*/  STG.E.128 [R76.64], R56 ;  /* 0x000000384c007986 */ /* 0x0001e4000c101d04 */
.L_x_8548:
[----:B0-----:R0:W-:Y:S01]  /*1f70*/  STG.E.128 [R72.64], R52 ;  /* 0x0000003448007986 */ /* 0x0011e2000c101d04 */
[-CC-:B------:R-:W-:Y:S02]  /*1f80*/  FFMA.FTZ R63, R63, R61.reuse, R60.reuse ;  /* 0x0000003d3f3f7223 */ /* 0x180fe4000001003c */
        /* <DEDUP_REMOVED lines=11> */
[----:B------:R-:W-:Y:S02]  /*2040*/  @P1 FADD.FTZ R59, R40, R59 ;  /* 0x0000003b283b1221 */ /* 0x000fe40000010000 */
[----:B------:R-:W-:Y:S02]  /*2050*/  @P1 FADD.FTZ R62, R41, R62 ;  /* 0x0000003e293e1221 */ /* 0x000fe40000010000 */
[----:B------:R-:W-:Y:S02]  /*2060*/  @P1 FADD.FTZ R63, R42, R63 ;  /* 0x0000003f2a3f1221 */ /* 0x000fe40000010000 */
[----:B------:R-:W-:Y:S01]  /*2070*/  @P1 FADD.FTZ R64, R43, R64 ;  /* 0x000000402b401221 */ /* 0x000fe20000010000 */
[----:B------:R-:W-:Y:S05]  /*2080*/  @!P0 BRA `(.L_x_8549) ;  /* 0x0000007000008947 */ /* 0x000fea0003800000 */
[----:B0-----:R-:W-:Y:S02]  /*2090*/  IADD3 R56, P3, R133, c[0x0][0x258], RZ ;  /* 0x0000960085387a10 */ /* 0x001fe40007f7e0ff */
[----:B------:R-:W-:Y:S02]  /*20a0*/  SEL R55, R64, R51, P2 ;  /* 0x0000003340377207 */ /* 0x000fe40001000000 */
[----:B------:R-:W-:-:S02]  /*20b0*/  SEL R54, R63, R50, P2 ;  /* 0x000000323f367207 */ /* 0x000fc40001000000 */
[----:B------:R-:W-:Y:S02]  /*20c0*/  SEL R53, R62, R49, P2 ;  /* 0x000000313e357207 */ /* 0x000fe40001000000 */
[----:B------:R-:W-:Y:S02]  /*20d0*/  IADD3.X R57, R131, c[0x0][0x25c], RZ, P3, !PT ;  /* 0x0000970083397a10 */ /* 0x000fe40001ffe4ff */
[----:B------:R-:W-:-:S05]  /*20e0*/  SEL R52, R59, R48, P2 ;  /* 0x000000303b347207 */ /* 0x000fca0001000000 */
[----:B------:R0:W-:Y:S02]  /*20f0*/  STG.E.128 [R56.64], R52 ;  /* 0x0000003438007986 */ /* 0x0001e4000c101d04 */
.L_x_8549:
[-CC-:B0-----:R-:W-:Y:S01]  /*2100*/  FFMA.FTZ R67, R67, R61.reuse, R60.reuse ;  /* 0x0000003d43437223 */ /* 0x181fe2000001003c */
[----:B------:R-:W-:Y:S01]  /*2110*/  LOP3.LUT P6, RZ, R134, 0xff00, RZ, 0xc0, !PT ;  /* 0x0000ff0086ff7812 */ /* 0x000fe200078cc0ff */
[-CC-:B------:R-:W-:Y:S01]  /*2120*/  FFMA.FTZ R66, R66, R61.reuse, R60.reuse ;  /* 0x0000003d42427223 */ /* 0x180fe2000001003c */
[C---:B------:R-:W-:Y:S01]  /*2130*/  LOP3.LUT P4, RZ, R134.reuse, 0xff0000, RZ, 0xc0, !PT ;  /* 0x00ff000086ff7812 */ /* 0x040fe2000788c0ff */
[-CC-:B------:R-:W-:Y:S01]  /*2140*/  FFMA.FTZ R69, R69, R61.reuse, R60.reuse ;  /* 0x0000003d45457223 */ /* 0x180fe2000001003c */
[----:B------:R-:W-:Y:S01]  /*2150*/  LOP3.LUT P3, RZ, R134, 0xff000000, RZ, 0xc0, !PT ;  /* 0xff00000086ff7812 */ /* 0x000fe2000786c0ff */
[----:B------:R-:W-:Y:S01]  /*2160*/  FFMA.FTZ R61, R74, R61, R60 ;  /* 0x0000003d4a3d7223 */ /* 0x000fe2000001003c */
[----:B------:R-:W-:Y:S01]  /*2170*/  LOP3.LUT P5, RZ, R134, 0xff, RZ, 0xc0, !PT ;  /* 0x000000ff86ff7812 */ /* 0x000fe200078ac0ff */
[----:B------:R-:W-:Y:S01]  /*2180*/  FADD.FTZ R88, R88, -R67 ;  /* 0x8000004358587221 */ /* 0x000fe20000010000 */
[----:B------:R-:W-:Y:S01]  /*2190*/  IADD3 R127, R127, c[0x0][0x160], RZ ;  /* 0x000058007f7f7a10 */ /* 0x000fe20007ffe0ff */
[----:B------:R-:W-:-:S02]  /*21a0*/  FADD.FTZ R66, R89, -R66 ;  /* 0x8000004259427221 */ /* 0x000fc40000010000 */
[----:B------:R-:W-:Y:S02]  /*21b0*/  FADD.FTZ R90, R90, -R69 ;  /* 0x800000455a5a7221 */ /* 0x000fe40000010000 */
[----:B------:R-:W-:Y:S02]  /*21c0*/  FADD.FTZ R70, R70, -R61 ;  /* 0x8000003d46467221 */ /* 0x000fe40000010000 */
[C---:B------:R-:W-:Y:S02]  /*21d0*/  FMUL.FTZ R57, R135.reuse, R88 ;  /* 0x0000005887397220 */ /* 0x040fe40000410000 */
[----:B------:R-:W-:Y:S02]  /*21e0*/  FMUL.FTZ R62, R62, R132 ;  /* 0x000000843e3e7220 */ /* 0x000fe40000410000 */
[C---:B------:R-:W-:Y:S02]  /*21f0*/  FMUL.FTZ R66, R135.reuse, R66 ;  /* 0x0000004287427220 */ /* 0x040fe40000410000 */
[----:B------:R-:W-:-:S02]  /*2200*/  FMUL.FTZ R65, R135, R90 ;  /* 0x0000005a87417220 */ /* 0x000fc40000410000 */
[----:B------:R-:W-:Y:S02]  /*2210*/  FMUL.FTZ R70, R135, R70 ;  /* 0x0000004687467220 */ /* 0x000fe40000410000 */
[----:B------:R-:W-:Y:S02]  /*2220*/  @P1 FADD.FTZ R57, R44, R57 ;  /* 0x000000392c391221 */ /* 0x000fe40000010000 */
[----:B------:R-:W-:Y:S02]  /*2230*/  FMUL.FTZ R53, R62, c[0x0][0x1e8] ;  /* 0x00007a003e357a20 */ /* 0x000fe40000410000 */
[----:B------:R-:W-:Y:S01]  /*2240*/  @P1 FADD.FTZ R66, R45, R66 ;  /* 0x000000422d421221 */ /* 0x000fe20000010000 */
[----:B------:R-:W-:Y:S01]  /*2250*/  SEL R48, R57, R48, P2 ;  /* 0x0000003039307207 */ /* 0x000fe20001000000 */
[----:B------:R-:W-:Y:S01]  /*2260*/  @P1 FADD.FTZ R65, R46, R65 ;  /* 0x000000412e411221 */ /* 0x000fe20000010000 */
[----:B------:R-:W-:Y:S01]  /*2270*/  SEL R53, R53, RZ, P6 ;  /* 0x000000ff35357207 */ /* 0x000fe20003000000 */
[----:B------:R-:W-:Y:S01]  /*2280*/  @P1 FADD.FTZ R70, R47, R70 ;  /* 0x000000462f461221 */ /* 0x000fe20000010000 */
[----:B------:R-:W-:Y:S01]  /*2290*/  SEL R49, R66, R49, P2 ;  /* 0x0000003142317207 */ /* 0x000fe20001000000 */
[----:B------:R-:W-:Y:S01]  /*22a0*/  FMUL.FTZ R63, R63, R132 ;  /* 0x000000843f3f7220 */ /* 0x000fe20000410000 */
[----:B------:R-:W-:Y:S01]  /*22b0*/  SEL R50, R65, R50, P2 ;  /* 0x0000003241327207 */ /* 0x000fe20001000000 */
[-C--:B------:R-:W-:Y:S01]  /*22c0*/  FMUL.FTZ R64, R64, R132.reuse ;  /* 0x0000008440407220 */ /* 0x080fe20000410000 */
[----:B------:R-:W-:Y:S01]  /*22d0*/  SEL R51, R70, R51, P2 ;  /* 0x0000003346337207 */ /* 0x000fe20001000000 */
[-C--:B------:R-:W-:Y:S01]  /*22e0*/  FMUL.FTZ R59, R59, R132.reuse ;  /* 0x000000843b3b7220 */ /* 0x080fe20000410000 */
[----:B------:R-:W-:Y:S01]  /*22f0*/  IADD3 R60, P6, R133, c[0x0][0x248], RZ ;  /* 0x00009200853c7a10 */ /* 0x000fe20007fde0ff */
[----:B------:R-:W-:Y:S01]  /*2300*/  FMUL.FTZ R54, R63, c[0x0][0x1e8] ;  /* 0x00007a003f367a20 */ /* 0x000fe20000410000 */
[----:B------:R-:W-:Y:S01]  /*2310*/  @P0 IADD3 R62, P1, R130, c[0x0][0x258], RZ ;  /* 0x00009600823e0a10 */ /* 0x000fe20007f3e0ff */
[----:B------:R-:W-:Y:S01]  /*2320*/  FMUL.FTZ R55, R64, c[0x0][0x1e8] ;  /* 0x00007a0040377a20 */ /* 0x000fe20000410000 */
[----:B------:R-:W-:Y:S01]  /*2330*/  IADD3.X R61, R131, c[0x0][0x24c], RZ, P6, !PT ;  /* 0x00009300833d7a10 */ /* 0x000fe200037fe4ff */
[-C--:B------:R-:W-:Y:S01]  /*2340*/  FMUL.FTZ R57, R57, R132.reuse ;  /* 0x0000008439397220 */ /* 0x080fe20000410000 */
[----:B------:R-:W-:Y:S01]  /*2350*/  SEL R54, R54, RZ, P4 ;  /* 0x000000ff36367207 */ /* 0x000fe20002000000 */
[-C--:B------:R-:W-:Y:S01]  /*2360*/  FMUL.FTZ R66, R66, R132.reuse ;  /* 0x0000008442427220 */ /* 0x080fe20000410000 */
[----:B------:R-:W-:Y:S01]  /*2370*/  SEL R55, R55, RZ, P3 ;  /* 0x000000ff37377207 */ /* 0x000fe20001800000 */
[-C--:B------:R-:W-:Y:S01]  /*2380*/  FMUL.FTZ R65, R65, R132.reuse ;  /* 0x0000008441417220 */ /* 0x080fe20000410000 */
[----:B------:R-:W-:Y:S01]  /*2390*/  @P0 IADD3.X R63, R129, c[0x0][0x25c], RZ, P1, !PT ;  /* 0x00009700813f0a10 */ /* 0x000fe20000ffe4ff */
[----:B------:R-:W-:Y:S01]  /*23a0*/  FMUL.FTZ R70, R70, R132 ;  /* 0x0000008446467220 */ /* 0x000fe20000410000 */
[C---:B------:R-:W-:Y:S01]  /*23b0*/  LOP3.LUT P4, RZ, R128.reuse, 0xff, RZ, 0xc0, !PT ;  /* 0x000000ff80ff7812 */ /* 0x040fe2000788c0ff */
[----:B------:R-:W-:Y:S01]  /*23c0*/  FMUL.FTZ R52, R59, c[0x0][0x1e8] ;  /* 0x00007a003b347a20 */ /* 0x000fe20000410000 */
[C---:B------:R-:W-:Y:S01]  /*23d0*/  LOP3.LUT P3, RZ, R128.reuse, 0xff00, RZ, 0xc0, !PT ;  /* 0x0000ff0080ff7812 */ /* 0x040fe2000786c0ff */
[----:B------:R-:W-:Y:S01]  /*23e0*/  FMUL.FTZ R56, R57, c[0x0][0x1e8] ;  /* 0x00007a0039387a20 */ /* 0x000fe20000410000 */
[----:B------:R-:W-:Y:S01]  /*23f0*/  LOP3.LUT P6, RZ, R128, 0xff0000, RZ, 0xc0, !PT ;  /* 0x00ff000080ff7812 */ /* 0x000fe200078cc0ff */
[----:B------:R-:W-:Y:S01]  /*2400*/  FMUL.FTZ R57, R66, c[0x0][0x1e8] ;  /* 0x00007a0042397a20 */ /* 0x000fe20000410000 */
[----:B------:R-:W-:Y:S01]  /*2410*/  LOP3.LUT P2, RZ, R128, 0xff000000, RZ, 0xc0, !PT ;  /* 0xff00000080ff7812 */ /* 0x000fe2000784c0ff */
[----:B------:R-:W-:Y:S01]  /*2420*/  FMUL.FTZ R58, R65, c[0x0][0x1e8] ;  /* 0x00007a00413a7a20 */ /* 0x000fe20000410000 */
[----:B------:R-:W-:Y:S01]  /*2430*/  IADD3 R130, P1, R130, c[0x0][0x248], RZ ;  /* 0x0000920082827a10 */ /* 0x000fe20007f3e0ff */
[----:B------:R-:W-:Y:S01]  /*2440*/  FMUL.FTZ R59, R70, c[0x0][0x1e8] ;  /* 0x00007a00463b7a20 */ /* 0x000fe20000410000 */
[----:B------:R-:W-:-:S02]  /*2450*/  SEL R52, R52, RZ, P5 ;  /* 0x000000ff34347207 */ /* 0x000fc40002800000 */
[----:B------:R-:W-:Y:S02]  /*2460*/  IADD3.X R131, R129, c[0x0][0x24c], RZ, P1, !PT ;  /* 0x0000930081837a10 */ /* 0x000fe40000ffe4ff */
[----:B------:R-:W-:Y:S01]  /*2470*/  SEL R56, R56, RZ, P4 ;  /* 0x000000ff38387207 */ /* 0x000fe20002000000 */
[----:B------:R0:W-:Y:S01]  /*2480*/  STG.E.128 [R60.64], R52 ;  /* 0x000000343c007986 */ /* 0x0001e2000c101d04 */
[----:B------:R-:W-:Y:S02]  /*2490*/  SEL R57, R57, RZ, P3 ;  /* 0x000000ff39397207 */ /* 0x000fe40001800000 */
[----:B------:R-:W-:Y:S01]  /*24a0*/  SEL R58, R58, RZ, P6 ;  /* 0x000000ff3a3a7207 */ /* 0x000fe20003000000 */
[----:B------:R0:W-:Y:S01]  /*24b0*/  @P0 STG.E.128 [R62.64], R48 ;  /* 0x000000303e000986 */ /* 0x0001e2000c101d04 */
[----:B------:R-:W-:Y:S02]  /*24c0*/  SEL R59, R59, RZ, P2 ;  /* 0x000000ff3b3b7207 */ /* 0x000fe40001000000 */
[----:B------:R-:W-:-:S02]  /*24d0*/  ISETP.GE.AND P0, PT, R127, c[0x0][0x164], PT ;  /* 0x000059007f007a0c */ /* 0x000fc40003f06270 */
[----:B------:R-:W-:Y:S01]  /*24e0*/  LOP3.LUT P1, RZ, R106, 0xff, RZ, 0xc0, !PT ;  /* 0x000000ff6aff7812 */ /* 0x000fe2000782c0ff */
[----:B------:R0:W-:Y:S03]  /*24f0*/  STG.E.128 [R130.64], R56 ;  /* 0x0000003882007986 */ /* 0x0001e6000c101d04 */
[----:B------:R-:W-:-:S07]  /*2500*/  SEL R106, RZ, 0x1, P1 ;  /* 0x00000001ff6a7807 */ /* 0x000fce0000800000 */
[----:B0-----:R-:W-:Y:S01]  /*2510*/  @P0 CALL.REL.NOINC `(.L_x_8550) ;  /* 0x0000001000000944 */ /* 0x001fe20003c00000 */
[----:B------:R-:W-:Y:S05]  /*2520*/  BRA `(.L_x_8551) ;  /* 0xffffe07000007947 */ /* 0x000fea000383ffff */
.L_x_8550:
        /* <DEDUP_REMOVED lines=34> */
.L_x_8543:
        /* <DEDUP_REMOVED lines=19> */
.L_x_8544:
[----:B------:R-:W-:Y:S01]  /*2880*/  HFMA2.MMA R57, -RZ, RZ, 0, 9.5367431640625e-07 ;  /* 0x00000010ff397435 */ /* 0x000fe200000001ff */
[----:B------:R-:W-:-:S02]  /*2890*/  MOV R58, R60 ;  /* 0x0000003c003a7202 */ /* 0x000fc40000000f00 */
[----:B------:R-:W-:Y:S02]  /*28a0*/  MOV R56, 0x1f ;  /* 0x0000001f00387802 */ /* 0x000fe40000000f00 */
[----:B------:R-:W-:Y:S02]  /*28b0*/  MOV R55, 0xffffffff ;  /* 0xffffffff00377802 */ /* 0x000fe40000000f00 */
[----:B------:R-:W-:Y:S02]  /*28c0*/  MOV R52, 0x28e0 ;  /* 0x000028e000347802 */ /* 0x000fe40000000f00 */
[----:B-----5:R-:W-:Y:S05]  /*28d0*/  CALL.REL.NOINC `($__internal_169_$__cuda_sm70_shflsync_down_p) ;  /* 0x0000046000007944 */ /* 0x020fea0003c00000 */
[----:B-1----:R-:W-:Y:S01]  /*28e0*/  MOV R59, R55 ;  /* 0x00000037003b7202 */ /* 0x002fe20000000f00 */
[----:B0-----:R-:W-:Y:S05]  /*28f0*/  BRA `(.L_x_8552) ;  /* 0xffffeb9000007947 */ /* 0x001fea000383ffff */
.L_x_8545:
[----:B------:R-:W-:Y:S01]  /*2900*/  HFMA2.MMA R57, -RZ, RZ, 0, 9.5367431640625e-07 ;  /* 0x00000010ff397435 */ /* 0x000fe200000001ff */
[----:B------:R-:W-:Y:S02]  /*2910*/  MOV R58, R61 ;  /* 0x0000003d003a7202 */ /* 0x000fe40000000f00 */
[----:B------:R-:W-:Y:S02]  /*2920*/  MOV R56, 0x1f ;  /* 0x0000001f00387802 */ /* 0x000fe40000000f00 */
[----:B------:R-:W-:-:S02]  /*2930*/  MOV R55, 0xffffffff ;  /* 0xffffffff00377802 */ /* 0x000fc40000000f00 */
[----:B------:R-:W-:Y:S02]  /*2940*/  MOV R52, 0x2960 ;  /* 0x0000296000347802 */ /* 0x000fe40000000f00 */
[----:B01---5:R-:W-:Y:S05]  /*2950*/  CALL.REL.NOINC `($__internal_169_$__cuda_sm70_shflsync_down_p) ;  /* 0x000003e000007944 */ /* 0x023fea0003c00000 */
[----:B------:R-:W-:Y:S01]  /*2960*/  FADD.FTZ R60, R60, R59 ;  /* 0x0000003b3c3c7221 */ /* 0x000fe20000010000 */
[----:B0-----:R-:W-:Y:S01]  /*2970*/  HFMA2.MMA R57, -RZ, RZ, 0, 4.76837158203125e-07 ;  /* 0x00000008ff397435 */ /* 0x001fe200000001ff */
[----:B-1----:R-:W-:Y:S01]  /*2980*/  FADD.FTZ R78, R61, R55 ;  /* 0x000000373d4e7221 */ /* 0x002fe20000010000 */
[----:B------:R-:W-:Y:S02]  /*2990*/  MOV R56, 0x1f ;  /* 0x0000001f00387802 */ /* 0x000fe40000000f00 */
[----:B------:R-:W-:Y:S02]  /*29a0*/  MOV R55, 0xffffffff ;  /* 0xffffffff00377802 */ /* 0x000fe40000000f00 */
[----:B------:R-:W-:Y:S02]  /*29b0*/  MOV R58, R60 ;  /* 0x0000003c003a7202 */ /* 0x000fe40000000f00 */
[----:B------:R-:W-:Y:S02]  /*29c0*/  MOV R52, 0x29e0 ;  /* 0x000029e000347802 */ /* 0x000fe40000000f00 */
[----:B------:R-:W-:Y:S05]  /*29d0*/  CALL.REL.NOINC `($__internal_169_$__cuda_sm70_shflsync_down_p) ;  /* 0x0000036000007944 */ /* 0x000fea0003c00000 */
[----:B0-----:R-:W-:Y:S01]  /*29e0*/  HFMA2.MMA R57, -RZ, RZ, 0, 4.76837158203125e-07 ;  /* 0x00000008ff397435 */ /* 0x001fe200000001ff */
[----:B-1----:R-:W-:-:S02]  /*29f0*/  MOV R59, R55 ;  /* 0x00000037003b7202 */ /* 0x002fc40000000f00 */
[----:B------:R-:W-:Y:S02]  /*2a00*/  MOV R58, R78 ;  /* 0x0000004e003a7202 */ /* 0x000fe40000000f00 */
[----:B------:R-:W-:Y:S02]  /*2a10*/  MOV R56, 0x1f ;  /* 0x0000001f00387802 */ /* 0x000fe40000000f00 */
[----:B------:R-:W-:Y:S02]  /*2a20*/  MOV R55, 0xffffffff ;  /* 0xffffffff00377802 */ /* 0x000fe40000000f00 */
[----:B------:R-:W-:Y:S02]  /*2a30*/  MOV R52, 0x2a50 ;  /* 0x00002a5000347802 */ /* 0x000fe40000000f00 */
[----:B------:R-:W-:Y:S05]  /*2a40*/  CALL.REL.NOINC `($__internal_169_$__cuda_sm70_shflsync_down_p) ;  /* 0x000002f000007944 */ /* 0x000fea0003c00000 */
[----:B------:R-:W-:Y:S01]  /*2a50*/  FADD.FTZ R60, R59, R60 ;  /* 0x0000003c3b3c7221 */ /* 0x000fe20000010000 */
[----:B0-----:R-:W-:Y:S01]  /*2a60*/  HFMA2.MMA R57, -RZ, RZ, 0, 2.384185791015625e-07 ;  /* 0x00000004ff397435 */ /* 0x001fe200000001ff */
[----:B-1----:R-:W-:Y:S01]  /*2a70*/  FADD.FTZ R78, R78, R55 ;  /* 0x000000374e4e7221 */ /* 0x002fe20000010000 */
[----:B------:R-:W-:Y:S02]  /*2a80*/  MOV R56, 0x1f ;  /* 0x0000001f00387802 */ /* 0x000fe40000000f00 */
[----:B------:R-:W-:-:S02]  /*2a90*/  MOV R55, 0xffffffff ;  /* 0xffffffff00377802 */ /* 0x000fc40000000f00 */
[----:B------:R-:W-:Y:S02]  /*2aa0*/  MOV R58, R60 ;  /* 0x0000003c003a7202 */ /* 0x000fe40000000f00 */
[----:B------:R-:W-:Y:S02]  /*2ab0*/  MOV R52, 0x2ad0 ;  /* 0x00002ad000347802 */ /* 0x000fe40000000f00 */
[----:B------:R-:W-:Y:S05]  /*2ac0*/  CALL.REL.NOINC `($__internal_169_$__cuda_sm70_shflsync_down_p) ;  /* 0x0000027000007944 */ /* 0x000fea0003c00000 */
[----:B0-----:R-:W-:Y:S01]  /*2ad0*/  HFMA2.MMA R57, -RZ, RZ, 0, 2.384185791015625e-07 ;  /* 0x00000004ff397435 */ /* 0x001fe200000001ff */
[----:B-1----:R-:W-:Y:S02]  /*2ae0*/  MOV R59, R55 ;  /* 0x00000037003b7202 */ /* 0x002fe40000000f00 */
[----:B------:R-:W-:Y:S02]  /*2af0*/  MOV R58, R78 ;  /* 0x0000004e003a7202 */ /* 0x000fe40000000f00 */
[----:B------:R-:W-:Y:S02]  /*2b00*/  MOV R56, 0x1f ;  /* 0x0000001f00387802 */ /* 0x000fe40000000f00 */
[----:B------:R-:W-:Y:S02]  /*2b10*/  MOV R55, 0xffffffff ;  /* 0xffffffff00377802 */ /* 0x000fe40000000f00 */
[----:B------:R-:W-:-:S02]  /*2b20*/  MOV R52, 0x2b40 ;  /* 0x00002b4000347802 */ /* 0x000fc40000000f00 */
[----:B------:R-:W-:Y:S05]  /*2b30*/  CALL.REL.NOINC `($__internal_169_$__cuda_sm70_shflsync_down_p) ;  /* 0x0000020000007944 */ /* 0x000fea0003c00000 */
[----:B------:R-:W-:Y:S01]  /*2b40*/  FADD.FTZ R60, R59, R60 ;  /* 0x0000003c3b3c7221 */ /* 0x000fe20000010000 */
[----:B0-----:R-:W-:Y:S01]  /*2b50*/  HFMA2.MMA R57, -RZ, RZ, 0, 1.1920928955078125e-07 ;  /* 0x00000002ff397435 */ /* 0x001fe200000001ff */
[----:B-1----:R-:W-:Y:S01]  /*2b60*/  FADD.FTZ R78, R78, R55 ;  /* 0x000000374e4e7221 */ /* 0x002fe20000010000 */
[----:B------:R-:W-:-:S02]  /*2b70*/  MOV R56, 0x1f ;  /* 0x0000001f00387802 */ /* 0x000fc40000000f00 */
[----:B------:R-:W-:Y:S02]  /*2b80*/  MOV R55, 0xffffffff ;  /* 0xffffffff00377802 */ /* 0x000fe40000000f00 */
[----:B------:R-:W-:Y:S02]  /*2b90*/  MOV R58, R60 ;  /* 0x0000003c003a7202 */ /* 0x000fe40000000f00 */
[----:B------:R-:W-:Y:S02]  /*2ba0*/  MOV R52, 0x2bc0 ;  /* 0x00002bc000347802 */ /* 0x000fe40000000f00 */
[----:B------:R-:W-:Y:S05]  /*2bb0*/  CALL.REL.NOINC `($__internal_169_$__cuda_sm70_shflsync_down_p) ;  /* 0x0000018000007944 */ /* 0x000fea0003c00000 */
[----:B0-----:R-:W-:Y:S01]  /*2bc0*/  HFMA2.MMA R57, -RZ, RZ, 0, 1.1920928955078125e-07 ;  /* 0x00000002ff397435 */ /* 0x001fe200000001ff */
[----:B-1----:R-:W-:Y:S02]  /*2bd0*/  MOV R59, R55 ;  /* 0x00000037003b7202 */ /* 0x002fe40000000f00 */
[----:B------:R-:W-:Y:S02]  /*2be0*/  MOV R58, R78 ;  /* 0x0000004e003a7202 */ /* 0x000fe40000000f00 */
[----:B------:R-:W-:Y:S02]  /*2bf0*/  MOV R56, 0x1f ;  /* 0x0000001f00387802 */ /* 0x000fe40000000f00 */
[----:B------:R-:W-:-:S02]  /*2c00*/  MOV R55, 0xffffffff ;  /* 0xffffffff00377802 */ /* 0x000fc40000000f00 */
[----:B------:R-:W-:Y:S02]  /*2c10*/  MOV R52, 0x2c30 ;  /* 0x00002c3000347802 */ /* 0x000fe40000000f00 */
[----:B------:R-:W-:Y:S05]  /*2c20*/  CALL.REL.NOINC `($__internal_169_$__cuda_sm70_shflsync_down_p) ;  /* 0x0000011000007944 */ /* 0x000fea0003c00000 */
[----:B------:R-:W-:Y:S01]  /*2c30*/  FADD.FTZ R60, R59, R60 ;  /* 0x0000003c3b3c7221 */ /* 0x000fe20000010000 */
[----:B0-----:R-:W-:Y:S01]  /*2c40*/  HFMA2.MMA R57, -RZ, RZ, 0, 5.9604644775390625e-08 ;  /* 0x00000001ff397435 */ /* 0x001fe200000001ff */
[----:B-1----:R-:W-:Y:S01]  /*2c50*/  FADD.FTZ R59, R78, R55 ;  /* 0x000000374e3b7221 */ /* 0x002fe20000010000 */
[----:B------:R-:W-:Y:S02]  /*2c60*/  MOV R56, 0x1f ;  /* 0x0000001f00387802 */ /* 0x000fe40000000f00 */
[----:B------:R-:W-:Y:S02]  /*2c70*/  MOV R55, 0xffffffff ;  /* 0xffffffff00377802 */ /* 0x000fe40000000f00 */
[----:B------:R-:W-:Y:S02]  /*2c80*/  MOV R58, R60 ;  /* 0x0000003c003a7202 */ /* 0x000fe40000000f00 */
[----:B------:R-:W-:Y:S02]  /*2c90*/  MOV R52, 0x2cb0 ;  /* 0x00002cb000347802 */ /* 0x000fe40000000f00 */
[----:B------:R-:W-:Y:S05]  /*2ca0*/  CALL.REL.NOINC `($__internal_169_$__cuda_sm70_shflsync_down_p) ;  /* 0x0000009000007944 */ /* 0x000fea0003c00000 */
[----:B0-----:R-:W-:Y:S01]  /*2cb0*/  HFMA2.MMA R57, -RZ, RZ, 0, 5.9604644775390625e-08 ;  /* 0x00000001ff397435 */ /* 0x001fe200000001ff */
[----:B-1----:R-:W-:-:S02]  /*2cc0*/  MOV R61, R55 ;  /* 0x00000037003d7202 */ /* 0x002fc40000000f00 */
[----:B------:R-:W-:Y:S02]  /*2cd0*/  MOV R58, R59 ;  /* 0x0000003b003a7202 */ /* 0x000fe40000000f00 */
[----:B------:R-:W-:Y:S02]  /*2ce0*/  MOV R56, 0x1f ;  /* 0x0000001f00387802 */ /* 0x000fe40000000f00 */
[----:B------:R-:W-:Y:S02]  /*2cf0*/  MOV R55, 0xffffffff ;  /* 0xffffffff00377802 */ /* 0x000fe40000000f00 */
[----:B------:R-:W-:Y:S02]  /*2d00*/  MOV R52, 0x2d20 ;  /* 0x00002d2000347802 */ /* 0x000fe40000000f00 */
[----:B------:R-:W-:Y:S05]  /*2d10*/  CALL.REL.NOINC `($__internal_169_$__cuda_sm70_shflsync_down_p) ;  /* 0x0000002000007944 */ /* 0x000fea0003c00000 */
[----:B-1----:R-:W-:Y:S01]  /*2d20*/  MOV R52, R55 ;  /* 0x0000003700347202 */ /* 0x002fe20000000f00 */
[----:B0-----:R-:W-:Y:S05]  /*2d30*/  BRA `(.L_x_8553) ;  /* 0xffffe87000007947 */ /* 0x001fea000383ffff */
        .weak           $__internal_169_$__cuda_sm70_shflsync_down_p
        .type           $__internal_169_$__cuda_sm70_shflsync_down_p,@function
        .size           $__internal_169_$__cuda_sm70_shflsync_down_p,(.L_x_9913 - $__internal_169_$__cuda_sm70_shflsync_down_p)
$__internal_169_$__cuda_sm70_shflsync_down_p:
[----:B------:R-:W-:Y:S01]  /*2d40*/  HFMA2.MMA R53, -RZ, RZ, 0, 0 ;  /* 0x00000000ff357435 */ /* 0x000fe200000001ff */
[----:B------:R-:W-:Y:S04]  /*2d50*/  WARPSYNC R55 ;  /* 0x0000003700007348 */ /* 0x000fe80003800000 */
[----:B------:R0:W1:Y:S01]  /*2d60*/  SHFL.DOWN PT, R55, R58, R57, R56 ;  /* 0x080000393a377389 */ /* 0x00006200000e0038 */
[----:B------:R-:W-:Y:S05]  /*2d70*/  RET.REL.NODEC R52 `(_ZN10layer_norm13ln_bwd_kernelINS_13Kernel_traitsI6__halfffffjLj2560ELj1ELj1ELj4ELj16ENS_18Kernel_traits_baseILj2560ES2_ffffjLj128EEEEELb1ELb0ELb0ELb1EEEvNS_9BwdParamsE) ;  /* 0xffffd28034007950 */ /* 0x000fea0003c3ffff */
.L_x_8554:
        /* <DEDUP_REMOVED lines=16> */
.L_x_9913:


//--------------------- .text._ZN10layer_norm22ln_bwd_finalize_kernelINS_22Kernel_traits_finalizeILj2560E6__halfffffjLb0ELj1024ELj4ENS_18Kernel_traits_baseILj2560ES2_ffffjLj1024EEEEELb0ELb0EEEvNS_9BwdParamsE --------------------------
	.section	.text._ZN10layer_norm22ln_bwd_finalize_kernelINS_22Kernel_traits_finalizeILj2560E6__halfffffjLb0ELj1024ELj4ENS_18Kernel_traits_baseILj2560ES2_ffffjLj1024EEEEELb0ELb0EEEvNS_9BwdParamsE,"ax",@progbits
	.sectioninfo	@"SHI_REGISTERS=30"
	.align	128
        .global         _ZN10layer_norm22ln_bwd_finalize_kernelINS_22Kernel_traits_finalizeILj2560E6__halfffffjLb0ELj1024ELj4ENS_18Kernel_traits_baseILj2560ES2_ffffjLj1024EEEEELb0ELb0EEEvNS_9BwdParamsE
        .type           _ZN10layer_norm22ln_bwd_finalize_kernelINS_22Kernel_traits_finalizeILj2560E6__halfffffjLb0ELj1024ELj4ENS_18Kernel_traits_baseILj2560ES2_ffffjLj1024EEEEELb0ELb0EEEvNS_9BwdParamsE,@function
        .size           _ZN10layer_norm22ln_bwd_finalize_kernelINS_22Kernel_traits_finalizeILj2560E6__halfffffjLb0ELj1024ELj4ENS_18Kernel_traits_baseILj2560ES2_ffffjLj1024EEEEELb0ELb0EEEvNS_9BwdParamsE,(.L_x_9914 - _ZN10layer_norm22ln_bwd_finalize_kernelINS_22Kernel_traits_finalizeILj2560E6__halfffffjLb0ELj1024ELj4ENS_18Kernel_traits_baseILj2560ES2_ffffjLj1024EEEEELb0ELb0EEEvNS_9BwdParamsE)
        .other          _ZN10layer_norm22ln_bwd_finalize_kernelINS_22Kernel_traits_finalizeILj2560E6__halfffffjLb0ELj1024ELj4ENS_18Kernel_traits_baseILj2560ES2_ffffjLj1024EEEEELb0ELb0EEEvNS_9BwdParamsE,@"STO_CUDA_ENTRY STV_DEFAULT"
_ZN10layer_norm22ln_bwd_finalize_kernelINS_22Kernel_traits_finalizeILj2560E6__halfffffjLb0ELj1024ELj4ENS_18Kernel_traits_baseILj2560ES2_ffffjLj1024EEEEELb0ELb0EEEvNS_9BwdParamsE:
.text._ZN10layer_norm22ln_bwd_finalize_kernelINS_22Kernel_traits_finalizeILj2560E6__halfffffjLb0ELj1024ELj4ENS_18Kernel_traits_baseILj2560ES2_ffffjLj1024EEEEELb0ELb0EEEvNS_9BwdParamsE:
        /* <DEDUP_REMOVED lines=19> */
.L_x_8568:
        /* <DEDUP_REMOVED lines=28> */
.L_x_8559:
        /* <DEDUP_REMOVED lines=35> */
.L_x_8558:
[----:B------:R-:W-:Y:S05]  /*0520*/  BSYNC B1 ;  /* 0x0000000000017941 */ /* 0x000fea0003800000 */
.L_x_8557:
        /* <DEDUP_REMOVED lines=23> */
.L_x_8561:
[----:B------:R-:W-:Y:S05]  /*06a0*/  BSYNC B1 ;  /* 0x0000000000017941 */ /* 0x000fea0003800000 */
.L_x_8560:
        /* <DEDUP_REMOVED lines=11> */
.L_x_8562:
[----:B------:R-:W-:Y:S05]  /*0760*/  BSYNC B1 ;  /* 0x0000000000017941 */ /* 0x000fea0003800000 */
.L_x_8556:
[----:B------:R-:W-:Y:S05]  /*0770*/  BSYNC B0 ;  /* 0x0000000000007941 */ /* 0x000fea0003800000 */
.L_x_8555:
        /* <DEDUP_REMOVED lines=11> */
.L_x_8569:
        /* <DEDUP_REMOVED lines=18> */
.L_x_8570:
[----:B---3--:R-:W-:Y:S02]  /*0950*/  FADD.FTZ R4, R4, R9 ;  /* 0x0000000904047221 */ /* 0x008fe40000010000 */
[----:B-12---:R-:W-:-:S03]  /*0960*/  FADD.FTZ R6, R5, R6 ;  /* 0x0000000605067221 */ /* 0x006fc60000010000 */
[----:B------:R1:W-:Y:S04]  /*0970*/  @!P1 STS [R17.X4+0x2000], R4 ;  /* 0x0020000411009388 */ /* 0x0003e80000004800 */
[----:B------:R1:W-:Y:S02]  /*0980*/  @!P1 STS [R17.X4+0x2080], R6 ;  /* 0x0020800611009388 */ /* 0x0003e40000004800 */
.L_x_8563:
        /* <DEDUP_REMOVED lines=17> */
.L_x_8567:
[----:B------:R-:W-:Y:S05]  /*0aa0*/  BSYNC B0 ;  /* 0x0000000000007941 */ /* 0x000fea0003800000 */
.L_x_8566:
[C---:B------:R-:W-:Y:S02]  /*0ab0*/  ISETP.GT.U32.AND P1, PT, R18.reuse, -0xa01, PT ;  /* 0xfffff5ff1200780c */ /* 0x040fe40003f24070 */
[----:B------:R-:W-:Y:S02]  /*0ac0*/  IADD3 R18, R18, 0xa00, RZ ;  /* 0x00000a0012127810 */ /* 0x000fe40007ffe0ff */
[----:B------:R-:W-:-:S09]  /*0ad0*/  IADD3 R19, R19, 0x500, RZ ;  /* 0x0000050013137810 */ /* 0x000fd20007ffe0ff */
[----:B01----:R-:W-:Y:S05]  /*0ae0*/  @P1 BRA `(.L_x_8568) ;  /* 0xfffff64000001947 */ /* 0x003fea000383ffff */
[----:B------:R-:W-:Y:S05]  /*0af0*/  EXIT ;  /* 0x000000000000794d */ /* 0x000fea0003800000 */
.L_x_8564:
[----:B--2---:R-:W-:Y:S01]  /*0b00*/  IMAD.MOV.U32 R9, RZ, RZ, R5 ;  /* 0x000000ffff097224 */ /* 0x004fe200078e0005 */
[----:B------:R-:W-:Y:S01]  /*0b10*/  MOV R8, 0x1 ;  /* 0x0000000100087802 */ /* 0x000fe20000000f00 */
[----:B------:R-:W-:Y:S01]  /*0b20*/  IMAD.MOV.U32 R7, RZ, RZ, 0x1f ;  /* 0x0000001fff077424 */ /* 0x000fe200078e00ff */
[----:B------:R-:W-:Y:S02]  /*0b30*/  MOV R10, 0xffffffff ;  /* 0xffffffff000a7802 */ /* 0x000fe40000000f00 */
[----:B------:R-:W-:Y:S02]  /*0b40*/  MOV R2, 0xb60 ;  /* 0x00000b6000027802 */ /* 0x000fe40000000f00 */
[----:B01----:R-:W-:Y:S05]  /*0b50*/  CALL.REL.NOINC `($__internal_170_$__cuda_sm70_shflsync_bfly_p) ;  /* 0x000003b000007944 */ /* 0x003fea0003c00000 */
[----:B-1----:R-:W-:Y:S01]  /*0b60*/  IMAD.MOV.U32 R2, RZ, RZ, R7 ;  /* 0x000000ffff027224 */ /* 0x002fe200078e0007 */
[----:B0-----:R-:W-:Y:S05]  /*0b70*/  BRA `(.L_x_8569) ;  /* 0xfffffcb000007947 */ /* 0x001fea000383ffff */
.L_x_8565:
[----:B------:R-:W-:Y:S01]  /*0b80*/  HFMA2.MMA R8, -RZ, RZ, 0, 1.1920928955078125e-07 ;  /* 0x00000002ff087435 */ /* 0x000fe200000001ff */
[----:B------:R-:W-:Y:S01]  /*0b90*/  IMAD.MOV.U32 R7, RZ, RZ, 0x1f ;  /* 0x0000001fff077424 */ /* 0x000fe200078e00ff */
[----:B------:R-:W-:Y:S02]  /*0ba0*/  MOV R10, 0xffffffff ;  /* 0xffffffff000a7802 */ /* 0x000fe40000000f00 */
[----:B------:R-:W-:-:S02]  /*0bb0*/  MOV R2, 0xbd0 ;  /* 0x00000bd000027802 */ /* 0x000fc40000000f00 */
[----:B012---:R-:W-:Y:S05]  /*0bc0*/  CALL.REL.NOINC `($__internal_170_$__cuda_sm70_shflsync_bfly_p) ;  /* 0x0000034000007944 */ /* 0x007fea0003c00000 */
[----:B01----:R-:W-:Y:S01]  /*0bd0*/  FADD.FTZ R9, R9, R7 ;  /* 0x0000000709097221 */ /* 0x003fe20000010000 */
[----:B------:R-:W-:Y:S01]  /*0be0*/  HFMA2.MMA R7, -RZ, RZ, 0, 1.847743988037109375e-06 ;  /* 0x0000001fff077435 */ /* 0x000fe200000001ff */
[----:B------:R-:W-:Y:S01]  /*0bf0*/  IMAD.MOV.U32 R8, RZ, RZ, 0x4 ;  /* 0x00000004ff087424 */ /* 0x000fe200078e00ff */
[----:B------:R-:W-:Y:S01]  /*0c00*/  MOV R2, 0xc30 ;  /* 0x00000c3000027802 */ /* 0x000fe20000000f00 */
[----:B------:R-:W-:-:S03]  /*0c10*/  IMAD.MOV.U32 R10, RZ, RZ, -0x1 ;  /* 0xffffffffff0a7424 */ /* 0x000fc600078e00ff */
[----:B------:R-:W-:Y:S05]  /*0c20*/  CALL.REL.NOINC `($__internal_170_$__cuda_sm70_shflsync_bfly_p) ;  /* 0x000002e000007944 */ /* 0x000fea0003c00000 */
[----:B01----:R-:W-:Y:S01]  /*0c30*/  FADD.FTZ R9, R9, R7 ;  /* 0x0000000709097221 */ /* 0x003fe20000010000 */
[----:B------:R-:W-:Y:S01]  /*0c40*/  HFMA2.MMA R7, -RZ, RZ, 0, 1.847743988037109375e-06 ;  /* 0x0000001fff077435 */ /* 0x000fe200000001ff */
[----:B------:R-:W-:Y:S01]  /*0c50*/  MOV R8, 0x8 ;  /* 0x0000000800087802 */ /* 0x000fe20000000f00 */
[----:B------:R-:W-:Y:S01]  /*0c60*/  IMAD.MOV.U32 R10, RZ, RZ, -0x1 ;  /* 0xffffffffff0a7424 */ /* 0x000fe200078e00ff */
[----:B------:R-:W-:-:S03]  /*0c70*/  MOV R2, 0xc90 ;  /* 0x00000c9000027802 */ /* 0x000fc60000000f00 */
[----:B------:R-:W-:Y:S05]  /*0c80*/  CALL.REL.NOINC `($__internal_170_$__cuda_sm70_shflsync_bfly_p) ;  /* 0x0000028000007944 */ /* 0x000fea0003c00000 */
[----:B-1----:R-:W-:Y:S01]  /*0c90*/  FADD.FTZ R6, R9, R7 ;  /* 0x0000000709067221 */ /* 0x002fe20000010000 */
[----:B------:R-:W-:Y:S01]  /*0ca0*/  HFMA2.MMA R7, -RZ, RZ, 0, 1.847743988037109375e-06 ;  /* 0x0000001fff077435 */ /* 0x000fe200000001ff */
[----:B0-----:R-:W-:Y:S01]  /*0cb0*/  MOV R8, 0x10 ;  /* 0x0000001000087802 */ /* 0x001fe20000000f00 */
[----:B------:R-:W-:Y:S01]  /*0cc0*/  IMAD.MOV.U32 R10, RZ, RZ, -0x1 ;  /* 0xffffffffff0a7424 */ /* 0x000fe200078e00ff */
[----:B------:R-:W-:-:S02]  /*0cd0*/  MOV R2, 0xd00 ;  /* 0x00000d0000027802 */ /* 0x000fc40000000f00 */
[----:B------:R-:W-:Y:S02]  /*0ce0*/  MOV R9, R6 ;  /* 0x0000000600097202 */ /* 0x000fe40000000f00 */
[----:B------:R-:W-:Y:S05]  /*0cf0*/  CALL.REL.NOINC `($__internal_170_$__cuda_sm70_shflsync_bfly_p) ;  /* 0x0000021000007944 */ /* 0x000fea0003c00000 */
[----:B0-----:R-:W-:Y:S01]  /*0d00*/  HFMA2.MMA R8, -RZ, RZ, 0, 5.9604644775390625e-08 ;  /* 0x00000001ff087435 */ /* 0x001fe200000001ff */
[----:B-1----:R-:W-:Y:S01]  /*0d10*/  MOV R5, R7 ;  /* 0x0000000700057202 */ /* 0x002fe20000000f00 */
[----:B------:R-:W-:Y:S01]  /*0d20*/  IMAD.MOV.U32 R9, RZ, RZ, R4 ;  /* 0x000000ffff097224 */ /* 0x000fe200078e0004 */
[----:B------:R-:W-:Y:S01]  /*0d30*/  MOV R7, 0x1f ;  /* 0x0000001f00077802 */ /* 0x000fe20000000f00 */
[----:B------:R-:W-:Y:S01]  /*0d40*/  IMAD.MOV.U32 R10, RZ, RZ, -0x1 ;  /* 0xffffffffff0a7424 */ /* 0x000fe200078e00ff */
[----:B------:R-:W-:Y:S02]  /*0d50*/  MOV R2, 0xd70 ;  /* 0x00000d7000027802 */ /* 0x000fe40000000f00 */
[----:B------:R-:W-:Y:S05]  /*0d60*/  CALL.REL.NOINC `($__internal_170_$__cuda_sm70_shflsync_bfly_p) ;  /* 0x000001a000007944 */ /* 0x000fea0003c00000 */
[----:B0-----:R-:W-:Y:S01]  /*0d70*/  HFMA2.MMA R8, -RZ, RZ, 0, 1.1920928955078125e-07 ;  /* 0x00000002ff087435 */ /* 0x001fe200000001ff */
[----:B-1----:R-:W-:Y:S01]  /*0d80*/  FADD.FTZ R9, R4, R7 ;  /* 0x0000000704097221 */ /* 0x002fe20000010000 */
[----:B------:R-:W-:Y:S01]  /*0d90*/  MOV R7, 0x1f ;  /* 0x0000001f00077802 */ /* 0x000fe20000000f00 */
[----:B------:R-:W-:Y:S01]  /*0da0*/  IMAD.MOV.U32 R10, RZ, RZ, -0x1 ;  /* 0xffffffffff0a7424 */ /* 0x000fe200078e00ff */
[----:B------:R-:W-:Y:S02]  /*0db0*/  MOV R2, 0xdd0 ;  /* 0x00000dd000027802 */ /* 0x000fe40000000f00 */
[----:B------:R-:W-:Y:S05]  /*0dc0*/  CALL.REL.NOINC `($__internal_170_$__cuda_sm70_shflsync_bfly_p) ;  /* 0x0000014000007944 */ /* 0x000fea0003c00000 */
[----:B0-----:R-:W-:Y:S01]  /*0dd0*/  HFMA2.MMA R8, -RZ, RZ, 0, 2.384185791015625e-07 ;  /* 0x00000004ff087435 */ /* 0x001fe200000001ff */
[----:B-1----:R-:W-:Y:S01]  /*0de0*/  FADD.FTZ R9, R9, R7 ;  /* 0x0000000709097221 */ /* 0x002fe20000010000 */
[----:B------:R-:W-:Y:S01]  /*0df0*/  MOV R7, 0x1f ;  /* 0x0000001f00077802 */ /* 0x000fe20000000f00 */
[----:B------:R-:W-:Y:S01]  /*0e00*/  IMAD.MOV.U32 R10, RZ, RZ, -0x1 ;  /* 0xffffffffff0a7424 */ /* 0x000fe200078e00ff */
[----:B------:R-:W-:-:S02]  /*0e10*/  MOV R2, 0xe30 ;  /* 0x00000e3000027802 */ /* 0x000fc40000000f00 */
[----:B------:R-:W-:Y:S05]  /*0e20*/  CALL.REL.NOINC `($__internal_170_$__cuda_sm70_shflsync_bfly_p) ;  /* 0x000000e000007944 */ /* 0x000fea0003c00000 */
[----:B0-----:R-:W-:Y:S01]  /*0e30*/  HFMA2.MMA R8, -RZ, RZ, 0, 4.76837158203125e-07 ;  /* 0x00000008ff087435 */ /* 0x001fe200000001ff */
[----:B-1----:R-:W-:Y:S01]  /*0e40*/  FADD.FTZ R9, R9, R7 ;  /* 0x0000000709097221 */ /* 0x002fe20000010000 */
[----:B------:R-:W-:Y:S01]  /*0e50*/  MOV R7, 0x1f ;  /* 0x0000001f00077802 */ /* 0x000fe20000000f00 */
[----:B------:R-:W-:Y:S01]  /*0e60*/  IMAD.MOV.U32 R10, RZ, RZ, -0x1 ;  /* 0xffffffffff0a7424 */ /* 0x000fe200078e00ff */
[----:B------:R-:W-:-:S02]  /*0e70*/  MOV R2, 0xe90 ;  /* 0x00000e9000027802 */ /* 0x000fc40000000f00 */
[----:B------:R-:W-:Y:S05]  /*0e80*/  CALL.REL.NOINC `($__internal_170_$__cuda_sm70_shflsync_bfly_p) ;  /* 0x0000008000007944 */ /* 0x000fea0003c00000 */
[----:B0-----:R-:W-:Y:S01]  /*0e90*/  HFMA2.MMA R8, -RZ, RZ, 0, 9.5367431640625e-07 ;  /* 0x00000010ff087435 */ /* 0x001fe200000001ff */
[----:B-1----:R-:W-:Y:S01]  /*0ea0*/  FADD.FTZ R9, R9, R7 ;  /* 0x0000000709097221 */ /* 0x002fe20000010000 */
[----:B------:R-:W-:Y:S01]  /*0eb0*/  MOV R7, 0x1f ;  /* 0x0000001f00077802 */ /* 0x000fe20000000f00 */
[----:B------:R-:W-:Y:S01]  /*0ec0*/  IMAD.MOV.U32 R10, RZ, RZ, -0x1 ;  /* 0xffffffffff0a7424 */ /* 0x000fe200078e00ff */
[----:B------:R-:W-:-:S02]  /*0ed0*/  MOV R2, 0xef0 ;  /* 0x00000ef000027802 */ /* 0x000fc40000000f00 */
[----:B------:R-:W-:Y:S05]  /*0ee0*/  CALL.REL.NOINC `($__internal_170_$__cuda_sm70_shflsync_bfly_p) ;  /* 0x0000002000007944 */ /* 0x000fea0003c00000 */
[----:B-1----:R-:W-:Y:S01]  /*0ef0*/  MOV R4, R7 ;  /* 0x0000000700047202 */ /* 0x002fe20000000f00 */
[----:B0-----:R-:W-:Y:S05]  /*0f00*/  BRA `(.L_x_8570) ;  /* 0xfffffa4000007947 */ /* 0x001fea000383ffff */
        .weak           $__internal_170_$__cuda_sm70_shflsync_bfly_p
        .type           $__internal_170_$__cuda_sm70_shflsync_bfly_p,@function
        .size           $__internal_170_$__cuda_sm70_shflsync_bfly_p,(.L_x_9914 - $__internal_170_$__cuda_sm70_shflsync_bfly_p)
$__internal_170_$__cuda_sm70_shflsync_bfly_p:
[----:B------:R-:W-:Y:S01]  /*0f10*/  HFMA2.MMA R3, -RZ, RZ, 0, 0 ;  /* 0x00000000ff037435 */ /* 0x000fe200000001ff */
[----:B------:R-:W-:Y:S04]  /*0f20*/  WARPSYNC R10 ;  /* 0x0000000a00007348 */ /* 0x000fe80003800000 */
[----:B------:R0:W1:Y:S01]  /*0f30*/  SHFL.BFLY PT, R7, R9, R8, R7 ;  /* 0x0c00000809077389 */ /* 0x00006200000e0007 */
[----:B------:R-:W-:Y:S05]  /*0f40*/  RET.REL.NODEC R2 `(_ZN10layer_norm22ln_bwd_finalize_kernelINS_22Kernel_traits_finalizeILj2560E6__halfffffjLb0ELj1024ELj4ENS_18Kernel_traits_baseILj2560ES2_ffffjLj1024EEEEELb0ELb0EEEvNS_9BwdParamsE) ;  /* 0xfffff0b002007950 */ /* 0x000fea0003c3ffff */
.L_x_8571:
        /* <DEDUP_REMOVED lines=11> */
.L_x_9914:


//--------------------- .text._ZN10layer_norm13ln_bwd_kernelINS_13Kernel_traitsI6__halfffffjLj2560ELj1ELj1ELj4ELj16ENS_18Kernel_traits_baseILj2560ES2_ffffjLj128EEEEELb1ELb0ELb1ELb0EEEvNS_9BwdParamsE --------------------------
	.section	.text._ZN10layer_norm13ln_bwd_kernelINS_13Kernel_traitsI6__halfffffjLj2560ELj1ELj1ELj4ELj16ENS_18Kernel_traits_baseILj2560ES2_ffffjLj128EEEEELb1ELb0ELb1ELb0EEEvNS_9BwdParamsE,"ax",@progbits
	.sectioninfo	@"SHI_REGISTERS=162"
	.align	128
        .global         _ZN10layer_norm13ln_bwd_kernelINS_13Kernel_traitsI6__halfffffjLj2560ELj1ELj1ELj4ELj16ENS_18Kernel_traits_baseILj2560ES2_ffffjLj128EEEEELb1ELb0ELb1ELb0EEEvNS_9BwdParamsE
        .type           _ZN10layer_norm13ln_bwd_kernelINS_13Kernel_traitsI6__halfffffjLj2560ELj1ELj1ELj4ELj16ENS_18Kernel_traits_baseILj2560ES2_ffffjLj128EEEEELb1ELb0ELb1ELb0EEEvNS_9BwdParamsE,@function
        .size           _ZN10layer_norm13ln_bwd_kernelINS_13Kernel_traitsI6__halfffffjLj2560ELj1ELj1ELj4ELj16ENS_18Kernel_traits_baseILj2560ES2_ffffjLj128EEEEELb1ELb0ELb1ELb0EEEvNS_9BwdParamsE,(.L_x_9915 - _ZN10layer_norm13ln_bwd_kernelINS_13Kernel_traitsI6__halfffffjLj2560ELj1ELj1ELj4ELj16ENS_18Kernel_traits_baseILj2560ES2_ffffjLj128EEEEELb1ELb0ELb1ELb0EEEvNS_9BwdParamsE)
        .other          _ZN10layer_norm13ln_bwd_kernelINS_13Kernel_traitsI6__halfffffjLj2560ELj1ELj1ELj4ELj16ENS_18Kernel_traits_baseILj2560ES2_ffffjLj128EEEEELb1ELb0ELb1ELb0EEEvNS_9BwdParamsE,@"STO_CUDA_ENTRY STV_DEFAULT"
_ZN10layer_norm13ln_bwd_kernelINS_13Kernel_traitsI6__halfffffjLj2560ELj1ELj1ELj4ELj16ENS_18Kernel_traits_baseILj2560ES2_ffffjLj128EEEEELb1ELb0ELb1ELb0EEEvNS_9BwdParamsE:
.text._ZN10layer_norm13ln_bwd_kernelINS_13Kernel_traitsI6__halfffffjLj2560ELj1ELj1ELj4ELj16ENS_18Kernel_traits_baseILj2560ES2_ffffjLj128EEEEELb1ELb0ELb1ELb0EEEvNS_9BwdParamsE:
        /* <DEDUP_REMOVED lines=68> */
[----:B------:R-:W-:Y:S01]  /*0440*/  HFMA2.MMA R29, -RZ, RZ, 0, 0 ;  /* 0x00000000ff1d7435 */ /* 0x000fe200000001ff */
        /* <DEDUP_REMOVED lines=33> */
.L_x_8644:
[----:B------:R-:W-:-:S04]  /*0660*/  IMAD.MOV.U32 R156, RZ, RZ, 0x4 ;  /* 0x00000004ff9c7424 */ /* 0x000fc800078e00ff */
[----:B------:R-:W-:-:S06]  /*0670*/  IMAD.WIDE R96, R107, R156, c[0x0][0x1d8] ;  /* 0x000076006b607625 */ /* 0x000fcc00078e029c */
[----:B------:R-:W2:Y:S01]  /*0680*/  LDG.E R96, [R96.64] ;  /* 0x0000000460607981 */ /* 0x000ea2000c1e1900 */
[----:B------:R-:W-:-:S04]  /*0690*/  IMAD.WIDE R124, R107, R156, c[0x0][0x1a0] ;  /* 0x000068006b7c7625 */ /* 0x000fc800078e029c */
[CC--:B------:R-:W-:Y:S02]  /*06a0*/  IMAD.WIDE R94, R107.reuse, R156.reuse, c[0x0][0x1a8] ;  /* 0x00006a006b5e7625 */ /* 0x0c0fe400078e029c */
[----:B------:R0:W5:Y:S02]  /*06b0*/  LDG.E R124, [R124.64] ;  /* 0x000000047c7c7981 */ /* 0x000164000c1e1900 */
        /* <DEDUP_REMOVED lines=10> */
[----:B------:R-:W-:Y:S01]  /*0760*/  IMAD.WIDE.U32 R158, R109, R154, c[0x0][0x218] ;  /* 0x000086006d9e7625 */ /* 0x000fe200078e009a */
        /* <DEDUP_REMOVED lines=20> */
.L_x_8576:
[----:B------:R-:W-:Y:S05]  /*08b0*/  BSYNC B1 ;  /* 0x0000000000017941 */ /* 0x000fea0003800000 */
.L_x_8575:
        /* <DEDUP_REMOVED lines=10> */
.L_x_8578:
[----:B------:R-:W-:Y:S05]  /*0960*/  BSYNC B1 ;  /* 0x0000000000017941 */ /* 0x000fea0003800000 */
.L_x_8577:
        /* <DEDUP_REMOVED lines=10> */
.L_x_8580:
[----:B------:R-:W-:Y:S05]  /*0a10*/  BSYNC B1 ;  /* 0x0000000000017941 */ /* 0x000fea0003800000 */
.L_x_8579:
        /* <DEDUP_REMOVED lines=10> */
.L_x_8582:
[----:B------:R-:W-:Y:S05]  /*0ac0*/  BSYNC B1 ;  /* 0x0000000000017941 */ /* 0x000fea0003800000 */
.L_x_8581:
[----:B------:R-:W-:Y:S01]  /*0ad0*/  ISETP.GE.U32.AND P0, PT, R6, 0x280, PT ;  /* 0x000002800600780c */ /* 0x000fe20003f06070 */
[----:B------:R-:W-:Y:S01]  /*0ae0*/  HFMA2.MMA R155, -RZ, RZ, 0, 0 ;  /* 0x00000000ff9b7435 */ /* 0x000fe200000001ff */
[----:B------:R-:W-:-:S11]  /*0af0*/  IMAD.MOV.U32 R157, RZ, RZ, RZ ;  /* 0x000000ffff9d7224 */ /* 0x000fd600078e00ff */
        /* <DEDUP_REMOVED lines=9> */
.L_x_8574:
[----:B0----5:R-:W-:Y:S01]  /*0b90*/  ISETP.GE.AND P0, PT, R7, 0x1, PT ;  /* 0x000000010700780c */ /* 0x021fe20003f06270 */
[----:B------:R-:W-:Y:S01]  /*0ba0*/  BSSY B1, `(.L_x_8584) ;  /* 0x000003b000017945 */ /* 0x000fe20003800000 */
[----:B------:R-:W-:Y:S01]  /*0bb0*/  IADD3 R92, R96, -0x1, RZ ;  /* 0xffffffff605c7810 */ /* 0x000fe20007ffe0ff */
[----:B------:R-:W-:Y:S01]  /*0bc0*/  HFMA2.MMA R157, -RZ, RZ, 0, 0 ;  /* 0x00000000ff9d7435 */ /* 0x000fe200000001ff */
[----:B------:R-:W-:Y:S01]  /*0bd0*/  LOP3.LUT P5, RZ, R6, 0xffffff80, RZ, 0xc0, !PT ;  /* 0xffffff8006ff7812 */ /* 0x000fe200078ac0ff */
[----:B------:R-:W-:Y:S01]  /*0be0*/  IMAD.MOV.U32 R155, RZ, RZ, RZ ;  /* 0x000000ffff9b7224 */ /* 0x000fe200078e00ff */
[----:B------:R-:W-:Y:S01]  /*0bf0*/  MOV R125, RZ ;  /* 0x000000ff007d7202 */ /* 0x000fe20000000f00 */
[----:B------:R-:W-:Y:S01]  /*0c00*/  IMAD R92, R92, c[0x0][0x168], RZ ;  /* 0x00005a005c5c7a24 */ /* 0x000fe200078e02ff */
[----:B------:R-:W-:-:S05]  /*0c10*/  MOV R153, R109 ;  /* 0x0000006d00997202 */ /* 0x000fca0000000f00 */
        /* <DEDUP_REMOVED lines=11> */
[----:B------:R-:W2:Y:S04]  /*0cd0*/  LDG.E.128 R92, [R92.64] ;  /* 0x000000045c5c7981 */ /* 0x000ea8000c1e1d00 */
[----:B------:R-:W3:Y:S01]  /*0ce0*/  LDG.E.128 R96, [R96.64] ;  /* 0x0000000460607981 */ /* 0x000ee2000c1e1d00 */
[----:B------:R-:W-:Y:S01]  /*0cf0*/  ISETP.NE.U32.AND P0, PT, RZ, c[0x0][0x218], PT ;  /* 0x00008600ff007a0c */ /* 0x000fe20003f05070 */
[----:B------:R-:W-:-:S03]  /*0d00*/  IMAD.WIDE.U32 R152, R125, R156, c[0x0][0x190] ;  /* 0x000064007d987625 */ /* 0x000fc600078e009c */
[----:B------:R-:W-:Y:S02]  /*0d10*/  ISETP.NE.AND.EX P0, PT, RZ, c[0x0][0x21c], PT, P0 ;  /* 0x00008700ff007a0c */ /* 0x000fe40003f05300 */
[----:B------:R0:W5:Y:S11]  /*0d20*/  LDG.E R5, [R152.64] ;  /* 0x0000000498057981 */ /* 0x000176000c1e1900 */
[----:B------:R1:W5:Y:S01]  /*0d30*/  @P0 LDG.E.128 R60, [R158.64] ;  /* 0x000000049e3c0981 */ /* 0x000362000c1e1d00 */
[----:B------:R-:W-:-:S02]  /*0d40*/  ISETP.NE.AND P0, PT, R106, RZ, PT ;  /* 0x000000ff6a00720c */ /* 0x000fc40003f05270 */
[----:B0-----:R-:W-:Y:S02]  /*0d50*/  IADD3 R153, R109, 0x80, RZ ;  /* 0x000000806d997810 */ /* 0x001fe40007ffe0ff */
[----:B------:R-:W-:Y:S02]  /*0d60*/  FSEL R118, R124, RZ, !P0 ;  /* 0x000000ff7c767208 */ /* 0x000fe40004000000 */
[----:B------:R-:W-:Y:S02]  /*0d70*/  IADD3 R125, R125, 0x80, RZ ;  /* 0x000000807d7d7810 */ /* 0x000fe40007ffe0ff */
[----:B------:R-:W-:Y:S01]  /*0d80*/  IADD3 R151, R151, 0x80, RZ ;  /* 0x0000008097977810 */ /* 0x000fe20007ffe0ff */
[C---:B--2---:R-:W-:Y:S02]  /*0d90*/  FADD.FTZ R111, -R118.reuse, R92 ;  /* 0x0000005c766f7221 */ /* 0x044fe40000010100 */
[----:B------:R-:W-:Y:S02]  /*0da0*/  FADD.FTZ R93, -R118, R93 ;  /* 0x0000005d765d7221 */ /* 0x000fe40000010100 */
[----:B------:R-:W-:-:S02]  /*0db0*/  FMUL.FTZ R111, R8, R111 ;  /* 0x0000006f086f7220 */ /* 0x000fc40000410000 */
[----:B---3--:R-:W-:Y:S02]  /*0dc0*/  FMUL.FTZ R130, R105, R96 ;  /* 0x0000006069827220 */ /* 0x008fe40000410000 */
[C---:B------:R-:W-:Y:S02]  /*0dd0*/  FADD.FTZ R121, -R118.reuse, R94 ;  /* 0x0000005e76797221 */ /* 0x040fe40000010100 */
[----:B------:R-:W-:Y:S02]  /*0de0*/  FADD.FTZ R95, -R118, R95 ;  /* 0x0000005f765f7221 */ /* 0x000fe40000010100 */
[----:B------:R-:W-:Y:S02]  /*0df0*/  FMUL.FTZ R118, R8, R93 ;  /* 0x0000005d08767220 */ /* 0x000fe40000410000 */
[----:B------:R-:W-:Y:S02]  /*0e00*/  FMUL.FTZ R141, R104, R97 ;  /* 0x00000061688d7220 */ /* 0x000fe40000410000 */
[----:B------:R-:W-:-:S02]  /*0e10*/  FADD.FTZ R92, RZ, R130 ;  /* 0x00000082ff5c7221 */ /* 0x000fc40000010000 */
[----:B------:R-:W-:Y:S02]  /*0e20*/  FFMA.FTZ R93, R111, R130, RZ ;  /* 0x000000826f5d7223 */ /* 0x000fe400000100ff */
[C---:B------:R-:W-:Y:S02]  /*0e30*/  FMUL.FTZ R150, R8.reuse, R95 ;  /* 0x0000005f08967220 */ /* 0x040fe40000410000 */
        /* <DEDUP_REMOVED lines=17> */
.L_x_8585:
[----:B-1----:R-:W-:Y:S05]  /*0f50*/  BSYNC B1 ;  /* 0x0000000000017941 */ /* 0x002fea0003800000 */
.L_x_8584:
        /* <DEDUP_REMOVED lines=10> */
[----:B------:R-:W-:Y:S01]  /*1000*/  ISETP.NE.AND P0, PT, R106, RZ, PT ;  /* 0x000000ff6a00720c */ /* 0x000fe20003f05270 */
        /* <DEDUP_REMOVED lines=8> */
[----:B------:R-:W-:Y:S02]  /*1090*/  FMUL.FTZ R119, R8, R119 ;  /* 0x0000007708777220 */ /* 0x000fe40000410000 */
[----:B---3--:R-:W-:Y:S02]  /*10a0*/  FMUL.FTZ R120, R101, R96 ;  /* 0x0000006065787220 */ /* 0x008fe40000410000 */
[C---:B------:R-:W-:Y:S02]  /*10b0*/  FADD.FTZ R123, -R116.reuse, R94 ;  /* 0x0000005e747b7221 */ /* 0x040fe40000010100 */
        /* <DEDUP_REMOVED lines=9> */
[----:B-1----:R-:W-:Y:S02]  /*1150*/  FMUL.FTZ R146, R8, R95 ;  /* 0x0000005f08927220 */ /* 0x002fe40000410000 */
        /* <DEDUP_REMOVED lines=13> */
.L_x_8587:
[----:B0-----:R-:W-:Y:S05]  /*1230*/  BSYNC B1 ;  /* 0x0000000000017941 */ /* 0x001fea0003800000 */
.L_x_8586:
        /* <DEDUP_REMOVED lines=28> */
[----:B-1----:R-:W-:Y:S02]  /*1400*/  FMUL.FTZ R144, R19, R98 ;  /* 0x0000006213907220 */ /* 0x002fe40000410000 */
        /* <DEDUP_REMOVED lines=16> */
.L_x_8589:
[----:B0-----:R-:W-:Y:S05]  /*1510*/  BSYNC B1 ;  /* 0x0000000000017941 */ /* 0x001fea0003800000 */
.L_x_8588:
        /* <DEDUP_REMOVED lines=45> */
.L_x_8591:
[----:B0-----:R-:W-:Y:S05]  /*17f0*/  BSYNC B1 ;  /* 0x0000000000017941 */ /* 0x001fea0003800000 */
.L_x_8590:
[----:B------:R-:W-:-:S13]  /*1800*/  ISETP.GE.U32.AND P0, PT, R6, 0x280, PT ;  /* 0x000002800600780c */ /* 0x000fda0003f06070 */
[----:B------:R-:W-:Y:S05]  /*1810*/  @!P0 BRA `(.L_x_8583) ;  /* 0x0000028000008947 */ /* 0x000fea0003800000 */
[----:B------:R-:W-:Y:S01]  /*1820*/  IMAD.WIDE.U32 R92, R153, R154, c[0x0][0x188] ;  /* 0x00006200995c7625 */ /* 0x000fe200078e009a */
[----:B------:R-:W-:-:S03]  /*1830*/  ISETP.NE.AND P0, PT, R106, RZ, PT ;  /* 0x000000ff6a00720c */ /* 0x000fc60003f05270 */
[----:B------:R-:W-:Y:S01]  /*1840*/  IMAD.WIDE.U32 R96, R151, R154, c[0x0][0x208] ;  /* 0x0000820097607625 */ /* 0x000fe200078e009a */
[----:B------:R-:W-:Y:S01]  /*1850*/  FSEL R110, R124, RZ, !P0 ;  /* 0x000000ff7c6e7208 */ /* 0x000fe20004000000 */
[----:B------:R-:W2:Y:S01]  /*1860*/  LDG.E.128 R92, [R92.64] ;  /* 0x000000045c5c7981 */ /* 0x000ea2000c1e1d00 */
[----:B------:R-:W-:-:S03]  /*1870*/  ISETP.NE.U32.AND P0, PT, RZ, c[0x0][0x218], PT ;  /* 0x00008600ff007a0c */ /* 0x000fc60003f05070 */
[----:B------:R-:W3:Y:S01]  /*1880*/  LDG.E.128 R96, [R96.64] ;  /* 0x0000000460607981 */ /* 0x000ee2000c1e1d00 */
[----:B------:R-:W-:Y:S01]  /*1890*/  ISETP.NE.AND.EX P0, PT, RZ, c[0x0][0x21c], PT, P0 ;  /* 0x00008700ff007a0c */ /* 0x000fe20003f05300 */
[----:B------:R-:W-:-:S05]  /*18a0*/  IMAD.WIDE.U32 R124, R125, R156, c[0x0][0x190] ;  /* 0x000064007d7c7625 */ /* 0x000fca00078e009c */
[----:B------:R0:W5:Y:S07]  /*18b0*/  LDG.E R0, [R124.64] ;  /* 0x000000047c007981 */ /* 0x00016e000c1e1900 */
[----:B------:R-:W-:-:S05]  /*18c0*/  @P0 IMAD.WIDE.U32 R158, R153, R154, c[0x0][0x218] ;  /* 0x00008600999e0625 */ /* 0x000fca00078e009a */
[----:B------:R0:W5:Y:S01]  /*18d0*/  @P0 LDG.E.128 R72, [R158.64] ;  /* 0x000000049e480981 */ /* 0x000162000c1e1d00 */
[C---:B--2---:R-:W-:Y:S02]  /*18e0*/  FADD.FTZ R113, -R110.reuse, R92 ;  /* 0x0000005c6e717221 */ /* 0x044fe40000010100 */
[----:B------:R-:W-:Y:S02]  /*18f0*/  FADD.FTZ R93, -R110, R93 ;  /* 0x0000005d6e5d7221 */ /* 0x000fe40000010100 */
[----:B------:R-:W-:Y:S02]  /*1900*/  FMUL.FTZ R113, R8, R113 ;  /* 0x0000007108717220 */ /* 0x000fe40000410000 */
[----:B---3--:R-:W-:Y:S02]  /*1910*/  FMUL.FTZ R128, R13, R96 ;  /* 0x000000600d807220 */ /* 0x008fe40000410000 */
[C---:B------:R-:W-:Y:S02]  /*1920*/  FADD.FTZ R131, -R110.reuse, R94 ;  /* 0x0000005e6e837221 */ /* 0x040fe40000010100 */
        /* <DEDUP_REMOVED lines=23> */
.L_x_8583:
[----:B0-----:R-:W-:Y:S05]  /*1aa0*/  BSYNC B0 ;  /* 0x0000000000007941 */ /* 0x001fea0003800000 */
.L_x_8573:
[----:B------:R-:W-:Y:S02]  /*1ab0*/  LOP3.LUT P0, RZ, R9, 0xff, RZ, 0xc0, !PT ;  /* 0x000000ff09ff7812 */ /* 0x000fe4000780c0ff */
[----:B-1----:R-:W-:-:S04]  /*1ac0*/  SHF.R.U32.HI R94, RZ, 0x5, R108 ;  /* 0x00000005ff5e7819 */ /* 0x002fc8000001166c */
[----:B------:R-:W-:-:S07]  /*1ad0*/  LOP3.LUT R151, R94, 0x7fffffc, RZ, 0xc0, !PT ;  /* 0x07fffffc5e977812 */ /* 0x000fce00078ec0ff */
[----:B------:R-:W-:Y:S02]  /*1ae0*/  @!P0 IADD3 R151, R151, 0x4, RZ ;  /* 0x0000000497978810 */ /* 0x000fe40007ffe0ff */
[----:B------:R-:W-:Y:S01]  /*1af0*/  LOP3.LUT P0, RZ, R108, 0x1f, RZ, 0xc0, !PT ;  /* 0x0000001f6cff7812 */ /* 0x000fe2000780c0ff */
[----:B------:R-:W-:Y:S10]  /*1b00*/  BRA.DIV ~URZ, `(.L_x_8592) ;  /* 0x00001fc27f007947 */ /* 0x000ff4000b800000 */
[----:B------:R0:W1:Y:S02]  /*1b10*/  SHFL.DOWN PT, R96, R157, 0x10, 0x1f ;  /* 0x0a001f009d607f89 */ /* 0x00006400000e0000 */
.L_x_8645:
        /* <DEDUP_REMOVED lines=18> */
.L_x_8646:
[----:B------:R-:W-:Y:S01]  /*1c40*/  @!P0 LOP3.LUT R94, R94, 0x3, RZ, 0xc0, !PT ;  /* 0x000000035e5e8812 */ /* 0x000fe200078ec0ff */
[----:B---3--:R-:W-:Y:S01]  /*1c50*/  FADD.FTZ R124, R124, R97 ;  /* 0x000000617c7c7221 */ /* 0x008fe20000010000 */
        /* <DEDUP_REMOVED lines=41> */
.L_x_8597:
[----:B------:R-:W-:Y:S05]  /*1ef0*/  BSYNC B1 ;  /* 0x0000000000017941 */ /* 0x000fea0003800000 */
.L_x_8596:
[----:B------:R-:W-:Y:S01]  /*1f00*/  @P0 FMUL.FTZ R92, R93, c[0x0][0x1ec] ;  /* 0x00007b005d5c0a20 */ /* 0x000fe20000410000 */
[----:B------:R-:W-:Y:S01]  /*1f10*/  @P0 LOP3.LUT P5, RZ, R5, 0xff, RZ, 0xc0, !PT ;  /* 0x000000ff05ff0812 */ /* 0x000fe200078ac0ff */
[----:B------:R-:W-:Y:S02]  /*1f20*/  BSSY B1, `(.L_x_8598) ;  /* 0x000000d000017945 */ /* 0x000fe40003800000 */
[----:B------:R-:W-:-:S05]  /*1f30*/  @P0 FMUL.FTZ R92, R92, c[0x0][0x1e8] ;  /* 0x00007a005c5c0a20 */ /* 0x000fca0000410000 */
[----:B------:R-:W-:Y:S02]  /*1f40*/  @P0 SEL R88, R92, RZ, P5 ;  /* 0x000000ff5c580207 */ /* 0x000fe40002800000 */
        /* <DEDUP_REMOVED lines=10> */
.L_x_8599:
[----:B------:R-:W-:Y:S05]  /*1ff0*/  BSYNC B1 ;  /* 0x0000000000017941 */ /* 0x000fea0003800000 */
.L_x_8598:
        /* <DEDUP_REMOVED lines=15> */
.L_x_8601:
[----:B------:R-:W-:Y:S05]  /*20f0*/  BSYNC B1 ;  /* 0x0000000000017941 */ /* 0x000fea0003800000 */
.L_x_8600:
[----:B------:R-:W-:Y:S01]  /*2100*/  @P0 FMUL.FTZ R94, R95, c[0x0][0x1ec] ;  /* 0x00007b005f5e0a20 */ /* 0x000fe20000410000 */
[----:B------:R-:W-:Y:S01]  /*2110*/  @P0 LOP3.LUT P5, RZ, R5, 0xff0000, RZ, 0xc0, !PT ;  /* 0x00ff000005ff0812 */ /* 0x000fe200078ac0ff */
[----:B------:R-:W-:Y:S02]  /*2120*/  BSSY B1, `(.L_x_8602) ;  /* 0x0000012000017945 */ /* 0x000fe40003800000 */
[----:B------:R-:W-:-:S05]  /*2130*/  @P0 FMUL.FTZ R94, R94, c[0x0][0x1e8] ;  /* 0x00007a005e5e0a20 */ /* 0x000fca0000410000 */
[----:B------:R-:W-:Y:S02]  /*2140*/  @P0 SEL R90, R94, RZ, P5 ;  /* 0x000000ff5e5a0207 */ /* 0x000fe40002800000 */
        /* <DEDUP_REMOVED lines=15> */
.L_x_8603:
[----:B------:R-:W-:Y:S05]  /*2240*/  BSYNC B1 ;  /* 0x0000000000017941 */ /* 0x000fea0003800000 */
.L_x_8602:
[C---:B------:R-:W-:Y:S01]  /*2250*/  SEL R79, R98.reuse, R79, P5 ;  /* 0x0000004f624f7207 */ /* 0x040fe20002800000 */
[----:B------:R-:W-:Y:S01]  /*2260*/  @P0 FMUL.FTZ R98, R98, c[0x0][0x1ec] ;  /* 0x00007b0062620a20 */ /* 0x000fe20000410000 */
[----:B------:R-:W-:Y:S02]  /*2270*/  ISETP.NE.U32.AND P5, PT, RZ, c[0x0][0x258], PT ;  /* 0x00009600ff007a0c */ /* 0x000fe40003fa5070 */
[----:B------:R-:W-:Y:S01]  /*2280*/  @P0 MOV R92, 0x10 ;  /* 0x00000010005c0802 */ /* 0x000fe20000000f00 */
[----:B------:R-:W-:Y:S01]  /*2290*/  @P0 FMUL.FTZ R98, R98, c[0x0][0x1e8] ;  /* 0x00007a0062620a20 */ /* 0x000fe20000410000 */
[----:B------:R-:W-:-:S03]  /*22a0*/  ISETP.NE.AND.EX P5, PT, RZ, c[0x0][0x25c], PT, P5 ;  /* 0x00009700ff007a0c */ /* 0x000fc60003fa5350 */
[C---:B------:R-:W-:Y:S01]  /*22b0*/  @P0 IMAD.WIDE.U32 R92, R7.reuse, R92, c[0x0][0x248] ;  /* 0x00009200075c0625 */ /* 0x040fe200078e005c */
[----:B------:R-:W-:-:S09]  /*22c0*/  IADD3 R7, R7, 0x80, RZ ;  /* 0x0000008007077810 */ /* 0x000fd20007ffe0ff */
[----:B------:R-:W-:-:S05]  /*22d0*/  @P5 MOV R94, 0x10 ;  /* 0x00000010005e5802 */ /* 0x000fca0000000f00 */
[C---:B------:R-:W-:Y:S01]  /*22e0*/  @P5 IMAD.WIDE.U32 R94, R109.reuse, R94, c[0x0][0x258] ;  /* 0x000096006d5e5625 */ /* 0x040fe200078e005e */
[----:B------:R-:W-:-:S04]  /*22f0*/  IADD3 R109, R109, 0x80, RZ ;  /* 0x000000806d6d7810 */ /* 0x000fc80007ffe0ff */
[----:B------:R1:W-:Y:S01]  /*2300*/  @P5 STG.E.128 [R94.64], R76 ;  /* 0x0000004c5e005986 */ /* 0x0003e2000c101d04 */
[----:B------:R-:W-:-:S04]  /*2310*/  @P0 LOP3.LUT P5, RZ, R5, 0xff000000, RZ, 0xc0, !PT ;  /* 0xff00000005ff0812 */ /* 0x000fc800078ac0ff */
[----:B------:R-:W-:-:S05]  /*2320*/  @P0 SEL R91, R98, RZ, P5 ;  /* 0x000000ff625b0207 */ /* 0x000fca0002800000 */
[----:B------:R1:W-:Y:S04]  /*2330*/  @P0 STG.E.128 [R92.64], R88 ;  /* 0x000000585c000986 */ /* 0x0003e8000c101d04 */
.L_x_8595:
[----:B------:R-:W-:Y:S05]  /*2340*/  BSYNC B0 ;  /* 0x0000000000007941 */ /* 0x000fea0003800000 */
.L_x_8594:
[----:B------:R-:W-:Y:S01]  /*2350*/  BSSY B0, `(.L_x_8604) ;  /* 0x0000052000007945 */ /* 0x000fe20003800000 */
[----:B------:R-:W-:Y:S05]  /*2360*/  @!P4 BRA `(.L_x_8605) ;  /* 0x000005000000c947 */ /* 0x000fea0003800000 */
[----:B------:R-:W-:Y:S01]  /*2370*/  @!P1 ISETP.NE.U32.AND P5, PT, RZ, c[0x0][0x218], PT ;  /* 0x00008600ff009a0c */ /* 0x000fe20003fa5070 */
[----:B------:R-:W-:Y:S03]  /*2380*/  BSSY B1, `(.L_x_8606) ;  /* 0x000000a000017945 */ /* 0x000fe60003800000 */
[----:B------:R-:W-:-:S04]  /*2390*/  @!P1 ISETP.NE.AND.EX P5, PT, RZ, c[0x0][0x21c], PT, P5 ;  /* 0x00008700ff009a0c */ /* 0x000fc80003fa5350 */
[----:B-1---5:R-:W-:Y:S01]  /*23a0*/  @!P1 FSEL R93, R24, RZ, P5 ;  /* 0x000000ff185d9208 */ /* 0x022fe20002800000 */
[----:B------:R-:W-:Y:S05]  /*23b0*/  @!P1 BRA `(.L_x_8607) ;  /* 0x0000006000009947 */ /* 0x000fea0003800000 */
[----:B------:R-:W-:Y:S01]  /*23c0*/  ISETP.NE.U32.AND P5, PT, RZ, c[0x0][0x218], PT ;  /* 0x00008600ff007a0c */ /* 0x000fe20003fa5070 */
[----:B------:R-:W-:-:S03]  /*23d0*/  FFMA.FTZ R93, R119, R97, R96 ;  /* 0x00000061775d7223 */ /* 0x000fc60000010060 */
[----:B------:R-:W-:Y:S01]  /*23e0*/  ISETP.NE.AND.EX P5, PT, RZ, c[0x0][0x21c], PT, P5 ;  /* 0x00008700ff007a0c */ /* 0x000fe20003fa5350 */
[----:B------:R-:W-:-:S04]  /*23f0*/  FADD.FTZ R93, R120, -R93 ;  /* 0x8000005d785d7221 */ /* 0x000fc80000010000 */
[----:B------:R-:W-:-:S08]  /*2400*/  FMUL.FTZ R93, R8, R93 ;  /* 0x0000005d085d7220 */ /* 0x000fd00000410000 */
[----:B------:R-:W-:Y:S02]  /*2410*/  @P5 FADD.FTZ R93, R24, R93 ;  /* 0x0000005d185d5221 */ /* 0x000fe40000010000 */
.L_x_8607:
[----:B------:R-:W-:Y:S05]  /*2420*/  BSYNC B1 ;  /* 0x0000000000017941 */ /* 0x000fea0003800000 */
.L_x_8606:
        /* <DEDUP_REMOVED lines=15> */
.L_x_8609:
[----:B------:R-:W-:Y:S05]  /*2520*/  BSYNC B1 ;  /* 0x0000000000017941 */ /* 0x000fea0003800000 */
.L_x_8608:
        /* <DEDUP_REMOVED lines=15> */
.L_x_8611:
[----:B------:R-:W-:Y:S05]  /*2620*/  BSYNC B1 ;  /* 0x0000000000017941 */ /* 0x000fea0003800000 */
.L_x_8610:
        /* <DEDUP_REMOVED lines=20> */
.L_x_8613:
[----:B------:R-:W-:Y:S05]  /*2770*/  BSYNC B1 ;  /* 0x0000000000017941 */ /* 0x000fea0003800000 */
.L_x_8612:
        /* <DEDUP_REMOVED lines=8> */
[----:B------:R-:W-:-:S04]  /*2800*/  @P5 IMAD.MOV.U32 R94, RZ, RZ, 0x10 ;  /* 0x00000010ff5e5424 */ /* 0x000fc800078e00ff */
[C---:B------:R-:W-:Y:S01]  /*2810*/  @P5 IMAD.WIDE.U32 R94, R109.reuse, R94, c[0x0][0x258] ;  /* 0x000096006d5e5625 */ /* 0x040fe200078e005e */
[----:B------:R-:W-:-:S04]  /*2820*/  IADD3 R109, R109, 0x80, RZ ;  /* 0x000000806d6d7810 */ /* 0x000fc80007ffe0ff */
[----:B------:R1:W-:Y:S01]  /*2830*/  @P5 STG.E.128 [R94.64], R76 ;  /* 0x0000004c5e005986 */ /* 0x0003e2000c101d04 */
[----:B------:R-:W-:-:S04]  /*2840*/  @P0 LOP3.LUT P5, RZ, R4, 0xff000000, RZ, 0xc0, !PT ;  /* 0xff00000004ff0812 */ /* 0x000fc800078ac0ff */
[----:B------:R-:W-:-:S05]  /*2850*/  @P0 SEL R91, R98, RZ, P5 ;  /* 0x000000ff625b0207 */ /* 0x000fca0002800000 */
[----:B------:R1:W-:Y:S04]  /*2860*/  @P0 STG.E.128 [R92.64], R88 ;  /* 0x000000585c000986 */ /* 0x0003e8000c101d04 */
.L_x_8605:
[----:B------:R-:W-:Y:S05]  /*2870*/  BSYNC B0 ;  /* 0x0000000000007941 */ /* 0x000fea0003800000 */
.L_x_8604:
        /* <DEDUP_REMOVED lines=13> */
.L_x_8617:
[----:B------:R-:W-:Y:S05]  /*2950*/  BSYNC B1 ;  /* 0x0000000000017941 */ /* 0x000fea0003800000 */
.L_x_8616:
        /* <DEDUP_REMOVED lines=15> */
.L_x_8619:
[----:B------:R-:W-:Y:S05]  /*2a50*/  BSYNC B1 ;  /* 0x0000000000017941 */ /* 0x000fea0003800000 */
.L_x_8618:
        /* <DEDUP_REMOVED lines=15> */
.L_x_8621:
[----:B------:R-:W-:Y:S05]  /*2b50*/  BSYNC B1 ;  /* 0x0000000000017941 */ /* 0x000fea0003800000 */
.L_x_8620:
        /* <DEDUP_REMOVED lines=20> */
.L_x_8623:
[----:B------:R-:W-:Y:S05]  /*2ca0*/  BSYNC B1 ;  /* 0x0000000000017941 */ /* 0x000fea0003800000 */
.L_x_8622:
[C---:B------:R-:W-:Y:S01]  /*2cb0*/  SEL R79, R98.reuse, R79, P5 ;  /* 0x0000004f624f7207 */ /* 0x040fe20002800000 */
[----:B------:R-:W-:Y:S01]  /*2cc0*/  @P0 FMUL.FTZ R98, R98, c[0x0][0x1ec] ;  /* 0x00007b0062620a20 */ /* 0x000fe20000410000 */
[----:B------:R-:W-:Y:S01]  /*2cd0*/  ISETP.NE.U32.AND P5, PT, RZ, c[0x0][0x258], PT ;  /* 0x00009600ff007a0c */ /* 0x000fe20003fa5070 */
[----:B------:R-:W-:Y:S02]  /*2ce0*/  @P0 IMAD.MOV.U32 R92, RZ, RZ, 0x10 ;  /* 0x00000010ff5c0424 */ /* 0x000fe400078e00ff */
[----:B------:R-:W-:Y:S01]  /*2cf0*/  @P0 FMUL.FTZ R98, R98, c[0x0][0x1e8] ;  /* 0x00007a0062620a20 */ /* 0x000fe20000410000 */
[----:B------:R-:W-:Y:S01]  /*2d00*/  ISETP.NE.AND.EX P5, PT, RZ, c[0x0][0x25c], PT, P5 ;  /* 0x00009700ff007a0c */ /* 0x000fe20003fa5350 */
[C---:B------:R-:W-:Y:S01]  /*2d10*/  @P0 IMAD.WIDE.U32 R92, R7.reuse, R92, c[0x0][0x248] ;  /* 0x00009200075c0625 */ /* 0x040fe200078e005c */
[----:B------:R-:W-:-:S11]  /*2d20*/  IADD3 R7, R7, 0x80, RZ ;  /* 0x0000008007077810 */ /* 0x000fd60007ffe0ff */
[----:B------:R-:W-:-:S05]  /*2d30*/  @P5 MOV R94, 0x10 ;  /* 0x00000010005e5802 */ /* 0x000fca0000000f00 */
[C---:B------:R-:W-:Y:S01]  /*2d40*/  @P5 IMAD.WIDE.U32 R94, R109.reuse, R94, c[0x0][0x258] ;  /* 0x000096006d5e5625 */ /* 0x040fe200078e005e */
[----:B------:R-:W-:-:S04]  /*2d50*/  IADD3 R109, R109, 0x80, RZ ;  /* 0x000000806d6d7810 */ /* 0x000fc80007ffe0ff */
[----:B------:R1:W-:Y:S01]  /*2d60*/  @P5 STG.E.128 [R94.64], R76 ;  /* 0x0000004c5e005986 */ /* 0x0003e2000c101d04 */
[----:B------:R-:W-:-:S04]  /*2d70*/  @P0 LOP3.LUT P5, RZ, R3, 0xff000000, RZ, 0xc0, !PT ;  /* 0xff00000003ff0812 */ /* 0x000fc800078ac0ff */
[----:B------:R-:W-:-:S05]  /*2d80*/  @P0 SEL R91, R98, RZ, P5 ;  /* 0x000000ff625b0207 */ /* 0x000fca0002800000 */
[----:B------:R1:W-:Y:S04]  /*2d90*/  @P0 STG.E.128 [R92.64], R88 ;  /* 0x000000585c000986 */ /* 0x0003e8000c101d04 */
.L_x_8615:
[----:B------:R-:W-:Y:S05]  /*2da0*/  BSYNC B0 ;  /* 0x0000000000007941 */ /* 0x000fea0003800000 */
.L_x_8614:
        /* <DEDUP_REMOVED lines=13> */
.L_x_8627:
[----:B------:R-:W-:Y:S05]  /*2e80*/  BSYNC B1 ;  /* 0x0000000000017941 */ /* 0x000fea0003800000 */
.L_x_8626:
        /* <DEDUP_REMOVED lines=15> */
.L_x_8629:
[----:B------:R-:W-:Y:S05]  /*2f80*/  BSYNC B1 ;  /* 0x0000000000017941 */ /* 0x000fea0003800000 */
.L_x_8628:
        /* <DEDUP_REMOVED lines=15> */
.L_x_8631:
[----:B------:R-:W-:Y:S05]  /*3080*/  BSYNC B1 ;  /* 0x0000000000017941 */ /* 0x000fea0003800000 */
.L_x_8630:
        /* <DEDUP_REMOVED lines=20> */
.L_x_8633:
[----:B------:R-:W-:Y:S05]  /*31d0*/  BSYNC B1 ;  /* 0x0000000000017941 */ /* 0x000fea0003800000 */
.L_x_8632:
        /* <DEDUP_REMOVED lines=15> */
.L_x_8625:
[----:B------:R-:W-:Y:S05]  /*32d0*/  BSYNC B0 ;  /* 0x0000000000007941 */ /* 0x000fea0003800000 */
.L_x_8624:
[----:B------:R-:W-:Y:S01]  /*32e0*/  ISETP.GE.U32.AND P5, PT, R6, 0x280, PT ;  /* 0x000002800600780c */ /* 0x000fe20003fa6070 */
[----:B------:R-:W-:-:S12]  /*32f0*/  BSSY B0, `(.L_x_8634) ;  /* 0x0000050000007945 */ /* 0x000fd80003800000 */
        /* <DEDUP_REMOVED lines=12> */
.L_x_8637:
[----:B------:R-:W-:Y:S05]  /*33c0*/  BSYNC B1 ;  /* 0x0000000000017941 */ /* 0x000fea0003800000 */
.L_x_8636:
        /* <DEDUP_REMOVED lines=15> */
.L_x_8639:
[----:B------:R-:W-:Y:S05]  /*34c0*/  BSYNC B1 ;  /* 0x0000000000017941 */ /* 0x000fea0003800000 */
.L_x_8638:
        /* <DEDUP_REMOVED lines=15> */
.L_x_8641:
[----:B------:R-:W-:Y:S05]  /*35c0*/  BSYNC B1 ;  /* 0x0000000000017941 */ /* 0x000fea0003800000 */
.L_x_8640:
        /* <DEDUP_REMOVED lines=17> */
.L_x_8643:
[----:B------:R-:W-:Y:S05]  /*36e0*/  BSYNC B1 ;  /* 0x0000000000017941 */ /* 0x000fea0003800000 */
.L_x_8642:
[----:B------:R-:W-:Y:S01]  /*36f0*/  @P0 FMUL.FTZ R8, R94, c[0x0][0x1ec] ;  /* 0x00007b005e080a20 */ /* 0x000fe20000410000 */
[----:B------:R-:W-:Y:S02]  /*3700*/  @P0 LOP3.LUT P1, RZ, R0, 0xff000000, RZ, 0xc0, !PT ;  /* 0xff00000000ff0812 */ /* 0x000fe4000782c0ff */
[----:B------:R-:W-:Y:S01]  /*3710*/  SEL R77, R92, R77, P5 ;  /* 0x0000004d5c4d7207 */ /* 0x000fe20002800000 */
[----:B------:R-:W-:Y:S01]  /*3720*/  @P0 FMUL.FTZ R8, R8, c[0x0][0x1e8] ;  /* 0x00007a0008080a20 */ /* 0x000fe20000410000 */
[----:B------:R-:W-:Y:S02]  /*3730*/  SEL R79, R94, R79, P5 ;  /* 0x0000004f5e4f7207 */ /* 0x000fe40002800000 */
[----:B------:R-:W-:Y:S02]  /*3740*/  @P0 MOV R92, 0x10 ;  /* 0x00000010005c0802 */ /* 0x000fe40000000f00 */
[----:B------:R-:W-:Y:S02]  /*3750*/  @P0 SEL R91, R8, RZ, P1 ;  /* 0x000000ff085b0207 */ /* 0x000fe40000800000 */
[----:B------:R-:W-:-:S02]  /*3760*/  ISETP.NE.U32.AND P1, PT, RZ, c[0x0][0x258], PT ;  /* 0x00009600ff007a0c */ /* 0x000fc40003f25070 */
[----:B------:R-:W-:Y:S02]  /*3770*/  SEL R78, R95, R78, P5 ;  /* 0x0000004e5f4e7207 */ /* 0x000fe40002800000 */
[----:B------:R-:W-:Y:S02]  /*3780*/  ISETP.NE.AND.EX P1, PT, RZ, c[0x0][0x25c], PT, P1 ;  /* 0x00009700ff007a0c */ /* 0x000fe40003f25310 */
[----:B------:R-:W-:Y:S01]  /*3790*/  SEL R76, R93, R76, P5 ;  /* 0x0000004c5d4c7207 */ /* 0x000fe20002800000 */
[----:B------:R-:W-:-:S10]  /*37a0*/  @P0 IMAD.WIDE.U32 R92, R7, R92, c[0x0][0x248] ;  /* 0x00009200075c0625 */ /* 0x000fd400078e005c */
[----:B------:R-:W-:-:S04]  /*37b0*/  @P1 IMAD.MOV.U32 R94, RZ, RZ, 0x10 ;  /* 0x00000010ff5e1424 */ /* 0x000fc800078e00ff */
[----:B------:R-:W-:-:S05]  /*37c0*/  @P1 IMAD.WIDE.U32 R94, R109, R94, c[0x0][0x258] ;  /* 0x000096006d5e1625 */ /* 0x000fca00078e005e */
[----:B------:R1:W-:Y:S04]  /*37d0*/  @P1 STG.E.128 [R94.64], R76 ;  /* 0x0000004c5e001986 */ /* 0x0003e8000c101d04 */
[----:B------:R1:W-:Y:S02]  /*37e0*/  @P0 STG.E.128 [R92.64], R88 ;  /* 0x000000585c000986 */ /* 0x0003e4000c101d04 */
.L_x_8635:
[----:B------:R-:W-:Y:S05]  /*37f0*/  BSYNC B0 ;  /* 0x0000000000007941 */ /* 0x000fea0003800000 */
.L_x_8634:
[----:B------:R-:W-:Y:S02]  /*3800*/  IADD3 R107, R107, c[0x0][0x160], RZ ;  /* 0x000058006b6b7a10 */ /* 0x000fe40007ffe0ff */
[----:B------:R-:W-:Y:S02]  /*3810*/  LOP3.LUT P1, RZ, R9, 0xff, RZ, 0xc0, !PT ;  /* 0x000000ff09ff7812 */ /* 0x000fe4000782c0ff */
[----:B------:R-:W-:Y:S02]  /*3820*/  ISETP.GE.AND P0, PT, R107, c[0x0][0x164], PT ;  /* 0x000059006b007a0c */ /* 0x000fe40003f06270 */
[----:B------:R-:W-:-:S11]  /*3830*/  SEL R9, RZ, 0x1, P1 ;  /* 0x00000001ff097807 */ /* 0x000fd60000800000 */
[----:B01---5:R-:W-:Y:S01]  /*3840*/  @P0 CALL.REL.NOINC `(.L_x_8572) ;  /* 0x0000001000000944 */ /* 0x023fe20003c00000 */
[----:B------:R-:W-:Y:S05]  /*3850*/  BRA `(.L_x_8644) ;  /* 0xffffce0000007947 */ /* 0x000fea000383ffff */
.L_x_8572:
[----:B-1----:R-:W0:Y:S01]  /*3860*/  S2UR UR6, SR_CTAID.X ;  /* 0x00000000000679c3 */ /* 0x002e220000002500 */
[----:B------:R-:W0:Y:S01]  /*3870*/  S2R R2, SR_TID.X ;  /* 0x0000000000027919 */ /* 0x000e220000002100 */
[----:B------:R-:W-:Y:S01]  /*3880*/  LOP3.LUT P0, RZ, R6, 0xffffff80, RZ, 0xc0, !PT ;  /* 0xffffff8006ff7812 */ /* 0x000fe2000780c0ff */
[----:B-----5:R-:W-:Y:S01]  /*3890*/  @P4 IMAD.MOV.U32 R11, RZ, RZ, 0x10 ;  /* 0x00000010ff0b4424 */ /* 0x020fe200078e00ff */
[----:B------:R-:W-:Y:S02]  /*38a0*/  @P3 MOV R15, 0x10 ;  /* 0x00000010000f3802 */ /* 0x000fe40000000f00 */
        /* <DEDUP_REMOVED lines=34> */
.L_x_8592:
[----:B------:R-:W-:Y:S01]  /*3ad0*/  HFMA2.MMA R125, -RZ, RZ, 0, 9.5367431640625e-07 ;  /* 0x00000010ff7d7435 */ /* 0x000fe200000001ff */
[----:B------:R-:W-:Y:S01]  /*3ae0*/  MOV R98, R157 ;  /* 0x0000009d00627202 */ /* 0x000fe20000000f00 */
[----:B------:R-:W-:Y:S01]  /*3af0*/  IMAD.MOV.U32 R153, RZ, RZ, 0x1f ;  /* 0x0000001fff997424 */ /* 0x000fe200078e00ff */
[----:B------:R-:W-:Y:S02]  /*3b00*/  MOV R154, 0xffffffff ;  /* 0xffffffff009a7802 */ /* 0x000fe40000000f00 */
[----:B------:R-:W-:-:S02]  /*3b10*/  MOV R92, 0x3b30 ;  /* 0x00003b30005c7802 */ /* 0x000fc40000000f00 */
[----:B-----5:R-:W-:Y:S05]  /*3b20*/  CALL.REL.NOINC `($__internal_171_$__cuda_sm70_shflsync_down_p) ;  /* 0x0000046000007944 */ /* 0x020fea0003c00000 */
[----:B-1----:R-:W-:Y:S01]  /*3b30*/  MOV R96, R98 ;  /* 0x0000006200607202 */ /* 0x002fe20000000f00 */
[----:B0-----:R-:W-:Y:S05]  /*3b40*/  BRA `(.L_x_8645) ;  /* 0xffffdfd000007947 */ /* 0x001fea000383ffff */
.L_x_8593:
[----:B------:R-:W-:Y:S01]  /*3b50*/  HFMA2.MMA R125, -RZ, RZ, 0, 9.5367431640625e-07 ;  /* 0x00000010ff7d7435 */ /* 0x000fe200000001ff */
[----:B------:R-:W-:Y:S01]  /*3b60*/  IMAD.MOV.U32 R98, RZ, RZ, R155 ;  /* 0x000000ffff627224 */ /* 0x000fe200078e009b */
[----:B------:R-:W-:Y:S01]  /*3b70*/  MOV R153, 0x1f ;  /* 0x0000001f00997802 */ /* 0x000fe20000000f00 */
[----:B------:R-:W-:Y:S01]  /*3b80*/  IMAD.MOV.U32 R154, RZ, RZ, -0x1 ;  /* 0xffffffffff9a7424 */ /* 0x000fe200078e00ff */
[----:B------:R-:W-:-:S02]  /*3b90*/  MOV R92, 0x3bb0 ;  /* 0x00003bb0005c7802 */ /* 0x000fc40000000f00 */
[----:B01---5:R-:W-:Y:S05]  /*3ba0*/  CALL.REL.NOINC `($__internal_171_$__cuda_sm70_shflsync_down_p) ;  /* 0x000003e000007944 */ /* 0x023fea0003c00000 */
[----:B------:R-:W-:Y:S01]  /*3bb0*/  FADD.FTZ R96, R96, R157 ;  /* 0x0000009d60607221 */ /* 0x000fe20000010000 */
[----:B0-----:R-:W-:Y:S01]  /*3bc0*/  HFMA2.MMA R125, -RZ, RZ, 0, 4.76837158203125e-07 ;  /* 0x00000008ff7d7435 */ /* 0x001fe200000001ff */
[----:B-1----:R-:W-:Y:S01]  /*3bd0*/  FADD.FTZ R155, R155, R98 ;  /* 0x000000629b9b7221 */ /* 0x002fe20000010000 */
[----:B------:R-:W-:Y:S01]  /*3be0*/  MOV R153, 0x1f ;  /* 0x0000001f00997802 */ /* 0x000fe20000000f00 */
[----:B------:R-:W-:Y:S01]  /*3bf0*/  IMAD.MOV.U32 R154, RZ, RZ, -0x1 ;  /* 0xffffffffff9a7424 */ /* 0x000fe200078e00ff */
[----:B------:R-:W-:-:S02]  /*3c00*/  MOV R98, R96 ;  /* 0x0000006000627202 */ /* 0x000fc40000000f00 */
[----:B------:R-:W-:Y:S02]  /*3c10*/  MOV R92, 0x3c30 ;  /* 0x00003c30005c7802 */ /* 0x000fe40000000f00 */
[----:B------:R-:W-:Y:S05]  /*3c20*/  CALL.REL.NOINC `($__internal_171_$__cuda_sm70_shflsync_down_p) ;  /* 0x0000036000007944 */ /* 0x000fea0003c00000 */
[----:B0-----:R-:W-:Y:S01]  /*3c30*/  HFMA2.MMA R125, -RZ, RZ, 0, 4.76837158203125e-07 ;  /* 0x00000008ff7d7435 */ /* 0x001fe200000001ff */
[----:B-1----:R-:W-:Y:S01]  /*3c40*/  MOV R95, R98 ;  /* 0x00000062005f7202 */ /* 0x002fe20000000f00 */
[----:B------:R-:W-:Y:S01]  /*3c50*/  IMAD.MOV.U32 R98, RZ, RZ, R155 ;  /* 0x000000ffff627224 */ /* 0x000fe200078e009b */
[----:B------:R-:W-:Y:S01]  /*3c60*/  MOV R153, 0x1f ;  /* 0x0000001f00997802 */ /* 0x000fe20000000f00 */
[----:B------:R-:W-:Y:S01]  /*3c70*/  IMAD.MOV.U32 R154, RZ, RZ, -0x1 ;  /* 0xffffffffff9a7424 */ /* 0x000fe200078e00ff */
[----:B------:R-:W-:Y:S02]  /*3c80*/  MOV R92, 0x3ca0 ;  /* 0x00003ca0005c7802 */ /* 0x000fe40000000f00 */
[----:B------:R-:W-:Y:S05]  /*3c90*/  CALL.REL.NOINC `($__internal_171_$__cuda_sm70_shflsync_down_p) ;  /* 0x000002f000007944 */ /* 0x000fea0003c00000 */
[----:B------:R-:W-:Y:S01]  /*3ca0*/  FADD.FTZ R96, R95, R96 ;  /* 0x000000605f607221 */ /* 0x000fe20000010000 */
[----:B0-----:R-:W-:Y:S01]  /*3cb0*/  HFMA2.MMA R125, -RZ, RZ, 0, 2.384185791015625e-07 ;  /* 0x00000004ff7d7435 */ /* 0x001fe200000001ff */
[----:B-1----:R-:W-:Y:S01]  /*3cc0*/  FADD.FTZ R155, R155, R98 ;  /* 0x000000629b9b7221 */ /* 0x002fe20000010000 */
[----:B------:R-:W-:Y:S01]  /*3cd0*/  MOV R153, 0x1f ;  /* 0x0000001f00997802 */ /* 0x000fe20000000f00 */
[----:B------:R-:W-:Y:S01]  /*3ce0*/  IMAD.MOV.U32 R154, RZ, RZ, -0x1 ;  /* 0xffffffffff9a7424 */ /* 0x000fe200078e00ff */
[----:B------:R-:W-:-:S02]  /*3cf0*/  MOV R98, R96 ;  /* 0x0000006000627202 */ /* 0x000fc40000000f00 */
[----:B------:R-:W-:Y:S02]  /*3d00*/  MOV R92, 0x3d20 ;  /* 0x00003d20005c7802 */ /* 0x000fe40000000f00 */
[----:B------:R-:W-:Y:S05]  /*3d10*/  CALL.REL.NOINC `($__internal_171_$__cuda_sm70_shflsync_down_p) ;  /* 0x0000027000007944 */ /* 0x000fea0003c00000 */
[----:B0-----:R-:W-:Y:S01]  /*3d20*/  HFMA2.MMA R125, -RZ, RZ, 0, 2.384185791015625e-07 ;  /* 0x00000004ff7d7435 */ /* 0x001fe200000001ff */
[----:B-1----:R-:W-:Y:S01]  /*3d30*/  MOV R95, R98 ;  /* 0x00000062005f7202 */ /* 0x002fe20000000f00 */
[----:B------:R-:W-:Y:S01]  /*3d40*/  IMAD.MOV.U32 R98, RZ, RZ, R155 ;  /* 0x000000ffff627224 */ /* 0x000fe200078e009b */
[----:B------:R-:W-:Y:S01]  /*3d50*/  MOV R153, 0x1f ;  /* 0x0000001f00997802 */ /* 0x000fe20000000f00 */
[----:B------:R-:W-:Y:S01]  /*3d60*/  IMAD.MOV.U32 R154, RZ, RZ, -0x1 ;  /* 0xffffffffff9a7424 */ /* 0x000fe200078e00ff */
[----:B------:R-:W-:Y:S02]  /*3d70*/  MOV R92, 0x3d90 ;  /* 0x00003d90005c7802 */ /* 0x000fe40000000f00 */
[----:B------:R-:W-:Y:S05]  /*3d80*/  CALL.REL.NOINC `($__internal_171_$__cuda_sm70_shflsync_down_p) ;  /* 0x0000020000007944 */ /* 0x000fea0003c00000 */
[----:B------:R-:W-:Y:S01]  /*3d90*/  FADD.FTZ R96, R95, R96 ;  /* 0x000000605f607221 */ /* 0x000fe20000010000 */
[----:B0-----:R-:W-:Y:S01]  /*3da0*/  HFMA2.MMA R125, -RZ, RZ, 0, 1.1920928955078125e-07 ;  /* 0x00000002ff7d7435 */ /* 0x001fe200000001ff */
[----:B-1----:R-:W-:Y:S01]  /*3db0*/  FADD.FTZ R99, R155, R98 ;  /* 0x000000629b637221 */ /* 0x002fe20000010000 */
[----:B------:R-:W-:Y:S01]  /*3dc0*/  MOV R153, 0x1f ;  /* 0x0000001f00997802 */ /* 0x000fe20000000f00 */
[----:B------:R-:W-:Y:S01]  /*3dd0*/  IMAD.MOV.U32 R154, RZ, RZ, -0x1 ;  /* 0xffffffffff9a7424 */ /* 0x000fe200078e00ff */
[----:B------:R-:W-:-:S02]  /*3de0*/  MOV R98, R96 ;  /* 0x0000006000627202 */ /* 0x000fc40000000f00 */
[----:B------:R-:W-:Y:S02]  /*3df0*/  MOV R92, 0x3e10 ;  /* 0x00003e10005c7802 */ /* 0x000fe40000000f00 */
[----:B------:R-:W-:Y:S05]  /*3e00*/  CALL.REL.NOINC `($__internal_171_$__cuda_sm70_shflsync_down_p) ;  /* 0x0000018000007944 */ /* 0x000fea0003c00000 */
[----:B0-----:R-:W-:Y:S01]  /*3e10*/  HFMA2.MMA R125, -RZ, RZ, 0, 1.1920928955078125e-07 ;  /* 0x00000002ff7d7435 */ /* 0x001fe200000001ff */
[----:B-1----:R-:W-:Y:S01]  /*3e20*/  MOV R95, R98 ;  /* 0x00000062005f7202 */ /* 0x002fe20000000f00 */
[----:B------:R-:W-:Y:S01]  /*3e30*/  IMAD.MOV.U32 R98, RZ, RZ, R99 ;  /* 0x000000ffff627224 */ /* 0x000fe200078e0063 */
[----:B------:R-:W-:Y:S01]  /*3e40*/  MOV R153, 0x1f ;  /* 0x0000001f00997802 */ /* 0x000fe20000000f00 */
[----:B------:R-:W-:Y:S01]  /*3e50*/  IMAD.MOV.U32 R154, RZ, RZ, -0x1 ;  /* 0xffffffffff9a7424 */ /* 0x000fe200078e00ff */
[----:B------:R-:W-:Y:S02]  /*3e60*/  MOV R92, 0x3e80 ;  /* 0x00003e80005c7802 */ /* 0x000fe40000000f00 */
[----:B------:R-:W-:Y:S05]  /*3e70*/  CALL.REL.NOINC `($__internal_171_$__cuda_sm70_shflsync_down_p) ;  /* 0x0000011000007944 */ /* 0x000fea0003c00000 */
[----:B------:R-:W-:Y:S01]  /*3e80*/  FADD.FTZ R97, R95, R96 ;  /* 0x000000605f617221 */ /* 0x000fe20000010000 */
[----:B0-----:R-:W-:Y:S01]  /*3e90*/  HFMA2.MMA R125, -RZ, RZ, 0, 5.9604644775390625e-08 ;  /* 0x00000001ff7d7435 */ /* 0x001fe200000001ff */
[----:B-1----:R-:W-:Y:S01]  /*3ea0*/  FADD.FTZ R99, R99, R98 ;  /* 0x0000006263637221 */ /* 0x002fe20000010000 */
[----:B------:R-:W-:Y:S01]  /*3eb0*/  MOV R153, 0x1f ;  /* 0x0000001f00997802 */ /* 0x000fe20000000f00 */
[----:B------:R-:W-:Y:S01]  /*3ec0*/  IMAD.MOV.U32 R154, RZ, RZ, -0x1 ;  /* 0xffffffffff9a7424 */ /* 0x000fe200078e00ff */
[----:B------:R-:W-:-:S02]  /*3ed0*/  MOV R98, R97 ;  /* 0x0000006100627202 */ /* 0x000fc40000000f00 */
[----:B------:R-:W-:Y:S02]  /*3ee0*/  MOV R92, 0x3f00 ;  /* 0x00003f00005c7802 */ /* 0x000fe40000000f00 */
[----:B------:R-:W-:Y:S05]  /*3ef0*/  CALL.REL.NOINC `($__internal_171_$__cuda_sm70_shflsync_down_p) ;  /* 0x0000009000007944 */ /* 0x000fea0003c00000 */
[----:B0-----:R-:W-:Y:S01]  /*3f00*/  HFMA2.MMA R125, -RZ, RZ, 0, 5.9604644775390625e-08 ;  /* 0x00000001ff7d7435 */ /* 0x001fe200000001ff */
[----:B-1----:R-:W-:Y:S01]  /*3f10*/  MOV R124, R98 ;  /* 0x00000062007c7202 */ /* 0x002fe20000000f00 */
[----:B------:R-:W-:Y:S01]  /*3f20*/  IMAD.MOV.U32 R98, RZ, RZ, R99 ;  /* 0x000000ffff627224 */ /* 0x000fe200078e0063 */
[----:B------:R-:W-:Y:S01]  /*3f30*/  MOV R153, 0x1f ;  /* 0x0000001f00997802 */ /* 0x000fe20000000f00 */
[----:B------:R-:W-:Y:S01]  /*3f40*/  IMAD.MOV.U32 R154, RZ, RZ, -0x1 ;  /* 0xffffffffff9a7424 */ /* 0x000fe200078e00ff */
[----:B------:R-:W-:Y:S02]  /*3f50*/  MOV R92, 0x3f70 ;  /* 0x00003f70005c7802 */ /* 0x000fe40000000f00 */
[----:B------:R-:W-:Y:S05]  /*3f60*/  CALL.REL.NOINC `($__internal_171_$__cuda_sm70_shflsync_down_p) ;  /* 0x0000002000007944 */ /* 0x000fea0003c00000 */
[----:B-1----:R-:W-:Y:S01]  /*3f70*/  MOV R92, R98 ;  /* 0x00000062005c7202 */ /* 0x002fe20000000f00 */
[----:B0-----:R-:W-:Y:S05]  /*3f80*/  BRA `(.L_x_8646) ;  /* 0xffffdcb000007947 */ /* 0x001fea000383ffff */
        .weak           $__internal_171_$__cuda_sm70_shflsync_down_p
        .type           $__internal_171_$__cuda_sm70_shflsync_down_p,@function
        .size           $__internal_171_$__cuda_sm70_shflsync_down_p,(.L_x_9915 - $__internal_171_$__cuda_sm70_shflsync_down_p)
$__internal_171_$__cuda_sm70_shflsync_down_p:
[----:B------:R-:W-:Y:S01]  /*3f90*/  HFMA2.MMA R93, -RZ, RZ, 0, 0 ;  /* 0x00000000ff5d7435 */ /* 0x000fe200000001ff */
[----:B------:R-:W-:Y:S04]  /*3fa0*/  WARPSYNC R154 ;  /* 0x0000009a00007348 */ /* 0x000fe80003800000 */
[----:B------:R0:W1:Y:S01]  /*3fb0*/  SHFL.DOWN PT, R98, R98, R125, R153 ;  /* 0x0800007d62627389 */ /* 0x00006200000e0099 */
[----:B------:R-:W-:Y:S05]  /*3fc0*/  RET.REL.NODEC R92 `(_ZN10layer_norm13ln_bwd_kernelINS_13Kernel_traitsI6__halfffffjLj2560ELj1ELj1ELj4ELj16ENS_18Kernel_traits_baseILj2560ES2_ffffjLj128EEEEELb1ELb0ELb1ELb0EEEvNS_9BwdParamsE) ;  /* 0xffffc0305c007950 */ /* 0x000fea0003c3ffff */
.L_x_8647:
        /* <DEDUP_REMOVED lines=11> */
.L_x_9915:


//--------------------- .text._ZN10layer_norm22ln_bwd_finalize_kernelINS_22Kernel_traits_finalizeILj2560E6__halfffffjLb0ELj1024ELj4ENS_18Kernel_traits_baseILj2560ES2_ffffjLj1024EEEEELb0ELb1EEEvNS_9BwdParamsE --------------------------
	.section	.text._ZN10layer_norm22ln_bwd_finalize_kernelINS_22Kernel_traits_finalizeILj2560E6__halfffffjLb0ELj1024ELj4ENS_18Kernel_traits_baseILj2560ES2_ffffjLj1024EEEEELb0ELb1EEEvNS_9BwdParamsE,"ax",@progbits
	.sectioninfo	@"SHI_REGISTERS=32"
	.align	128
        .global         _ZN10layer_norm22ln_bwd_finalize_kernelINS_22Kernel_traits_finalizeILj2560E6__halfffffjLb0ELj1024ELj4ENS_18Kernel_traits_baseILj2560ES2_ffffjLj1024EEEEELb0ELb1EEEvNS_9BwdParamsE
        .type           _ZN10layer_norm22ln_bwd_finalize_kernelINS_22Kernel_traits_finalizeILj2560E6__halfffffjLb0ELj1024ELj4ENS_18Kernel_traits_baseILj2560ES2_ffffjLj1024EEEEELb0ELb1EEEvNS_9BwdParamsE,@function
        .size           _ZN10layer_norm22ln_bwd_finalize_kernelINS_22Kernel_traits_finalizeILj2560E6__halfffffjLb0ELj1024ELj4ENS_18Kernel_traits_baseILj2560ES2_ffffjLj1024EEEEELb0ELb1EEEvNS_9BwdParamsE,(.L_x_9916 - _ZN10layer_norm22ln_bwd_finalize_kernelINS_22Kernel_traits_finalizeILj2560E6__halfffffjLb0ELj1024ELj4ENS_18Kernel_traits_baseILj2560ES2_ffffjLj1024EEEEELb0ELb1EEEvNS_9BwdParamsE)
        .other          _ZN10layer_norm22ln_bwd_finalize_kernelINS_22Kernel_traits_finalizeILj2560E6__halfffffjLb0ELj1024ELj4ENS_18Kernel_traits_baseILj2560ES2_ffffjLj1024EEEEELb0ELb1EEEvNS_9BwdParamsE,@"STO_CUDA_ENTRY STV_DEFAULT"
_ZN10layer_norm22ln_bwd_finalize_kernelINS_22Kernel_traits_finalizeILj2560E6__halfffffjLb0ELj1024ELj4ENS_18Kernel_traits_baseILj2560ES2_ffffjLj1024EEEEELb0ELb1EEEvNS_9BwdParamsE:
.text._ZN10layer_norm22ln_bwd_finalize_kernelINS_22Kernel_traits_finalizeILj2560E6__halfffffjLb0ELj1024ELj4ENS_18Kernel_traits_baseILj2560ES2_ffffjLj1024EEEEELb0ELb1EEEvNS_9BwdParamsE:
        /* <DEDUP_REMOVED lines=19> */
.L_x_8660:
        /* <DEDUP_REMOVED lines=27> */
.L_x_8652:
        /* <DEDUP_REMOVED lines=35> */
.L_x_8651:
[----:B------:R-:W-:Y:S05]  /*0510*/  BSYNC B1 ;  /* 0x0000000000017941 */ /* 0x000fea0003800000 */
.L_x_8650:
        /* <DEDUP_REMOVED lines=23> */
.L_x_8654:
[----:B------:R-:W-:Y:S05]  /*0690*/  BSYNC B1 ;  /* 0x0000000000017941 */ /* 0x000fea0003800000 */
.L_x_8653:
        /* <DEDUP_REMOVED lines=10> */
.L_x_8649:
[----:B------:R-:W-:Y:S05]  /*0740*/  BSYNC B0 ;  /* 0x0000000000007941 */ /* 0x000fea0003800000 */
.L_x_8648:
        /* <DEDUP_REMOVED lines=11> */
.L_x_8661:
        /* <DEDUP_REMOVED lines=18> */
.L_x_8662:
[----:B------:R-:W-:Y:S01]  /*0920*/  @!P1 SHF.R.U32.HI R2, RZ, 0x3, R0 ;  /* 0x00000003ff029819 */ /* 0x000fe20000011600 */
[----:B---3--:R-:W-:Y:S02]  /*0930*/  FADD.FTZ R5, R5, R10 ;  /* 0x0000000a05057221 */ /* 0x008fe40000010000 */
[----:B--2---:R-:W-:Y:S01]  /*0940*/  FADD.FTZ R7, R7, R4 ;  /* 0x0000000407077221 */ /* 0x004fe20000010000 */
[----:B------:R-:W-:-:S05]  /*0950*/  @!P1 LOP3.LUT R2, R2, 0x1ffffffc, RZ, 0xc0, !PT ;  /* 0x1ffffffc02029812 */ /* 0x000fca00078ec0ff */
[----:B------:R2:W-:Y:S04]  /*0960*/  @!P1 STS [R2+0x2000], R5 ;  /* 0x0020000502009388 */ /* 0x0005e80000000800 */
[----:B------:R2:W-:Y:S02]  /*0970*/  @!P1 STS [R2+0x2080], R7 ;  /* 0x0020800702009388 */ /* 0x0005e40000000800 */
.L_x_8655:
        /* <DEDUP_REMOVED lines=13> */
.L_x_8659:
[----:B------:R-:W-:Y:S05]  /*0a50*/  BSYNC B0 ;  /* 0x0000000000007941 */ /* 0x000fea0003800000 */
.L_x_8658:
[C---:B------:R-:W-:Y:S02]  /*0a60*/  ISETP.GT.U32.AND P1, PT, R18.reuse, -0xa01, PT ;  /* 0xfffff5ff1200780c */ /* 0x040fe40003f24070 */
[----:B------:R-:W-:Y:S02]  /*0a70*/  IADD3 R18, R18, 0xa00, RZ ;  /* 0x00000a0012127810 */ /* 0x000fe40007ffe0ff */
[----:B------:R-:W-:-:S09]  /*0a80*/  IADD3 R19, R19, 0x500, RZ ;  /* 0x0000050013137810 */ /* 0x000fd20007ffe0ff */
[----:B012---:R-:W-:Y:S05]  /*0a90*/  @P1 BRA `(.L_x_8660) ;  /* 0xfffff69000001947 */ /* 0x007fea000383ffff */
[----:B------:R-:W-:Y:S05]  /*0aa0*/  EXIT ;  /* 0x000000000000794d */ /* 0x000fea0003800000 */
.L_x_8656:
[----:B--2---:R-:W-:Y:S01]  /*0ab0*/  IMAD.MOV.U32 R10, RZ, RZ, R4 ;  /* 0x000000ffff0a7224 */ /* 0x004fe200078e0004 */
[----:B------:R-:W-:Y:S01]  /*0ac0*/  MOV R9, 0x1 ;  /* 0x0000000100097802 */ /* 0x000fe20000000f00 */
[----:B------:R-:W-:Y:S01]  /*0ad0*/  IMAD.MOV.U32 R6, RZ, RZ, 0x1f ;  /* 0x0000001fff067424 */ /* 0x000fe200078e00ff */
[----:B------:R-:W-:Y:S02]  /*0ae0*/  MOV R11, 0xffffffff ;  /* 0xffffffff000b7802 */ /* 0x000fe40000000f00 */
[----:B------:R-:W-:Y:S02]  /*0af0*/  MOV R2, 0xb10 ;  /* 0x00000b1000027802 */ /* 0x000fe40000000f00 */
[----:B01----:R-:W-:Y:S05]  /*0b00*/  CALL.REL.NOINC `($__internal_172_$__cuda_sm70_shflsync_bfly_p) ;  /* 0x000003c000007944 */ /* 0x003fea0003c00000 */
[----:B-1----:R-:W-:Y:S01]  /*0b10*/  IMAD.MOV.U32 R3, RZ, RZ, R6 ;  /* 0x000000ffff037224 */ /* 0x002fe200078e0006 */
[----:B0-----:R-:W-:Y:S05]  /*0b20*/  BRA `(.L_x_8661) ;  /* 0xfffffcd000007947 */ /* 0x001fea000383ffff */
.L_x_8657:
[----:B------:R-:W-:Y:S01]  /*0b30*/  HFMA2.MMA R6, -RZ, RZ, 0, 1.847743988037109375e-06 ;  /* 0x0000001fff067435 */ /* 0x000fe200000001ff */
[----:B------:R-:W-:Y:S01]  /*0b40*/  MOV R10, R13 ;  /* 0x0000000d000a7202 */ /* 0x000fe20000000f00 */
[----:B------:R-:W-:Y:S01]  /*0b50*/  IMAD.MOV.U32 R9, RZ, RZ, 0x2 ;  /* 0x00000002ff097424 */ /* 0x000fe200078e00ff */
[----:B------:R-:W-:Y:S01]  /*0b60*/  MOV R2, 0xb90 ;  /* 0x00000b9000027802 */ /* 0x000fe20000000f00 */
[----:B------:R-:W-:-:S02]  /*0b70*/  IMAD.MOV.U32 R11, RZ, RZ, -0x1 ;  /* 0xffffffffff0b7424 */ /* 0x000fc400078e00ff */
[----:B012---:R-:W-:Y:S05]  /*0b80*/  CALL.REL.NOINC `($__internal_172_$__cuda_sm70_shflsync_bfly_p) ;  /* 0x0000034000007944 */ /* 0x007fea0003c00000 */
[----:B01----:R-:W-:Y:S01]  /*0b90*/  FADD.FTZ R10, R13, R6 ;  /* 0x000000060d0a7221 */ /* 0x003fe20000010000 */
[----:B------:R-:W-:Y:S01]  /*0ba0*/  HFMA2.MMA R6, -RZ, RZ, 0, 1.847743988037109375e-06 ;  /* 0x0000001fff067435 */ /* 0x000fe200000001ff */
[----:B------:R-:W-:Y:S01]  /*0bb0*/  MOV R9, 0x4 ;  /* 0x0000000400097802 */ /* 0x000fe20000000f00 */
[----:B------:R-:W-:Y:S01]  /*0bc0*/  IMAD.MOV.U32 R11, RZ, RZ, -0x1 ;  /* 0xffffffffff0b7424 */ /* 0x000fe200078e00ff */
[----:B------:R-:W-:-:S03]  /*0bd0*/  MOV R2, 0xbf0 ;  /* 0x00000bf000027802 */ /* 0x000fc60000000f00 */
[----:B------:R-:W-:Y:S05]  /*0be0*/  CALL.REL.NOINC `($__internal_172_$__cuda_sm70_shflsync_bfly_p) ;  /* 0x000002e000007944 */ /* 0x000fea0003c00000 */
[----:B01----:R-:W-:Y:S01]  /*0bf0*/  FADD.FTZ R10, R10, R6 ;  /* 0x000000060a0a7221 */ /* 0x003fe20000010000 */
[----:B------:R-:W-:Y:S01]  /*0c00*/  HFMA2.MMA R6, -RZ, RZ, 0, 1.847743988037109375e-06 ;  /* 0x0000001fff067435 */ /* 0x000fe200000001ff */
[----:B------:R-:W-:Y:S01]  /*0c10*/  MOV R9, 0x8 ;  /* 0x0000000800097802 */ /* 0x000fe20000000f00 */
[----:B------:R-:W-:Y:S01]  /*0c20*/  IMAD.MOV.U32 R11, RZ, RZ, -0x1 ;  /* 0xffffffffff0b7424 */ /* 0x000fe200078e00ff */
[----:B------:R-:W-:-:S03]  /*0c30*/  MOV R2, 0xc50 ;  /* 0x00000c5000027802 */ /* 0x000fc60000000f00 */
[----:B------:R-:W-:Y:S05]  /*0c40*/  CALL.REL.NOINC `($__internal_172_$__cuda_sm70_shflsync_bfly_p) ;  /* 0x0000028000007944 */ /* 0x000fea0003c00000 */
[----:B-1----:R-:W-:Y:S01]  /*0c50*/  FADD.FTZ R4, R10, R6 ;  /* 0x000000060a047221 */ /* 0x002fe20000010000 */
[----:B------:R-:W-:Y:S01]  /*0c60*/  HFMA2.MMA R6, -RZ, RZ, 0, 1.847743988037109375e-06 ;  /* 0x0000001fff067435 */ /* 0x000fe200000001ff */
[----:B0-----:R-:W-:Y:S01]  /*0c70*/  MOV R9, 0x10 ;  /* 0x0000001000097802 */ /* 0x001fe20000000f00 */
[----:B------:R-:W-:Y:S01]  /*0c80*/  IMAD.MOV.U32 R11, RZ, RZ, -0x1 ;  /* 0xffffffffff0b7424 */ /* 0x000fe200078e00ff */
[----:B------:R-:W-:-:S02]  /*0c90*/  MOV R2, 0xcc0 ;  /* 0x00000cc000027802 */ /* 0x000fc40000000f00 */
[----:B------:R-:W-:Y:S02]  /*0ca0*/  MOV R10, R4 ;  /* 0x00000004000a7202 */ /* 0x000fe40000000f00 */
[----:B------:R-:W-:Y:S05]  /*0cb0*/  CALL.REL.NOINC `($__internal_172_$__cuda_sm70_shflsync_bfly_p) ;  /* 0x0000021000007944 */ /* 0x000fea0003c00000 */
[----:B0-----:R-:W-:Y:S01]  /*0cc0*/  HFMA2.MMA R9, -RZ, RZ, 0, 5.9604644775390625e-08 ;  /* 0x00000001ff097435 */ /* 0x001fe200000001ff */
[----:B-1----:R-:W-:Y:S01]  /*0cd0*/  MOV R7, R6 ;  /* 0x0000000600077202 */ /* 0x002fe20000000f00 */
[----:B------:R-:W-:Y:S01]  /*0ce0*/  IMAD.MOV.U32 R10, RZ, RZ, R5 ;  /* 0x000000ffff0a7224 */ /* 0x000fe200078e0005 */
[----:B------:R-:W-:Y:S01]  /*0cf0*/  MOV R6, 0x1f ;  /* 0x0000001f00067802 */ /* 0x000fe20000000f00 */
[----:B------:R-:W-:Y:S01]  /*0d00*/  IMAD.MOV.U32 R11, RZ, RZ, -0x1 ;  /* 0xffffffffff0b7424 */ /* 0x000fe200078e00ff */
[----:B------:R-:W-:Y:S02]  /*0d10*/  MOV R2, 0xd30 ;  /* 0x00000d3000027802 */ /* 0x000fe40000000f00 */
[----:B------:R-:W-:Y:S05]  /*0d20*/  CALL.REL.NOINC `($__internal_172_$__cuda_sm70_shflsync_bfly_p) ;  /* 0x000001a000007944 */ /* 0x000fea0003c00000 */
[----:B0-----:R-:W-:Y:S01]  /*0d30*/  HFMA2.MMA R9, -RZ, RZ, 0, 1.1920928955078125e-07 ;  /* 0x00000002ff097435 */ /* 0x001fe200000001ff */
[----:B-1----:R-:W-:Y:S01]  /*0d40*/  FADD.FTZ R10, R5, R6 ;  /* 0x00000006050a7221 */ /* 0x002fe20000010000 */
[----:B------:R-:W-:Y:S01]  /*0d50*/  MOV R6, 0x1f ;  /* 0x0000001f00067802 */ /* 0x000fe20000000f00 */
[----:B------:R-:W-:Y:S01]  /*0d60*/  IMAD.MOV.U32 R11, RZ, RZ, -0x1 ;  /* 0xffffffffff0b7424 */ /* 0x000fe200078e00ff */
[----:B------:R-:W-:Y:S02]  /*0d70*/  MOV R2, 0xd90 ;  /* 0x00000d9000027802 */ /* 0x000fe40000000f00 */
[----:B------:R-:W-:Y:S05]  /*0d80*/  CALL.REL.NOINC `($__internal_172_$__cuda_sm70_shflsync_bfly_p) ;  /* 0x0000014000007944 */ /* 0x000fea0003c00000 */
[----:B0-----:R-:W-:Y:S01]  /*0d90*/  HFMA2.MMA R9, -RZ, RZ, 0, 2.384185791015625e-07 ;  /* 0x00000004ff097435 */ /* 0x001fe200000001ff */
[----:B-1----:R-:W-:Y:S01]  /*0da0*/  FADD.FTZ R10, R10, R6 ;  /* 0x000000060a0a7221 */ /* 0x002fe20000010000 */
[----:B------:R-:W-:Y:S01]  /*0db0*/  MOV R6, 0x1f ;  /* 0x0000001f00067802 */ /* 0x000fe20000000f00 */
[----:B------:R-:W-:Y:S01]  /*0dc0*/  IMAD.MOV.U32 R11, RZ, RZ, -0x1 ;  /* 0xffffffffff0b7424 */ /* 0x000fe200078e00ff */
[----:B------:R-:W-:-:S02]  /*0dd0*/  MOV R2, 0xdf0 ;  /* 0x00000df000027802 */ /* 0x000fc40000000f00 */
[----:B------:R-:W-:Y:S05]  /*0de0*/  CALL.REL.NOINC `($__internal_172_$__cuda_sm70_shflsync_bfly_p) ;  /* 0x000000e000007944 */ /* 0x000fea0003c00000 */
[----:B0-----:R-:W-:Y:S01]  /*0df0*/  HFMA2.MMA R9, -RZ, RZ, 0, 4.76837158203125e-07 ;  /* 0x00000008ff097435 */ /* 0x001fe200000001ff */
[----:B-1----:R-:W-:Y:S01]  /*0e00*/  FADD.FTZ R10, R10, R6 ;  /* 0x000000060a0a7221 */ /* 0x002fe20000010000 */
[----:B------:R-:W-:Y:S01]  /*0e10*/  MOV R6, 0x1f ;  /* 0x0000001f00067802 */ /* 0x000fe20000000f00 */
[----:B------:R-:W-:Y:S01]  /*0e20*/  IMAD.MOV.U32 R11, RZ, RZ, -0x1 ;  /* 0xffffffffff0b7424 */ /* 0x000fe200078e00ff */
[----:B------:R-:W-:-:S02]  /*0e30*/  MOV R2, 0xe50 ;  /* 0x00000e5000027802 */ /* 0x000fc40000000f00 */
[----:B------:R-:W-:Y:S05]  /*0e40*/  CALL.REL.NOINC `($__internal_172_$__cuda_sm70_shflsync_bfly_p) ;  /* 0x0000008000007944 */ /* 0x000fea0003c00000 */
[----:B0-----:R-:W-:Y:S01]  /*0e50*/  HFMA2.MMA R9, -RZ, RZ, 0, 9.5367431640625e-07 ;  /* 0x00000010ff097435 */ /* 0x001fe200000001ff */
[----:B-1----:R-:W-:Y:S01]  /*0e60*/  FADD.FTZ R10, R10, R6 ;  /* 0x000000060a0a7221 */ /* 0x002fe20000010000 */
[----:B------:R-:W-:Y:S01]  /*0e70*/  MOV R6, 0x1f ;  /* 0x0000001f00067802 */ /* 0x000fe20000000f00 */
[----:B------:R-:W-:Y:S01]  /*0e80*/  IMAD.MOV.U32 R11, RZ, RZ, -0x1 ;  /* 0xffffffffff0b7424 */ /* 0x000fe200078e00ff */
[----:B------:R-:W-:-:S02]  /*0e90*/  MOV R2, 0xeb0 ;  /* 0x00000eb000027802 */ /* 0x000fc40000000f00 */
[----:B------:R-:W-:Y:S05]  /*0ea0*/  CALL.REL.NOINC `($__internal_172_$__cuda_sm70_shflsync_bfly_p) ;  /* 0x0000002000007944 */ /* 0x000fea0003c00000 */
[----:B-1----:R-:W-:Y:S01]  /*0eb0*/  MOV R5, R6 ;  /* 0x0000000600057202 */ /* 0x002fe20000000f00 */
[----:B0-----:R-:W-:Y:S05]  /*0ec0*/  BRA `(.L_x_8662) ;  /* 0xfffffa5000007947 */ /* 0x001fea000383ffff */
        .weak           $__internal_172_$__cuda_sm70_shflsync_bfly_p
        .type           $__internal_172_$__cuda_sm70_shflsync_bfly_p,@function
        .size           $__internal_172_$__cuda_sm70_shflsync_bfly_p,(.L_x_9916 - $__internal_172_$__cuda_sm70_shflsync_bfly_p)
$__internal_172_$__cuda_sm70_shflsync_bfly_p:
[----:B------:R-:W-:Y:S01]  /*0ed0*/  HFMA2.MMA R3, -RZ, RZ, 0, 0 ;  /* 0x00000000ff037435 */ /* 0x000fe200000001ff */
[----:B------:R-:W-:Y:S04]  /*0ee0*/  WARPSYNC R11 ;  /* 0x0000000b00007348 */ /* 0x000fe80003800000 */
[----:B------:R0:W1:Y:S01]  /*0ef0*/  SHFL.BFLY PT, R6, R10, R9, R6 ;  /* 0x0c0000090a067389 */ /* 0x00006200000e0006 */
[----:B------:R-:W-:Y:S05]  /*0f00*/  RET.REL.NODEC R2 `(_ZN10layer_norm22ln_bwd_finalize_kernelINS_22Kernel_traits_finalizeILj2560E6__halfffffjLb0ELj1024ELj4ENS_18Kernel_traits_baseILj2560ES2_ffffjLj1024EEEEELb0ELb1EEEvNS_9BwdParamsE) ;  /* 0xfffff0f002007950 */ /* 0x000fea0003c3ffff */
.L_x_8663:
        /* <DEDUP_REMOVED lines=15> */
.L_x_9916:


//--------------------- .text._ZN10layer_norm13ln_bwd_kernelINS_13Kernel_traitsI6__halfffffjLj2560ELj1ELj1ELj4ELj16ENS_18Kernel_traits_baseILj2560ES2_ffffjLj128EEEEELb1ELb0ELb1ELb1EEEvNS_9BwdParamsE --------------------------
	.section	.text._ZN10layer_norm13ln_bwd_kernelINS_13Kernel_traitsI6__halfffffjLj2560ELj1ELj1ELj4ELj16ENS_18Kernel_traits_baseILj2560ES2_ffffjLj128EEEEELb1ELb0ELb1ELb1EEEvNS_9BwdParamsE,"ax",@progbits
	.sectioninfo	@"SHI_REGISTERS=168"
	.align	128
        .global         _ZN10layer_norm13ln_bwd_kernelINS_13Kernel_traitsI6__halfffffjLj2560ELj1ELj1ELj4ELj16ENS_18Kernel_traits_baseILj2560ES2_ffffjLj128EEEEELb1ELb0ELb1ELb1EEEvNS_9BwdParamsE
        .type           _ZN10layer_norm13ln_bwd_kernelINS_13Kernel_traitsI6__halfffffjLj2560ELj1ELj1ELj4ELj16ENS_18Kernel_traits_baseILj2560ES2_ffffjLj128EEEEELb1ELb0ELb1ELb1EEEvNS_9BwdParamsE,@function
        .size           _ZN10layer_norm13ln_bwd_kernelINS_13Kernel_traitsI6__halfffffjLj2560ELj1ELj1ELj4ELj16ENS_18Kernel_traits_baseILj2560ES2_ffffjLj128EEEEELb1ELb0ELb1ELb1EEEvNS_9BwdParamsE,(.L_x_9917 - _ZN10layer_norm13ln_bwd_kernelINS_13Kernel_traitsI6__halfffffjLj2560ELj1ELj1ELj4ELj16ENS_18Kernel_traits_baseILj2560ES2_ffffjLj128EEEEELb1ELb0ELb1ELb1EEEvNS_9BwdParamsE)
        .other          _ZN10layer_norm13ln_bwd_kernelINS_13Kernel_traitsI6__halfffffjLj2560ELj1ELj1ELj4ELj16ENS_18Kernel_traits_baseILj2560ES2_ffffjLj128EEEEELb1ELb0ELb1ELb1EEEvNS_9BwdParamsE,@"STO_CUDA_ENTRY STV_DEFAULT"
_ZN10layer_norm13ln_bwd_kernelINS_13Kernel_traitsI6__halfffffjLj2560ELj1ELj1ELj4ELj16ENS_18Kernel_traits_baseILj2560ES2_ffffjLj128EEEEELb1ELb0ELb1ELb1EEEvNS_9BwdParamsE:
.text._ZN10layer_norm13ln_bwd_kernelINS_13Kernel_traitsI6__halfffffjLj2560ELj1ELj1ELj4ELj16ENS_18Kernel_traits_baseILj2560ES2_ffffjLj128EEEEELb1ELb0ELb1ELb1EEEvNS_9BwdParamsE:
        /* <DEDUP_REMOVED lines=28> */
.L_x_8664:
[----:B------:R-:W-:-:S04]  /*01c0*/  SHF.L.U32 R0, R126, 0x3, RZ ;  /* 0x000000037e007819 */ /* 0x000fc800000006ff */
        /* <DEDUP_REMOVED lines=32> */
[--C-:B---3--:R-:W-:Y:S02]  /*03d0*/  SHF.R.U64 R13, R140, 0x10, R141.reuse ;  /* 0x000000108c0d7819 */ /* 0x108fe4000000128d */
[----:B------:R-:W-:Y:S02]  /*03e0*/  SHF.R.U32.HI R12, RZ, 0x10, R141 ;  /* 0x00000010ff0c7819 */ /* 0x000fe4000001168d */
[--C-:B----4-:R-:W-:Y:S02]  /*03f0*/  SHF.R.U64 R11, R136, 0x10, R137.reuse ;  /* 0x00000010880b7819 */ /* 0x110fe40000001289 */
[----:B------:R-:W-:Y:S02]  /*0400*/  SHF.R.U32.HI R10, RZ, 0x10, R137 ;  /* 0x00000010ff0a7819 */ /* 0x000fe40000011689 */
[--C-:B-----5:R-:W-:Y:S02]  /*0410*/  SHF.R.U64 R9, R132, 0x10, R133.reuse ;  /* 0x0000001084097819 */ /* 0x120fe40000001285 */
[----:B------:R-:W-:-:S02]  /*0420*/  SHF.R.U32.HI R8, RZ, 0x10, R133 ;  /* 0x00000010ff087819 */ /* 0x000fc40000011685 */
[--C-:B------:R-:W-:Y:S02]  /*0430*/  SHF.R.U64 R7, R128, 0x10, R129.reuse ;  /* 0x0000001080077819 */ /* 0x100fe40000001281 */
[----:B------:R-:W-:Y:S01]  /*0440*/  SHF.R.U32.HI R6, RZ, 0x10, R129 ;  /* 0x00000010ff067819 */ /* 0x000fe20000011681 */
[----:B------:R-:W-:Y:S01]  /*0450*/  HADD2.F32 R127, -RZ, R14.H0_H0 ;  /* 0x2000000eff7f7230 */ /* 0x000fe20000004100 */
[----:B------:R-:W-:Y:S01]  /*0460*/  HFMA2.MMA R14, -RZ, RZ, 0, 5.9604644775390625e-08 ;  /* 0x00000001ff0e7435 */ /* 0x000fe200000001ff */
        /* <DEDUP_REMOVED lines=18> */
.L_x_8711:
        /* <DEDUP_REMOVED lines=32> */
[----:B------:R-:W-:Y:S01]  /*0790*/  HFMA2.MMA R84, -RZ, RZ, 0, 0 ;  /* 0x00000000ff547435 */ /* 0x000fe200000001ff */
[----:B------:R0:W5:Y:S04]  /*07a0*/  @P0 LDG.E.128 R64, [R160.64] ;  /* 0x00000004a0400981 */ /* 0x000168000c1e1d00 */
[----:B------:R0:W5:Y:S01]  /*07b0*/  @P0 LDG.E.128 R68, [R158.64] ;  /* 0x000000049e440981 */ /* 0x000162000c1e1d00 */
[----:B------:R-:W-:-:S02]  /*07c0*/  @P1 LEA.HI.SX32 R84, R85, R0, 0x1e ;  /* 0x0000000055541211 */ /* 0x000fc400078ff2ff */
[----:B------:R-:W-:Y:S02]  /*07d0*/  @P0 IADD3 R0, R2, 0x200, RZ ;  /* 0x0000020002000810 */ /* 0x000fe40007ffe0ff */
[C---:B------:R-:W-:Y:S01]  /*07e0*/  IADD3 R96, R84.reuse, 0x80, RZ ;  /* 0x0000008054607810 */ /* 0x040fe20007ffe0ff */
[CC--:B------:R-:W-:Y:S01]  /*07f0*/  IMAD.WIDE.U32 R86, R84.reuse, R157.reuse, c[0x0][0x190] ;  /* 0x0000640054567625 */ /* 0x0c0fe200078e009d */
[C---:B------:R-:W-:Y:S02]  /*0800*/  IADD3 R90, R84.reuse, 0x100, RZ ;  /* 0x00000100545a7810 */ /* 0x040fe40007ffe0ff */
[C---:B------:R-:W-:Y:S02]  /*0810*/  IADD3 R88, R84.reuse, 0x180, RZ ;  /* 0x0000018054587810 */ /* 0x040fe40007ffe0ff */
[----:B------:R-:W-:Y:S01]  /*0820*/  IADD3 R84, R84, 0x200, RZ ;  /* 0x0000020054547810 */ /* 0x000fe20007ffe0ff */
[----:B------:R1:W5:Y:S02]  /*0830*/  LDG.E R150, [R86.64] ;  /* 0x0000000456967981 */ /* 0x000364000c1e1900 */
[----:B------:R-:W-:-:S04]  /*0840*/  IMAD.WIDE.U32 R88, R88, R157, c[0x0][0x190] ;  /* 0x0000640058587625 */ /* 0x000fc800078e009d */
[----:B------:R-:W-:Y:S01]  /*0850*/  IMAD.WIDE.U32 R84, R84, R157, c[0x0][0x190] ;  /* 0x0000640054547625 */ /* 0x000fe200078e009d */
[----:B------:R0:W5:Y:S03]  /*0860*/  LDG.E R130, [R88.64] ;  /* 0x0000000458827981 */ /* 0x000166000c1e1900 */
[----:B-1----:R-:W-:Y:S02]  /*0870*/  @P0 IMAD.WIDE.U32 R86, R0, R155, c[0x0][0x218] ;  /* 0x0000860000560625 */ /* 0x002fe400078e009b */
[----:B------:R0:W5:Y:S04]  /*0880*/  LDG.E R0, [R84.64] ;  /* 0x0000000454007981 */ /* 0x000168000c1e1900 */
[----:B------:R0:W5:Y:S01]  /*0890*/  @P0 LDG.E.128 R72, [R86.64] ;  /* 0x0000000456480981 */ /* 0x000162000c1e1d00 */
[----:B------:R-:W-:-:S04]  /*08a0*/  IMAD.WIDE.U32 R96, R96, R157, c[0x0][0x190] ;  /* 0x0000640060607625 */ /* 0x000fc800078e009d */
[----:B------:R-:W-:Y:S01]  /*08b0*/  IMAD.WIDE.U32 R90, R90, R157, c[0x0][0x190] ;  /* 0x000064005a5a7625 */ /* 0x000fe200078e009d */
[----:B------:R1:W5:Y:S04]  /*08c0*/  LDG.E R142, [R96.64] ;  /* 0x00000004608e7981 */ /* 0x000368000c1e1900 */
[----:B------:R2:W5:Y:S01]  /*08d0*/  LDG.E R140, [R90.64] ;  /* 0x000000045a8c7981 */ /* 0x000562000c1e1900 */
[----:B-1----:R-:W-:Y:S01]  /*08e0*/  HFMA2.MMA R96, -RZ, RZ, 0, 0 ;  /* 0x00000000ff607435 */ /* 0x002fe200000001ff */
[----:B--2---:R-:W-:Y:S01]  /*08f0*/  MOV R90, RZ ;  /* 0x000000ff005a7202 */ /* 0x004fe20000000f00 */
[----:B------:R-:W-:Y:S05]  /*0900*/  BRA `(.L_x_8668) ;  /* 0x00000cb000007947 */ /* 0x000fea0003800000 */
.L_x_8667:
        /* <DEDUP_REMOVED lines=9> */
[----:B------:R-:W3:Y:S01]  /*09a0*/  LDG.E.128 R84, [R84.64] ;  /* 0x0000000454547981 */ /* 0x000ee2000c1e1d00 */
[----:B------:R-:W-:-:S03]  /*09b0*/  IMAD.WIDE.U32 R100, R144, R155, c[0x0][0x188] ;  /* 0x0000620090647625 */ /* 0x000fc600078e009b */
[----:B------:R-:W4:Y:S01]  /*09c0*/  LDG.E.128 R92, [R92.64] ;  /* 0x000000045c5c7981 */ /* 0x000f22000c1e1d00 */
[----:B------:R-:W-:-:S03]  /*09d0*/  IMAD.WIDE.U32 R88, R120, R155, c[0x0][0x208] ;  /* 0x0000820078587625 */ /* 0x000fc600078e009b */
[----:B0-----:R-:W4:Y:S04]  /*09e0*/  LDG.E.128 R100, [R100.64] ;  /* 0x0000000464647981 */ /* 0x001f28000c1e1d00 */
[----:B------:R-:W4:Y:S01]  /*09f0*/  LDG.E.128 R88, [R88.64] ;  /* 0x0000000458587981 */ /* 0x000f22000c1e1d00 */
[----:B------:R-:W-:-:S05]  /*0a00*/  IADD3 R96, R120, 0x80, RZ ;  /* 0x0000008078607810 */ /* 0x000fca0007ffe0ff */
[----:B------:R-:W-:Y:S01]  /*0a10*/  IMAD.WIDE.U32 R96, R96, R155, c[0x0][0x208] ;  /* 0x0000820060607625 */ /* 0x000fe200078e009b */
[----:B------:R-:W-:-:S05]  /*0a20*/  IADD3 R104, R120, 0x100, RZ ;  /* 0x0000010078687810 */ /* 0x000fca0007ffe0ff */
[----:B------:R-:W4:Y:S01]  /*0a30*/  LDG.E.128 R96, [R96.64] ;  /* 0x0000000460607981 */ /* 0x000f22000c1e1d00 */
[----:B------:R-:W-:Y:S01]  /*0a40*/  IMAD.WIDE.U32 R104, R104, R155, c[0x0][0x208] ;  /* 0x0000820068687625 */ /* 0x000fe200078e009b */
[----:B-----5:R-:W-:-:S03]  /*0a50*/  ISETP.GE.AND P1, PT, R148, 0x1, PT ;  /* 0x000000019400780c */ /* 0x020fc60003f26270 */
[----:B------:R-:W-:Y:S02]  /*0a60*/  IMAD.WIDE.U32 R108, R128, R155, c[0x0][0x188] ;  /* 0x00006200806c7625 */ /* 0x000fe400078e009b */
[----:B------:R-:W4:Y:S01]  /*0a70*/  LDG.E.128 R104, [R104.64] ;  /* 0x0000000468687981 */ /* 0x000f22000c1e1d00 */
[----:B------:R-:W-:-:S03]  /*0a80*/  IADD3 R112, R120, 0x180, RZ ;  /* 0x0000018078707810 */ /* 0x000fc60007ffe0ff */
[----:B------:R-:W4:Y:S04]  /*0a90*/  LDG.E.128 R108, [R108.64] ;  /* 0x000000046c6c7981 */ /* 0x000f28000c1e1d00 */
[----:B------:R-:W-:Y:S01]  /*0aa0*/  @P1 IADD3 R116, R148, -0x1, RZ ;  /* 0xffffffff94741810 */ /* 0x000fe20007ffe0ff */
[----:B------:R-:W-:Y:S01]  /*0ab0*/  IMAD.WIDE.U32 R112, R112, R155, c[0x0][0x208] ;  /* 0x0000820070707625 */ /* 0x000fe200078e009b */
[----:B------:R-:W-:-:S03]  /*0ac0*/  IADD3 R156, R2, 0x200, RZ ;  /* 0x00000200029c7810 */ /* 0x000fc60007ffe0ff */
[----:B------:R-:W-:Y:S02]  /*0ad0*/  @P1 IMAD R121, R116, c[0x0][0x168], RZ ;  /* 0x00005a0074791a24 */ /* 0x000fe400078e02ff */
[----:B------:R-:W4:Y:S01]  /*0ae0*/  LDG.E.128 R112, [R112.64] ;  /* 0x0000000470707981 */ /* 0x000f22000c1e1d00 */
[----:B------:R-:W-:Y:S02]  /*0af0*/  IMAD.WIDE.U32 R116, R156, R155, c[0x0][0x188] ;  /* 0x000062009c747625 */ /* 0x000fe400078e009b */
[----:B------:R-:W-:Y:S02]  /*0b00*/  @P1 SHF.R.S32.HI R122, RZ, 0x1f, R121 ;  /* 0x0000001fff7a1819 */ /* 0x000fe40000011479 */
[----:B------:R-:W-:Y:S02]  /*0b10*/  IADD3 R120, R120, 0x200, RZ ;  /* 0x0000020078787810 */ /* 0x000fe40007ffe0ff */
[----:B------:R-:W-:Y:S01]  /*0b20*/  @P1 LEA.HI R121, R122, R121, RZ, 0x2 ;  /* 0x000000797a791211 */ /* 0x000fe200078f10ff */
[----:B------:R-:W4:Y:S01]  /*0b30*/  LDG.E.128 R116, [R116.64] ;  /* 0x0000000474747981 */ /* 0x000f22000c1e1d00 */
[----:B------:R-:W-:-:S02]  /*0b40*/  MOV R130, RZ ;  /* 0x000000ff00827202 */ /* 0x000fc40000000f00 */
[----:B------:R-:W-:Y:S02]  /*0b50*/  ISETP.NE.U32.AND P0, PT, RZ, c[0x0][0x218], PT ;  /* 0x00008600ff007a0c */ /* 0x000fe40003f05070 */
[----:B------:R-:W-:Y:S01]  /*0b60*/  @P1 LEA.HI.SX32 R130, R121, R0, 0x1e ;  /* 0x0000000079821211 */ /* 0x000fe200078ff2ff */
[----:B------:R-:W-:Y:S01]  /*0b70*/  IMAD.WIDE.U32 R120, R120, R155, c[0x0][0x208] ;  /* 0x0000820078787625 */ /* 0x000fe200078e009b */
[----:B------:R-:W-:-:S05]  /*0b80*/  ISETP.NE.AND.EX P0, PT, RZ, c[0x0][0x21c], PT, P0 ;  /* 0x00008700ff007a0c */ /* 0x000fca0003f05300 */
[----:B------:R-:W4:Y:S01]  /*0b90*/  LDG.E.128 R120, [R120.64] ;  /* 0x0000000478787981 */ /* 0x000f22000c1e1d00 */
[C---:B------:R-:W-:Y:S02]  /*0ba0*/  IADD3 R0, R130.reuse, 0x80, RZ ;  /* 0x0000008082007810 */ /* 0x040fe40007ffe0ff */
[----:B------:R-:W-:-:S05]  /*0bb0*/  IADD3 R152, R130, 0x100, RZ ;  /* 0x0000010082987810 */ /* 0x000fca0007ffe0ff */
[----:B------:R0:W5:Y:S01]  /*0bc0*/  @P0 LDG.E.128 R60, [R162.64] ;  /* 0x00000004a23c0981 */ /* 0x000162000c1e1d00 */
[----:B------:R-:W-:-:S03]  /*0bd0*/  IMAD.WIDE.U32 R150, R130, R157, c[0x0][0x190] ;  /* 0x0000640082967625 */ /* 0x000fc600078e009d */
[----:B------:R1:W5:Y:S01]  /*0be0*/  @P0 LDG.E.128 R64, [R160.64] ;  /* 0x00000004a0400981 */ /* 0x000362000c1e1d00 */
[----:B------:R-:W-:-:S03]  /*0bf0*/  IMAD.WIDE.U32 R152, R152, R157, c[0x0][0x190] ;  /* 0x0000640098987625 */ /* 0x000fc600078e009d */
[----:B------:R2:W5:Y:S01]  /*0c00*/  @P0 LDG.E.128 R56, [R164.64] ;  /* 0x00000004a4380981 */ /* 0x000562000c1e1d00 */
[-C--:B0-----:R-:W-:Y:S01]  /*0c10*/  IMAD.WIDE.U32 R162, R0, R157.reuse, c[0x0][0x190] ;  /* 0x0000640000a27625 */ /* 0x081fe200078e009d */
[C---:B------:R-:W-:Y:S02]  /*0c20*/  IADD3 R0, R130.reuse, 0x180, RZ ;  /* 0x0000018082007810 */ /* 0x040fe40007ffe0ff */
[----:B------:R0:W5:Y:S01]  /*0c30*/  LDG.E R140, [R152.64] ;  /* 0x00000004988c7981 */ /* 0x000162000c1e1900 */
[----:B------:R-:W-:Y:S02]  /*0c40*/  IADD3 R130, R130, 0x200, RZ ;  /* 0x0000020082827810 */ /* 0x000fe40007ffe0ff */
[-C--:B-1----:R-:W-:Y:S01]  /*0c50*/  IMAD.WIDE.U32 R160, R0, R157.reuse, c[0x0][0x190] ;  /* 0x0000640000a07625 */ /* 0x082fe200078e009d */
[----:B------:R1:W5:Y:S04]  /*0c60*/  LDG.E R142, [R162.64] ;  /* 0x00000004a28e7981 */ /* 0x000368000c1e1900 */
[----:B------:R1:W5:Y:S01]  /*0c70*/  @P0 LDG.E.128 R68, [R158.64] ;  /* 0x000000049e440981 */ /* 0x000362000c1e1d00 */
[----:B0-----:R-:W-:-:S03]  /*0c80*/  IMAD.WIDE.U32 R152, R130, R157, c[0x0][0x190] ;  /* 0x0000640082987625 */ /* 0x001fc600078e009d */
[----:B------:R1:W5:Y:S01]  /*0c90*/  LDG.E R130, [R160.64] ;  /* 0x00000004a0827981 */ /* 0x000362000c1e1900 */
[----:B------:R-:W-:-:S03]  /*0ca0*/  @P0 IMAD.WIDE.U32 R156, R156, R155, c[0x0][0x218] ;  /* 0x000086009c9c0625 */ /* 0x000fc600078e009b */
[----:B------:R0:W5:Y:S04]  /*0cb0*/  LDG.E R150, [R150.64] ;  /* 0x0000000496967981 */ /* 0x000168000c1e1900 */
[----:B------:R1:W5:Y:S01]  /*0cc0*/  @P0 LDG.E.128 R72, [R156.64] ;  /* 0x000000049c480981 */ /* 0x000362000c1e1d00 */
[----:B------:R-:W-:-:S03]  /*0cd0*/  ISETP.NE.AND P0, PT, R15, RZ, PT ;  /* 0x000000ff0f00720c */ /* 0x000fc60003f05270 */
[----:B------:R0:W5:Y:S01]  /*0ce0*/  LDG.E R0, [R152.64] ;  /* 0x0000000498007981 */ /* 0x000162000c1e1900 */
[----:B--2---:R-:W-:-:S05]  /*0cf0*/  FSEL R154, R154, RZ, !P0 ;  /* 0x000000ff9a9a7208 */ /* 0x004fca0004000000 */
[C---:B---3--:R-:W-:Y:S02]  /*0d00*/  FADD.FTZ R84, -R154.reuse, R84 ;  /* 0x000000549a547221 */ /* 0x048fe40000010100 */
[C---:B------:R-:W-:Y:S02]  /*0d10*/  FADD.FTZ R86, -R154.reuse, R86 ;  /* 0x000000569a567221 */ /* 0x040fe40000010100 */
[C---:B------:R-:W-:Y:S02]  /*0d20*/  FMUL.FTZ R145, R3.reuse, R84 ;  /* 0x0000005403917220 */ /* 0x040fe40000410000 */
[C---:B----4-:R-:W-:Y:S02]  /*0d30*/  FADD.FTZ R92, -R154.reuse, R92 ;  /* 0x0000005c9a5c7221 */ /* 0x050fe40000010100 */
[----:B------:R-:W-:Y:S02]  /*0d40*/  FADD.FTZ R84, -R154, R93 ;  /* 0x0000005d9a547221 */ /* 0x000fe40000010100 */
[----:B------:R-:W-:-:S02]  /*0d50*/  FMUL.FTZ R147, R3, R86 ;  /* 0x0000005603937220 */ /* 0x000fc40000410000 */
[C---:B------:R-:W-:Y:S02]  /*0d60*/  FADD.FTZ R94, -R154.reuse, R94 ;  /* 0x0000005e9a5e7221 */ /* 0x040fe40000010100 */
[C---:B------:R-:W-:Y:S02]  /*0d70*/  FADD.FTZ R86, -R154.reuse, R95 ;  /* 0x0000005f9a567221 */ /* 0x040fe40000010100 */
[C---:B------:R-:W-:Y:S02]  /*0d80*/  FMUL.FTZ R93, R3.reuse, R92 ;  /* 0x0000005c035d7220 */ /* 0x040fe40000410000 */
[----:B------:R-:W-:Y:S02]  /*0d90*/  FMUL.FTZ R92, R3, R84 ;  /* 0x00000054035c7220 */ /* 0x000fe40000410000 */
[C---:B------:R-:W-:Y:S02]  /*0da0*/  FADD.FTZ R84, -R154.reuse, R101 ;  /* 0x000000659a547221 */ /* 0x040fe40000010100 */
[----:B------:R-:W-:-:S02]  /*0db0*/  FADD.FTZ R132, -R154, R85 ;  /* 0x000000559a847221 */ /* 0x000fc40000010100 */
[----:B------:R-:W-:Y:S02]  /*0dc0*/  FMUL.FTZ R136, R143, R88 ;  /* 0x000000588f887220 */ /* 0x000fe40000410000 */
[C---:B------:R-:W-:Y:S02]  /*0dd0*/  FMUL.FTZ R95, R3.reuse, R94 ;  /* 0x0000005e035f7220 */ /* 0x040fe40000410000 */
[C---:B------:R-:W-:Y:S02]  /*0de0*/  FMUL.FTZ R94, R3.reuse, R86 ;  /* 0x00000056035e7220 */ /* 0x040fe40000410000 */
[----:B------:R-:W-:Y:S02]  /*0df0*/  FADD.FTZ R86, -R154, R102 ;  /* 0x000000669a567221 */ /* 0x000fe40000010100 */
[C---:B------:R-:W-:Y:S02]  /*0e00*/  FMUL.FTZ R102, R3.reuse, R84 ;  /* 0x0000005403667220 */ /* 0x040fe40000410000 */
[----:B------:R-:W-:-:S02]  /*0e10*/  FMUL.FTZ R132, R3, R132 ;  /* 0x0000008403847220 */ /* 0x000fc40000410000 */
[----:B------:R-:W-:Y:S02]  /*0e20*/  FMUL.FTZ R149, R13, R89 ;  /* 0x000000590d957220 */ /* 0x000fe40000410000 */
[----:B------:R-:W-:Y:S02]  /*0e30*/  FADD.FTZ R84, RZ, R136 ;  /* 0x00000088ff547221 */ /* 0x000fe40000010000 */
[----:B------:R-:W-:Y:S02]  /*0e40*/  FFMA.FTZ R85, R145, R136, RZ ;  /* 0x0000008891557223 */ /* 0x000fe400000100ff */
[----:B------:R-:W-:Y:S02]  /*0e50*/  FADD.FTZ R134, -R154, R87 ;  /* 0x000000579a867221 */ /* 0x000fe40000010100 */
[----:B------:R-:W-:Y:S02]  /*0e60*/  FMUL.FTZ R138, R141, R90 ;  /* 0x0000005a8d8a7220 */ /* 0x000fe40000410000 */
[----:B------:R-:W-:-:S02]  /*0e70*/  FADD.FTZ R87, R84, R149 ;  /* 0x0000009554577221 */ /* 0x000fc40000010000 */
[----:B------:R-:W-:Y:S02]  /*0e80*/  FFMA.FTZ R85, R132, R149, R85 ;  /* 0x0000009584557223 */ /* 0x000fe40000010055 */
[----:B------:R-:W-:Y:S02]  /*0e90*/  FMUL.FTZ R134, R3, R134 ;  /* 0x0000008603867220 */ /* 0x000fe40000410000 */
[----:B0-----:R-:W-:Y:S02]  /*0ea0*/  FMUL.FTZ R151, R12, R91 ;  /* 0x0000005b0c977220 */ /* 0x001fe40000410000 */
        /* <DEDUP_REMOVED lines=8> */
[----:B------:R-:W-:-:S02]  /*0f30*/  FFMA.FTZ R54, R98, R95, R54 ;  /* 0x0000005f62367223 */ /* 0x000fc40000010036 */
[----:B------:R-:W-:Y:S02]  /*0f40*/  FADD.FTZ R34, R34, R98 ;  /* 0x0000006222227221 */ /* 0x000fe40000010000 */
[----:B------:R-:W-:Y:S02]  /*0f50*/  FADD.FTZ R100, -R154, R100 ;  /* 0x000000649a647221 */ /* 0x000fe40000010100 */
[----:B------:R-:W-:Y:S02]  /*0f60*/  FMUL.FTZ R98, R137, R98 ;  /* 0x0000006289627220 */ /* 0x000fe40000410000 */
[----:B------:R-:W-:Y:S02]  /*0f70*/  FADD.FTZ R87, R84, R153 ;  /* 0x0000009954577221 */ /* 0x000fe40000010000 */
[----:B------:R-:W-:Y:S02]  /*0f80*/  FFMA.FTZ R85, R92, R153, R85 ;  /* 0x000000995c557223 */ /* 0x000fe40000010055 */
[----:B------:R-:W-:-:S02]  /*0f90*/  FFMA.FTZ R16, R88, R145, R16 ;  /* 0x0000009158107223 */ /* 0x000fc40000010010 */
[----:B------:R-:W-:Y:S02]  /*0fa0*/  FADD.FTZ R36, R36, R88 ;  /* 0x0000005824247221 */ /* 0x000fe40000010000 */
[----:B------:R-:W-:Y:S02]  /*0fb0*/  FADD.FTZ R88, -R154, R103 ;  /* 0x000000679a587221 */ /* 0x000fe40000010100 */
[----:B------:R-:W-:Y:S02]  /*0fc0*/  FFMA.FTZ R55, R99, R94, R55 ;  /* 0x0000005e63377223 */ /* 0x000fe40000010037 */
[----:B------:R-:W-:Y:S02]  /*0fd0*/  FADD.FTZ R35, R35, R99 ;  /* 0x0000006323237221 */ /* 0x000fe40000010000 */
[----:B------:R-:W-:Y:S02]  /*0fe0*/  FMUL.FTZ R103, R3, R100 ;  /* 0x0000006403677220 */ /* 0x000fe40000410000 */
        /* <DEDUP_REMOVED lines=21> */
[----:B------:R-:W-:Y:S02]  /*1140*/  FFMA.FTZ R18, R90, R147, R18 ;  /* 0x000000935a127223 */ /* 0x000fe40000010012 */
[----:B------:R-:W-:Y:S02]  /*1150*/  FADD.FTZ R38, R38, R90 ;  /* 0x0000005a26267221 */ /* 0x000fe40000010000 */
[----:B------:R-:W-:Y:S02]  /*1160*/  FADD.FTZ R90, -R154, R111 ;  /* 0x0000006f9a5a7221 */ /* 0x000fe40000010100 */
[----:B------:R-:W-:-:S02]  /*1170*/  FFMA.FTZ R51, R107, R100, R51 ;  /* 0x000000646b337223 */ /* 0x000fc40000010033 */
[----:B------:R-:W-:Y:S02]  /*1180*/  FADD.FTZ R31, R31, R107 ;  /* 0x0000006b1f1f7221 */ /* 0x000fe40000010000 */
[----:B------:R-:W-:Y:S02]  /*1190*/  FADD.FTZ R86, -R154, R109 ;  /* 0x0000006d9a567221 */ /* 0x000fe40000010100 */
[----:B------:R-:W-:Y:S02]  /*11a0*/  FMUL.FTZ R111, R3, R108 ;  /* 0x0000006c036f7220 */ /* 0x000fe40000410000 */
[----:B------:R-:W-:Y:S02]  /*11b0*/  FMUL.FTZ R107, R8, R107 ;  /* 0x0000006b086b7220 */ /* 0x000fe40000410000 */
[----:B------:R-:W-:Y:S02]  /*11c0*/  FADD.FTZ R84, R87, R106 ;  /* 0x0000006a57547221 */ /* 0x000fe40000010000 */
[----:B------:R-:W-:-:S02]  /*11d0*/  FFMA.FTZ R85, R101, R106, R85 ;  /* 0x0000006a65557223 */ /* 0x000fc40000010055 */
[----:B------:R-:W-:Y:S02]  /*11e0*/  FADD.FTZ R88, -R154, R110 ;  /* 0x0000006e9a587221 */ /* 0x000fe40000010100 */
        /* <DEDUP_REMOVED lines=19> */
[C---:B------:R-:W-:Y:S02]  /*1320*/  FADD.FTZ R88, -R154.reuse, R119 ;  /* 0x000000779a587221 */ /* 0x040fe40000010100 */
[----:B------:R-:W-:Y:S02]  /*1330*/  FFMA.FTZ R47, R115, R108, R47 ;  /* 0x0000006c732f7223 */ /* 0x000fe4000001002f */
[----:B------:R-:W-:Y:S02]  /*1340*/  FADD.FTZ R27, R27, R115 ;  /* 0x000000731b1b7221 */ /* 0x000fe40000010000 */
[----:B------:R-:W-:-:S02]  /*1350*/  FADD.FTZ R86, -R154, R117 ;  /* 0x000000759a567221 */ /* 0x000fc40000010100 */
[----:B------:R-:W-:Y:S02]  /*1360*/  FMUL.FTZ R119, R3, R116 ;  /* 0x0000007403777220 */ /* 0x000fe40000410000 */
        /* <DEDUP_REMOVED lines=9> */
[----:B------:R-:W-:Y:S02]  /*1400*/  FADD.FTZ R118, -R154, R118 ;  /* 0x000000769a767221 */ /* 0x000fe40000010100 */
        /* <DEDUP_REMOVED lines=27> */
.L_x_8668:
[----:B01----:R-:W-:Y:S05]  /*15c0*/  BSYNC B0 ;  /* 0x0000000000007941 */ /* 0x003fea0003800000 */
.L_x_8666:
[----:B------:R-:W-:Y:S02]  /*15d0*/  LOP3.LUT P1, RZ, R14, 0xff, RZ, 0xc0, !PT ;  /* 0x000000ff0eff7812 */ /* 0x000fe4000782c0ff */
[----:B------:R-:W-:Y:S02]  /*15e0*/  SHF.R.U32.HI R86, RZ, 0x5, R126 ;  /* 0x00000005ff567819 */ /* 0x000fe4000001167e */
[----:B------:R-:W-:Y:S02]  /*15f0*/  LOP3.LUT P0, RZ, R126, 0x1f, RZ, 0xc0, !PT ;  /* 0x0000001f7eff7812 */ /* 0x000fe4000780c0ff */
[----:B------:R-:W-:-:S07]  /*1600*/  LOP3.LUT R123, R86, 0x7fffffc, RZ, 0xc0, !PT ;  /* 0x07fffffc567b7812 */ /* 0x000fce00078ec0ff */
[----:B------:R-:W-:Y:S01]  /*1610*/  @!P1 IADD3 R123, R123, 0x4, RZ ;  /* 0x000000047b7b9810 */ /* 0x000fe20007ffe0ff */
[----:B------:R-:W-:Y:S05]  /*1620*/  BRA.DIV ~URZ, `(.L_x_8669) ;  /* 0x00001c427f007947 */ /* 0x000fea000b800000 */
[----:B------:R0:W1:Y:S02]  /*1630*/  SHFL.DOWN PT, R89, R90, 0x10, 0x1f ;  /* 0x0a001f005a597f89 */ /* 0x00006400000e0000 */
.L_x_8712:
        /* <DEDUP_REMOVED lines=18> */
.L_x_8713:
[----:B------:R-:W-:Y:S01]  /*1760*/  @!P0 LOP3.LUT R86, R86, 0x3, RZ, 0xc0, !PT ;  /* 0x0000000356568812 */ /* 0x000fe200078ec0ff */
[----:B--2---:R-:W-:Y:S01]  /*1770*/  FADD.FTZ R96, R91, R90 ;  /* 0x0000005a5b607221 */ /* 0x004fe20000010000 */
[----:B------:R-:W-:Y:S01]  /*1780*/  WARPSYNC 0xffffffff ;  /* 0xffffffff00007948 */ /* 0x000fe20003800000 */
[----:B01----:R-:W-:Y:S01]  /*1790*/  FADD.FTZ R97, R156, R97 ;  /* 0x000000619c617221 */ /* 0x003fe20000010000 */
[----:B------:R-:W-:Y:S01]  /*17a0*/  @!P0 IADD3 R155, R123, R86, RZ ;  /* 0x000000567b9b8210 */ /* 0x000fe20007ffe0ff */
[----:B------:R-:W-:Y:S01]  /*17b0*/  BSSY B0, `(.L_x_8671) ;  /* 0x0000029000007945 */ /* 0x000fe20003800000 */
[----:B------:R-:W-:Y:S02]  /*17c0*/  @!P6 ISETP.NE.U32.AND P2, PT, RZ, c[0x0][0x218], PT ;  /* 0x00008600ff00ea0c */ /* 0x000fe40003f45070 */
[----:B------:R-:W-:Y:S01]  /*17d0*/  @!P6 ISETP.NE.U32.AND P3, PT, RZ, c[0x0][0x218], PT ;  /* 0x00008600ff00ea0c */ /* 0x000fe20003f65070 */
[----:B------:R0:W-:Y:S04]  /*17e0*/  @!P0 STS.64 [R155.X8+0x2800], R96 ;  /* 0x002800609b008388 */ /* 0x0001e80000008a00 */
[----:B------:R-:W-:Y:S01]  /*17f0*/  BAR.SYNC.DEFER_BLOCKING 0x0 ;  /* 0x0000000000007b1d */ /* 0x000fe20000010000 */
[----:B------:R-:W-:-:S02]  /*1800*/  ISETP.NE.U32.AND P0, PT, RZ, c[0x0][0x258], PT ;  /* 0x00009600ff007a0c */ /* 0x000fc40003f05070 */
[----:B------:R-:W-:Y:S02]  /*1810*/  @!P6 ISETP.NE.AND.EX P2, PT, RZ, c[0x0][0x21c], PT, P2 ;  /* 0x00008700ff00ea0c */ /* 0x000fe40003f45320 */
[----:B------:R-:W-:Y:S02]  /*1820*/  ISETP.NE.AND.EX P0, PT, RZ, c[0x0][0x25c], PT, P0 ;  /* 0x00009700ff007a0c */ /* 0x000fe40003f05300 */
[----:B------:R-:W-:Y:S02]  /*1830*/  @!P6 ISETP.NE.AND.EX P3, PT, RZ, c[0x0][0x21c], PT, P3 ;  /* 0x00008700ff00ea0c */ /* 0x000fe40003f65330 */
[----:B------:R-:W-:Y:S02]  /*1840*/  @!P6 ISETP.NE.U32.AND P1, PT, RZ, c[0x0][0x218], PT ;  /* 0x00008600ff00ea0c */ /* 0x000fe40003f25070 */
[----:B0----5:R-:W-:Y:S02]  /*1850*/  @!P6 FSEL R96, R57, RZ, P3 ;  /* 0x000000ff3960e208 */ /* 0x021fe40001800000 */
[----:B------:R-:W-:-:S02]  /*1860*/  ISETP.NE.U32.AND P4, PT, RZ, c[0x0][0x258], PT ;  /* 0x00009600ff007a0c */ /* 0x000fc40003f85070 */
[----:B------:R-:W-:Y:S02]  /*1870*/  @!P6 ISETP.NE.AND.EX P1, PT, RZ, c[0x0][0x21c], PT, P1 ;  /* 0x00008700ff00ea0c */ /* 0x000fe40003f25310 */
[----:B------:R-:W-:Y:S02]  /*1880*/  ISETP.NE.AND P3, PT, R15, RZ, PT ;  /* 0x000000ff0f00720c */ /* 0x000fe40003f65270 */
[----:B------:R-:W-:Y:S02]  /*1890*/  ISETP.GE.AND P5, PT, R148, 0x1, PT ;  /* 0x000000019400780c */ /* 0x000fe40003fa6270 */
[----:B------:R-:W-:Y:S02]  /*18a0*/  ISETP.NE.AND.EX P4, PT, RZ, c[0x0][0x25c], PT, P4 ;  /* 0x00009700ff007a0c */ /* 0x000fe40003f85340 */
[----:B------:R-:W-:Y:S01]  /*18b0*/  @!P6 FSEL R97, R58, RZ, P1 ;  /* 0x000000ff3a61e208 */ /* 0x000fe20000800000 */
[----:B------:R-:W0:Y:S04]  /*18c0*/  LDS.128 R84, [R123.X8+0x2800] ;  /* 0x002800007b547984 */ /* 0x000e280000008c00 */
[----:B------:R1:W2:Y:S02]  /*18d0*/  LDS.128 R88, [R123.X8+0x2810] ;  /* 0x002810007b587984 */ /* 0x0002a40000008c00 */
[----:B-1----:R-:W-:-:S02]  /*18e0*/  @!P6 FSEL R123, R56, RZ, P2 ;  /* 0x000000ff387be208 */ /* 0x002fc40001000000 */
[----:B------:R-:W-:-:S04]  /*18f0*/  @!P6 ISETP.NE.U32.AND P2, PT, RZ, c[0x0][0x218], PT ;  /* 0x00008600ff00ea0c */ /* 0x000fc80003f45070 */
[----:B------:R-:W-:Y:S01]  /*1900*/  @!P6 ISETP.NE.AND.EX P2, PT, RZ, c[0x0][0x21c], PT, P2 ;  /* 0x00008700ff00ea0c */ /* 0x000fe20003f45320 */
        /* <DEDUP_REMOVED lines=19> */
.L_x_8672:
[----:B------:R-:W-:Y:S05]  /*1a40*/  BSYNC B0 ;  /* 0x0000000000007941 */ /* 0x000fea0003800000 */
.L_x_8671:
        /* <DEDUP_REMOVED lines=8> */
.L_x_8674:
[----:B------:R-:W-:Y:S05]  /*1ad0*/  BSYNC B0 ;  /* 0x0000000000007941 */ /* 0x000fea0003800000 */
.L_x_8673:
        /* <DEDUP_REMOVED lines=8> */
.L_x_8676:
[----:B------:R-:W-:Y:S05]  /*1b60*/  BSYNC B0 ;  /* 0x0000000000007941 */ /* 0x000fea0003800000 */
.L_x_8675:
        /* <DEDUP_REMOVED lines=9> */
.L_x_8678:
[----:B------:R-:W-:Y:S05]  /*1c00*/  BSYNC B0 ;  /* 0x0000000000007941 */ /* 0x000fea0003800000 */
.L_x_8677:
[C---:B------:R-:W-:Y:S01]  /*1c10*/  SEL R84, R123.reuse, R76, P4 ;  /* 0x0000004c7b547207 */ /* 0x040fe20002000000 */
[----:B------:R-:W-:Y:S01]  /*1c20*/  @P5 FMUL.FTZ R123, R123, c[0x0][0x1ec] ;  /* 0x00007b007b7b5a20 */ /* 0x000fe20000410000 */
[----:B------:R-:W-:Y:S01]  /*1c30*/  @P5 IADD3 R148, R148, -0x1, RZ ;  /* 0xffffffff94945810 */ /* 0x000fe20007ffe0ff */
[----:B------:R-:W-:Y:S01]  /*1c40*/  @P0 IMAD.WIDE.U32 R88, R2, R89, c[0x0][0x258] ;  /* 0x0000960002580625 */ /* 0x000fe200078e0059 */
[----:B------:R-:W-:Y:S01]  /*1c50*/  @P5 LOP3.LUT P1, RZ, R150, 0xff, RZ, 0xc0, !PT ;  /* 0x000000ff96ff5812 */ /* 0x000fe2000782c0ff */
[----:B------:R-:W-:Y:S01]  /*1c60*/  BSSY B0, `(.L_x_8679) ;  /* 0x0000031000007945 */ /* 0x000fe20003800000 */
[----:B------:R-:W-:Y:S01]  /*1c70*/  SEL R85, R96, R77, P4 ;  /* 0x0000004d60557207 */ /* 0x000fe20002000000 */
[----:B------:R-:W-:Y:S01]  /*1c80*/  @P5 FMUL.FTZ R123, R123, c[0x0][0x1e8] ;  /* 0x00007a007b7b5a20 */ /* 0x000fe20000410000 */
[----:B------:R-:W-:Y:S01]  /*1c90*/  SEL R86, R97, R78, P4 ;  /* 0x0000004e61567207 */ /* 0x000fe20002000000 */
[----:B------:R-:W-:Y:S01]  /*1ca0*/  @P5 IMAD R148, R148, c[0x0][0x168], RZ ;  /* 0x00005a0094945a24 */ /* 0x000fe200078e02ff */
[----:B------:R-:W-:Y:S01]  /*1cb0*/  SEL R87, R156, R79, P4 ;  /* 0x0000004f9c577207 */ /* 0x000fe20002000000 */
[----:B------:R-:W-:Y:S01]  /*1cc0*/  @P5 FMUL.FTZ R96, R96, c[0x0][0x1ec] ;  /* 0x00007b0060605a20 */ /* 0x000fe20000410000 */
[----:B------:R-:W-:Y:S01]  /*1cd0*/  @P5 SEL R80, R123, RZ, P1 ;  /* 0x000000ff7b505207 */ /* 0x000fe20000800000 */
[----:B------:R-:W-:Y:S01]  /*1ce0*/  @P5 FMUL.FTZ R97, R97, c[0x0][0x1ec] ;  /* 0x00007b0061615a20 */ /* 0x000fe20000410000 */
[----:B------:R-:W-:Y:S01]  /*1cf0*/  @P5 SHF.R.S32.HI R123, RZ, 0x1f, R148 ;  /* 0x0000001fff7b5819 */ /* 0x000fe20000011494 */
[----:B------:R0:W-:Y:S01]  /*1d00*/  @P0 STG.E.128 [R88.64], R84 ;  /* 0x0000005458000986 */ /* 0x0001e2000c101d04 */
[----:B------:R-:W-:Y:S01]  /*1d10*/  @P5 FMUL.FTZ R156, R156, c[0x0][0x1ec] ;  /* 0x00007b009c9c5a20 */ /* 0x000fe20000410000 */
[----:B------:R-:W-:Y:S01]  /*1d20*/  @P5 LOP3.LUT P1, RZ, R150, 0xff00, RZ, 0xc0, !PT ;  /* 0x0000ff0096ff5812 */ /* 0x000fe2000782c0ff */
[----:B------:R-:W-:Y:S01]  /*1d30*/  @P5 FMUL.FTZ R96, R96, c[0x0][0x1e8] ;  /* 0x00007a0060605a20 */ /* 0x000fe20000410000 */
[C---:B------:R-:W-:Y:S01]  /*1d40*/  @P5 LOP3.LUT P2, RZ, R150.reuse, 0xff0000, RZ, 0xc0, !PT ;  /* 0x00ff000096ff5812 */ /* 0x040fe2000784c0ff */
[----:B------:R-:W-:Y:S01]  /*1d50*/  @P5 FMUL.FTZ R97, R97, c[0x0][0x1e8] ;  /* 0x00007a0061615a20 */ /* 0x000fe20000410000 */
[----:B------:R-:W-:Y:S01]  /*1d60*/  @P5 LOP3.LUT P3, RZ, R150, 0xff000000, RZ, 0xc0, !PT ;  /* 0xff00000096ff5812 */ /* 0x000fe2000786c0ff */
[----:B------:R-:W-:Y:S01]  /*1d70*/  @P5 FMUL.FTZ R156, R156, c[0x0][0x1e8] ;  /* 0x00007a009c9c5a20 */ /* 0x000fe20000410000 */
[----:B------:R-:W-:-:S02]  /*1d80*/  @P5 SEL R81, R96, RZ, P1 ;  /* 0x000000ff60515207 */ /* 0x000fc40000800000 */
[----:B------:R-:W-:Y:S02]  /*1d90*/  @P5 SEL R82, R97, RZ, P2 ;  /* 0x000000ff61525207 */ /* 0x000fe40001000000 */
[----:B------:R-:W-:Y:S02]  /*1da0*/  @P5 SEL R83, R156, RZ, P3 ;  /* 0x000000ff9c535207 */ /* 0x000fe40001800000 */
[----:B------:R-:W-:Y:S02]  /*1db0*/  @!P6 ISETP.NE.U32.AND P1, PT, RZ, c[0x0][0x218], PT ;  /* 0x00008600ff00ea0c */ /* 0x000fe40003f25070 */
[----:B------:R-:W-:Y:S02]  /*1dc0*/  @!P6 ISETP.NE.U32.AND P3, PT, RZ, c[0x0][0x218], PT ;  /* 0x00008600ff00ea0c */ /* 0x000fe40003f65070 */
[----:B0-----:R-:W-:Y:S01]  /*1dd0*/  @P5 LEA.HI R85, R123, R148, RZ, 0x2 ;  /* 0x000000947b555211 */ /* 0x001fe200078f10ff */
[----:B------:R-:W-:Y:S01]  /*1de0*/  HFMA2.MMA R123, -RZ, RZ, 0, 0 ;  /* 0x00000000ff7b7435 */ /* 0x000fe200000001ff */
[----:B------:R-:W-:-:S02]  /*1df0*/  @P5 LOP3.LUT R84, R126, 0x7f, RZ, 0xc0, !PT ;  /* 0x0000007f7e545812 */ /* 0x000fc400078ec0ff */
[----:B------:R-:W-:Y:S02]  /*1e00*/  @!P6 ISETP.NE.AND.EX P2, PT, RZ, c[0x0][0x21c], PT, P1 ;  /* 0x00008700ff00ea0c */ /* 0x000fe40003f45310 */
[----:B------:R-:W-:Y:S02]  /*1e10*/  @!P6 ISETP.NE.U32.AND P1, PT, RZ, c[0x0][0x218], PT ;  /* 0x00008600ff00ea0c */ /* 0x000fe40003f25070 */
[----:B------:R-:W-:Y:S02]  /*1e20*/  @P5 LEA.HI.SX32 R123, R85, R84, 0x1e ;  /* 0x00000054557b5211 */ /* 0x000fe400078ff2ff */
[----:B------:R-:W-:Y:S02]  /*1e30*/  @P5 MOV R84, 0x10 ;  /* 0x0000001000545802 */ /* 0x000fe40000000f00 */
[----:B------:R-:W-:Y:S02]  /*1e40*/  @!P6 FSEL R148, R61, RZ, P2 ;  /* 0x000000ff3d94e208 */ /* 0x000fe40001000000 */
[----:B------:R-:W-:Y:S01]  /*1e50*/  @!P6 ISETP.NE.U32.AND P2, PT, RZ, c[0x0][0x218], PT ;  /* 0x00008600ff00ea0c */ /* 0x000fe20003f45070 */
[----:B------:R-:W-:Y:S01]  /*1e60*/  @P5 IMAD.WIDE.U32 R84, R123, R84, c[0x0][0x248] ;  /* 0x000092007b545625 */ /* 0x000fe200078e0054 */
[----:B------:R-:W-:-:S02]  /*1e70*/  @P0 MOV R89, 0x10 ;  /* 0x0000001000590802 */ /* 0x000fc40000000f00 */
[----:B------:R-:W-:Y:S02]  /*1e80*/  @!P6 ISETP.NE.AND.EX P1, PT, RZ, c[0x0][0x21c], PT, P1 ;  /* 0x00008700ff00ea0c */ /* 0x000fe40003f25310 */
[----:B------:R0:W-:Y:S01]  /*1e90*/  @P5 STG.E.128 [R84.64], R80 ;  /* 0x0000005054005986 */ /* 0x0001e2000c101d04 */
[----:B------:R-:W-:Y:S01]  /*1ea0*/  @!P6 ISETP.NE.AND.EX P3, PT, RZ, c[0x0][0x21c], PT, P3 ;  /* 0x00008700ff00ea0c */ /* 0x000fe20003f65330 */
[----:B------:R-:W-:Y:S01]  /*1eb0*/  @P0 IMAD.WIDE.U32 R88, R146, R89, c[0x0][0x258] ;  /* 0x0000960092580625 */ /* 0x000fe200078e0059 */
[----:B------:R-:W-:Y:S02]  /*1ec0*/  @!P6 ISETP.NE.AND.EX P2, PT, RZ, c[0x0][0x21c], PT, P2 ;  /* 0x00008700ff00ea0c */ /* 0x000fe40003f45320 */
[----:B------:R-:W-:Y:S02]  /*1ed0*/  @!P6 FSEL R155, R62, RZ, P1 ;  /* 0x000000ff3e9be208 */ /* 0x000fe40000800000 */
[----:B------:R-:W-:Y:S02]  /*1ee0*/  @!P6 FSEL R96, R63, RZ, P3 ;  /* 0x000000ff3f60e208 */ /* 0x000fe40001800000 */
        /* <DEDUP_REMOVED lines=8> */
.L_x_8680:
[----:B------:R-:W-:Y:S05]  /*1f70*/  BSYNC B0 ;  /* 0x0000000000007941 */ /* 0x000fea0003800000 */
.L_x_8679:
        /* <DEDUP_REMOVED lines=8> */
.L_x_8682:
[----:B------:R-:W-:Y:S05]  /*2000*/  BSYNC B0 ;  /* 0x0000000000007941 */ /* 0x000fea0003800000 */
.L_x_8681:
        /* <DEDUP_REMOVED lines=8> */
.L_x_8684:
[----:B------:R-:W-:Y:S05]  /*2090*/  BSYNC B0 ;  /* 0x0000000000007941 */ /* 0x000fea0003800000 */
.L_x_8683:
        /* <DEDUP_REMOVED lines=8> */
.L_x_8686:
[----:B------:R-:W-:Y:S05]  /*2120*/  BSYNC B0 ;  /* 0x0000000000007941 */ /* 0x000fea0003800000 */
.L_x_8685:
[C---:B0-----:R-:W-:Y:S01]  /*2130*/  SEL R84, R97.reuse, R76, P4 ;  /* 0x0000004c61547207 */ /* 0x041fe20002000000 */
[----:B------:R-:W-:Y:S01]  /*2140*/  @P5 FMUL.FTZ R97, R97, c[0x0][0x1ec] ;  /* 0x00007b0061615a20 */ /* 0x000fe20000410000 */
[C---:B------:R-:W-:Y:S01]  /*2150*/  SEL R85, R148.reuse, R77, P4 ;  /* 0x0000004d94557207 */ /* 0x040fe20002000000 */
[----:B------:R-:W-:Y:S01]  /*2160*/  @P5 FMUL.FTZ R148, R148, c[0x0][0x1ec] ;  /* 0x00007b0094945a20 */ /* 0x000fe20000410000 */
[----:B------:R-:W-:Y:S01]  /*2170*/  @P5 LOP3.LUT P1, RZ, R142, 0xff, RZ, 0xc0, !PT ;  /* 0x000000ff8eff5812 */ /* 0x000fe2000782c0ff */
[----:B------:R-:W-:Y:S01]  /*2180*/  @P5 FMUL.FTZ R97, R97, c[0x0][0x1e8] ;  /* 0x00007a0061615a20 */ /* 0x000fe20000410000 */
[C---:B------:R-:W-:Y:S01]  /*2190*/  SEL R86, R155.reuse, R78, P4 ;  /* 0x0000004e9b567207 */ /* 0x040fe20002000000 */
[----:B------:R-:W-:Y:S01]  /*21a0*/  @P5 FMUL.FTZ R148, R148, c[0x0][0x1e8] ;  /* 0x00007a0094945a20 */ /* 0x000fe20000410000 */
[----:B------:R-:W-:Y:S01]  /*21b0*/  SEL R87, R96, R79, P4 ;  /* 0x0000004f60577207 */ /* 0x000fe20002000000 */
[----:B------:R-:W-:Y:S01]  /*21c0*/  @P5 FMUL.FTZ R155, R155, c[0x0][0x1ec] ;  /* 0x00007b009b9b5a20 */ /* 0x000fe20000410000 */
[----:B------:R-:W-:Y:S01]  /*21d0*/  @P5 LOP3.LUT P2, RZ, R142, 0xff00, RZ, 0xc0, !PT ;  /* 0x0000ff008eff5812 */ /* 0x000fe2000784c0ff */
[----:B------:R-:W-:Y:S01]  /*21e0*/  @P5 FMUL.FTZ R96, R96, c[0x0][0x1ec] ;  /* 0x00007b0060605a20 */ /* 0x000fe20000410000 */
[----:B------:R-:W-:Y:S01]  /*21f0*/  @P5 SEL R80, R97, RZ, P1 ;  /* 0x000000ff61505207 */ /* 0x000fe20000800000 */
[----:B------:R-:W-:Y:S01]  /*2200*/  @P5 FMUL.FTZ R155, R155, c[0x0][0x1e8] ;  /* 0x00007a009b9b5a20 */ /* 0x000fe20000410000 */
[----:B------:R-:W-:Y:S01]  /*2210*/  @!P6 ISETP.NE.U32.AND P1, PT, RZ, c[0x0][0x218], PT ;  /* 0x00008600ff00ea0c */ /* 0x000fe20003f25070 */
[----:B------:R-:W-:Y:S01]  /*2220*/  @P5 FMUL.FTZ R96, R96, c[0x0][0x1e8] ;  /* 0x00007a0060605a20 */ /* 0x000fe20000410000 */
[----:B------:R-:W-:Y:S01]  /*2230*/  @P5 SEL R81, R148, RZ, P2 ;  /* 0x000000ff94515207 */ /* 0x000fe20001000000 */
[----:B------:R-:W-:Y:S01]  /*2240*/  BSSY B0, `(.L_x_8687) ;  /* 0x0000011000007945 */ /* 0x000fe20003800000 */
[C---:B------:R-:W-:Y:S01]  /*2250*/  @P5 LOP3.LUT P3, RZ, R142.reuse, 0xff0000, RZ, 0xc0, !PT ;  /* 0x00ff00008eff5812 */ /* 0x040fe2000786c0ff */
[----:B------:R0:W-:Y:S01]  /*2260*/  @P0 STG.E.128 [R88.64], R84 ;  /* 0x0000005458000986 */ /* 0x0001e2000c101d04 */
[----:B------:R-:W-:-:S02]  /*2270*/  @P5 LOP3.LUT P2, RZ, R142, 0xff000000, RZ, 0xc0, !PT ;  /* 0xff0000008eff5812 */ /* 0x000fc4000784c0ff */
[----:B------:R-:W-:Y:S02]  /*2280*/  @!P6 ISETP.NE.AND.EX P1, PT, RZ, c[0x0][0x21c], PT, P1 ;  /* 0x00008700ff00ea0c */ /* 0x000fe40003f25310 */
[----:B------:R-:W-:Y:S02]  /*2290*/  @P5 SEL R82, R155, RZ, P3 ;  /* 0x000000ff9b525207 */ /* 0x000fe40001800000 */
[----:B------:R-:W-:Y:S02]  /*22a0*/  @P5 SEL R83, R96, RZ, P2 ;  /* 0x000000ff60535207 */ /* 0x000fe40001000000 */
[----:B0-----:R-:W-:Y:S02]  /*22b0*/  @P5 MOV R89, 0x10 ;  /* 0x0000001000595802 */ /* 0x001fe40000000f00 */
[----:B------:R-:W-:Y:S02]  /*22c0*/  @P5 IADD3 R84, R123, 0x80, RZ ;  /* 0x000000807b545810 */ /* 0x000fe40007ffe0ff */
        /* <DEDUP_REMOVED lines=8> */
.L_x_8688:
[----:B------:R-:W-:Y:S05]  /*2350*/  BSYNC B0 ;  /* 0x0000000000007941 */ /* 0x000fea0003800000 */
.L_x_8687:
[----:B------:R-:W-:Y:S01]  /*2360*/  @P5 FMUL.FTZ R86, R87, c[0x0][0x1ec] ;  /* 0x00007b0057565a20 */ /* 0x000fe20000410000 */
[----:B------:R-:W-:Y:S01]  /*2370*/  @!P6 ISETP.NE.U32.AND P3, PT, RZ, c[0x0][0x218], PT ;  /* 0x00008600ff00ea0c */ /* 0x000fe20003f65070 */
[----:B------:R-:W-:Y:S01]  /*2380*/  @P5 IMAD.WIDE.U32 R84, R84, R89, c[0x0][0x248] ;  /* 0x0000920054545625 */ /* 0x000fe200078e0059 */
[----:B------:R-:W-:Y:S01]  /*2390*/  @P5 LOP3.LUT P2, RZ, R140, 0xff, RZ, 0xc0, !PT ;  /* 0x000000ff8cff5812 */ /* 0x000fe2000784c0ff */
[----:B------:R-:W-:Y:S01]  /*23a0*/  BSSY B0, `(.L_x_8689) ;  /* 0x000000f000007945 */ /* 0x000fe20003800000 */
[----:B------:R-:W-:Y:S01]  /*23b0*/  @!P6 ISETP.NE.AND.EX P3, PT, RZ, c[0x0][0x21c], PT, P3 ;  /* 0x00008700ff00ea0c */ /* 0x000fe20003f65330 */
[----:B------:R-:W-:Y:S01]  /*23c0*/  @P5 FMUL.FTZ R86, R86, c[0x0][0x1e8] ;  /* 0x00007a0056565a20 */ /* 0x000fe20000410000 */
[----:B------:R0:W-:Y:S01]  /*23d0*/  @P5 STG.E.128 [R84.64], R80 ;  /* 0x0000005054005986 */ /* 0x0001e2000c101d04 */
[----:B------:R-:W-:-:S03]  /*23e0*/  @!P6 ISETP.NE.U32.AND P1, PT, RZ, c[0x0][0x218], PT ;  /* 0x00008600ff00ea0c */ /* 0x000fc60003f25070 */
[----:B0-----:R-:W-:Y:S02]  /*23f0*/  @P5 SEL R80, R86, RZ, P2 ;  /* 0x000000ff56505207 */ /* 0x001fe40001000000 */
[----:B------:R-:W-:Y:S02]  /*2400*/  @!P6 ISETP.NE.U32.AND P2, PT, RZ, c[0x0][0x218], PT ;  /* 0x00008600ff00ea0c */ /* 0x000fe40003f45070 */
        /* <DEDUP_REMOVED lines=8> */
.L_x_8690:
[----:B------:R-:W-:Y:S05]  /*2490*/  BSYNC B0 ;  /* 0x0000000000007941 */ /* 0x000fea0003800000 */
.L_x_8689:
[----:B------:R-:W-:Y:S01]  /*24a0*/  @P5 FMUL.FTZ R84, R86, c[0x0][0x1ec] ;  /* 0x00007b0056545a20 */ /* 0x000fe20000410000 */
[----:B------:R-:W-:Y:S01]  /*24b0*/  @!P6 ISETP.NE.AND.EX P1, PT, RZ, c[0x0][0x21c], PT, P1 ;  /* 0x00008700ff00ea0c */ /* 0x000fe20003f25310 */
[----:B------:R-:W-:Y:S01]  /*24c0*/  BSSY B0, `(.L_x_8691) ;  /* 0x000000c000007945 */ /* 0x000fe20003800000 */
[----:B------:R-:W-:Y:S01]  /*24d0*/  @P5 LOP3.LUT P3, RZ, R140, 0xff00, RZ, 0xc0, !PT ;  /* 0x0000ff008cff5812 */ /* 0x000fe2000786c0ff */
[----:B------:R-:W-:Y:S01]  /*24e0*/  @P5 FMUL.FTZ R84, R84, c[0x0][0x1e8] ;  /* 0x00007a0054545a20 */ /* 0x000fe20000410000 */
        /* <DEDUP_REMOVED lines=9> */
.L_x_8692:
[----:B------:R-:W-:Y:S05]  /*2580*/  BSYNC B0 ;  /* 0x0000000000007941 */ /* 0x000fea0003800000 */
.L_x_8691:
        /* <DEDUP_REMOVED lines=10> */
.L_x_8694:
[----:B------:R-:W-:Y:S05]  /*2630*/  BSYNC B0 ;  /* 0x0000000000007941 */ /* 0x000fea0003800000 */
.L_x_8693:
[----:B------:R-:W-:Y:S01]  /*2640*/  @P5 FMUL.FTZ R96, R88, c[0x0][0x1ec] ;  /* 0x00007b0058605a20 */ /* 0x000fe20000410000 */
[----:B------:R-:W-:Y:S01]  /*2650*/  @P5 SEL R81, R84, RZ, P3 ;  /* 0x000000ff54515207 */ /* 0x000fe20001800000 */
[----:B------:R-:W-:Y:S01]  /*2660*/  @P5 FMUL.FTZ R85, R85, c[0x0][0x1e8] ;  /* 0x00007a0055555a20 */ /* 0x000fe20000410000 */
[----:B------:R-:W-:Y:S01]  /*2670*/  @!P6 ISETP.NE.U32.AND P3, PT, RZ, c[0x0][0x218], PT ;  /* 0x00008600ff00ea0c */ /* 0x000fe20003f65070 */
[----:B------:R-:W-:Y:S01]  /*2680*/  @P5 FMUL.FTZ R96, R96, c[0x0][0x1e8] ;  /* 0x00007a0060605a20 */ /* 0x000fe20000410000 */
[C---:B------:R-:W-:Y:S01]  /*2690*/  @P5 LOP3.LUT P2, RZ, R140.reuse, 0xff0000, RZ, 0xc0, !PT ;  /* 0x00ff00008cff5812 */ /* 0x040fe2000784c0ff */
[----:B------:R-:W-:Y:S01]  /*26a0*/  BSSY B0, `(.L_x_8695) ;  /* 0x0000015000007945 */ /* 0x000fe20003800000 */
[----:B------:R-:W-:Y:S02]  /*26b0*/  @P5 LOP3.LUT P1, RZ, R140, 0xff000000, RZ, 0xc0, !PT ;  /* 0xff0000008cff5812 */ /* 0x000fe4000782c0ff */
[----:B------:R-:W-:Y:S02]  /*26c0*/  @P0 MOV R97, 0x10 ;  /* 0x0000001000610802 */ /* 0x000fe40000000f00 */
[----:B------:R-:W-:-:S02]  /*26d0*/  @!P6 ISETP.NE.AND.EX P3, PT, RZ, c[0x0][0x21c], PT, P3 ;  /* 0x00008700ff00ea0c */ /* 0x000fc40003f65330 */
[----:B------:R-:W-:Y:S02]  /*26e0*/  @P5 SEL R82, R85, RZ, P2 ;  /* 0x000000ff55525207 */ /* 0x000fe40001000000 */
[----:B------:R-:W-:Y:S01]  /*26f0*/  @P5 SEL R83, R96, RZ, P1 ;  /* 0x000000ff60535207 */ /* 0x000fe20000800000 */
[----:B------:R-:W-:Y:S01]  /*2700*/  @P0 IMAD.WIDE.U32 R96, R144, R97, c[0x0][0x258] ;  /* 0x0000960090600625 */ /* 0x000fe200078e0061 */
[----:B------:R-:W-:Y:S02]  /*2710*/  SEL R84, R87, R76, P4 ;  /* 0x0000004c57547207 */ /* 0x000fe40002000000 */
[----:B------:R-:W-:Y:S02]  /*2720*/  SEL R85, R86, R77, P4 ;  /* 0x0000004d56557207 */ /* 0x000fe40002000000 */
[----:B------:R-:W-:Y:S02]  /*2730*/  @P5 MOV R157, 0x10 ;  /* 0x00000010009d5802 */ /* 0x000fe40000000f00 */
[----:B------:R-:W-:-:S02]  /*2740*/  @P5 IADD3 R140, R123, 0x100, RZ ;  /* 0x000001007b8c5810 */ /* 0x000fc40007ffe0ff */
[----:B------:R-:W-:Y:S02]  /*2750*/  SEL R86, R89, R78, P4 ;  /* 0x0000004e59567207 */ /* 0x000fe40002000000 */
        /* <DEDUP_REMOVED lines=9> */
.L_x_8696:
[----:B------:R-:W-:Y:S05]  /*27f0*/  BSYNC B0 ;  /* 0x0000000000007941 */ /* 0x000fea0003800000 */
.L_x_8695:
[----:B------:R-:W-:Y:S01]  /*2800*/  @P5 FMUL.FTZ R142, R155, c[0x0][0x1ec] ;  /* 0x00007b009b8e5a20 */ /* 0x000fe20000410000 */
[----:B------:R-:W-:Y:S01]  /*2810*/  @!P6 ISETP.NE.U32.AND P3, PT, RZ, c[0x0][0x218], PT ;  /* 0x00008600ff00ea0c */ /* 0x000fe20003f65070 */
[----:B------:R-:W-:Y:S01]  /*2820*/  @P5 IMAD.WIDE.U32 R88, R140, R157, c[0x0][0x248] ;  /* 0x000092008c585625 */ /* 0x000fe200078e009d */
[----:B------:R-:W-:Y:S01]  /*2830*/  @P5 LOP3.LUT P2, RZ, R130, 0xff, RZ, 0xc0, !PT ;  /* 0x000000ff82ff5812 */ /* 0x000fe2000784c0ff */
[----:B------:R-:W-:Y:S01]  /*2840*/  @P0 STG.E.128 [R96.64], R84 ;  /* 0x0000005460000986 */ /* 0x000fe2000c101d04 */
[----:B------:R-:W-:Y:S01]  /*2850*/  @!P6 ISETP.NE.AND.EX P3, PT, RZ, c[0x0][0x21c], PT, P3 ;  /* 0x00008700ff00ea0c */ /* 0x000fe20003f65330 */
[----:B------:R-:W-:Y:S01]  /*2860*/  @P5 FMUL.FTZ R142, R142, c[0x0][0x1e8] ;  /* 0x00007a008e8e5a20 */ /* 0x000fe20000410000 */
[----:B------:R-:W-:Y:S01]  /*2870*/  BSSY B0, `(.L_x_8697) ;  /* 0x000000d000007945 */ /* 0x000fe20003800000 */
[----:B------:R0:W-:Y:S01]  /*2880*/  @P5 STG.E.128 [R88.64], R80 ;  /* 0x0000005058005986 */ /* 0x0001e2000c101d04 */
[----:B------:R-:W-:Y:S02]  /*2890*/  @!P6 ISETP.NE.U32.AND P1, PT, RZ, c[0x0][0x218], PT ;  /* 0x00008600ff00ea0c */ /* 0x000fe40003f25070 */
[----:B------:R-:W-:-:S02]  /*28a0*/  @!P6 FSEL R140, R69, RZ, P3 ;  /* 0x000000ff458ce208 */ /* 0x000fc40001800000 */
[----:B0-----:R-:W-:Y:S02]  /*28b0*/  @P5 SEL R80, R142, RZ, P2 ;  /* 0x000000ff8e505207 */ /* 0x001fe40001000000 */
        /* <DEDUP_REMOVED lines=8> */
.L_x_8698:
[----:B------:R-:W-:Y:S05]  /*2940*/  BSYNC B0 ;  /* 0x0000000000007941 */ /* 0x000fea0003800000 */
.L_x_8697:
        /* <DEDUP_REMOVED lines=14> */
.L_x_8700:
[----:B------:R-:W-:Y:S05]  /*2a30*/  BSYNC B0 ;  /* 0x0000000000007941 */ /* 0x000fea0003800000 */
.L_x_8699:
        /* <DEDUP_REMOVED lines=10> */
.L_x_8702:
[----:B------:R-:W-:Y:S05]  /*2ae0*/  BSYNC B0 ;  /* 0x0000000000007941 */ /* 0x000fea0003800000 */
.L_x_8701:
        /* <DEDUP_REMOVED lines=10> */
[----:B------:R-:W-:Y:S01]  /*2b90*/  @P5 SEL R83, R86, RZ, P1 ;  /* 0x000000ff56535207 */ /* 0x000fe20000800000 */
[----:B------:R-:W-:Y:S01]  /*2ba0*/  @P0 IMAD.WIDE.U32 R96, R128, R97, c[0x0][0x258] ;  /* 0x0000960080600625 */ /* 0x000fe200078e0061 */
[----:B------:R-:W-:Y:S02]  /*2bb0*/  @P5 SEL R82, R85, RZ, P2 ;  /* 0x000000ff55525207 */ /* 0x000fe40001000000 */
        /* <DEDUP_REMOVED lines=14> */
.L_x_8704:
[----:B------:R-:W-:Y:S05]  /*2ca0*/  BSYNC B0 ;  /* 0x0000000000007941 */ /* 0x000fea0003800000 */
.L_x_8703:
        /* <DEDUP_REMOVED lines=10> */
[----:B0-----:R-:W-:-:S02]  /*2d50*/  @P5 SEL R80, R128, RZ, P2 ;  /* 0x000000ff80505207 */ /* 0x001fc40001000000 */
        /* <DEDUP_REMOVED lines=9> */
.L_x_8706:
[----:B------:R-:W-:Y:S05]  /*2df0*/  BSYNC B0 ;  /* 0x0000000000007941 */ /* 0x000fea0003800000 */
.L_x_8705:
        /* <DEDUP_REMOVED lines=12> */
.L_x_8708:
[----:B------:R-:W-:Y:S05]  /*2ec0*/  BSYNC B0 ;  /* 0x0000000000007941 */ /* 0x000fea0003800000 */
.L_x_8707:
[----:B------:R-:W-:Y:S01]  /*2ed0*/  @P5 FMUL.FTZ R86, R85, c[0x0][0x1ec] ;  /* 0x00007b0055565a20 */ /* 0x000fe20000410000 */
[----:B------:R-:W-:Y:S01]  /*2ee0*/  @P5 LOP3.LUT P1, RZ, R0, 0xff0000, RZ, 0xc0, !PT ;  /* 0x00ff000000ff5812 */ /* 0x000fe2000782c0ff */
[----:B------:R-:W-:Y:S01]  /*2ef0*/  @P5 FMUL.FTZ R84, R84, c[0x0][0x1e8] ;  /* 0x00007a0054545a20 */ /* 0x000fe20000410000 */
[----:B------:R-:W-:Y:S01]  /*2f00*/  @!P6 ISETP.NE.AND.EX P2, PT, RZ, c[0x0][0x21c], PT, P2 ;  /* 0x00008700ff00ea0c */ /* 0x000fe20003f45320 */
[----:B------:R-:W-:Y:S01]  /*2f10*/  @P5 FMUL.FTZ R86, R86, c[0x0][0x1e8] ;  /* 0x00007a0056565a20 */ /* 0x000fe20000410000 */
[----:B------:R-:W-:Y:S01]  /*2f20*/  BSSY B0, `(.L_x_8709) ;  /* 0x000000e000007945 */ /* 0x000fe20003800000 */
[----:B------:R-:W-:Y:S02]  /*2f30*/  SEL R76, R155, R76, P4 ;  /* 0x0000004c9b4c7207 */ /* 0x000fe40002000000 */
[----:B------:R-:W-:Y:S02]  /*2f40*/  @P5 SEL R81, R84, RZ, P3 ;  /* 0x000000ff54515207 */ /* 0x000fe40001800000 */
[----:B------:R-:W-:-:S02]  /*2f50*/  SEL R77, R128, R77, P4 ;  /* 0x0000004d804d7207 */ /* 0x000fc40002000000 */
[----:B------:R-:W-:Y:S02]  /*2f60*/  SEL R78, R85, R78, P4 ;  /* 0x0000004e554e7207 */ /* 0x000fe40002000000 */
[----:B------:R-:W-:Y:S02]  /*2f70*/  @P5 SEL R82, R86, RZ, P1 ;  /* 0x000000ff56525207 */ /* 0x000fe40000800000 */
        /* <DEDUP_REMOVED lines=8> */
.L_x_8710:
[----:B------:R-:W-:Y:S05]  /*3000*/  BSYNC B0 ;  /* 0x0000000000007941 */ /* 0x000fea0003800000 */
.L_x_8709:
[----:B------:R-:W-:Y:S01]  /*3010*/  @P5 FMUL.FTZ R3, R84, c[0x0][0x1ec] ;  /* 0x00007b0054035a20 */ /* 0x000fe20000410000 */
[----:B------:R-:W-:Y:S02]  /*3020*/  @P5 LOP3.LUT P1, RZ, R0, 0xff000000, RZ, 0xc0, !PT ;  /* 0xff00000000ff5812 */ /* 0x000fe4000782c0ff */
[----:B------:R-:W-:Y:S01]  /*3030*/  @P0 IADD3 R85, R2, 0x200, RZ ;  /* 0x0000020002550810 */ /* 0x000fe20007ffe0ff */
[----:B------:R-:W-:Y:S01]  /*3040*/  @P5 FMUL.FTZ R3, R3, c[0x0][0x1e8] ;  /* 0x00007a0003035a20 */ /* 0x000fe20000410000 */
[----:B------:R-:W-:Y:S02]  /*3050*/  @P0 MOV R0, 0x10 ;  /* 0x0000001000000802 */ /* 0x000fe40000000f00 */
[----:B------:R-:W-:Y:S02]  /*3060*/  @P5 IADD3 R2, R123, 0x200, RZ ;  /* 0x000002007b025810 */ /* 0x000fe40007ffe0ff */
[----:B------:R-:W-:Y:S02]  /*3070*/  @P5 MOV R87, 0x10 ;  /* 0x0000001000575802 */ /* 0x000fe40000000f00 */
[----:B------:R-:W-:Y:S01]  /*3080*/  SEL R79, R84, R79, P4 ;  /* 0x0000004f544f7207 */ /* 0x000fe20002000000 */
[----:B------:R-:W-:Y:S01]  /*3090*/  @P0 IMAD.WIDE.U32 R84, R85, R0, c[0x0][0x258] ;  /* 0x0000960055540625 */ /* 0x000fe200078e0000 */
[----:B------:R-:W-:-:S02]  /*30a0*/  @P5 SEL R83, R3, RZ, P1 ;  /* 0x000000ff03535207 */ /* 0x000fc40000800000 */
[----:B------:R-:W-:Y:S01]  /*30b0*/  IADD3 R124, R124, c[0x0][0x160], RZ ;  /* 0x000058007c7c7a10 */ /* 0x000fe20007ffe0ff */
[----:B------:R-:W-:Y:S01]  /*30c0*/  @P5 IMAD.WIDE.U32 R2, R2, R87, c[0x0][0x248] ;  /* 0x0000920002025625 */ /* 0x000fe200078e0057 */
[----:B------:R0:W-:Y:S01]  /*30d0*/  @P0 STG.E.128 [R84.64], R76 ;  /* 0x0000004c54000986 */ /* 0x0001e2000c101d04 */
[----:B------:R-:W-:Y:S02]  /*30e0*/  LOP3.LUT P1, RZ, R14, 0xff, RZ, 0xc0, !PT ;  /* 0x000000ff0eff7812 */ /* 0x000fe4000782c0ff */
[----:B------:R-:W-:Y:S01]  /*30f0*/  ISETP.GE.AND P0, PT, R124, c[0x0][0x164], PT ;  /* 0x000059007c007a0c */ /* 0x000fe20003f06270 */
[----:B------:R0:W-:Y:S01]  /*3100*/  @P5 STG.E.128 [R2.64], R80 ;  /* 0x0000005002005986 */ /* 0x0001e2000c101d04 */
[----:B------:R-:W-:-:S11]  /*3110*/  SEL R14, RZ, 0x1, P1 ;  /* 0x00000001ff0e7807 */ /* 0x000fd60000800000 */
[----:B0-----:R-:W-:Y:S01]  /*3120*/  @P0 CALL.REL.NOINC `(.L_x_8665) ;  /* 0x0000001000000944 */ /* 0x001fe20003c00000 */
[----:B------:R-:W-:Y:S05]  /*3130*/  BRA `(.L_x_8711) ;  /* 0xffffd45000007947 */ /* 0x000fea000383ffff */
.L_x_8665:
        /* <DEDUP_REMOVED lines=19> */
.L_x_8669:
[----:B------:R-:W-:Y:S01]  /*3270*/  HFMA2.MMA R156, -RZ, RZ, 0, 9.5367431640625e-07 ;  /* 0x00000010ff9c7435 */ /* 0x000fe200000001ff */
[----:B------:R-:W-:-:S02]  /*3280*/  MOV R87, R90 ;  /* 0x0000005a00577202 */ /* 0x000fc40000000f00 */
[----:B------:R-:W-:Y:S02]  /*3290*/  MOV R155, 0x1f ;  /* 0x0000001f009b7802 */ /* 0x000fe40000000f00 */
[----:B------:R-:W-:Y:S02]  /*32a0*/  MOV R158, 0xffffffff ;  /* 0xffffffff009e7802 */ /* 0x000fe40000000f00 */
[----:B------:R-:W-:Y:S02]  /*32b0*/  MOV R84, 0x32d0 ;  /* 0x000032d000547802 */ /* 0x000fe40000000f00 */
[----:B-----5:R-:W-:Y:S05]  /*32c0*/  CALL.REL.NOINC `($__internal_173_$__cuda_sm70_shflsync_down_p) ;  /* 0x0000046000007944 */ /* 0x020fea0003c00000 */
[----:B-1----:R-:W-:Y:S01]  /*32d0*/  MOV R89, R87 ;  /* 0x0000005700597202 */ /* 0x002fe20000000f00 */
[----:B0-----:R-:W-:Y:S05]  /*32e0*/  BRA `(.L_x_8712) ;  /* 0xffffe35000007947 */ /* 0x001fea000383ffff */
.L_x_8670:
[----:B------:R-:W-:Y:S01]  /*32f0*/  HFMA2.MMA R156, -RZ, RZ, 0, 9.5367431640625e-07 ;  /* 0x00000010ff9c7435 */ /* 0x000fe200000001ff */
[----:B------:R-:W-:Y:S02]  /*3300*/  MOV R87, R96 ;  /* 0x0000006000577202 */ /* 0x000fe40000000f00 */
[----:B------:R-:W-:Y:S02]  /*3310*/  MOV R155, 0x1f ;  /* 0x0000001f009b7802 */ /* 0x000fe40000000f00 */
[----:B------:R-:W-:-:S02]  /*3320*/  MOV R158, 0xffffffff ;  /* 0xffffffff009e7802 */ /* 0x000fc40000000f00 */
[----:B------:R-:W-:Y:S02]  /*3330*/  MOV R84, 0x3350 ;  /* 0x0000335000547802 */ /* 0x000fe40000000f00 */
[----:B01---5:R-:W-:Y:S05]  /*3340*/  CALL.REL.NOINC `($__internal_173_$__cuda_sm70_shflsync_down_p) ;  /* 0x000003e000007944 */ /* 0x023fea0003c00000 */
[----:B------:R-:W-:Y:S01]  /*3350*/  FADD.FTZ R89, R89, R90 ;  /* 0x0000005a59597221 */ /* 0x000fe20000010000 */
[----:B0-----:R-:W-:Y:S01]  /*3360*/  HFMA2.MMA R156, -RZ, RZ, 0, 4.76837158203125e-07 ;  /* 0x00000008ff9c7435 */ /* 0x001fe200000001ff */
[----:B-1----:R-:W-:Y:S01]  /*3370*/  FADD.FTZ R96, R96, R87 ;  /* 0x0000005760607221 */ /* 0x002fe20000010000 */
[----:B------:R-:W-:Y:S02]  /*3380*/  MOV R155, 0x1f ;  /* 0x0000001f009b7802 */ /* 0x000fe40000000f00 */
[----:B------:R-:W-:Y:S02]  /*3390*/  MOV R158, 0xffffffff ;  /* 0xffffffff009e7802 */ /* 0x000fe40000000f00 */
[----:B------:R-:W-:Y:S02]  /*33a0*/  MOV R87, R89 ;  /* 0x0000005900577202 */ /* 0x000fe40000000f00 */
[----:B------:R-:W-:Y:S02]  /*33b0*/  MOV R84, 0x33d0 ;  /* 0x000033d000547802 */ /* 0x000fe40000000f00 */
[----:B------:R-:W-:Y:S05]  /*33c0*/  CALL.REL.NOINC `($__internal_173_$__cuda_sm70_shflsync_down_p) ;  /* 0x0000036000007944 */ /* 0x000fea0003c00000 */
[----:B0-----:R-:W-:Y:S01]  /*33d0*/  HFMA2.MMA R156, -RZ, RZ, 0, 4.76837158203125e-07 ;  /* 0x00000008ff9c7435 */ /* 0x001fe200000001ff */
[----:B-1----:R-:W-:-:S02]  /*33e0*/  MOV R88, R87 ;  /* 0x0000005700587202 */ /* 0x002fc40000000f00 */
[----:B------:R-:W-:Y:S02]  /*33f0*/  MOV R87, R96 ;  /* 0x0000006000577202 */ /* 0x000fe40000000f00 */
[----:B------:R-:W-:Y:S02]  /*3400*/  MOV R155, 0x1f ;  /* 0x0000001f009b7802 */ /* 0x000fe40000000f00 */
[----:B------:R-:W-:Y:S02]  /*3410*/  MOV R158, 0xffffffff ;  /* 0xffffffff009e7802 */ /* 0x000fe40000000f00 */
[----:B------:R-:W-:Y:S02]  /*3420*/  MOV R84, 0x3440 ;  /* 0x0000344000547802 */ /* 0x000fe40000000f00 */
[----:B------:R-:W-:Y:S05]  /*3430*/  CALL.REL.NOINC `($__internal_173_$__cuda_sm70_shflsync_down_p) ;  /* 0x000002f000007944 */ /* 0x000fea0003c00000 */
[----:B------:R-:W-:Y:S01]  /*3440*/  FADD.FTZ R89, R88, R89 ;  /* 0x0000005958597221 */ /* 0x000fe20000010000 */
[----:B0-----:R-:W-:Y:S01]  /*3450*/  HFMA2.MMA R156, -RZ, RZ, 0, 2.384185791015625e-07 ;  /* 0x00000004ff9c7435 */ /* 0x001fe200000001ff */
[----:B-1----:R-:W-:Y:S01]  /*3460*/  FADD.FTZ R96, R96, R87 ;  /* 0x0000005760607221 */ /* 0x002fe20000010000 */
[----:B------:R-:W-:Y:S02]  /*3470*/  MOV R155, 0x1f ;  /* 0x0000001f009b7802 */ /* 0x000fe40000000f00 */
[----:B------:R-:W-:-:S02]  /*3480*/  MOV R158, 0xffffffff ;  /* 0xffffffff009e7802 */ /* 0x000fc40000000f00 */
[----:B------:R-:W-:Y:S02]  /*3490*/  MOV R87, R89 ;  /* 0x0000005900577202 */ /* 0x000fe40000000f00 */
[----:B------:R-:W-:Y:S02]  /*34a0*/  MOV R84, 0x34c0 ;  /* 0x000034c000547802 */ /* 0x000fe40000000f00 */
[----:B------:R-:W-:Y:S05]  /*34b0*/  CALL.REL.NOINC `($__internal_173_$__cuda_sm70_shflsync_down_p) ;  /* 0x0000027000007944 */ /* 0x000fea0003c00000 */
[----:B0-----:R-:W-:Y:S01]  /*34c0*/  HFMA2.MMA R156, -RZ, RZ, 0, 2.384185791015625e-07 ;  /* 0x00000004ff9c7435 */ /* 0x001fe200000001ff */
[----:B-1----:R-:W-:Y:S02]  /*34d0*/  MOV R88, R87 ;  /* 0x0000005700587202 */ /* 0x002fe40000000f00 */
[----:B------:R-:W-:Y:S02]  /*34e0*/  MOV R87, R96 ;  /* 0x0000006000577202 */ /* 0x000fe40000000f00 */
[----:B------:R-:W-:Y:S02]  /*34f0*/  MOV R155, 0x1f ;  /* 0x0000001f009b7802 */ /* 0x000fe40000000f00 */
[----:B------:R-:W-:Y:S02]  /*3500*/  MOV R158, 0xffffffff ;  /* 0xffffffff009e7802 */ /* 0x000fe40000000f00 */
[----:B------:R-:W-:-:S02]  /*3510*/  MOV R84, 0x3530 ;  /* 0x0000353000547802 */ /* 0x000fc40000000f00 */
[----:B------:R-:W-:Y:S05]  /*3520*/  CALL.REL.NOINC `($__internal_173_$__cuda_sm70_shflsync_down_p) ;  /* 0x0000020000007944 */ /* 0x000fea0003c00000 */
[----:B------:R-:W-:Y:S01]  /*3530*/  FADD.FTZ R89, R88, R89 ;  /* 0x0000005958597221 */ /* 0x000fe20000010000 */
[----:B0-----:R-:W-:Y:S01]  /*3540*/  HFMA2.MMA R156, -RZ, RZ, 0, 1.1920928955078125e-07 ;  /* 0x00000002ff9c7435 */ /* 0x001fe200000001ff */
[----:B-1----:R-:W-:Y:S01]  /*3550*/  FADD.FTZ R96, R96, R87 ;  /* 0x0000005760607221 */ /* 0x002fe20000010000 */
[----:B------:R-:W-:-:S02]  /*3560*/  MOV R155, 0x1f ;  /* 0x0000001f009b7802 */ /* 0x000fc40000000f00 */
[----:B------:R-:W-:Y:S02]  /*3570*/  MOV R158, 0xffffffff ;  /* 0xffffffff009e7802 */ /* 0x000fe40000000f00 */
[----:B------:R-:W-:Y:S02]  /*3580*/  MOV R87, R89 ;  /* 0x0000005900577202 */ /* 0x000fe40000000f00 */
[----:B------:R-:W-:Y:S02]  /*3590*/  MOV R84, 0x35b0 ;  /* 0x000035b000547802 */ /* 0x000fe40000000f00 */
[----:B------:R-:W-:Y:S05]  /*35a0*/  CALL.REL.NOINC `($__internal_173_$__cuda_sm70_shflsync_down_p) ;  /* 0x0000018000007944 */ /* 0x000fea0003c00000 */
[----:B0-----:R-:W-:Y:S01]  /*35b0*/  HFMA2.MMA R156, -RZ, RZ, 0, 1.1920928955078125e-07 ;  /* 0x00000002ff9c7435 */ /* 0x001fe200000001ff */
[----:B-1----:R-:W-:Y:S02]  /*35c0*/  MOV R88, R87 ;  /* 0x0000005700587202 */ /* 0x002fe40000000f00 */
[----:B------:R-:W-:Y:S02]  /*35d0*/  MOV R87, R96 ;  /* 0x0000006000577202 */ /* 0x000fe40000000f00 */
[----:B------:R-:W-:Y:S02]  /*35e0*/  MOV R155, 0x1f ;  /* 0x0000001f009b7802 */ /* 0x000fe40000000f00 */
[----:B------:R-:W-:-:S02]  /*35f0*/  MOV R158, 0xffffffff ;  /* 0xffffffff009e7802 */ /* 0x000fc40000000f00 */
[----:B------:R-:W-:Y:S02]  /*3600*/  MOV R84, 0x3620 ;  /* 0x0000362000547802 */ /* 0x000fe40000000f00 */
[----:B------:R-:W-:Y:S05]  /*3610*/  CALL.REL.NOINC `($__internal_173_$__cuda_sm70_shflsync_down_p) ;  /* 0x0000011000007944 */ /* 0x000fea0003c00000 */
[----:B------:R-:W-:Y:S01]  /*3620*/  FADD.FTZ R90, R88, R89 ;  /* 0x00000059585a7221 */ /* 0x000fe20000010000 */
[----:B0-----:R-:W-:Y:S01]  /*3630*/  HFMA2.MMA R156, -RZ, RZ, 0, 5.9604644775390625e-08 ;  /* 0x00000001ff9c7435 */ /* 0x001fe200000001ff */
[----:B-1----:R-:W-:Y:S01]  /*3640*/  FADD.FTZ R97, R96, R87 ;  /* 0x0000005760617221 */ /* 0x002fe20000010000 */
[----:B------:R-:W-:Y:S02]  /*3650*/  MOV R155, 0x1f ;  /* 0x0000001f009b7802 */ /* 0x000fe40000000f00 */
[----:B------:R-:W-:Y:S02]  /*3660*/  MOV R158, 0xffffffff ;  /* 0xffffffff009e7802 */ /* 0x000fe40000000f00 */
[----:B------:R-:W-:Y:S02]  /*3670*/  MOV R87, R90 ;  /* 0x0000005a00577202 */ /* 0x000fe40000000f00 */
[----:B------:R-:W-:Y:S02]  /*3680*/  MOV R84, 0x36a0 ;  /* 0x000036a000547802 */ /* 0x000fe40000000f00 */
[----:B------:R-:W-:Y:S05]  /*3690*/  CALL.REL.NOINC `($__internal_173_$__cuda_sm70_shflsync_down_p) ;  /* 0x0000009000007944 */ /* 0x000fea0003c00000 */
[----:B0-----:R-:W-:Y:S01]  /*36a0*/  HFMA2.MMA R156, -RZ, RZ, 0, 5.9604644775390625e-08 ;  /* 0x00000001ff9c7435 */ /* 0x001fe200000001ff */
[----:B-1----:R-:W-:-:S02]  /*36b0*/  MOV R91, R87 ;  /* 0x00000057005b7202 */ /* 0x002fc40000000f00 */
[----:B------:R-:W-:Y:S02]  /*36c0*/  MOV R87, R97 ;  /* 0x0000006100577202 */ /* 0x000fe40000000f00 */
[----:B------:R-:W-:Y:S02]  /*36d0*/  MOV R155, 0x1f ;  /* 0x0000001f009b7802 */ /* 0x000fe40000000f00 */
[----:B------:R-:W-:Y:S02]  /*36e0*/  MOV R158, 0xffffffff ;  /* 0xffffffff009e7802 */ /* 0x000fe40000000f00 */
[----:B------:R-:W-:Y:S02]  /*36f0*/  MOV R84, 0x3710 ;  /* 0x0000371000547802 */ /* 0x000fe40000000f00 */
[----:B------:R-:W-:Y:S05]  /*3700*/  CALL.REL.NOINC `($__internal_173_$__cuda_sm70_shflsync_down_p) ;  /* 0x0000002000007944 */ /* 0x000fea0003c00000 */
[----:B01----:R-:W-:Y:S01]  /*3710*/  MOV R156, R87 ;  /* 0x00000057009c7202 */ /* 0x003fe20000000f00 */
[----:B------:R-:W-:Y:S05]  /*3720*/  BRA `(.L_x_8713) ;  /* 0xffffe03000007947 */ /* 0x000fea000383ffff */
        .weak           $__internal_173_$__cuda_sm70_shflsync_down_p
        .type           $__internal_173_$__cuda_sm70_shflsync_down_p,@function
        .size           $__internal_173_$__cuda_sm70_shflsync_down_p,(.L_x_9917 - $__internal_173_$__cuda_sm70_shflsync_down_p)
$__internal_173_$__cuda_sm70_shflsync_down_p:
[----:B------:R-:W-:Y:S01]  /*3730*/  HFMA2.MMA R85, -RZ, RZ, 0, 0 ;  /* 0x00000000ff557435 */ /* 0x000fe200000001ff */
[----:B------:R-:W-:Y:S04]  /*3740*/  WARPSYNC R158 ;  /* 0x0000009e00007348 */ /* 0x000fe80003800000 */
[----:B------:R0:W1:Y:S01]  /*3750*/  SHFL.DOWN PT, R87, R87, R156, R155 ;  /* 0x0800009c57577389 */ /* 0x00006200000e009b */
[----:B------:R-:W-:Y:S05]  /*3760*/  RET.REL.NODEC R84 `(_ZN10layer_norm13ln_bwd_kernelINS_13Kernel_traitsI6__halfffffjLj2560ELj1ELj1ELj4ELj16ENS_18Kernel_traits_baseILj2560ES2_ffffjLj128EEEEELb1ELb0ELb1ELb1EEEvNS_9BwdParamsE) ;  /* 0xffffc89054007950 */ /* 0x000fea0003c3ffff */
.L_x_8714:
        /* <DEDUP_REMOVED lines=9> */
.L_x_9917:


//--------------------- .text._ZN10layer_norm13ln_bwd_kernelINS_13Kernel_traitsI6__halfffffjLj2560ELj1ELj1ELj4ELj16ENS_18Kernel_traits_baseILj2560ES2_ffffjLj128EEEEELb1ELb1ELb0ELb0EEEvNS_9BwdParamsE --------------------------
	.section	.text._ZN10layer_norm13ln_bwd_kernelINS_13Kernel_traitsI6__halfffffjLj2560ELj1ELj1ELj4ELj16ENS_18Kernel_traits_baseILj2560ES2_ffffjLj128EEEEELb1ELb1ELb0ELb0EEEvNS_9BwdParamsE,"ax",@progbits
	.sectioninfo	@"SHI_REGISTERS=197"
	.align	128
        .global         _ZN10layer_norm13ln_bwd_kernelINS_13Kernel_traitsI6__halfffffjLj2560ELj1ELj1ELj4ELj16ENS_18Kernel_traits_baseILj2560ES2_ffffjLj128EEEEELb1ELb1ELb0ELb0EEEvNS_9BwdParamsE
        .type           _ZN10layer_norm13ln_bwd_kernelINS_13Kernel_traitsI6__halfffffjLj2560ELj1ELj1ELj4ELj16ENS_18Kernel_traits_baseILj2560ES2_ffffjLj128EEEEELb1ELb1ELb0ELb0EEEvNS_9BwdParamsE,@function
        .size           _ZN10layer_norm13ln_bwd_kernelINS_13Kernel_traitsI6__halfffffjLj2560ELj1ELj1ELj4ELj16ENS_18Kernel_traits_baseILj2560ES2_ffffjLj128EEEEELb1ELb1ELb0ELb0EEEvNS_9BwdParamsE,(.L_x_9918 - _ZN10layer_norm13ln_bwd_kernelINS_13Kernel_traitsI6__halfffffjLj2560ELj1ELj1ELj4ELj16ENS_18Kernel_traits_baseILj2560ES2_ffffjLj128EEEEELb1ELb1ELb0ELb0EEEvNS_9BwdParamsE)
        .other          _ZN10layer_norm13ln_bwd_kernelINS_13Kernel_traitsI6__halfffffjLj2560ELj1ELj1ELj4ELj16ENS_18Kernel_traits_baseILj2560ES2_ffffjLj128EEEEELb1ELb1ELb0ELb0EEEvNS_9BwdParamsE,@"STO_CUDA_ENTRY STV_DEFAULT"
_ZN10layer_norm13ln_bwd_kernelINS_13Kernel_traitsI6__halfffffjLj2560ELj1ELj1ELj4ELj16ENS_18Kernel_traits_baseILj2560ES2_ffffjLj128EEEEELb1ELb1ELb0ELb0EEEvNS_9BwdParamsE:
.text._ZN10layer_norm13ln_bwd_kernelINS_13Kernel_traitsI6__halfffffjLj2560ELj1ELj1ELj4ELj16ENS_18Kernel_traits_baseILj2560ES2_ffffjLj128EEEEELb1ELb1ELb0ELb0EEEvNS_9BwdParamsE:
        /* <DEDUP_REMOVED lines=79> */
[----:B-----5:R-:W-:Y:S01]  /*04f0*/  SHF.R.U64 R136, R4, 0x10, R5 ;  /* 0x0000001004887819 */ /* 0x020fe20000001205 */
[----:B------:R-:W-:Y:S01]  /*0500*/  HFMA2.MMA R45, -RZ, RZ, 0, 0 ;  /* 0x00000000ff2d7435 */ /* 0x000fe200000001ff */
[----:B------:R-:W-:-:S02]  /*0510*/  MOV R135, R5 ;  /* 0x0000000500877202 */ /* 0x000fc40000000f00 */
[----:B------:R-:W-:Y:S01]  /*0520*/  SHF.R.U32.HI R134, RZ, 0x10, R5 ;  /* 0x00000010ff867819 */ /* 0x000fe20000011605 */
[----:B------:R-:W-:Y:S01]  /*0530*/  HADD2.F32 R136, -RZ, R136.H0_H0 ;  /* 0x20000088ff887230 */ /* 0x000fe20000004100 */
[----:B------:R-:W-:Y:S01]  /*0540*/  MOV R137, R4 ;  /* 0x0000000400897202 */ /* 0x000fe20000000f00 */
        /* <DEDUP_REMOVED lines=75> */
[----:B0-----:R-:W-:-:S02]  /*0a00*/  HADD2.F32 R6, -RZ, R6.H0_H0 ;  /* 0x20000006ff067230 */ /* 0x001fc40000004100 */
.L_x_8738:
[----:B------:R-:W-:Y:S02]  /*0a10*/  ISETP.NE.U32.AND P0, PT, RZ, c[0x0][0x1c0], PT ;  /* 0x00007000ff007a0c */ /* 0x000fe40003f05070 */
[----:B------:R-:W-:-:S02]  /*0a20*/  SHF.R.S32.HI R124, RZ, 0x1f, R139 ;  /* 0x0000001fff7c7819 */ /* 0x000fc4000001148b */
[----:B------:R-:W-:Y:S02]  /*0a30*/  ISETP.NE.AND.EX P0, PT, RZ, c[0x0][0x1c4], PT, P0 ;  /* 0x00007100ff007a0c */ /* 0x000fe40003f05300 */
        /* <DEDUP_REMOVED lines=35> */
[----:B-1----:R-:W-:Y:S01]  /*0c70*/  IADD3 R189, R144, 0x80, RZ ;  /* 0x0000008090bd7810 */ /* 0x002fe20007ffe0ff */
        /* <DEDUP_REMOVED lines=28> */
.L_x_8717:
[----:B0-----:R-:W-:Y:S05]  /*0e40*/  BSYNC B0 ;  /* 0x0000000000007941 */ /* 0x001fea0003800000 */
.L_x_8716:
[----:B------:R-:W-:Y:S01]  /*0e50*/  BSSY B0, `(.L_x_8718) ;  /* 0x000002f000007945 */ /* 0x000fe20003800000 */
[----:B------:R-:W-:Y:S05]  /*0e60*/  @!P3 BRA `(.L_x_8719) ;  /* 0x000002d00000b947 */ /* 0x000fea0003800000 */
[----:B------:R-:W-:Y:S01]  /*0e70*/  HFMA2.MMA R128, -RZ, RZ, 0, 9.5367431640625e-07 ;  /* 0x00000010ff807435 */ /* 0x000fe200000001ff */
[----:B------:R-:W-:-:S04]  /*0e80*/  LEA R124, P0, R189, c[0x0][0x188], 0x4 ;  /* 0x00006200bd7c7a11 */ /* 0x000fc800078020ff */
[----:B------:R-:W-:Y:S02]  /*0e90*/  LEA.HI.X R125, R189, c[0x0][0x18c], RZ, 0x4, P0 ;  /* 0x00006300bd7d7a11 */ /* 0x000fe400000f24ff */
[----:B------:R-:W-:-:S03]  /*0ea0*/  ISETP.NE.U32.AND P0, PT, RZ, c[0x0][0x218], PT ;  /* 0x00008600ff007a0c */ /* 0x000fc60003f05070 */
[----:B------:R-:W-:Y:S01]  /*0eb0*/  IMAD.WIDE.U32 R128, R189, R128, c[0x0][0x208] ;  /* 0x00008200bd807625 */ /* 0x000fe200078e0080 */
[----:B------:R-:W2:Y:S01]  /*0ec0*/  LDG.E.128 R124, [R124.64] ;  /* 0x000000047c7c7981 */ /* 0x000ea2000c1e1d00 */
[----:B------:R-:W-:-:S04]  /*0ed0*/  ISETP.NE.AND.EX P0, PT, RZ, c[0x0][0x21c], PT, P0 ;  /* 0x00008700ff007a0c */ /* 0x000fc80003f05300 */
[----:B------:R-:W3:Y:S09]  /*0ee0*/  LDG.E.128 R128, [R128.64] ;  /* 0x0000000480807981 */ /* 0x000ef2000c1e1d00 */
        /* <DEDUP_REMOVED lines=11> */
[----:B------:R-:W-:Y:S02]  /*0fa0*/  FMUL.FTZ R147, R143, R124 ;  /* 0x0000007c8f937220 */ /* 0x000fe40000410000 */
        /* <DEDUP_REMOVED lines=12> */
[----:B-1----:R-:W-:Y:S02]  /*1070*/  FMUL.FTZ R184, R143, R194 ;  /* 0x000000c28fb87220 */ /* 0x002fe40000410000 */
        /* <DEDUP_REMOVED lines=12> */
.L_x_8719:
[----:B0-----:R-:W-:Y:S05]  /*1140*/  BSYNC B0 ;  /* 0x0000000000007941 */ /* 0x001fea0003800000 */
.L_x_8718:
        /* <DEDUP_REMOVED lines=30> */
[----:B-1----:R-:W-:Y:S02]  /*1330*/  FMUL.FTZ R182, R35, R130 ;  /* 0x0000008223b67220 */ /* 0x002fe40000410000 */
        /* <DEDUP_REMOVED lines=16> */
.L_x_8721:
[----:B0-----:R-:W-:Y:S05]  /*1440*/  BSYNC B0 ;  /* 0x0000000000007941 */ /* 0x001fea0003800000 */
.L_x_8720:
        /* <DEDUP_REMOVED lines=47> */
.L_x_8723:
[----:B0-----:R-:W-:Y:S05]  /*1740*/  BSYNC B0 ;  /* 0x0000000000007941 */ /* 0x001fea0003800000 */
.L_x_8722:
        /* <DEDUP_REMOVED lines=46> */
.L_x_8725:
[----:B0-----:R-:W-:Y:S05]  /*1a30*/  BSYNC B0 ;  /* 0x0000000000007941 */ /* 0x001fea0003800000 */
.L_x_8724:
[----:B------:R-:W-:Y:S02]  /*1a40*/  LOP3.LUT P1, RZ, R5, 0xff, RZ, 0xc0, !PT ;  /* 0x000000ff05ff7812 */ /* 0x000fe4000782c0ff */
[----:B------:R-:W-:Y:S02]  /*1a50*/  SHF.R.U32.HI R126, RZ, 0x5, R140 ;  /* 0x00000005ff7e7819 */ /* 0x000fe4000001168c */
[----:B------:R-:W-:-:S02]  /*1a60*/  LOP3.LUT P0, RZ, R140, 0x1f, RZ, 0xc0, !PT ;  /* 0x0000001f8cff7812 */ /* 0x000fc4000780c0ff */
[----:B-----5:R-:W-:-:S07]  /*1a70*/  LOP3.LUT R187, R126, 0x7fffffc, RZ, 0xc0, !PT ;  /* 0x07fffffc7ebb7812 */ /* 0x020fce00078ec0ff */
[----:B------:R-:W-:Y:S01]  /*1a80*/  @!P1 IADD3 R187, R187, 0x4, RZ ;  /* 0x00000004bbbb9810 */ /* 0x000fe20007ffe0ff */
[----:B------:R-:W-:Y:S05]  /*1a90*/  BRA.DIV ~URZ, `(.L_x_8726) ;  /* 0x00001c027f007947 */ /* 0x000fea000b800000 */
[----:B------:R0:W1:Y:S02]  /*1aa0*/  SHFL.DOWN PT, R128, R191, 0x10, 0x1f ;  /* 0x0a001f00bf807f89 */ /* 0x00006400000e0000 */
.L_x_8739:
        /* <DEDUP_REMOVED lines=18> */
.L_x_8740:
[----:B------:R-:W-:Y:S01]  /*1bd0*/  @!P0 LOP3.LUT R126, R126, 0x3, RZ, 0xc0, !PT ;  /* 0x000000037e7e8812 */ /* 0x000fe200078ec0ff */
[----:B--2---:R-:W-:Y:S01]  /*1be0*/  FADD.FTZ R176, R131, R130 ;  /* 0x0000008283b07221 */ /* 0x004fe20000010000 */
[----:B------:R-:W-:Y:S01]  /*1bf0*/  WARPSYNC 0xffffffff ;  /* 0xffffffff00007948 */ /* 0x000fe20003800000 */
[----:B01----:R-:W-:Y:S01]  /*1c00*/  FADD.FTZ R177, R192, R177 ;  /* 0x000000b1c0b17221 */ /* 0x003fe20000010000 */
        /* <DEDUP_REMOVED lines=17> */
[----:B------:R-:W-:-:S10]  /*1d20*/  HFMA2.MMA R191, -RZ, RZ, 0, 9.5367431640625e-07 ;  /* 0x00000010ffbf7435 */ /* 0x000fd400000001ff */
[----:B------:R-:W-:-:S06]  /*1d30*/  IMAD.WIDE.U32 R124, R144, R191, c[0x0][0x170] ;  /* 0x00005c00907c7625 */ /* 0x000fcc00078e00bf */
[----:B------:R-:W2:Y:S01]  /*1d40*/  LDG.E.128 R124, [R124.64] ;  /* 0x000000047c7c7981 */ /* 0x000ea2000c1e1d00 */
[----:B------:R-:W-:Y:S02]  /*1d50*/  ISETP.NE.AND P1, PT, R138, RZ, PT ;  /* 0x000000ff8a00720c */ /* 0x000fe40003f25270 */
[----:B------:R-:W-:Y:S02]  /*1d60*/  ISETP.NE.U32.AND P0, PT, RZ, c[0x0][0x218], PT ;  /* 0x00008600ff007a0c */ /* 0x000fe40003f05070 */
[----:B------:R-:W-:Y:S02]  /*1d70*/  FSEL R192, R183, RZ, !P1 ;  /* 0x000000ffb7c07208 */ /* 0x000fe40004800000 */
[----:B------:R-:W-:Y:S02]  /*1d80*/  ISETP.NE.AND.EX P0, PT, RZ, c[0x0][0x21c], PT, P0 ;  /* 0x00008700ff007a0c */ /* 0x000fe40003f05300 */
[----:B------:R-:W-:Y:S01]  /*1d90*/  LOP3.LUT P1, RZ, R4, 0xff, RZ, 0xc0, !PT ;  /* 0x000000ff04ff7812 */ /* 0x000fe2000782c0ff */
[----:B------:R-:W-:-:S02]  /*1da0*/  FFMA.FTZ R129, R145, R185, R192 ;  /* 0x000000b991817223 */ /* 0x000fc400000100c0 */
[-CC-:B------:R-:W-:Y:S02]  /*1db0*/  FFMA.FTZ R130, R154, R185.reuse, R192.reuse ;  /* 0x000000b99a827223 */ /* 0x180fe400000100c0 */
        /* <DEDUP_REMOVED lines=8> */
[----:B------:R-:W-:Y:S01]  /*1e40*/  FMUL.FTZ R177, R128, c[0x0][0x1e8] ;  /* 0x00007a0080b17a20 */ /* 0x000fe20000410000 */
[----:B------:R-:W-:Y:S01]  /*1e50*/  MOV R128, RZ ;  /* 0x000000ff00807202 */ /* 0x000fe20000000f00 */
[----:B------:R-:W-:Y:S02]  /*1e60*/  FADD.FTZ R192, R181, -R192 ;  /* 0x800000c0b5c07221 */ /* 0x000fe40000010000 */
[----:B------:R-:W-:-:S02]  /*1e70*/  FMUL.FTZ R130, R143, R130 ;  /* 0x000000828f827220 */ /* 0x000fc40000410000 */
[C---:B------:R-:W-:Y:S02]  /*1e80*/  FMUL.FTZ R131, R143.reuse, R176 ;  /* 0x000000b08f837220 */ /* 0x040fe40000410000 */
[----:B------:R-:W-:Y:S02]  /*1e90*/  FMUL.FTZ R194, R143, R192 ;  /* 0x000000c08fc27220 */ /* 0x000fe40000410000 */
[----:B------:R-:W-:Y:S02]  /*1ea0*/  @P1 FMUL.FTZ R128, R25, R177 ;  /* 0x000000b119801220 */ /* 0x000fe40000410000 */
[----:B------:R-:W-:Y:S02]  /*1eb0*/  @P0 FADD.FTZ R130, R105, R130 ;  /* 0x0000008269820221 */ /* 0x000fe40000010000 */
[----:B------:R-:W-:Y:S02]  /*1ec0*/  @P0 FADD.FTZ R131, R106, R131 ;  /* 0x000000836a830221 */ /* 0x000fe40000010000 */
[----:B------:R-:W-:Y:S01]  /*1ed0*/  @P0 FADD.FTZ R194, R107, R194 ;  /* 0x000000c26bc20221 */ /* 0x000fe20000010000 */
[----:B------:R-:W-:-:S04]  /*1ee0*/  ISETP.NE.U32.AND P0, PT, RZ, c[0x0][0x258], PT ;  /* 0x00009600ff007a0c */ /* 0x000fc80003f05070 */
[----:B------:R-:W-:Y:S01]  /*1ef0*/  ISETP.NE.AND.EX P0, PT, RZ, c[0x0][0x25c], PT, P0 ;  /* 0x00009700ff007a0c */ /* 0x000fe20003f05300 */
[----:B--2---:R-:W-:-:S12]  /*1f00*/  FMUL.FTZ R124, R177, R124 ;  /* 0x0000007cb17c7220 */ /* 0x004fd80000410000 */
[----:B------:R-:W-:Y:S01]  /*1f10*/  @P0 IMAD.WIDE.U32 R176, R144, R191, c[0x0][0x258] ;  /* 0x0000960090b00625 */ /* 0x000fe200078e00bf */
[----:B------:R-:W-:-:S03]  /*1f20*/  FSEL R187, R124, RZ, P1 ;  /* 0x000000ff7cbb7208 */ /* 0x000fc60000800000 */
[----:B------:R-:W-:Y:S01]  /*1f30*/  FMUL.FTZ R124, R131, R142 ;  /* 0x0000008e837c7220 */ /* 0x000fe20000410000 */
[----:B------:R-:W-:-:S03]  /*1f40*/  ISETP.NE.U32.AND P1, PT, RZ, c[0x0][0x258], PT ;  /* 0x00009600ff007a0c */ /* 0x000fc60003f25070 */
[----:B------:R-:W-:Y:S01]  /*1f50*/  FMUL.FTZ R189, R124, c[0x0][0x1e8] ;  /* 0x00007a007cbd7a20 */ /* 0x000fe20000410000 */
[----:B------:R-:W-:Y:S01]  /*1f60*/  ISETP.NE.AND.EX P1, PT, RZ, c[0x0][0x25c], PT, P1 ;  /* 0x00009700ff007a0c */ /* 0x000fe20003f25310 */
[----:B------:R-:W-:Y:S02]  /*1f70*/  FADD.FTZ R80, R80, R187 ;  /* 0x000000bb50507221 */ /* 0x000fe40000010000 */
[----:B------:R-:W-:Y:S01]  /*1f80*/  FMUL.FTZ R126, R126, R189 ;  /* 0x000000bd7e7e7220 */ /* 0x000fe20000410000 */
[----:B------:R-:W-:Y:S01]  /*1f90*/  SEL R48, R129, R48, P1 ;  /* 0x0000003081307207 */ /* 0x000fe20000800000 */
[----:B------:R-:W-:Y:S01]  /*1fa0*/  HFMA2.MMA R129, -RZ, RZ, 0, 0 ;  /* 0x00000000ff817435 */ /* 0x000fe200000001ff */
[C---:B------:R-:W-:Y:S01]  /*1fb0*/  SEL R49, R130.reuse, R49, P1 ;  /* 0x0000003182317207 */ /* 0x040fe20000800000 */
[----:B------:R-:W-:Y:S01]  /*1fc0*/  FMUL.FTZ R130, R130, R142 ;  /* 0x0000008e82827220 */ /* 0x000fe20000410000 */
[----:B------:R-:W-:Y:S02]  /*1fd0*/  SEL R50, R131, R50, P1 ;  /* 0x0000003283327207 */ /* 0x000fe40000800000 */
[----:B------:R-:W-:Y:S01]  /*1fe0*/  SEL R51, R194, R51, P1 ;  /* 0x00000033c2337207 */ /* 0x000fe20000800000 */
[----:B------:R-:W-:Y:S01]  /*1ff0*/  FMUL.FTZ R130, R130, c[0x0][0x1e8] ;  /* 0x00007a0082827a20 */ /* 0x000fe20000410000 */
[----:B------:R-:W-:Y:S01]  /*2000*/  LOP3.LUT P1, RZ, R4, 0xff00, RZ, 0xc0, !PT ;  /* 0x0000ff0004ff7812 */ /* 0x000fe2000782c0ff */
[----:B------:R-:W-:-:S02]  /*2010*/  FMUL.FTZ R194, R194, R142 ;  /* 0x0000008ec2c27220 */ /* 0x000fc40000410000 */
[----:B------:R-:W-:Y:S01]  /*2020*/  FMUL.FTZ R125, R125, R130 ;  /* 0x000000827d7d7220 */ /* 0x000fe20000410000 */
[----:B------:R0:W-:Y:S01]  /*2030*/  @P0 STG.E.128 [R176.64], R48 ;  /* 0x00000030b0000986 */ /* 0x0001e2000c101d04 */
[----:B------:R-:W-:Y:S01]  /*2040*/  LOP3.LUT P0, RZ, R4, 0xff0000, RZ, 0xc0, !PT ;  /* 0x00ff000004ff7812 */ /* 0x000fe2000780c0ff */
[----:B------:R-:W-:Y:S02]  /*2050*/  FMUL.FTZ R194, R194, c[0x0][0x1e8] ;  /* 0x00007a00c2c27a20 */ /* 0x000fe40000410000 */
[----:B------:R-:W-:Y:S01]  /*2060*/  FSEL R192, R125, RZ, P1 ;  /* 0x000000ff7dc07208 */ /* 0x000fe20000800000 */
[C---:B------:R-:W-:Y:S01]  /*2070*/  IMAD.WIDE.U32 R124, R144.reuse, R191, c[0x0][0x248] ;  /* 0x00009200907c7625 */ /* 0x040fe200078e00bf */
[----:B------:R-:W-:-:S03]  /*2080*/  IADD3 R144, R144, 0x80, RZ ;  /* 0x0000008090907810 */ /* 0x000fc60007ffe0ff */
[----:B------:R-:W-:Y:S01]  /*2090*/  @P1 FMUL.FTZ R129, R24, R130 ;  /* 0x0000008218811220 */ /* 0x000fe20000410000 */
[----:B------:R-:W-:Y:S01]  /*20a0*/  LOP3.LUT P1, RZ, R4, 0xff000000, RZ, 0xc0, !PT ;  /* 0xff00000004ff7812 */ /* 0x000fe2000782c0ff */
[----:B------:R-:W-:Y:S01]  /*20b0*/  CS2R R130, SRZ ;  /* 0x0000000000827805 */ /* 0x000fe2000001ff00 */
[----:B------:R-:W-:Y:S02]  /*20c0*/  FADD.FTZ R81, R81, R192 ;  /* 0x000000c051517221 */ /* 0x000fe40000010000 */
[----:B------:R-:W-:Y:S02]  /*20d0*/  @P0 FMUL.FTZ R130, R23, R189 ;  /* 0x000000bd17820220 */ /* 0x000fe40000410000 */
[----:B0-----:R-:W-:Y:S01]  /*20e0*/  FMUL.FTZ R176, R127, R194 ;  /* 0x000000c27fb07220 */ /* 0x001fe20000410000 */
[----:B------:R-:W-:-:S06]  /*20f0*/  FSEL R127, R126, RZ, P0 ;  /* 0x000000ff7e7f7208 */ /* 0x000fcc0000000000 */
[----:B------:R-:W-:Y:S01]  /*2100*/  @P1 FMUL.FTZ R131, R22, R194 ;  /* 0x000000c216831220 */ /* 0x000fe20000410000 */
[----:B------:R-:W-:Y:S01]  /*2110*/  FSEL R176, R176, RZ, P1 ;  /* 0x000000ffb0b07208 */ /* 0x000fe20000800000 */
[----:B------:R-:W-:-:S03]  /*2120*/  FADD.FTZ R82, R82, R127 ;  /* 0x0000007f52527221 */ /* 0x000fc60000010000 */
[----:B------:R0:W-:Y:S01]  /*2130*/  STG.E.128 [R124.64], R128 ;  /* 0x000000807c007986 */ /* 0x0001e2000c101d04 */
[----:B------:R-:W-:-:S03]  /*2140*/  FADD.FTZ R83, R83, R176 ;  /* 0x000000b053537221 */ /* 0x000fc60000010000 */
.L_x_8729:
[----:B------:R-:W-:Y:S05]  /*2150*/  BSYNC B0 ;  /* 0x0000000000007941 */ /* 0x000fea0003800000 */
.L_x_8728:
[----:B------:R-:W-:Y:S01]  /*2160*/  BSSY B0, `(.L_x_8730) ;  /* 0x0000047000007945 */ /* 0x000fe20003800000 */
[----:B------:R-:W-:Y:S05]  /*2170*/  @!P3 BRA `(.L_x_8731) ;  /* 0x000004500000b947 */ /* 0x000fea0003800000 */
[----:B0-----:R-:W-:-:S05]  /*2180*/  MOV R125, 0x10 ;  /* 0x00000010007d7802 */ /* 0x001fca0000000f00 */
        /* <DEDUP_REMOVED lines=8> */
[----:B------:R-:W-:Y:S02]  /*2210*/  FFMA.FTZ R177, R167, R185, R192 ;  /* 0x000000b9a7b17223 */ /* 0x000fe400000100c0 */
[----:B------:R-:W-:-:S04]  /*2220*/  FADD.FTZ R128, R162, -R129 ;  /* 0x80000081a2807221 */ /* 0x000fc80000010000 */
[----:B------:R-:W-:Y:S02]  /*2230*/  FMUL.FTZ R131, R143, R128 ;  /* 0x000000808f837220 */ /* 0x000fe40000410000 */
[----:B------:R-:W-:Y:S02]  /*2240*/  FFMA.FTZ R128, R152, R185, R192 ;  /* 0x000000b998807223 */ /* 0x000fe400000100c0 */
[----:B------:R-:W-:Y:S02]  /*2250*/  @P1 FADD.FTZ R131, R40, R131 ;  /* 0x0000008328831221 */ /* 0x000fe40000010000 */
[----:B------:R-:W-:Y:S02]  /*2260*/  FADD.FTZ R130, R169, -R128 ;  /* 0x80000080a9827221 */ /* 0x000fe40000010000 */
[----:B------:R-:W-:Y:S02]  /*2270*/  FMUL.FTZ R128, R131, R142 ;  /* 0x0000008e83807220 */ /* 0x000fe40000410000 */
[----:B------:R-:W-:-:S02]  /*2280*/  FMUL.FTZ R130, R143, R130 ;  /* 0x000000828f827220 */ /* 0x000fc40000410000 */
[----:B------:R-:W-:Y:S01]  /*2290*/  FMUL.FTZ R176, R128, c[0x0][0x1e8] ;  /* 0x00007a0080b07a20 */ /* 0x000fe20000410000 */
[----:B------:R-:W-:Y:S01]  /*22a0*/  HFMA2.MMA R128, -RZ, RZ, 0, 0 ;  /* 0x00000000ff807435 */ /* 0x000fe200000001ff */
[----:B------:R-:W-:-:S04]  /*22b0*/  @P1 FADD.FTZ R130, R41, R130 ;  /* 0x0000008229821221 */ /* 0x000fc80000010000 */
[----:B------:R-:W-:Y:S02]  /*22c0*/  FMUL.FTZ R129, R130, R142 ;  /* 0x0000008e82817220 */ /* 0x000fe40000410000 */
[----:B------:R-:W-:Y:S02]  /*22d0*/  @P0 FMUL.FTZ R128, R21, R176 ;  /* 0x000000b015800220 */ /* 0x000fe40000410000 */
[----:B------:R-:W-:Y:S01]  /*22e0*/  FMUL.FTZ R189, R129, c[0x0][0x1e8] ;  /* 0x00007a0081bd7a20 */ /* 0x000fe20000410000 */
[----:B------:R-:W-:Y:S01]  /*22f0*/  MOV R129, RZ ;  /* 0x000000ff00817202 */ /* 0x000fe20000000f00 */
[----:B--2---:R-:W-:Y:S02]  /*2300*/  FMUL.FTZ R124, R176, R124 ;  /* 0x0000007cb07c7220 */ /* 0x004fe40000410000 */
[----:B------:R-:W-:Y:S02]  /*2310*/  FMUL.FTZ R125, R125, R189 ;  /* 0x000000bd7d7d7220 */ /* 0x000fe40000410000 */
[----:B------:R-:W-:Y:S01]  /*2320*/  FFMA.FTZ R176, R184, R185, R192 ;  /* 0x000000b9b8b07223 */ /* 0x000fe200000100c0 */
[----:B------:R-:W-:Y:S01]  /*2330*/  FSEL R187, R124, RZ, P0 ;  /* 0x000000ff7cbb7208 */ /* 0x000fe20000000000 */
[----:B------:R-:W-:Y:S01]  /*2340*/  FADD.FTZ R124, R186, -R177 ;  /* 0x800000b1ba7c7221 */ /* 0x000fe20000010000 */
[----:B------:R-:W-:Y:S01]  /*2350*/  LOP3.LUT P0, RZ, R3, 0xff00, RZ, 0xc0, !PT ;  /* 0x0000ff0003ff7812 */ /* 0x000fe2000780c0ff */
[----:B------:R-:W-:-:S02]  /*2360*/  FADD.FTZ R176, R179, -R176 ;  /* 0x800000b0b3b07221 */ /* 0x000fc40000010000 */
[----:B------:R-:W-:Y:S01]  /*2370*/  FADD.FTZ R84, R84, R187 ;  /* 0x000000bb54547221 */ /* 0x000fe20000010000 */
[----:B------:R-:W-:Y:S01]  /*2380*/  FSEL R192, R125, RZ, P0 ;  /* 0x000000ff7dc07208 */ /* 0x000fe20000000000 */
[----:B------:R-:W-:-:S04]  /*2390*/  FMUL.FTZ R194, R143, R176 ;  /* 0x000000b08fc27220 */ /* 0x000fc80000410000 */
[----:B------:R-:W-:Y:S02]  /*23a0*/  @P1 FADD.FTZ R194, R43, R194 ;  /* 0x000000c22bc21221 */ /* 0x000fe40000010000 */
[----:B------:R-:W-:Y:S02]  /*23b0*/  FADD.FTZ R85, R85, R192 ;  /* 0x000000c055557221 */ /* 0x000fe40000010000 */
[----:B------:R-:W-:Y:S01]  /*23c0*/  @P0 FMUL.FTZ R129, R20, R189 ;  /* 0x000000bd14810220 */ /* 0x000fe20000410000 */
[----:B------:R-:W-:Y:S01]  /*23d0*/  ISETP.NE.U32.AND P0, PT, RZ, c[0x0][0x258], PT ;  /* 0x00009600ff007a0c */ /* 0x000fe20003f05070 */
[----:B------:R-:W-:-:S03]  /*23e0*/  FMUL.FTZ R189, R143, R124 ;  /* 0x0000007c8fbd7220 */ /* 0x000fc60000410000 */
[----:B------:R-:W-:Y:S01]  /*23f0*/  ISETP.NE.AND.EX P0, PT, RZ, c[0x0][0x25c], PT, P0 ;  /* 0x00009700ff007a0c */ /* 0x000fe20003f05300 */
[----:B------:R-:W-:Y:S01]  /*2400*/  @P1 FADD.FTZ R189, R42, R189 ;  /* 0x000000bd2abd1221 */ /* 0x000fe20000010000 */
[----:B------:R-:W-:-:S04]  /*2410*/  ISETP.NE.U32.AND P1, PT, RZ, c[0x0][0x258], PT ;  /* 0x00009600ff007a0c */ /* 0x000fc80003f25070 */
[----:B------:R-:W-:-:S04]  /*2420*/  ISETP.NE.AND.EX P1, PT, RZ, c[0x0][0x25c], PT, P1 ;  /* 0x00009700ff007a0c */ /* 0x000fc80003f25310 */
[----:B------:R-:W-:Y:S02]  /*2430*/  SEL R48, R131, R48, P1 ;  /* 0x0000003083307207 */ /* 0x000fe40000800000 */
[----:B------:R-:W-:Y:S02]  /*2440*/  SEL R49, R130, R49, P1 ;  /* 0x0000003182317207 */ /* 0x000fe40000800000 */
[C---:B------:R-:W-:Y:S01]  /*2450*/  SEL R50, R189.reuse, R50, P1 ;  /* 0x00000032bd327207 */ /* 0x040fe20000800000 */
[-C--:B------:R-:W-:Y:S01]  /*2460*/  FMUL.FTZ R189, R189, R142.reuse ;  /* 0x0000008ebdbd7220 */ /* 0x080fe20000410000 */
[C---:B------:R-:W-:Y:S01]  /*2470*/  SEL R51, R194.reuse, R51, P1 ;  /* 0x00000033c2337207 */ /* 0x040fe20000800000 */
[----:B------:R-:W-:Y:S01]  /*2480*/  FMUL.FTZ R194, R194, R142 ;  /* 0x0000008ec2c27220 */ /* 0x000fe20000410000 */
[----:B------:R-:W-:Y:S01]  /*2490*/  @P0 LEA R176, P1, R144, c[0x0][0x258], 0x4 ;  /* 0x0000960090b00a11 */ /* 0x000fe200078220ff */
[----:B------:R-:W-:Y:S01]  /*24a0*/  FMUL.FTZ R189, R189, c[0x0][0x1e8] ;  /* 0x00007a00bdbd7a20 */ /* 0x000fe20000410000 */
[----:B------:R-:W-:Y:S01]  /*24b0*/  CS2R R130, SRZ ;  /* 0x0000000000827805 */ /* 0x000fe2000001ff00 */
[----:B------:R-:W-:Y:S01]  /*24c0*/  FMUL.FTZ R194, R194, c[0x0][0x1e8] ;  /* 0x00007a00c2c27a20 */ /* 0x000fe20000410000 */
[----:B------:R-:W-:Y:S01]  /*24d0*/  @P0 LEA.HI.X R177, R144, c[0x0][0x25c], RZ, 0x4, P1 ;  /* 0x0000970090b10a11 */ /* 0x000fe200008f24ff */
[----:B------:R-:W-:Y:S01]  /*24e0*/  FMUL.FTZ R126, R126, R189 ;  /* 0x000000bd7e7e7220 */ /* 0x000fe20000410000 */
[----:B------:R-:W-:-:S03]  /*24f0*/  LEA R124, P1, R144, c[0x0][0x248], 0x4 ;  /* 0x00009200907c7a11 */ /* 0x000fc600078220ff */
[----:B------:R0:W-:Y:S01]  /*2500*/  @P0 STG.E.128 [R176.64], R48 ;  /* 0x00000030b0000986 */ /* 0x0001e2000c101d04 */
[C---:B------:R-:W-:Y:S02]  /*2510*/  LEA.HI.X R125, R144.reuse, c[0x0][0x24c], RZ, 0x4, P1 ;  /* 0x00009300907d7a11 */ /* 0x040fe400008f24ff */
[C---:B------:R-:W-:Y:S02]  /*2520*/  LOP3.LUT P0, RZ, R3.reuse, 0xff0000, RZ, 0xc0, !PT ;  /* 0x00ff000003ff7812 */ /* 0x040fe4000780c0ff */
[----:B------:R-:W-:Y:S02]  /*2530*/  LOP3.LUT P1, RZ, R3, 0xff000000, RZ, 0xc0, !PT ;  /* 0xff00000003ff7812 */ /* 0x000fe4000782c0ff */
[----:B------:R-:W-:-:S09]  /*2540*/  IADD3 R144, R144, 0x80, RZ ;  /* 0x0000008090907810 */ /* 0x000fd20007ffe0ff */
[----:B------:R-:W-:Y:S02]  /*2550*/  @P0 FMUL.FTZ R130, R19, R189 ;  /* 0x000000bd13820220 */ /* 0x000fe40000410000 */
[-C--:B------:R-:W-:Y:S02]  /*2560*/  @P1 FMUL.FTZ R131, R18, R194.reuse ;  /* 0x000000c212831220 */ /* 0x080fe40000410000 */
[----:B0-----:R-:W-:Y:S01]  /*2570*/  FMUL.FTZ R176, R127, R194 ;  /* 0x000000c27fb07220 */ /* 0x001fe20000410000 */
[----:B------:R-:W-:Y:S02]  /*2580*/  FSEL R127, R126, RZ, P0 ;  /* 0x000000ff7e7f7208 */ /* 0x000fe40000000000 */
[----:B------:R0:W-:Y:S02]  /*2590*/  STG.E.128 [R124.64], R128 ;  /* 0x000000807c007986 */ /* 0x0001e4000c101d04 */
[----:B------:R-:W-:Y:S01]  /*25a0*/  FSEL R176, R176, RZ, P1 ;  /* 0x000000ffb0b07208 */ /* 0x000fe20000800000 */
[----:B------:R-:W-:-:S04]  /*25b0*/  FADD.FTZ R86, R86, R127 ;  /* 0x0000007f56567221 */ /* 0x000fc80000010000 */
[----:B------:R-:W-:Y:S02]  /*25c0*/  FADD.FTZ R87, R87, R176 ;  /* 0x000000b057577221 */ /* 0x000fe40000010000 */
.L_x_8731:
[----:B------:R-:W-:Y:S05]  /*25d0*/  BSYNC B0 ;  /* 0x0000000000007941 */ /* 0x000fea0003800000 */
.L_x_8730:
[----:B------:R-:W-:Y:S01]  /*25e0*/  BSSY B0, `(.L_x_8732) ;  /* 0x0000047000007945 */ /* 0x000fe20003800000 */
[----:B------:R-:W-:Y:S05]  /*25f0*/  @!P4 BRA `(.L_x_8733) ;  /* 0x000004500000c947 */ /* 0x000fea0003800000 */
[----:B0-----:R-:W-:-:S10]  /*2600*/  HFMA2.MMA R125, -RZ, RZ, 0, 9.5367431640625e-07 ;  /* 0x00000010ff7d7435 */ /* 0x001fd400000001ff */
        /* <DEDUP_REMOVED lines=16> */
[----:B------:R-:W-:Y:S02]  /*2710*/  FMUL.FTZ R130, R143, R130 ;  /* 0x000000828f827220 */ /* 0x000fe40000410000 */
[----:B------:R-:W-:Y:S01]  /*2720*/  FMUL.FTZ R176, R128, c[0x0][0x1e8] ;  /* 0x00007a0080b07a20 */ /* 0x000fe20000410000 */
[----:B------:R-:W-:Y:S01]  /*2730*/  MOV R128, RZ ;  /* 0x000000ff00807202 */ /* 0x000fe20000000f00 */
[----:B------:R-:W-:Y:S02]  /*2740*/  @P1 FADD.FTZ R130, R113, R130 ;  /* 0x0000008271821221 */ /* 0x000fe40000010000 */
[----:B------:R-:W-:-:S02]  /*2750*/  @P0 FMUL.FTZ R128, R17, R176 ;  /* 0x000000b011800220 */ /* 0x000fc40000410000 */
[----:B------:R-:W-:-:S04]  /*2760*/  FMUL.FTZ R129, R130, R142 ;  /* 0x0000008e82817220 */ /* 0x000fc80000410000 */
[----:B------:R-:W-:Y:S01]  /*2770*/  FMUL.FTZ R191, R129, c[0x0][0x1e8] ;  /* 0x00007a0081bf7a20 */ /* 0x000fe20000410000 */
[----:B------:R-:W-:Y:S01]  /*2780*/  HFMA2.MMA R129, -RZ, RZ, 0, 0 ;  /* 0x00000000ff817435 */ /* 0x000fe200000001ff */
[----:B--2---:R-:W-:Y:S02]  /*2790*/  FMUL.FTZ R124, R176, R124 ;  /* 0x0000007cb07c7220 */ /* 0x004fe40000410000 */
[----:B------:R-:W-:Y:S02]  /*27a0*/  FMUL.FTZ R125, R125, R191 ;  /* 0x000000bf7d7d7220 */ /* 0x000fe40000410000 */
[----:B------:R-:W-:Y:S01]  /*27b0*/  FADD.FTZ R176, R166, -R189 ;  /* 0x800000bda6b07221 */ /* 0x000fe20000010000 */
[----:B------:R-:W-:Y:S01]  /*27c0*/  FSEL R187, R124, RZ, P0 ;  /* 0x000000ff7cbb7208 */ /* 0x000fe20000000000 */
[----:B------:R-:W-:Y:S01]  /*27d0*/  FADD.FTZ R124, R182, -R177 ;  /* 0x800000b1b67c7221 */ /* 0x000fe20000010000 */
[----:B------:R-:W-:Y:S01]  /*27e0*/  LOP3.LUT P0, RZ, R2, 0xff00, RZ, 0xc0, !PT ;  /* 0x0000ff0002ff7812 */ /* 0x000fe2000780c0ff */
[----:B------:R-:W-:-:S02]  /*27f0*/  FMUL.FTZ R194, R143, R176 ;  /* 0x000000b08fc27220 */ /* 0x000fc40000410000 */
[----:B------:R-:W-:Y:S01]  /*2800*/  FMUL.FTZ R189, R143, R124 ;  /* 0x0000007c8fbd7220 */ /* 0x000fe20000410000 */
[----:B------:R-:W-:Y:S01]  /*2810*/  FSEL R192, R125, RZ, P0 ;  /* 0x000000ff7dc07208 */ /* 0x000fe20000000000 */
[----:B------:R-:W-:Y:S02]  /*2820*/  @P1 FADD.FTZ R194, R115, R194 ;  /* 0x000000c273c21221 */ /* 0x000fe40000010000 */
[----:B------:R-:W-:Y:S01]  /*2830*/  @P1 FADD.FTZ R189, R114, R189 ;  /* 0x000000bd72bd1221 */ /* 0x000fe20000010000 */
[----:B------:R-:W-:Y:S01]  /*2840*/  ISETP.NE.U32.AND P1, PT, RZ, c[0x0][0x258], PT ;  /* 0x00009600ff007a0c */ /* 0x000fe20003f25070 */
[----:B------:R-:W-:Y:S02]  /*2850*/  FADD.FTZ R88, R88, R187 ;  /* 0x000000bb58587221 */ /* 0x000fe40000010000 */
[----:B------:R-:W-:Y:S01]  /*2860*/  FADD.FTZ R89, R89, R192 ;  /* 0x000000c059597221 */ /* 0x000fe20000010000 */
[----:B------:R-:W-:Y:S01]  /*2870*/  ISETP.NE.AND.EX P1, PT, RZ, c[0x0][0x25c], PT, P1 ;  /* 0x00009700ff007a0c */ /* 0x000fe20003f25310 */
[----:B------:R-:W-:Y:S01]  /*2880*/  @P0 FMUL.FTZ R129, R16, R191 ;  /* 0x000000bf10810220 */ /* 0x000fe20000410000 */
[----:B------:R-:W-:-:S02]  /*2890*/  ISETP.NE.U32.AND P0, PT, RZ, c[0x0][0x258], PT ;  /* 0x00009600ff007a0c */ /* 0x000fc40003f05070 */
[----:B------:R-:W-:Y:S02]  /*28a0*/  SEL R48, R131, R48, P1 ;  /* 0x0000003083307207 */ /* 0x000fe40000800000 */
[----:B------:R-:W-:Y:S02]  /*28b0*/  ISETP.NE.AND.EX P0, PT, RZ, c[0x0][0x25c], PT, P0 ;  /* 0x00009700ff007a0c */ /* 0x000fe40003f05300 */
[----:B------:R-:W-:Y:S02]  /*28c0*/  SEL R49, R130, R49, P1 ;  /* 0x0000003182317207 */ /* 0x000fe40000800000 */
[C---:B------:R-:W-:Y:S01]  /*28d0*/  SEL R50, R189.reuse, R50, P1 ;  /* 0x00000032bd327207 */ /* 0x040fe20000800000 */
[-C--:B------:R-:W-:Y:S01]  /*28e0*/  FMUL.FTZ R189, R189, R142.reuse ;  /* 0x0000008ebdbd7220 */ /* 0x080fe20000410000 */
[C---:B------:R-:W-:Y:S01]  /*28f0*/  SEL R51, R194.reuse, R51, P1 ;  /* 0x00000033c2337207 */ /* 0x040fe20000800000 */
[----:B------:R-:W-:Y:S01]  /*2900*/  FMUL.FTZ R194, R194, R142 ;  /* 0x0000008ec2c27220 */ /* 0x000fe20000410000 */
[----:B------:R-:W-:Y:S01]  /*2910*/  CS2R R130, SRZ ;  /* 0x0000000000827805 */ /* 0x000fe2000001ff00 */
[----:B------:R-:W-:-:S02]  /*2920*/  FMUL.FTZ R189, R189, c[0x0][0x1e8] ;  /* 0x00007a00bdbd7a20 */ /* 0x000fc40000410000 */
[----:B------:R-:W-:Y:S02]  /*2930*/  FMUL.FTZ R194, R194, c[0x0][0x1e8] ;  /* 0x00007a00c2c27a20 */ /* 0x000fe40000410000 */
[----:B------:R-:W-:Y:S01]  /*2940*/  @P0 LEA R176, P1, R144, c[0x0][0x258], 0x4 ;  /* 0x0000960090b00a11 */ /* 0x000fe200078220ff */
[----:B------:R-:W-:-:S03]  /*2950*/  FMUL.FTZ R126, R126, R189 ;  /* 0x000000bd7e7e7220 */ /* 0x000fc60000410000 */
[C---:B------:R-:W-:Y:S02]  /*2960*/  @P0 LEA.HI.X R177, R144.reuse, c[0x0][0x25c], RZ, 0x4, P1 ;  /* 0x0000970090b10a11 */ /* 0x040fe400008f24ff */
[----:B------:R-:W-:-:S03]  /*2970*/  LEA R124, P1, R144, c[0x0][0x248], 0x4 ;  /* 0x00009200907c7a11 */ /* 0x000fc600078220ff */
[----:B------:R0:W-:Y:S01]  /*2980*/  @P0 STG.E.128 [R176.64], R48 ;  /* 0x00000030b0000986 */ /* 0x0001e2000c101d04 */
[----:B------:R-:W-:Y:S02]  /*2990*/  LEA.HI.X R125, R144, c[0x0][0x24c], RZ, 0x4, P1 ;  /* 0x00009300907d7a11 */ /* 0x000fe400008f24ff */
        /* <DEDUP_REMOVED lines=11> */
.L_x_8733:
[----:B------:R-:W-:Y:S05]  /*2a50*/  BSYNC B0 ;  /* 0x0000000000007941 */ /* 0x000fea0003800000 */
.L_x_8732:
        /* <DEDUP_REMOVED lines=71> */
.L_x_8735:
[----:B------:R-:W-:Y:S05]  /*2ed0*/  BSYNC B0 ;  /* 0x0000000000007941 */ /* 0x000fea0003800000 */
.L_x_8734:
        /* <DEDUP_REMOVED lines=20> */
[----:B------:R-:W-:Y:S01]  /*3020*/  MOV R128, RZ ;  /* 0x000000ff00807202 */ /* 0x000fe20000000f00 */
[----:B------:R-:W-:Y:S02]  /*3030*/  @P1 FADD.FTZ R130, R121, R130 ;  /* 0x0000008279821221 */ /* 0x000fe40000010000 */
[----:B------:R-:W-:Y:S02]  /*3040*/  @P0 FMUL.FTZ R128, R9, R176 ;  /* 0x000000b009800220 */ /* 0x000fe40000410000 */
[----:B------:R-:W-:-:S04]  /*3050*/  FMUL.FTZ R129, R130, R142 ;  /* 0x0000008e82817220 */ /* 0x000fc80000410000 */
[----:B------:R-:W-:Y:S01]  /*3060*/  FMUL.FTZ R187, R129, c[0x0][0x1e8] ;  /* 0x00007a0081bb7a20 */ /* 0x000fe20000410000 */
[----:B------:R-:W-:Y:S01]  /*3070*/  HFMA2.MMA R129, -RZ, RZ, 0, 0 ;  /* 0x00000000ff817435 */ /* 0x000fe200000001ff */
[----:B--2---:R-:W-:Y:S02]  /*3080*/  FMUL.FTZ R124, R176, R124 ;  /* 0x0000007cb07c7220 */ /* 0x004fe40000410000 */
[----:B------:R-:W-:Y:S02]  /*3090*/  FMUL.FTZ R125, R125, R187 ;  /* 0x000000bb7d7d7220 */ /* 0x000fe40000410000 */
[----:B------:R-:W-:Y:S01]  /*30a0*/  FFMA.FTZ R176, R180, R185, R192 ;  /* 0x000000b9b4b07223 */ /* 0x000fe200000100c0 */
[----:B------:R-:W-:Y:S01]  /*30b0*/  FSEL R183, R124, RZ, P0 ;  /* 0x000000ff7cb77208 */ /* 0x000fe20000000000 */
[----:B------:R-:W-:Y:S01]  /*30c0*/  FADD.FTZ R124, R178, -R177 ;  /* 0x800000b1b27c7221 */ /* 0x000fe20000010000 */
[----:B------:R-:W-:Y:S01]  /*30d0*/  LOP3.LUT P0, RZ, R141, 0xff00, RZ, 0xc0, !PT ;  /* 0x0000ff008dff7812 */ /* 0x000fe2000780c0ff */
[----:B------:R-:W-:-:S02]  /*30e0*/  FADD.FTZ R176, R175, -R176 ;  /* 0x800000b0afb07221 */ /* 0x000fc40000010000 */
[----:B------:R-:W-:Y:S01]  /*30f0*/  FMUL.FTZ R185, R143, R124 ;  /* 0x0000007c8fb97220 */ /* 0x000fe20000410000 */
[----:B------:R-:W-:Y:S01]  /*3100*/  FSEL R192, R125, RZ, P0 ;  /* 0x000000ff7dc07208 */ /* 0x000fe20000000000 */
[----:B------:R-:W-:Y:S02]  /*3110*/  FMUL.FTZ R194, R143, R176 ;  /* 0x000000b08fc27220 */ /* 0x000fe40000410000 */
[----:B------:R-:W-:Y:S02]  /*3120*/  @P1 FADD.FTZ R185, R122, R185 ;  /* 0x000000b97ab91221 */ /* 0x000fe40000010000 */
[----:B------:R-:W-:Y:S01]  /*3130*/  @P1 FADD.FTZ R194, R123, R194 ;  /* 0x000000c27bc21221 */ /* 0x000fe20000010000 */
[----:B------:R-:W-:Y:S01]  /*3140*/  ISETP.NE.U32.AND P1, PT, RZ, c[0x0][0x258], PT ;  /* 0x00009600ff007a0c */ /* 0x000fe20003f25070 */
[----:B------:R-:W-:Y:S02]  /*3150*/  FADD.FTZ R96, R96, R183 ;  /* 0x000000b760607221 */ /* 0x000fe40000010000 */
[----:B------:R-:W-:Y:S01]  /*3160*/  @P0 FMUL.FTZ R129, R8, R187 ;  /* 0x000000bb08810220 */ /* 0x000fe20000410000 */
[----:B------:R-:W-:Y:S01]  /*3170*/  ISETP.NE.U32.AND P0, PT, RZ, c[0x0][0x258], PT ;  /* 0x00009600ff007a0c */ /* 0x000fe20003f05070 */
[----:B------:R-:W-:Y:S01]  /*3180*/  FADD.FTZ R97, R97, R192 ;  /* 0x000000c061617221 */ /* 0x000fe20000010000 */
[----:B------:R-:W-:-:S02]  /*3190*/  ISETP.NE.AND.EX P1, PT, RZ, c[0x0][0x25c], PT, P1 ;  /* 0x00009700ff007a0c */ /* 0x000fc40003f25310 */
[----:B------:R-:W-:Y:S02]  /*31a0*/  ISETP.NE.AND.EX P0, PT, RZ, c[0x0][0x25c], PT, P0 ;  /* 0x00009700ff007a0c */ /* 0x000fe40003f05300 */
[----:B------:R-:W-:Y:S02]  /*31b0*/  SEL R48, R131, R48, P1 ;  /* 0x0000003083307207 */ /* 0x000fe40000800000 */
[----:B------:R-:W-:Y:S02]  /*31c0*/  SEL R49, R130, R49, P1 ;  /* 0x0000003182317207 */ /* 0x000fe40000800000 */
[C---:B------:R-:W-:Y:S01]  /*31d0*/  SEL R50, R185.reuse, R50, P1 ;  /* 0x00000032b9327207 */ /* 0x040fe20000800000 */
[-C--:B------:R-:W-:Y:S01]  /*31e0*/  FMUL.FTZ R185, R185, R142.reuse ;  /* 0x0000008eb9b97220 */ /* 0x080fe20000410000 */
[C---:B------:R-:W-:Y:S01]  /*31f0*/  SEL R51, R194.reuse, R51, P1 ;  /* 0x00000033c2337207 */ /* 0x040fe20000800000 */
[----:B------:R-:W-:Y:S01]  /*3200*/  FMUL.FTZ R142, R194, R142 ;  /* 0x0000008ec28e7220 */ /* 0x000fe20000410000 */
[----:B------:R-:W-:Y:S01]  /*3210*/  CS2R R130, SRZ ;  /* 0x0000000000827805 */ /* 0x000fe2000001ff00 */
[----:B------:R-:W-:-:S02]  /*3220*/  FMUL.FTZ R185, R185, c[0x0][0x1e8] ;  /* 0x00007a00b9b97a20 */ /* 0x000fc40000410000 */
[----:B------:R-:W-:Y:S01]  /*3230*/  @P0 LEA R176, P1, R144, c[0x0][0x258], 0x4 ;  /* 0x0000960090b00a11 */ /* 0x000fe200078220ff */
[----:B------:R-:W-:Y:S02]  /*3240*/  FMUL.FTZ R142, R142, c[0x0][0x1e8] ;  /* 0x00007a008e8e7a20 */ /* 0x000fe40000410000 */
[----:B------:R-:W-:Y:S01]  /*3250*/  FMUL.FTZ R126, R126, R185 ;  /* 0x000000b97e7e7220 */ /* 0x000fe20000410000 */
[C---:B------:R-:W-:Y:S02]  /*3260*/  @P0 LEA.HI.X R177, R144.reuse, c[0x0][0x25c], RZ, 0x4, P1 ;  /* 0x0000970090b10a11 */ /* 0x040fe400008f24ff */
[----:B------:R-:W-:-:S03]  /*3270*/  LEA R124, P1, R144, c[0x0][0x248], 0x4 ;  /* 0x00009200907c7a11 */ /* 0x000fc600078220ff */
[----:B------:R0:W-:Y:S01]  /*3280*/  @P0 STG.E.128 [R176.64], R48 ;  /* 0x00000030b0000986 */ /* 0x0001e2000c101d04 */
[----:B------:R-:W-:Y:S02]  /*3290*/  LEA.HI.X R125, R144, c[0x0][0x24c], RZ, 0x4, P1 ;  /* 0x00009300907d7a11 */ /* 0x000fe400008f24ff */
[C---:B------:R-:W-:Y:S02]  /*32a0*/  LOP3.LUT P0, RZ, R141.reuse, 0xff0000, RZ, 0xc0, !PT ;  /* 0x00ff00008dff7812 */ /* 0x040fe4000780c0ff */
[----:B------:R-:W-:-:S11]  /*32b0*/  LOP3.LUT P1, RZ, R141, 0xff000000, RZ, 0xc0, !PT ;  /* 0xff0000008dff7812 */ /* 0x000fd6000782c0ff */
[----:B------:R-:W-:Y:S02]  /*32c0*/  @P0 FMUL.FTZ R130, R7, R185 ;  /* 0x000000b907820220 */ /* 0x000fe40000410000 */
[-C--:B------:R-:W-:Y:S02]  /*32d0*/  @P1 FMUL.FTZ R131, R6, R142.reuse ;  /* 0x0000008e06831220 */ /* 0x080fe40000410000 */
[----:B------:R-:W-:Y:S01]  /*32e0*/  FMUL.FTZ R142, R127, R142 ;  /* 0x0000008e7f8e7220 */ /* 0x000fe20000410000 */
[----:B------:R-:W-:Y:S02]  /*32f0*/  FSEL R127, R126, RZ, P0 ;  /* 0x000000ff7e7f7208 */ /* 0x000fe40000000000 */
[----:B------:R0:W-:Y:S02]  /*3300*/  STG.E.128 [R124.64], R128 ;  /* 0x000000807c007986 */ /* 0x0001e4000c101d04 */
[----:B------:R-:W-:Y:S01]  /*3310*/  FSEL R142, R142, RZ, P1 ;  /* 0x000000ff8e8e7208 */ /* 0x000fe20000800000 */
[----:B------:R-:W-:-:S04]  /*3320*/  FADD.FTZ R98, R98, R127 ;  /* 0x0000007f62627221 */ /* 0x000fc80000010000 */
[----:B------:R-:W-:Y:S02]  /*3330*/  FADD.FTZ R99, R99, R142 ;  /* 0x0000008e63637221 */ /* 0x000fe40000010000 */
.L_x_8737:
[----:B------:R-:W-:Y:S05]  /*3340*/  BSYNC B0 ;  /* 0x0000000000007941 */ /* 0x000fea0003800000 */
.L_x_8736:
[----:B------:R-:W-:Y:S02]  /*3350*/  IADD3 R139, R139, c[0x0][0x160], RZ ;  /* 0x000058008b8b7a10 */ /* 0x000fe40007ffe0ff */
[----:B------:R-:W-:Y:S02]  /*3360*/  LOP3.LUT P1, RZ, R5, 0xff, RZ, 0xc0, !PT ;  /* 0x000000ff05ff7812 */ /* 0x000fe4000782c0ff */
[----:B------:R-:W-:Y:S02]  /*3370*/  ISETP.GE.AND P0, PT, R139, c[0x0][0x164], PT ;  /* 0x000059008b007a0c */ /* 0x000fe40003f06270 */
[----:B------:R-:W-:-:S11]  /*3380*/  SEL R5, RZ, 0x1, P1 ;  /* 0x00000001ff057807 */ /* 0x000fd60000800000 */
[----:B0-----:R-:W-:Y:S01]  /*3390*/  @P0 CALL.REL.NOINC `(.L_x_8715) ;  /* 0x0000001000000944 */ /* 0x001fe20003c00000 */
[----:B------:R-:W-:Y:S05]  /*33a0*/  BRA `(.L_x_8738) ;  /* 0xffffd66000007947 */ /* 0x000fea000383ffff */
.L_x_8715:
        /* <DEDUP_REMOVED lines=47> */
.L_x_8726:
[----:B------:R-:W-:Y:S01]  /*36a0*/  HFMA2.MMA R176, -RZ, RZ, 0, 9.5367431640625e-07 ;  /* 0x00000010ffb07435 */ /* 0x000fe200000001ff */
[----:B------:R-:W-:-:S02]  /*36b0*/  MOV R129, R191 ;  /* 0x000000bf00817202 */ /* 0x000fc40000000f00 */
[----:B------:R-:W-:Y:S02]  /*36c0*/  MOV R183, 0x1f ;  /* 0x0000001f00b77802 */ /* 0x000fe40000000f00 */
[----:B------:R-:W-:Y:S02]  /*36d0*/  MOV R194, 0xffffffff ;  /* 0xffffffff00c27802 */ /* 0x000fe40000000f00 */
[----:B------:R-:W-:Y:S02]  /*36e0*/  MOV R124, 0x3700 ;  /* 0x00003700007c7802 */ /* 0x000fe40000000f00 */
[----:B------:R-:W-:Y:S05]  /*36f0*/  CALL.REL.NOINC `($__internal_174_$__cuda_sm70_shflsync_down_p) ;  /* 0x0000046000007944 */ /* 0x000fea0003c00000 */
[----:B-1----:R-:W-:Y:S01]  /*3700*/  MOV R128, R129 ;  /* 0x0000008100807202 */ /* 0x002fe20000000f00 */
[----:B0-----:R-:W-:Y:S05]  /*3710*/  BRA `(.L_x_8739) ;  /* 0xffffe39000007947 */ /* 0x001fea000383ffff */
.L_x_8727:
[----:B------:R-:W-:Y:S01]  /*3720*/  HFMA2.MMA R176, -RZ, RZ, 0, 9.5367431640625e-07 ;  /* 0x00000010ffb07435 */ /* 0x000fe200000001ff */
[----:B------:R-:W-:Y:S02]  /*3730*/  MOV R129, R192 ;  /* 0x000000c000817202 */ /* 0x000fe40000000f00 */
[----:B------:R-:W-:Y:S02]  /*3740*/  MOV R183, 0x1f ;  /* 0x0000001f00b77802 */ /* 0x000fe40000000f00 */
[----:B------:R-:W-:-:S02]  /*3750*/  MOV R194, 0xffffffff ;  /* 0xffffffff00c27802 */ /* 0x000fc40000000f00 */
[----:B------:R-:W-:Y:S02]  /*3760*/  MOV R124, 0x3780 ;  /* 0x00003780007c7802 */ /* 0x000fe40000000f00 */
[----:B01----:R-:W-:Y:S05]  /*3770*/  CALL.REL.NOINC `($__internal_174_$__cuda_sm70_shflsync_down_p) ;  /* 0x000003e000007944 */ /* 0x003fea0003c00000 */
[----:B------:R-:W-:Y:S01]  /*3780*/  FADD.FTZ R128, R128, R191 ;  /* 0x000000bf80807221 */ /* 0x000fe20000010000 */
[----:B0-----:R-:W-:Y:S01]  /*3790*/  HFMA2.MMA R176, -RZ, RZ, 0, 4.76837158203125e-07 ;  /* 0x00000008ffb07435 */ /* 0x001fe200000001ff */
[----:B-1----:R-:W-:Y:S01]  /*37a0*/  FADD.FTZ R192, R192, R129 ;  /* 0x00000081c0c07221 */ /* 0x002fe20000010000 */
[----:B------:R-:W-:Y:S02]  /*37b0*/  MOV R183, 0x1f ;  /* 0x0000001f00b77802 */ /* 0x000fe40000000f00 */
[----:B------:R-:W-:Y:S02]  /*37c0*/  MOV R194, 0xffffffff ;  /* 0xffffffff00c27802 */ /* 0x000fe40000000f00 */
[----:B------:R-:W-:Y:S02]  /*37d0*/  MOV R129, R128 ;  /* 0x0000008000817202 */ /* 0x000fe40000000f00 */
[----:B------:R-:W-:Y:S02]  /*37e0*/  MOV R124, 0x3800 ;  /* 0x00003800007c7802 */ /* 0x000fe40000000f00 */
[----:B------:R-:W-:Y:S05]  /*37f0*/  CALL.REL.NOINC `($__internal_174_$__cuda_sm70_shflsync_down_p) ;  /* 0x0000036000007944 */ /* 0x000fea0003c00000 */
[----:B0-----:R-:W-:Y:S01]  /*3800*/  HFMA2.MMA R176, -RZ, RZ, 0, 4.76837158203125e-07 ;  /* 0x00000008ffb07435 */ /* 0x001fe200000001ff */
[----:B-1----:R-:W-:-:S02]  /*3810*/  MOV R127, R129 ;  /* 0x00000081007f7202 */ /* 0x002fc40000000f00 */
[----:B------:R-:W-:Y:S02]  /*3820*/  MOV R129, R192 ;  /* 0x000000c000817202 */ /* 0x000fe40000000f00 */
[----:B------:R-:W-:Y:S02]  /*3830*/  MOV R183, 0x1f ;  /* 0x0000001f00b77802 */ /* 0x000fe40000000f00 */
[----:B------:R-:W-:Y:S02]  /*3840*/  MOV R194, 0xffffffff ;  /* 0xffffffff00c27802 */ /* 0x000fe40000000f00 */
[----:B------:R-:W-:Y:S02]  /*3850*/  MOV R124, 0x3870 ;  /* 0x00003870007c7802 */ /* 0x000fe40000000f00 */
[----:B------:R-:W-:Y:S05]  /*3860*/  CALL.REL.NOINC `($__internal_174_$__cuda_sm70_shflsync_down_p) ;  /* 0x000002f000007944 */ /* 0x000fea0003c00000 */
[----:B------:R-:W-:Y:S01]  /*3870*/  FADD.FTZ R128, R127, R128 ;  /* 0x000000807f807221 */ /* 0x000fe20000010000 */
[----:B0-----:R-:W-:Y:S01]  /*3880*/  HFMA2.MMA R176, -RZ, RZ, 0, 2.384185791015625e-07 ;  /* 0x00000004ffb07435 */ /* 0x001fe200000001ff */
[----:B-1----:R-:W-:Y:S01]  /*3890*/  FADD.FTZ R192, R192, R129 ;  /* 0x00000081c0c07221 */ /* 0x002fe20000010000 */
[----:B------:R-:W-:Y:S02]  /*38a0*/  MOV R183, 0x1f ;  /* 0x0000001f00b77802 */ /* 0x000fe40000000f00 */
[----:B------:R-:W-:-:S02]  /*38b0*/  MOV R194, 0xffffffff ;  /* 0xffffffff00c27802 */ /* 0x000fc40000000f00 */
[----:B------:R-:W-:Y:S02]  /*38c0*/  MOV R129, R128 ;  /* 0x0000008000817202 */ /* 0x000fe40000000f00 */
[----:B------:R-:W-:Y:S02]  /*38d0*/  MOV R124, 0x38f0 ;  /* 0x000038f0007c7802 */ /* 0x000fe40000000f00 */
[----:B------:R-:W-:Y:S05]  /*38e0*/  CALL.REL.NOINC `($__internal_174_$__cuda_sm70_shflsync_down_p) ;  /* 0x0000027000007944 */ /* 0x000fea0003c00000 */
[----:B0-----:R-:W-:Y:S01]  /*38f0*/  HFMA2.MMA R176, -RZ, RZ, 0, 2.384185791015625e-07 ;  /* 0x00000004ffb07435 */ /* 0x001fe200000001ff */
[----:B-1----:R-:W-:Y:S02]  /*3900*/  MOV R127, R129 ;  /* 0x00000081007f7202 */ /* 0x002fe40000000f00 */
[----:B------:R-:W-:Y:S02]  /*3910*/  MOV R129, R192 ;  /* 0x000000c000817202 */ /* 0x000fe40000000f00 */
[----:B------:R-:W-:Y:S02]  /*3920*/  MOV R183, 0x1f ;  /* 0x0000001f00b77802 */ /* 0x000fe40000000f00 */
[----:B------:R-:W-:Y:S02]  /*3930*/  MOV R194, 0xffffffff ;  /* 0xffffffff00c27802 */ /* 0x000fe40000000f00 */
[----:B------:R-:W-:-:S02]  /*3940*/  MOV R124, 0x3960 ;  /* 0x00003960007c7802 */ /* 0x000fc40000000f00 */
[----:B------:R-:W-:Y:S05]  /*3950*/  CALL.REL.NOINC `($__internal_174_$__cuda_sm70_shflsync_down_p) ;  /* 0x0000020000007944 */ /* 0x000fea0003c00000 */
[----:B------:R-:W-:Y:S01]  /*3960*/  FADD.FTZ R128, R127, R128 ;  /* 0x000000807f807221 */ /* 0x000fe20000010000 */
[----:B0-----:R-:W-:Y:S01]  /*3970*/  HFMA2.MMA R176, -RZ, RZ, 0, 1.1920928955078125e-07 ;  /* 0x00000002ffb07435 */ /* 0x001fe200000001ff */
[----:B-1----:R-:W-:Y:S01]  /*3980*/  FADD.FTZ R192, R192, R129 ;  /* 0x00000081c0c07221 */ /* 0x002fe20000010000 */
[----:B------:R-:W-:-:S02]  /*3990*/  MOV R183, 0x1f ;  /* 0x0000001f00b77802 */ /* 0x000fc40000000f00 */
[----:B------:R-:W-:Y:S02]  /*39a0*/  MOV R194, 0xffffffff ;  /* 0xffffffff00c27802 */ /* 0x000fe40000000f00 */
[----:B------:R-:W-:Y:S02]  /*39b0*/  MOV R129, R128 ;  /* 0x0000008000817202 */ /* 0x000fe40000000f00 */
[----:B------:R-:W-:Y:S02]  /*39c0*/  MOV R124, 0x39e0 ;  /* 0x000039e0007c7802 */ /* 0x000fe40000000f00 */
[----:B------:R-:W-:Y:S05]  /*39d0*/  CALL.REL.NOINC `($__internal_174_$__cuda_sm70_shflsync_down_p) ;  /* 0x0000018000007944 */ /* 0x000fea0003c00000 */
[----:B0-----:R-:W-:Y:S01]  /*39e0*/  HFMA2.MMA R176, -RZ, RZ, 0, 1.1920928955078125e-07 ;  /* 0x00000002ffb07435 */ /* 0x001fe200000001ff */
[----:B-1----:R-:W-:Y:S02]  /*39f0*/  MOV R127, R129 ;  /* 0x00000081007f7202 */ /* 0x002fe40000000f00 */
[----:B------:R-:W-:Y:S02]  /*3a00*/  MOV R129, R192 ;  /* 0x000000c000817202 */ /* 0x000fe40000000f00 */
[----:B------:R-:W-:Y:S02]  /*3a10*/  MOV R183, 0x1f ;  /* 0x0000001f00b77802 */ /* 0x000fe40000000f00 */
[----:B------:R-:W-:-:S02]  /*3a20*/  MOV R194, 0xffffffff ;  /* 0xffffffff00c27802 */ /* 0x000fc40000000f00 */
[----:B------:R-:W-:Y:S02]  /*3a30*/  MOV R124, 0x3a50 ;  /* 0x00003a50007c7802 */ /* 0x000fe40000000f00 */
[----:B------:R-:W-:Y:S05]  /*3a40*/  CALL.REL.NOINC `($__internal_174_$__cuda_sm70_shflsync_down_p) ;  /* 0x0000011000007944 */ /* 0x000fea0003c00000 */
[----:B------:R-:W-:Y:S01]  /*3a50*/  FADD.FTZ R130, R127, R128 ;  /* 0x000000807f827221 */ /* 0x000fe20000010000 */
[----:B0-----:R-:W-:Y:S01]  /*3a60*/  HFMA2.MMA R176, -RZ, RZ, 0, 5.9604644775390625e-08 ;  /* 0x00000001ffb07435 */ /* 0x001fe200000001ff */
[----:B-1----:R-:W-:Y:S01]  /*3a70*/  FADD.FTZ R177, R192, R129 ;  /* 0x00000081c0b17221 */ /* 0x002fe20000010000 */
[----:B------:R-:W-:Y:S02]  /*3a80*/  MOV R183, 0x1f ;  /* 0x0000001f00b77802 */ /* 0x000fe40000000f00 */
[----:B------:R-:W-:Y:S02]  /*3a90*/  MOV R194, 0xffffffff ;  /* 0xffffffff00c27802 */ /* 0x000fe40000000f00 */
[----:B------:R-:W-:Y:S02]  /*3aa0*/  MOV R129, R130 ;  /* 0x0000008200817202 */ /* 0x000fe40000000f00 */
[----:B------:R-:W-:Y:S02]  /*3ab0*/  MOV R124, 0x3ad0 ;  /* 0x00003ad0007c7802 */ /* 0x000fe40000000f00 */
[----:B------:R-:W-:Y:S05]  /*3ac0*/  CALL.REL.NOINC `($__internal_174_$__cuda_sm70_shflsync_down_p) ;  /* 0x0000009000007944 */ /* 0x000fea0003c00000 */
[----:B0-----:R-:W-:Y:S01]  /*3ad0*/  HFMA2.MMA R176, -RZ, RZ, 0, 5.9604644775390625e-08 ;  /* 0x00000001ffb07435 */ /* 0x001fe200000001ff */
[----:B-1----:R-:W-:-:S02]  /*3ae0*/  MOV R131, R129 ;  /* 0x0000008100837202 */ /* 0x002fc40000000f00 */
[----:B------:R-:W-:Y:S02]  /*3af0*/  MOV R129, R177 ;  /* 0x000000b100817202 */ /* 0x000fe40000000f00 */
[----:B------:R-:W-:Y:S02]  /*3b00*/  MOV R183, 0x1f ;  /* 0x0000001f00b77802 */ /* 0x000fe40000000f00 */
[----:B------:R-:W-:Y:S02]  /*3b10*/  MOV R194, 0xffffffff ;  /* 0xffffffff00c27802 */ /* 0x000fe40000000f00 */
[----:B------:R-:W-:Y:S02]  /*3b20*/  MOV R124, 0x3b40 ;  /* 0x00003b40007c7802 */ /* 0x000fe40000000f00 */
[----:B------:R-:W-:Y:S05]  /*3b30*/  CALL.REL.NOINC `($__internal_174_$__cuda_sm70_shflsync_down_p) ;  /* 0x0000002000007944 */ /* 0x000fea0003c00000 */
[----:B-1----:R-:W-:Y:S01]  /*3b40*/  MOV R192, R129 ;  /* 0x0000008100c07202 */ /* 0x002fe20000000f00 */
[----:B0-----:R-:W-:Y:S05]  /*3b50*/  BRA `(.L_x_8740) ;  /* 0xffffe07000007947 */ /* 0x001fea000383ffff */
        .weak           $__internal_174_$__cuda_sm70_shflsync_down_p
        .type           $__internal_174_$__cuda_sm70_shflsync_down_p,@function
        .size           $__internal_174_$__cuda_sm70_shflsync_down_p,(.L_x_9918 - $__internal_174_$__cuda_sm70_shflsync_down_p)
$__internal_174_$__cuda_sm70_shflsync_down_p:
[----:B------:R-:W-:Y:S01]  /*3b60*/  HFMA2.MMA R125, -RZ, RZ, 0, 0 ;  /* 0x00000000ff7d7435 */ /* 0x000fe200000001ff */
[----:B------:R-:W-:Y:S04]  /*3b70*/  WARPSYNC R194 ;  /* 0x000000c200007348 */ /* 0x000fe80003800000 */
[----:B------:R0:W1:Y:S01]  /*3b80*/  SHFL.DOWN PT, R129, R129, R176, R183 ;  /* 0x080000b081817389 */ /* 0x00006200000e00b7 */
[----:B------:R-:W-:Y:S05]  /*3b90*/  RET.REL.NODEC R124 `(_ZN10layer_norm13ln_bwd_kernelINS_13Kernel_traitsI6__halfffffjLj2560ELj1ELj1ELj4ELj16ENS_18Kernel_traits_baseILj2560ES2_ffffjLj128EEEEELb1ELb1ELb0ELb0EEEvNS_9BwdParamsE) ;  /* 0xffffc4607c007950 */ /* 0x000fea0003c3ffff */
.L_x_8741:
        /* <DEDUP_REMOVED lines=14> */
.L_x_9918:


//--------------------- .text._ZN10layer_norm13ln_bwd_kernelINS_13Kernel_traitsI6__halfffffjLj2560ELj1ELj1ELj4ELj16ENS_18Kernel_traits_baseILj2560ES2_ffffjLj128EEEEELb1ELb1ELb0ELb1EEEvNS_9BwdParamsE --------------------------
	.section	.text._ZN10layer_norm13ln_bwd_kernelINS_13Kernel_traitsI6__halfffffjLj2560ELj1ELj1ELj4ELj16ENS_18Kernel_traits_baseILj2560ES2_ffffjLj128EEEEELb1ELb1ELb0ELb1EEEvNS_9BwdParamsE,"ax",@progbits
	.sectioninfo	@"SHI_REGISTERS=213"
	.align	128
        .global         _ZN10layer_norm13ln_bwd_kernelINS_13Kernel_traitsI6__halfffffjLj2560ELj1ELj1ELj4ELj16ENS_18Kernel_traits_baseILj2560ES2_ffffjLj128EEEEELb1ELb1ELb0ELb1EEEvNS_9BwdParamsE
        .type           _ZN10layer_norm13ln_bwd_kernelINS_13Kernel_traitsI6__halfffffjLj2560ELj1ELj1ELj4ELj16ENS_18Kernel_traits_baseILj2560ES2_ffffjLj128EEEEELb1ELb1ELb0ELb1EEEvNS_9BwdParamsE,@function
        .size           _ZN10layer_norm13ln_bwd_kernelINS_13Kernel_traitsI6__halfffffjLj2560ELj1ELj1ELj4ELj16ENS_18Kernel_traits_baseILj2560ES2_ffffjLj128EEEEELb1ELb1ELb0ELb1EEEvNS_9BwdParamsE,(.L_x_9919 - _ZN10layer_norm13ln_bwd_kernelINS_13Kernel_traitsI6__halfffffjLj2560ELj1ELj1ELj4ELj16ENS_18Kernel_traits_baseILj2560ES2_ffffjLj128EEEEELb1ELb1ELb0ELb1EEEvNS_9BwdParamsE)
        .other          _ZN10layer_norm13ln_bwd_kernelINS_13Kernel_traitsI6__halfffffjLj2560ELj1ELj1ELj4ELj16ENS_18Kernel_traits_baseILj2560ES2_ffffjLj128EEEEELb1ELb1ELb0ELb1EEEvNS_9BwdParamsE,@"STO_CUDA_ENTRY STV_DEFAULT"
_ZN10layer_norm13ln_bwd_kernelINS_13Kernel_traitsI6__halfffffjLj2560ELj1ELj1ELj4ELj16ENS_18Kernel_traits_baseILj2560ES2_ffffjLj128EEEEELb1ELb1ELb0ELb1EEEvNS_9BwdParamsE:
.text._ZN10layer_norm13ln_bwd_kernelINS_13Kernel_traitsI6__halfffffjLj2560ELj1ELj1ELj4ELj16ENS_18Kernel_traits_baseILj2560ES2_ffffjLj128EEEEELb1ELb1ELb0ELb1EEEvNS_9BwdParamsE:
        /* <DEDUP_REMOVED lines=38> */
.L_x_8742:
        /* <DEDUP_REMOVED lines=111> */
.L_x_8747:
        /* <DEDUP_REMOVED lines=19> */
[----:B------:R-:W4:Y:S01]  /*0a80*/  LDG.E.128 R76, [R76.64] ;  /* 0x000000044c4c7981 */ /* 0x000f22000c1e1d00 */
[----:B------:R-:W-:-:S03]  /*0a90*/  IADD3 R191, R192, 0x180, RZ ;  /* 0x00000180c0bf7810 */ /* 0x000fc60007ffe0ff */
[----:B------:R-:W4:Y:S02]  /*0aa0*/  LDG.E.128 R88, [R88.64] ;  /* 0x0000000458587981 */ /* 0x000f24000c1e1d00 */
[----:B------:R-:W-:-:S04]  /*0ab0*/  IMAD.WIDE.U32 R96, R191, R174, c[0x0][0x188] ;  /* 0x00006200bf607625 */ /* 0x000fc800078e00ae */
[-C--:B------:R-:W-:Y:S02]  /*0ac0*/  IMAD.WIDE.U32 R84, R194, R174.reuse, c[0x0][0x208] ;  /* 0x00008200c2547625 */ /* 0x080fe400078e00ae */
[----:B------:R-:W4:Y:S02]  /*0ad0*/  LDG.E.128 R96, [R96.64] ;  /* 0x0000000460607981 */ /* 0x000f24000c1e1d00 */
[-C--:B------:R-:W-:Y:S02]  /*0ae0*/  IMAD.WIDE.U32 R100, R191, R174.reuse, c[0x0][0x208] ;  /* 0x00008200bf647625 */ /* 0x080fe400078e00ae */
[----:B0-----:R-:W4:Y:S04]  /*0af0*/  LDG.E.128 R84, [R84.64] ;  /* 0x0000000454547981 */ /* 0x001f28000c1e1d00 */
[----:B------:R-:W4:Y:S01]  /*0b00*/  LDG.E.128 R100, [R100.64] ;  /* 0x0000000464647981 */ /* 0x000f22000c1e1d00 */
[----:B------:R-:W-:-:S06]  /*0b10*/  IMAD.WIDE.U32 R92, R193, R174, c[0x0][0x208] ;  /* 0x00008200c15c7625 */ /* 0x000fcc00078e00ae */
[----:B-1----:R-:W4:Y:S01]  /*0b20*/  LDG.E.128 R92, [R92.64] ;  /* 0x000000045c5c7981 */ /* 0x002f22000c1e1d00 */
[----:B------:R-:W-:-:S05]  /*0b30*/  IADD3 R139, R192, 0x200, RZ ;  /* 0x00000200c08b7810 */ /* 0x000fca0007ffe0ff */
[----:B------:R-:W-:-:S04]  /*0b40*/  IMAD.WIDE.U32 R104, R139, R174, c[0x0][0x188] ;  /* 0x000062008b687625 */ /* 0x000fc800078e00ae */
[----:B------:R-:W-:Y:S02]  /*0b50*/  IMAD.WIDE.U32 R108, R139, R174, c[0x0][0x208] ;  /* 0x000082008b6c7625 */ /* 0x000fe400078e00ae */
[----:B------:R-:W4:Y:S04]  /*0b60*/  LDG.E.128 R104, [R104.64] ;  /* 0x0000000468687981 */ /* 0x000f28000c1e1d00 */
[----:B------:R-:W4:Y:S01]  /*0b70*/  LDG.E.128 R108, [R108.64] ;  /* 0x000000046c6c7981 */ /* 0x000f22000c1e1d00 */
[----:B------:R-:W-:-:S04]  /*0b80*/  ISETP.NE.U32.AND P0, PT, RZ, c[0x0][0x1c0], PT ;  /* 0x00007000ff007a0c */ /* 0x000fc80003f05070 */
[----:B------:R-:W-:Y:S02]  /*0b90*/  ISETP.NE.AND.EX P0, PT, RZ, c[0x0][0x1c4], PT, P0 ;  /* 0x00007100ff007a0c */ /* 0x000fe40003f05300 */
[----:B------:R-:W-:Y:S02]  /*0ba0*/  SHF.R.S32.HI R157, RZ, 0x1f, R2 ;  /* 0x0000001fff9d7819 */ /* 0x000fe40000011402 */
[----:B------:R-:W-:Y:S01]  /*0bb0*/  MOV R190, 0x3f800000 ;  /* 0x3f80000000be7802 */ /* 0x000fe20000000f00 */
[----:B------:R-:W-:-:S08]  /*0bc0*/  ULDC.U8 UR6, c[0x0][0x1f0] ;  /* 0x00007c0000067ab9 */ /* 0x000fd00000000000 */
[----:B------:R-:W-:-:S04]  /*0bd0*/  @P0 LEA R166, P2, R2, c[0x0][0x1c0], 0x2 ;  /* 0x0000700002a60a11 */ /* 0x000fc800078410ff */
[----:B------:R-:W-:Y:S02]  /*0be0*/  @P0 LEA.HI.X R167, R2, c[0x0][0x1c4], R157, 0x2, P2 ;  /* 0x0000710002a70a11 */ /* 0x000fe400010f149d */
[----:B------:R-:W-:-:S03]  /*0bf0*/  ISETP.NE.U32.AND P1, PT, RZ, c[0x0][0x218], PT ;  /* 0x00008600ff007a0c */ /* 0x000fc60003f25070 */
[----:B------:R0:W5:Y:S01]  /*0c00*/  @P0 LDG.E R190, [R166.64] ;  /* 0x00000004a6be0981 */ /* 0x000162000c1e1900 */
[----:B------:R-:W-:Y:S02]  /*0c10*/  ISETP.NE.AND P0, PT, RZ, UR6, PT ;  /* 0x00000006ff007c0c */ /* 0x000fe4000bf05270 */
[----:B------:R-:W-:Y:S01]  /*0c20*/  ISETP.NE.AND.EX P1, PT, RZ, c[0x0][0x21c], PT, P1 ;  /* 0x00008700ff007a0c */ /* 0x000fe20003f25310 */
[----:B------:R-:W-:-:S05]  /*0c30*/  IMAD.WIDE.U32 R156, R192, R165, c[0x0][0x190] ;  /* 0x00006400c09c7625 */ /* 0x000fca00078e00a5 */
[----:B------:R1:W5:Y:S07]  /*0c40*/  LDG.E R195, [R156.64] ;  /* 0x000000049cc37981 */ /* 0x00036e000c1e1900 */
        /* <DEDUP_REMOVED lines=10> */
[----:B------:R-:W-:-:S04]  /*0cf0*/  IMAD.WIDE.U32 R158, R165, R194, c[0x0][0x190] ;  /* 0x00006400a59e7625 */ /* 0x000fc800078e00c2 */
[-C--:B------:R-:W-:Y:S02]  /*0d00*/  IMAD.WIDE.U32 R160, R193, R165.reuse, c[0x0][0x190] ;  /* 0x00006400c1a07625 */ /* 0x080fe400078e00a5 */
[----:B------:R0:W5:Y:S02]  /*0d10*/  LDG.E R158, [R158.64] ;  /* 0x000000049e9e7981 */ /* 0x000164000c1e1900 */
[-C--:B------:R-:W-:Y:S02]  /*0d20*/  IMAD.WIDE.U32 R162, R191, R165.reuse, c[0x0][0x190] ;  /* 0x00006400bfa27625 */ /* 0x080fe400078e00a5 */
[----:B------:R0:W5:Y:S02]  /*0d30*/  LDG.E R160, [R160.64] ;  /* 0x00000004a0a07981 */ /* 0x000164000c1e1900 */
[----:B------:R-:W-:Y:S02]  /*0d40*/  IMAD.WIDE.U32 R164, R139, R165, c[0x0][0x190] ;  /* 0x000064008ba47625 */ /* 0x000fe400078e00a5 */
[----:B------:R0:W5:Y:S04]  /*0d50*/  LDG.E R162, [R162.64] ;  /* 0x00000004a2a27981 */ /* 0x000168000c1e1900 */
[----:B------:R0:W5:Y:S01]  /*0d60*/  LDG.E R164, [R164.64] ;  /* 0x00000004a4a47981 */ /* 0x000162000c1e1900 */
[----:B------:R-:W-:-:S02]  /*0d70*/  LOP3.LUT P1, RZ, R187, 0xff, RZ, 0xc0, !PT ;  /* 0x000000ffbbff7812 */ /* 0x000fc4000782c0ff */
[----:B--2---:R-:W-:-:S05]  /*0d80*/  FSEL R209, R196, RZ, !P0 ;  /* 0x000000ffc4d17208 */ /* 0x004fca0004000000 */
[----:B---3--:R-:W-:-:S04]  /*0d90*/  FADD.FTZ R72, -R209, R72 ;  /* 0x00000048d1487221 */ /* 0x008fc80000010100 */
[----:B----4-:R-:W-:Y:S02]  /*0da0*/  FMUL.FTZ R201, R189, R72 ;  /* 0x00000048bdc97220 */ /* 0x010fe40000410000 */
[----:B------:R-:W-:-:S04]  /*0db0*/  FADD.FTZ R72, -R209, R75 ;  /* 0x0000004bd1487221 */ /* 0x000fc80000010100 */
[----:B------:R-:W-:Y:S02]  /*0dc0*/  FMUL.FTZ R207, R189, R72 ;  /* 0x00000048bdcf7220 */ /* 0x000fe40000410000 */
[----:B------:R-:W-:Y:S02]  /*0dd0*/  FADD.FTZ R72, -R209, R81 ;  /* 0x00000051d1487221 */ /* 0x000fe40000010100 */
[----:B------:R-:W-:Y:S02]  /*0de0*/  FMUL.FTZ R204, R3, R76 ;  /* 0x0000004c03cc7220 */ /* 0x000fe40000410000 */
[----:B0-----:R-:W-:Y:S02]  /*0df0*/  FMUL.FTZ R175, R189, R72 ;  /* 0x00000048bdaf7220 */ /* 0x001fe40000410000 */
[C---:B------:R-:W-:Y:S02]  /*0e00*/  FADD.FTZ R72, -R209.reuse, R89 ;  /* 0x00000059d1487221 */ /* 0x040fe40000010100 */
[----:B-1----:R-:W-:-:S02]  /*0e10*/  FADD.FTZ R156, -R209, R73 ;  /* 0x00000049d19c7221 */ /* 0x002fc40000010100 */
[----:B------:R-:W-:Y:S02]  /*0e20*/  FADD.FTZ R74, -R209, R74 ;  /* 0x0000004ad14a7221 */ /* 0x000fe40000010100 */
[----:B------:R-:W-:Y:S02]  /*0e30*/  FMUL.FTZ R206, R124, R77 ;  /* 0x0000004d7cce7220 */ /* 0x000fe40000410000 */
[C---:B------:R-:W-:Y:S02]  /*0e40*/  FMUL.FTZ R167, R189.reuse, R72 ;  /* 0x00000048bda77220 */ /* 0x040fe40000410000 */
[----:B------:R-:W-:Y:S02]  /*0e50*/  FADD.FTZ R73, RZ, R204 ;  /* 0x000000ccff497221 */ /* 0x000fe40000010000 */
[----:B------:R-:W-:Y:S02]  /*0e60*/  FMUL.FTZ R203, R189, R156 ;  /* 0x0000009cbdcb7220 */ /* 0x000fe40000410000 */
[----:B------:R-:W-:-:S02]  /*0e70*/  FFMA.FTZ R72, R201, R204, RZ ;  /* 0x000000ccc9487223 */ /* 0x000fc400000100ff */
[----:B------:R-:W-:Y:S02]  /*0e80*/  FMUL.FTZ R205, R189, R74 ;  /* 0x0000004abdcd7220 */ /* 0x000fe40000410000 */
[----:B------:R-:W-:Y:S02]  /*0e90*/  FMUL.FTZ R208, R4, R78 ;  /* 0x0000004e04d07220 */ /* 0x000fe40000410000 */
[----:B------:R-:W-:Y:S02]  /*0ea0*/  FADD.FTZ R73, R73, R206 ;  /* 0x000000ce49497221 */ /* 0x000fe40000010000 */
[----:B------:R-:W-:Y:S02]  /*0eb0*/  FADD.FTZ R74, -R209, R83 ;  /* 0x00000053d14a7221 */ /* 0x000fe40000010100 */
[----:B------:R-:W-:Y:S02]  /*0ec0*/  FFMA.FTZ R72, R203, R206, R72 ;  /* 0x000000cecb487223 */ /* 0x000fe40000010048 */
[----:B------:R-:W-:-:S02]  /*0ed0*/  FMUL.FTZ R210, R126, R79 ;  /* 0x0000004f7ed27220 */ /* 0x000fc40000410000 */
[----:B------:R-:W-:Y:S02]  /*0ee0*/  FADD.FTZ R73, R73, R208 ;  /* 0x000000d049497221 */ /* 0x000fe40000010000 */
[----:B------:R-:W-:Y:S02]  /*0ef0*/  FADD.FTZ R80, -R209, R80 ;  /* 0x00000050d1507221 */ /* 0x000fe40000010100 */
[----:B------:R-:W-:Y:S02]  /*0f00*/  FMUL.FTZ R197, R189, R74 ;  /* 0x0000004abdc57220 */ /* 0x000fe40000410000 */
[----:B------:R-:W-:Y:S02]  /*0f10*/  FFMA.FTZ R72, R205, R208, R72 ;  /* 0x000000d0cd487223 */ /* 0x000fe40000010048 */
[C---:B------:R-:W-:Y:S02]  /*0f20*/  FADD.FTZ R74, -R209.reuse, R91 ;  /* 0x0000005bd14a7221 */ /* 0x040fe40000010100 */
[----:B------:R-:W-:-:S02]  /*0f30*/  FADD.FTZ R96, -R209, R96 ;  /* 0x00000060d1607221 */ /* 0x000fc40000010100 */
[----:B------:R-:W-:Y:S02]  /*0f40*/  FMUL.FTZ R198, R5, R84 ;  /* 0x0000005405c67220 */ /* 0x000fe40000410000 */
[----:B------:R-:W-:Y:S02]  /*0f50*/  FADD.FTZ R73, R73, R210 ;  /* 0x000000d249497221 */ /* 0x000fe40000010000 */
[----:B------:R-:W-:Y:S02]  /*0f60*/  FMUL.FTZ R173, R189, R80 ;  /* 0x00000050bdad7220 */ /* 0x000fe40000410000 */
[----:B------:R-:W-:Y:S02]  /*0f70*/  FFMA.FTZ R72, R207, R210, R72 ;  /* 0x000000d2cf487223 */ /* 0x000fe40000010048 */
[C---:B------:R-:W-:Y:S02]  /*0f80*/  FMUL.FTZ R171, R189.reuse, R74 ;  /* 0x0000004abdab7220 */ /* 0x040fe40000410000 */
[----:B------:R-:W-:-:S02]  /*0f90*/  FMUL.FTZ R156, R189, R96 ;  /* 0x00000060bd9c7220 */ /* 0x000fc40000410000 */
[----:B------:R-:W-:Y:S02]  /*0fa0*/  FADD.FTZ R74, -R209, R97 ;  /* 0x00000061d14a7221 */ /* 0x000fe40000010100 */
[----:B------:R-:W-:Y:S02]  /*0fb0*/  FMUL.FTZ R200, R128, R85 ;  /* 0x0000005580c87220 */ /* 0x000fe40000410000 */
[----:B------:R-:W-:Y:S02]  /*0fc0*/  FADD.FTZ R73, R73, R198 ;  /* 0x000000c649497221 */ /* 0x000fe40000010000 */
[----:B------:R-:W-:Y:S02]  /*0fd0*/  FADD.FTZ R82, -R209, R82 ;  /* 0x00000052d1527221 */ /* 0x000fe40000010100 */
[----:B------:R-:W-:Y:S02]  /*0fe0*/  FFMA.FTZ R72, R173, R198, R72 ;  /* 0x000000c6ad487223 */ /* 0x000fe40000010048 */
[----:B------:R-:W-:-:S02]  /*0ff0*/  FADD.FTZ R179, R100, R179 ;  /* 0x000000b364b37221 */ /* 0x000fc40000010000 */
[----:B------:R-:W-:Y:S02]  /*1000*/  FFMA.FTZ R181, R100, R156, R181 ;  /* 0x0000009c64b57223 */ /* 0x000fe400000100b5 */
[----:B------:R-:W-:Y:S02]  /*1010*/  FMUL.FTZ R157, R9, R100 ;  /* 0x00000064099d7220 */ /* 0x000fe40000410000 */
[----:B------:R-:W-:Y:S02]  /*1020*/  FMUL.FTZ R100, R189, R74 ;  /* 0x0000004abd647220 */ /* 0x000fe40000410000 */
[----:B------:R-:W-:Y:S02]  /*1030*/  FMUL.FTZ R199, R6, R86 ;  /* 0x0000005606c77220 */ /* 0x000fe40000410000 */
[----:B------:R-:W-:Y:S02]  /*1040*/  FADD.FTZ R74, R73, R200 ;  /* 0x000000c8494a7221 */ /* 0x000fe40000010000 */
[----:B------:R-:W-:-:S02]  /*1050*/  FMUL.FTZ R196, R189, R82 ;  /* 0x00000052bdc47220 */ /* 0x000fc40000410000 */
[----:B------:R-:W-:Y:S02]  /*1060*/  FFMA.FTZ R72, R175, R200, R72 ;  /* 0x000000c8af487223 */ /* 0x000fe40000010048 */
[----:B------:R-:W-:Y:S02]  /*1070*/  FMUL.FTZ R202, R130, R87 ;  /* 0x0000005782ca7220 */ /* 0x000fe40000410000 */
[----:B------:R-:W-:Y:S02]  /*1080*/  FADD.FTZ R73, R74, R199 ;  /* 0x000000c74a497221 */ /* 0x000fe40000010000 */
[----:B------:R-:W-:Y:S02]  /*1090*/  FADD.FTZ R88, -R209, R88 ;  /* 0x00000058d1587221 */ /* 0x000fe40000010100 */
[----:B------:R-:W-:Y:S02]  /*10a0*/  FFMA.FTZ R72, R196, R199, R72 ;  /* 0x000000c7c4487223 */ /* 0x000fe40000010048 */
[----:B------:R-:W-:-:S02]  /*10b0*/  FMUL.FTZ R168, R7, R92 ;  /* 0x0000005c07a87220 */ /* 0x000fc40000410000 */
[----:B------:R-:W-:Y:S02]  /*10c0*/  FADD.FTZ R73, R73, R202 ;  /* 0x000000ca49497221 */ /* 0x000fe40000010000 */
[----:B------:R-:W-:Y:S02]  /*10d0*/  FMUL.FTZ R165, R189, R88 ;  /* 0x00000058bda57220 */ /* 0x000fe40000410000 */
[----:B------:R-:W-:Y:S02]  /*10e0*/  FFMA.FTZ R72, R197, R202, R72 ;  /* 0x000000cac5487223 */ /* 0x000fe40000010048 */
[----:B------:R-:W-:Y:S02]  /*10f0*/  FMUL.FTZ R170, R132, R93 ;  /* 0x0000005d84aa7220 */ /* 0x000fe40000410000 */
[----:B------:R-:W-:Y:S02]  /*1100*/  FADD.FTZ R73, R73, R168 ;  /* 0x000000a849497221 */ /* 0x000fe40000010000 */
[----:B------:R-:W-:-:S02]  /*1110*/  FADD.FTZ R90, -R209, R90 ;  /* 0x0000005ad15a7221 */ /* 0x000fc40000010100 */
[----:B------:R-:W-:Y:S02]  /*1120*/  FFMA.FTZ R72, R165, R168, R72 ;  /* 0x000000a8a5487223 */ /* 0x000fe40000010048 */
[----:B------:R-:W-:Y:S02]  /*1130*/  FMUL.FTZ R172, R8, R94 ;  /* 0x0000005e08ac7220 */ /* 0x000fe40000410000 */
[----:B------:R-:W-:Y:S02]  /*1140*/  FADD.FTZ R73, R73, R170 ;  /* 0x000000aa49497221 */ /* 0x000fe40000010000 */
[----:B------:R-:W-:Y:S02]  /*1150*/  FMUL.FTZ R169, R189, R90 ;  /* 0x0000005abda97220 */ /* 0x000fe40000410000 */
[----:B------:R-:W-:Y:S02]  /*1160*/  FFMA.FTZ R72, R167, R170, R72 ;  /* 0x000000aaa7487223 */ /* 0x000fe40000010048 */
[----:B------:R-:W-:-:S02]  /*1170*/  FADD.FTZ R117, R76, R117 ;  /* 0x000000754c757221 */ /* 0x000fc40000010000 */
[----:B------:R-:W-:Y:S02]  /*1180*/  FFMA.FTZ R141, R76, R201, R141 ;  /* 0x000000c94c8d7223 */ /* 0x000fe4000001008d */
[----:B------:R-:W-:Y:S02]  /*1190*/  FADD.FTZ R76, -R209, R99 ;  /* 0x00000063d14c7221 */ /* 0x000fe40000010100 */
[----:B------:R-:W-:Y:S02]  /*11a0*/  FMUL.FTZ R174, R134, R95 ;  /* 0x0000005f86ae7220 */ /* 0x000fe40000410000 */
[----:B------:R-:W-:Y:S02]  /*11b0*/  FADD.FTZ R73, R73, R172 ;  /* 0x000000ac49497221 */ /* 0x000fe40000010000 */
[----:B------:R-:W-:Y:S02]  /*11c0*/  FFMA.FTZ R72, R169, R172, R72 ;  /* 0x000000aca9487223 */ /* 0x000fe40000010048 */
        /* <DEDUP_REMOVED lines=8> */
[C---:B------:R-:W-:Y:S02]  /*1250*/  FADD.FTZ R183, R102.reuse, R183 ;  /* 0x000000b766b77221 */ /* 0x040fe40000010000 */
[----:B------:R-:W-:Y:S02]  /*1260*/  FFMA.FTZ R47, R102, R161, R47 ;  /* 0x000000a1662f7223 */ /* 0x000fe4000001002f */
[----:B------:R-:W-:Y:S02]  /*1270*/  FMUL.FTZ R102, R10, R102 ;  /* 0x000000660a667220 */ /* 0x000fe40000410000 */
[----:B------:R-:W-:Y:S02]  /*1280*/  FADD.FTZ R75, R72, R159 ;  /* 0x0000009f484b7221 */ /* 0x000fe40000010000 */
[----:B------:R-:W-:-:S02]  /*1290*/  FFMA.FTZ R73, R100, R159, R73 ;  /* 0x0000009f64497223 */ /* 0x000fc40000010049 */
[C---:B------:R-:W-:Y:S02]  /*12a0*/  FADD.FTZ R155, R94.reuse, R155 ;  /* 0x0000009b5e9b7221 */ /* 0x040fe40000010000 */
[----:B------:R-:W-:Y:S02]  /*12b0*/  FFMA.FTZ R177, R94, R169, R177 ;  /* 0x000000a95eb17223 */ /* 0x000fe400000100b1 */
[C---:B------:R-:W-:Y:S02]  /*12c0*/  FADD.FTZ R96, -R209.reuse, R105 ;  /* 0x00000069d1607221 */ /* 0x040fe40000010100 */
[----:B------:R-:W-:Y:S02]  /*12d0*/  FMUL.FTZ R166, R138, R103 ;  /* 0x000000678aa67220 */ /* 0x000fe40000410000 */
[----:B------:R-:W-:Y:S02]  /*12e0*/  FADD.FTZ R94, -R209, R104 ;  /* 0x00000068d15e7221 */ /* 0x000fe40000010100 */
[----:B------:R-:W-:-:S02]  /*12f0*/  FADD.FTZ R75, R75, R102 ;  /* 0x000000664b4b7221 */ /* 0x000fc40000010000 */
[----:B------:R-:W-:Y:S02]  /*1300*/  FFMA.FTZ R73, R161, R102, R73 ;  /* 0x00000066a1497223 */ /* 0x000fe40000010049 */
[C---:B------:R-:W-:Y:S02]  /*1310*/  FADD.FTZ R180, R95.reuse, R180 ;  /* 0x000000b45fb47221 */ /* 0x040fe40000010000 */
[----:B------:R-:W-:Y:S02]  /*1320*/  FFMA.FTZ R114, R95, R171, R114 ;  /* 0x000000ab5f727223 */ /* 0x000fe40000010072 */
[----:B------:R-:W-:Y:S02]  /*1330*/  FADD.FTZ R106, -R209, R106 ;  /* 0x0000006ad16a7221 */ /* 0x000fe40000010100 */
[C---:B------:R-:W-:Y:S02]  /*1340*/  FMUL.FTZ R96, R189.reuse, R96 ;  /* 0x00000060bd607220 */ /* 0x040fe40000410000 */
        /* <DEDUP_REMOVED lines=13> */
[----:B------:R-:W-:-:S02]  /*1420*/  FADD.FTZ R98, -R209, R107 ;  /* 0x0000006bd1627221 */ /* 0x000fc40000010100 */
[----:B------:R-:W-:Y:S02]  /*1430*/  FMUL.FTZ R110, R12, R110 ;  /* 0x0000006e0c6e7220 */ /* 0x000fe40000410000 */
[----:B------:R-:W-:Y:S02]  /*1440*/  FADD.FTZ R75, R72, R109 ;  /* 0x0000006d484b7221 */ /* 0x000fe40000010000 */
[----:B------:R-:W-:Y:S02]  /*1450*/  FFMA.FTZ R73, R96, R109, R73 ;  /* 0x0000006d60497223 */ /* 0x000fe40000010049 */
[C---:B------:R-:W-:Y:S02]  /*1460*/  FADD.FTZ R149, R86.reuse, R149 ;  /* 0x0000009556957221 */ /* 0x040fe40000010000 */
        /* <DEDUP_REMOVED lines=32> */
[----:B------:R-:W-:Y:S02]  /*1670*/  FADD.FTZ R80, R72, R99 ;  /* 0x0000006348507221 */ /* 0x000fe40000010000 */
[----:B------:R-:W-:Y:S01]  /*1680*/  FFMA.FTZ R77, R98, R99, R73 ;  /* 0x00000063624d7223 */ /* 0x000fe20000010049 */
[----:B------:R-:W-:Y:S05]  /*1690*/  BRA.DIV ~URZ, `(.L_x_8744) ;  /* 0x00001ab27f007947 */ /* 0x000fea000b800000 */
[----:B------:R0:W1:Y:S02]  /*16a0*/  SHFL.DOWN PT, R75, R80, 0x10, 0x1f ;  /* 0x0a001f00504b7f89 */ /* 0x00006400000e0000 */
.L_x_8748:
        /* <DEDUP_REMOVED lines=18> */
.L_x_8749:
        /* <DEDUP_REMOVED lines=11> */
[----:B------:R-:W2:Y:S01]  /*1880*/  LDG.E.128 R72, [R72.64] ;  /* 0x0000000448487981 */ /* 0x000ea2000c1e1d00 */
[----:B------:R-:W-:Y:S01]  /*1890*/  ISETP.NE.U32.AND P0, PT, RZ, c[0x0][0x258], PT ;  /* 0x00009600ff007a0c */ /* 0x000fe20003f05070 */
[----:B------:R-:W-:Y:S01]  /*18a0*/  IMAD.WIDE.U32 R90, R192, R101, c[0x0][0x248] ;  /* 0x00009200c05a7625 */ /* 0x000fe200078e0065 */
        /* <DEDUP_REMOVED lines=8> */
[----:B------:R-:W-:Y:S01]  /*1930*/  ISETP.NE.AND.EX P2, PT, RZ, c[0x0][0x25c], PT, P2 ;  /* 0x00009700ff007a0c */ /* 0x000fe20003f45320 */
[----:B0-----:R-:W-:Y:S02]  /*1940*/  FADD.FTZ R89, RZ, R76 ;  /* 0x0000004cff597221 */ /* 0x001fe40000010000 */
[----:B------:R-:W-:Y:S02]  /*1950*/  FADD.FTZ R76, RZ, R77 ;  /* 0x0000004dff4c7221 */ /* 0x000fe40000010000 */
[----:B------:R-:W-:Y:S02]  /*1960*/  FADD.FTZ R89, R78, R89 ;  /* 0x000000594e597221 */ /* 0x000fe40000010000 */
[----:B------:R-:W-:Y:S02]  /*1970*/  FADD.FTZ R76, R79, R76 ;  /* 0x0000004c4f4c7221 */ /* 0x000fe40000010000 */
[----:B-1----:R-:W-:Y:S01]  /*1980*/  FADD.FTZ R89, R89, R80 ;  /* 0x0000005059597221 */ /* 0x002fe20000010000 */
[----:B------:R-:W-:Y:S01]  /*1990*/  CS2R R78, SRZ ;  /* 0x00000000004e7805 */ /* 0x000fe2000001ff00 */
[----:B------:R-:W-:-:S02]  /*19a0*/  FADD.FTZ R76, R76, R81 ;  /* 0x000000514c4c7221 */ /* 0x000fc40000010000 */
[----:B------:R-:W-:Y:S02]  /*19b0*/  FADD.FTZ R82, R82, R89 ;  /* 0x0000005952527221 */ /* 0x000fe40000010000 */
[----:B------:R-:W-:Y:S02]  /*19c0*/  FADD.FTZ R76, R83, R76 ;  /* 0x0000004c534c7221 */ /* 0x000fe40000010000 */
[----:B------:R-:W-:Y:S02]  /*19d0*/  FMUL.FTZ R82, R82, c[0x0][0x1e0] ;  /* 0x0000780052527a20 */ /* 0x000fe40000410000 */
[----:B------:R-:W-:Y:S02]  /*19e0*/  FMUL.FTZ R103, R76, c[0x0][0x1e0] ;  /* 0x000078004c677a20 */ /* 0x000fe40000410000 */
[----:B------:R-:W-:Y:S01]  /*19f0*/  CS2R R76, SRZ ;  /* 0x00000000004c7805 */ /* 0x000fe2000001ff00 */
[----:B------:R-:W-:Y:S01]  /*1a00*/  FSEL R104, R82, RZ, !P1 ;  /* 0x000000ff52687208 */ /* 0x000fe20004800000 */
[----:B------:R-:W-:Y:S01]  /*1a10*/  @P0 IMAD.WIDE.U32 R88, R192, R101, c[0x0][0x258] ;  /* 0x00009600c0580625 */ /* 0x000fe200078e0065 */
        /* <DEDUP_REMOVED lines=16> */
[----:B------:R-:W-:Y:S01]  /*1b20*/  @P1 FADD.FTZ R83, R50, R83 ;  /* 0x0000005332531221 */ /* 0x000fe20000010000 */
[----:B------:R-:W-:Y:S01]  /*1b30*/  SEL R80, R81, R68, P2 ;  /* 0x0000004451507207 */ /* 0x000fe20001000000 */
[----:B------:R-:W-:Y:S02]  /*1b40*/  @P1 FADD.FTZ R210, R51, R210 ;  /* 0x000000d233d21221 */ /* 0x000fe40000010000 */
[----:B------:R-:W-:Y:S01]  /*1b50*/  FMUL.FTZ R84, R81, R190 ;  /* 0x000000be51547220 */ /* 0x000fe20000410000 */
[C---:B------:R-:W-:Y:S01]  /*1b60*/  SEL R82, R83.reuse, R70, P2 ;  /* 0x0000004653527207 */ /* 0x040fe20001000000 */
[CC--:B------:R-:W-:Y:S01]  /*1b70*/  FMUL.FTZ R85, R206.reuse, R190.reuse ;  /* 0x000000bece557220 */ /* 0x0c0fe20000410000 */
[----:B------:R-:W-:Y:S01]  /*1b80*/  SEL R81, R206, R69, P2 ;  /* 0x00000045ce517207 */ /* 0x000fe20001000000 */
[-C--:B------:R-:W-:Y:S01]  /*1b90*/  FMUL.FTZ R86, R83, R190.reuse ;  /* 0x000000be53567220 */ /* 0x080fe20000410000 */
[C---:B------:R-:W-:Y:S01]  /*1ba0*/  SEL R83, R210.reuse, R71, P2 ;  /* 0x00000047d2537207 */ /* 0x040fe20001000000 */
[----:B------:R-:W-:-:S02]  /*1bb0*/  FMUL.FTZ R87, R210, R190 ;  /* 0x000000bed2577220 */ /* 0x000fc40000410000 */
[----:B------:R-:W-:Y:S02]  /*1bc0*/  FMUL.FTZ R92, R84, c[0x0][0x1e8] ;  /* 0x00007a00545c7a20 */ /* 0x000fe40000410000 */
[----:B------:R-:W-:Y:S01]  /*1bd0*/  FMUL.FTZ R106, R85, c[0x0][0x1e8] ;  /* 0x00007a00556a7a20 */ /* 0x000fe20000410000 */
[----:B------:R-:W-:Y:S01]  /*1be0*/  @P0 STG.E.128 [R88.64], R80 ;  /* 0x0000005058000986 */ /* 0x000fe2000c101d04 */
[----:B------:R-:W-:Y:S02]  /*1bf0*/  FMUL.FTZ R93, R86, c[0x0][0x1e8] ;  /* 0x00007a00565d7a20 */ /* 0x000fe40000410000 */
[----:B------:R-:W-:Y:S02]  /*1c00*/  FMUL.FTZ R108, R87, c[0x0][0x1e8] ;  /* 0x00007a00576c7a20 */ /* 0x000fe40000410000 */
[----:B------:R-:W-:Y:S02]  /*1c10*/  @P4 FMUL.FTZ R76, R13, R92 ;  /* 0x0000005c0d4c4220 */ /* 0x000fe40000410000 */
[----:B------:R-:W-:-:S02]  /*1c20*/  @P5 FMUL.FTZ R77, R119, R106 ;  /* 0x0000006a774d5220 */ /* 0x000fc40000410000 */
[----:B------:R-:W-:Y:S02]  /*1c30*/  @P3 FMUL.FTZ R78, R14, R93 ;  /* 0x0000005d0e4e3220 */ /* 0x000fe40000410000 */
[----:B------:R-:W-:Y:S02]  /*1c40*/  @P6 FMUL.FTZ R79, R121, R108 ;  /* 0x0000006c794f6220 */ /* 0x000fe40000410000 */
[----:B------:R-:W-:-:S03]  /*1c50*/  IMAD.WIDE.U32 R84, R194, R101, c[0x0][0x170] ;  /* 0x00005c00c2547625 */ /* 0x000fc600078e0065 */
[----:B------:R0:W-:Y:S04]  /*1c60*/  STG.E.128 [R90.64], R76 ;  /* 0x0000004c5a007986 */ /* 0x0001e8000c101d04 */
[----:B------:R-:W3:Y:S01]  /*1c70*/  LDG.E.128 R84, [R84.64] ;  /* 0x0000000454547981 */ /* 0x000ee2000c1e1d00 */
[-CC-:B------:R-:W-:Y:S01]  /*1c80*/  FFMA.FTZ R173, R173, R103.reuse, R104.reuse ;  /* 0x00000067adad7223 */ /* 0x180fe20000010068 */
[----:B------:R-:W-:Y:S01]  /*1c90*/  IADD3 R204, R192, 0x100, RZ ;  /* 0x00000100c0cc7810 */ /* 0x000fe20007ffe0ff */
[-CC-:B------:R-:W-:Y:S02]  /*1ca0*/  FFMA.FTZ R175, R175, R103.reuse, R104.reuse ;  /* 0x00000067afaf7223 */ /* 0x180fe40000010068 */
[-CC-:B------:R-:W-:Y:S02]  /*1cb0*/  FFMA.FTZ R196, R196, R103.reuse, R104.reuse ;  /* 0x00000067c4c47223 */ /* 0x180fe40000010068 */
[----:B------:R-:W-:-:S02]  /*1cc0*/  FFMA.FTZ R197, R197, R103, R104 ;  /* 0x00000067c5c57223 */ /* 0x000fc40000010068 */
[----:B------:R-:W-:Y:S02]  /*1cd0*/  FADD.FTZ R198, R198, -R173 ;  /* 0x800000adc6c67221 */ /* 0x000fe40000010000 */
[----:B------:R-:W-:Y:S02]  /*1ce0*/  FADD.FTZ R200, R200, -R175 ;  /* 0x800000afc8c87221 */ /* 0x000fe40000010000 */
[----:B------:R-:W-:Y:S02]  /*1cf0*/  FADD.FTZ R196, R199, -R196 ;  /* 0x800000c4c7c47221 */ /* 0x000fe40000010000 */
[----:B------:R-:W-:Y:S02]  /*1d00*/  FADD.FTZ R202, R202, -R197 ;  /* 0x800000c5caca7221 */ /* 0x000fe40000010000 */
[C---:B0-----:R-:W-:Y:S02]  /*1d10*/  FMUL.FTZ R77, R189.reuse, R198 ;  /* 0x000000c6bd4d7220 */ /* 0x041fe40000410000 */
[----:B------:R-:W-:-:S02]  /*1d20*/  FMUL.FTZ R200, R189, R200 ;  /* 0x000000c8bdc87220 */ /* 0x000fc40000410000 */
[C---:B------:R-:W-:Y:S02]  /*1d30*/  FMUL.FTZ R79, R189.reuse, R196 ;  /* 0x000000c4bd4f7220 */ /* 0x040fe40000410000 */
[----:B------:R-:W-:Y:S02]  /*1d40*/  FMUL.FTZ R202, R189, R202 ;  /* 0x000000cabdca7220 */ /* 0x000fe40000410000 */
[----:B------:R-:W-:Y:S02]  /*1d50*/  @P1 FADD.FTZ R77, R52, R77 ;  /* 0x0000004d344d1221 */ /* 0x000fe40000010000 */
[----:B------:R-:W-:Y:S02]  /*1d60*/  @P1 FADD.FTZ R200, R53, R200 ;  /* 0x000000c835c81221 */ /* 0x000fe40000010000 */
[----:B------:R-:W-:Y:S01]  /*1d70*/  @P1 FADD.FTZ R79, R54, R79 ;  /* 0x0000004f364f1221 */ /* 0x000fe20000010000 */
[----:B------:R-:W-:Y:S01]  /*1d80*/  SEL R76, R77, R68, P2 ;  /* 0x000000444d4c7207 */ /* 0x000fe20001000000 */
[----:B------:R-:W-:-:S02]  /*1d90*/  @P1 FADD.FTZ R202, R55, R202 ;  /* 0x000000ca37ca1221 */ /* 0x000fc40000010000 */
[----:B------:R-:W-:Y:S01]  /*1da0*/  FMUL.FTZ R80, R77, R190 ;  /* 0x000000be4d507220 */ /* 0x000fe20000410000 */
[C---:B------:R-:W-:Y:S01]  /*1db0*/  SEL R78, R79.reuse, R70, P2 ;  /* 0x000000464f4e7207 */ /* 0x040fe20001000000 */
[CC--:B------:R-:W-:Y:S01]  /*1dc0*/  FMUL.FTZ R81, R200.reuse, R190.reuse ;  /* 0x000000bec8517220 */ /* 0x0c0fe20000410000 */
[----:B------:R-:W-:Y:S01]  /*1dd0*/  SEL R77, R200, R69, P2 ;  /* 0x00000045c84d7207 */ /* 0x000fe20001000000 */
[-C--:B------:R-:W-:Y:S01]  /*1de0*/  FMUL.FTZ R82, R79, R190.reuse ;  /* 0x000000be4f527220 */ /* 0x080fe20000410000 */
[C---:B------:R-:W-:Y:S01]  /*1df0*/  SEL R79, R202.reuse, R71, P2 ;  /* 0x00000047ca4f7207 */ /* 0x040fe20001000000 */
[----:B------:R-:W-:Y:S02]  /*1e00*/  FMUL.FTZ R83, R202, R190 ;  /* 0x000000beca537220 */ /* 0x000fe40000410000 */
[----:B------:R-:W-:-:S04]  /*1e10*/  @P0 IMAD.WIDE.U32 R90, R194, R101, c[0x0][0x258] ;  /* 0x00009600c25a0625 */ /* 0x000fc800078e0065 */
[----:B------:R-:W-:Y:S01]  /*1e20*/  FMUL.FTZ R194, R83, c[0x0][0x1e8] ;  /* 0x00007a0053c27a20 */ /* 0x000fe20000410000 */
[----:B------:R-:W-:Y:S01]  /*1e30*/  @P0 STG.E.128 [R90.64], R76 ;  /* 0x0000004c5a000986 */ /* 0x000fe2000c101d04 */
[----:B--2---:R-:W-:Y:S02]  /*1e40*/  FMUL.FTZ R73, R73, R106 ;  /* 0x0000006a49497220 */ /* 0x004fe40000410000 */
[----:B------:R-:W-:Y:S01]  /*1e50*/  FMUL.FTZ R72, R92, R72 ;  /* 0x000000485c487220 */ /* 0x000fe20000410000 */
[----:B------:R-:W-:Y:S01]  /*1e60*/  IADD3 R92, R192, 0x80, RZ ;  /* 0x00000080c05c7810 */ /* 0x000fe20007ffe0ff */
[----:B------:R-:W-:Y:S01]  /*1e70*/  FMUL.FTZ R74, R74, R93 ;  /* 0x0000005d4a4a7220 */ /* 0x000fe20000410000 */
[----:B------:R-:W-:Y:S01]  /*1e80*/  FSEL R105, R73, RZ, P5 ;  /* 0x000000ff49697208 */ /* 0x000fe20002800000 */
[----:B------:R-:W-:Y:S01]  /*1e90*/  FMUL.FTZ R75, R75, R108 ;  /* 0x0000006c4b4b7220 */ /* 0x000fe20000410000 */
[----:B------:R-:W-:Y:S01]  /*1ea0*/  LEA R88, P5, R92, c[0x0][0x248], 0x4 ;  /* 0x000092005c587a11 */ /* 0x000fe200078a20ff */
[----:B------:R-:W-:Y:S01]  /*1eb0*/  FMUL.FTZ R93, R82, c[0x0][0x1e8] ;  /* 0x00007a00525d7a20 */ /* 0x000fe20000410000 */
[----:B------:R-:W-:-:S02]  /*1ec0*/  FSEL R106, R72, RZ, P4 ;  /* 0x000000ff486a7208 */ /* 0x000fc40002000000 */
[----:B------:R-:W-:Y:S01]  /*1ed0*/  FSEL R108, R74, RZ, P3 ;  /* 0x000000ff4a6c7208 */ /* 0x000fe20001800000 */
[----:B------:R-:W-:Y:S01]  /*1ee0*/  CS2R R72, SRZ ;  /* 0x0000000000487805 */ /* 0x000fe2000001ff00 */
[----:B------:R-:W-:Y:S02]  /*1ef0*/  FSEL R107, R75, RZ, P6 ;  /* 0x000000ff4b6b7208 */ /* 0x000fe40003000000 */
[----:B------:R-:W-:Y:S01]  /*1f00*/  LEA.HI.X R89, R92, c[0x0][0x24c], RZ, 0x4, P5 ;  /* 0x000093005c597a11 */ /* 0x000fe200028f24ff */
[----:B------:R-:W-:Y:S01]  /*1f10*/  FMUL.FTZ R92, R80, c[0x0][0x1e8] ;  /* 0x00007a00505c7a20 */ /* 0x000fe20000410000 */
[C---:B------:R-:W-:Y:S01]  /*1f20*/  LOP3.LUT P4, RZ, R158.reuse, 0xff, RZ, 0xc0, !PT ;  /* 0x000000ff9eff7812 */ /* 0x040fe2000788c0ff */
[----:B------:R-:W-:Y:S01]  /*1f30*/  CS2R R74, SRZ ;  /* 0x00000000004a7805 */ /* 0x000fe2000001ff00 */
[C---:B------:R-:W-:Y:S02]  /*1f40*/  LOP3.LUT P3, RZ, R158.reuse, 0xff00, RZ, 0xc0, !PT ;  /* 0x0000ff009eff7812 */ /* 0x040fe4000786c0ff */
[----:B------:R-:W-:-:S02]  /*1f50*/  LOP3.LUT P6, RZ, R158, 0xff0000, RZ, 0xc0, !PT ;  /* 0x00ff00009eff7812 */ /* 0x000fc400078cc0ff */
[----:B------:R-:W-:Y:S01]  /*1f60*/  LOP3.LUT P5, RZ, R158, 0xff000000, RZ, 0xc0, !PT ;  /* 0xff0000009eff7812 */ /* 0x000fe200078ac0ff */
[----:B------:R-:W-:Y:S02]  /*1f70*/  FMUL.FTZ R158, R81, c[0x0][0x1e8] ;  /* 0x00007a00519e7a20 */ /* 0x000fe40000410000 */
[----:B------:R-:W-:-:S04]  /*1f80*/  IMAD.WIDE.U32 R80, R204, R101, c[0x0][0x170] ;  /* 0x00005c00cc507625 */ /* 0x000fc800078e0065 */
[----:B------:R-:W-:Y:S02]  /*1f90*/  @P4 FMUL.FTZ R72, R15, R92 ;  /* 0x0000005c0f484220 */ /* 0x000fe40000410000 */
[----:B------:R-:W-:Y:S02]  /*1fa0*/  @P3 FMUL.FTZ R73, R123, R158 ;  /* 0x0000009e7b493220 */ /* 0x000fe40000410000 */
[----:B------:R-:W-:Y:S02]  /*1fb0*/  @P6 FMUL.FTZ R74, R16, R93 ;  /* 0x0000005d104a6220 */ /* 0x000fe40000410000 */
[----:B------:R-:W-:-:S05]  /*1fc0*/  @P5 FMUL.FTZ R75, R125, R194 ;  /* 0x000000c27d4b5220 */ /* 0x000fca0000410000 */
[----:B------:R0:W-:Y:S04]  /*1fd0*/  STG.E.128 [R88.64], R72 ;  /* 0x0000004858007986 */ /* 0x0001e8000c101d04 */
[----:B------:R-:W2:Y:S01]  /*1fe0*/  LDG.E.128 R80, [R80.64] ;  /* 0x0000000450507981 */ /* 0x000ea2000c1e1d00 */
[-CC-:B------:R-:W-:Y:S01]  /*1ff0*/  FFMA.FTZ R165, R165, R103.reuse, R104.reuse ;  /* 0x00000067a5a57223 */ /* 0x180fe20000010068 */
[----:B------:R-:W-:Y:S01]  /*2000*/  IADD3 R196, R192, 0x180, RZ ;  /* 0x00000180c0c47810 */ /* 0x000fe20007ffe0ff */
[-CC-:B------:R-:W-:Y:S02]  /*2010*/  FFMA.FTZ R167, R167, R103.reuse, R104.reuse ;  /* 0x00000067a7a77223 */ /* 0x180fe40000010068 */
[-CC-:B------:R-:W-:Y:S02]  /*2020*/  FFMA.FTZ R169, R169, R103.reuse, R104.reuse ;  /* 0x00000067a9a97223 */ /* 0x180fe40000010068 */
[----:B------:R-:W-:-:S02]  /*2030*/  FFMA.FTZ R171, R171, R103, R104 ;  /* 0x00000067abab7223 */ /* 0x000fc40000010068 */
[----:B------:R-:W-:Y:S02]  /*2040*/  FADD.FTZ R168, R168, -R165 ;  /* 0x800000a5a8a87221 */ /* 0x000fe40000010000 */
[----:B------:R-:W-:Y:S02]  /*2050*/  FADD.FTZ R170, R170, -R167 ;  /* 0x800000a7aaaa7221 */ /* 0x000fe40000010000 */
[----:B------:R-:W-:Y:S01]  /*2060*/  FADD.FTZ R172, R172, -R169 ;  /* 0x800000a9acac7221 */ /* 0x000fe20000010000 */
[----:B0-----:R-:W-:Y:S01]  /*2070*/  CS2R R72, SRZ ;  /* 0x0000000000487805 */ /* 0x001fe2000001ff00 */
[----:B------:R-:W-:Y:S01]  /*2080*/  FADD.FTZ R174, R174, -R171 ;  /* 0x800000abaeae7221 */ /* 0x000fe20000010000 */
[----:B------:R-:W-:Y:S01]  /*2090*/  CS2R R74, SRZ ;  /* 0x00000000004a7805 */ /* 0x000fe2000001ff00 */
[C---:B------:R-:W-:Y:S02]  /*20a0*/  FMUL.FTZ R77, R189.reuse, R168 ;  /* 0x000000a8bd4d7220 */ /* 0x040fe40000410000 */
        /* <DEDUP_REMOVED lines=8> */
[----:B------:R-:W-:Y:S01]  /*2130*/  @P0 IMAD.WIDE.U32 R88, R193, R101, c[0x0][0x258] ;  /* 0x00009600c1580625 */ /* 0x000fe200078e0065 */
[----:B------:R-:W-:-:S03]  /*2140*/  SEL R78, R79, R70, P2 ;  /* 0x000000464f4e7207 */ /* 0x000fc60001000000 */
[-CC-:B------:R-:W-:Y:S02]  /*2150*/  FFMA.FTZ R156, R156, R103.reuse, R104.reuse ;  /* 0x000000679c9c7223 */ /* 0x180fe40000010068 */
[-CC-:B------:R-:W-:Y:S02]  /*2160*/  FFMA.FTZ R100, R100, R103.reuse, R104.reuse ;  /* 0x0000006764647223 */ /* 0x180fe40000010068 */
[-CC-:B------:R-:W-:Y:S02]  /*2170*/  FFMA.FTZ R161, R161, R103.reuse, R104.reuse ;  /* 0x00000067a1a17223 */ /* 0x180fe40000010068 */
[----:B------:R-:W-:Y:S02]  /*2180*/  FFMA.FTZ R163, R163, R103, R104 ;  /* 0x00000067a3a37223 */ /* 0x000fe40000010068 */
[----:B------:R-:W-:Y:S02]  /*2190*/  FADD.FTZ R156, R157, -R156 ;  /* 0x8000009c9d9c7221 */ /* 0x000fe40000010000 */
[----:B------:R-:W-:-:S02]  /*21a0*/  FADD.FTZ R100, R159, -R100 ;  /* 0x800000649f647221 */ /* 0x000fc40000010000 */
[----:B------:R-:W-:Y:S02]  /*21b0*/  FADD.FTZ R102, R102, -R161 ;  /* 0x800000a166667221 */ /* 0x000fe40000010000 */
[----:B---3--:R-:W-:Y:S02]  /*21c0*/  FMUL.FTZ R85, R85, R158 ;  /* 0x0000009e55557220 */ /* 0x008fe40000410000 */
[----:B------:R-:W-:Y:S02]  /*21d0*/  FMUL.FTZ R84, R92, R84 ;  /* 0x000000545c547220 */ /* 0x000fe40000410000 */
[----:B------:R-:W-:Y:S01]  /*21e0*/  FMUL.FTZ R86, R86, R93 ;  /* 0x0000005d56567220 */ /* 0x000fe20000410000 */
[----:B------:R-:W-:Y:S01]  /*21f0*/  FSEL R111, R85, RZ, P3 ;  /* 0x000000ff556f7208 */ /* 0x000fe20001800000 */
[----:B------:R-:W-:Y:S01]  /*2200*/  FMUL.FTZ R87, R87, R194 ;  /* 0x000000c257577220 */ /* 0x000fe20000410000 */
[----:B------:R-:W-:Y:S01]  /*2210*/  LEA R92, P3, R204, c[0x0][0x248], 0x4 ;  /* 0x00009200cc5c7a11 */ /* 0x000fe200078620ff */
[-C--:B------:R-:W-:Y:S01]  /*2220*/  FMUL.FTZ R85, R170, R190.reuse ;  /* 0x000000beaa557220 */ /* 0x080fe20000410000 */
[----:B------:R-:W-:Y:S01]  /*2230*/  FSEL R158, R84, RZ, P4 ;  /* 0x000000ff549e7208 */ /* 0x000fe20002000000 */
[-C--:B------:R-:W-:Y:S01]  /*2240*/  FMUL.FTZ R84, R77, R190.reuse ;  /* 0x000000be4d547220 */ /* 0x080fe20000410000 */
[----:B------:R-:W-:Y:S01]  /*2250*/  FSEL R194, R86, RZ, P6 ;  /* 0x000000ff56c27208 */ /* 0x000fe20003000000 */
[-C--:B------:R-:W-:Y:S01]  /*2260*/  FMUL.FTZ R86, R79, R190.reuse ;  /* 0x000000be4f567220 */ /* 0x080fe20000410000 */
[----:B------:R-:W-:Y:S01]  /*2270*/  FSEL R173, R87, RZ, P5 ;  /* 0x000000ff57ad7208 */ /* 0x000fe20002800000 */
[----:B------:R-:W-:Y:S01]  /*2280*/  FMUL.FTZ R87, R174, R190 ;  /* 0x000000beae577220 */ /* 0x000fe20000410000 */
[----:B------:R-:W-:Y:S01]  /*2290*/  LEA.HI.X R93, R204, c[0x0][0x24c], RZ, 0x4, P3 ;  /* 0x00009300cc5d7a11 */ /* 0x000fe200018f24ff */
[----:B------:R-:W-:Y:S01]  /*22a0*/  FMUL.FTZ R90, R84, c[0x0][0x1e8] ;  /* 0x00007a00545a7a20 */ /* 0x000fe20000410000 */
[----:B------:R-:W-:Y:S01]  /*22b0*/  LOP3.LUT P4, RZ, R160, 0xff, RZ, 0xc0, !PT ;  /* 0x000000ffa0ff7812 */ /* 0x000fe2000788c0ff */
[----:B------:R-:W-:Y:S01]  /*22c0*/  FMUL.FTZ R91, R86, c[0x0][0x1e8] ;  /* 0x00007a00565b7a20 */ /* 0x000fe20000410000 */
[C---:B------:R-:W-:Y:S01]  /*22d0*/  LOP3.LUT P6, RZ, R160.reuse, 0xff00, RZ, 0xc0, !PT ;  /* 0x0000ff00a0ff7812 */ /* 0x040fe200078cc0ff */
[----:B------:R-:W-:Y:S01]  /*22e0*/  FMUL.FTZ R168, R87, c[0x0][0x1e8] ;  /* 0x00007a0057a87a20 */ /* 0x000fe20000410000 */
[----:B------:R-:W-:-:S02]  /*22f0*/  LOP3.LUT P5, RZ, R160, 0xff0000, RZ, 0xc0, !PT ;  /* 0x00ff0000a0ff7812 */ /* 0x000fc400078ac0ff */
[----:B------:R-:W-:Y:S01]  /*2300*/  LOP3.LUT P3, RZ, R160, 0xff000000, RZ, 0xc0, !PT ;  /* 0xff000000a0ff7812 */ /* 0x000fe2000786c0ff */
[----:B------:R-:W-:Y:S01]  /*2310*/  FMUL.FTZ R160, R85, c[0x0][0x1e8] ;  /* 0x00007a0055a07a20 */ /* 0x000fe20000410000 */
[----:B------:R-:W-:Y:S01]  /*2320*/  SEL R77, R170, R69, P2 ;  /* 0x00000045aa4d7207 */ /* 0x000fe20001000000 */
[----:B------:R-:W-:Y:S01]  /*2330*/  IMAD.WIDE.U32 R84, R196, R101, c[0x0][0x170] ;  /* 0x00005c00c4547625 */ /* 0x000fe200078e0065 */
[----:B------:R-:W-:-:S03]  /*2340*/  SEL R79, R174, R71, P2 ;  /* 0x00000047ae4f7207 */ /* 0x000fc60001000000 */
[----:B------:R-:W-:Y:S02]  /*2350*/  @P4 FMUL.FTZ R72, R17, R90 ;  /* 0x0000005a11484220 */ /* 0x000fe40000410000 */
[----:B------:R-:W-:Y:S01]  /*2360*/  @P6 FMUL.FTZ R73, R127, R160 ;  /* 0x000000a07f496220 */ /* 0x000fe20000410000 */
[----:B------:R0:W-:Y:S01]  /*2370*/  @P0 STG.E.128 [R88.64], R76 ;  /* 0x0000004c58000986 */ /* 0x0001e2000c101d04 */
[----:B------:R-:W-:Y:S02]  /*2380*/  @P5 FMUL.FTZ R74, R18, R91 ;  /* 0x0000005b124a5220 */ /* 0x000fe40000410000 */
[----:B------:R-:W-:-:S05]  /*2390*/  @P3 FMUL.FTZ R75, R129, R168 ;  /* 0x000000a8814b3220 */ /* 0x000fca0000410000 */
[----:B------:R1:W-:Y:S04]  /*23a0*/  STG.E.128 [R92.64], R72 ;  /* 0x000000485c007986 */ /* 0x0003e8000c101d04 */
[----:B------:R-:W3:Y:S01]  /*23b0*/  LDG.E.128 R84, [R84.64] ;  /* 0x0000000454547981 */ /* 0x000ee2000c1e1d00 */
[----:B------:R-:W-:Y:S01]  /*23c0*/  FADD.FTZ R166, R166, -R163 ;  /* 0x800000a3a6a67221 */ /* 0x000fe20000010000 */
[----:B------:R-:W-:Y:S01]  /*23d0*/  IADD3 R192, R192, 0x200, RZ ;  /* 0x00000200c0c07810 */ /* 0x000fe20007ffe0ff */
[C---:B------:R-:W-:Y:S02]  /*23e0*/  FMUL.FTZ R100, R189.reuse, R100 ;  /* 0x00000064bd647220 */ /* 0x040fe40000410000 */
[C---:B------:R-:W-:Y:S02]  /*23f0*/  FMUL.FTZ R166, R189.reuse, R166 ;  /* 0x000000a6bda67220 */ /* 0x040fe40000410000 */
[----:B0-----:R-:W-:-:S02]  /*2400*/  FMUL.FTZ R77, R189, R156 ;  /* 0x0000009cbd4d7220 */ /* 0x001fc40000410000 */
[----:B------:R-:W-:Y:S02]  /*2410*/  FMUL.FTZ R79, R189, R102 ;  /* 0x00000066bd4f7220 */ /* 0x000fe40000410000 */
[----:B------:R-:W-:Y:S02]  /*2420*/  @P1 FADD.FTZ R77, R60, R77 ;  /* 0x0000004d3c4d1221 */ /* 0x000fe40000010000 */
[----:B------:R-:W-:Y:S01]  /*2430*/  @P1 FADD.FTZ R100, R61, R100 ;  /* 0x000000643d641221 */ /* 0x000fe20000010000 */
[----:B-1----:R-:W-:Y:S01]  /*2440*/  CS2R R72, SRZ ;  /* 0x0000000000487805 */ /* 0x002fe2000001ff00 */
[----:B------:R-:W-:Y:S01]  /*2450*/  @P1 FADD.FTZ R79, R62, R79 ;  /* 0x0000004f3e4f1221 */ /* 0x000fe20000010000 */
[----:B------:R-:W-:Y:S01]  /*2460*/  SEL R76, R77, R68, P2 ;  /* 0x000000444d4c7207 */ /* 0x000fe20001000000 */
[----:B------:R-:W-:Y:S01]  /*2470*/  @P1 FADD.FTZ R166, R63, R166 ;  /* 0x000000a63fa61221 */ /* 0x000fe20000010000 */
[----:B------:R-:W-:Y:S01]  /*2480*/  CS2R R74, SRZ ;  /* 0x00000000004a7805 */ /* 0x000fe2000001ff00 */
[----:B------:R-:W-:Y:S01]  /*2490*/  @P0 IMAD.WIDE.U32 R88, R191, R101, c[0x0][0x258] ;  /* 0x00009600bf580625 */ /* 0x000fe200078e0065 */
[----:B------:R-:W-:-:S03]  /*24a0*/  SEL R78, R79, R70, P2 ;  /* 0x000000464f4e7207 */ /* 0x000fc60001000000 */
[----:B--2---:R-:W-:Y:S02]  /*24b0*/  FMUL.FTZ R81, R81, R160 ;  /* 0x000000a051517220 */ /* 0x004fe40000410000 */
        /* <DEDUP_REMOVED lines=19> */
[----:B------:R-:W-:Y:S02]  /*25f0*/  LOP3.LUT P6, RZ, R162, 0xff000000, RZ, 0xc0, !PT ;  /* 0xff000000a2ff7812 */ /* 0x000fe400078cc0ff */
[----:B------:R-:W-:Y:S01]  /*2600*/  SEL R77, R100, R69, P2 ;  /* 0x00000045644d7207 */ /* 0x000fe20001000000 */
[----:B------:R-:W-:Y:S01]  /*2610*/  FMUL.FTZ R100, R81, c[0x0][0x1e8] ;  /* 0x00007a0051647a20 */ /* 0x000fe20000410000 */
[----:B------:R-:W-:Y:S01]  /*2620*/  SEL R79, R166, R71, P2 ;  /* 0x00000047a64f7207 */ /* 0x000fe20001000000 */
[----:B------:R-:W-:-:S04]  /*2630*/  IMAD.WIDE.U32 R80, R192, R101, c[0x0][0x170] ;  /* 0x00005c00c0507625 */ /* 0x000fc800078e0065 */
[----:B------:R-:W-:Y:S01]  /*2640*/  @P4 FMUL.FTZ R72, R19, R92 ;  /* 0x0000005c13484220 */ /* 0x000fe20000410000 */
[----:B------:R-:W-:Y:S01]  /*2650*/  @P0 STG.E.128 [R88.64], R76 ;  /* 0x0000004c58000986 */ /* 0x000fe2000c101d04 */
[----:B------:R-:W-:Y:S02]  /*2660*/  @P5 FMUL.FTZ R73, R131, R100 ;  /* 0x0000006483495220 */ /* 0x000fe40000410000 */
[----:B------:R-:W-:Y:S02]  /*2670*/  @P3 FMUL.FTZ R74, R20, R157 ;  /* 0x0000009d144a3220 */ /* 0x000fe40000410000 */
[----:B------:R-:W-:-:S05]  /*2680*/  @P6 FMUL.FTZ R75, R133, R102 ;  /* 0x00000066854b6220 */ /* 0x000fca0000410000 */
[----:B------:R0:W-:Y:S04]  /*2690*/  STG.E.128 [R90.64], R72 ;  /* 0x000000485a007986 */ /* 0x0001e8000c101d04 */
[----:B------:R-:W2:Y:S01]  /*26a0*/  LDG.E.128 R80, [R80.64] ;  /* 0x0000000450507981 */ /* 0x000ea2000c1e1d00 */
[-CC-:B------:R-:W-:Y:S01]  /*26b0*/  FFMA.FTZ R96, R96, R103.reuse, R104.reuse ;  /* 0x0000006760607223 */ /* 0x180fe20000010068 */
[----:B------:R-:W-:Y:S01]  /*26c0*/  IADD3 R2, R2, c[0x0][0x160], RZ ;  /* 0x0000580002027a10 */ /* 0x000fe20007ffe0ff */
[-CC-:B------:R-:W-:Y:S02]  /*26d0*/  FFMA.FTZ R94, R94, R103.reuse, R104.reuse ;  /* 0x000000675e5e7223 */ /* 0x180fe40000010068 */
[-CC-:B------:R-:W-:Y:S02]  /*26e0*/  FFMA.FTZ R97, R97, R103.reuse, R104.reuse ;  /* 0x0000006761617223 */ /* 0x180fe40000010068 */
[----:B------:R-:W-:-:S02]  /*26f0*/  FFMA.FTZ R98, R98, R103, R104 ;  /* 0x0000006762627223 */ /* 0x000fc40000010068 */
[----:B------:R-:W-:Y:S02]  /*2700*/  FADD.FTZ R96, R109, -R96 ;  /* 0x800000606d607221 */ /* 0x000fe40000010000 */
[----:B------:R-:W-:Y:S02]  /*2710*/  FADD.FTZ R94, R95, -R94 ;  /* 0x8000005e5f5e7221 */ /* 0x000fe40000010000 */
[----:B------:R-:W-:Y:S02]  /*2720*/  FADD.FTZ R110, R110, -R97 ;  /* 0x800000616e6e7221 */ /* 0x000fe40000010000 */
[----:B------:R-:W-:Y:S02]  /*2730*/  FADD.FTZ R98, R99, -R98 ;  /* 0x8000006263627221 */ /* 0x000fe40000010000 */
[C---:B------:R-:W-:Y:S02]  /*2740*/  FMUL.FTZ R96, R189.reuse, R96 ;  /* 0x00000060bd607220 */ /* 0x040fe40000410000 */
[----:B0-----:R-:W-:-:S02]  /*2750*/  FMUL.FTZ R73, R189, R94 ;  /* 0x0000005ebd497220 */ /* 0x001fc40000410000 */
[C---:B------:R-:W-:Y:S02]  /*2760*/  FMUL.FTZ R75, R189.reuse, R110 ;  /* 0x0000006ebd4b7220 */ /* 0x040fe40000410000 */
[----:B------:R-:W-:Y:S02]  /*2770*/  FMUL.FTZ R98, R189, R98 ;  /* 0x00000062bd627220 */ /* 0x000fe40000410000 */
[----:B------:R-:W-:Y:S02]  /*2780*/  @P1 FADD.FTZ R96, R65, R96 ;  /* 0x0000006041601221 */ /* 0x000fe40000010000 */
[----:B------:R-:W-:Y:S02]  /*2790*/  @P1 FADD.FTZ R73, R64, R73 ;  /* 0x0000004940491221 */ /* 0x000fe40000010000 */
[----:B------:R-:W-:Y:S01]  /*27a0*/  @P1 FADD.FTZ R75, R66, R75 ;  /* 0x0000004b424b1221 */ /* 0x000fe20000010000 */
[C---:B------:R-:W-:Y:S01]  /*27b0*/  SEL R69, R96.reuse, R69, P2 ;  /* 0x0000004560457207 */ /* 0x040fe20001000000 */
[----:B------:R-:W-:Y:S01]  /*27c0*/  @P1 FADD.FTZ R98, R67, R98 ;  /* 0x0000006243621221 */ /* 0x000fe20000010000 */
[----:B------:R-:W-:Y:S01]  /*27d0*/  SEL R68, R73, R68, P2 ;  /* 0x0000004449447207 */ /* 0x000fe20001000000 */
[----:B------:R-:W-:Y:S01]  /*27e0*/  FMUL.FTZ R96, R96, R190 ;  /* 0x000000be60607220 */ /* 0x000fe20000410000 */
[C---:B------:R-:W-:Y:S01]  /*27f0*/  SEL R70, R75.reuse, R70, P2 ;  /* 0x000000464b467207 */ /* 0x040fe20001000000 */
[----:B------:R-:W-:Y:S01]  /*2800*/  FMUL.FTZ R88, R75, R190 ;  /* 0x000000be4b587220 */ /* 0x000fe20000410000 */
[----:B------:R-:W-:Y:S01]  /*2810*/  SEL R71, R98, R71, P2 ;  /* 0x0000004762477207 */ /* 0x000fe20001000000 */
[----:B------:R-:W-:Y:S01]  /*2820*/  FMUL.FTZ R96, R96, c[0x0][0x1e8] ;  /* 0x00007a0060607a20 */ /* 0x000fe20000410000 */
[----:B------:R-:W-:Y:S01]  /*2830*/  LEA R76, P2, R192, c[0x0][0x248], 0x4 ;  /* 0x00009200c04c7a11 */ /* 0x000fe200078420ff */
[----:B------:R-:W-:Y:S01]  /*2840*/  FMUL.FTZ R89, R88, c[0x0][0x1e8] ;  /* 0x00007a0058597a20 */ /* 0x000fe20000410000 */
[----:B------:R-:W-:Y:S01]  /*2850*/  CS2R R74, SRZ ;  /* 0x00000000004a7805 */ /* 0x000fe2000001ff00 */
[----:B------:R-:W-:Y:S01]  /*2860*/  @P0 IMAD.WIDE.U32 R78, R139, R101, c[0x0][0x258] ;  /* 0x000096008b4e0625 */ /* 0x000fe200078e0065 */
[----:B------:R-:W-:-:S02]  /*2870*/  LEA.HI.X R77, R192, c[0x0][0x24c], RZ, 0x4, P2 ;  /* 0x00009300c04d7a11 */ /* 0x000fc400010f24ff */
[----:B------:R-:W-:Y:S01]  /*2880*/  LOP3.LUT P1, RZ, R187, 0xff, RZ, 0xc0, !PT ;  /* 0x000000ffbbff7812 */ /* 0x000fe2000782c0ff */
[----:B------:R-:W-:Y:S01]  /*2890*/  FADD.FTZ R41, R106, R41 ;  /* 0x000000296a297221 */ /* 0x000fe20000010000 */
[----:B------:R0:W-:Y:S01]  /*28a0*/  @P0 STG.E.128 [R78.64], R68 ;  /* 0x000000444e000986 */ /* 0x0001e2000c101d04 */
[----:B------:R-:W-:Y:S01]  /*28b0*/  ISETP.GE.AND P0, PT, R2, c[0x0][0x164], PT ;  /* 0x0000590002007a0c */ /* 0x000fe20003f06270 */
[----:B------:R-:W-:Y:S01]  /*28c0*/  FADD.FTZ R42, R105, R42 ;  /* 0x0000002a692a7221 */ /* 0x000fe20000010000 */
[----:B------:R-:W-:Y:S01]  /*28d0*/  SEL R187, RZ, 0x1, P1 ;  /* 0x00000001ffbb7807 */ /* 0x000fe20000800000 */
        /* <DEDUP_REMOVED lines=10> */
[----:B---3--:R-:W-:Y:S02]  /*2980*/  FMUL.FTZ R84, R92, R84 ;  /* 0x000000545c547220 */ /* 0x008fe40000410000 */
[----:B------:R-:W-:Y:S02]  /*2990*/  FMUL.FTZ R85, R85, R100 ;  /* 0x0000006455557220 */ /* 0x000fe40000410000 */
[----:B------:R-:W-:Y:S01]  /*29a0*/  FMUL.FTZ R86, R86, R157 ;  /* 0x0000009d56567220 */ /* 0x000fe20000410000 */
[----:B------:R-:W-:Y:S01]  /*29b0*/  FSEL R84, R84, RZ, P4 ;  /* 0x000000ff54547208 */ /* 0x000fe20002000000 */
[----:B------:R-:W-:Y:S01]  /*29c0*/  FMUL.FTZ R87, R87, R102 ;  /* 0x0000006657577220 */ /* 0x000fe20000410000 */
[----:B------:R-:W-:Y:S02]  /*29d0*/  FSEL R85, R85, RZ, P5 ;  /* 0x000000ff55557208 */ /* 0x000fe40002800000 */
[----:B------:R-:W-:Y:S01]  /*29e0*/  FSEL R86, R86, RZ, P3 ;  /* 0x000000ff56567208 */ /* 0x000fe20001800000 */
[----:B------:R-:W-:Y:S01]  /*29f0*/  FADD.FTZ R29, R84, R29 ;  /* 0x0000001d541d7221 */ /* 0x000fe20000010000 */
[----:B------:R-:W-:Y:S01]  /*2a00*/  FSEL R87, R87, RZ, P6 ;  /* 0x000000ff57577208 */ /* 0x000fe20003000000 */
[-C--:B------:R-:W-:Y:S01]  /*2a10*/  FMUL.FTZ R84, R73, R190.reuse ;  /* 0x000000be49547220 */ /* 0x080fe20000410000 */
[----:B------:R-:W-:Y:S01]  /*2a20*/  LOP3.LUT P4, RZ, R164, 0xff, RZ, 0xc0, !PT ;  /* 0x000000ffa4ff7812 */ /* 0x000fe2000788c0ff */
[----:B------:R-:W-:Y:S01]  /*2a30*/  FMUL.FTZ R190, R98, R190 ;  /* 0x000000be62be7220 */ /* 0x000fe20000410000 */
[----:B------:R-:W-:Y:S01]  /*2a40*/  LOP3.LUT P5, RZ, R164, 0xff00, RZ, 0xc0, !PT ;  /* 0x0000ff00a4ff7812 */ /* 0x000fe200078ac0ff */
[----:B------:R-:W-:Y:S01]  /*2a50*/  FMUL.FTZ R84, R84, c[0x0][0x1e8] ;  /* 0x00007a0054547a20 */ /* 0x000fe20000410000 */
[----:B------:R-:W-:Y:S01]  /*2a60*/  LOP3.LUT P3, RZ, R164, 0xff0000, RZ, 0xc0, !PT ;  /* 0x00ff0000a4ff7812 */ /* 0x000fe2000786c0ff */
[----:B------:R-:W-:Y:S01]  /*2a70*/  FMUL.FTZ R190, R190, c[0x0][0x1e8] ;  /* 0x00007a00bebe7a20 */ /* 0x000fe20000410000 */
[----:B------:R-:W-:Y:S01]  /*2a80*/  LOP3.LUT P6, RZ, R164, 0xff000000, RZ, 0xc0, !PT ;  /* 0xff000000a4ff7812 */ /* 0x000fe200078cc0ff */
[----:B------:R-:W-:Y:S01]  /*2a90*/  CS2R R72, SRZ ;  /* 0x0000000000487805 */ /* 0x000fe2000001ff00 */
[----:B------:R-:W-:-:S02]  /*2aa0*/  FADD.FTZ R30, R85, R30 ;  /* 0x0000001e551e7221 */ /* 0x000fc40000010000 */
[----:B------:R-:W-:Y:S02]  /*2ab0*/  FADD.FTZ R23, R86, R23 ;  /* 0x0000001756177221 */ /* 0x000fe40000010000 */
[----:B------:R-:W-:Y:S02]  /*2ac0*/  FADD.FTZ R28, R87, R28 ;  /* 0x0000001c571c7221 */ /* 0x000fe40000010000 */
[----:B------:R-:W-:Y:S02]  /*2ad0*/  @P4 FMUL.FTZ R72, R21, R84 ;  /* 0x0000005415484220 */ /* 0x000fe40000410000 */
[----:B------:R-:W-:Y:S02]  /*2ae0*/  @P5 FMUL.FTZ R73, R135, R96 ;  /* 0x0000006087495220 */ /* 0x000fe40000410000 */
[----:B------:R-:W-:Y:S02]  /*2af0*/  @P3 FMUL.FTZ R74, R22, R89 ;  /* 0x00000059164a3220 */ /* 0x000fe40000410000 */
[----:B------:R-:W-:-:S05]  /*2b00*/  @P6 FMUL.FTZ R75, R137, R190 ;  /* 0x000000be894b6220 */ /* 0x000fca0000410000 */
[----:B------:R0:W-:Y:S01]  /*2b10*/  STG.E.128 [R76.64], R72 ;  /* 0x000000484c007986 */ /* 0x0001e2000c101d04 */
[----:B--2---:R-:W-:Y:S02]  /*2b20*/  FMUL.FTZ R80, R84, R80 ;  /* 0x0000005054507220 */ /* 0x004fe40000410000 */
        /* <DEDUP_REMOVED lines=8> */
[----:B------:R-:W-:-:S02]  /*2bb0*/  FADD.FTZ R24, R81, R24 ;  /* 0x0000001851187221 */ /* 0x000fc40000010000 */
[----:B------:R-:W-:Y:S02]  /*2bc0*/  FADD.FTZ R27, R82, R27 ;  /* 0x0000001b521b7221 */ /* 0x000fe40000010000 */
[----:B------:R-:W-:Y:S01]  /*2bd0*/  FADD.FTZ R26, R83, R26 ;  /* 0x0000001a531a7221 */ /* 0x000fe20000010000 */
[----:B0-----:R-:W-:Y:S01]  /*2be0*/  @P0 CALL.REL.NOINC `(.L_x_8746) ;  /* 0x0000001000000944 */ /* 0x001fe20003c00000 */
[----:B------:R-:W-:Y:S05]  /*2bf0*/  BRA `(.L_x_8747) ;  /* 0xffffdd5000007947 */ /* 0x000fea000383ffff */
.L_x_8746:
        /* <DEDUP_REMOVED lines=60> */
.L_x_8743:
        /* <DEDUP_REMOVED lines=25> */
.L_x_8744:
[----:B------:R-:W-:Y:S01]  /*3150*/  HFMA2.MMA R81, -RZ, RZ, 0, 9.5367431640625e-07 ;  /* 0x00000010ff517435 */ /* 0x000fe200000001ff */
[----:B------:R-:W-:-:S02]  /*3160*/  MOV R76, R80 ;  /* 0x00000050004c7202 */ /* 0x000fc40000000f00 */
[----:B------:R-:W-:Y:S02]  /*3170*/  MOV R78, 0x1f ;  /* 0x0000001f004e7802 */ /* 0x000fe40000000f00 */
[----:B------:R-:W-:Y:S02]  /*3180*/  MOV R83, 0xffffffff ;  /* 0xffffffff00537802 */ /* 0x000fe40000000f00 */
[----:B------:R-:W-:Y:S02]  /*3190*/  MOV R72, 0x31b0 ;  /* 0x000031b000487802 */ /* 0x000fe40000000f00 */
[----:B-----5:R-:W-:Y:S05]  /*31a0*/  CALL.REL.NOINC `($__internal_175_$__cuda_sm70_shflsync_down_p) ;  /* 0x0000046000007944 */ /* 0x020fea0003c00000 */
[----:B-1----:R-:W-:Y:S01]  /*31b0*/  MOV R75, R76 ;  /* 0x0000004c004b7202 */ /* 0x002fe20000000f00 */
[----:B0-----:R-:W-:Y:S05]  /*31c0*/  BRA `(.L_x_8748) ;  /* 0xffffe4e000007947 */ /* 0x001fea000383ffff */
.L_x_8745:
[----:B------:R-:W-:Y:S01]  /*31d0*/  HFMA2.MMA R81, -RZ, RZ, 0, 9.5367431640625e-07 ;  /* 0x00000010ff517435 */ /* 0x000fe200000001ff */
[----:B------:R-:W-:Y:S02]  /*31e0*/  MOV R76, R77 ;  /* 0x0000004d004c7202 */ /* 0x000fe40000000f00 */
[----:B------:R-:W-:Y:S02]  /*31f0*/  MOV R78, 0x1f ;  /* 0x0000001f004e7802 */ /* 0x000fe40000000f00 */
[----:B------:R-:W-:-:S02]  /*3200*/  MOV R83, 0xffffffff ;  /* 0xffffffff00537802 */ /* 0x000fc40000000f00 */
[----:B------:R-:W-:Y:S02]  /*3210*/  MOV R72, 0x3230 ;  /* 0x0000323000487802 */ /* 0x000fe40000000f00 */
[----:B01---5:R-:W-:Y:S05]  /*3220*/  CALL.REL.NOINC `($__internal_175_$__cuda_sm70_shflsync_down_p) ;  /* 0x000003e000007944 */ /* 0x023fea0003c00000 */
[----:B------:R-:W-:Y:S01]  /*3230*/  FADD.FTZ R80, R80, R75 ;  /* 0x0000004b50507221 */ /* 0x000fe20000010000 */
[----:B0-----:R-:W-:Y:S01]  /*3240*/  HFMA2.MMA R81, -RZ, RZ, 0, 4.76837158203125e-07 ;  /* 0x00000008ff517435 */ /* 0x001fe200000001ff */
[----:B-1----:R-:W-:Y:S01]  /*3250*/  FADD.FTZ R77, R77, R76 ;  /* 0x0000004c4d4d7221 */ /* 0x002fe20000010000 */
[----:B------:R-:W-:Y:S02]  /*3260*/  MOV R78, 0x1f ;  /* 0x0000001f004e7802 */ /* 0x000fe40000000f00 */
[----:B------:R-:W-:Y:S02]  /*3270*/  MOV R83, 0xffffffff ;  /* 0xffffffff00537802 */ /* 0x000fe40000000f00 */
[----:B------:R-:W-:Y:S02]  /*3280*/  MOV R76, R80 ;  /* 0x00000050004c7202 */ /* 0x000fe40000000f00 */
[----:B------:R-:W-:Y:S02]  /*3290*/  MOV R72, 0x32b0 ;  /* 0x000032b000487802 */ /* 0x000fe40000000f00 */
[----:B------:R-:W-:Y:S05]  /*32a0*/  CALL.REL.NOINC `($__internal_175_$__cuda_sm70_shflsync_down_p) ;  /* 0x0000036000007944 */ /* 0x000fea0003c00000 */
[----:B0-----:R-:W-:Y:S01]  /*32b0*/  HFMA2.MMA R81, -RZ, RZ, 0, 4.76837158203125e-07 ;  /* 0x00000008ff517435 */ /* 0x001fe200000001ff */
[----:B-1----:R-:W-:-:S02]  /*32c0*/  MOV R75, R76 ;  /* 0x0000004c004b7202 */ /* 0x002fc40000000f00 */
[----:B------:R-:W-:Y:S02]  /*32d0*/  MOV R76, R77 ;  /* 0x0000004d004c7202 */ /* 0x000fe40000000f00 */
[----:B------:R-:W-:Y:S02]  /*32e0*/  MOV R78, 0x1f ;  /* 0x0000001f004e7802 */ /* 0x000fe40000000f00 */
[----:B------:R-:W-:Y:S02]  /*32f0*/  MOV R83, 0xffffffff ;  /* 0xffffffff00537802 */ /* 0x000fe40000000f00 */
[----:B------:R-:W-:Y:S02]  /*3300*/  MOV R72, 0x3320 ;  /* 0x0000332000487802 */ /* 0x000fe40000000f00 */
[----:B------:R-:W-:Y:S05]  /*3310*/  CALL.REL.NOINC `($__internal_175_$__cuda_sm70_shflsync_down_p) ;  /* 0x000002f000007944 */ /* 0x000fea0003c00000 */
[----:B------:R-:W-:Y:S01]  /*3320*/  FADD.FTZ R80, R75, R80 ;  /* 0x000000504b507221 */ /* 0x000fe20000010000 */
[----:B0-----:R-:W-:Y:S01]  /*3330*/  HFMA2.MMA R81, -RZ, RZ, 0, 2.384185791015625e-07 ;  /* 0x00000004ff517435 */ /* 0x001fe200000001ff */
[----:B-1----:R-:W-:Y:S01]  /*3340*/  FADD.FTZ R77, R77, R76 ;  /* 0x0000004c4d4d7221 */ /* 0x002fe20000010000 */
[----:B------:R-:W-:Y:S02]  /*3350*/  MOV R78, 0x1f ;  /* 0x0000001f004e7802 */ /* 0x000fe40000000f00 */
[----:B------:R-:W-:-:S02]  /*3360*/  MOV R83, 0xffffffff ;  /* 0xffffffff00537802 */ /* 0x000fc40000000f00 */
[----:B------:R-:W-:Y:S02]  /*3370*/  MOV R76, R80 ;  /* 0x00000050004c7202 */ /* 0x000fe40000000f00 */
[----:B------:R-:W-:Y:S02]  /*3380*/  MOV R72, 0x33a0 ;  /* 0x000033a000487802 */ /* 0x000fe40000000f00 */
[----:B------:R-:W-:Y:S05]  /*3390*/  CALL.REL.NOINC `($__internal_175_$__cuda_sm70_shflsync_down_p) ;  /* 0x0000027000007944 */ /* 0x000fea0003c00000 */
[----:B0-----:R-:W-:Y:S01]  /*33a0*/  HFMA2.MMA R81, -RZ, RZ, 0, 2.384185791015625e-07 ;  /* 0x00000004ff517435 */ /* 0x001fe200000001ff */
[----:B-1----:R-:W-:Y:S02]  /*33b0*/  MOV R75, R76 ;  /* 0x0000004c004b7202 */ /* 0x002fe40000000f00 */
[----:B------:R-:W-:Y:S02]  /*33c0*/  MOV R76, R77 ;  /* 0x0000004d004c7202 */ /* 0x000fe40000000f00 */
[----:B------:R-:W-:Y:S02]  /*33d0*/  MOV R78, 0x1f ;  /* 0x0000001f004e7802 */ /* 0x000fe40000000f00 */
[----:B------:R-:W-:Y:S02]  /*33e0*/  MOV R83, 0xffffffff ;  /* 0xffffffff00537802 */ /* 0x000fe40000000f00 */
[----:B------:R-:W-:-:S02]  /*33f0*/  MOV R72, 0x3410 ;  /* 0x0000341000487802 */ /* 0x000fc40000000f00 */
[----:B------:R-:W-:Y:S05]  /*3400*/  CALL.REL.NOINC `($__internal_175_$__cuda_sm70_shflsync_down_p) ;  /* 0x0000020000007944 */ /* 0x000fea0003c00000 */
[----:B------:R-:W-:Y:S01]  /*3410*/  FADD.FTZ R80, R75, R80 ;  /* 0x000000504b507221 */ /* 0x000fe20000010000 */
[----:B0-----:R-:W-:Y:S01]  /*3420*/  HFMA2.MMA R81, -RZ, RZ, 0, 1.1920928955078125e-07 ;  /* 0x00000002ff517435 */ /* 0x001fe200000001ff */
[----:B-1----:R-:W-:Y:S01]  /*3430*/  FADD.FTZ R79, R77, R76 ;  /* 0x0000004c4d4f7221 */ /* 0x002fe20000010000 */
[----:B------:R-:W-:-:S02]  /*3440*/  MOV R78, 0x1f ;  /* 0x0000001f004e7802 */ /* 0x000fc40000000f00 */
[----:B------:R-:W-:Y:S02]  /*3450*/  MOV R83, 0xffffffff ;  /* 0xffffffff00537802 */ /* 0x000fe40000000f00 */
[----:B------:R-:W-:Y:S02]  /*3460*/  MOV R76, R80 ;  /* 0x00000050004c7202 */ /* 0x000fe40000000f00 */
[----:B------:R-:W-:Y:S02]  /*3470*/  MOV R72, 0x3490 ;  /* 0x0000349000487802 */ /* 0x000fe40000000f00 */
[----:B------:R-:W-:Y:S05]  /*3480*/  CALL.REL.NOINC `($__internal_175_$__cuda_sm70_shflsync_down_p) ;  /* 0x0000018000007944 */ /* 0x000fea0003c00000 */
[----:B0-----:R-:W-:Y:S01]  /*3490*/  HFMA2.MMA R81, -RZ, RZ, 0, 1.1920928955078125e-07 ;  /* 0x00000002ff517435 */ /* 0x001fe200000001ff */
[----:B-1----:R-:W-:Y:S02]  /*34a0*/  MOV R75, R76 ;  /* 0x0000004c004b7202 */ /* 0x002fe40000000f00 */
[----:B------:R-:W-:Y:S02]  /*34b0*/  MOV R76, R79 ;  /* 0x0000004f004c7202 */ /* 0x000fe40000000f00 */
[----:B------:R-:W-:Y:S02]  /*34c0*/  MOV R78, 0x1f ;  /* 0x0000001f004e7802 */ /* 0x000fe40000000f00 */
[----:B------:R-:W-:-:S02]  /*34d0*/  MOV R83, 0xffffffff ;  /* 0xffffffff00537802 */ /* 0x000fc40000000f00 */
[----:B------:R-:W-:Y:S02]  /*34e0*/  MOV R72, 0x3500 ;  /* 0x0000350000487802 */ /* 0x000fe40000000f00 */
[----:B------:R-:W-:Y:S05]  /*34f0*/  CALL.REL.NOINC `($__internal_175_$__cuda_sm70_shflsync_down_p) ;  /* 0x0000011000007944 */ /* 0x000fea0003c00000 */
[----:B------:R-:W-:Y:S01]  /*3500*/  FADD.FTZ R77, R75, R80 ;  /* 0x000000504b4d7221 */ /* 0x000fe20000010000 */
[----:B0-----:R-:W-:Y:S01]  /*3510*/  HFMA2.MMA R81, -RZ, RZ, 0, 5.9604644775390625e-08 ;  /* 0x00000001ff517435 */ /* 0x001fe200000001ff */
[----:B-1----:R-:W-:Y:S01]  /*3520*/  FADD.FTZ R79, R79, R76 ;  /* 0x0000004c4f4f7221 */ /* 0x002fe20000010000 */
[----:B------:R-:W-:Y:S02]  /*3530*/  MOV R78, 0x1f ;  /* 0x0000001f004e7802 */ /* 0x000fe40000000f00 */
[----:B------:R-:W-:Y:S02]  /*3540*/  MOV R83, 0xffffffff ;  /* 0xffffffff00537802 */ /* 0x000fe40000000f00 */
[----:B------:R-:W-:Y:S02]  /*3550*/  MOV R76, R77 ;  /* 0x0000004d004c7202 */ /* 0x000fe40000000f00 */
[----:B------:R-:W-:Y:S02]  /*3560*/  MOV R72, 0x3580 ;  /* 0x0000358000487802 */ /* 0x000fe40000000f00 */
[----:B------:R-:W-:Y:S05]  /*3570*/  CALL.REL.NOINC `($__internal_175_$__cuda_sm70_shflsync_down_p) ;  /* 0x0000009000007944 */ /* 0x000fea0003c00000 */
[----:B0-----:R-:W-:Y:S01]  /*3580*/  HFMA2.MMA R81, -RZ, RZ, 0, 5.9604644775390625e-08 ;  /* 0x00000001ff517435 */ /* 0x001fe200000001ff */
[----:B-1----:R-:W-:-:S02]  /*3590*/  MOV R84, R76 ;  /* 0x0000004c00547202 */ /* 0x002fc40000000f00 */
[----:B------:R-:W-:Y:S02]  /*35a0*/  MOV R76, R79 ;  /* 0x0000004f004c7202 */ /* 0x000fe40000000f00 */
[----:B------:R-:W-:Y:S02]  /*35b0*/  MOV R78, 0x1f ;  /* 0x0000001f004e7802 */ /* 0x000fe40000000f00 */
[----:B------:R-:W-:Y:S02]  /*35c0*/  MOV R83, 0xffffffff ;  /* 0xffffffff00537802 */ /* 0x000fe40000000f00 */
[----:B------:R-:W-:Y:S02]  /*35d0*/  MOV R72, 0x35f0 ;  /* 0x000035f000487802 */ /* 0x000fe40000000f00 */
[----:B------:R-:W-:Y:S05]  /*35e0*/  CALL.REL.NOINC `($__internal_175_$__cuda_sm70_shflsync_down_p) ;  /* 0x0000002000007944 */ /* 0x000fea0003c00000 */
[----:B-1----:R-:W-:Y:S01]  /*35f0*/  MOV R72, R76 ;  /* 0x0000004c00487202 */ /* 0x002fe20000000f00 */
[----:B0-----:R-:W-:Y:S05]  /*3600*/  BRA `(.L_x_8749) ;  /* 0xffffe1c000007947 */ /* 0x001fea000383ffff */
        .weak           $__internal_175_$__cuda_sm70_shflsync_down_p
        .type           $__internal_175_$__cuda_sm70_shflsync_down_p,@function
        .size           $__internal_175_$__cuda_sm70_shflsync_down_p,(.L_x_9919 - $__internal_175_$__cuda_sm70_shflsync_down_p)
$__internal_175_$__cuda_sm70_shflsync_down_p:
[----:B------:R-:W-:Y:S01]  /*3610*/  HFMA2.MMA R73, -RZ, RZ, 0, 0 ;  /* 0x00000000ff497435 */ /* 0x000fe200000001ff */
[----:B------:R-:W-:Y:S04]  /*3620*/  WARPSYNC R83 ;  /* 0x0000005300007348 */ /* 0x000fe80003800000 */
[----:B------:R0:W1:Y:S01]  /*3630*/  SHFL.DOWN PT, R76, R76, R81, R78 ;  /* 0x080000514c4c7389 */ /* 0x00006200000e004e */
[----:B------:R-:W-:Y:S05]  /*3640*/  RET.REL.NODEC R72 `(_ZN10layer_norm13ln_bwd_kernelINS_13Kernel_traitsI6__halfffffjLj2560ELj1ELj1ELj4ELj16ENS_18Kernel_traits_baseILj2560ES2_ffffjLj128EEEEELb1ELb1ELb0ELb1EEEvNS_9BwdParamsE) ;  /* 0xffffc9b048007950 */ /* 0x000fea0003c3ffff */
.L_x_8750:
        /* <DEDUP_REMOVED lines=11> */
.L_x_9919:


//--------------------- .text._ZN10layer_norm22ln_bwd_finalize_kernelINS_22Kernel_traits_finalizeILj2560E6__halfffffjLb1ELj1024ELj4ENS_18Kernel_traits_baseILj2560ES2_ffffjLj1024EEEEELb1ELb0EEEvNS_9BwdParamsE --------------------------
	.section	.text._ZN10layer_norm22ln_bwd_finalize_kernelINS_22Kernel_traits_finalizeILj2560E6__halfffffjLb1ELj1024ELj4ENS_18Kernel_traits_baseILj2560ES2_ffffjLj1024EEEEELb1ELb0EEEvNS_9BwdParamsE,"ax",@progbits
	.sectioninfo	@"SHI_REGISTERS=32"
	.align	128
        .global         _ZN10layer_norm22ln_bwd_finalize_kernelINS_22Kernel_traits_finalizeILj2560E6__halfffffjLb1ELj1024ELj4ENS_18Kernel_traits_baseILj2560ES2_ffffjLj1024EEEEELb1ELb0EEEvNS_9BwdParamsE
        .type           _ZN10layer_norm22ln_bwd_finalize_kernelINS_22Kernel_traits_finalizeILj2560E6__halfffffjLb1ELj1024ELj4ENS_18Kernel_traits_baseILj2560ES2_ffffjLj1024EEEEELb1ELb0EEEvNS_9BwdParamsE,@function
        .size           _ZN10layer_norm22ln_bwd_finalize_kernelINS_22Kernel_traits_finalizeILj2560E6__halfffffjLb1ELj1024ELj4ENS_18Kernel_traits_baseILj2560ES2_ffffjLj1024EEEEELb1ELb0EEEvNS_9BwdParamsE,(.L_x_9920 - _ZN10layer_norm22ln_bwd_finalize_kernelINS_22Kernel_traits_finalizeILj2560E6__halfffffjLb1ELj1024ELj4ENS_18Kernel_traits_baseILj2560ES2_ffffjLj1024EEEEELb1ELb0EEEvNS_9BwdParamsE)
        .other          _ZN10layer_norm22ln_bwd_finalize_kernelINS_22Kernel_traits_finalizeILj2560E6__halfffffjLb1ELj1024ELj4ENS_18Kernel_traits_baseILj2560ES2_ffffjLj1024EEEEELb1ELb0EEEvNS_9BwdParamsE,@"STO_CUDA_ENTRY STV_DEFAULT"
_ZN10layer_norm22ln_bwd_finalize_kernelINS_22Kernel_traits_finalizeILj2560E6__halfffffjLb1ELj1024ELj4ENS_18Kernel_traits_baseILj2560ES2_ffffjLj1024EEEEELb1ELb0EEEvNS_9BwdParamsE:
.text._ZN10layer_norm22ln_bwd_finalize_kernelINS_22Kernel_traits_finalizeILj2560E6__halfffffjLb1ELj1024ELj4ENS_18Kernel_traits_baseILj2560ES2_ffffjLj1024EEEEELb1ELb0EEEvNS_9BwdParamsE:
        /* <DEDUP_REMOVED lines=19> */
.L_x_8764:
        /* <DEDUP_REMOVED lines=33> */
.L_x_8755:
        /* <DEDUP_REMOVED lines=47> */
.L_x_8754:
[----:B------:R-:W-:Y:S05]  /*0630*/  BSYNC B1 ;  /* 0x0000000000017941 */ /* 0x000fea0003800000 */
.L_x_8753:
        /* <DEDUP_REMOVED lines=29> */
.L_x_8757:
[----:B------:R-:W-:Y:S05]  /*0810*/  BSYNC B1 ;  /* 0x0000000000017941 */ /* 0x000fea0003800000 */
.L_x_8756:
        /* <DEDUP_REMOVED lines=14> */
.L_x_8758:
[----:B------:R-:W-:Y:S05]  /*0900*/  BSYNC B1 ;  /* 0x0000000000017941 */ /* 0x000fea0003800000 */
.L_x_8752:
[----:B------:R-:W-:Y:S05]  /*0910*/  BSYNC B0 ;  /* 0x0000000000007941 */ /* 0x000fea0003800000 */
.L_x_8751:
        /* <DEDUP_REMOVED lines=12> */
.L_x_8765:
        /* <DEDUP_REMOVED lines=27> */
.L_x_8766:
        /* <DEDUP_REMOVED lines=9> */
.L_x_8759:
        /* <DEDUP_REMOVED lines=21> */
.L_x_8763:
[----:B------:R-:W-:Y:S05]  /*0d70*/  BSYNC B0 ;  /* 0x0000000000007941 */ /* 0x000fea0003800000 */
.L_x_8762:
[C---:B------:R-:W-:Y:S02]  /*0d80*/  ISETP.GT.U32.AND P1, PT, R4.reuse, -0xa01, PT ;  /* 0xfffff5ff0400780c */ /* 0x040fe40003f24070 */
[----:B------:R-:W-:-:S02]  /*0d90*/  IADD3 R4, R4, 0xa00, RZ ;  /* 0x00000a0004047810 */ /* 0x000fc40007ffe0ff */
[----:B------:R-:W-:-:S09]  /*0da0*/  IADD3 R5, R5, 0x500, RZ ;  /* 0x0000050005057810 */ /* 0x000fd20007ffe0ff */
[----:B01----:R-:W-:Y:S05]  /*0db0*/  @P1 BRA `(.L_x_8764) ;  /* 0xfffff37000001947 */ /* 0x003fea000383ffff */
[----:B------:R-:W-:Y:S05]  /*0dc0*/  EXIT ;  /* 0x000000000000794d */ /* 0x000fea0003800000 */
.L_x_8760:
[----:B------:R-:W-:Y:S01]  /*0dd0*/  HFMA2.MMA R17, -RZ, RZ, 0, 5.9604644775390625e-08 ;  /* 0x00000001ff117435 */ /* 0x000fe200000001ff */
[----:B---3--:R-:W-:Y:S01]  /*0de0*/  MOV R18, R10 ;  /* 0x0000000a00127202 */ /* 0x008fe20000000f00 */
[----:B------:R-:W-:Y:S01]  /*0df0*/  IMAD.MOV.U32 R14, RZ, RZ, 0x1f ;  /* 0x0000001fff0e7424 */ /* 0x000fe200078e00ff */
[----:B------:R-:W-:Y:S02]  /*0e00*/  MOV R19, 0xffffffff ;  /* 0xffffffff00137802 */ /* 0x000fe40000000f00 */
[----:B------:R-:W-:Y:S02]  /*0e10*/  MOV R8, 0xe30 ;  /* 0x00000e3000087802 */ /* 0x000fe40000000f00 */
[----:B012---:R-:W-:Y:S05]  /*0e20*/  CALL.REL.NOINC `($__internal_176_$__cuda_sm70_shflsync_bfly_p) ;  /* 0x0000059000007944 */ /* 0x007fea0003c00000 */
[----:B01----:R-:W-:Y:S05]  /*0e30*/  BRA `(.L_x_8765) ;  /* 0xfffffba000007947 */ /* 0x003fea000383ffff */
.L_x_8761:
[----:B------:R-:W-:Y:S01]  /*0e40*/  HFMA2.MMA R17, -RZ, RZ, 0, 1.1920928955078125e-07 ;  /* 0x00000002ff117435 */ /* 0x000fe200000001ff */
[----:B------:R-:W-:Y:S01]  /*0e50*/  IMAD.MOV.U32 R14, RZ, RZ, 0x1f ;  /* 0x0000001fff0e7424 */ /* 0x000fe200078e00ff */
[----:B------:R-:W-:Y:S02]  /*0e60*/  MOV R19, 0xffffffff ;  /* 0xffffffff00137802 */ /* 0x000fe40000000f00 */
[----:B------:R-:W-:Y:S02]  /*0e70*/  MOV R8, 0xe90 ;  /* 0x00000e9000087802 */ /* 0x000fe40000000f00 */
[----:B0123--:R-:W-:Y:S05]  /*0e80*/  CALL.REL.NOINC `($__internal_176_$__cuda_sm70_shflsync_bfly_p) ;  /* 0x0000053000007944 */ /* 0x00ffea0003c00000 */
[----:B0-----:R-:W-:Y:S01]  /*0e90*/  HFMA2.MMA R17, -RZ, RZ, 0, 2.384185791015625e-07 ;  /* 0x00000004ff117435 */ /* 0x001fe200000001ff */
[----:B-1----:R-:W-:Y:S01]  /*0ea0*/  FADD.FTZ R18, R18, R14 ;  /* 0x0000000e12127221 */ /* 0x002fe20000010000 */
[----:B------:R-:W-:Y:S01]  /*0eb0*/  MOV R19, 0xffffffff ;  /* 0xffffffff00137802 */ /* 0x000fe20000000f00 */
[----:B------:R-:W-:Y:S01]  /*0ec0*/  IMAD.MOV.U32 R14, RZ, RZ, 0x1f ;  /* 0x0000001fff0e7424 */ /* 0x000fe200078e00ff */
[----:B------:R-:W-:-:S02]  /*0ed0*/  MOV R8, 0xef0 ;  /* 0x00000ef000087802 */ /* 0x000fc40000000f00 */
[----:B------:R-:W-:Y:S05]  /*0ee0*/  CALL.REL.NOINC `($__internal_176_$__cuda_sm70_shflsync_bfly_p) ;  /* 0x000004d000007944 */ /* 0x000fea0003c00000 */
[----:B0-----:R-:W-:Y:S01]  /*0ef0*/  HFMA2.MMA R17, -RZ, RZ, 0, 4.76837158203125e-07 ;  /* 0x00000008ff117435 */ /* 0x001fe200000001ff */
[----:B-1----:R-:W-:Y:S01]  /*0f00*/  FADD.FTZ R18, R18, R14 ;  /* 0x0000000e12127221 */ /* 0x002fe20000010000 */
[----:B------:R-:W-:Y:S01]  /*0f10*/  MOV R19, 0xffffffff ;  /* 0xffffffff00137802 */ /* 0x000fe20000000f00 */
[----:B------:R-:W-:Y:S01]  /*0f20*/  IMAD.MOV.U32 R14, RZ, RZ, 0x1f ;  /* 0x0000001fff0e7424 */ /* 0x000fe200078e00ff */
[----:B------:R-:W-:-:S02]  /*0f30*/  MOV R8, 0xf50 ;  /* 0x00000f5000087802 */ /* 0x000fc40000000f00 */
[----:B------:R-:W-:Y:S05]  /*0f40*/  CALL.REL.NOINC `($__internal_176_$__cuda_sm70_shflsync_bfly_p) ;  /* 0x0000047000007944 */ /* 0x000fea0003c00000 */
[----:B-1----:R-:W-:Y:S01]  /*0f50*/  FADD.FTZ R10, R18, R14 ;  /* 0x0000000e120a7221 */ /* 0x002fe20000010000 */
[----:B0-----:R-:W-:Y:S01]  /*0f60*/  HFMA2.MMA R17, -RZ, RZ, 0, 9.5367431640625e-07 ;  /* 0x00000010ff117435 */ /* 0x001fe200000001ff */
[----:B------:R-:W-:Y:S01]  /*0f70*/  IMAD.MOV.U32 R14, RZ, RZ, 0x1f ;  /* 0x0000001fff0e7424 */ /* 0x000fe200078e00ff */
[----:B------:R-:W-:-:S02]  /*0f80*/  MOV R19, 0xffffffff ;  /* 0xffffffff00137802 */ /* 0x000fc40000000f00 */
[----:B------:R-:W-:Y:S02]  /*0f90*/  MOV R18, R10 ;  /* 0x0000000a00127202 */ /* 0x000fe40000000f00 */
[----:B------:R-:W-:Y:S02]  /*0fa0*/  MOV R8, 0xfc0 ;  /* 0x00000fc000087802 */ /* 0x000fe40000000f00 */
[----:B------:R-:W-:Y:S05]  /*0fb0*/  CALL.REL.NOINC `($__internal_176_$__cuda_sm70_shflsync_bfly_p) ;  /* 0x0000040000007944 */ /* 0x000fea0003c00000 */
[----:B0-----:R-:W-:Y:S01]  /*0fc0*/  HFMA2.MMA R17, -RZ, RZ, 0, 5.9604644775390625e-08 ;  /* 0x00000001ff117435 */ /* 0x001fe200000001ff */
[----:B-1----:R-:W-:Y:S01]  /*0fd0*/  IMAD.MOV.U32 R13, RZ, RZ, R14 ;  /* 0x000000ffff0d7224 */ /* 0x002fe200078e000e */
[----:B------:R-:W-:Y:S01]  /*0fe0*/  MOV R18, R15 ;  /* 0x0000000f00127202 */ /* 0x000fe20000000f00 */
[----:B------:R-:W-:Y:S01]  /*0ff0*/  IMAD.MOV.U32 R14, RZ, RZ, 0x1f ;  /* 0x0000001fff0e7424 */ /* 0x000fe200078e00ff */
[----:B------:R-:W-:Y:S02]  /*1000*/  MOV R19, 0xffffffff ;  /* 0xffffffff00137802 */ /* 0x000fe40000000f00 */
[----:B------:R-:W-:Y:S02]  /*1010*/  MOV R8, 0x1030 ;  /* 0x0000103000087802 */ /* 0x000fe40000000f00 */
[----:B------:R-:W-:Y:S05]  /*1020*/  CALL.REL.NOINC `($__internal_176_$__cuda_sm70_shflsync_bfly_p) ;  /* 0x0000039000007944 */ /* 0x000fea0003c00000 */
[----:B0-----:R-:W-:Y:S01]  /*1030*/  HFMA2.MMA R17, -RZ, RZ, 0, 1.1920928955078125e-07 ;  /* 0x00000002ff117435 */ /* 0x001fe200000001ff */
[----:B-1----:R-:W-:Y:S01]  /*1040*/  FADD.FTZ R18, R15, R14 ;  /* 0x0000000e0f127221 */ /* 0x002fe20000010000 */
[----:B------:R-:W-:Y:S01]  /*1050*/  MOV R19, 0xffffffff ;  /* 0xffffffff00137802 */ /* 0x000fe20000000f00 */
[----:B------:R-:W-:Y:S01]  /*1060*/  IMAD.MOV.U32 R14, RZ, RZ, 0x1f ;  /* 0x0000001fff0e7424 */ /* 0x000fe200078e00ff */
[----:B------:R-:W-:-:S02]  /*1070*/  MOV R8, 0x1090 ;  /* 0x0000109000087802 */ /* 0x000fc40000000f00 */
[----:B------:R-:W-:Y:S05]  /*1080*/  CALL.REL.NOINC `($__internal_176_$__cuda_sm70_shflsync_bfly_p) ;  /* 0x0000033000007944 */ /* 0x000fea0003c00000 */
        /* <DEDUP_REMOVED lines=35> */
[----:B------:R-:W-:Y:S01]  /*12c0*/  IMAD.MOV.U32 R19, RZ, RZ, -0x1 ;  /* 0xffffffffff137424 */ /* 0x000fe200078e00ff */
[----:B------:R-:W-:-:S02]  /*12d0*/  MOV R8, 0x12f0 ;  /* 0x000012f000087802 */ /* 0x000fc40000000f00 */
[----:B------:R-:W-:Y:S05]  /*12e0*/  CALL.REL.NOINC `($__internal_176_$__cuda_sm70_shflsync_bfly_p) ;  /* 0x000000d000007944 */ /* 0x000fea0003c00000 */
[----:B0-----:R-:W-:Y:S01]  /*12f0*/  HFMA2.MMA R17, -RZ, RZ, 0, 4.76837158203125e-07 ;  /* 0x00000008ff117435 */ /* 0x001fe200000001ff */
[----:B-1----:R-:W-:Y:S01]  /*1300*/  FADD.FTZ R18, R18, R14 ;  /* 0x0000000e12127221 */ /* 0x002fe20000010000 */
[----:B------:R-:W-:-:S02]  /*1310*/  MOV R14, 0x1f ;  /* 0x0000001f000e7802 */ /* 0x000fc40000000f00 */
[----:B------:R-:W-:Y:S02]  /*1320*/  MOV R19, 0xffffffff ;  /* 0xffffffff00137802 */ /* 0x000fe40000000f00 */
[----:B------:R-:W-:Y:S02]  /*1330*/  MOV R8, 0x1350 ;  /* 0x0000135000087802 */ /* 0x000fe40000000f00 */
[----:B------:R-:W-:Y:S05]  /*1340*/  CALL.REL.NOINC `($__internal_176_$__cuda_sm70_shflsync_bfly_p) ;  /* 0x0000007000007944 */ /* 0x000fea0003c00000 */
[----:B01----:R-:W-:Y:S01]  /*1350*/  FADD.FTZ R18, R18, R14 ;  /* 0x0000000e12127221 */ /* 0x003fe20000010000 */
[----:B------:R-:W-:Y:S01]  /*1360*/  HFMA2.MMA R14, -RZ, RZ, 0, 1.847743988037109375e-06 ;  /* 0x0000001fff0e7435 */ /* 0x000fe200000001ff */
[----:B------:R-:W-:Y:S01]  /*1370*/  IMAD.MOV.U32 R17, RZ, RZ, 0x10 ;  /* 0x00000010ff117424 */ /* 0x000fe200078e00ff */
[----:B------:R-:W-:Y:S02]  /*1380*/  MOV R19, 0xffffffff ;  /* 0xffffffff00137802 */ /* 0x000fe40000000f00 */
[----:B------:R-:W-:Y:S02]  /*1390*/  MOV R8, 0x13b0 ;  /* 0x000013b000087802 */ /* 0x000fe40000000f00 */
[----:B------:R-:W-:Y:S05]  /*13a0*/  CALL.REL.NOINC `($__internal_176_$__cuda_sm70_shflsync_bfly_p) ;  /* 0x0000001000007944 */ /* 0x000fea0003c00000 */
[----:B01----:R-:W-:Y:S05]  /*13b0*/  BRA `(.L_x_8766) ;  /* 0xfffff7d000007947 */ /* 0x003fea000383ffff */
        .weak           $__internal_176_$__cuda_sm70_shflsync_bfly_p
        .type           $__internal_176_$__cuda_sm70_shflsync_bfly_p,@function
        .size           $__internal_176_$__cuda_sm70_shflsync_bfly_p,(.L_x_9920 - $__internal_176_$__cuda_sm70_shflsync_bfly_p)
$__internal_176_$__cuda_sm70_shflsync_bfly_p:
[----:B------:R-:W-:Y:S01]  /*13c0*/  HFMA2.MMA R9, -RZ, RZ, 0, 0 ;  /* 0x00000000ff097435 */ /* 0x000fe200000001ff */
[----:B------:R-:W-:Y:S04]  /*13d0*/  WARPSYNC R19 ;  /* 0x0000001300007348 */ /* 0x000fe80003800000 */
[----:B------:R0:W1:Y:S01]  /*13e0*/  SHFL.BFLY PT, R14, R18, R17, R14 ;  /* 0x0c000011120e7389 */ /* 0x00006200000e000e */
[----:B------:R-:W-:Y:S05]  /*13f0*/  RET.REL.NODEC R8 `(_ZN10layer_norm22ln_bwd_finalize_kernelINS_22Kernel_traits_finalizeILj2560E6__halfffffjLb1ELj1024ELj4ENS_18Kernel_traits_baseILj2560ES2_ffffjLj1024EEEEELb1ELb0EEEvNS_9BwdParamsE) ;  /* 0xffffec0008007950 */ /* 0x000fea0003c3ffff */
.L_x_8767:
        /* <DEDUP_REMOVED lines=16> */
.L_x_9920:


//--------------------- .text._ZN10layer_norm13ln_bwd_kernelINS_13Kernel_traitsI6__halfffffjLj2560ELj1ELj1ELj4ELj16ENS_18Kernel_traits_baseILj2560ES2_ffffjLj128EEEEELb1ELb1ELb1ELb0EEEvNS_9BwdParamsE --------------------------
	.section	.text._ZN10layer_norm13ln_bwd_kernelINS_13Kernel_traitsI6__halfffffjLj2560ELj1ELj1ELj4ELj16ENS_18Kernel_traits_baseILj2560ES2_ffffjLj128EEEEELb1ELb1ELb1ELb0EEEvNS_9BwdParamsE,"ax",@progbits
	.sectioninfo	@"SHI_REGISTERS=209"
	.align	128
        .global         _ZN10layer_norm13ln_bwd_kernelINS_13Kernel_traitsI6__halfffffjLj2560ELj1ELj1ELj4ELj16ENS_18Kernel_traits_baseILj2560ES2_ffffjLj128EEEEELb1ELb1ELb1ELb0EEEvNS_9BwdParamsE
        .type           _ZN10layer_norm13ln_bwd_kernelINS_13Kernel_traitsI6__halfffffjLj2560ELj1ELj1ELj4ELj16ENS_18Kernel_traits_baseILj2560ES2_ffffjLj128EEEEELb1ELb1ELb1ELb0EEEvNS_9BwdParamsE,@function
        .size           _ZN10layer_norm13ln_bwd_kernelINS_13Kernel_traitsI6__halfffffjLj2560ELj1ELj1ELj4ELj16ENS_18Kernel_traits_baseILj2560ES2_ffffjLj128EEEEELb1ELb1ELb1ELb0EEEvNS_9BwdParamsE,(.L_x_9921 - _ZN10layer_norm13ln_bwd_kernelINS_13Kernel_traitsI6__halfffffjLj2560ELj1ELj1ELj4ELj16ENS_18Kernel_traits_baseILj2560ES2_ffffjLj128EEEEELb1ELb1ELb1ELb0EEEvNS_9BwdParamsE)
        .other          _ZN10layer_norm13ln_bwd_kernelINS_13Kernel_traitsI6__halfffffjLj2560ELj1ELj1ELj4ELj16ENS_18Kernel_traits_baseILj2560ES2_ffffjLj128EEEEELb1ELb1ELb1ELb0EEEvNS_9BwdParamsE,@"STO_CUDA_ENTRY STV_DEFAULT"
_ZN10layer_norm13ln_bwd_kernelINS_13Kernel_traitsI6__halfffffjLj2560ELj1ELj1ELj4ELj16ENS_18Kernel_traits_baseILj2560ES2_ffffjLj128EEEEELb1ELb1ELb1ELb0EEEvNS_9BwdParamsE:
.text._ZN10layer_norm13ln_bwd_kernelINS_13Kernel_traitsI6__halfffffjLj2560ELj1ELj1ELj4ELj16ENS_18Kernel_traits_baseILj2560ES2_ffffjLj128EEEEELb1ELb1ELb1ELb0EEEvNS_9BwdParamsE:
        /* <DEDUP_REMOVED lines=19> */
[CC--:B------:R-:W-:Y:S01]  /*0130*/  @P4 IMAD.WIDE.U32 R2, R26.reuse, R7.reuse, c[0x0][0x1b0] ;  /* 0x00006c001a024625 */ /* 0x0c0fe200078e0007 */
[----:B------:R-:W-:Y:S02]  /*0140*/  @P1 MOV R37, 0x8 ;  /* 0x0000000800251802 */ /* 0x000fe40000000f00 */
[----:B------:R-:W-:Y:S01]  /*0150*/  @P2 MOV R41, 0x8 ;  /* 0x0000000800292802 */ /* 0x000fe20000000f00 */
        /* <DEDUP_REMOVED lines=63> */
[----:B------:R-:W-:Y:S01]  /*0550*/  MOV R39, R11 ;  /* 0x0000000b00277202 */ /* 0x000fe20000000f00 */
        /* <DEDUP_REMOVED lines=36> */
[----:B------:R-:W-:Y:S01]  /*07a0*/  IMAD.MOV.U32 R12, RZ, RZ, R20 ;  /* 0x000000ffff0c7224 */ /* 0x000fe200078e0014 */
        /* <DEDUP_REMOVED lines=40> */
.L_x_8882:
[----:B------:R-:W-:-:S05]  /*0a30*/  MOV R199, 0x4 ;  /* 0x0000000400c77802 */ /* 0x000fca0000000f00 */
        /* <DEDUP_REMOVED lines=36> */
.L_x_8772:
[----:B------:R-:W-:Y:S05]  /*0c80*/  BSYNC B1 ;  /* 0x0000000000017941 */ /* 0x000fea0003800000 */
.L_x_8771:
        /* <DEDUP_REMOVED lines=10> */
.L_x_8774:
[----:B------:R-:W-:Y:S05]  /*0d30*/  BSYNC B1 ;  /* 0x0000000000017941 */ /* 0x000fea0003800000 */
.L_x_8773:
        /* <DEDUP_REMOVED lines=10> */
.L_x_8776:
[----:B------:R-:W-:Y:S05]  /*0de0*/  BSYNC B1 ;  /* 0x0000000000017941 */ /* 0x000fea0003800000 */
.L_x_8775:
        /* <DEDUP_REMOVED lines=10> */
.L_x_8778:
[----:B------:R-:W-:Y:S05]  /*0e90*/  BSYNC B1 ;  /* 0x0000000000017941 */ /* 0x000fea0003800000 */
.L_x_8777:
[----:B------:R-:W-:Y:S01]  /*0ea0*/  ISETP.GE.U32.AND P4, PT, R0, 0x280, PT ;  /* 0x000002800000780c */ /* 0x000fe20003f86070 */
[----:B------:R-:W-:Y:S01]  /*0eb0*/  HFMA2.MMA R203, -RZ, RZ, 0, 0 ;  /* 0x00000000ffcb7435 */ /* 0x000fe200000001ff */
        /* <DEDUP_REMOVED lines=10> */
.L_x_8770:
[----:B0----5:R-:W-:Y:S01]  /*0f60*/  ISETP.GE.AND P4, PT, R2, 0x1, PT ;  /* 0x000000010200780c */ /* 0x021fe20003f86270 */
[----:B------:R-:W-:Y:S01]  /*0f70*/  HFMA2.MMA R198, -RZ, RZ, 0, 0 ;  /* 0x00000000ffc67435 */ /* 0x000fe200000001ff */
[----:B------:R-:W-:Y:S01]  /*0f80*/  IADD3 R132, R138, -0x1, RZ ;  /* 0xffffffff8a847810 */ /* 0x000fe20007ffe0ff */
[----:B------:R-:W-:Y:S01]  /*0f90*/  BSSY B1, `(.L_x_8780) ;  /* 0x0000039000017945 */ /* 0x000fe20003800000 */
[----:B------:R-:W-:Y:S01]  /*0fa0*/  LOP3.LUT P5, RZ, R0, 0xffffff80, RZ, 0xc0, !PT ;  /* 0xffffff8000ff7812 */ /* 0x000fe200078ac0ff */
[----:B------:R-:W-:Y:S01]  /*0fb0*/  HFMA2.MMA R204, -RZ, RZ, 0, 0 ;  /* 0x00000000ffcc7435 */ /* 0x000fe200000001ff */
        /* <DEDUP_REMOVED lines=16> */
[----:B------:R-:W-:Y:S01]  /*10c0*/  IMAD.WIDE.U32 R200, R198, R199, c[0x0][0x190] ;  /* 0x00006400c6c87625 */ /* 0x000fe200078e00c7 */
[----:B------:R-:W-:-:S04]  /*10d0*/  ISETP.NE.U32.AND P4, PT, RZ, c[0x0][0x218], PT ;  /* 0x00008600ff007a0c */ /* 0x000fc80003f85070 */
[----:B------:R0:W5:Y:S01]  /*10e0*/  LDG.E R152, [R200.64] ;  /* 0x00000004c8987981 */ /* 0x000162000c1e1900 */
[----:B------:R-:W-:-:S13]  /*10f0*/  ISETP.NE.AND.EX P4, PT, RZ, c[0x0][0x21c], PT, P4 ;  /* 0x00008700ff007a0c */ /* 0x000fda0003f85340 */
[----:B------:R0:W5:Y:S01]  /*1100*/  @P4 LDG.E.128 R100, [R178.64] ;  /* 0x00000004b2644981 */ /* 0x000162000c1e1d00 */
[----:B------:R-:W-:-:S04]  /*1110*/  ISETP.NE.AND P4, PT, R144, RZ, PT ;  /* 0x000000ff9000720c */ /* 0x000fc80003f85270 */
[----:B------:R-:W-:Y:S02]  /*1120*/  FSEL R156, R196, RZ, !P4 ;  /* 0x000000ffc49c7208 */ /* 0x000fe40006000000 */
[----:B------:R-:W-:Y:S02]  /*1130*/  IADD3 R206, R148, 0x80, RZ ;  /* 0x0000008094ce7810 */ /* 0x000fe40007ffe0ff */
        /* <DEDUP_REMOVED lines=30> */
.L_x_8781:
[----:B0-----:R-:W-:Y:S05]  /*1320*/  BSYNC B1 ;  /* 0x0000000000017941 */ /* 0x001fea0003800000 */
.L_x_8780:
[----:B------:R-:W-:Y:S01]  /*1330*/  BSSY B1, `(.L_x_8782) ;  /* 0x000002d000017945 */ /* 0x000fe20003800000 */
        /* <DEDUP_REMOVED lines=9> */
[----:B------:R-:W-:-:S05]  /*13d0*/  @P4 IMAD.WIDE.U32 R178, R206, R197, c[0x0][0x218] ;  /* 0x00008600ceb24625 */ /* 0x000fca00078e00c5 */
        /* <DEDUP_REMOVED lines=10> */
[----:B------:R-:W-:Y:S02]  /*1480*/  FADD.FTZ R134, -R174, R134 ;  /* 0x00000086ae867221 */ /* 0x000fe40000010100 */
[----:B------:R-:W-:Y:S02]  /*1490*/  FMUL.FTZ R154, R3, R154 ;  /* 0x0000009a039a7220 */ /* 0x000fe40000410000 */
        /* <DEDUP_REMOVED lines=22> */
.L_x_8783:
[----:B0-----:R-:W-:Y:S05]  /*1600*/  BSYNC B1 ;  /* 0x0000000000017941 */ /* 0x001fea0003800000 */
.L_x_8782:
        /* <DEDUP_REMOVED lines=18> */
[C---:B------:R-:W-:Y:S02]  /*1730*/  FADD.FTZ R132, -R158.reuse, R132 ;  /* 0x000000849e847221 */ /* 0x040fe40000010100 */
[----:B------:R-:W-:-:S02]  /*1740*/  FADD.FTZ R134, -R158, R134 ;  /* 0x000000869e867221 */ /* 0x000fc40000010100 */
[----:B------:R-:W-:Y:S02]  /*1750*/  FADD.FTZ R200, -R158, R135 ;  /* 0x000000879ec87221 */ /* 0x000fe40000010100 */
[C---:B------:R-:W-:Y:S02]  /*1760*/  FMUL.FTZ R158, R3.reuse, R166 ;  /* 0x000000a6039e7220 */ /* 0x040fe40000410000 */
[----:B------:R-:W-:Y:S02]  /*1770*/  FMUL.FTZ R155, R3, R132 ;  /* 0x00000084039b7220 */ /* 0x000fe40000410000 */
[----:B---3--:R-:W-:Y:S02]  /*1780*/  FMUL.FTZ R166, R36, R136 ;  /* 0x0000008824a67220 */ /* 0x008fe40000410000 */
[----:B-1----:R-:W-:Y:S02]  /*1790*/  FMUL.FTZ R171, R35, R137 ;  /* 0x0000008923ab7220 */ /* 0x002fe40000410000 */
        /* <DEDUP_REMOVED lines=20> */
.L_x_8785:
[----:B0-----:R-:W-:Y:S05]  /*18e0*/  BSYNC B1 ;  /* 0x0000000000017941 */ /* 0x001fea0003800000 */
.L_x_8784:
[----:B------:R-:W-:Y:S01]  /*18f0*/  BSSY B1, `(.L_x_8786) ;  /* 0x000002d000017945 */ /* 0x000fe20003800000 */
        /* <DEDUP_REMOVED lines=44> */
.L_x_8787:
[----:B0-----:R-:W-:Y:S05]  /*1bc0*/  BSYNC B1 ;  /* 0x0000000000017941 */ /* 0x001fea0003800000 */
.L_x_8786:
        /* <DEDUP_REMOVED lines=16> */
[C---:B------:R-:W-:Y:S02]  /*1cd0*/  FMUL.FTZ R161, R3.reuse, R132 ;  /* 0x0000008403a17220 */ /* 0x040fe40000410000 */
        /* <DEDUP_REMOVED lines=25> */
.L_x_8779:
[----:B0-----:R-:W-:Y:S05]  /*1e70*/  BSYNC B0 ;  /* 0x0000000000007941 */ /* 0x001fea0003800000 */
.L_x_8769:
[----:B------:R-:W-:Y:S02]  /*1e80*/  LOP3.LUT P4, RZ, R4, 0xff, RZ, 0xc0, !PT ;  /* 0x000000ff04ff7812 */ /* 0x000fe4000788c0ff */
[----:B-1----:R-:W-:-:S04]  /*1e90*/  SHF.R.U32.HI R134, RZ, 0x5, R147 ;  /* 0x00000005ff867819 */ /* 0x002fc80000011693 */
[----:B------:R-:W-:-:S07]  /*1ea0*/  LOP3.LUT R196, R134, 0x7fffffc, RZ, 0xc0, !PT ;  /* 0x07fffffc86c47812 */ /* 0x000fce00078ec0ff */
[----:B------:R-:W-:Y:S02]  /*1eb0*/  @!P4 IADD3 R196, R196, 0x4, RZ ;  /* 0x00000004c4c4c810 */ /* 0x000fe40007ffe0ff */
[----:B------:R-:W-:Y:S01]  /*1ec0*/  LOP3.LUT P4, RZ, R147, 0x1f, RZ, 0xc0, !PT ;  /* 0x0000001f93ff7812 */ /* 0x000fe2000788c0ff */
[----:B------:R-:W-:Y:S10]  /*1ed0*/  BRA.DIV ~URZ, `(.L_x_8788) ;  /* 0x00002b227f007947 */ /* 0x000ff4000b800000 */
[----:B------:R0:W1:Y:S02]  /*1ee0*/  SHFL.DOWN PT, R136, R203, 0x10, 0x1f ;  /* 0x0a001f00cb887f89 */ /* 0x00006400000e0000 */
.L_x_8883:
        /* <DEDUP_REMOVED lines=18> */
.L_x_8884:
        /* <DEDUP_REMOVED lines=22> */
[----:B------:R-:W-:Y:S01]  /*2170*/  FADD.FTZ R132, R2, R137 ;  /* 0x0000008902847221 */ /* 0x000fe20000010000 */
[----:B------:R-:W-:Y:S01]  /*2180*/  MOV R2, RZ ;  /* 0x000000ff00027202 */ /* 0x000fe20000000f00 */
[----:B------:R-:W-:Y:S01]  /*2190*/  FADD.FTZ R137, R138, R199 ;  /* 0x000000c78a897221 */ /* 0x000fe20000010000 */
[----:B------:R-:W-:Y:S01]  /*21a0*/  @P4 LEA.HI.SX32 R2, R198, R133, 0x1e ;  /* 0x00000085c6024211 */ /* 0x000fe200078ff2ff */
[----:B------:R-:W-:Y:S02]  /*21b0*/  FADD.FTZ R132, R139, R132 ;  /* 0x000000848b847221 */ /* 0x000fe40000010000 */
        /* <DEDUP_REMOVED lines=17> */
[----:B------:R-:W-:-:S10]  /*22d0*/  HFMA2.MMA R121, -RZ, RZ, 0, 9.5367431640625e-07 ;  /* 0x00000010ff797435 */ /* 0x000fd400000001ff */
[----:B------:R-:W-:-:S06]  /*22e0*/  IMAD.WIDE.U32 R120, R2, R121, c[0x0][0x170] ;  /* 0x00005c0002787625 */ /* 0x000fcc00078e0079 */
[----:B------:R-:W5:Y:S02]  /*22f0*/  LDG.E.128 R120, [R120.64] ;  /* 0x0000000478787981 */ /* 0x000f64000c1e1d00 */
.L_x_8793:
[----:B------:R-:W-:Y:S05]  /*2300*/  BSYNC B1 ;  /* 0x0000000000017941 */ /* 0x000fea0003800000 */
.L_x_8792:
        /* <DEDUP_REMOVED lines=10> */
.L_x_8795:
[----:B------:R-:W-:Y:S05]  /*23b0*/  BSYNC B1 ;  /* 0x0000000000017941 */ /* 0x000fea0003800000 */
.L_x_8794:
[----:B------:R-:W-:Y:S01]  /*23c0*/  ISETP.NE.U32.AND P5, PT, RZ, c[0x0][0x258], PT ;  /* 0x00009600ff007a0c */ /* 0x000fe20003fa5070 */
[----:B------:R-:W-:Y:S03]  /*23d0*/  BSSY B1, `(.L_x_8796) ;  /* 0x000000c000017945 */ /* 0x000fe60003800000 */
[----:B------:R-:W-:-:S04]  /*23e0*/  ISETP.NE.AND.EX P5, PT, RZ, c[0x0][0x25c], PT, P5 ;  /* 0x00009700ff007a0c */ /* 0x000fc80003fa5350 */
[----:B------:R-:W-:Y:S01]  /*23f0*/  SEL R124, R133, R124, P5 ;  /* 0x0000007c857c7207 */ /* 0x000fe20002800000 */
[----:B------:R-:W-:Y:S05]  /*2400*/  @!P4 BRA `(.L_x_8797) ;  /* 0x000000800000c947 */ /* 0x000fea0003800000 */
[----:B------:R-:W-:Y:S01]  /*2410*/  FMUL.FTZ R133, R133, c[0x0][0x1ec] ;  /* 0x00007b0085857a20 */ /* 0x000fe20000410000 */
[----:B------:R-:W-:Y:S01]  /*2420*/  LOP3.LUT P6, RZ, R152, 0xff, RZ, 0xc0, !PT ;  /* 0x000000ff98ff7812 */ /* 0x000fe200078cc0ff */
[----:B------:R-:W-:Y:S02]  /*2430*/  IMAD.MOV.U32 R128, RZ, RZ, RZ ;  /* 0x000000ffff807224 */ /* 0x000fe400078e00ff */
[----:B------:R-:W-:-:S04]  /*2440*/  FMUL.FTZ R139, R133, c[0x0][0x1e8] ;  /* 0x00007a00858b7a20 */ /* 0x000fc80000410000 */
[----:B-----5:R-:W-:-:S05]  /*2450*/  FMUL.FTZ R132, R120, R139 ;  /* 0x0000008b78847220 */ /* 0x020fca0000410000 */
[----:B------:R-:W-:Y:S01]  /*2460*/  FSEL R133, R132, RZ, P6 ;  /* 0x000000ff84857208 */ /* 0x000fe20003000000 */
[----:B------:R-:W-:-:S04]  /*2470*/  @P6 FMUL.FTZ R128, R24, R139 ;  /* 0x0000008b18806220 */ /* 0x000fc80000410000 */
[----:B------:R-:W-:Y:S02]  /*2480*/  FADD.FTZ R80, R80, R133 ;  /* 0x0000008550507221 */ /* 0x000fe40000010000 */
.L_x_8797:
[----:B------:R-:W-:Y:S05]  /*2490*/  BSYNC B1 ;  /* 0x0000000000017941 */ /* 0x000fea0003800000 */
.L_x_8796:
        /* <DEDUP_REMOVED lines=10> */
.L_x_8799:
[----:B------:R-:W-:Y:S05]  /*2540*/  BSYNC B1 ;  /* 0x0000000000017941 */ /* 0x000fea0003800000 */
.L_x_8798:
[----:B------:R-:W-:Y:S01]  /*2550*/  BSSY B1, `(.L_x_8800) ;  /* 0x000000b000017945 */ /* 0x000fe20003800000 */
[----:B------:R-:W-:Y:S01]  /*2560*/  SEL R125, R134, R125, P5 ;  /* 0x0000007d867d7207 */ /* 0x000fe20002800000 */
[----:B------:R-:W-:Y:S05]  /*2570*/  @!P4 BRA `(.L_x_8801) ;  /* 0x000000800000c947 */ /* 0x000fea0003800000 */
[----:B------:R-:W-:Y:S01]  /*2580*/  FMUL.FTZ R134, R134, c[0x0][0x1ec] ;  /* 0x00007b0086867a20 */ /* 0x000fe20000410000 */
[----:B------:R-:W-:Y:S02]  /*2590*/  LOP3.LUT P6, RZ, R152, 0xff00, RZ, 0xc0, !PT ;  /* 0x0000ff0098ff7812 */ /* 0x000fe400078cc0ff */
[----:B------:R-:W-:Y:S01]  /*25a0*/  MOV R129, RZ ;  /* 0x000000ff00817202 */ /* 0x000fe20000000f00 */
[----:B------:R-:W-:-:S04]  /*25b0*/  FMUL.FTZ R134, R134, c[0x0][0x1e8] ;  /* 0x00007a0086867a20 */ /* 0x000fc80000410000 */
[----:B-----5:R-:W-:-:S05]  /*25c0*/  FMUL.FTZ R132, R121, R134 ;  /* 0x0000008679847220 */ /* 0x020fca0000410000 */
[----:B------:R-:W-:Y:S01]  /*25d0*/  FSEL R132, R132, RZ, P6 ;  /* 0x000000ff84847208 */ /* 0x000fe20003000000 */
[----:B------:R-:W-:-:S04]  /*25e0*/  @P6 FMUL.FTZ R129, R23, R134 ;  /* 0x0000008617816220 */ /* 0x000fc80000410000 */
[----:B------:R-:W-:Y:S02]  /*25f0*/  FADD.FTZ R81, R81, R132 ;  /* 0x0000008451517221 */ /* 0x000fe40000010000 */
.L_x_8801:
[----:B------:R-:W-:Y:S05]  /*2600*/  BSYNC B1 ;  /* 0x0000000000017941 */ /* 0x000fea0003800000 */
.L_x_8800:
        /* <DEDUP_REMOVED lines=10> */
.L_x_8803:
[----:B------:R-:W-:Y:S05]  /*26b0*/  BSYNC B1 ;  /* 0x0000000000017941 */ /* 0x000fea0003800000 */
.L_x_8802:
[----:B------:R-:W-:Y:S01]  /*26c0*/  BSSY B1, `(.L_x_8804) ;  /* 0x000000b000017945 */ /* 0x000fe20003800000 */
[----:B------:R-:W-:Y:S01]  /*26d0*/  SEL R126, R135, R126, P5 ;  /* 0x0000007e877e7207 */ /* 0x000fe20002800000 */
[----:B------:R-:W-:Y:S05]  /*26e0*/  @!P4 BRA `(.L_x_8805) ;  /* 0x000000800000c947 */ /* 0x000fea0003800000 */
[----:B------:R-:W-:Y:S01]  /*26f0*/  FMUL.FTZ R135, R135, c[0x0][0x1ec] ;  /* 0x00007b0087877a20 */ /* 0x000fe20000410000 */
[----:B------:R-:W-:Y:S01]  /*2700*/  LOP3.LUT P6, RZ, R152, 0xff0000, RZ, 0xc0, !PT ;  /* 0x00ff000098ff7812 */ /* 0x000fe200078cc0ff */
[----:B------:R-:W-:Y:S02]  /*2710*/  HFMA2.MMA R130, -RZ, RZ, 0, 0 ;  /* 0x00000000ff827435 */ /* 0x000fe400000001ff */
[----:B------:R-:W-:-:S04]  /*2720*/  FMUL.FTZ R135, R135, c[0x0][0x1e8] ;  /* 0x00007a0087877a20 */ /* 0x000fc80000410000 */
[----:B-----5:R-:W-:-:S05]  /*2730*/  FMUL.FTZ R132, R122, R135 ;  /* 0x000000877a847220 */ /* 0x020fca0000410000 */
[----:B------:R-:W-:Y:S01]  /*2740*/  FSEL R133, R132, RZ, P6 ;  /* 0x000000ff84857208 */ /* 0x000fe20003000000 */
[----:B------:R-:W-:-:S04]  /*2750*/  @P6 FMUL.FTZ R130, R22, R135 ;  /* 0x0000008716826220 */ /* 0x000fc80000410000 */
[----:B------:R-:W-:Y:S02]  /*2760*/  FADD.FTZ R82, R82, R133 ;  /* 0x0000008552527221 */ /* 0x000fe40000010000 */
.L_x_8805:
[----:B------:R-:W-:Y:S05]  /*2770*/  BSYNC B1 ;  /* 0x0000000000017941 */ /* 0x000fea0003800000 */
.L_x_8804:
        /* <DEDUP_REMOVED lines=10> */
.L_x_8807:
[----:B------:R-:W-:Y:S05]  /*2820*/  BSYNC B1 ;  /* 0x0000000000017941 */ /* 0x000fea0003800000 */
.L_x_8806:
[----:B------:R-:W-:Y:S01]  /*2830*/  SEL R127, R138, R127, P5 ;  /* 0x0000007f8a7f7207 */ /* 0x000fe20002800000 */
[----:B------:R-:W-:Y:S01]  /*2840*/  BSSY B1, `(.L_x_8808) ;  /* 0x0000011000017945 */ /* 0x000fe20003800000 */
[----:B------:R-:W-:Y:S02]  /*2850*/  ISETP.NE.U32.AND P5, PT, RZ, c[0x0][0x258], PT ;  /* 0x00009600ff007a0c */ /* 0x000fe40003fa5070 */
[----:B------:R-:W-:Y:S02]  /*2860*/  @P4 MOV R133, 0x10 ;  /* 0x0000001000854802 */ /* 0x000fe40000000f00 */
[----:B------:R-:W-:-:S03]  /*2870*/  ISETP.NE.AND.EX P5, PT, RZ, c[0x0][0x25c], PT, P5 ;  /* 0x00009700ff007a0c */ /* 0x000fc60003fa5350 */
[----:B------:R-:W-:-:S10]  /*2880*/  @P4 IMAD.WIDE.U32 R132, R2, R133, c[0x0][0x248] ;  /* 0x0000920002844625 */ /* 0x000fd400078e0085 */
[----:B------:R-:W-:-:S05]  /*2890*/  @P5 MOV R135, 0x10 ;  /* 0x0000001000875802 */ /* 0x000fca0000000f00 */
[----:B------:R-:W-:-:S05]  /*28a0*/  @P5 IMAD.WIDE.U32 R134, R148, R135, c[0x0][0x258] ;  /* 0x0000960094865625 */ /* 0x000fca00078e0087 */
[----:B------:R0:W-:Y:S01]  /*28b0*/  @P5 STG.E.128 [R134.64], R124 ;  /* 0x0000007c86005986 */ /* 0x0001e2000c101d04 */
[----:B------:R-:W-:Y:S05]  /*28c0*/  @!P4 BRA `(.L_x_8809) ;  /* 0x000000800000c947 */ /* 0x000fea0003800000 */
[----:B------:R-:W-:Y:S01]  /*28d0*/  FMUL.FTZ R138, R138, c[0x0][0x1ec] ;  /* 0x00007b008a8a7a20 */ /* 0x000fe20000410000 */
[----:B------:R-:W-:Y:S01]  /*28e0*/  LOP3.LUT P5, RZ, R152, 0xff000000, RZ, 0xc0, !PT ;  /* 0xff00000098ff7812 */ /* 0x000fe200078ac0ff */
[----:B------:R-:W-:Y:S02]  /*28f0*/  IMAD.MOV.U32 R131, RZ, RZ, RZ ;  /* 0x000000ffff837224 */ /* 0x000fe400078e00ff */
[----:B------:R-:W-:-:S04]  /*2900*/  FMUL.FTZ R138, R138, c[0x0][0x1e8] ;  /* 0x00007a008a8a7a20 */ /* 0x000fc80000410000 */
[----:B0----5:R-:W-:-:S05]  /*2910*/  FMUL.FTZ R134, R123, R138 ;  /* 0x0000008a7b867220 */ /* 0x021fca0000410000 */
[----:B------:R-:W-:Y:S01]  /*2920*/  FSEL R134, R134, RZ, P5 ;  /* 0x000000ff86867208 */ /* 0x000fe20002800000 */
[----:B------:R-:W-:-:S04]  /*2930*/  @P5 FMUL.FTZ R131, R21, R138 ;  /* 0x0000008a15835220 */ /* 0x000fc80000410000 */
[----:B------:R-:W-:Y:S02]  /*2940*/  FADD.FTZ R83, R83, R134 ;  /* 0x0000008653537221 */ /* 0x000fe40000010000 */
.L_x_8809:
[----:B------:R-:W-:Y:S05]  /*2950*/  BSYNC B1 ;  /* 0x0000000000017941 */ /* 0x000fea0003800000 */
.L_x_8808:
[----:B------:R1:W-:Y:S01]  /*2960*/  @P4 STG.E.128 [R132.64], R128 ;  /* 0x0000008084004986 */ /* 0x0003e2000c101d04 */
[----:B------:R-:W-:Y:S02]  /*2970*/  IADD3 R148, R148, 0x80, RZ ;  /* 0x0000008094947810 */ /* 0x000fe40007ffe0ff */
[----:B------:R-:W-:Y:S02]  /*2980*/  IADD3 R2, R2, 0x80, RZ ;  /* 0x0000008002027810 */ /* 0x000fe40007ffe0ff */
.L_x_8791:
[----:B------:R-:W-:Y:S05]  /*2990*/  BSYNC B0 ;  /* 0x0000000000007941 */ /* 0x000fea0003800000 */
.L_x_8790:
[----:B------:R-:W-:Y:S01]  /*29a0*/  BSSY B0, `(.L_x_8810) ;  /* 0x0000073000007945 */ /* 0x000fe20003800000 */
[----:B------:R-:W-:Y:S05]  /*29b0*/  @!P0 BRA `(.L_x_8811) ;  /* 0x0000071000008947 */ /* 0x000fea0003800000 */
[----:B-1----:R-:W-:Y:S02]  /*29c0*/  @P4 MOV R133, 0x10 ;  /* 0x0000001000854802 */ /* 0x002fe40000000f00 */
[----:B------:R-:W-:-:S03]  /*29d0*/  ISETP.NE.AND P5, PT, R144, RZ, PT ;  /* 0x000000ff9000720c */ /* 0x000fc60003fa5270 */
[----:B------:R-:W-:Y:S01]  /*29e0*/  @P4 IMAD.WIDE.U32 R132, R2, R133, c[0x0][0x170] ;  /* 0x00005c0002844625 */ /* 0x000fe200078e0085 */
[----:B------:R-:W-:Y:S02]  /*29f0*/  FSEL R179, R137, RZ, !P5 ;  /* 0x000000ff89b37208 */ /* 0x000fe40006800000 */
[----:B------:R-:W-:Y:S02]  /*2a00*/  @!P3 ISETP.NE.U32.AND P5, PT, RZ, c[0x0][0x218], PT ;  /* 0x00008600ff00ba0c */ /* 0x000fe40003fa5070 */
[----:B-----5:R1:W5:Y:S02]  /*2a10*/  @P4 LDG.E.128 R120, [R132.64] ;  /* 0x0000000484784981 */ /* 0x020364000c1e1d00 */
        /* <DEDUP_REMOVED lines=13> */
[----:B-1----:R-:W-:Y:S01]  /*2af0*/  ISETP.NE.U32.AND P5, PT, RZ, c[0x0][0x218], PT ;  /* 0x00008600ff007a0c */ /* 0x002fe20003fa5070 */
[----:B------:R-:W-:-:S03]  /*2b00*/  FFMA.FTZ R133, R157, R136, R179 ;  /* 0x000000889d857223 */ /* 0x000fc600000100b3 */
[----:B------:R-:W-:Y:S01]  /*2b10*/  ISETP.NE.AND.EX P5, PT, RZ, c[0x0][0x21c], PT, P5 ;  /* 0x00008700ff007a0c */ /* 0x000fe20003fa5350 */
[----:B------:R-:W-:-:S04]  /*2b20*/  FADD.FTZ R132, R164, -R133 ;  /* 0x80000085a4847221 */ /* 0x000fc80000010000 */
[----:B------:R-:W-:-:S08]  /*2b30*/  FMUL.FTZ R135, R3, R132 ;  /* 0x0000008403877220 */ /* 0x000fd00000410000 */
[----:B------:R-:W-:Y:S02]  /*2b40*/  @P5 FADD.FTZ R135, R40, R135 ;  /* 0x0000008728875221 */ /* 0x000fe40000010000 */
.L_x_8813:
[----:B-1----:R-:W-:Y:S05]  /*2b50*/  BSYNC B1 ;  /* 0x0000000000017941 */ /* 0x002fea0003800000 */
.L_x_8812:
[----:B------:R-:W-:Y:S01]  /*2b60*/  ISETP.NE.U32.AND P5, PT, RZ, c[0x0][0x258], PT ;  /* 0x00009600ff007a0c */ /* 0x000fe20003fa5070 */
[----:B------:R-:W-:Y:S03]  /*2b70*/  BSSY B1, `(.L_x_8814) ;  /* 0x000000c000017945 */ /* 0x000fe60003800000 */
[----:B------:R-:W-:-:S04]  /*2b80*/  ISETP.NE.AND.EX P5, PT, RZ, c[0x0][0x25c], PT, P5 ;  /* 0x00009700ff007a0c */ /* 0x000fc80003fa5350 */
        /* <DEDUP_REMOVED lines=10> */
.L_x_8815:
[----:B------:R-:W-:Y:S05]  /*2c30*/  BSYNC B1 ;  /* 0x0000000000017941 */ /* 0x000fea0003800000 */
.L_x_8814:
        /* <DEDUP_REMOVED lines=8> */
.L_x_8817:
[----:B------:R-:W-:Y:S05]  /*2cc0*/  BSYNC B1 ;  /* 0x0000000000017941 */ /* 0x000fea0003800000 */
.L_x_8816:
        /* <DEDUP_REMOVED lines=11> */
.L_x_8819:
[----:B------:R-:W-:Y:S05]  /*2d80*/  BSYNC B1 ;  /* 0x0000000000017941 */ /* 0x000fea0003800000 */
.L_x_8818:
        /* <DEDUP_REMOVED lines=8> */
.L_x_8821:
[----:B------:R-:W-:Y:S05]  /*2e10*/  BSYNC B1 ;  /* 0x0000000000017941 */ /* 0x000fea0003800000 */
.L_x_8820:
[----:B------:R-:W-:Y:S01]  /*2e20*/  BSSY B1, `(.L_x_8822) ;  /* 0x000000a000017945 */ /* 0x000fe20003800000 */
[----:B------:R-:W-:Y:S05]  /*2e30*/  @!P4 BRA `(.L_x_8823) ;  /* 0x000000800000c947 */ /* 0x000fea0003800000 */
[----:B------:R-:W-:Y:S01]  /*2e40*/  FMUL.FTZ R130, R139, c[0x0][0x1ec] ;  /* 0x00007b008b827a20 */ /* 0x000fe20000410000 */
[----:B------:R-:W-:-:S03]  /*2e50*/  LOP3.LUT P6, RZ, R151, 0xff0000, RZ, 0xc0, !PT ;  /* 0x00ff000097ff7812 */ /* 0x000fc600078cc0ff */
[----:B------:R-:W-:Y:S01]  /*2e60*/  FMUL.FTZ R135, R130, c[0x0][0x1e8] ;  /* 0x00007a0082877a20 */ /* 0x000fe20000410000 */
[----:B------:R-:W-:-:S03]  /*2e70*/  HFMA2.MMA R130, -RZ, RZ, 0, 0 ;  /* 0x00000000ff827435 */ /* 0x000fc600000001ff */
[----:B-----5:R-:W-:-:S05]  /*2e80*/  FMUL.FTZ R132, R122, R135 ;  /* 0x000000877a847220 */ /* 0x020fca0000410000 */
[----:B------:R-:W-:Y:S01]  /*2e90*/  FSEL R133, R132, RZ, P6 ;  /* 0x000000ff84857208 */ /* 0x000fe20003000000 */
[----:B------:R-:W-:-:S04]  /*2ea0*/  @P6 FMUL.FTZ R130, R18, R135 ;  /* 0x0000008712826220 */ /* 0x000fc80000410000 */
[----:B------:R-:W-:Y:S02]  /*2eb0*/  FADD.FTZ R86, R86, R133 ;  /* 0x0000008556567221 */ /* 0x000fe40000010000 */
.L_x_8823:
[----:B------:R-:W-:Y:S05]  /*2ec0*/  BSYNC B1 ;  /* 0x0000000000017941 */ /* 0x000fea0003800000 */
.L_x_8822:
        /* <DEDUP_REMOVED lines=8> */
.L_x_8825:
[----:B------:R-:W-:Y:S05]  /*2f50*/  BSYNC B1 ;  /* 0x0000000000017941 */ /* 0x000fea0003800000 */
.L_x_8824:
[----:B------:R-:W-:Y:S01]  /*2f60*/  SEL R126, R139, R126, P5 ;  /* 0x0000007e8b7e7207 */ /* 0x000fe20002800000 */
[----:B------:R-:W-:Y:S01]  /*2f70*/  BSSY B1, `(.L_x_8826) ;  /* 0x0000012000017945 */ /* 0x000fe20003800000 */
[----:B------:R-:W-:Y:S02]  /*2f80*/  SEL R127, R138, R127, P5 ;  /* 0x0000007f8a7f7207 */ /* 0x000fe40002800000 */
[----:B------:R-:W-:Y:S02]  /*2f90*/  ISETP.NE.U32.AND P5, PT, RZ, c[0x0][0x258], PT ;  /* 0x00009600ff007a0c */ /* 0x000fe40003fa5070 */
[----:B------:R-:W-:Y:S02]  /*2fa0*/  @P4 MOV R133, 0x10 ;  /* 0x0000001000854802 */ /* 0x000fe40000000f00 */
[----:B------:R-:W-:-:S03]  /*2fb0*/  ISETP.NE.AND.EX P5, PT, RZ, c[0x0][0x25c], PT, P5 ;  /* 0x00009700ff007a0c */ /* 0x000fc60003fa5350 */
[----:B------:R-:W-:-:S10]  /*2fc0*/  @P4 IMAD.WIDE.U32 R132, R2, R133, c[0x0][0x248] ;  /* 0x0000920002844625 */ /* 0x000fd400078e0085 */
[----:B------:R-:W-:-:S04]  /*2fd0*/  @P5 IMAD.MOV.U32 R135, RZ, RZ, 0x10 ;  /* 0x00000010ff875424 */ /* 0x000fc800078e00ff */
[----:B------:R-:W-:-:S05]  /*2fe0*/  @P5 IMAD.WIDE.U32 R134, R148, R135, c[0x0][0x258] ;  /* 0x0000960094865625 */ /* 0x000fca00078e0087 */
[----:B------:R0:W-:Y:S01]  /*2ff0*/  @P5 STG.E.128 [R134.64], R124 ;  /* 0x0000007c86005986 */ /* 0x0001e2000c101d04 */
[----:B------:R-:W-:Y:S05]  /*3000*/  @!P4 BRA `(.L_x_8827) ;  /* 0x000000800000c947 */ /* 0x000fea0003800000 */
[----:B------:R-:W-:Y:S01]  /*3010*/  FMUL.FTZ R138, R138, c[0x0][0x1ec] ;  /* 0x00007b008a8a7a20 */ /* 0x000fe20000410000 */
[----:B------:R-:W-:Y:S01]  /*3020*/  LOP3.LUT P5, RZ, R151, 0xff000000, RZ, 0xc0, !PT ;  /* 0xff00000097ff7812 */ /* 0x000fe200078ac0ff */
[----:B------:R-:W-:Y:S02]  /*3030*/  HFMA2.MMA R131, -RZ, RZ, 0, 0 ;  /* 0x00000000ff837435 */ /* 0x000fe400000001ff */
[----:B------:R-:W-:-:S04]  /*3040*/  FMUL.FTZ R138, R138, c[0x0][0x1e8] ;  /* 0x00007a008a8a7a20 */ /* 0x000fc80000410000 */
[----:B0----5:R-:W-:-:S05]  /*3050*/  FMUL.FTZ R134, R123, R138 ;  /* 0x0000008a7b867220 */ /* 0x021fca0000410000 */
[----:B------:R-:W-:Y:S01]  /*3060*/  FSEL R134, R134, RZ, P5 ;  /* 0x000000ff86867208 */ /* 0x000fe20002800000 */
[----:B------:R-:W-:-:S04]  /*3070*/  @P5 FMUL.FTZ R131, R17, R138 ;  /* 0x0000008a11835220 */ /* 0x000fc80000410000 */
[----:B------:R-:W-:Y:S02]  /*3080*/  FADD.FTZ R87, R87, R134 ;  /* 0x0000008657577221 */ /* 0x000fe40000010000 */
.L_x_8827:
[----:B------:R-:W-:Y:S05]  /*3090*/  BSYNC B1 ;  /* 0x0000000000017941 */ /* 0x000fea0003800000 */
.L_x_8826:
[----:B------:R1:W-:Y:S01]  /*30a0*/  @P4 STG.E.128 [R132.64], R128 ;  /* 0x0000008084004986 */ /* 0x0003e2000c101d04 */
[----:B------:R-:W-:Y:S02]  /*30b0*/  IADD3 R2, R2, 0x80, RZ ;  /* 0x0000008002027810 */ /* 0x000fe40007ffe0ff */
[----:B------:R-:W-:Y:S02]  /*30c0*/  IADD3 R148, R148, 0x80, RZ ;  /* 0x0000008094947810 */ /* 0x000fe40007ffe0ff */
.L_x_8811:
[----:B------:R-:W-:Y:S05]  /*30d0*/  BSYNC B0 ;  /* 0x0000000000007941 */ /* 0x000fea0003800000 */
.L_x_8810:
        /* <DEDUP_REMOVED lines=27> */
.L_x_8831:
[----:B-1----:R-:W-:Y:S05]  /*3290*/  BSYNC B1 ;  /* 0x0000000000017941 */ /* 0x002fea0003800000 */
.L_x_8830:
        /* <DEDUP_REMOVED lines=13> */
.L_x_8833:
[----:B------:R-:W-:Y:S05]  /*3370*/  BSYNC B1 ;  /* 0x0000000000017941 */ /* 0x000fea0003800000 */
.L_x_8832:
        /* <DEDUP_REMOVED lines=8> */
.L_x_8835:
[----:B------:R-:W-:Y:S05]  /*3400*/  BSYNC B1 ;  /* 0x0000000000017941 */ /* 0x000fea0003800000 */
.L_x_8834:
[----:B------:R-:W-:Y:S01]  /*3410*/  BSSY B1, `(.L_x_8836) ;  /* 0x000000b000017945 */ /* 0x000fe20003800000 */
        /* <DEDUP_REMOVED lines=10> */
.L_x_8837:
[----:B------:R-:W-:Y:S05]  /*34c0*/  BSYNC B1 ;  /* 0x0000000000017941 */ /* 0x000fea0003800000 */
.L_x_8836:
        /* <DEDUP_REMOVED lines=8> */
.L_x_8839:
[----:B------:R-:W-:Y:S05]  /*3550*/  BSYNC B1 ;  /* 0x0000000000017941 */ /* 0x000fea0003800000 */
.L_x_8838:
[----:B------:R-:W-:Y:S01]  /*3560*/  BSSY B1, `(.L_x_8840) ;  /* 0x000000a000017945 */ /* 0x000fe20003800000 */
[----:B------:R-:W-:Y:S05]  /*3570*/  @!P4 BRA `(.L_x_8841) ;  /* 0x000000800000c947 */ /* 0x000fea0003800000 */
[----:B------:R-:W-:Y:S01]  /*3580*/  FMUL.FTZ R130, R139, c[0x0][0x1ec] ;  /* 0x00007b008b827a20 */ /* 0x000fe20000410000 */
[----:B------:R-:W-:-:S03]  /*3590*/  LOP3.LUT P6, RZ, R150, 0xff0000, RZ, 0xc0, !PT ;  /* 0x00ff000096ff7812 */ /* 0x000fc600078cc0ff */
[----:B------:R-:W-:Y:S01]  /*35a0*/  FMUL.FTZ R135, R130, c[0x0][0x1e8] ;  /* 0x00007a0082877a20 */ /* 0x000fe20000410000 */
[----:B------:R-:W-:-:S03]  /*35b0*/  MOV R130, RZ ;  /* 0x000000ff00827202 */ /* 0x000fc60000000f00 */
[----:B-----5:R-:W-:-:S05]  /*35c0*/  FMUL.FTZ R132, R122, R135 ;  /* 0x000000877a847220 */ /* 0x020fca0000410000 */
[----:B------:R-:W-:Y:S01]  /*35d0*/  FSEL R133, R132, RZ, P6 ;  /* 0x000000ff84857208 */ /* 0x000fe20003000000 */
[----:B------:R-:W-:-:S04]  /*35e0*/  @P6 FMUL.FTZ R130, R14, R135 ;  /* 0x000000870e826220 */ /* 0x000fc80000410000 */
[----:B------:R-:W-:Y:S02]  /*35f0*/  FADD.FTZ R90, R90, R133 ;  /* 0x000000855a5a7221 */ /* 0x000fe40000010000 */
.L_x_8841:
[----:B------:R-:W-:Y:S05]  /*3600*/  BSYNC B1 ;  /* 0x0000000000017941 */ /* 0x000fea0003800000 */
.L_x_8840:
        /* <DEDUP_REMOVED lines=8> */
.L_x_8843:
[----:B------:R-:W-:Y:S05]  /*3690*/  BSYNC B1 ;  /* 0x0000000000017941 */ /* 0x000fea0003800000 */
.L_x_8842:
[----:B------:R-:W-:Y:S01]  /*36a0*/  SEL R126, R139, R126, P5 ;  /* 0x0000007e8b7e7207 */ /* 0x000fe20002800000 */
[----:B------:R-:W-:Y:S01]  /*36b0*/  BSSY B1, `(.L_x_8844) ;  /* 0x0000012000017945 */ /* 0x000fe20003800000 */
[----:B------:R-:W-:Y:S02]  /*36c0*/  SEL R127, R138, R127, P5 ;  /* 0x0000007f8a7f7207 */ /* 0x000fe40002800000 */
        /* <DEDUP_REMOVED lines=16> */
.L_x_8845:
[----:B------:R-:W-:Y:S05]  /*37d0*/  BSYNC B1 ;  /* 0x0000000000017941 */ /* 0x000fea0003800000 */
.L_x_8844:
[----:B------:R1:W-:Y:S01]  /*37e0*/  @P4 STG.E.128 [R132.64], R128 ;  /* 0x0000008084004986 */ /* 0x0003e2000c101d04 */
[----:B------:R-:W-:Y:S02]  /*37f0*/  IADD3 R2, R2, 0x80, RZ ;  /* 0x0000008002027810 */ /* 0x000fe40007ffe0ff */
[----:B------:R-:W-:Y:S02]  /*3800*/  IADD3 R148, R148, 0x80, RZ ;  /* 0x0000008094947810 */ /* 0x000fe40007ffe0ff */
.L_x_8829:
[----:B------:R-:W-:Y:S05]  /*3810*/  BSYNC B0 ;  /* 0x0000000000007941 */ /* 0x000fea0003800000 */
.L_x_8828:
[----:B------:R-:W-:Y:S01]  /*3820*/  BSSY B0, `(.L_x_8846) ;  /* 0x0000073000007945 */ /* 0x000fe20003800000 */
[----:B------:R-:W-:Y:S05]  /*3830*/  @!P2 BRA `(.L_x_8847) ;  /* 0x000007100000a947 */ /* 0x000fea0003800000 */
[----:B-1----:R-:W-:Y:S01]  /*3840*/  @P4 IMAD.MOV.U32 R133, RZ, RZ, 0x10 ;  /* 0x00000010ff854424 */ /* 0x002fe200078e00ff */
        /* <DEDUP_REMOVED lines=24> */
.L_x_8849:
[----:B-1----:R-:W-:Y:S05]  /*39d0*/  BSYNC B1 ;  /* 0x0000000000017941 */ /* 0x002fea0003800000 */
.L_x_8848:
[----:B------:R-:W-:Y:S01]  /*39e0*/  ISETP.NE.U32.AND P5, PT, RZ, c[0x0][0x258], PT ;  /* 0x00009600ff007a0c */ /* 0x000fe20003fa5070 */
[----:B------:R-:W-:Y:S03]  /*39f0*/  BSSY B1, `(.L_x_8850) ;  /* 0x000000c000017945 */ /* 0x000fe60003800000 */
[----:B------:R-:W-:-:S04]  /*3a00*/  ISETP.NE.AND.EX P5, PT, RZ, c[0x0][0x25c], PT, P5 ;  /* 0x00009700ff007a0c */ /* 0x000fc80003fa5350 */
        /* <DEDUP_REMOVED lines=10> */
.L_x_8851:
[----:B------:R-:W-:Y:S05]  /*3ab0*/  BSYNC B1 ;  /* 0x0000000000017941 */ /* 0x000fea0003800000 */
.L_x_8850:
        /* <DEDUP_REMOVED lines=8> */
.L_x_8853:
[----:B------:R-:W-:Y:S05]  /*3b40*/  BSYNC B1 ;  /* 0x0000000000017941 */ /* 0x000fea0003800000 */
.L_x_8852:
        /* <DEDUP_REMOVED lines=11> */
.L_x_8855:
[----:B------:R-:W-:Y:S05]  /*3c00*/  BSYNC B1 ;  /* 0x0000000000017941 */ /* 0x000fea0003800000 */
.L_x_8854:
        /* <DEDUP_REMOVED lines=8> */
.L_x_8857:
[----:B------:R-:W-:Y:S05]  /*3c90*/  BSYNC B1 ;  /* 0x0000000000017941 */ /* 0x000fea0003800000 */
.L_x_8856:
        /* <DEDUP_REMOVED lines=10> */
.L_x_8859:
[----:B------:R-:W-:Y:S05]  /*3d40*/  BSYNC B1 ;  /* 0x0000000000017941 */ /* 0x000fea0003800000 */
.L_x_8858:
        /* <DEDUP_REMOVED lines=8> */
.L_x_8861:
[----:B------:R-:W-:Y:S05]  /*3dd0*/  BSYNC B1 ;  /* 0x0000000000017941 */ /* 0x000fea0003800000 */
.L_x_8860:
[----:B------:R-:W-:Y:S01]  /*3de0*/  SEL R126, R139, R126, P5 ;  /* 0x0000007e8b7e7207 */ /* 0x000fe20002800000 */
[----:B------:R-:W-:Y:S01]  /*3df0*/  @P4 IMAD.MOV.U32 R133, RZ, RZ, 0x10 ;  /* 0x00000010ff854424 */ /* 0x000fe200078e00ff */
[----:B------:R-:W-:Y:S01]  /*3e00*/  SEL R127, R138, R127, P5 ;  /* 0x0000007f8a7f7207 */ /* 0x000fe20002800000 */
[----:B------:R-:W-:Y:S01]  /*3e10*/  BSSY B1, `(.L_x_8862) ;  /* 0x0000010000017945 */ /* 0x000fe20003800000 */
[----:B------:R-:W-:Y:S01]  /*3e20*/  ISETP.NE.U32.AND P5, PT, RZ, c[0x0][0x258], PT ;  /* 0x00009600ff007a0c */ /* 0x000fe20003fa5070 */
[----:B------:R-:W-:-:S03]  /*3e30*/  @P4 IMAD.WIDE.U32 R132, R2, R133, c[0x0][0x248] ;  /* 0x0000920002844625 */ /* 0x000fc600078e0085 */
[----:B------:R-:W-:-:S13]  /*3e40*/  ISETP.NE.AND.EX P5, PT, RZ, c[0x0][0x25c], PT, P5 ;  /* 0x00009700ff007a0c */ /* 0x000fda0003fa5350 */
        /* <DEDUP_REMOVED lines=12> */
.L_x_8863:
[----:B------:R-:W-:Y:S05]  /*3f10*/  BSYNC B1 ;  /* 0x0000000000017941 */ /* 0x000fea0003800000 */
.L_x_8862:
[----:B------:R1:W-:Y:S01]  /*3f20*/  @P4 STG.E.128 [R132.64], R128 ;  /* 0x0000008084004986 */ /* 0x0003e2000c101d04 */
[----:B------:R-:W-:Y:S02]  /*3f30*/  IADD3 R2, R2, 0x80, RZ ;  /* 0x0000008002027810 */ /* 0x000fe40007ffe0ff */
[----:B------:R-:W-:Y:S02]  /*3f40*/  IADD3 R148, R148, 0x80, RZ ;  /* 0x0000008094947810 */ /* 0x000fe40007ffe0ff */
.L_x_8847:
[----:B------:R-:W-:Y:S05]  /*3f50*/  BSYNC B0 ;  /* 0x0000000000007941 */ /* 0x000fea0003800000 */
.L_x_8846:
[----:B------:R-:W-:Y:S01]  /*3f60*/  ISETP.GE.U32.AND P5, PT, R0, 0x280, PT ;  /* 0x000002800000780c */ /* 0x000fe20003fa6070 */
[----:B------:R-:W-:-:S12]  /*3f70*/  BSSY B0, `(.L_x_8864) ;  /* 0x0000071000007945 */ /* 0x000fd80003800000 */
        /* <DEDUP_REMOVED lines=26> */
.L_x_8867:
[----:B-1----:R-:W-:Y:S05]  /*4120*/  BSYNC B1 ;  /* 0x0000000000017941 */ /* 0x002fea0003800000 */
.L_x_8866:
        /* <DEDUP_REMOVED lines=13> */
.L_x_8869:
[----:B------:R-:W-:Y:S05]  /*4200*/  BSYNC B1 ;  /* 0x0000000000017941 */ /* 0x000fea0003800000 */
.L_x_8868:
        /* <DEDUP_REMOVED lines=8> */
.L_x_8871:
[----:B------:R-:W-:Y:S05]  /*4290*/  BSYNC B1 ;  /* 0x0000000000017941 */ /* 0x000fea0003800000 */
.L_x_8870:
        /* <DEDUP_REMOVED lines=11> */
.L_x_8873:
[----:B------:R-:W-:Y:S05]  /*4350*/  BSYNC B1 ;  /* 0x0000000000017941 */ /* 0x000fea0003800000 */
.L_x_8872:
        /* <DEDUP_REMOVED lines=8> */
.L_x_8875:
[----:B------:R-:W-:Y:S05]  /*43e0*/  BSYNC B1 ;  /* 0x0000000000017941 */ /* 0x000fea0003800000 */
.L_x_8874:
[----:B------:R-:W-:Y:S01]  /*43f0*/  BSSY B1, `(.L_x_8876) ;  /* 0x000000a000017945 */ /* 0x000fe20003800000 */
[----:B------:R-:W-:Y:S05]  /*4400*/  @!P4 BRA `(.L_x_8877) ;  /* 0x000000800000c947 */ /* 0x000fea0003800000 */
[----:B------:R-:W-:Y:S01]  /*4410*/  FMUL.FTZ R130, R137, c[0x0][0x1ec] ;  /* 0x00007b0089827a20 */ /* 0x000fe20000410000 */
[----:B------:R-:W-:-:S03]  /*4420*/  LOP3.LUT P6, RZ, R149, 0xff0000, RZ, 0xc0, !PT ;  /* 0x00ff000095ff7812 */ /* 0x000fc600078cc0ff */
[----:B------:R-:W-:Y:S02]  /*4430*/  FMUL.FTZ R135, R130, c[0x0][0x1e8] ;  /* 0x00007a0082877a20 */ /* 0x000fe40000410000 */
[----:B------:R-:W-:Y:S02]  /*4440*/  IMAD.MOV.U32 R130, RZ, RZ, RZ ;  /* 0x000000ffff827224 */ /* 0x000fe400078e00ff */
[----:B-----5:R-:W-:-:S05]  /*4450*/  FMUL.FTZ R132, R122, R135 ;  /* 0x000000877a847220 */ /* 0x020fca0000410000 */
[----:B------:R-:W-:Y:S01]  /*4460*/  FSEL R133, R132, RZ, P6 ;  /* 0x000000ff84857208 */ /* 0x000fe20003000000 */
[----:B------:R-:W-:-:S04]  /*4470*/  @P6 FMUL.FTZ R130, R6, R135 ;  /* 0x0000008706826220 */ /* 0x000fc80000410000 */
[----:B------:R-:W-:Y:S02]  /*4480*/  FADD.FTZ R98, R98, R133 ;  /* 0x0000008562627221 */ /* 0x000fe40000010000 */
.L_x_8877:
[----:B------:R-:W-:Y:S05]  /*4490*/  BSYNC B1 ;  /* 0x0000000000017941 */ /* 0x000fea0003800000 */
.L_x_8876:
        /* <DEDUP_REMOVED lines=8> */
.L_x_8879:
[----:B------:R-:W-:Y:S05]  /*4520*/  BSYNC B1 ;  /* 0x0000000000017941 */ /* 0x000fea0003800000 */
.L_x_8878:
[----:B------:R-:W-:Y:S01]  /*4530*/  ISETP.NE.U32.AND P3, PT, RZ, c[0x0][0x258], PT ;  /* 0x00009600ff007a0c */ /* 0x000fe20003f65070 */
[----:B------:R-:W-:Y:S01]  /*4540*/  BSSY B1, `(.L_x_8880) ;  /* 0x0000012000017945 */ /* 0x000fe20003800000 */
[----:B------:R-:W-:Y:S02]  /*4550*/  SEL R126, R137, R126, P5 ;  /* 0x0000007e897e7207 */ /* 0x000fe40002800000 */
[----:B------:R-:W-:Y:S02]  /*4560*/  ISETP.NE.AND.EX P3, PT, RZ, c[0x0][0x25c], PT, P3 ;  /* 0x00009700ff007a0c */ /* 0x000fe40003f65330 */
[----:B------:R-:W-:Y:S02]  /*4570*/  SEL R127, R138, R127, P5 ;  /* 0x0000007f8a7f7207 */ /* 0x000fe40002800000 */
[----:B------:R-:W-:-:S05]  /*4580*/  @P4 MOV R3, 0x10 ;  /* 0x0000001000034802 */ /* 0x000fca0000000f00 */
[----:B------:R-:W-:-:S04]  /*4590*/  @P4 IMAD.WIDE.U32 R2, R2, R3, c[0x0][0x248] ;  /* 0x0000920002024625 */ /* 0x000fc800078e0003 */
        /* <DEDUP_REMOVED lines=12> */
.L_x_8881:
[----:B------:R-:W-:Y:S05]  /*4660*/  BSYNC B1 ;  /* 0x0000000000017941 */ /* 0x000fea0003800000 */
.L_x_8880:
[----:B------:R1:W-:Y:S02]  /*4670*/  @P4 STG.E.128 [R2.64], R128 ;  /* 0x0000008002004986 */ /* 0x0003e4000c101d04 */
.L_x_8865:
[----:B------:R-:W-:Y:S05]  /*4680*/  BSYNC B0 ;  /* 0x0000000000007941 */ /* 0x000fea0003800000 */
.L_x_8864:
[----:B------:R-:W-:Y:S02]  /*4690*/  IADD3 R146, R146, c[0x0][0x160], RZ ;  /* 0x0000580092927a10 */ /* 0x000fe40007ffe0ff */
[----:B------:R-:W-:Y:S02]  /*46a0*/  LOP3.LUT P4, RZ, R4, 0xff, RZ, 0xc0, !PT ;  /* 0x000000ff04ff7812 */ /* 0x000fe4000788c0ff */
[----:B------:R-:W-:Y:S02]  /*46b0*/  ISETP.GE.AND P3, PT, R146, c[0x0][0x164], PT ;  /* 0x0000590092007a0c */ /* 0x000fe40003f66270 */
[----:B------:R-:W-:-:S11]  /*46c0*/  SEL R4, RZ, 0x1, P4 ;  /* 0x00000001ff047807 */ /* 0x000fd60002000000 */
[----:B01---5:R-:W-:Y:S01]  /*46d0*/  @P3 CALL.REL.NOINC `(.L_x_8768) ;  /* 0x0000001000003944 */ /* 0x023fe20003c00000 */
[----:B------:R-:W-:Y:S05]  /*46e0*/  BRA `(.L_x_8882) ;  /* 0xffffc34000007947 */ /* 0x000fea000383ffff */
.L_x_8768:
        /* <DEDUP_REMOVED lines=49> */
.L_x_8788:
[----:B------:R-:W-:Y:S01]  /*4a00*/  HFMA2.MMA R178, -RZ, RZ, 0, 1.847743988037109375e-06 ;  /* 0x0000001fffb27435 */ /* 0x000fe200000001ff */
[----:B------:R-:W-:Y:S01]  /*4a10*/  MOV R137, R203 ;  /* 0x000000cb00897202 */ /* 0x000fe20000000f00 */
[----:B------:R-:W-:Y:S01]  /*4a20*/  IMAD.MOV.U32 R198, RZ, RZ, 0x10 ;  /* 0x00000010ffc67424 */ /* 0x000fe200078e00ff */
[----:B------:R-:W-:-:S02]  /*4a30*/  MOV R197, 0xffffffff ;  /* 0xffffffff00c57802 */ /* 0x000fc40000000f00 */
[----:B------:R-:W-:Y:S02]  /*4a40*/  MOV R132, 0x4a60 ;  /* 0x00004a6000847802 */ /* 0x000fe40000000f00 */
[----:B-----5:R-:W-:Y:S05]  /*4a50*/  CALL.REL.NOINC `($__internal_177_$__cuda_sm70_shflsync_down_p) ;  /* 0x0000045000007944 */ /* 0x020fea0003c00000 */
[----:B-1----:R-:W-:Y:S01]  /*4a60*/  MOV R136, R198 ;  /* 0x000000c600887202 */ /* 0x002fe20000000f00 */
[----:B0-----:R-:W-:Y:S05]  /*4a70*/  BRA `(.L_x_8883) ;  /* 0xffffd47000007947 */ /* 0x001fea000383ffff */
.L_x_8789:
[----:B------:R-:W-:Y:S01]  /*4a80*/  HFMA2.MMA R178, -RZ, RZ, 0, 1.847743988037109375e-06 ;  /* 0x0000001fffb27435 */ /* 0x000fe200000001ff */
[----:B------:R-:W-:Y:S01]  /*4a90*/  MOV R137, R204 ;  /* 0x000000cc00897202 */ /* 0x000fe20000000f00 */
[----:B------:R-:W-:Y:S01]  /*4aa0*/  IMAD.MOV.U32 R198, RZ, RZ, 0x10 ;  /* 0x00000010ffc67424 */ /* 0x000fe200078e00ff */
[----:B------:R-:W-:Y:S02]  /*4ab0*/  MOV R197, 0xffffffff ;  /* 0xffffffff00c57802 */ /* 0x000fe40000000f00 */
[----:B------:R-:W-:Y:S02]  /*4ac0*/  MOV R132, 0x4ae0 ;  /* 0x00004ae000847802 */ /* 0x000fe40000000f00 */
[----:B01---5:R-:W-:Y:S05]  /*4ad0*/  CALL.REL.NOINC `($__internal_177_$__cuda_sm70_shflsync_down_p) ;  /* 0x000003d000007944 */ /* 0x023fea0003c00000 */
[----:B------:R-:W-:Y:S01]  /*4ae0*/  FADD.FTZ R136, R136, R203 ;  /* 0x000000cb88887221 */ /* 0x000fe20000010000 */
[----:B0-----:R-:W-:Y:S01]  /*4af0*/  MOV R178, 0x1f ;  /* 0x0000001f00b27802 */ /* 0x001fe20000000f00 */
[----:B-1----:R-:W-:Y:S01]  /*4b00*/  FADD.FTZ R139, R204, R198 ;  /* 0x000000c6cc8b7221 */ /* 0x002fe20000010000 */
[----:B------:R-:W-:Y:S01]  /*4b10*/  HFMA2.MMA R198, -RZ, RZ, 0, 4.76837158203125e-07 ;  /* 0x00000008ffc67435 */ /* 0x000fe200000001ff */
[----:B------:R-:W-:Y:S01]  /*4b20*/  IMAD.MOV.U32 R197, RZ, RZ, -0x1 ;  /* 0xffffffffffc57424 */ /* 0x000fe200078e00ff */
[----:B------:R-:W-:-:S02]  /*4b30*/  MOV R137, R136 ;  /* 0x0000008800897202 */ /* 0x000fc40000000f00 */
[----:B------:R-:W-:Y:S02]  /*4b40*/  MOV R132, 0x4b60 ;  /* 0x00004b6000847802 */ /* 0x000fe40000000f00 */
[----:B------:R-:W-:Y:S05]  /*4b50*/  CALL.REL.NOINC `($__internal_177_$__cuda_sm70_shflsync_down_p) ;  /* 0x0000035000007944 */ /* 0x000fea0003c00000 */
[----:B-1----:R-:W-:Y:S01]  /*4b60*/  MOV R135, R198 ;  /* 0x000000c600877202 */ /* 0x002fe20000000f00 */
[----:B------:R-:W-:Y:S01]  /*4b70*/  HFMA2.MMA R198, -RZ, RZ, 0, 4.76837158203125e-07 ;  /* 0x00000008ffc67435 */ /* 0x000fe200000001ff */
[----:B0-----:R-:W-:Y:S01]  /*4b80*/  MOV R137, R139 ;  /* 0x0000008b00897202 */ /* 0x001fe20000000f00 */
[----:B------:R-:W-:Y:S01]  /*4b90*/  IMAD.MOV.U32 R178, RZ, RZ, 0x1f ;  /* 0x0000001fffb27424 */ /* 0x000fe200078e00ff */
[----:B------:R-:W-:Y:S02]  /*4ba0*/  MOV R197, 0xffffffff ;  /* 0xffffffff00c57802 */ /* 0x000fe40000000f00 */
[----:B------:R-:W-:Y:S02]  /*4bb0*/  MOV R132, 0x4bd0 ;  /* 0x00004bd000847802 */ /* 0x000fe40000000f00 */
[----:B------:R-:W-:Y:S05]  /*4bc0*/  CALL.REL.NOINC `($__internal_177_$__cuda_sm70_shflsync_down_p) ;  /* 0x000002e000007944 */ /* 0x000fea0003c00000 */
[----:B------:R-:W-:Y:S01]  /*4bd0*/  FADD.FTZ R136, R135, R136 ;  /* 0x0000008887887221 */ /* 0x000fe20000010000 */
[----:B0-----:R-:W-:Y:S01]  /*4be0*/  MOV R178, 0x1f ;  /* 0x0000001f00b27802 */ /* 0x001fe20000000f00 */
[----:B-1----:R-:W-:Y:S01]  /*4bf0*/  FADD.FTZ R139, R139, R198 ;  /* 0x000000c68b8b7221 */ /* 0x002fe20000010000 */
[----:B------:R-:W-:Y:S01]  /*4c00*/  HFMA2.MMA R198, -RZ, RZ, 0, 2.384185791015625e-07 ;  /* 0x00000004ffc67435 */ /* 0x000fe200000001ff */
[----:B------:R-:W-:Y:S01]  /*4c10*/  MOV R197, 0xffffffff ;  /* 0xffffffff00c57802 */ /* 0x000fe20000000f00 */
[----:B------:R-:W-:Y:S01]  /*4c20*/  IMAD.MOV.U32 R137, RZ, RZ, R136 ;  /* 0x000000ffff897224 */ /* 0x000fe200078e0088 */
[----:B------:R-:W-:-:S03]  /*4c30*/  MOV R132, 0x4c50 ;  /* 0x00004c5000847802 */ /* 0x000fc60000000f00 */
[----:B------:R-:W-:Y:S05]  /*4c40*/  CALL.REL.NOINC `($__internal_177_$__cuda_sm70_shflsync_down_p) ;  /* 0x0000026000007944 */ /* 0x000fea0003c00000 */
[----:B-1----:R-:W-:Y:S01]  /*4c50*/  MOV R135, R198 ;  /* 0x000000c600877202 */ /* 0x002fe20000000f00 */
[----:B------:R-:W-:Y:S01]  /*4c60*/  HFMA2.MMA R198, -RZ, RZ, 0, 2.384185791015625e-07 ;  /* 0x00000004ffc67435 */ /* 0x000fe200000001ff */
[----:B0-----:R-:W-:Y:S01]  /*4c70*/  MOV R137, R139 ;  /* 0x0000008b00897202 */ /* 0x001fe20000000f00 */
[----:B------:R-:W-:Y:S01]  /*4c80*/  IMAD.MOV.U32 R197, RZ, RZ, -0x1 ;  /* 0xffffffffffc57424 */ /* 0x000fe200078e00ff */
[----:B------:R-:W-:-:S02]  /*4c90*/  MOV R178, 0x1f ;  /* 0x0000001f00b27802 */ /* 0x000fc40000000f00 */
[----:B------:R-:W-:Y:S02]  /*4ca0*/  MOV R132, 0x4cc0 ;  /* 0x00004cc000847802 */ /* 0x000fe40000000f00 */
[----:B------:R-:W-:Y:S05]  /*4cb0*/  CALL.REL.NOINC `($__internal_177_$__cuda_sm70_shflsync_down_p) ;  /* 0x000001f000007944 */ /* 0x000fea0003c00000 */
[----:B------:R-:W-:Y:S01]  /*4cc0*/  FADD.FTZ R136, R135, R136 ;  /* 0x0000008887887221 */ /* 0x000fe20000010000 */
[----:B0-----:R-:W-:Y:S01]  /*4cd0*/  MOV R178, 0x1f ;  /* 0x0000001f00b27802 */ /* 0x001fe20000000f00 */
[----:B-1----:R-:W-:Y:S01]  /*4ce0*/  FADD.FTZ R139, R139, R198 ;  /* 0x000000c68b8b7221 */ /* 0x002fe20000010000 */
[----:B------:R-:W-:Y:S01]  /*4cf0*/  HFMA2.MMA R198, -RZ, RZ, 0, 1.1920928955078125e-07 ;  /* 0x00000002ffc67435 */ /* 0x000fe200000001ff */
[----:B------:R-:W-:Y:S02]  /*4d00*/  MOV R197, 0xffffffff ;  /* 0xffffffff00c57802 */ /* 0x000fe40000000f00 */
[----:B------:R-:W-:Y:S02]  /*4d10*/  MOV R137, R136 ;  /* 0x0000008800897202 */ /* 0x000fe40000000f00 */
[----:B------:R-:W-:Y:S02]  /*4d20*/  MOV R132, 0x4d40 ;  /* 0x00004d4000847802 */ /* 0x000fe40000000f00 */
[----:B------:R-:W-:Y:S05]  /*4d30*/  CALL.REL.NOINC `($__internal_177_$__cuda_sm70_shflsync_down_p) ;  /* 0x0000017000007944 */ /* 0x000fea0003c00000 */
[----:B-1----:R-:W-:Y:S01]  /*4d40*/  IMAD.MOV.U32 R135, RZ, RZ, R198 ;  /* 0x000000ffff877224 */ /* 0x002fe200078e00c6 */
[----:B------:R-:W-:Y:S01]  /*4d50*/  HFMA2.MMA R198, -RZ, RZ, 0, 1.1920928955078125e-07 ;  /* 0x00000002ffc67435 */ /* 0x000fe200000001ff */
[----:B0-----:R-:W-:-:S02]  /*4d60*/  MOV R137, R139 ;  /* 0x0000008b00897202 */ /* 0x001fc40000000f00 */
[----:B------:R-:W-:Y:S02]  /*4d70*/  MOV R178, 0x1f ;  /* 0x0000001f00b27802 */ /* 0x000fe40000000f00 */
[----:B------:R-:W-:Y:S02]  /*4d80*/  MOV R197, 0xffffffff ;  /* 0xffffffff00c57802 */ /* 0x000fe40000000f00 */
[----:B------:R-:W-:Y:S02]  /*4d90*/  MOV R132, 0x4db0 ;  /* 0x00004db000847802 */ /* 0x000fe40000000f00 */
[----:B------:R-:W-:Y:S05]  /*4da0*/  CALL.REL.NOINC `($__internal_177_$__cuda_sm70_shflsync_down_p) ;  /* 0x0000010000007944 */ /* 0x000fea0003c00000 */
[----:B------:R-:W-:Y:S01]  /*4db0*/  FADD.FTZ R138, R135, R136 ;  /* 0x00000088878a7221 */ /* 0x000fe20000010000 */
[----:B0-----:R-:W-:Y:S01]  /*4dc0*/  HFMA2.MMA R178, -RZ, RZ, 0, 1.847743988037109375e-06 ;  /* 0x0000001fffb27435 */ /* 0x001fe200000001ff */
[----:B-1----:R-:W-:Y:S01]  /*4dd0*/  FADD.FTZ R179, R139, R198 ;  /* 0x000000c68bb37221 */ /* 0x002fe20000010000 */
[----:B------:R-:W-:Y:S01]  /*4de0*/  MOV R197, 0xffffffff ;  /* 0xffffffff00c57802 */ /* 0x000fe20000000f00 */
[----:B------:R-:W-:Y:S01]  /*4df0*/  IMAD.MOV.U32 R198, RZ, RZ, 0x1 ;  /* 0x00000001ffc67424 */ /* 0x000fe200078e00ff */
[----:B------:R-:W-:Y:S02]  /*4e00*/  MOV R137, R138 ;  /* 0x0000008a00897202 */ /* 0x000fe40000000f00 */
[----:B------:R-:W-:-:S02]  /*4e10*/  MOV R132, 0x4e30 ;  /* 0x00004e3000847802 */ /* 0x000fc40000000f00 */
[----:B------:R-:W-:Y:S05]  /*4e20*/  CALL.REL.NOINC `($__internal_177_$__cuda_sm70_shflsync_down_p) ;  /* 0x0000008000007944 */ /* 0x000fea0003c00000 */
[----:B-1----:R-:W-:Y:S01]  /*4e30*/  MOV R139, R198 ;  /* 0x000000c6008b7202 */ /* 0x002fe20000000f00 */
[----:B------:R-:W-:Y:S01]  /*4e40*/  HFMA2.MMA R198, -RZ, RZ, 0, 5.9604644775390625e-08 ;  /* 0x00000001ffc67435 */ /* 0x000fe200000001ff */
[----:B0-----:R-:W-:Y:S01]  /*4e50*/  IMAD.MOV.U32 R137, RZ, RZ, R179 ;  /* 0x000000ffff897224 */ /* 0x001fe200078e00b3 */
[----:B------:R-:W-:-:S02]  /*4e60*/  MOV R178, 0x1f ;  /* 0x0000001f00b27802 */ /* 0x000fc40000000f00 */
[----:B------:R-:W-:Y:S02]  /*4e70*/  MOV R197, 0xffffffff ;  /* 0xffffffff00c57802 */ /* 0x000fe40000000f00 */
[----:B------:R-:W-:Y:S02]  /*4e80*/  MOV R132, 0x4ea0 ;  /* 0x00004ea000847802 */ /* 0x000fe40000000f00 */
[----:B------:R-:W-:Y:S05]  /*4e90*/  CALL.REL.NOINC `($__internal_177_$__cuda_sm70_shflsync_down_p) ;  /* 0x0000001000007944 */ /* 0x000fea0003c00000 */
[----:B01----:R-:W-:Y:S05]  /*4ea0*/  BRA `(.L_x_8884) ;  /* 0xffffd16000007947 */ /* 0x003fea000383ffff */
        .weak           $__internal_177_$__cuda_sm70_shflsync_down_p
        .type           $__internal_177_$__cuda_sm70_shflsync_down_p,@function
        .size           $__internal_177_$__cuda_sm70_shflsync_down_p,(.L_x_9921 - $__internal_177_$__cuda_sm70_shflsync_down_p)
$__internal_177_$__cuda_sm70_shflsync_down_p:
[----:B------:R-:W-:Y:S01]  /*4eb0*/  HFMA2.MMA R133, -RZ, RZ, 0, 0 ;  /* 0x00000000ff857435 */ /* 0x000fe200000001ff */
[----:B------:R-:W-:Y:S04]  /*4ec0*/  WARPSYNC R197 ;  /* 0x000000c500007348 */ /* 0x000fe80003800000 */
[----:B------:R0:W1:Y:S01]  /*4ed0*/  SHFL.DOWN PT, R198, R137, R198, R178 ;  /* 0x080000c689c67389 */ /* 0x00006200000e00b2 */
[----:B------:R-:W-:Y:S05]  /*4ee0*/  RET.REL.NODEC R132 `(_ZN10layer_norm13ln_bwd_kernelINS_13Kernel_traitsI6__halfffffjLj2560ELj1ELj1ELj4ELj16ENS_18Kernel_traits_baseILj2560ES2_ffffjLj128EEEEELb1ELb1ELb1ELb0EEEvNS_9BwdParamsE) ;  /* 0xffffb11084007950 */ /* 0x000fea0003c3ffff */
.L_x_8885:
        /* <DEDUP_REMOVED lines=9> */
.L_x_9921:


//--------------------- .text._ZN10layer_norm22ln_bwd_finalize_kernelINS_22Kernel_traits_finalizeILj2560E6__halfffffjLb1ELj1024ELj4ENS_18Kernel_traits_baseILj2560ES2_ffffjLj1024EEEEELb1ELb1EEEvNS_9BwdParamsE --------------------------
	.section	.text._ZN10layer_norm22ln_bwd_finalize_kernelINS_22Kernel_traits_finalizeILj2560E6__halfffffjLb1ELj1024ELj4ENS_18Kernel_traits_baseILj2560ES2_ffffjLj1024EEEEELb1ELb1EEEvNS_9BwdParamsE,"ax",@progbits
	.sectioninfo	@"SHI_REGISTERS=32"
	.align	128
        .global         _ZN10layer_norm22ln_bwd_finalize_kernelINS_22Kernel_traits_finalizeILj2560E6__halfffffjLb1ELj1024ELj4ENS_18Kernel_traits_baseILj2560ES2_ffffjLj1024EEEEELb1ELb1EEEvNS_9BwdParamsE
        .type           _ZN10layer_norm22ln_bwd_finalize_kernelINS_22Kernel_traits_finalizeILj2560E6__halfffffjLb1ELj1024ELj4ENS_18Kernel_traits_baseILj2560ES2_ffffjLj1024EEEEELb1ELb1EEEvNS_9BwdParamsE,@function
        .size           _ZN10layer_norm22ln_bwd_finalize_kernelINS_22Kernel_traits_finalizeILj2560E6__halfffffjLb1ELj1024ELj4ENS_18Kernel_traits_baseILj2560ES2_ffffjLj1024EEEEELb1ELb1EEEvNS_9BwdParamsE,(.L_x_9922 - _ZN10layer_norm22ln_bwd_finalize_kernelINS_22Kernel_traits_finalizeILj2560E6__halfffffjLb1ELj1024ELj4ENS_18Kernel_traits_baseILj2560ES2_ffffjLj1024EEEEELb1ELb1EEEvNS_9BwdParamsE)
        .other          _ZN10layer_norm22ln_bwd_finalize_kernelINS_22Kernel_traits_finalizeILj2560E6__halfffffjLb1ELj1024ELj4ENS_18Kernel_traits_baseILj2560ES2_ffffjLj1024EEEEELb1ELb1EEEvNS_9BwdParamsE,@"STO_CUDA_ENTRY STV_DEFAULT"
_ZN10layer_norm22ln_bwd_finalize_kernelINS_22Kernel_traits_finalizeILj2560E6__halfffffjLb1ELj1024ELj4ENS_18Kernel_traits_baseILj2560ES2_ffffjLj1024EEEEELb1ELb1EEEvNS_9BwdParamsE:
.text._ZN10layer_norm22ln_bwd_finalize_kernelINS_22Kernel_traits_finalizeILj2560E6__halfffffjLb1ELj1024ELj4ENS_18Kernel_traits_baseILj2560ES2_ffffjLj1024EEEEELb1ELb1EEEvNS_9BwdParamsE:
        /* <DEDUP_REMOVED lines=19> */
.L_x_8898:
        /* <DEDUP_REMOVED lines=32> */
.L_x_8890:
        /* <DEDUP_REMOVED lines=47> */
.L_x_8889:
[----:B------:R-:W-:Y:S05]  /*0620*/  BSYNC B1 ;  /* 0x0000000000017941 */ /* 0x000fea0003800000 */
.L_x_8888:
        /* <DEDUP_REMOVED lines=29> */
.L_x_8892:
[----:B------:R-:W-:Y:S05]  /*0800*/  BSYNC B1 ;  /* 0x0000000000017941 */ /* 0x000fea0003800000 */
.L_x_8891:
        /* <DEDUP_REMOVED lines=13> */
.L_x_8887:
[----:B------:R-:W-:Y:S05]  /*08e0*/  BSYNC B0 ;  /* 0x0000000000007941 */ /* 0x000fea0003800000 */
.L_x_8886:
        /* <DEDUP_REMOVED lines=12> */
.L_x_8899:
        /* <DEDUP_REMOVED lines=27> */
.L_x_8900:
        /* <DEDUP_REMOVED lines=9> */
.L_x_8893:
        /* <DEDUP_REMOVED lines=19> */
.L_x_8897:
[----:B------:R-:W-:Y:S05]  /*0d20*/  BSYNC B0 ;  /* 0x0000000000007941 */ /* 0x000fea0003800000 */
.L_x_8896:
[C---:B------:R-:W-:Y:S02]  /*0d30*/  ISETP.GT.U32.AND P1, PT, R4.reuse, -0xa01, PT ;  /* 0xfffff5ff0400780c */ /* 0x040fe40003f24070 */
[----:B------:R-:W-:-:S02]  /*0d40*/  IADD3 R4, R4, 0xa00, RZ ;  /* 0x00000a0004047810 */ /* 0x000fc40007ffe0ff */
[----:B------:R-:W-:-:S09]  /*0d50*/  IADD3 R5, R5, 0x500, RZ ;  /* 0x0000050005057810 */ /* 0x000fd20007ffe0ff */
[----:B012---:R-:W-:Y:S05]  /*0d60*/  @P1 BRA `(.L_x_8898) ;  /* 0xfffff3c000001947 */ /* 0x007fea000383ffff */
[----:B------:R-:W-:Y:S05]  /*0d70*/  EXIT ;  /* 0x000000000000794d */ /* 0x000fea0003800000 */
.L_x_8894:
[----:B------:R-:W-:Y:S01]  /*0d80*/  HFMA2.MMA R14, -RZ, RZ, 0, 1.847743988037109375e-06 ;  /* 0x0000001fff0e7435 */ /* 0x000fe200000001ff */
[----:B---3--:R-:W-:Y:S01]  /*0d90*/  IMAD.MOV.U32 R18, RZ, RZ, R10 ;  /* 0x000000ffff127224 */ /* 0x008fe200078e000a */
[----:B------:R-:W-:Y:S01]  /*0da0*/  MOV R17, 0x1 ;  /* 0x0000000100117802 */ /* 0x000fe20000000f00 */
[----:B------:R-:W-:Y:S01]  /*0db0*/  IMAD.MOV.U32 R19, RZ, RZ, -0x1 ;  /* 0xffffffffff137424 */ /* 0x000fe200078e00ff */
[----:B------:R-:W-:Y:S02]  /*0dc0*/  MOV R8, 0xde0 ;  /* 0x00000de000087802 */ /* 0x000fe40000000f00 */
[----:B012---:R-:W-:Y:S05]  /*0dd0*/  CALL.REL.NOINC `($__internal_178_$__cuda_sm70_shflsync_bfly_p) ;  /* 0x0000059000007944 */ /* 0x007fea0003c00000 */
[----:B01----:R-:W-:Y:S05]  /*0de0*/  BRA `(.L_x_8899) ;  /* 0xfffffbc000007947 */ /* 0x003fea000383ffff */
.L_x_8895:
[----:B------:R-:W-:Y:S01]  /*0df0*/  HFMA2.MMA R14, -RZ, RZ, 0, 1.847743988037109375e-06 ;  /* 0x0000001fff0e7435 */ /* 0x000fe200000001ff */
[----:B------:R-:W-:Y:S01]  /*0e00*/  MOV R17, 0x2 ;  /* 0x0000000200117802 */ /* 0x000fe20000000f00 */
[----:B------:R-:W-:Y:S01]  /*0e10*/  IMAD.MOV.U32 R19, RZ, RZ, -0x1 ;  /* 0xffffffffff137424 */ /* 0x000fe200078e00ff */
[----:B------:R-:W-:-:S03]  /*0e20*/  MOV R8, 0xe40 ;  /* 0x00000e4000087802 */ /* 0x000fc60000000f00 */
[----:B0123--:R-:W-:Y:S05]  /*0e30*/  CALL.REL.NOINC `($__internal_178_$__cuda_sm70_shflsync_bfly_p) ;  /* 0x0000053000007944 */ /* 0x00ffea0003c00000 */
[----:B01----:R-:W-:Y:S01]  /*0e40*/  FADD.FTZ R18, R18, R14 ;  /* 0x0000000e12127221 */ /* 0x003fe20000010000 */
[----:B------:R-:W-:Y:S01]  /*0e50*/  HFMA2.MMA R14, -RZ, RZ, 0, 1.847743988037109375e-06 ;  /* 0x0000001fff0e7435 */ /* 0x000fe200000001ff */
[----:B------:R-:W-:Y:S01]  /*0e60*/  MOV R17, 0x4 ;  /* 0x0000000400117802 */ /* 0x000fe20000000f00 */
[----:B------:R-:W-:Y:S01]  /*0e70*/  IMAD.MOV.U32 R19, RZ, RZ, -0x1 ;  /* 0xffffffffff137424 */ /* 0x000fe200078e00ff */
[----:B------:R-:W-:-:S03]  /*0e80*/  MOV R8, 0xea0 ;  /* 0x00000ea000087802 */ /* 0x000fc60000000f00 */
[----:B------:R-:W-:Y:S05]  /*0e90*/  CALL.REL.NOINC `($__internal_178_$__cuda_sm70_shflsync_bfly_p) ;  /* 0x000004d000007944 */ /* 0x000fea0003c00000 */
[----:B01----:R-:W-:Y:S01]  /*0ea0*/  FADD.FTZ R18, R18, R14 ;  /* 0x0000000e12127221 */ /* 0x003fe20000010000 */
[----:B------:R-:W-:Y:S01]  /*0eb0*/  HFMA2.MMA R14, -RZ, RZ, 0, 1.847743988037109375e-06 ;  /* 0x0000001fff0e7435 */ /* 0x000fe200000001ff */
[----:B------:R-:W-:Y:S01]  /*0ec0*/  MOV R17, 0x8 ;  /* 0x0000000800117802 */ /* 0x000fe20000000f00 */
[----:B------:R-:W-:Y:S01]  /*0ed0*/  IMAD.MOV.U32 R19, RZ, RZ, -0x1 ;  /* 0xffffffffff137424 */ /* 0x000fe200078e00ff */
[----:B------:R-:W-:-:S03]  /*0ee0*/  MOV R8, 0xf00 ;  /* 0x00000f0000087802 */ /* 0x000fc60000000f00 */
[----:B------:R-:W-:Y:S05]  /*0ef0*/  CALL.REL.NOINC `($__internal_178_$__cuda_sm70_shflsync_bfly_p) ;  /* 0x0000047000007944 */ /* 0x000fea0003c00000 */
[----:B-1----:R-:W-:Y:S01]  /*0f00*/  FADD.FTZ R10, R18, R14 ;  /* 0x0000000e120a7221 */ /* 0x002fe20000010000 */
[----:B------:R-:W-:Y:S01]  /*0f10*/  HFMA2.MMA R14, -RZ, RZ, 0, 1.847743988037109375e-06 ;  /* 0x0000001fff0e7435 */ /* 0x000fe200000001ff */
[----:B0-----:R-:W-:Y:S01]  /*0f20*/  MOV R17, 0x10 ;  /* 0x0000001000117802 */ /* 0x001fe20000000f00 */
[----:B------:R-:W-:Y:S01]  /*0f30*/  IMAD.MOV.U32 R19, RZ, RZ, -0x1 ;  /* 0xffffffffff137424 */ /* 0x000fe200078e00ff */
[----:B------:R-:W-:-:S02]  /*0f40*/  MOV R8, 0xf70 ;  /* 0x00000f7000087802 */ /* 0x000fc40000000f00 */
[----:B------:R-:W-:Y:S02]  /*0f50*/  MOV R18, R10 ;  /* 0x0000000a00127202 */ /* 0x000fe40000000f00 */
[----:B------:R-:W-:Y:S05]  /*0f60*/  CALL.REL.NOINC `($__internal_178_$__cuda_sm70_shflsync_bfly_p) ;  /* 0x0000040000007944 */ /* 0x000fea0003c00000 */
[----:B0-----:R-:W-:Y:S01]  /*0f70*/  HFMA2.MMA R17, -RZ, RZ, 0, 5.9604644775390625e-08 ;  /* 0x00000001ff117435 */ /* 0x001fe200000001ff */
[----:B-1----:R-:W-:Y:S01]  /*0f80*/  MOV R13, R14 ;  /* 0x0000000e000d7202 */ /* 0x002fe20000000f00 */
[----:B------:R-:W-:Y:S01]  /*0f90*/  IMAD.MOV.U32 R18, RZ, RZ, R15 ;  /* 0x000000ffff127224 */ /* 0x000fe200078e000f */
[----:B------:R-:W-:Y:S01]  /*0fa0*/  MOV R14, 0x1f ;  /* 0x0000001f000e7802 */ /* 0x000fe20000000f00 */
[----:B------:R-:W-:Y:S01]  /*0fb0*/  IMAD.MOV.U32 R19, RZ, RZ, -0x1 ;  /* 0xffffffffff137424 */ /* 0x000fe200078e00ff */
[----:B------:R-:W-:Y:S02]  /*0fc0*/  MOV R8, 0xfe0 ;  /* 0x00000fe000087802 */ /* 0x000fe40000000f00 */
[----:B------:R-:W-:Y:S05]  /*0fd0*/  CALL.REL.NOINC `($__internal_178_$__cuda_sm70_shflsync_bfly_p) ;  /* 0x0000039000007944 */ /* 0x000fea0003c00000 */
[----:B0-----:R-:W-:Y:S01]  /*0fe0*/  HFMA2.MMA R17, -RZ, RZ, 0, 1.1920928955078125e-07 ;  /* 0x00000002ff117435 */ /* 0x001fe200000001ff */
[----:B-1----:R-:W-:Y:S01]  /*0ff0*/  FADD.FTZ R18, R15, R14 ;  /* 0x0000000e0f127221 */ /* 0x002fe20000010000 */
[----:B------:R-:W-:Y:S01]  /*1000*/  MOV R14, 0x1f ;  /* 0x0000001f000e7802 */ /* 0x000fe20000000f00 */
[----:B------:R-:W-:Y:S01]  /*1010*/  IMAD.MOV.U32 R19, RZ, RZ, -0x1 ;  /* 0xffffffffff137424 */ /* 0x000fe200078e00ff */
[----:B------:R-:W-:Y:S02]  /*1020*/  MOV R8, 0x1040 ;  /* 0x0000104000087802 */ /* 0x000fe40000000f00 */
[----:B------:R-:W-:Y:S05]  /*1030*/  CALL.REL.NOINC `($__internal_178_$__cuda_sm70_shflsync_bfly_p) ;  /* 0x0000033000007944 */ /* 0x000fea0003c00000 */
[----:B0-----:R-:W-:Y:S01]  /*1040*/  HFMA2.MMA R17, -RZ, RZ, 0, 2.384185791015625e-07 ;  /* 0x00000004ff117435 */ /* 0x001fe200000001ff */
[----:B-1----:R-:W-:Y:S01]  /*1050*/  FADD.FTZ R18, R18, R14 ;  /* 0x0000000e12127221 */ /* 0x002fe20000010000 */
[----:B------:R-:W-:Y:S01]  /*1060*/  MOV R14, 0x1f ;  /* 0x0000001f000e7802 */ /* 0x000fe20000000f00 */
[----:B------:R-:W-:Y:S01]  /*1070*/  IMAD.MOV.U32 R19, RZ, RZ, -0x1 ;  /* 0xffffffffff137424 */ /* 0x000fe200078e00ff */
[----:B------:R-:W-:-:S02]  /*1080*/  MOV R8, 0x10a0 ;  /* 0x000010a000087802 */ /* 0x000fc40000000f00 */
[----:B------:R-:W-:Y:S05]  /*1090*/  CALL.REL.NOINC `($__internal_178_$__cuda_sm70_shflsync_bfly_p) ;  /* 0x000002d000007944 */ /* 0x000fea0003c00000 */
[----:B0-----:R-:W-:Y:S01]  /*10a0*/  HFMA2.MMA R17, -RZ, RZ, 0, 4.76837158203125e-07 ;  /* 0x00000008ff117435 */ /* 0x001fe200000001ff */
[----:B-1----:R-:W-:Y:S01]  /*10b0*/  FADD.FTZ R18, R18, R14 ;  /* 0x0000000e12127221 */ /* 0x002fe20000010000 */
[----:B------:R-:W-:Y:S01]  /*10c0*/  MOV R14, 0x1f ;  /* 0x0000001f000e7802 */ /* 0x000fe20000000f00 */
[----:B------:R-:W-:Y:S01]  /*10d0*/  IMAD.MOV.U32 R19, RZ, RZ, -0x1 ;  /* 0xffffffffff137424 */ /* 0x000fe200078e00ff */
[----:B------:R-:W-:-:S02]  /*10e0*/  MOV R8, 0x1100 ;  /* 0x0000110000087802 */ /* 0x000fc40000000f00 */
[----:B------:R-:W-:Y:S05]  /*10f0*/  CALL.REL.NOINC `($__internal_178_$__cuda_sm70_shflsync_bfly_p) ;  /* 0x0000027000007944 */ /* 0x000fea0003c00000 */
[----:B-1----:R-:W-:Y:S01]  /*1100*/  FADD.FTZ R12, R18, R14 ;  /* 0x0000000e120c7221 */ /* 0x002fe20000010000 */
[----:B0-----:R-:W-:Y:S01]  /*1110*/  HFMA2.MMA R17, -RZ, RZ, 0, 9.5367431640625e-07 ;  /* 0x00000010ff117435 */ /* 0x001fe200000001ff */
[----:B------:R-:W-:Y:S01]  /*1120*/  MOV R14, 0x1f ;  /* 0x0000001f000e7802 */ /* 0x000fe20000000f00 */
[----:B------:R-:W-:Y:S01]  /*1130*/  IMAD.MOV.U32 R19, RZ, RZ, -0x1 ;  /* 0xffffffffff137424 */ /* 0x000fe200078e00ff */
[----:B------:R-:W-:-:S02]  /*1140*/  MOV R8, 0x1170 ;  /* 0x0000117000087802 */ /* 0x000fc40000000f00 */
[----:B------:R-:W-:Y:S02]  /*1150*/  MOV R18, R12 ;  /* 0x0000000c00127202 */ /* 0x000fe40000000f00 */
[----:B------:R-:W-:Y:S05]  /*1160*/  CALL.REL.NOINC `($__internal_178_$__cuda_sm70_shflsync_bfly_p) ;  /* 0x0000020000007944 */ /* 0x000fea0003c00000 */
[----:B-1----:R-:W-:Y:S01]  /*1170*/  MOV R15, R14 ;  /* 0x0000000e000f7202 */ /* 0x002fe20000000f00 */
[----:B------:R-:W-:Y:S01]  /*1180*/  HFMA2.MMA R14, -RZ, RZ, 0, 1.847743988037109375e-06 ;  /* 0x0000001fff0e7435 */ /* 0x000fe200000001ff */
[----:B0-----:R-:W-:Y:S01]  /*1190*/  MOV R18, R11 ;  /* 0x0000000b00127202 */ /* 0x001fe20000000f00 */
[----:B------:R-:W-:Y:S01]  /*11a0*/  IMAD.MOV.U32 R17, RZ, RZ, 0x1 ;  /* 0x00000001ff117424 */ /* 0x000fe200078e00ff */
[----:B------:R-:W-:Y:S02]  /*11b0*/  MOV R19, 0xffffffff ;  /* 0xffffffff00137802 */ /* 0x000fe40000000f00 */
[----:B------:R-:W-:Y:S02]  /*11c0*/  MOV R8, 0x11e0 ;  /* 0x000011e000087802 */ /* 0x000fe40000000f00 */
[----:B------:R-:W-:Y:S05]  /*11d0*/  CALL.REL.NOINC `($__internal_178_$__cuda_sm70_shflsync_bfly_p) ;  /* 0x0000019000007944 */ /* 0x000fea0003c00000 */
[----:B0-----:R-:W-:Y:S01]  /*11e0*/  HFMA2.MMA R17, -RZ, RZ, 0, 1.1920928955078125e-07 ;  /* 0x00000002ff117435 */ /* 0x001fe200000001ff */
[----:B-1----:R-:W-:Y:S01]  /*11f0*/  FADD.FTZ R18, R11, R14 ;  /* 0x0000000e0b127221 */ /* 0x002fe20000010000 */
[----:B------:R-:W-:Y:S01]  /*1200*/  MOV R19, 0xffffffff ;  /* 0xffffffff00137802 */ /* 0x000fe20000000f00 */
[----:B------:R-:W-:Y:S01]  /*1210*/  IMAD.MOV.U32 R14, RZ, RZ, 0x1f ;  /* 0x0000001fff0e7424 */ /* 0x000fe200078e00ff */
[----:B------:R-:W-:-:S02]  /*1220*/  MOV R8, 0x1240 ;  /* 0x0000124000087802 */ /* 0x000fc40000000f00 */
        /* <DEDUP_REMOVED lines=9> */
[----:B------:R-:W-:-:S02]  /*12c0*/  MOV R14, 0x1f ;  /* 0x0000001f000e7802 */ /* 0x000fc40000000f00 */
[----:B------:R-:W-:Y:S02]  /*12d0*/  MOV R19, 0xffffffff ;  /* 0xffffffff00137802 */ /* 0x000fe40000000f00 */
[----:B------:R-:W-:Y:S02]  /*12e0*/  MOV R8, 0x1300 ;  /* 0x0000130000087802 */ /* 0x000fe40000000f00 */
[----:B------:R-:W-:Y:S05]  /*12f0*/  CALL.REL.NOINC `($__internal_178_$__cuda_sm70_shflsync_bfly_p) ;  /* 0x0000007000007944 */ /* 0x000fea0003c00000 */
[----:B01----:R-:W-:Y:S01]  /*1300*/  FADD.FTZ R18, R18, R14 ;  /* 0x0000000e12127221 */ /* 0x003fe20000010000 */
[----:B------:R-:W-:Y:S01]  /*1310*/  HFMA2.MMA R14, -RZ, RZ, 0, 1.847743988037109375e-06 ;  /* 0x0000001fff0e7435 */ /* 0x000fe200000001ff */
[----:B------:R-:W-:Y:S01]  /*1320*/  IMAD.MOV.U32 R17, RZ, RZ, 0x10 ;  /* 0x00000010ff117424 */ /* 0x000fe200078e00ff */
[----:B------:R-:W-:Y:S02]  /*1330*/  MOV R19, 0xffffffff ;  /* 0xffffffff00137802 */ /* 0x000fe40000000f00 */
[----:B------:R-:W-:Y:S02]  /*1340*/  MOV R8, 0x1360 ;  /* 0x0000136000087802 */ /* 0x000fe40000000f00 */
[----:B------:R-:W-:Y:S05]  /*1350*/  CALL.REL.NOINC `($__internal_178_$__cuda_sm70_shflsync_bfly_p) ;  /* 0x0000001000007944 */ /* 0x000fea0003c00000 */
[----:B01----:R-:W-:Y:S05]  /*1360*/  BRA `(.L_x_8900) ;  /* 0xfffff7f000007947 */ /* 0x003fea000383ffff */
        .weak           $__internal_178_$__cuda_sm70_shflsync_bfly_p
        .type           $__internal_178_$__cuda_sm70_shflsync_bfly_p,@function
        .size           $__internal_178_$__cuda_sm70_shflsync_bfly_p,(.L_x_9922 - $__internal_178_$__cuda_sm70_shflsync_bfly_p)
$__internal_178_$__cuda_sm70_shflsync_bfly_p:
[----:B------:R-:W-:Y:S01]  /*1370*/  HFMA2.MMA R9, -RZ, RZ, 0, 0 ;  /* 0x00000000ff097435 */ /* 0x000fe200000001ff */
[----:B------:R-:W-:Y:S04]  /*1380*/  WARPSYNC R19 ;  /* 0x0000001300007348 */ /* 0x000fe80003800000 */
[----:B------:R0:W1:Y:S01]  /*1390*/  SHFL.BFLY PT, R14, R18, R17, R14 ;  /* 0x0c000011120e7389 */ /* 0x00006200000e000e */
[----:B------:R-:W-:Y:S05]  /*13a0*/  RET.REL.NODEC R8 `(_ZN10layer_norm22ln_bwd_finalize_kernelINS_22Kernel_traits_finalizeILj2560E6__halfffffjLb1ELj1024ELj4ENS_18Kernel_traits_baseILj2560ES2_ffffjLj1024EEEEELb1ELb1EEEvNS_9BwdParamsE) ;  /* 0xffffec5008007950 */ /* 0x000fea0003c3ffff */
.L_x_8901:
        /* <DEDUP_REMOVED lines=13> */
.L_x_9922:


//--------------------- .text._ZN10layer_norm13ln_bwd_kernelINS_13Kernel_traitsI6__halfffffjLj2560ELj1ELj1ELj4ELj16ENS_18Kernel_traits_baseILj2560ES2_ffffjLj128EEEEELb1ELb1ELb1ELb1EEEvNS_9BwdParamsE --------------------------
	.section	.text._ZN10layer_norm13ln_bwd_kernelINS_13Kernel_traitsI6__halfffffjLj2560ELj1ELj1ELj4ELj16ENS_18Kernel_traits_baseILj2560ES2_ffffjLj128EEEEELb1ELb1ELb1ELb1EEEvNS_9BwdParamsE,"ax",@progbits
	.sectioninfo	@"SHI_REGISTERS=214"
	.align	128
        .global         _ZN10layer_norm13ln_bwd_kernelINS_13Kernel_traitsI6__halfffffjLj2560ELj1ELj1ELj4ELj16ENS_18Kernel_traits_baseILj2560ES2_ffffjLj128EEEEELb1ELb1ELb1ELb1EEEvNS_9BwdParamsE
        .type           _ZN10layer_norm13ln_bwd_kernelINS_13Kernel_traitsI6__halfffffjLj2560ELj1ELj1ELj4ELj16ENS_18Kernel_traits_baseILj2560ES2_ffffjLj128EEEEELb1ELb1ELb1ELb1EEEvNS_9BwdParamsE,@function
        .size           _ZN10layer_norm13ln_bwd_kernelINS_13Kernel_traitsI6__halfffffjLj2560ELj1ELj1ELj4ELj16ENS_18Kernel_traits_baseILj2560ES2_ffffjLj128EEEEELb1ELb1ELb1ELb1EEEvNS_9BwdParamsE,(.L_x_9923 - _ZN10layer_norm13ln_bwd_kernelINS_13Kernel_traitsI6__halfffffjLj2560ELj1ELj1ELj4ELj16ENS_18Kernel_traits_baseILj2560ES2_ffffjLj128EEEEELb1ELb1ELb1ELb1EEEvNS_9BwdParamsE)
        .other          _ZN10layer_norm13ln_bwd_kernelINS_13Kernel_traitsI6__halfffffjLj2560ELj1ELj1ELj4ELj16ENS_18Kernel_traits_baseILj2560ES2_ffffjLj128EEEEELb1ELb1ELb1ELb1EEEvNS_9BwdParamsE,@"STO_CUDA_ENTRY STV_DEFAULT"
_ZN10layer_norm13ln_bwd_kernelINS_13Kernel_traitsI6__halfffffjLj2560ELj1ELj1ELj4ELj16ENS_18Kernel_traits_baseILj2560ES2_ffffjLj128EEEEELb1ELb1ELb1ELb1EEEvNS_9BwdParamsE:
.text._ZN10layer_norm13ln_bwd_kernelINS_13Kernel_traitsI6__halfffffjLj2560ELj1ELj1ELj4ELj16ENS_18Kernel_traits_baseILj2560ES2_ffffjLj128EEEEELb1ELb1ELb1ELb1EEEvNS_9BwdParamsE:
        /* <DEDUP_REMOVED lines=38> */
.L_x_8902:
        /* <DEDUP_REMOVED lines=9> */
[----:B------:R0:W5:Y:S04]  /*02f0*/  LDG.E.64 R14, [R8.64] ;  /* 0x00000004080e7981 */ /* 0x000168000c1e1b00 */
[----:B------:R0:W5:Y:S04]  /*0300*/  LDG.E.64 R16, [R8.64+0x400] ;  /* 0x0004000408107981 */ /* 0x000168000c1e1b00 */
[----:B------:R-:W5:Y:S04]  /*0310*/  LDG.E.64 R4, [R6.64] ;  /* 0x0000000406047981 */ /* 0x000f68000c1e1b00 */
[----:B------:R-:W5:Y:S04]  /*0320*/  LDG.E.64 R10, [R6.64+0x400] ;  /* 0x00040004060a7981 */ /* 0x000f68000c1e1b00 */
[----:B------:R-:W5:Y:S04]  /*0330*/  LDG.E.64 R32, [R6.64+0x1000] ;  /* 0x0010000406207981 */ /* 0x000f68000c1e1b00 */
        /* <DEDUP_REMOVED lines=38> */
[----:B------:R-:W-:Y:S01]  /*05a0*/  HADD2.F32 R8, -RZ, R13.H0_H0 ;  /* 0x2000000dff087230 */ /* 0x000fe20000004100 */
[----:B------:R-:W-:Y:S01]  /*05b0*/  SHF.R.U32.HI R30, RZ, 0x10, R13 ;  /* 0x00000010ff1e7819 */ /* 0x000fe2000001160d */
[----:B-----5:R-:W-:Y:S01]  /*05c0*/  HADD2.F32 R13, -RZ, R14.H0_H0 ;  /* 0x2000000eff0d7230 */ /* 0x020fe20000004100 */
        /* <DEDUP_REMOVED lines=20> */
[----:B------:R-:W-:Y:S01]  /*0710*/  SHF.R.U32.HI R176, RZ, 0x10, R35 ;  /* 0x00000010ffb07819 */ /* 0x000fe20000011623 */
[----:B------:R-:W-:Y:S02]  /*0720*/  HADD2.F32 R5, -RZ, R10.H0_H0 ;  /* 0x2000000aff057230 */ /* 0x000fe40000004100 */
[----:B------:R-:W-:Y:S02]  /*0730*/  HADD2.F32 R18, -RZ, R19.H0_H0 ;  /* 0x20000013ff127230 */ /* 0x000fe40000004100 */
        /* <DEDUP_REMOVED lines=30> */
.L_x_8997:
        /* <DEDUP_REMOVED lines=28> */
[----:B------:R-:W-:Y:S01]  /*0ae0*/  HFMA2.MMA R124, -RZ, RZ, 0, 0 ;  /* 0x00000000ff7c7435 */ /* 0x000fe200000001ff */
        /* <DEDUP_REMOVED lines=13> */
[----:B------:R-:W-:Y:S01]  /*0bc0*/  @P0 IADD3 R124, R178, 0x200, RZ ;  /* 0x00000200b27c0810 */ /* 0x000fe20007ffe0ff */
[----:B------:R1:W5:Y:S02]  /*0bd0*/  LDG.E R206, [R150.64] ;  /* 0x0000000496ce7981 */ /* 0x000364000c1e1900 */
[-C--:B------:R-:W-:Y:S02]  /*0be0*/  IMAD.WIDE.U32 R130, R130, R179.reuse, c[0x0][0x190] ;  /* 0x0000640082827625 */ /* 0x080fe400078e00b3 */
[----:B------:R2:W5:Y:S02]  /*0bf0*/  LDG.E R201, [R146.64] ;  /* 0x0000000492c97981 */ /* 0x000564000c1e1900 */
[----:B------:R-:W-:-:S02]  /*0c00*/  IMAD.WIDE.U32 R128, R128, R179, c[0x0][0x190] ;  /* 0x0000640080807625 */ /* 0x000fc400078e00b3 */
[----:B------:R0:W5:Y:S02]  /*0c10*/  LDG.E R198, [R130.64] ;  /* 0x0000000482c67981 */ /* 0x000164000c1e1900 */
[----:B------:R-:W-:Y:S02]  /*0c20*/  IMAD.WIDE.U32 R126, R126, R179, c[0x0][0x190] ;  /* 0x000064007e7e7625 */ /* 0x000fe400078e00b3 */
[----:B------:R0:W5:Y:S02]  /*0c30*/  LDG.E R185, [R128.64] ;  /* 0x0000000480b97981 */ /* 0x000164000c1e1900 */
[----:B------:R-:W-:Y:S02]  /*0c40*/  @P0 IMAD.WIDE.U32 R124, R124, R211, c[0x0][0x218] ;  /* 0x000086007c7c0625 */ /* 0x000fe400078e00d3 */
[----:B------:R0:W5:Y:S04]  /*0c50*/  LDG.E R179, [R126.64] ;  /* 0x000000047eb37981 */ /* 0x000168000c1e1900 */
[----:B------:R0:W5:Y:S01]  /*0c60*/  @P0 LDG.E.128 R108, [R124.64] ;  /* 0x000000047c6c0981 */ /* 0x000162000c1e1d00 */
[----:B--2---:R-:W-:Y:S01]  /*0c70*/  HFMA2.MMA R146, -RZ, RZ, 0, 0 ;  /* 0x00000000ff927435 */ /* 0x004fe200000001ff */
[----:B-1----:R-:W-:Y:S01]  /*0c80*/  MOV R150, RZ ;  /* 0x000000ff00967202 */ /* 0x002fe20000000f00 */
[----:B------:R-:W-:Y:S05]  /*0c90*/  BRA `(.L_x_8906) ;  /* 0x00000cb000007947 */ /* 0x000fea0003800000 */
.L_x_8905:
        /* <DEDUP_REMOVED lines=20> */
[----:B------:R-:W-:-:S03]  /*0de0*/  IADD3 R152, R160, 0x180, RZ ;  /* 0x00000180a0987810 */ /* 0x000fc60007ffe0ff */
[-C--:B------:R-:W-:Y:S02]  /*0df0*/  IMAD.WIDE.U32 R148, R184, R211.reuse, c[0x0][0x188] ;  /* 0x00006200b8947625 */ /* 0x080fe400078e00d3 */
[----:B------:R-:W4:Y:S02]  /*0e00*/  LDG.E.128 R144, [R144.64] ;  /* 0x0000000490907981 */ /* 0x000f24000c1e1d00 */
[-C--:B------:R-:W-:Y:S02]  /*0e10*/  IMAD.WIDE.U32 R152, R152, R211.reuse, c[0x0][0x208] ;  /* 0x0000820098987625 */ /* 0x080fe400078e00d3 */
[----:B------:R-:W4:Y:S01]  /*0e20*/  LDG.E.128 R148, [R148.64] ;  /* 0x0000000494947981 */ /* 0x000f22000c1e1d00 */
[----:B------:R-:W-:Y:S02]  /*0e30*/  IADD3 R204, R178, 0x200, RZ ;  /* 0x00000200b2cc7810 */ /* 0x000fe40007ffe0ff */
[----:B-----5:R-:W-:Y:S01]  /*0e40*/  ISETP.GE.AND P1, PT, R207, 0x1, PT ;  /* 0x00000001cf00780c */ /* 0x020fe20003f26270 */
[----:B------:R-:W4:Y:S02]  /*0e50*/  LDG.E.128 R152, [R152.64] ;  /* 0x0000000498987981 */ /* 0x000f24000c1e1d00 */
[----:B------:R-:W-:Y:S01]  /*0e60*/  IMAD.WIDE.U32 R156, R204, R211, c[0x0][0x188] ;  /* 0x00006200cc9c7625 */ /* 0x000fe200078e00d3 */
[----:B------:R-:W-:-:S05]  /*0e70*/  IADD3 R160, R160, 0x200, RZ ;  /* 0x00000200a0a07810 */ /* 0x000fca0007ffe0ff */
[----:B------:R-:W4:Y:S01]  /*0e80*/  LDG.E.128 R156, [R156.64] ;  /* 0x000000049c9c7981 */ /* 0x000f22000c1e1d00 */
[----:B------:R-:W-:-:S03]  /*0e90*/  IMAD.WIDE.U32 R160, R160, R211, c[0x0][0x208] ;  /* 0x00008200a0a07625 */ /* 0x000fc600078e00d3 */
[----:B------:R-:W-:-:S05]  /*0ea0*/  @P1 IADD3 R162, R207, -0x1, RZ ;  /* 0xffffffffcfa21810 */ /* 0x000fca0007ffe0ff */
[----:B------:R-:W-:Y:S02]  /*0eb0*/  @P1 IMAD R180, R162, c[0x0][0x168], RZ ;  /* 0x00005a00a2b41a24 */ /* 0x000fe400078e02ff */
[----:B------:R-:W4:Y:S01]  /*0ec0*/  LDG.E.128 R160, [R160.64] ;  /* 0x00000004a0a07981 */ /* 0x000f22000c1e1d00 */
[----:B------:R-:W-:-:S04]  /*0ed0*/  ISETP.NE.U32.AND P0, PT, RZ, c[0x0][0x218], PT ;  /* 0x00008600ff007a0c */ /* 0x000fc80003f05070 */
[----:B------:R-:W-:Y:S02]  /*0ee0*/  ISETP.NE.AND.EX P0, PT, RZ, c[0x0][0x21c], PT, P0 ;  /* 0x00008700ff007a0c */ /* 0x000fe40003f05300 */
[----:B------:R-:W-:-:S04]  /*0ef0*/  @P1 SHF.R.S32.HI R181, RZ, 0x1f, R180 ;  /* 0x0000001fffb51819 */ /* 0x000fc800000114b4 */
[----:B------:R-:W-:Y:S02]  /*0f00*/  @P1 LEA.HI R180, R181, R180, RZ, 0x2 ;  /* 0x000000b4b5b41211 */ /* 0x000fe400078f10ff */
[----:B------:R-:W-:-:S05]  /*0f10*/  MOV R202, RZ ;  /* 0x000000ff00ca7202 */ /* 0x000fca0000000f00 */
[----:B------:R-:W-:Y:S01]  /*0f20*/  @P0 IMAD.WIDE.U32 R204, R204, R211, c[0x0][0x218] ;  /* 0x00008600cccc0625 */ /* 0x000fe200078e00d3 */
[----:B------:R-:W-:Y:S01]  /*0f30*/  @P1 LEA.HI.SX32 R202, R180, R185, 0x1e ;  /* 0x000000b9b4ca1211 */ /* 0x000fe200078ff2ff */
[----:B------:R0:W5:Y:S04]  /*0f40*/  @P0 LDG.E.128 R92, [R194.64] ;  /* 0x00000004c25c0981 */ /* 0x000168000c1e1d00 */
[----:B------:R0:W5:Y:S01]  /*0f50*/  @P0 LDG.E.128 R96, [R192.64] ;  /* 0x00000004c0600981 */ /* 0x000162000c1e1d00 */
[----:B------:R-:W-:-:S03]  /*0f60*/  IADD3 R182, R202, 0x180, RZ ;  /* 0x00000180cab67810 */ /* 0x000fc60007ffe0ff */
[----:B------:R0:W5:Y:S04]  /*0f70*/  @P0 LDG.E.128 R100, [R190.64] ;  /* 0x00000004be640981 */ /* 0x000168000c1e1d00 */
[----:B------:R0:W5:Y:S04]  /*0f80*/  @P0 LDG.E.128 R104, [R188.64] ;  /* 0x00000004bc680981 */ /* 0x000168000c1e1d00 */
[----:B------:R1:W5:Y:S01]  /*0f90*/  @P0 LDG.E.128 R108, [R204.64] ;  /* 0x00000004cc6c0981 */ /* 0x000362000c1e1d00 */
[----:B------:R-:W-:Y:S01]  /*0fa0*/  ISETP.NE.AND P0, PT, R23, RZ, PT ;  /* 0x000000ff1700720c */ /* 0x000fe20003f05270 */
[----:B------:R-:W-:Y:S01]  /*0fb0*/  IMAD.WIDE.U32 R182, R182, R179, c[0x0][0x190] ;  /* 0x00006400b6b67625 */ /* 0x000fe200078e00b3 */
[----:B------:R-:W-:-:S04]  /*0fc0*/  IADD3 R186, R202, 0x80, RZ ;  /* 0x00000080caba7810 */ /* 0x000fc80007ffe0ff */
[----:B------:R0:W5:Y:S01]  /*0fd0*/  LDG.E R185, [R182.64] ;  /* 0x00000004b6b97981 */ /* 0x000162000c1e1900 */
[-C--:B------:R-:W-:Y:S01]  /*0fe0*/  IMAD.WIDE.U32 R186, R186, R179.reuse, c[0x0][0x190] ;  /* 0x00006400baba7625 */ /* 0x080fe200078e00b3 */
[C---:B------:R-:W-:Y:S02]  /*0ff0*/  IADD3 R180, R202.reuse, 0x200, RZ ;  /* 0x00000200cab47810 */ /* 0x040fe40007ffe0ff */
[----:B------:R-:W-:Y:S02]  /*1000*/  IADD3 R198, R202, 0x100, RZ ;  /* 0x00000100cac67810 */ /* 0x000fe40007ffe0ff */
[----:B------:R0:W5:Y:S01]  /*1010*/  LDG.E R201, [R186.64] ;  /* 0x00000004bac97981 */ /* 0x000162000c1e1900 */
[----:B------:R-:W-:-:S04]  /*1020*/  IMAD.WIDE.U32 R180, R180, R179, c[0x0][0x190] ;  /* 0x00006400b4b47625 */ /* 0x000fc800078e00b3 */
[----:B------:R-:W-:-:S04]  /*1030*/  IMAD.WIDE.U32 R202, R202, R179, c[0x0][0x190] ;  /* 0x00006400caca7625 */ /* 0x000fc800078e00b3 */
[----:B------:R-:W-:Y:S01]  /*1040*/  IMAD.WIDE.U32 R198, R198, R179, c[0x0][0x190] ;  /* 0x00006400c6c67625 */ /* 0x000fe200078e00b3 */
[----:B------:R0:W5:Y:S04]  /*1050*/  LDG.E R206, [R202.64] ;  /* 0x00000004cace7981 */ /* 0x000168000c1e1900 */
[----:B------:R0:W5:Y:S04]  /*1060*/  LDG.E R179, [R180.64] ;  /* 0x00000004b4b37981 */ /* 0x000168000c1e1900 */
[----:B------:R0:W5:Y:S01]  /*1070*/  LDG.E R198, [R198.64] ;  /* 0x00000004c6c67981 */ /* 0x000162000c1e1900 */
[----:B--2---:R-:W-:-:S05]  /*1080*/  FSEL R208, R208, RZ, !P0 ;  /* 0x000000ffd0d07208 */ /* 0x004fca0004000000 */
[----:B---3--:R-:W-:-:S04]  /*1090*/  FADD.FTZ R124, -R208, R124 ;  /* 0x0000007cd07c7221 */ /* 0x008fc80000010100 */
[C---:B0-----:R-:W-:Y:S02]  /*10a0*/  FMUL.FTZ R183, R177.reuse, R124 ;  /* 0x0000007cb1b77220 */ /* 0x041fe40000410000 */
[C---:B----4-:R-:W-:Y:S02]  /*10b0*/  FADD.FTZ R132, -R208.reuse, R132 ;  /* 0x00000084d0847221 */ /* 0x050fe40000010100 */
[C---:B------:R-:W-:Y:S02]  /*10c0*/  FADD.FTZ R124, -R208.reuse, R133 ;  /* 0x00000085d07c7221 */ /* 0x040fe40000010100 */
[C---:B------:R-:W-:Y:S02]  /*10d0*/  FMUL.FTZ R133, R177.reuse, R132 ;  /* 0x00000084b1857220 */ /* 0x040fe40000410000 */
[----:B------:R-:W-:Y:S02]  /*10e0*/  FMUL.FTZ R132, R177, R124 ;  /* 0x0000007cb1847220 */ /* 0x000fe40000410000 */
[----:B------:R-:W-:-:S02]  /*10f0*/  FADD.FTZ R140, -R208, R140 ;  /* 0x0000008cd08c7221 */ /* 0x000fc40000010100 */
[C---:B------:R-:W-:Y:S02]  /*1100*/  FADD.FTZ R124, -R208.reuse, R141 ;  /* 0x0000008dd07c7221 */ /* 0x040fe40000010100 */
[C---:B------:R-:W-:Y:S02]  /*1110*/  FADD.FTZ R182, -R208.reuse, R125 ;  /* 0x0000007dd0b67221 */ /* 0x040fe40000010100 */
[----:B------:R-:W-:Y:S02]  /*1120*/  FMUL.FTZ R186, R3, R128 ;  /* 0x0000008003ba7220 */ /* 0x000fe40000410000 */
[C---:B------:R-:W-:Y:S02]  /*1130*/  FMUL.FTZ R141, R177.reuse, R140 ;  /* 0x0000008cb18d7220 */ /* 0x040fe40000410000 */
[----:B------:R-:W-:Y:S02]  /*1140*/  FMUL.FTZ R140, R177, R124 ;  /* 0x0000007cb18c7220 */ /* 0x000fe40000410000 */
[----:B------:R-:W-:-:S02]  /*1150*/  FADD.FTZ R126, -R208, R126 ;  /* 0x0000007ed07e7221 */ /* 0x000fc40000010100 */
[----:B------:R-:W-:Y:S02]  /*1160*/  FMUL.FTZ R182, R177, R182 ;  /* 0x000000b6b1b67220 */ /* 0x000fe40000410000 */
        /* <DEDUP_REMOVED lines=13> */
[----:B------:R-:W-:Y:S02]  /*1240*/  FFMA.FTZ R36, R136, R133, R36 ;  /* 0x0000008588247223 */ /* 0x000fe40000010024 */
[----:B------:R-:W-:Y:S02]  /*1250*/  FADD.FTZ R72, R72, R136 ;  /* 0x0000008848487221 */ /* 0x000fe40000010000 */
[----:B------:R-:W-:Y:S02]  /*1260*/  FMUL.FTZ R136, R5, R136 ;  /* 0x0000008805887220 */ /* 0x000fe40000410000 */
[----:B------:R-:W-:-:S02]  /*1270*/  FADD.FTZ R127, R124, R199 ;  /* 0x000000c77c7f7221 */ /* 0x000fc40000010000 */
[----:B------:R-:W-:Y:S02]  /*1280*/  FFMA.FTZ R125, R180, R199, R125 ;  /* 0x000000c7b47d7223 */ /* 0x000fe4000001007d */
[----:B------:R-:W-:Y:S02]  /*1290*/  FADD.FTZ R126, -R208, R135 ;  /* 0x00000087d07e7221 */ /* 0x000fe40000010100 */
[----:B------:R-:W-:Y:S02]  /*12a0*/  FMUL.FTZ R135, R177, R134 ;  /* 0x00000086b1877220 */ /* 0x000fe40000410000 */
[----:B------:R-:W-:Y:S02]  /*12b0*/  FFMA.FTZ R37, R137, R132, R37 ;  /* 0x0000008489257223 */ /* 0x000fe40000010025 */
[----:B------:R-:W-:Y:S02]  /*12c0*/  FADD.FTZ R73, R73, R137 ;  /* 0x0000008949497221 */ /* 0x000fe40000010000 */
[----:B------:R-:W-:-:S02]  /*12d0*/  FMUL.FTZ R137, R27, R137 ;  /* 0x000000891b897220 */ /* 0x000fc40000410000 */
[----:B------:R-:W-:Y:S02]  /*12e0*/  FADD.FTZ R124, R127, R136 ;  /* 0x000000887f7c7221 */ /* 0x000fe40000010000 */
[----:B------:R-:W-:Y:S02]  /*12f0*/  FFMA.FTZ R125, R133, R136, R125 ;  /* 0x00000088857d7223 */ /* 0x000fe4000001007d */
[----:B------:R-:W-:Y:S02]  /*1300*/  FMUL.FTZ R134, R177, R126 ;  /* 0x0000007eb1867220 */ /* 0x000fe40000410000 */
        /* <DEDUP_REMOVED lines=22> */
[----:B------:R-:W-:Y:S02]  /*1470*/  FADD.FTZ R148, -R208, R148 ;  /* 0x00000094d0947221 */ /* 0x000fe40000010100 */
[----:B------:R-:W-:Y:S02]  /*1480*/  FMUL.FTZ R143, R177, R142 ;  /* 0x0000008eb18f7220 */ /* 0x000fe40000410000 */
[----:B------:R-:W-:Y:S02]  /*1490*/  FMUL.FTZ R202, R8, R146 ;  /* 0x0000009208ca7220 */ /* 0x000fe40000410000 */
[----:B------:R-:W-:Y:S02]  /*14a0*/  FADD.FTZ R127, R124, R145 ;  /* 0x000000917c7f7221 */ /* 0x000fe40000010000 */
[----:B------:R-:W-:-:S02]  /*14b0*/  FFMA.FTZ R125, R140, R145, R125 ;  /* 0x000000918c7d7223 */ /* 0x000fc4000001007d */
[C---:B------:R-:W-:Y:S02]  /*14c0*/  FMUL.FTZ R142, R177.reuse, R126 ;  /* 0x0000007eb18e7220 */ /* 0x040fe40000410000 */
        /* <DEDUP_REMOVED lines=12> */
[----:B-1----:R-:W-:Y:S02]  /*1590*/  FADD.FTZ R204, -R208, R151 ;  /* 0x00000097d0cc7221 */ /* 0x002fe40000010100 */
        /* <DEDUP_REMOVED lines=9> */
[----:B------:R-:W-:-:S02]  /*1630*/  FADD.FTZ R156, -R208, R156 ;  /* 0x0000009cd09c7221 */ /* 0x000fc40000010100 */
[----:B------:R-:W-:Y:S02]  /*1640*/  FMUL.FTZ R154, R10, R154 ;  /* 0x0000009a0a9a7220 */ /* 0x000fe40000410000 */
[----:B------:R-:W-:Y:S02]  /*1650*/  FADD.FTZ R127, R124, R153 ;  /* 0x000000997c7f7221 */ /* 0x000fe40000010000 */
[----:B------:R-:W-:Y:S02]  /*1660*/  FFMA.FTZ R125, R148, R153, R125 ;  /* 0x00000099947d7223 */ /* 0x000fe4000001007d */
[C---:B------:R-:W-:Y:S02]  /*1670*/  FADD.FTZ R126, -R208.reuse, R157 ;  /* 0x0000009dd07e7221 */ /* 0x040fe40000010100 */
[C---:B------:R-:W-:Y:S02]  /*1680*/  FADD.FTZ R158, -R208.reuse, R158 ;  /* 0x0000009ed09e7221 */ /* 0x040fe40000010100 */
[----:B------:R-:W-:-:S02]  /*1690*/  FADD.FTZ R208, -R208, R159 ;  /* 0x0000009fd0d07221 */ /* 0x000fc40000010100 */
[----:B------:R-:W-:Y:S02]  /*16a0*/  FFMA.FTZ R87, R155, R204, R87 ;  /* 0x000000cc9b577223 */ /* 0x000fe40000010057 */
[----:B------:R-:W-:Y:S02]  /*16b0*/  FADD.FTZ R67, R67, R155 ;  /* 0x0000009b43437221 */ /* 0x000fe40000010000 */
        /* <DEDUP_REMOVED lines=22> */
[----:B------:R-:W-:Y:S02]  /*1820*/  FMUL.FTZ R209, R170, R163 ;  /* 0x000000a3aad17220 */ /* 0x000fe40000410000 */
[----:B------:R-:W-:Y:S02]  /*1830*/  FADD.FTZ R124, R127, R162 ;  /* 0x000000a27f7c7221 */ /* 0x000fe40000010000 */
[----:B------:R-:W-:Y:S02]  /*1840*/  FFMA.FTZ R125, R157, R162, R125 ;  /* 0x000000a29d7d7223 */ /* 0x000fe4000001007d */
        /* <DEDUP_REMOVED lines=14> */
[----:B------:R-:W-:-:S02]  /*1930*/  FADD.FTZ R150, R124, R209 ;  /* 0x000000d17c967221 */ /* 0x000fc40000010000 */
[----:B------:R-:W-:Y:S02]  /*1940*/  FFMA.FTZ R146, R158, R209, R125 ;  /* 0x000000d19e927223 */ /* 0x000fe4000001007d */
.L_x_8906:
[----:B------:R-:W-:Y:S05]  /*1950*/  BSYNC B0 ;  /* 0x0000000000007941 */ /* 0x000fea0003800000 */
.L_x_8904:
[----:B------:R-:W-:Y:S02]  /*1960*/  LOP3.LUT P1, RZ, R24, 0xff, RZ, 0xc0, !PT ;  /* 0x000000ff18ff7812 */ /* 0x000fe4000782c0ff */
[----:B0-----:R-:W-:Y:S02]  /*1970*/  SHF.R.U32.HI R126, RZ, 0x5, R0 ;  /* 0x00000005ff7e7819 */ /* 0x001fe40000011600 */
[----:B------:R-:W-:Y:S02]  /*1980*/  LOP3.LUT P0, RZ, R0, 0x1f, RZ, 0xc0, !PT ;  /* 0x0000001f00ff7812 */ /* 0x000fe4000780c0ff */
[----:B------:R-:W-:-:S07]  /*1990*/  LOP3.LUT R151, R126, 0x7fffffc, RZ, 0xc0, !PT ;  /* 0x07fffffc7e977812 */ /* 0x000fce00078ec0ff */
[----:B------:R-:W-:Y:S01]  /*19a0*/  @!P1 IADD3 R151, R151, 0x4, RZ ;  /* 0x0000000497979810 */ /* 0x000fe20007ffe0ff */
[----:B------:R-:W-:Y:S05]  /*19b0*/  BRA.DIV ~URZ, `(.L_x_8907) ;  /* 0x000027227f007947 */ /* 0x000fea000b800000 */
[----:B------:R0:W1:Y:S02]  /*19c0*/  SHFL.DOWN PT, R127, R150, 0x10, 0x1f ;  /* 0x0a001f00967f7f89 */ /* 0x00006400000e0000 */
.L_x_8998:
        /* <DEDUP_REMOVED lines=17> */
[----:B0-----:R1:W0:Y:S02]  /*1ae0*/  SHFL.DOWN PT, R150, R147, 0x1, 0x1f ;  /* 0x08201f0093967f89 */ /* 0x00122400000e0000 */
.L_x_8999:
[----:B------:R-:W-:Y:S01]  /*1af0*/  @!P0 LOP3.LUT R126, R126, 0x3, RZ, 0xc0, !PT ;  /* 0x000000037e7e8812 */ /* 0x000fe200078ec0ff */
[----:B---3--:R-:W-:Y:S01]  /*1b00*/  FADD.FTZ R146, R131, R130 ;  /* 0x0000008283927221 */ /* 0x008fe20000010000 */
[----:B------:R-:W-:Y:S01]  /*1b10*/  WARPSYNC 0xffffffff ;  /* 0xffffffff00007948 */ /* 0x000fe20003800000 */
[----:B01----:R-:W-:Y:S01]  /*1b20*/  FADD.FTZ R147, R150, R147 ;  /* 0x0000009396937221 */ /* 0x003fe20000010000 */
[----:B------:R-:W-:Y:S02]  /*1b30*/  @!P0 IADD3 R163, R151, R126, RZ ;  /* 0x0000007e97a38210 */ /* 0x000fe40007ffe0ff */
[C---:B------:R-:W-:Y:S02]  /*1b40*/  ISETP.GE.AND P6, PT, R207.reuse, 0x1, PT ;  /* 0x00000001cf00780c */ /* 0x040fe40003fc6270 */
[----:B------:R-:W-:Y:S01]  /*1b50*/  @!P5 ISETP.NE.U32.AND P1, PT, RZ, c[0x0][0x218], PT ;  /* 0x00008600ff00da0c */ /* 0x000fe20003f25070 */
[----:B------:R-:W-:Y:S04]  /*1b60*/  @!P0 STS.64 [R163.X8+0x2800], R146 ;  /* 0x00280092a3008388 */ /* 0x000fe80000008a00 */
[----:B------:R-:W-:Y:S06]  /*1b70*/  BAR.SYNC.DEFER_BLOCKING 0x0 ;  /* 0x0000000000007b1d */ /* 0x000fec0000010000 */
[----:B------:R-:W-:-:S02]  /*1b80*/  @P6 IADD3 R207, R207, -0x1, RZ ;  /* 0xffffffffcfcf6810 */ /* 0x000fc40007ffe0ff */
[----:B------:R-:W-:-:S03]  /*1b90*/  @P6 LOP3.LUT R188, R0, 0x7f, RZ, 0xc0, !PT ;  /* 0x0000007f00bc6812 */ /* 0x000fc600078ec0ff */
[----:B------:R-:W-:-:S05]  /*1ba0*/  @P6 IMAD R207, R207, c[0x0][0x168], RZ ;  /* 0x00005a00cfcf6a24 */ /* 0x000fca00078e02ff */
[----:B------:R-:W-:-:S04]  /*1bb0*/  @P6 SHF.R.S32.HI R150, RZ, 0x1f, R207 ;  /* 0x0000001fff966819 */ /* 0x000fc800000114cf */
[----:B------:R-:W-:Y:S01]  /*1bc0*/  @P6 LEA.HI R207, R150, R207, RZ, 0x2 ;  /* 0x000000cf96cf6211 */ /* 0x000fe200078f10ff */
[----:B------:R-:W-:Y:S01]  /*1bd0*/  HFMA2.MMA R150, -RZ, RZ, 0, 0 ;  /* 0x00000000ff967435 */ /* 0x000fe200000001ff */
[----:B------:R-:W0:Y:S05]  /*1be0*/  LDS.128 R124, [R151.X8+0x2800] ;  /* 0x00280000977c7984 */ /* 0x000e2a0000008c00 */
[----:B------:R-:W-:Y:S01]  /*1bf0*/  @P6 LEA.HI.SX32 R150, R207, R188, 0x1e ;  /* 0x000000bccf966211 */ /* 0x000fe200078ff2ff */
[----:B------:R-:W1:Y:S01]  /*1c00*/  LDS.128 R128, [R151.X8+0x2810] ;  /* 0x0028100097807984 */ /* 0x000e620000008c00 */
[----:B0-----:R-:W-:Y:S02]  /*1c10*/  FADD.FTZ R147, RZ, R124 ;  /* 0x0000007cff937221 */ /* 0x001fe40000010000 */
[----:B------:R-:W-:Y:S01]  /*1c20*/  FADD.FTZ R124, RZ, R125 ;  /* 0x0000007dff7c7221 */ /* 0x000fe20000010000 */
[----:B------:R-:W-:Y:S01]  /*1c30*/  @P6 MOV R125, 0x10 ;  /* 0x00000010007d6802 */ /* 0x000fe20000000f00 */
[----:B------:R-:W-:-:S02]  /*1c40*/  FADD.FTZ R147, R126, R147 ;  /* 0x000000937e937221 */ /* 0x000fc40000010000 */
[----:B------:R-:W-:Y:S02]  /*1c50*/  FADD.FTZ R126, R127, R124 ;  /* 0x0000007c7f7e7221 */ /* 0x000fe40000010000 */
[----:B------:R-:W-:Y:S01]  /*1c60*/  @P6 IMAD.WIDE.U32 R124, R150, R125, c[0x0][0x170] ;  /* 0x00005c00967c6625 */ /* 0x000fe200078e007d */
[----:B------:R-:W-:-:S03]  /*1c70*/  @!P5 ISETP.NE.U32.AND P0, PT, RZ, c[0x0][0x218], PT ;  /* 0x00008600ff00da0c */ /* 0x000fc60003f05070 */
[----:B-1----:R-:W-:Y:S01]  /*1c80*/  FADD.FTZ R147, R147, R128 ;  /* 0x0000008093937221 */ /* 0x002fe20000010000 */
[----:B------:R0:W5:Y:S01]  /*1c90*/  @P6 LDG.E.128 R112, [R124.64] ;  /* 0x000000047c706981 */ /* 0x000162000c1e1d00 */
[----:B------:R-:W-:Y:S01]  /*1ca0*/  @!P5 ISETP.NE.AND.EX P4, PT, RZ, c[0x0][0x21c], PT, P1 ;  /* 0x00008700ff00da0c */ /* 0x000fe20003f85310 */
[----:B------:R-:W-:Y:S01]  /*1cb0*/  FADD.FTZ R126, R126, R129 ;  /* 0x000000817e7e7221 */ /* 0x000fe20000010000 */
[----:B------:R-:W-:Y:S01]  /*1cc0*/  @!P5 ISETP.NE.AND.EX P0, PT, RZ, c[0x0][0x21c], PT, P0 ;  /* 0x00008700ff00da0c */ /* 0x000fe20003f05300 */
[----:B------:R-:W-:Y:S01]  /*1cd0*/  FADD.FTZ R130, R130, R147 ;  /* 0x0000009382827221 */ /* 0x000fe20000010000 */
[----:B------:R-:W-:Y:S01]  /*1ce0*/  @!P5 ISETP.NE.U32.AND P1, PT, RZ, c[0x0][0x218], PT ;  /* 0x00008600ff00da0c */ /* 0x000fe20003f25070 */
[----:B------:R-:W-:Y:S01]  /*1cf0*/  FADD.FTZ R126, R131, R126 ;  /* 0x0000007e837e7221 */ /* 0x000fe20000010000 */
[----:B------:R-:W-:Y:S01]  /*1d00*/  @!P5 ISETP.NE.U32.AND P2, PT, RZ, c[0x0][0x218], PT ;  /* 0x00008600ff00da0c */ /* 0x000fe20003f45070 */
[----:B------:R-:W-:Y:S01]  /*1d10*/  FMUL.FTZ R147, R130, c[0x0][0x1e0] ;  /* 0x0000780082937a20 */ /* 0x000fe20000410000 */
[----:B-----5:R-:W-:Y:S01]  /*1d20*/  @!P5 FSEL R188, R93, RZ, P0 ;  /* 0x000000ff5dbcd208 */ /* 0x020fe20000000000 */
[----:B------:R-:W-:Y:S01]  /*1d30*/  BSSY B0, `(.L_x_8909) ;  /* 0x0000013000007945 */ /* 0x000fe20003800000 */
[----:B------:R-:W-:-:S02]  /*1d40*/  ISETP.NE.U32.AND P3, PT, RZ, c[0x0][0x258], PT ;  /* 0x00009600ff007a0c */ /* 0x000fc40003f65070 */
[----:B------:R-:W-:Y:S02]  /*1d50*/  @!P5 ISETP.NE.AND.EX P1, PT, RZ, c[0x0][0x21c], PT, P1 ;  /* 0x00008700ff00da0c */ /* 0x000fe40003f25310 */
[----:B------:R-:W-:Y:S02]  /*1d60*/  @!P5 ISETP.NE.AND.EX P2, PT, RZ, c[0x0][0x21c], PT, P2 ;  /* 0x00008700ff00da0c */ /* 0x000fe40003f45320 */
[----:B------:R-:W-:Y:S01]  /*1d70*/  ISETP.NE.AND P0, PT, R23, RZ, PT ;  /* 0x000000ff1700720c */ /* 0x000fe20003f05270 */
[----:B------:R-:W-:Y:S01]  /*1d80*/  FMUL.FTZ R146, R126, c[0x0][0x1e0] ;  /* 0x000078007e927a20 */ /* 0x000fe20000410000 */
[----:B------:R-:W-:Y:S02]  /*1d90*/  @!P5 FSEL R127, R92, RZ, P4 ;  /* 0x000000ff5c7fd208 */ /* 0x000fe40002000000 */
[----:B------:R-:W-:Y:S02]  /*1da0*/  @!P5 ISETP.NE.U32.AND P4, PT, RZ, c[0x0][0x218], PT ;  /* 0x00008600ff00da0c */ /* 0x000fe40003f85070 */
[----:B------:R-:W-:-:S02]  /*1db0*/  ISETP.NE.AND.EX P3, PT, RZ, c[0x0][0x25c], PT, P3 ;  /* 0x00009700ff007a0c */ /* 0x000fc40003f65330 */
[----:B------:R-:W-:Y:S02]  /*1dc0*/  @!P5 FSEL R131, R94, RZ, P1 ;  /* 0x000000ff5e83d208 */ /* 0x000fe40000800000 */
[----:B------:R-:W-:Y:S02]  /*1dd0*/  @!P5 FSEL R130, R95, RZ, P2 ;  /* 0x000000ff5f82d208 */ /* 0x000fe40001000000 */
[----:B------:R-:W-:Y:S01]  /*1de0*/  FSEL R147, R147, RZ, !P0 ;  /* 0x000000ff93937208 */ /* 0x000fe20004000000 */
[----:B------:R-:W-:Y:S05]  /*1df0*/  @!P5 BRA `(.L_x_8910) ;  /* 0x000000600000d947 */ /* 0x000fea0003800000 */
[----:B0-----:R-:W-:Y:S01]  /*1e00*/  ISETP.NE.U32.AND P0, PT, RZ, c[0x0][0x218], PT ;  /* 0x00008600ff007a0c */ /* 0x001fe20003f05070 */
[----:B------:R-:W-:-:S03]  /*1e10*/  FFMA.FTZ R125, R183, R146, R147 ;  /* 0x00000092b77d7223 */ /* 0x000fc60000010093 */
[----:B------:R-:W-:Y:S01]  /*1e20*/  ISETP.NE.AND.EX P0, PT, RZ, c[0x0][0x21c], PT, P0 ;  /* 0x00008700ff007a0c */ /* 0x000fe20003f05300 */
[----:B------:R-:W-:-:S04]  /*1e30*/  FADD.FTZ R124, R186, -R125 ;  /* 0x8000007dba7c7221 */ /* 0x000fc80000010000 */
[----:B------:R-:W-:-:S08]  /*1e40*/  FMUL.FTZ R127, R177, R124 ;  /* 0x0000007cb17f7220 */ /* 0x000fd00000410000 */
[----:B------:R-:W-:Y:S02]  /*1e50*/  @P0 FADD.FTZ R127, R92, R127 ;  /* 0x0000007f5c7f0221 */ /* 0x000fe40000010000 */
.L_x_8910:
[----:B0-----:R-:W-:Y:S05]  /*1e60*/  BSYNC B0 ;  /* 0x0000000000007941 */ /* 0x001fea0003800000 */
.L_x_8909:
[----:B------:R-:W-:Y:S01]  /*1e70*/  BSSY B0, `(.L_x_8911) ;  /* 0x000000a000007945 */ /* 0x000fe20003800000 */
[----:B------:R-:W-:Y:S05]  /*1e80*/  @!P6 BRA `(.L_x_8912) ;  /* 0x000000800000e947 */ /* 0x000fea0003800000 */
[----:B------:R-:W-:Y:S01]  /*1e90*/  FMUL.FTZ R116, R127, c[0x0][0x1ec] ;  /* 0x00007b007f747a20 */ /* 0x000fe20000410000 */
[----:B------:R-:W-:-:S03]  /*1ea0*/  LOP3.LUT P0, RZ, R206, 0xff, RZ, 0xc0, !PT ;  /* 0x000000ffceff7812 */ /* 0x000fc6000780c0ff */
[----:B------:R-:W-:Y:S01]  /*1eb0*/  FMUL.FTZ R126, R116, c[0x0][0x1e8] ;  /* 0x00007a00747e7a20 */ /* 0x000fe20000410000 */
[----:B------:R-:W-:-:S03]  /*1ec0*/  HFMA2.MMA R116, -RZ, RZ, 0, 0 ;  /* 0x00000000ff747435 */ /* 0x000fc600000001ff */
[----:B------:R-:W-:-:S05]  /*1ed0*/  FMUL.FTZ R124, R112, R126 ;  /* 0x0000007e707c7220 */ /* 0x000fca0000410000 */
[----:B------:R-:W-:Y:S01]  /*1ee0*/  FSEL R125, R124, RZ, P0 ;  /* 0x000000ff7c7d7208 */ /* 0x000fe20000000000 */
[----:B------:R-:W-:-:S04]  /*1ef0*/  @P0 FMUL.FTZ R116, R13, R126 ;  /* 0x0000007e0d740220 */ /* 0x000fc80000410000 */
[----:B------:R-:W-:Y:S02]  /*1f00*/  FADD.FTZ R56, R56, R125 ;  /* 0x0000007d38387221 */ /* 0x000fe40000010000 */
.L_x_8912:
[----:B------:R-:W-:Y:S05]  /*1f10*/  BSYNC B0 ;  /* 0x0000000000007941 */ /* 0x000fea0003800000 */
.L_x_8911:
        /* <DEDUP_REMOVED lines=8> */
.L_x_8914:
[----:B------:R-:W-:Y:S05]  /*1fa0*/  BSYNC B0 ;  /* 0x0000000000007941 */ /* 0x000fea0003800000 */
.L_x_8913:
[----:B------:R-:W-:Y:S01]  /*1fb0*/  BSSY B0, `(.L_x_8915) ;  /* 0x000000a000007945 */ /* 0x000fe20003800000 */
[----:B------:R-:W-:Y:S05]  /*1fc0*/  @!P6 BRA `(.L_x_8916) ;  /* 0x000000800000e947 */ /* 0x000fea0003800000 */
[----:B------:R-:W-:Y:S01]  /*1fd0*/  FMUL.FTZ R117, R188, c[0x0][0x1ec] ;  /* 0x00007b00bc757a20 */ /* 0x000fe20000410000 */
[----:B------:R-:W-:-:S03]  /*1fe0*/  LOP3.LUT P0, RZ, R206, 0xff00, RZ, 0xc0, !PT ;  /* 0x0000ff00ceff7812 */ /* 0x000fc6000780c0ff */
[----:B------:R-:W-:Y:S01]  /*1ff0*/  FMUL.FTZ R126, R117, c[0x0][0x1e8] ;  /* 0x00007a00757e7a20 */ /* 0x000fe20000410000 */
[----:B------:R-:W-:-:S03]  /*2000*/  MOV R117, RZ ;  /* 0x000000ff00757202 */ /* 0x000fc60000000f00 */
[----:B------:R-:W-:-:S05]  /*2010*/  FMUL.FTZ R124, R113, R126 ;  /* 0x0000007e717c7220 */ /* 0x000fca0000410000 */
[----:B------:R-:W-:Y:S01]  /*2020*/  FSEL R124, R124, RZ, P0 ;  /* 0x000000ff7c7c7208 */ /* 0x000fe20000000000 */
[----:B------:R-:W-:-:S04]  /*2030*/  @P0 FMUL.FTZ R117, R31, R126 ;  /* 0x0000007e1f750220 */ /* 0x000fc80000410000 */
[----:B------:R-:W-:Y:S02]  /*2040*/  FADD.FTZ R57, R57, R124 ;  /* 0x0000007c39397221 */ /* 0x000fe40000010000 */
.L_x_8916:
[----:B------:R-:W-:Y:S05]  /*2050*/  BSYNC B0 ;  /* 0x0000000000007941 */ /* 0x000fea0003800000 */
.L_x_8915:
        /* <DEDUP_REMOVED lines=8> */
.L_x_8918:
[----:B------:R-:W-:Y:S05]  /*20e0*/  BSYNC B0 ;  /* 0x0000000000007941 */ /* 0x000fea0003800000 */
.L_x_8917:
        /* <DEDUP_REMOVED lines=10> */
.L_x_8920:
[----:B------:R-:W-:Y:S05]  /*2190*/  BSYNC B0 ;  /* 0x0000000000007941 */ /* 0x000fea0003800000 */
.L_x_8919:
        /* <DEDUP_REMOVED lines=8> */
.L_x_8922:
[----:B------:R-:W-:Y:S05]  /*2220*/  BSYNC B0 ;  /* 0x0000000000007941 */ /* 0x000fea0003800000 */
.L_x_8921:
        /* <DEDUP_REMOVED lines=10> */
.L_x_8924:
[----:B------:R-:W-:Y:S05]  /*22d0*/  BSYNC B0 ;  /* 0x0000000000007941 */ /* 0x000fea0003800000 */
.L_x_8923:
[----:B------:R-:W-:Y:S01]  /*22e0*/  ISETP.NE.U32.AND P1, PT, RZ, c[0x0][0x258], PT ;  /* 0x00009600ff007a0c */ /* 0x000fe20003f25070 */
[----:B------:R-:W-:Y:S01]  /*22f0*/  BSSY B0, `(.L_x_8925) ;  /* 0x000001f000007945 */ /* 0x000fe20003800000 */
[----:B------:R-:W-:Y:S02]  /*2300*/  @P3 MOV R129, 0x10 ;  /* 0x0000001000813802 */ /* 0x000fe40000000f00 */
[----:B------:R-:W-:Y:S02]  /*2310*/  ISETP.NE.AND.EX P1, PT, RZ, c[0x0][0x25c], PT, P1 ;  /* 0x00009700ff007a0c */ /* 0x000fe40003f25310 */
[----:B------:R-:W-:Y:S01]  /*2320*/  @P6 MOV R189, 0x10 ;  /* 0x0000001000bd6802 */ /* 0x000fe20000000f00 */
[----:B------:R-:W-:Y:S01]  /*2330*/  @P3 IMAD.WIDE.U32 R128, R178, R129, c[0x0][0x258] ;  /* 0x00009600b2803625 */ /* 0x000fe200078e0081 */
[----:B------:R-:W-:Y:S02]  /*2340*/  SEL R124, R127, R120, P1 ;  /* 0x000000787f7c7207 */ /* 0x000fe40000800000 */
[----:B------:R-:W-:-:S02]  /*2350*/  SEL R125, R188, R121, P1 ;  /* 0x00000079bc7d7207 */ /* 0x000fc40000800000 */
[----:B------:R-:W-:Y:S02]  /*2360*/  SEL R126, R131, R122, P1 ;  /* 0x0000007a837e7207 */ /* 0x000fe40000800000 */
[----:B------:R-:W-:Y:S01]  /*2370*/  SEL R127, R130, R123, P1 ;  /* 0x0000007b827f7207 */ /* 0x000fe20000800000 */
[----:B------:R-:W-:Y:S01]  /*2380*/  @P6 IMAD.WIDE.U32 R130, R150, R189, c[0x0][0x248] ;  /* 0x0000920096826625 */ /* 0x000fe200078e00bd */
[----:B------:R-:W-:Y:S02]  /*2390*/  @!P5 ISETP.NE.U32.AND P0, PT, RZ, c[0x0][0x218], PT ;  /* 0x00008600ff00da0c */ /* 0x000fe40003f05070 */
[----:B------:R-:W-:Y:S01]  /*23a0*/  @!P5 ISETP.NE.AND.EX P4, PT, RZ, c[0x0][0x21c], PT, P4 ;  /* 0x00008700ff00da0c */ /* 0x000fe20003f85340 */
[----:B------:R0:W-:Y:S01]  /*23b0*/  @P3 STG.E.128 [R128.64], R124 ;  /* 0x0000007c80003986 */ /* 0x0001e2000c101d04 */
[----:B------:R-:W-:Y:S02]  /*23c0*/  @!P5 ISETP.NE.U32.AND P2, PT, RZ, c[0x0][0x218], PT ;  /* 0x00008600ff00da0c */ /* 0x000fe40003f45070 */
[----:B------:R-:W-:Y:S01]  /*23d0*/  @!P5 ISETP.NE.AND.EX P0, PT, RZ, c[0x0][0x21c], PT, P0 ;  /* 0x00008700ff00da0c */ /* 0x000fe20003f05300 */
[----:B------:R0:W-:Y:S01]  /*23e0*/  @P6 STG.E.128 [R130.64], R116 ;  /* 0x0000007482006986 */ /* 0x0001e2000c101d04 */
[----:B------:R-:W-:-:S02]  /*23f0*/  @!P5 FSEL R151, R96, RZ, P4 ;  /* 0x000000ff6097d208 */ /* 0x000fc40002000000 */
[----:B------:R-:W-:Y:S02]  /*2400*/  @!P5 ISETP.NE.U32.AND P4, PT, RZ, c[0x0][0x218], PT ;  /* 0x00008600ff00da0c */ /* 0x000fe40003f85070 */
[----:B------:R-:W-:Y:S02]  /*2410*/  @!P5 ISETP.NE.AND.EX P2, PT, RZ, c[0x0][0x21c], PT, P2 ;  /* 0x00008700ff00da0c */ /* 0x000fe40003f45320 */
[----:B------:R-:W-:Y:S02]  /*2420*/  @!P5 FSEL R190, R97, RZ, P0 ;  /* 0x000000ff61bed208 */ /* 0x000fe40000000000 */
[----:B------:R-:W-:Y:S02]  /*2430*/  @!P5 ISETP.NE.U32.AND P0, PT, RZ, c[0x0][0x218], PT ;  /* 0x00008600ff00da0c */ /* 0x000fe40003f05070 */
[----:B------:R-:W-:Y:S02]  /*2440*/  @!P5 ISETP.NE.AND.EX P4, PT, RZ, c[0x0][0x21c], PT, P4 ;  /* 0x00008700ff00da0c */ /* 0x000fe40003f85340 */
[----:B------:R-:W-:-:S02]  /*2450*/  @!P5 FSEL R163, R98, RZ, P2 ;  /* 0x000000ff62a3d208 */ /* 0x000fc40001000000 */
[----:B------:R-:W-:Y:S02]  /*2460*/  @!P5 ISETP.NE.U32.AND P2, PT, RZ, c[0x0][0x218], PT ;  /* 0x00008600ff00da0c */ /* 0x000fe40003f45070 */
[----:B------:R-:W-:Y:S02]  /*2470*/  @!P5 ISETP.NE.AND.EX P0, PT, RZ, c[0x0][0x21c], PT, P0 ;  /* 0x00008700ff00da0c */ /* 0x000fe40003f05300 */
[----:B------:R-:W-:Y:S01]  /*2480*/  @!P5 FSEL R188, R99, RZ, P4 ;  /* 0x000000ff63bcd208 */ /* 0x000fe20002000000 */
[----:B------:R-:W-:Y:S05]  /*2490*/  @!P6 BRA `(.L_x_8926) ;  /* 0x000000400000e947 */ /* 0x000fea0003800000 */
[----:B0-----:R-:W-:Y:S01]  /*24a0*/  HFMA2.MMA R113, -RZ, RZ, 0, 9.5367431640625e-07 ;  /* 0x00000010ff717435 */ /* 0x001fe200000001ff */
[----:B------:R-:W-:-:S09]  /*24b0*/  IADD3 R112, R150, 0x80, RZ ;  /* 0x0000008096707810 */ /* 0x000fd20007ffe0ff */
[----:B------:R-:W-:-:S06]  /*24c0*/  IMAD.WIDE.U32 R112, R112, R113, c[0x0][0x170] ;  /* 0x00005c0070707625 */ /* 0x000fcc00078e0071 */
[----:B------:R-:W5:Y:S02]  /*24d0*/  LDG.E.128 R112, [R112.64] ;  /* 0x0000000470707981 */ /* 0x000f64000c1e1d00 */
.L_x_8926:
[----:B0-----:R-:W-:Y:S05]  /*24e0*/  BSYNC B0 ;  /* 0x0000000000007941 */ /* 0x001fea0003800000 */
.L_x_8925:
        /* <DEDUP_REMOVED lines=8> */
.L_x_8928:
[----:B------:R-:W-:Y:S05]  /*2570*/  BSYNC B0 ;  /* 0x0000000000007941 */ /* 0x000fea0003800000 */
.L_x_8927:
        /* <DEDUP_REMOVED lines=10> */
.L_x_8930:
[----:B------:R-:W-:Y:S05]  /*2620*/  BSYNC B0 ;  /* 0x0000000000007941 */ /* 0x000fea0003800000 */
.L_x_8929:
        /* <DEDUP_REMOVED lines=8> */
.L_x_8932:
[----:B------:R-:W-:Y:S05]  /*26b0*/  BSYNC B0 ;  /* 0x0000000000007941 */ /* 0x000fea0003800000 */
.L_x_8931:
        /* <DEDUP_REMOVED lines=10> */
.L_x_8934:
[----:B------:R-:W-:Y:S05]  /*2760*/  BSYNC B0 ;  /* 0x0000000000007941 */ /* 0x000fea0003800000 */
.L_x_8933:
        /* <DEDUP_REMOVED lines=8> */
.L_x_8936:
[----:B------:R-:W-:Y:S05]  /*27f0*/  BSYNC B0 ;  /* 0x0000000000007941 */ /* 0x000fea0003800000 */
.L_x_8935:
        /* <DEDUP_REMOVED lines=10> */
.L_x_8938:
[----:B------:R-:W-:Y:S05]  /*28a0*/  BSYNC B0 ;  /* 0x0000000000007941 */ /* 0x000fea0003800000 */
.L_x_8937:
        /* <DEDUP_REMOVED lines=8> */
.L_x_8940:
[----:B------:R-:W-:Y:S05]  /*2930*/  BSYNC B0 ;  /* 0x0000000000007941 */ /* 0x000fea0003800000 */
.L_x_8939:
        /* <DEDUP_REMOVED lines=10> */
.L_x_8942:
[----:B------:R-:W-:Y:S05]  /*29e0*/  BSYNC B0 ;  /* 0x0000000000007941 */ /* 0x000fea0003800000 */
.L_x_8941:
[----:B------:R-:W-:Y:S01]  /*29f0*/  @P3 MOV R201, 0x10 ;  /* 0x0000001000c93802 */ /* 0x000fe20000000f00 */
[----:B------:R-:W-:Y:S01]  /*2a00*/  BSSY B0, `(.L_x_8943) ;  /* 0x000001c000007945 */ /* 0x000fe20003800000 */
[----:B------:R-:W-:Y:S02]  /*2a10*/  @P6 MOV R129, 0x10 ;  /* 0x0000001000816802 */ /* 0x000fe40000000f00 */
[----:B------:R-:W-:Y:S01]  /*2a20*/  @P6 IADD3 R128, R150, 0x80, RZ ;  /* 0x0000008096806810 */ /* 0x000fe20007ffe0ff */
[----:B------:R-:W-:Y:S01]  /*2a30*/  @P3 IMAD.WIDE.U32 R200, R200, R201, c[0x0][0x258] ;  /* 0x00009600c8c83625 */ /* 0x000fe200078e00c9 */
[----:B------:R-:W-:Y:S02]  /*2a40*/  SEL R124, R151, R120, P1 ;  /* 0x00000078977c7207 */ /* 0x000fe40000800000 */
[----:B------:R-:W-:Y:S01]  /*2a50*/  SEL R125, R190, R121, P1 ;  /* 0x00000079be7d7207 */ /* 0x000fe20000800000 */
[----:B------:R-:W-:Y:S01]  /*2a60*/  @P6 IMAD.WIDE.U32 R128, R128, R129, c[0x0][0x248] ;  /* 0x0000920080806625 */ /* 0x000fe200078e0081 */
[----:B------:R-:W-:-:S02]  /*2a70*/  SEL R126, R163, R122, P1 ;  /* 0x0000007aa37e7207 */ /* 0x000fc40000800000 */
[----:B------:R-:W-:Y:S02]  /*2a80*/  SEL R127, R188, R123, P1 ;  /* 0x0000007bbc7f7207 */ /* 0x000fe40000800000 */
[----:B------:R-:W-:Y:S02]  /*2a90*/  @!P5 ISETP.NE.U32.AND P4, PT, RZ, c[0x0][0x218], PT ;  /* 0x00008600ff00da0c */ /* 0x000fe40003f85070 */
[----:B------:R-:W-:Y:S01]  /*2aa0*/  @!P5 ISETP.NE.AND.EX P2, PT, RZ, c[0x0][0x21c], PT, P2 ;  /* 0x00008700ff00da0c */ /* 0x000fe20003f45320 */
[----:B------:R0:W-:Y:S01]  /*2ab0*/  @P3 STG.E.128 [R200.64], R124 ;  /* 0x0000007cc8003986 */ /* 0x0001e2000c101d04 */
[----:B------:R-:W-:Y:S02]  /*2ac0*/  @!P5 FSEL R131, R100, RZ, P0 ;  /* 0x000000ff6483d208 */ /* 0x000fe40000000000 */
[----:B------:R-:W-:Y:S01]  /*2ad0*/  @!P5 ISETP.NE.U32.AND P0, PT, RZ, c[0x0][0x218], PT ;  /* 0x00008600ff00da0c */ /* 0x000fe20003f05070 */
[----:B------:R0:W-:Y:S01]  /*2ae0*/  @P6 STG.E.128 [R128.64], R116 ;  /* 0x0000007480006986 */ /* 0x0001e2000c101d04 */
[----:B------:R-:W-:-:S02]  /*2af0*/  @!P5 ISETP.NE.AND.EX P4, PT, RZ, c[0x0][0x21c], PT, P4 ;  /* 0x00008700ff00da0c */ /* 0x000fc40003f85340 */
[----:B------:R-:W-:Y:S02]  /*2b00*/  @!P5 FSEL R130, R101, RZ, P2 ;  /* 0x000000ff6582d208 */ /* 0x000fe40001000000 */
[----:B------:R-:W-:Y:S02]  /*2b10*/  @!P5 ISETP.NE.U32.AND P2, PT, RZ, c[0x0][0x218], PT ;  /* 0x00008600ff00da0c */ /* 0x000fe40003f45070 */
[----:B------:R-:W-:Y:S02]  /*2b20*/  @!P5 ISETP.NE.AND.EX P0, PT, RZ, c[0x0][0x21c], PT, P0 ;  /* 0x00008700ff00da0c */ /* 0x000fe40003f05300 */
[----:B------:R-:W-:Y:S02]  /*2b30*/  @!P5 FSEL R189, R102, RZ, P4 ;  /* 0x000000ff66bdd208 */ /* 0x000fe40002000000 */
[----:B------:R-:W-:Y:S02]  /*2b40*/  @!P5 ISETP.NE.U32.AND P4, PT, RZ, c[0x0][0x218], PT ;  /* 0x00008600ff00da0c */ /* 0x000fe40003f85070 */
[----:B------:R-:W-:-:S02]  /*2b50*/  @!P5 ISETP.NE.AND.EX P2, PT, RZ, c[0x0][0x21c], PT, P2 ;  /* 0x00008700ff00da0c */ /* 0x000fc40003f45320 */
[----:B------:R-:W-:Y:S02]  /*2b60*/  @!P5 FSEL R188, R103, RZ, P0 ;  /* 0x000000ff67bcd208 */ /* 0x000fe40000000000 */
[----:B------:R-:W-:Y:S01]  /*2b70*/  IADD3 R163, R150, 0x100, RZ ;  /* 0x0000010096a37810 */ /* 0x000fe20007ffe0ff */
[----:B------:R-:W-:Y:S05]  /*2b80*/  @!P6 BRA `(.L_x_8944) ;  /* 0x000000300000e947 */ /* 0x000fea0003800000 */
[----:B0----5:R-:W-:-:S10]  /*2b90*/  HFMA2.MMA R112, -RZ, RZ, 0, 9.5367431640625e-07 ;  /* 0x00000010ff707435 */ /* 0x021fd400000001ff */
[----:B------:R-:W-:-:S06]  /*2ba0*/  IMAD.WIDE.U32 R112, R163, R112, c[0x0][0x170] ;  /* 0x00005c00a3707625 */ /* 0x000fcc00078e0070 */
[----:B------:R-:W5:Y:S02]  /*2bb0*/  LDG.E.128 R112, [R112.64] ;  /* 0x0000000470707981 */ /* 0x000f64000c1e1d00 */
.L_x_8944:
[----:B0-----:R-:W-:Y:S05]  /*2bc0*/  BSYNC B0 ;  /* 0x0000000000007941 */ /* 0x001fea0003800000 */
.L_x_8943:
        /* <DEDUP_REMOVED lines=8> */
.L_x_8946:
[----:B------:R-:W-:Y:S05]  /*2c50*/  BSYNC B0 ;  /* 0x0000000000007941 */ /* 0x000fea0003800000 */
.L_x_8945:
        /* <DEDUP_REMOVED lines=10> */
.L_x_8948:
[----:B------:R-:W-:Y:S05]  /*2d00*/  BSYNC B0 ;  /* 0x0000000000007941 */ /* 0x000fea0003800000 */
.L_x_8947:
        /* <DEDUP_REMOVED lines=8> */
.L_x_8950:
[----:B------:R-:W-:Y:S05]  /*2d90*/  BSYNC B0 ;  /* 0x0000000000007941 */ /* 0x000fea0003800000 */
.L_x_8949:
        /* <DEDUP_REMOVED lines=10> */
.L_x_8952:
[----:B------:R-:W-:Y:S05]  /*2e40*/  BSYNC B0 ;  /* 0x0000000000007941 */ /* 0x000fea0003800000 */
.L_x_8951:
        /* <DEDUP_REMOVED lines=8> */
.L_x_8954:
[----:B------:R-:W-:Y:S05]  /*2ed0*/  BSYNC B0 ;  /* 0x0000000000007941 */ /* 0x000fea0003800000 */
.L_x_8953:
        /* <DEDUP_REMOVED lines=10> */
.L_x_8956:
[----:B------:R-:W-:Y:S05]  /*2f80*/  BSYNC B0 ;  /* 0x0000000000007941 */ /* 0x000fea0003800000 */
.L_x_8955:
        /* <DEDUP_REMOVED lines=8> */
.L_x_8958:
[----:B------:R-:W-:Y:S05]  /*3010*/  BSYNC B0 ;  /* 0x0000000000007941 */ /* 0x000fea0003800000 */
.L_x_8957:
        /* <DEDUP_REMOVED lines=10> */
.L_x_8960:
[----:B------:R-:W-:Y:S05]  /*30c0*/  BSYNC B0 ;  /* 0x0000000000007941 */ /* 0x000fea0003800000 */
.L_x_8959:
[----:B------:R-:W-:Y:S01]  /*30d0*/  @P3 MOV R128, 0x10 ;  /* 0x0000001000803802 */ /* 0x000fe20000000f00 */
[----:B------:R-:W-:Y:S01]  /*30e0*/  BSSY B0, `(.L_x_8961) ;  /* 0x000001a000007945 */ /* 0x000fe20003800000 */
[----:B------:R-:W-:Y:S02]  /*30f0*/  @P6 MOV R192, 0x10 ;  /* 0x0000001000c06802 */ /* 0x000fe40000000f00 */
[----:B------:R-:W-:Y:S01]  /*3100*/  SEL R124, R131, R120, P1 ;  /* 0x00000078837c7207 */ /* 0x000fe20000800000 */
[----:B------:R-:W-:Y:S01]  /*3110*/  @P3 IMAD.WIDE.U32 R128, R197, R128, c[0x0][0x258] ;  /* 0x00009600c5803625 */ /* 0x000fe200078e0080 */
[----:B------:R-:W-:Y:S02]  /*3120*/  SEL R125, R130, R121, P1 ;  /* 0x00000079827d7207 */ /* 0x000fe40000800000 */
[----:B------:R-:W-:Y:S01]  /*3130*/  SEL R126, R189, R122, P1 ;  /* 0x0000007abd7e7207 */ /* 0x000fe20000800000 */
[----:B------:R-:W-:Y:S01]  /*3140*/  @P6 IMAD.WIDE.U32 R130, R163, R192, c[0x0][0x248] ;  /* 0x00009200a3826625 */ /* 0x000fe200078e00c0 */
[----:B------:R-:W-:-:S02]  /*3150*/  SEL R127, R188, R123, P1 ;  /* 0x0000007bbc7f7207 */ /* 0x000fc40000800000 */
[----:B------:R-:W-:Y:S02]  /*3160*/  @!P5 FSEL R151, R104, RZ, P2 ;  /* 0x000000ff6897d208 */ /* 0x000fe40001000000 */
[----:B------:R-:W-:Y:S01]  /*3170*/  @!P5 ISETP.NE.U32.AND P0, PT, RZ, c[0x0][0x218], PT ;  /* 0x00008600ff00da0c */ /* 0x000fe20003f05070 */
[----:B------:R0:W-:Y:S01]  /*3180*/  @P3 STG.E.128 [R128.64], R124 ;  /* 0x0000007c80003986 */ /* 0x0001e2000c101d04 */
[----:B------:R-:W-:Y:S02]  /*3190*/  @!P5 ISETP.NE.U32.AND P2, PT, RZ, c[0x0][0x218], PT ;  /* 0x00008600ff00da0c */ /* 0x000fe40003f45070 */
[----:B------:R-:W-:Y:S01]  /*31a0*/  @!P5 ISETP.NE.AND.EX P4, PT, RZ, c[0x0][0x21c], PT, P4 ;  /* 0x00008700ff00da0c */ /* 0x000fe20003f85340 */
[----:B------:R0:W-:Y:S01]  /*31b0*/  @P6 STG.E.128 [R130.64], R116 ;  /* 0x0000007482006986 */ /* 0x0001e2000c101d04 */
[----:B------:R-:W-:Y:S02]  /*31c0*/  @!P5 ISETP.NE.AND.EX P0, PT, RZ, c[0x0][0x21c], PT, P0 ;  /* 0x00008700ff00da0c */ /* 0x000fe40003f05300 */
[----:B------:R-:W-:-:S02]  /*31d0*/  @!P5 ISETP.NE.AND.EX P2, PT, RZ, c[0x0][0x21c], PT, P2 ;  /* 0x00008700ff00da0c */ /* 0x000fc40003f45320 */
[----:B------:R-:W-:Y:S02]  /*31e0*/  @!P5 FSEL R190, R105, RZ, P4 ;  /* 0x000000ff69bed208 */ /* 0x000fe40002000000 */
[----:B------:R-:W-:Y:S02]  /*31f0*/  @!P5 ISETP.NE.U32.AND P4, PT, RZ, c[0x0][0x218], PT ;  /* 0x00008600ff00da0c */ /* 0x000fe40003f85070 */
[----:B------:R-:W-:Y:S02]  /*3200*/  @!P5 FSEL R163, R106, RZ, P0 ;  /* 0x000000ff6aa3d208 */ /* 0x000fe40000000000 */
[----:B------:R-:W-:Y:S02]  /*3210*/  @!P5 FSEL R188, R107, RZ, P2 ;  /* 0x000000ff6bbcd208 */ /* 0x000fe40001000000 */
[----:B------:R-:W-:Y:S02]  /*3220*/  @P3 MOV R191, 0x10 ;  /* 0x0000001000bf3802 */ /* 0x000fe40000000f00 */
[----:B------:R-:W-:Y:S01]  /*3230*/  IADD3 R189, R150, 0x180, RZ ;  /* 0x0000018096bd7810 */ /* 0x000fe20007ffe0ff */
[----:B------:R-:W-:Y:S05]  /*3240*/  @!P6 BRA `(.L_x_8962) ;  /* 0x000000300000e947 */ /* 0x000fea0003800000 */
[----:B-----5:R-:W-:-:S10]  /*3250*/  HFMA2.MMA R112, -RZ, RZ, 0, 9.5367431640625e-07 ;  /* 0x00000010ff707435 */ /* 0x020fd400000001ff */
[----:B------:R-:W-:-:S06]  /*3260*/  IMAD.WIDE.U32 R112, R189, R112, c[0x0][0x170] ;  /* 0x00005c00bd707625 */ /* 0x000fcc00078e0070 */
[----:B------:R-:W5:Y:S02]  /*3270*/  LDG.E.128 R112, [R112.64] ;  /* 0x0000000470707981 */ /* 0x000f64000c1e1d00 */
.L_x_8962:
[----:B------:R-:W-:Y:S05]  /*3280*/  BSYNC B0 ;  /* 0x0000000000007941 */ /* 0x000fea0003800000 */
.L_x_8961:
        /* <DEDUP_REMOVED lines=8> */
.L_x_8964:
[----:B------:R-:W-:Y:S05]  /*3310*/  BSYNC B0 ;  /* 0x0000000000007941 */ /* 0x000fea0003800000 */
.L_x_8963:
[----:B------:R-:W-:Y:S01]  /*3320*/  BSSY B0, `(.L_x_8965) ;  /* 0x000000a000007945 */ /* 0x000fe20003800000 */
[----:B------:R-:W-:Y:S05]  /*3330*/  @!P6 BRA `(.L_x_8966) ;  /* 0x000000800000e947 */ /* 0x000fea0003800000 */
[----:B0-----:R-:W-:Y:S01]  /*3340*/  FMUL.FTZ R116, R151, c[0x0][0x1ec] ;  /* 0x00007b0097747a20 */ /* 0x001fe20000410000 */
[----:B------:R-:W-:-:S03]  /*3350*/  LOP3.LUT P0, RZ, R185, 0xff, RZ, 0xc0, !PT ;  /* 0x000000ffb9ff7812 */ /* 0x000fc6000780c0ff */
[----:B------:R-:W-:Y:S01]  /*3360*/  FMUL.FTZ R126, R116, c[0x0][0x1e8] ;  /* 0x00007a00747e7a20 */ /* 0x000fe20000410000 */
[----:B------:R-:W-:-:S03]  /*3370*/  MOV R116, RZ ;  /* 0x000000ff00747202 */ /* 0x000fc60000000f00 */
[----:B-----5:R-:W-:-:S05]  /*3380*/  FMUL.FTZ R124, R112, R126 ;  /* 0x0000007e707c7220 */ /* 0x020fca0000410000 */
[----:B------:R-:W-:Y:S01]  /*3390*/  FSEL R125, R124, RZ, P0 ;  /* 0x000000ff7c7d7208 */ /* 0x000fe20000000000 */
[----:B------:R-:W-:-:S04]  /*33a0*/  @P0 FMUL.FTZ R116, R19, R126 ;  /* 0x0000007e13740220 */ /* 0x000fc80000410000 */
[----:B------:R-:W-:Y:S02]  /*33b0*/  FADD.FTZ R44, R44, R125 ;  /* 0x0000007d2c2c7221 */ /* 0x000fe40000010000 */
.L_x_8966:
[----:B------:R-:W-:Y:S05]  /*33c0*/  BSYNC B0 ;  /* 0x0000000000007941 */ /* 0x000fea0003800000 */
.L_x_8965:
        /* <DEDUP_REMOVED lines=8> */
.L_x_8968:
[----:B------:R-:W-:Y:S05]  /*3450*/  BSYNC B0 ;  /* 0x0000000000007941 */ /* 0x000fea0003800000 */
.L_x_8967:
[----:B------:R-:W-:Y:S01]  /*3460*/  BSSY B0, `(.L_x_8969) ;  /* 0x000000a000007945 */ /* 0x000fe20003800000 */
[----:B------:R-:W-:Y:S05]  /*3470*/  @!P6 BRA `(.L_x_8970) ;  /* 0x000000800000e947 */ /* 0x000fea0003800000 */
[----:B0-----:R-:W-:Y:S01]  /*3480*/  FMUL.FTZ R117, R190, c[0x0][0x1ec] ;  /* 0x00007b00be757a20 */ /* 0x001fe20000410000 */
[----:B------:R-:W-:-:S03]  /*3490*/  LOP3.LUT P0, RZ, R185, 0xff00, RZ, 0xc0, !PT ;  /* 0x0000ff00b9ff7812 */ /* 0x000fc6000780c0ff */
[----:B------:R-:W-:Y:S01]  /*34a0*/  FMUL.FTZ R126, R117, c[0x0][0x1e8] ;  /* 0x00007a00757e7a20 */ /* 0x000fe20000410000 */
[----:B------:R-:W-:-:S03]  /*34b0*/  HFMA2.MMA R117, -RZ, RZ, 0, 0 ;  /* 0x00000000ff757435 */ /* 0x000fc600000001ff */
[----:B-----5:R-:W-:-:S05]  /*34c0*/  FMUL.FTZ R124, R113, R126 ;  /* 0x0000007e717c7220 */ /* 0x020fca0000410000 */
[----:B------:R-:W-:Y:S01]  /*34d0*/  FSEL R124, R124, RZ, P0 ;  /* 0x000000ff7c7c7208 */ /* 0x000fe20000000000 */
[----:B------:R-:W-:-:S04]  /*34e0*/  @P0 FMUL.FTZ R117, R173, R126 ;  /* 0x0000007ead750220 */ /* 0x000fc80000410000 */
[----:B------:R-:W-:Y:S02]  /*34f0*/  FADD.FTZ R45, R45, R124 ;  /* 0x0000007c2d2d7221 */ /* 0x000fe40000010000 */
.L_x_8970:
[----:B------:R-:W-:Y:S05]  /*3500*/  BSYNC B0 ;  /* 0x0000000000007941 */ /* 0x000fea0003800000 */
.L_x_8969:
        /* <DEDUP_REMOVED lines=8> */
.L_x_8972:
[----:B------:R-:W-:Y:S05]  /*3590*/  BSYNC B0 ;  /* 0x0000000000007941 */ /* 0x000fea0003800000 */
.L_x_8971:
        /* <DEDUP_REMOVED lines=10> */
.L_x_8974:
[----:B------:R-:W-:Y:S05]  /*3640*/  BSYNC B0 ;  /* 0x0000000000007941 */ /* 0x000fea0003800000 */
.L_x_8973:
        /* <DEDUP_REMOVED lines=8> */
.L_x_8976:
[----:B------:R-:W-:Y:S05]  /*36d0*/  BSYNC B0 ;  /* 0x0000000000007941 */ /* 0x000fea0003800000 */
.L_x_8975:
        /* <DEDUP_REMOVED lines=10> */
.L_x_8978:
[----:B------:R-:W-:Y:S05]  /*3780*/  BSYNC B0 ;  /* 0x0000000000007941 */ /* 0x000fea0003800000 */
.L_x_8977:
[----:B0-----:R-:W-:Y:S01]  /*3790*/  @P6 MOV R128, 0x10 ;  /* 0x0000001000806802 */ /* 0x001fe20000000f00 */
[----:B------:R-:W-:Y:S01]  /*37a0*/  @P3 IMAD.WIDE.U32 R184, R184, R191, c[0x0][0x258] ;  /* 0x00009600b8b83625 */ /* 0x000fe200078e00bf */
[----:B------:R-:W-:Y:S01]  /*37b0*/  SEL R124, R151, R120, P1 ;  /* 0x00000078977c7207 */ /* 0x000fe20000800000 */
[----:B------:R-:W-:Y:S01]  /*37c0*/  BSSY B0, `(.L_x_8979) ;  /* 0x0000010000007945 */ /* 0x000fe20003800000 */
[----:B------:R-:W-:Y:S01]  /*37d0*/  SEL R125, R190, R121, P1 ;  /* 0x00000079be7d7207 */ /* 0x000fe20000800000 */
[----:B------:R-:W-:Y:S01]  /*37e0*/  @P6 IMAD.WIDE.U32 R128, R189, R128, c[0x0][0x248] ;  /* 0x00009200bd806625 */ /* 0x000fe200078e0080 */
[----:B------:R-:W-:Y:S02]  /*37f0*/  SEL R126, R163, R122, P1 ;  /* 0x0000007aa37e7207 */ /* 0x000fe40000800000 */
[----:B------:R-:W-:Y:S02]  /*3800*/  SEL R127, R188, R123, P1 ;  /* 0x0000007bbc7f7207 */ /* 0x000fe40000800000 */
[----:B------:R-:W-:-:S02]  /*3810*/  @!P5 ISETP.NE.AND.EX P4, PT, RZ, c[0x0][0x21c], PT, P4 ;  /* 0x00008700ff00da0c */ /* 0x000fc40003f85340 */
[----:B------:R-:W-:Y:S01]  /*3820*/  @!P5 ISETP.NE.U32.AND P2, PT, RZ, c[0x0][0x218], PT ;  /* 0x00008600ff00da0c */ /* 0x000fe20003f45070 */
[----:B------:R0:W-:Y:S01]  /*3830*/  @P3 STG.E.128 [R184.64], R124 ;  /* 0x0000007cb8003986 */ /* 0x0001e2000c101d04 */
[----:B------:R-:W-:Y:S02]  /*3840*/  @!P5 ISETP.NE.U32.AND P0, PT, RZ, c[0x0][0x218], PT ;  /* 0x00008600ff00da0c */ /* 0x000fe40003f05070 */
[----:B------:R-:W-:Y:S01]  /*3850*/  @!P5 FSEL R131, R108, RZ, P4 ;  /* 0x000000ff6c83d208 */ /* 0x000fe20002000000 */
[----:B------:R0:W-:Y:S01]  /*3860*/  @P6 STG.E.128 [R128.64], R116 ;  /* 0x0000007480006986 */ /* 0x0001e2000c101d04 */
[----:B------:R-:W-:Y:S01]  /*3870*/  IADD3 R150, R150, 0x200, RZ ;  /* 0x0000020096967810 */ /* 0x000fe20007ffe0ff */
[----:B------:R-:W-:Y:S05]  /*3880*/  @!P6 BRA `(.L_x_8980) ;  /* 0x000000300000e947 */ /* 0x000fea0003800000 */
[----:B-----5:R-:W-:-:S10]  /*3890*/  HFMA2.MMA R113, -RZ, RZ, 0, 9.5367431640625e-07 ;  /* 0x00000010ff717435 */ /* 0x020fd400000001ff */
[----:B------:R-:W-:-:S06]  /*38a0*/  IMAD.WIDE.U32 R112, R150, R113, c[0x0][0x170] ;  /* 0x00005c0096707625 */ /* 0x000fcc00078e0071 */
[----:B------:R-:W5:Y:S02]  /*38b0*/  LDG.E.128 R112, [R112.64] ;  /* 0x0000000470707981 */ /* 0x000f64000c1e1d00 */
.L_x_8980:
[----:B------:R-:W-:Y:S05]  /*38c0*/  BSYNC B0 ;  /* 0x0000000000007941 */ /* 0x000fea0003800000 */
.L_x_8979:
        /* <DEDUP_REMOVED lines=8> */
.L_x_8982:
[----:B------:R-:W-:Y:S05]  /*3950*/  BSYNC B0 ;  /* 0x0000000000007941 */ /* 0x000fea0003800000 */
.L_x_8981:
        /* <DEDUP_REMOVED lines=10> */
.L_x_8984:
[----:B------:R-:W-:Y:S05]  /*3a00*/  BSYNC B0 ;  /* 0x0000000000007941 */ /* 0x000fea0003800000 */
.L_x_8983:
[----:B------:R-:W-:Y:S01]  /*3a10*/  @!P5 ISETP.NE.U32.AND P4, PT, RZ, c[0x0][0x218], PT ;  /* 0x00008600ff00da0c */ /* 0x000fe20003f85070 */
[----:B------:R-:W-:Y:S01]  /*3a20*/  BSSY B0, `(.L_x_8985) ;  /* 0x000000d000007945 */ /* 0x000fe20003800000 */
[----:B------:R-:W-:Y:S02]  /*3a30*/  @!P5 ISETP.NE.AND.EX P2, PT, RZ, c[0x0][0x21c], PT, P2 ;  /* 0x00008700ff00da0c */ /* 0x000fe40003f45320 */
[----:B------:R-:W-:Y:S02]  /*3a40*/  @!P5 ISETP.NE.AND.EX P4, PT, RZ, c[0x0][0x21c], PT, P4 ;  /* 0x00008700ff00da0c */ /* 0x000fe40003f85340 */
[----:B------:R-:W-:Y:S02]  /*3a50*/  @!P5 ISETP.NE.AND.EX P0, PT, RZ, c[0x0][0x21c], PT, P0 ;  /* 0x00008700ff00da0c */ /* 0x000fe40003f05300 */
[----:B------:R-:W-:Y:S02]  /*3a60*/  SEL R120, R131, R120, P1 ;  /* 0x0000007883787207 */ /* 0x000fe40000800000 */
        /* <DEDUP_REMOVED lines=8> */
.L_x_8986:
[----:B------:R-:W-:Y:S05]  /*3af0*/  BSYNC B0 ;  /* 0x0000000000007941 */ /* 0x000fea0003800000 */
.L_x_8985:
        /* <DEDUP_REMOVED lines=10> */
.L_x_8988:
[----:B------:R-:W-:Y:S05]  /*3ba0*/  BSYNC B0 ;  /* 0x0000000000007941 */ /* 0x000fea0003800000 */
.L_x_8987:
[----:B------:R-:W-:Y:S01]  /*3bb0*/  BSSY B0, `(.L_x_8989) ;  /* 0x000000b000007945 */ /* 0x000fe20003800000 */
[----:B------:R-:W-:Y:S02]  /*3bc0*/  SEL R121, R124, R121, P1 ;  /* 0x000000797c797207 */ /* 0x000fe40000800000 */
        /* <DEDUP_REMOVED lines=9> */
.L_x_8990:
[----:B------:R-:W-:Y:S05]  /*3c60*/  BSYNC B0 ;  /* 0x0000000000007941 */ /* 0x000fea0003800000 */
.L_x_8989:
        /* <DEDUP_REMOVED lines=10> */
.L_x_8992:
[----:B------:R-:W-:Y:S05]  /*3d10*/  BSYNC B0 ;  /* 0x0000000000007941 */ /* 0x000fea0003800000 */
.L_x_8991:
        /* <DEDUP_REMOVED lines=8> */
.L_x_8994:
[----:B------:R-:W-:Y:S05]  /*3da0*/  BSYNC B0 ;  /* 0x0000000000007941 */ /* 0x000fea0003800000 */
.L_x_8993:
[----:B------:R-:W-:Y:S01]  /*3db0*/  BSSY B0, `(.L_x_8995) ;  /* 0x000000c000007945 */ /* 0x000fe20003800000 */
[----:B------:R-:W-:Y:S02]  /*3dc0*/  SEL R122, R125, R122, P1 ;  /* 0x0000007a7d7a7207 */ /* 0x000fe40000800000 */
        /* <DEDUP_REMOVED lines=10> */
.L_x_8996:
[----:B------:R-:W-:Y:S05]  /*3e70*/  BSYNC B0 ;  /* 0x0000000000007941 */ /* 0x000fea0003800000 */
.L_x_8995:
[----:B------:R-:W-:Y:S02]  /*3e80*/  @P3 IADD3 R126, R178, 0x200, RZ ;  /* 0x00000200b27e3810 */ /* 0x000fe40007ffe0ff */
[----:B------:R-:W-:Y:S02]  /*3e90*/  @P3 MOV R127, 0x10 ;  /* 0x00000010007f3802 */ /* 0x000fe40000000f00 */
[----:B------:R-:W-:Y:S02]  /*3ea0*/  @P6 MOV R125, 0x10 ;  /* 0x00000010007d6802 */ /* 0x000fe40000000f00 */
[----:B------:R-:W-:Y:S01]  /*3eb0*/  IADD3 R2, R2, c[0x0][0x160], RZ ;  /* 0x0000580002027a10 */ /* 0x000fe20007ffe0ff */
[----:B------:R-:W-:Y:S01]  /*3ec0*/  @P3 IMAD.WIDE.U32 R126, R126, R127, c[0x0][0x258] ;  /* 0x000096007e7e3625 */ /* 0x000fe200078e007f */
[----:B------:R-:W-:Y:S02]  /*3ed0*/  LOP3.LUT P1, RZ, R24, 0xff, RZ, 0xc0, !PT ;  /* 0x000000ff18ff7812 */ /* 0x000fe4000782c0ff */
[----:B------:R-:W-:Y:S01]  /*3ee0*/  ISETP.GE.AND P0, PT, R2, c[0x0][0x164], PT ;  /* 0x0000590002007a0c */ /* 0x000fe20003f06270 */
[----:B------:R-:W-:Y:S01]  /*3ef0*/  @P6 IMAD.WIDE.U32 R124, R150, R125, c[0x0][0x248] ;  /* 0x00009200967c6625 */ /* 0x000fe200078e007d */
[----:B------:R0:W-:Y:S01]  /*3f00*/  @P3 STG.E.128 [R126.64], R120 ;  /* 0x000000787e003986 */ /* 0x0001e2000c101d04 */
[----:B------:R-:W-:-:S03]  /*3f10*/  SEL R24, RZ, 0x1, P1 ;  /* 0x00000001ff187807 */ /* 0x000fc60000800000 */
[----:B------:R0:W-:Y:S07]  /*3f20*/  @P6 STG.E.128 [R124.64], R116 ;  /* 0x000000747c006986 */ /* 0x0001ee000c101d04 */
[----:B0----5:R-:W-:Y:S01]  /*3f30*/  @P0 CALL.REL.NOINC `(.L_x_8903) ;  /* 0x0000001000000944 */ /* 0x021fe20003c00000 */
[----:B------:R-:W-:Y:S05]  /*3f40*/  BRA `(.L_x_8997) ;  /* 0xffffc9d000007947 */ /* 0x000fea000383ffff */
.L_x_8903:
        /* <DEDUP_REMOVED lines=25> */
.L_x_8907:
[----:B------:R-:W-:Y:S01]  /*40e0*/  HFMA2.MMA R129, -RZ, RZ, 0, 9.5367431640625e-07 ;  /* 0x00000010ff817435 */ /* 0x000fe200000001ff */
[----:B------:R-:W-:-:S02]  /*40f0*/  MOV R128, R150 ;  /* 0x0000009600807202 */ /* 0x000fc40000000f00 */
[----:B------:R-:W-:Y:S02]  /*4100*/  MOV R163, 0x1f ;  /* 0x0000001f00a37802 */ /* 0x000fe40000000f00 */
[----:B------:R-:W-:Y:S02]  /*4110*/  MOV R188, 0xffffffff ;  /* 0xffffffff00bc7802 */ /* 0x000fe40000000f00 */
[----:B------:R-:W-:Y:S02]  /*4120*/  MOV R124, 0x4140 ;  /* 0x00004140007c7802 */ /* 0x000fe40000000f00 */
[----:B-----5:R-:W-:Y:S05]  /*4130*/  CALL.REL.NOINC `($__internal_179_$__cuda_sm70_shflsync_down_p) ;  /* 0x0000046000007944 */ /* 0x020fea0003c00000 */
[----:B-1----:R-:W-:Y:S01]  /*4140*/  MOV R127, R129 ;  /* 0x00000081007f7202 */ /* 0x002fe20000000f00 */
[----:B0-----:R-:W-:Y:S05]  /*4150*/  BRA `(.L_x_8998) ;  /* 0xffffd87000007947 */ /* 0x001fea000383ffff */
.L_x_8908:
[----:B------:R-:W-:Y:S01]  /*4160*/  HFMA2.MMA R129, -RZ, RZ, 0, 9.5367431640625e-07 ;  /* 0x00000010ff817435 */ /* 0x000fe200000001ff */
[----:B------:R-:W-:Y:S02]  /*4170*/  MOV R128, R146 ;  /* 0x0000009200807202 */ /* 0x000fe40000000f00 */
[----:B------:R-:W-:Y:S02]  /*4180*/  MOV R163, 0x1f ;  /* 0x0000001f00a37802 */ /* 0x000fe40000000f00 */
[----:B------:R-:W-:-:S02]  /*4190*/  MOV R188, 0xffffffff ;  /* 0xffffffff00bc7802 */ /* 0x000fc40000000f00 */
[----:B------:R-:W-:Y:S02]  /*41a0*/  MOV R124, 0x41c0 ;  /* 0x000041c0007c7802 */ /* 0x000fe40000000f00 */
[----:B01---5:R-:W-:Y:S05]  /*41b0*/  CALL.REL.NOINC `($__internal_179_$__cuda_sm70_shflsync_down_p) ;  /* 0x000003e000007944 */ /* 0x023fea0003c00000 */
[----:B------:R-:W-:Y:S01]  /*41c0*/  FADD.FTZ R150, R127, R150 ;  /* 0x000000967f967221 */ /* 0x000fe20000010000 */
[----:B0-----:R-:W-:Y:S01]  /*41d0*/  MOV R163, 0x1f ;  /* 0x0000001f00a37802 */ /* 0x001fe20000000f00 */
[----:B-1----:R-:W-:Y:S01]  /*41e0*/  FADD.FTZ R146, R146, R129 ;  /* 0x0000008192927221 */ /* 0x002fe20000010000 */
[----:B------:R-:W-:Y:S01]  /*41f0*/  HFMA2.MMA R129, -RZ, RZ, 0, 4.76837158203125e-07 ;  /* 0x00000008ff817435 */ /* 0x000fe200000001ff */
[----:B------:R-:W-:Y:S02]  /*4200*/  MOV R188, 0xffffffff ;  /* 0xffffffff00bc7802 */ /* 0x000fe40000000f00 */
[----:B------:R-:W-:Y:S02]  /*4210*/  MOV R128, R150 ;  /* 0x0000009600807202 */ /* 0x000fe40000000f00 */
[----:B------:R-:W-:Y:S02]  /*4220*/  MOV R124, 0x4240 ;  /* 0x00004240007c7802 */ /* 0x000fe40000000f00 */
[----:B------:R-:W-:Y:S05]  /*4230*/  CALL.REL.NOINC `($__internal_179_$__cuda_sm70_shflsync_down_p) ;  /* 0x0000036000007944 */ /* 0x000fea0003c00000 */
[----:B-1----:R-:W-:Y:S01]  /*4240*/  MOV R127, R129 ;  /* 0x00000081007f7202 */ /* 0x002fe20000000f00 */
[----:B------:R-:W-:Y:S01]  /*4250*/  HFMA2.MMA R129, -RZ, RZ, 0, 4.76837158203125e-07 ;  /* 0x00000008ff817435 */ /* 0x000fe200000001ff */
[----:B0-----:R-:W-:-:S02]  /*4260*/  MOV R128, R146 ;  /* 0x0000009200807202 */ /* 0x001fc40000000f00 */
[----:B------:R-:W-:Y:S02]  /*4270*/  MOV R163, 0x1f ;  /* 0x0000001f00a37802 */ /* 0x000fe40000000f00 */
[----:B------:R-:W-:Y:S02]  /*4280*/  MOV R188, 0xffffffff ;  /* 0xffffffff00bc7802 */ /* 0x000fe40000000f00 */
[----:B------:R-:W-:Y:S02]  /*4290*/  MOV R124, 0x42b0 ;  /* 0x000042b0007c7802 */ /* 0x000fe40000000f00 */
[----:B------:R-:W-:Y:S05]  /*42a0*/  CALL.REL.NOINC `($__internal_179_$__cuda_sm70_shflsync_down_p) ;  /* 0x000002f000007944 */ /* 0x000fea0003c00000 */
[----:B------:R-:W-:Y:S01]  /*42b0*/  FADD.FTZ R150, R127, R150 ;  /* 0x000000967f967221 */ /* 0x000fe20000010000 */
[----:B0-----:R-:W-:Y:S01]  /*42c0*/  MOV R163, 0x1f ;  /* 0x0000001f00a37802 */ /* 0x001fe20000000f00 */
[----:B-1----:R-:W-:Y:S01]  /*42d0*/  FADD.FTZ R146, R146, R129 ;  /* 0x0000008192927221 */ /* 0x002fe20000010000 */
[----:B------:R-:W-:Y:S01]  /*42e0*/  HFMA2.MMA R129, -RZ, RZ, 0, 2.384185791015625e-07 ;  /* 0x00000004ff817435 */ /* 0x000fe200000001ff */
[----:B------:R-:W-:Y:S02]  /*42f0*/  MOV R188, 0xffffffff ;  /* 0xffffffff00bc7802 */ /* 0x000fe40000000f00 */
[----:B------:R-:W-:-:S02]  /*4300*/  MOV R128, R150 ;  /* 0x0000009600807202 */ /* 0x000fc40000000f00 */
[----:B------:R-:W-:Y:S02]  /*4310*/  MOV R124, 0x4330 ;  /* 0x00004330007c7802 */ /* 0x000fe40000000f00 */
[----:B------:R-:W-:Y:S05]  /*4320*/  CALL.REL.NOINC `($__internal_179_$__cuda_sm70_shflsync_down_p) ;  /* 0x0000027000007944 */ /* 0x000fea0003c00000 */
[----:B-1----:R-:W-:Y:S01]  /*4330*/  MOV R127, R129 ;  /* 0x00000081007f7202 */ /* 0x002fe20000000f00 */
[----:B------:R-:W-:Y:S01]  /*4340*/  HFMA2.MMA R129, -RZ, RZ, 0, 2.384185791015625e-07 ;  /* 0x00000004ff817435 */ /* 0x000fe200000001ff */
[----:B0-----:R-:W-:Y:S02]  /*4350*/  MOV R128, R146 ;  /* 0x0000009200807202 */ /* 0x001fe40000000f00 */
[----:B------:R-:W-:Y:S02]  /*4360*/  MOV R163, 0x1f ;  /* 0x0000001f00a37802 */ /* 0x000fe40000000f00 */
[----:B------:R-:W-:Y:S02]  /*4370*/  MOV R188, 0xffffffff ;  /* 0xffffffff00bc7802 */ /* 0x000fe40000000f00 */
[----:B------:R-:W-:Y:S02]  /*4380*/  MOV R124, 0x43a0 ;  /* 0x000043a0007c7802 */ /* 0x000fe40000000f00 */
[----:B------:R-:W-:Y:S05]  /*4390*/  CALL.REL.NOINC `($__internal_179_$__cuda_sm70_shflsync_down_p) ;  /* 0x0000020000007944 */ /* 0x000fea0003c00000 */
[----:B------:R-:W-:Y:S01]  /*43a0*/  FADD.FTZ R130, R127, R150 ;  /* 0x000000967f827221 */ /* 0x000fe20000010000 */
[----:B0-----:R-:W-:Y:S01]  /*43b0*/  MOV R163, 0x1f ;  /* 0x0000001f00a37802 */ /* 0x001fe20000000f00 */
[----:B-1----:R-:W-:Y:S01]  /*43c0*/  FADD.FTZ R146, R146, R129 ;  /* 0x0000008192927221 */ /* 0x002fe20000010000 */
[----:B------:R-:W-:Y:S01]  /*43d0*/  HFMA2.MMA R129, -RZ, RZ, 0, 1.1920928955078125e-07 ;  /* 0x00000002ff817435 */ /* 0x000fe200000001ff */
[----:B------:R-:W-:-:S02]  /*43e0*/  MOV R188, 0xffffffff ;  /* 0xffffffff00bc7802 */ /* 0x000fc40000000f00 */
[----:B------:R-:W-:Y:S02]  /*43f0*/  MOV R128, R130 ;  /* 0x0000008200807202 */ /* 0x000fe40000000f00 */
[----:B------:R-:W-:Y:S02]  /*4400*/  MOV R124, 0x4420 ;  /* 0x00004420007c7802 */ /* 0x000fe40000000f00 */
[----:B------:R-:W-:Y:S05]  /*4410*/  CALL.REL.NOINC `($__internal_179_$__cuda_sm70_shflsync_down_p) ;  /* 0x0000018000007944 */ /* 0x000fea0003c00000 */
[----:B-1----:R-:W-:Y:S01]  /*4420*/  MOV R127, R129 ;  /* 0x00000081007f7202 */ /* 0x002fe20000000f00 */
[----:B------:R-:W-:Y:S01]  /*4430*/  HFMA2.MMA R129, -RZ, RZ, 0, 1.1920928955078125e-07 ;  /* 0x00000002ff817435 */ /* 0x000fe200000001ff */
[----:B0-----:R-:W-:Y:S02]  /*4440*/  MOV R128, R146 ;  /* 0x0000009200807202 */ /* 0x001fe40000000f00 */
[----:B------:R-:W-:Y:S02]  /*4450*/  MOV R163, 0x1f ;  /* 0x0000001f00a37802 */ /* 0x000fe40000000f00 */
[----:B------:R-:W-:Y:S02]  /*4460*/  MOV R188, 0xffffffff ;  /* 0xffffffff00bc7802 */ /* 0x000fe40000000f00 */
[----:B------:R-:W-:-:S02]  /*4470*/  MOV R124, 0x4490 ;  /* 0x00004490007c7802 */ /* 0x000fc40000000f00 */
[----:B------:R-:W-:Y:S05]  /*4480*/  CALL.REL.NOINC `($__internal_179_$__cuda_sm70_shflsync_down_p) ;  /* 0x0000011000007944 */ /* 0x000fea0003c00000 */
[----:B------:R-:W-:Y:S01]  /*4490*/  FADD.FTZ R130, R127, R130 ;  /* 0x000000827f827221 */ /* 0x000fe20000010000 */
[----:B0-----:R-:W-:Y:S01]  /*44a0*/  MOV R163, 0x1f ;  /* 0x0000001f00a37802 */ /* 0x001fe20000000f00 */
[----:B-1----:R-:W-:Y:S01]  /*44b0*/  FADD.FTZ R147, R146, R129 ;  /* 0x0000008192937221 */ /* 0x002fe20000010000 */
[----:B------:R-:W-:Y:S01]  /*44c0*/  HFMA2.MMA R129, -RZ, RZ, 0, 5.9604644775390625e-08 ;  /* 0x00000001ff817435 */ /* 0x000fe200000001ff */
[----:B------:R-:W-:-:S02]  /*44d0*/  MOV R188, 0xffffffff ;  /* 0xffffffff00bc7802 */ /* 0x000fc40000000f00 */
[----:B------:R-:W-:Y:S02]  /*44e0*/  MOV R128, R130 ;  /* 0x0000008200807202 */ /* 0x000fe40000000f00 */
[----:B------:R-:W-:Y:S02]  /*44f0*/  MOV R124, 0x4510 ;  /* 0x00004510007c7802 */ /* 0x000fe40000000f00 */
[----:B------:R-:W-:Y:S05]  /*4500*/  CALL.REL.NOINC `($__internal_179_$__cuda_sm70_shflsync_down_p) ;  /* 0x0000009000007944 */ /* 0x000fea0003c00000 */
[----:B-1----:R-:W-:Y:S01]  /*4510*/  MOV R131, R129 ;  /* 0x0000008100837202 */ /* 0x002fe20000000f00 */
[----:B------:R-:W-:Y:S01]  /*4520*/  HFMA2.MMA R129, -RZ, RZ, 0, 5.9604644775390625e-08 ;  /* 0x00000001ff817435 */ /* 0x000fe200000001ff */
[----:B0-----:R-:W-:Y:S02]  /*4530*/  MOV R128, R147 ;  /* 0x0000009300807202 */ /* 0x001fe40000000f00 */
[----:B------:R-:W-:Y:S02]  /*4540*/  MOV R163, 0x1f ;  /* 0x0000001f00a37802 */ /* 0x000fe40000000f00 */
[----:B------:R-:W-:Y:S02]  /*4550*/  MOV R188, 0xffffffff ;  /* 0xffffffff00bc7802 */ /* 0x000fe40000000f00 */
[----:B------:R-:W-:-:S02]  /*4560*/  MOV R124, 0x4580 ;  /* 0x00004580007c7802 */ /* 0x000fc40000000f00 */
[----:B------:R-:W-:Y:S05]  /*4570*/  CALL.REL.NOINC `($__internal_179_$__cuda_sm70_shflsync_down_p) ;  /* 0x0000002000007944 */ /* 0x000fea0003c00000 */
[----:B-1----:R-:W-:Y:S01]  /*4580*/  MOV R150, R129 ;  /* 0x0000008100967202 */ /* 0x002fe20000000f00 */
[----:B0-----:R-:W-:Y:S05]  /*4590*/  BRA `(.L_x_8999) ;  /* 0xffffd55000007947 */ /* 0x001fea000383ffff */
        .weak           $__internal_179_$__cuda_sm70_shflsync_down_p
        .type           $__internal_179_$__cuda_sm70_shflsync_down_p,@function
        .size           $__internal_179_$__cuda_sm70_shflsync_down_p,(.L_x_9923 - $__internal_179_$__cuda_sm70_shflsync_down_p)
$__internal_179_$__cuda_sm70_shflsync_down_p:
[----:B------:R-:W-:Y:S01]  /*45a0*/  HFMA2.MMA R125, -RZ, RZ, 0, 0 ;  /* 0x00000000ff7d7435 */ /* 0x000fe200000001ff */
[----:B------:R-:W-:Y:S04]  /*45b0*/  WARPSYNC R188 ;  /* 0x000000bc00007348 */ /* 0x000fe80003800000 */
[----:B------:R0:W1:Y:S01]  /*45c0*/  SHFL.DOWN PT, R129, R128, R129, R163 ;  /* 0x0800008180817389 */ /* 0x00006200000e00a3 */
[----:B------:R-:W-:Y:S05]  /*45d0*/  RET.REL.NODEC R124 `(_ZN10layer_norm13ln_bwd_kernelINS_13Kernel_traitsI6__halfffffjLj2560ELj1ELj1ELj4ELj16ENS_18Kernel_traits_baseILj2560ES2_ffffjLj128EEEEELb1ELb1ELb1ELb1EEEvNS_9BwdParamsE) ;  /* 0xffffba207c007950 */ /* 0x000fea0003c3ffff */
.L_x_9000:
        /* <DEDUP_REMOVED lines=10> */
.L_x_9923:


//--------------------- .text._ZN10layer_norm13ln_bwd_kernelINS_13Kernel_traitsIfffffjLj2560ELj1ELj1ELj4ELj16ENS_18Kernel_traits_baseILj2560EfffffjLj128EEEEELb0ELb0ELb0ELb0EEEvNS_9BwdParamsE --------------------------
	.section	.text._ZN10layer_norm13ln_bwd_kernelINS_13Kernel_traitsIfffffjLj2560ELj1ELj1ELj4ELj16ENS_18Kernel_traits_baseILj2560EfffffjLj128EEEEELb0ELb0ELb0ELb0EEEvNS_9BwdParamsE,"ax",@progbits
	.sectioninfo	@"SHI_REGISTERS=150"
	.align	128
        .global         _ZN10layer_norm13ln_bwd_kernelINS_13Kernel_traitsIfffffjLj2560ELj1ELj1ELj4ELj16ENS_18Kernel_traits_baseILj2560EfffffjLj128EEEEELb0ELb0ELb0ELb0EEEvNS_9BwdParamsE
        .type           _ZN10layer_norm13ln_bwd_kernelINS_13Kernel_traitsIfffffjLj2560ELj1ELj1ELj4ELj16ENS_18Kernel_traits_baseILj2560EfffffjLj128EEEEELb0ELb0ELb0ELb0EEEvNS_9BwdParamsE,@function
        .size           _ZN10layer_norm13ln_bwd_kernelINS_13Kernel_traitsIfffffjLj2560ELj1ELj1ELj4ELj16ENS_18Kernel_traits_baseILj2560EfffffjLj128EEEEELb0ELb0ELb0ELb0EEEvNS_9BwdParamsE,(.L_x_9924 - _ZN10layer_norm13ln_bwd_kernelINS_13Kernel_traitsIfffffjLj2560ELj1ELj1ELj4ELj16ENS_18Kernel_traits_baseILj2560EfffffjLj128EEEEELb0ELb0ELb0ELb0EEEvNS_9BwdParamsE)
        .other          _ZN10layer_norm13ln_bwd_kernelINS_13Kernel_traitsIfffffjLj2560ELj1ELj1ELj4ELj16ENS_18Kernel_traits_baseILj2560EfffffjLj128EEEEELb0ELb0ELb0ELb0EEEvNS_9BwdParamsE,@"STO_CUDA_ENTRY STV_DEFAULT"
_ZN10layer_norm13ln_bwd_kernelINS_13Kernel_traitsIfffffjLj2560ELj1ELj1ELj4ELj16ENS_18Kernel_traits_baseILj2560EfffffjLj128EEEEELb0ELb0ELb0ELb0EEEvNS_9BwdParamsE:
.text._ZN10layer_norm13ln_bwd_kernelINS_13Kernel_traitsIfffffjLj2560ELj1ELj1ELj4ELj16ENS_18Kernel_traits_baseILj2560EfffffjLj128EEEEELb0ELb0ELb0ELb0EEEvNS_9BwdParamsE:
        /* <DEDUP_REMOVED lines=60> */
.L_x_9024:
[----:B------:R-:W-:Y:S02]  /*03c0*/  ISETP.NE.U32.AND P0, PT, RZ, c[0x0][0x1c0], PT ;  /* 0x00007000ff007a0c */ /* 0x000fe40003f05070 */
[----:B------:R-:W-:-:S02]  /*03d0*/  MOV R106, 0x4 ;  /* 0x00000004006a7802 */ /* 0x000fc40000000f00 */
[----:B------:R-:W-:Y:S02]  /*03e0*/  ISETP.NE.AND.EX P0, PT, RZ, c[0x0][0x1c4], PT, P0 ;  /* 0x00007100ff007a0c */ /* 0x000fe40003f05300 */
[----:B------:R-:W-:Y:S01]  /*03f0*/  SHF.R.S32.HI R6, RZ, 0x1f, R3 ;  /* 0x0000001fff067819 */ /* 0x000fe20000011403 */
[----:B------:R-:W-:-:S04]  /*0400*/  IMAD.WIDE R108, R3, R106, c[0x0][0x1a0] ;  /* 0x00006800036c7625 */ /* 0x000fc800078e026a */
[C---:B------:R-:W-:Y:S02]  /*0410*/  IMAD.WIDE R106, R3.reuse, R106, c[0x0][0x1a8] ;  /* 0x00006a00036a7625 */ /* 0x040fe400078e026a */
[----:B------:R-:W2:Y:S04]  /*0420*/  LDG.E R108, [R108.64] ;  /* 0x000000046c6c7981 */ /* 0x000ea8000c1e1900 */
[----:B------:R-:W-:-:S04]  /*0430*/  @P0 LEA R104, P1, R3, c[0x0][0x1c0], 0x2 ;  /* 0x0000700003680a11 */ /* 0x000fc800078210ff */
[C---:B------:R-:W-:Y:S02]  /*0440*/  @P0 LEA.HI.X R105, R3.reuse, c[0x0][0x1c4], R6, 0x2, P1 ;  /* 0x0000710003690a11 */ /* 0x040fe400008f1406 */
[----:B-----5:R1:W5:Y:S01]  /*0450*/  LDG.E R6, [R106.64] ;  /* 0x000000046a067981 */ /* 0x020362000c1e1900 */
[----:B------:R-:W-:Y:S01]  /*0460*/  IMAD R7, R3, c[0x0][0x168], RZ ;  /* 0x00005a0003077a24 */ /* 0x000fe200078e02ff */
[----:B------:R-:W-:-:S04]  /*0470*/  MOV R5, 0x3f800000 ;  /* 0x3f80000000057802 */ /* 0x000fc80000000f00 */
[----:B------:R-:W-:Y:S02]  /*0480*/  SHF.R.S32.HI R110, RZ, 0x1f, R7 ;  /* 0x0000001fff6e7819 */ /* 0x000fe40000011407 */
[----:B------:R1:W5:Y:S02]  /*0490*/  @P0 LDG.E R5, [R104.64] ;  /* 0x0000000468050981 */ /* 0x000364000c1e1900 */
[----:B------:R-:W-:Y:S02]  /*04a0*/  LEA.HI R7, R110, R7, RZ, 0x2 ;  /* 0x000000076e077211 */ /* 0x000fe400078f10ff */
[----:B------:R-:W-:Y:S01]  /*04b0*/  LOP3.LUT R110, R0, 0x7f, RZ, 0xc0, !PT ;  /* 0x0000007f006e7812 */ /* 0x000fe200078ec0ff */
[----:B------:R-:W-:Y:S01]  /*04c0*/  BSSY B0, `(.L_x_9002) ;  /* 0x0000030000007945 */ /* 0x000fe20003800000 */
[----:B0-----:R-:W-:Y:S02]  /*04d0*/  ISETP.NE.AND P0, PT, R2, RZ, PT ;  /* 0x000000ff0200720c */ /* 0x001fe40003f05270 */
[----:B------:R-:W-:-:S02]  /*04e0*/  LEA.HI.SX32 R7, R7, R110, 0x1e ;  /* 0x0000006e07077211 */ /* 0x000fc400078ff2ff */
[----:B------:R-:W-:Y:S02]  /*04f0*/  MOV R141, RZ ;  /* 0x000000ff008d7202 */ /* 0x000fe40000000f00 */
[----:B------:R-:W-:Y:S02]  /*0500*/  MOV R139, RZ ;  /* 0x000000ff008b7202 */ /* 0x000fe40000000f00 */
[----:B------:R-:W-:Y:S02]  /*0510*/  MOV R133, R7 ;  /* 0x0000000700857202 */ /* 0x000fe40000000f00 */
[----:B--2---:R-:W-:Y:S01]  /*0520*/  FSEL R132, R108, RZ, !P0 ;  /* 0x000000ff6c847208 */ /* 0x004fe20004000000 */
[----:B------:R-:W-:Y:S05]  /*0530*/  @!P2 BRA `(.L_x_9003) ;  /* 0x000002800000a947 */ /* 0x000fea0003800000 */
[----:B-1----:R-:W-:Y:S01]  /*0540*/  HFMA2.MMA R104, -RZ, RZ, 0, 9.5367431640625e-07 ;  /* 0x00000010ff687435 */ /* 0x002fe200000001ff */
        /* <DEDUP_REMOVED lines=15> */
[----:B------:R-:W-:-:S02]  /*0640*/  FADD.FTZ R60, R60, R104 ;  /* 0x000000683c3c7221 */ /* 0x000fc40000010000 */
[----:B------:R-:W-:Y:S02]  /*0650*/  FFMA.FTZ R40, R104, R8, R40 ;  /* 0x0000000868287223 */ /* 0x000fe40000010028 */
[----:B------:R-:W-:Y:S02]  /*0660*/  FADD.FTZ R61, R61, R105 ;  /* 0x000000693d3d7221 */ /* 0x000fe40000010000 */
[----:B------:R-:W-:Y:S02]  /*0670*/  FFMA.FTZ R41, R105, R12, R41 ;  /* 0x0000000c69297223 */ /* 0x000fe40000010029 */
[----:B------:R-:W-:Y:S02]  /*0680*/  FMUL.FTZ R129, R21, R105 ;  /* 0x0000006915817220 */ /* 0x000fe40000410000 */
[----:B------:R-:W-:Y:S02]  /*0690*/  FADD.FTZ R133, -R132, R110 ;  /* 0x0000006e84857221 */ /* 0x000fe40000010100 */
[----:B------:R-:W-:-:S02]  /*06a0*/  FADD.FTZ R104, RZ, R113 ;  /* 0x00000071ff687221 */ /* 0x000fc40000010000 */
[----:B------:R-:W-:Y:S02]  /*06b0*/  FFMA.FTZ R105, R8, R113, RZ ;  /* 0x0000007108697223 */ /* 0x000fe400000100ff */
[----:B------:R-:W-:Y:S02]  /*06c0*/  FADD.FTZ R111, -R132, R111 ;  /* 0x0000006f846f7221 */ /* 0x000fe40000010100 */
[----:B------:R-:W-:Y:S01]  /*06d0*/  FMUL.FTZ R127, R6, R133 ;  /* 0x00000085067f7220 */ /* 0x000fe20000410000 */
[----:B------:R-:W-:Y:S01]  /*06e0*/  IADD3 R133, R7, 0x80, RZ ;  /* 0x0000008007857810 */ /* 0x000fe20007ffe0ff */
[----:B------:R-:W-:Y:S02]  /*06f0*/  FMUL.FTZ R144, R22, R106 ;  /* 0x0000006a16907220 */ /* 0x000fe40000410000 */
[----:B------:R-:W-:Y:S02]  /*0700*/  FADD.FTZ R109, R104, R129 ;  /* 0x00000081686d7221 */ /* 0x000fe40000010000 */
[----:B------:R-:W-:-:S02]  /*0710*/  FFMA.FTZ R105, R12, R129, R105 ;  /* 0x000000810c697223 */ /* 0x000fc40000010069 */
[----:B------:R-:W-:Y:S02]  /*0720*/  FMUL.FTZ R137, R23, R107 ;  /* 0x0000006b17897220 */ /* 0x000fe40000410000 */
[----:B0-----:R-:W-:Y:S02]  /*0730*/  FMUL.FTZ R142, R6, R111 ;  /* 0x0000006f068e7220 */ /* 0x001fe40000410000 */
        /* <DEDUP_REMOVED lines=8> */
.L_x_9003:
[----:B-1----:R-:W-:Y:S05]  /*07c0*/  BSYNC B0 ;  /* 0x0000000000007941 */ /* 0x002fea0003800000 */
.L_x_9002:
[----:B------:R-:W-:Y:S01]  /*07d0*/  BSSY B0, `(.L_x_9004) ;  /* 0x000002a000007945 */ /* 0x000fe20003800000 */
[----:B------:R-:W-:Y:S05]  /*07e0*/  @!P3 BRA `(.L_x_9005) ;  /* 0x000002800000b947 */ /* 0x000fea0003800000 */
[C---:B------:R-:W-:Y:S02]  /*07f0*/  LEA R108, P0, R133.reuse, c[0x0][0x188], 0x4 ;  /* 0x00006200856c7a11 */ /* 0x040fe400078020ff */
        /* <DEDUP_REMOVED lines=39> */
.L_x_9005:
[----:B0-----:R-:W-:Y:S05]  /*0a70*/  BSYNC B0 ;  /* 0x0000000000007941 */ /* 0x001fea0003800000 */
.L_x_9004:
        /* <DEDUP_REMOVED lines=42> */
.L_x_9007:
[----:B0-----:R-:W-:Y:S05]  /*0d20*/  BSYNC B0 ;  /* 0x0000000000007941 */ /* 0x001fea0003800000 */
.L_x_9006:
        /* <DEDUP_REMOVED lines=18> */
[----:B------:R-:W-:-:S02]  /*0e50*/  FADD.FTZ R72, R72, R104 ;  /* 0x0000006848487221 */ /* 0x000fc40000010000 */
[----:B------:R-:W-:Y:S02]  /*0e60*/  FMUL.FTZ R14, R6, R117 ;  /* 0x00000075060e7220 */ /* 0x000fe40000410000 */
[----:B------:R-:W-:Y:S02]  /*0e70*/  FFMA.FTZ R52, R104, R10, R52 ;  /* 0x0000000a68347223 */ /* 0x000fe40000010034 */
[----:B------:R-:W-:Y:S02]  /*0e80*/  FADD.FTZ R143, -R132, R110 ;  /* 0x0000006e848f7221 */ /* 0x000fe40000010100 */
        /* <DEDUP_REMOVED lines=20> */
.L_x_9009:
[----:B0-----:R-:W-:Y:S05]  /*0fd0*/  BSYNC B0 ;  /* 0x0000000000007941 */ /* 0x001fea0003800000 */
.L_x_9008:
        /* <DEDUP_REMOVED lines=41> */
.L_x_9011:
[----:B0-----:R-:W-:Y:S05]  /*1270*/  BSYNC B0 ;  /* 0x0000000000007941 */ /* 0x001fea0003800000 */
.L_x_9010:
[----:B------:R-:W-:Y:S02]  /*1280*/  LOP3.LUT P1, RZ, R4, 0xff, RZ, 0xc0, !PT ;  /* 0x000000ff04ff7812 */ /* 0x000fe4000782c0ff */
[----:B------:R-:W-:Y:S02]  /*1290*/  SHF.R.U32.HI R106, RZ, 0x5, R0 ;  /* 0x00000005ff6a7819 */ /* 0x000fe40000011600 */
[----:B------:R-:W-:-:S02]  /*12a0*/  LOP3.LUT P0, RZ, R0, 0x1f, RZ, 0xc0, !PT ;  /* 0x0000001f00ff7812 */ /* 0x000fc4000780c0ff */
[----:B------:R-:W-:-:S07]  /*12b0*/  LOP3.LUT R143, R106, 0x7fffffc, RZ, 0xc0, !PT ;  /* 0x07fffffc6a8f7812 */ /* 0x000fce00078ec0ff */
[----:B------:R-:W-:Y:S01]  /*12c0*/  @!P1 IADD3 R143, R143, 0x4, RZ ;  /* 0x000000048f8f9810 */ /* 0x000fe20007ffe0ff */
[----:B------:R-:W-:Y:S05]  /*12d0*/  BRA.DIV ~URZ, `(.L_x_9012) ;  /* 0x000010b27f007947 */ /* 0x000fea000b800000 */
[----:B------:R0:W1:Y:S02]  /*12e0*/  SHFL.DOWN PT, R108, R141, 0x10, 0x1f ;  /* 0x0a001f008d6c7f89 */ /* 0x00006400000e0000 */
.L_x_9025:
        /* <DEDUP_REMOVED lines=18> */
.L_x_9026:
        /* <DEDUP_REMOVED lines=57> */
.L_x_9015:
[----:B------:R-:W-:Y:S05]  /*17a0*/  BSYNC B0 ;  /* 0x0000000000007941 */ /* 0x000fea0003800000 */
.L_x_9014:
        /* <DEDUP_REMOVED lines=36> */
.L_x_9017:
[----:B------:R-:W-:Y:S05]  /*19f0*/  BSYNC B0 ;  /* 0x0000000000007941 */ /* 0x000fea0003800000 */
.L_x_9016:
        /* <DEDUP_REMOVED lines=36> */
.L_x_9019:
[----:B------:R-:W-:Y:S05]  /*1c40*/  BSYNC B0 ;  /* 0x0000000000007941 */ /* 0x000fea0003800000 */
.L_x_9018:
        /* <DEDUP_REMOVED lines=36> */
.L_x_9021:
[----:B------:R-:W-:Y:S05]  /*1e90*/  BSYNC B0 ;  /* 0x0000000000007941 */ /* 0x000fea0003800000 */
.L_x_9020:
        /* <DEDUP_REMOVED lines=25> */
[-C--:B------:R-:W-:Y:S01]  /*2030*/  FMUL.FTZ R104, R105, R5.reuse ;  /* 0x0000000569687220 */ /* 0x080fe20000410000 */
[C---:B------:R-:W-:Y:S01]  /*2040*/  SEL R102, R109.reuse, R102, P1 ;  /* 0x000000666d667207 */ /* 0x040fe20000800000 */
[----:B------:R-:W-:Y:S01]  /*2050*/  FMUL.FTZ R105, R106, R5 ;  /* 0x000000056a697220 */ /* 0x000fe20000410000 */
[----:B------:R-:W-:Y:S01]  /*2060*/  SEL R103, R6, R103, P1 ;  /* 0x0000006706677207 */ /* 0x000fe20000800000 */
[----:B------:R-:W-:-:S02]  /*2070*/  FMUL.FTZ R106, R109, R5 ;  /* 0x000000056d6a7220 */ /* 0x000fc40000410000 */
[----:B------:R-:W-:Y:S02]  /*2080*/  FMUL.FTZ R107, R6, R5 ;  /* 0x00000005066b7220 */ /* 0x000fe40000410000 */
[----:B------:R-:W-:-:S04]  /*2090*/  @P1 IMAD.WIDE.U32 R108, R7, R110, c[0x0][0x258] ;  /* 0x00009600076c1625 */ /* 0x000fc800078e006e */
[----:B------:R-:W-:Y:S01]  /*20a0*/  IMAD.WIDE.U32 R6, R7, R110, c[0x0][0x248] ;  /* 0x0000920007067625 */ /* 0x000fe200078e006e */
[----:B------:R0:W-:Y:S04]  /*20b0*/  @P1 STG.E.128 [R108.64], R100 ;  /* 0x000000646c001986 */ /* 0x0001e8000c101d04 */
[----:B------:R0:W-:Y:S02]  /*20c0*/  STG.E.128 [R6.64], R104 ;  /* 0x0000006806007986 */ /* 0x0001e4000c101d04 */
.L_x_9023:
[----:B------:R-:W-:Y:S05]  /*20d0*/  BSYNC B0 ;  /* 0x0000000000007941 */ /* 0x000fea0003800000 */
.L_x_9022:
[----:B------:R-:W-:Y:S02]  /*20e0*/  IADD3 R3, R3, c[0x0][0x160], RZ ;  /* 0x0000580003037a10 */ /* 0x000fe40007ffe0ff */
[----:B------:R-:W-:Y:S02]  /*20f0*/  LOP3.LUT P1, RZ, R4, 0xff, RZ, 0xc0, !PT ;  /* 0x000000ff04ff7812 */ /* 0x000fe4000782c0ff */
[----:B------:R-:W-:Y:S02]  /*2100*/  ISETP.GE.AND P0, PT, R3, c[0x0][0x164], PT ;  /* 0x0000590003007a0c */ /* 0x000fe40003f06270 */
[----:B------:R-:W-:-:S11]  /*2110*/  SEL R4, RZ, 0x1, P1 ;  /* 0x00000001ff047807 */ /* 0x000fd60000800000 */
[----:B0----5:R-:W-:Y:S01]  /*2120*/  @P0 CALL.REL.NOINC `(.L_x_9001) ;  /* 0x0000001000000944 */ /* 0x021fe20003c00000 */
[----:B------:R-:W-:Y:S05]  /*2130*/  BRA `(.L_x_9024) ;  /* 0xffffe28000007947 */ /* 0x000fea000383ffff */
.L_x_9001:
        /* <DEDUP_REMOVED lines=37> */
.L_x_9012:
[----:B------:R-:W-:Y:S01]  /*2390*/  HFMA2.MMA R133, -RZ, RZ, 0, 9.5367431640625e-07 ;  /* 0x00000010ff857435 */ /* 0x000fe200000001ff */
[----:B------:R-:W-:Y:S02]  /*23a0*/  MOV R110, R141 ;  /* 0x0000008d006e7202 */ /* 0x000fe40000000f00 */
[----:B------:R-:W-:Y:S02]  /*23b0*/  MOV R145, 0x1f ;  /* 0x0000001f00917802 */ /* 0x000fe40000000f00 */
[----:B------:R-:W-:-:S02]  /*23c0*/  MOV R146, 0xffffffff ;  /* 0xffffffff00927802 */ /* 0x000fc40000000f00 */
[----:B------:R-:W-:Y:S02]  /*23d0*/  MOV R104, 0x23f0 ;  /* 0x000023f000687802 */ /* 0x000fe40000000f00 */
[----:B-----5:R-:W-:Y:S05]  /*23e0*/  CALL.REL.NOINC `($__internal_180_$__cuda_sm70_shflsync_down_p) ;  /* 0x0000046000007944 */ /* 0x020fea0003c00000 */
[----:B-1----:R-:W-:Y:S01]  /*23f0*/  MOV R108, R110 ;  /* 0x0000006e006c7202 */ /* 0x002fe20000000f00 */
[----:B0-----:R-:W-:Y:S05]  /*2400*/  BRA `(.L_x_9025) ;  /* 0xffffeee000007947 */ /* 0x001fea000383ffff */
.L_x_9013:
[----:B------:R-:W-:Y:S01]  /*2410*/  HFMA2.MMA R133, -RZ, RZ, 0, 9.5367431640625e-07 ;  /* 0x00000010ff857435 */ /* 0x000fe200000001ff */
[----:B------:R-:W-:Y:S02]  /*2420*/  MOV R110, R139 ;  /* 0x0000008b006e7202 */ /* 0x000fe40000000f00 */
[----:B------:R-:W-:Y:S02]  /*2430*/  MOV R145, 0x1f ;  /* 0x0000001f00917802 */ /* 0x000fe40000000f00 */
[----:B------:R-:W-:Y:S02]  /*2440*/  MOV R146, 0xffffffff ;  /* 0xffffffff00927802 */ /* 0x000fe40000000f00 */
[----:B------:R-:W-:Y:S02]  /*2450*/  MOV R104, 0x2470 ;  /* 0x0000247000687802 */ /* 0x000fe40000000f00 */
[----:B01---5:R-:W-:Y:S05]  /*2460*/  CALL.REL.NOINC `($__internal_180_$__cuda_sm70_shflsync_down_p) ;  /* 0x000003e000007944 */ /* 0x023fea0003c00000 */
[----:B------:R-:W-:Y:S01]  /*2470*/  FADD.FTZ R108, R108, R141 ;  /* 0x0000008d6c6c7221 */ /* 0x000fe20000010000 */
[----:B0-----:R-:W-:Y:S01]  /*2480*/  HFMA2.MMA R133, -RZ, RZ, 0, 4.76837158203125e-07 ;  /* 0x00000008ff857435 */ /* 0x001fe200000001ff */
[----:B-1----:R-:W-:Y:S01]  /*2490*/  FADD.FTZ R139, R139, R110 ;  /* 0x0000006e8b8b7221 */ /* 0x002fe20000010000 */
[----:B------:R-:W-:-:S02]  /*24a0*/  MOV R145, 0x1f ;  /* 0x0000001f00917802 */ /* 0x000fc40000000f00 */
[----:B------:R-:W-:Y:S02]  /*24b0*/  MOV R146, 0xffffffff ;  /* 0xffffffff00927802 */ /* 0x000fe40000000f00 */
[----:B------:R-:W-:Y:S02]  /*24c0*/  MOV R110, R108 ;  /* 0x0000006c006e7202 */ /* 0x000fe40000000f00 */
[----:B------:R-:W-:Y:S02]  /*24d0*/  MOV R104, 0x24f0 ;  /* 0x000024f000687802 */ /* 0x000fe40000000f00 */
[----:B------:R-:W-:Y:S05]  /*24e0*/  CALL.REL.NOINC `($__internal_180_$__cuda_sm70_shflsync_down_p) ;  /* 0x0000036000007944 */ /* 0x000fea0003c00000 */
[----:B0-----:R-:W-:Y:S01]  /*24f0*/  HFMA2.MMA R133, -RZ, RZ, 0, 4.76837158203125e-07 ;  /* 0x00000008ff857435 */ /* 0x001fe200000001ff */
[----:B-1----:R-:W-:Y:S02]  /*2500*/  MOV R107, R110 ;  /* 0x0000006e006b7202 */ /* 0x002fe40000000f00 */
[----:B------:R-:W-:Y:S02]  /*2510*/  MOV R110, R139 ;  /* 0x0000008b006e7202 */ /* 0x000fe40000000f00 */
[----:B------:R-:W-:Y:S02]  /*2520*/  MOV R145, 0x1f ;  /* 0x0000001f00917802 */ /* 0x000fe40000000f00 */
[----:B------:R-:W-:-:S02]  /*2530*/  MOV R146, 0xffffffff ;  /* 0xffffffff00927802 */ /* 0x000fc40000000f00 */
[----:B------:R-:W-:Y:S02]  /*2540*/  MOV R104, 0x2560 ;  /* 0x0000256000687802 */ /* 0x000fe40000000f00 */
[----:B------:R-:W-:Y:S05]  /*2550*/  CALL.REL.NOINC `($__internal_180_$__cuda_sm70_shflsync_down_p) ;  /* 0x000002f000007944 */ /* 0x000fea0003c00000 */
[----:B------:R-:W-:Y:S01]  /*2560*/  FADD.FTZ R108, R107, R108 ;  /* 0x0000006c6b6c7221 */ /* 0x000fe20000010000 */
[----:B0-----:R-:W-:Y:S01]  /*2570*/  HFMA2.MMA R133, -RZ, RZ, 0, 2.384185791015625e-07 ;  /* 0x00000004ff857435 */ /* 0x001fe200000001ff */
[----:B-1----:R-:W-:Y:S01]  /*2580*/  FADD.FTZ R139, R139, R110 ;  /* 0x0000006e8b8b7221 */ /* 0x002fe20000010000 */
[----:B------:R-:W-:Y:S02]  /*2590*/  MOV R145, 0x1f ;  /* 0x0000001f00917802 */ /* 0x000fe40000000f00 */
[----:B------:R-:W-:Y:S02]  /*25a0*/  MOV R146, 0xffffffff ;  /* 0xffffffff00927802 */ /* 0x000fe40000000f00 */
[----:B------:R-:W-:Y:S02]  /*25b0*/  MOV R110, R108 ;  /* 0x0000006c006e7202 */ /* 0x000fe40000000f00 */
[----:B------:R-:W-:Y:S02]  /*25c0*/  MOV R104, 0x25e0 ;  /* 0x000025e000687802 */ /* 0x000fe40000000f00 */
[----:B------:R-:W-:Y:S05]  /*25d0*/  CALL.REL.NOINC `($__internal_180_$__cuda_sm70_shflsync_down_p) ;  /* 0x0000027000007944 */ /* 0x000fea0003c00000 */
[----:B0-----:R-:W-:Y:S01]  /*25e0*/  HFMA2.MMA R133, -RZ, RZ, 0, 2.384185791015625e-07 ;  /* 0x00000004ff857435 */ /* 0x001fe200000001ff */
[----:B-1----:R-:W-:-:S02]  /*25f0*/  MOV R107, R110 ;  /* 0x0000006e006b7202 */ /* 0x002fc40000000f00 */
[----:B------:R-:W-:Y:S02]  /*2600*/  MOV R110, R139 ;  /* 0x0000008b006e7202 */ /* 0x000fe40000000f00 */
[----:B------:R-:W-:Y:S02]  /*2610*/  MOV R145, 0x1f ;  /* 0x0000001f00917802 */ /* 0x000fe40000000f00 */
[----:B------:R-:W-:Y:S02]  /*2620*/  MOV R146, 0xffffffff ;  /* 0xffffffff00927802 */ /* 0x000fe40000000f00 */
[----:B------:R-:W-:Y:S02]  /*2630*/  MOV R104, 0x2650 ;  /* 0x0000265000687802 */ /* 0x000fe40000000f00 */
[----:B------:R-:W-:Y:S05]  /*2640*/  CALL.REL.NOINC `($__internal_180_$__cuda_sm70_shflsync_down_p) ;  /* 0x0000020000007944 */ /* 0x000fea0003c00000 */
[----:B------:R-:W-:Y:S01]  /*2650*/  FADD.FTZ R108, R107, R108 ;  /* 0x0000006c6b6c7221 */ /* 0x000fe20000010000 */
[----:B0-----:R-:W-:Y:S01]  /*2660*/  HFMA2.MMA R133, -RZ, RZ, 0, 1.1920928955078125e-07 ;  /* 0x00000002ff857435 */ /* 0x001fe200000001ff */
[----:B-1----:R-:W-:Y:S01]  /*2670*/  FADD.FTZ R111, R139, R110 ;  /* 0x0000006e8b6f7221 */ /* 0x002fe20000010000 */
[----:B------:R-:W-:Y:S02]  /*2680*/  MOV R145, 0x1f ;  /* 0x0000001f00917802 */ /* 0x000fe40000000f00 */
[----:B------:R-:W-:-:S02]  /*2690*/  MOV R146, 0xffffffff ;  /* 0xffffffff00927802 */ /* 0x000fc40000000f00 */
[----:B------:R-:W-:Y:S02]  /*26a0*/  MOV R110, R108 ;  /* 0x0000006c006e7202 */ /* 0x000fe40000000f00 */
[----:B------:R-:W-:Y:S02]  /*26b0*/  MOV R104, 0x26d0 ;  /* 0x000026d000687802 */ /* 0x000fe40000000f00 */
[----:B------:R-:W-:Y:S05]  /*26c0*/  CALL.REL.NOINC `($__internal_180_$__cuda_sm70_shflsync_down_p) ;  /* 0x0000018000007944 */ /* 0x000fea0003c00000 */
[----:B0-----:R-:W-:Y:S01]  /*26d0*/  HFMA2.MMA R133, -RZ, RZ, 0, 1.1920928955078125e-07 ;  /* 0x00000002ff857435 */ /* 0x001fe200000001ff */
[----:B-1----:R-:W-:Y:S02]  /*26e0*/  MOV R107, R110 ;  /* 0x0000006e006b7202 */ /* 0x002fe40000000f00 */
[----:B------:R-:W-:Y:S02]  /*26f0*/  MOV R110, R111 ;  /* 0x0000006f006e7202 */ /* 0x000fe40000000f00 */
[----:B------:R-:W-:Y:S02]  /*2700*/  MOV R145, 0x1f ;  /* 0x0000001f00917802 */ /* 0x000fe40000000f00 */
[----:B------:R-:W-:Y:S02]  /*2710*/  MOV R146, 0xffffffff ;  /* 0xffffffff00927802 */ /* 0x000fe40000000f00 */
[----:B------:R-:W-:-:S02]  /*2720*/  MOV R104, 0x2740 ;  /* 0x0000274000687802 */ /* 0x000fc40000000f00 */
[----:B------:R-:W-:Y:S05]  /*2730*/  CALL.REL.NOINC `($__internal_180_$__cuda_sm70_shflsync_down_p) ;  /* 0x0000011000007944 */ /* 0x000fea0003c00000 */
[----:B------:R-:W-:Y:S01]  /*2740*/  FADD.FTZ R109, R107, R108 ;  /* 0x0000006c6b6d7221 */ /* 0x000fe20000010000 */
[----:B0-----:R-:W-:Y:S01]  /*2750*/  HFMA2.MMA R133, -RZ, RZ, 0, 5.9604644775390625e-08 ;  /* 0x00000001ff857435 */ /* 0x001fe200000001ff */
[----:B-1----:R-:W-:Y:S01]  /*2760*/  FADD.FTZ R111, R111, R110 ;  /* 0x0000006e6f6f7221 */ /* 0x002fe20000010000 */
[----:B------:R-:W-:-:S02]  /*2770*/  MOV R145, 0x1f ;  /* 0x0000001f00917802 */ /* 0x000fc40000000f00 */
[----:B------:R-:W-:Y:S02]  /*2780*/  MOV R146, 0xffffffff ;  /* 0xffffffff00927802 */ /* 0x000fe40000000f00 */
[----:B------:R-:W-:Y:S02]  /*2790*/  MOV R110, R109 ;  /* 0x0000006d006e7202 */ /* 0x000fe40000000f00 */
[----:B------:R-:W-:Y:S02]  /*27a0*/  MOV R104, 0x27c0 ;  /* 0x000027c000687802 */ /* 0x000fe40000000f00 */
[----:B------:R-:W-:Y:S05]  /*27b0*/  CALL.REL.NOINC `($__internal_180_$__cuda_sm70_shflsync_down_p) ;  /* 0x0000009000007944 */ /* 0x000fea0003c00000 */
[----:B0-----:R-:W-:Y:S01]  /*27c0*/  HFMA2.MMA R133, -RZ, RZ, 0, 5.9604644775390625e-08 ;  /* 0x00000001ff857435 */ /* 0x001fe200000001ff */
[----:B-1----:R-:W-:Y:S02]  /*27d0*/  MOV R132, R110 ;  /* 0x0000006e00847202 */ /* 0x002fe40000000f00 */
[----:B------:R-:W-:Y:S02]  /*27e0*/  MOV R110, R111 ;  /* 0x0000006f006e7202 */ /* 0x000fe40000000f00 */
[----:B------:R-:W-:Y:S02]  /*27f0*/  MOV R145, 0x1f ;  /* 0x0000001f00917802 */ /* 0x000fe40000000f00 */
[----:B------:R-:W-:-:S02]  /*2800*/  MOV R146, 0xffffffff ;  /* 0xffffffff00927802 */ /* 0x000fc40000000f00 */
[----:B------:R-:W-:Y:S02]  /*2810*/  MOV R104, 0x2830 ;  /* 0x0000283000687802 */ /* 0x000fe40000000f00 */
[----:B------:R-:W-:Y:S05]  /*2820*/  CALL.REL.NOINC `($__internal_180_$__cuda_sm70_shflsync_down_p) ;  /* 0x0000002000007944 */ /* 0x000fea0003c00000 */
[----:B-1----:R-:W-:Y:S01]  /*2830*/  MOV R104, R110 ;  /* 0x0000006e00687202 */ /* 0x002fe20000000f00 */
[----:B0-----:R-:W-:Y:S05]  /*2840*/  BRA `(.L_x_9026) ;  /* 0xffffebc000007947 */ /* 0x001fea000383ffff */
        .weak           $__internal_180_$__cuda_sm70_shflsync_down_p
        .type           $__internal_180_$__cuda_sm70_shflsync_down_p,@function
        .size           $__internal_180_$__cuda_sm70_shflsync_down_p,(.L_x_9924 - $__internal_180_$__cuda_sm70_shflsync_down_p)
$__internal_180_$__cuda_sm70_shflsync_down_p:
[----:B------:R-:W-:Y:S01]  /*2850*/  HFMA2.MMA R105, -RZ, RZ, 0, 0 ;  /* 0x00000000ff697435 */ /* 0x000fe200000001ff */
[----:B------:R-:W-:Y:S04]  /*2860*/  WARPSYNC R146 ;  /* 0x0000009200007348 */ /* 0x000fe80003800000 */
[----:B------:R0:W1:Y:S01]  /*2870*/  SHFL.DOWN PT, R110, R110, R133, R145 ;  /* 0x080000856e6e7389 */ /* 0x00006200000e0091 */
[----:B------:R-:W-:Y:S05]  /*2880*/  RET.REL.NODEC R104 `(_ZN10layer_norm13ln_bwd_kernelINS_13Kernel_traitsIfffffjLj2560ELj1ELj1ELj4ELj16ENS_18Kernel_traits_baseILj2560EfffffjLj128EEEEELb0ELb0ELb0ELb0EEEvNS_9BwdParamsE) ;  /* 0xffffd77068007950 */ /* 0x000fea0003c3ffff */
.L_x_9027:
        /* <DEDUP_REMOVED lines=15> */
.L_x_9924:


//--------------------- .text._ZN10layer_norm13ln_bwd_kernelINS_13Kernel_traitsIfffffjLj2560ELj1ELj1ELj4ELj16ENS_18Kernel_traits_baseILj2560EfffffjLj128EEEEELb0ELb0ELb0ELb1EEEvNS_9BwdParamsE --------------------------
	.section	.text._ZN10layer_norm13ln_bwd_kernelINS_13Kernel_traitsIfffffjLj2560ELj1ELj1ELj4ELj16ENS_18Kernel_traits_baseILj2560EfffffjLj128EEEEELb0ELb0ELb0ELb1EEEvNS_9BwdParamsE,"ax",@progbits
	.sectioninfo	@"SHI_REGISTERS=151"
	.align	128
        .global         _ZN10layer_norm13ln_bwd_kernelINS_13Kernel_traitsIfffffjLj2560ELj1ELj1ELj4ELj16ENS_18Kernel_traits_baseILj2560EfffffjLj128EEEEELb0ELb0ELb0ELb1EEEvNS_9BwdParamsE
        .type           _ZN10layer_norm13ln_bwd_kernelINS_13Kernel_traitsIfffffjLj2560ELj1ELj1ELj4ELj16ENS_18Kernel_traits_baseILj2560EfffffjLj128EEEEELb0ELb0ELb0ELb1EEEvNS_9BwdParamsE,@function
        .size           _ZN10layer_norm13ln_bwd_kernelINS_13Kernel_traitsIfffffjLj2560ELj1ELj1ELj4ELj16ENS_18Kernel_traits_baseILj2560EfffffjLj128EEEEELb0ELb0ELb0ELb1EEEvNS_9BwdParamsE,(.L_x_9925 - _ZN10layer_norm13ln_bwd_kernelINS_13Kernel_traitsIfffffjLj2560ELj1ELj1ELj4ELj16ENS_18Kernel_traits_baseILj2560EfffffjLj128EEEEELb0ELb0ELb0ELb1EEEvNS_9BwdParamsE)
        .other          _ZN10layer_norm13ln_bwd_kernelINS_13Kernel_traitsIfffffjLj2560ELj1ELj1ELj4ELj16ENS_18Kernel_traits_baseILj2560EfffffjLj128EEEEELb0ELb0ELb0ELb1EEEvNS_9BwdParamsE,@"STO_CUDA_ENTRY STV_DEFAULT"
_ZN10layer_norm13ln_bwd_kernelINS_13Kernel_traitsIfffffjLj2560ELj1ELj1ELj4ELj16ENS_18Kernel_traits_baseILj2560EfffffjLj128EEEEELb0ELb0ELb0ELb1EEEvNS_9BwdParamsE:
.text._ZN10layer_norm13ln_bwd_kernelINS_13Kernel_traitsIfffffjLj2560ELj1ELj1ELj4ELj16ENS_18Kernel_traits_baseILj2560EfffffjLj128EEEEELb0ELb0ELb0ELb1EEEvNS_9BwdParamsE:
        /* <DEDUP_REMOVED lines=28> */
.L_x_9028:
[----:B------:R-:W-:-:S04]  /*01c0*/  SHF.L.U32 R2, R0, 0x4, RZ ;  /* 0x0000000400027819 */ /* 0x000fc800000006ff */
[----:B------:R-:W-:-:S04]  /*01d0*/  LOP3.LUT R2, R2, 0x7f0, RZ, 0xc0, !PT ;  /* 0x000007f002027812 */ /* 0x000fc800078ec0ff */
[----:B------:R-:W-:-:S04]  /*01e0*/  IADD3 R10, P0, R2, c[0x0][0x1b0], RZ ;  /* 0x00006c00020a7a10 */ /* 0x000fc80007f1e0ff */
[----:B------:R-:W-:Y:S01]  /*01f0*/  IADD3.X R11, RZ, c[0x0][0x1b4], RZ, P0, !PT ;  /* 0x00006d00ff0b7a10 */ /* 0x000fe200007fe4ff */
[----:B------:R-:W-:Y:S02]  /*0200*/  HFMA2.MMA R146, -RZ, RZ, 0, 5.9604644775390625e-08 ;  /* 0x00000001ff927435 */ /* 0x000fe400000001ff */
[----:B------:R-:W-:Y:S01]  /*0210*/  HFMA2.MMA R129, -RZ, RZ, 0, 0 ;  /* 0x00000000ff817435 */ /* 0x000fe200000001ff */
        /* <DEDUP_REMOVED lines=12> */
[----:B------:R-:W-:Y:S01]  /*02e0*/  MOV R125, RZ ;  /* 0x000000ff007d7202 */ /* 0x000fe20000000f00 */
        /* <DEDUP_REMOVED lines=11> */
[----:B0-----:R-:W-:-:S02]  /*03a0*/  CS2R R10, SRZ ;  /* 0x00000000000a7805 */ /* 0x001fc4000001ff00 */
.L_x_9034:
        /* <DEDUP_REMOVED lines=13> */
[CC--:B------:R-:W-:Y:S02]  /*0480*/  IMAD.WIDE.U32 R72, R144.reuse, R133.reuse, c[0x0][0x188] ;  /* 0x0000620090487625 */ /* 0x0c0fe400078e0085 */
        /* <DEDUP_REMOVED lines=30> */
[----:B-----5:R2:W5:Y:S01]  /*0670*/  @P0 LDG.E R130, [R142.64] ;  /* 0x000000048e820981 */ /* 0x020562000c1e1900 */
        /* <DEDUP_REMOVED lines=14> */
[C---:B----4-:R-:W-:Y:S02]  /*0760*/  FMUL.FTZ R140, R131.reuse, R64 ;  /* 0x00000040838c7220 */ /* 0x050fe40000410000 */
[C---:B------:R-:W-:Y:S02]  /*0770*/  FADD.FTZ R64, -R142.reuse, R67 ;  /* 0x000000438e407221 */ /* 0x040fe40000010100 */
[C---:B------:R-:W-:Y:S02]  /*0780*/  FADD.FTZ R66, -R142.reuse, R66 ;  /* 0x000000428e427221 */ /* 0x040fe40000010100 */
[----:B0-----:R-:W-:Y:S02]  /*0790*/  FMUL.FTZ R135, R131, R64 ;  /* 0x0000004083877220 */ /* 0x001fe40000410000 */
[C---:B------:R-:W-:Y:S02]  /*07a0*/  FADD.FTZ R72, -R142.reuse, R72 ;  /* 0x000000488e487221 */ /* 0x040fe40000010100 */
[----:B------:R-:W-:-:S02]  /*07b0*/  FADD.FTZ R64, -R142, R73 ;  /* 0x000000498e407221 */ /* 0x000fc40000010100 */
[C---:B------:R-:W-:Y:S02]  /*07c0*/  FMUL.FTZ R132, R131.reuse, R66 ;  /* 0x0000004283847220 */ /* 0x040fe40000410000 */
        /* <DEDUP_REMOVED lines=9> */
[----:B-1----:R-:W-:Y:S02]  /*0860*/  FMUL.FTZ R139, R32, R76 ;  /* 0x0000004c208b7220 */ /* 0x002fe40000410000 */
        /* <DEDUP_REMOVED lines=15> */
[----:B------:R-:W-:Y:S02]  /*0960*/  FMUL.FTZ R80, R131, R64 ;  /* 0x0000004083507220 */ /* 0x000fe40000410000 */
        /* <DEDUP_REMOVED lines=67> */
[----:B------:R-:W-:Y:S02]  /*0da0*/  FADD.FTZ R66, -R142, R97 ;  /* 0x000000618e427221 */ /* 0x000fe40000010100 */
[----:B------:R-:W-:-:S02]  /*0db0*/  FMUL.FTZ R95, R27, R95 ;  /* 0x0000005f1b5f7220 */ /* 0x000fc40000410000 */
[C---:B------:R-:W-:Y:S02]  /*0dc0*/  FADD.FTZ R96, -R142.reuse, R96 ;  /* 0x000000608e607221 */ /* 0x040fe40000010100 */
[----:B------:R-:W-:Y:S02]  /*0dd0*/  FADD.FTZ R64, R67, R94 ;  /* 0x0000005e43407221 */ /* 0x000fe40000010000 */
[----:B------:R-:W-:Y:S02]  /*0de0*/  FFMA.FTZ R65, R89, R94, R65 ;  /* 0x0000005e59417223 */ /* 0x000fe40000010041 */
[----:B------:R-:W-:Y:S02]  /*0df0*/  FADD.FTZ R68, -R142, R98 ;  /* 0x000000628e447221 */ /* 0x000fe40000010100 */
[C---:B------:R-:W-:Y:S02]  /*0e00*/  FMUL.FTZ R98, R131.reuse, R66 ;  /* 0x0000004283627220 */ /* 0x040fe40000410000 */
[----:B------:R-:W-:-:S02]  /*0e10*/  FMUL.FTZ R96, R131, R96 ;  /* 0x0000006083607220 */ /* 0x000fc40000410000 */
        /* <DEDUP_REMOVED lines=33> */
.L_x_9035:
        /* <DEDUP_REMOVED lines=18> */
.L_x_9036:
        /* <DEDUP_REMOVED lines=60> */
.L_x_9032:
        /* <DEDUP_REMOVED lines=9> */
[-CC-:B------:R-:W-:Y:S02]  /*15a0*/  FFMA.FTZ R81, R81, R72.reuse, R73.reuse ;  /* 0x0000004851517223 */ /* 0x180fe40000010049 */
[-CC-:B0-----:R-:W-:Y:S02]  /*15b0*/  FFMA.FTZ R64, R82, R72.reuse, R73.reuse ;  /* 0x0000004852407223 */ /* 0x181fe40000010049 */
        /* <DEDUP_REMOVED lines=8> */
[----:B------:R-:W-:-:S02]  /*1640*/  FADD.FTZ R136, R136, -R75 ;  /* 0x8000004b88887221 */ /* 0x000fc40000010000 */
[----:B------:R-:W-:Y:S02]  /*1650*/  FADD.FTZ R72, R143, -R76 ;  /* 0x8000004c8f487221 */ /* 0x000fe40000010000 */
[----:B------:R-:W-:Y:S01]  /*1660*/  FADD.FTZ R82, R78, -R77 ;  /* 0x8000004d4e527221 */ /* 0x000fe20000010000 */
[----:B------:R-:W-:Y:S01]  /*1670*/  IADD3 R78, R127, 0x80, RZ ;  /* 0x000000807f4e7810 */ /* 0x000fe20007ffe0ff */
[----:B------:R-:W-:Y:S01]  /*1680*/  FADD.FTZ R92, R92, -R83 ;  /* 0x800000535c5c7221 */ /* 0x000fe20000010000 */
[----:B------:R-:W-:Y:S01]  /*1690*/  MOV R83, 0x10 ;  /* 0x0000001000537802 */ /* 0x000fe20000000f00 */
[----:B------:R-:W-:Y:S02]  /*16a0*/  FADD.FTZ R84, R84, -R79 ;  /* 0x8000004f54547221 */ /* 0x000fe40000010000 */
[----:B------:R-:W-:Y:S02]  /*16b0*/  FADD.FTZ R88, R85, -R80 ;  /* 0x8000005055587221 */ /* 0x000fe40000010000 */
[----:B------:R-:W-:-:S02]  /*16c0*/  FADD.FTZ R86, R86, -R81 ;  /* 0x8000005156567221 */ /* 0x000fc40000010000 */
[----:B------:R-:W-:Y:S02]  /*16d0*/  FADD.FTZ R90, R87, -R64 ;  /* 0x80000040575a7221 */ /* 0x000fe40000010000 */
[C---:B------:R-:W-:Y:S02]  /*16e0*/  FMUL.FTZ R73, R131.reuse, R74 ;  /* 0x0000004a83497220 */ /* 0x040fe40000410000 */
[C---:B------:R-:W-:Y:S02]  /*16f0*/  FMUL.FTZ R136, R131.reuse, R136 ;  /* 0x0000008883887220 */ /* 0x040fe40000410000 */
[C---:B------:R-:W-:Y:S02]  /*1700*/  FMUL.FTZ R75, R131.reuse, R72 ;  /* 0x00000048834b7220 */ /* 0x040fe40000410000 */
[----:B------:R-:W-:Y:S02]  /*1710*/  FMUL.FTZ R82, R131, R82 ;  /* 0x0000005283527220 */ /* 0x000fe40000410000 */
[----:B------:R-:W-:-:S02]  /*1720*/  FADD.FTZ R96, R93, -R66 ;  /* 0x800000425d607221 */ /* 0x000fc40000010000 */
[----:B------:R-:W-:Y:S02]  /*1730*/  FADD.FTZ R98, R95, -R68 ;  /* 0x800000445f627221 */ /* 0x000fe40000010000 */
[----:B------:R-:W-:Y:S01]  /*1740*/  FMUL.FTZ R85, R131, R84 ;  /* 0x0000005483557220 */ /* 0x000fe20000410000 */
[----:B------:R-:W-:Y:S01]  /*1750*/  IADD3 R84, R127, 0x180, RZ ;  /* 0x000001807f547810 */ /* 0x000fe20007ffe0ff */
[C---:B------:R-:W-:Y:S02]  /*1760*/  FMUL.FTZ R88, R131.reuse, R88 ;  /* 0x0000005883587220 */ /* 0x040fe40000410000 */
[C---:B------:R-:W-:Y:S02]  /*1770*/  FMUL.FTZ R87, R131.reuse, R86 ;  /* 0x0000005683577220 */ /* 0x040fe40000410000 */
[----:B------:R-:W-:Y:S02]  /*1780*/  FMUL.FTZ R90, R131, R90 ;  /* 0x0000005a835a7220 */ /* 0x000fe40000410000 */
[----:B------:R-:W-:-:S02]  /*1790*/  FMUL.FTZ R67, R132, R130 ;  /* 0x0000008284437220 */ /* 0x000fc40000410000 */
[-C--:B------:R-:W-:Y:S02]  /*17a0*/  FMUL.FTZ R66, R103, R130.reuse ;  /* 0x0000008267427220 */ /* 0x080fe40000410000 */
[-C--:B------:R-:W-:Y:S02]  /*17b0*/  FMUL.FTZ R65, R70, R130.reuse ;  /* 0x0000008246417220 */ /* 0x080fe40000410000 */
[----:B------:R-:W-:Y:S02]  /*17c0*/  FMUL.FTZ R64, R71, R130 ;  /* 0x0000008247407220 */ /* 0x000fe40000410000 */
[----:B------:R-:W-:-:S04]  /*17d0*/  IMAD.WIDE.U32 R68, R127, R83, c[0x0][0x248] ;  /* 0x000092007f447625 */ /* 0x000fc800078e0053 */
[----:B------:R-:W-:Y:S01]  /*17e0*/  @P1 FADD.FTZ R73, R44, R73 ;  /* 0x000000492c491221 */ /* 0x000fe20000010000 */
[----:B------:R0:W-:Y:S01]  /*17f0*/  STG.E.128 [R68.64], R64 ;  /* 0x0000004044007986 */ /* 0x0001e2000c101d04 */
[----:B------:R-:W-:Y:S02]  /*1800*/  @P1 FADD.FTZ R136, R45, R136 ;  /* 0x000000882d881221 */ /* 0x000fe40000010000 */
[----:B------:R-:W-:Y:S02]  /*1810*/  @P1 FADD.FTZ R75, R46, R75 ;  /* 0x0000004b2e4b1221 */ /* 0x000fe40000010000 */
[----:B------:R-:W-:Y:S02]  /*1820*/  @P1 FADD.FTZ R82, R47, R82 ;  /* 0x000000522f521221 */ /* 0x000fe40000010000 */
[----:B------:R-:W-:Y:S02]  /*1830*/  FADD.FTZ R94, R94, -R89 ;  /* 0x800000595e5e7221 */ /* 0x000fe40000010000 */
[----:B------:R-:W-:-:S02]  /*1840*/  @P1 FADD.FTZ R85, R48, R85 ;  /* 0x0000005530551221 */ /* 0x000fc40000010000 */
[----:B------:R-:W-:Y:S02]  /*1850*/  @P1 FADD.FTZ R88, R49, R88 ;  /* 0x0000005831581221 */ /* 0x000fe40000010000 */
[----:B------:R-:W-:Y:S01]  /*1860*/  @P1 FADD.FTZ R87, R50, R87 ;  /* 0x0000005732571221 */ /* 0x000fe20000010000 */
[----:B------:R-:W-:Y:S01]  /*1870*/  @P3 SEL R72, R85, R60, P0 ;  /* 0x0000003c55483207 */ /* 0x000fe20000000000 */
[----:B------:R-:W-:Y:S02]  /*1880*/  @P1 FADD.FTZ R90, R51, R90 ;  /* 0x0000005a335a1221 */ /* 0x000fe40000010000 */
[----:B------:R-:W-:Y:S01]  /*1890*/  FADD.FTZ R134, R97, -R134 ;  /* 0x8000008661867221 */ /* 0x000fe20000010000 */
[----:B0-----:R-:W-:Y:S01]  /*18a0*/  @P3 SEL R67, R82, R63, P0 ;  /* 0x0000003f52433207 */ /* 0x001fe20000000000 */
[----:B------:R-:W-:Y:S01]  /*18b0*/  FADD.FTZ R138, R101, -R138 ;  /* 0x8000008a658a7221 */ /* 0x000fe20000010000 */
[----:B------:R-:W-:Y:S01]  /*18c0*/  @P3 SEL R66, R75, R62, P0 ;  /* 0x0000003e4b423207 */ /* 0x000fe20000000000 */
[----:B------:R-:W-:Y:S01]  /*18d0*/  FADD.FTZ R102, R102, -R99 ;  /* 0x8000006366667221 */ /* 0x000fe20000010000 */
[----:B------:R-:W-:Y:S01]  /*18e0*/  @P3 SEL R65, R136, R61, P0 ;  /* 0x0000003d88413207 */ /* 0x000fe20000000000 */
[----:B------:R-:W-:Y:S01]  /*18f0*/  FADD.FTZ R100, R91, -R100 ;  /* 0x800000645b647221 */ /* 0x000fe20000010000 */
[----:B------:R-:W-:Y:S01]  /*1900*/  @P3 SEL R64, R73, R60, P0 ;  /* 0x0000003c49403207 */ /* 0x000fe20000000000 */
[----:B------:R-:W-:Y:S01]  /*1910*/  @P3 IMAD.WIDE.U32 R76, R144, R83, c[0x0][0x258] ;  /* 0x00009600904c3625 */ /* 0x000fe200078e0053 */
[----:B------:R-:W-:-:S03]  /*1920*/  @P3 SEL R74, R87, R62, P0 ;  /* 0x0000003e574a3207 */ /* 0x000fc60000000000 */
[C---:B------:R-:W-:Y:S01]  /*1930*/  FMUL.FTZ R89, R131.reuse, R92 ;  /* 0x0000005c83597220 */ /* 0x040fe20000410000 */
[----:B------:R-:W-:Y:S01]  /*1940*/  @P3 STG.E.128 [R76.64], R64 ;  /* 0x000000404c003986 */ /* 0x000fe2000c101d04 */
[C---:B------:R-:W-:Y:S02]  /*1950*/  FMUL.FTZ R96, R131.reuse, R96 ;  /* 0x0000006083607220 */ /* 0x040fe40000410000 */
[C---:B------:R-:W-:Y:S02]  /*1960*/  FMUL.FTZ R91, R131.reuse, R94 ;  /* 0x0000005e835b7220 */ /* 0x040fe40000410000 */
[----:B------:R-:W-:Y:S02]  /*1970*/  FMUL.FTZ R98, R131, R98 ;  /* 0x0000006283627220 */ /* 0x000fe40000410000 */
[----:B------:R-:W-:-:S04]  /*1980*/  IMAD.WIDE.U32 R78, R83, R78, c[0x0][0x248] ;  /* 0x00009200534e7625 */ /* 0x000fc800078e004e */
[-C--:B------:R-:W-:Y:S01]  /*1990*/  FMUL.FTZ R71, R82, R130.reuse ;  /* 0x0000008252477220 */ /* 0x080fe20000410000 */
[----:B------:R-:W-:Y:S01]  /*19a0*/  IADD3 R82, R127, 0x100, RZ ;  /* 0x000001007f527810 */ /* 0x000fe20007ffe0ff */
[-C--:B------:R-:W-:Y:S01]  /*19b0*/  FMUL.FTZ R70, R75, R130.reuse ;  /* 0x000000824b467220 */ /* 0x080fe20000410000 */
[----:B------:R-:W-:Y:S01]  /*19c0*/  @P3 SEL R75, R90, R63, P0 ;  /* 0x0000003f5a4b3207 */ /* 0x000fe20000000000 */
[-C--:B------:R-:W-:Y:S02]  /*19d0*/  FMUL.FTZ R69, R136, R130.reuse ;  /* 0x0000008288457220 */ /* 0x080fe40000410000 */
        /* <DEDUP_REMOVED lines=8> */
[----:B------:R-:W-:Y:S02]  /*1a60*/  FMUL.FTZ R100, R131, R100 ;  /* 0x0000006483647220 */ /* 0x000fe40000410000 */
[----:B------:R-:W-:Y:S02]  /*1a70*/  @P1 FADD.FTZ R89, R52, R89 ;  /* 0x0000005934591221 */ /* 0x000fe40000010000 */
[----:B------:R-:W-:-:S02]  /*1a80*/  @P1 FADD.FTZ R96, R53, R96 ;  /* 0x0000006035601221 */ /* 0x000fc40000010000 */
[----:B------:R-:W-:Y:S02]  /*1a90*/  @P1 FADD.FTZ R91, R54, R91 ;  /* 0x0000005b365b1221 */ /* 0x000fe40000010000 */
[----:B------:R-:W-:Y:S02]  /*1aa0*/  @P1 FADD.FTZ R98, R55, R98 ;  /* 0x0000006237621221 */ /* 0x000fe40000010000 */
[----:B------:R-:W-:Y:S01]  /*1ab0*/  @P1 FADD.FTZ R93, R56, R93 ;  /* 0x0000005d385d1221 */ /* 0x000fe20000010000 */
[----:B0-----:R-:W-:Y:S01]  /*1ac0*/  @P3 SEL R70, R91, R62, P0 ;  /* 0x0000003e5b463207 */ /* 0x001fe20000000000 */
[----:B------:R-:W-:Y:S01]  /*1ad0*/  @P1 FADD.FTZ R138, R57, R138 ;  /* 0x0000008a398a1221 */ /* 0x000fe20000010000 */
[----:B------:R-:W-:Y:S01]  /*1ae0*/  @P3 SEL R71, R98, R63, P0 ;  /* 0x0000003f62473207 */ /* 0x000fe20000000000 */
[----:B------:R-:W-:Y:S01]  /*1af0*/  @P1 FADD.FTZ R95, R58, R95 ;  /* 0x0000005f3a5f1221 */ /* 0x000fe20000010000 */
[-C--:B------:R-:W-:Y:S01]  /*1b00*/  @P3 SEL R69, R96, R61.reuse, P0 ;  /* 0x0000003d60453207 */ /* 0x080fe20000000000 */
[----:B------:R-:W-:Y:S01]  /*1b10*/  @P1 FADD.FTZ R100, R59, R100 ;  /* 0x000000643b641221 */ /* 0x000fe20000010000 */
[----:B------:R-:W-:Y:S01]  /*1b20*/  @P3 SEL R68, R89, R60, P0 ;  /* 0x0000003c59443207 */ /* 0x000fe20000000000 */
[-C--:B------:R-:W-:Y:S01]  /*1b30*/  FMUL.FTZ R65, R88, R130.reuse ;  /* 0x0000008258417220 */ /* 0x080fe20000410000 */
[----:B------:R-:W-:Y:S01]  /*1b40*/  IADD3 R88, R127, 0x200, RZ ;  /* 0x000002007f587810 */ /* 0x000fe20007ffe0ff */
[----:B------:R-:W-:Y:S01]  /*1b50*/  FMUL.FTZ R67, R90, R130 ;  /* 0x000000825a437220 */ /* 0x000fe20000410000 */
[----:B------:R-:W-:Y:S01]  /*1b60*/  SEL R60, R93, R60, P0 ;  /* 0x0000003c5d3c7207 */ /* 0x000fe20000000000 */
[-C--:B------:R-:W-:Y:S01]  /*1b70*/  FMUL.FTZ R66, R87, R130.reuse ;  /* 0x0000008257427220 */ /* 0x080fe20000410000 */
[----:B------:R-:W-:Y:S01]  /*1b80*/  SEL R61, R138, R61, P0 ;  /* 0x0000003d8a3d7207 */ /* 0x000fe20000000000 */
[----:B------:R-:W-:Y:S01]  /*1b90*/  FMUL.FTZ R64, R85, R130 ;  /* 0x0000008255407220 */ /* 0x000fe20000410000 */
[----:B------:R-:W-:Y:S01]  /*1ba0*/  SEL R62, R95, R62, P0 ;  /* 0x0000003e5f3e7207 */ /* 0x000fe20000000000 */
[----:B-1----:R-:W-:Y:S01]  /*1bb0*/  IMAD.WIDE.U32 R80, R83, R82, c[0x0][0x248] ;  /* 0x0000920053507625 */ /* 0x002fe200078e0052 */
[----:B------:R-:W-:-:S02]  /*1bc0*/  SEL R63, R100, R63, P0 ;  /* 0x0000003f643f7207 */ /* 0x000fc40000000000 */
[----:B------:R-:W-:Y:S01]  /*1bd0*/  ISETP.GE.AND P0, PT, R128, c[0x0][0x164], PT ;  /* 0x0000590080007a0c */ /* 0x000fe20003f06270 */
[----:B------:R-:W-:Y:S01]  /*1be0*/  @P3 IMAD.WIDE.U32 R126, R126, R83, c[0x0][0x258] ;  /* 0x000096007e7e3625 */ /* 0x000fe200078e0053 */
[----:B------:R0:W-:Y:S03]  /*1bf0*/  STG.E.128 [R80.64], R64 ;  /* 0x0000004050007986 */ /* 0x0001e6000c101d04 */
[-C--:B------:R-:W-:Y:S01]  /*1c00*/  FMUL.FTZ R75, R98, R130.reuse ;  /* 0x00000082624b7220 */ /* 0x080fe20000410000 */
[----:B------:R0:W-:Y:S01]  /*1c10*/  @P3 STG.E.128 [R126.64], R68 ;  /* 0x000000447e003986 */ /* 0x0001e2000c101d04 */
[-C--:B------:R-:W-:Y:S02]  /*1c20*/  FMUL.FTZ R74, R91, R130.reuse ;  /* 0x000000825b4a7220 */ /* 0x080fe40000410000 */
[-C--:B------:R-:W-:Y:S02]  /*1c30*/  FMUL.FTZ R73, R96, R130.reuse ;  /* 0x0000008260497220 */ /* 0x080fe40000410000 */
[----:B------:R-:W-:-:S02]  /*1c40*/  FMUL.FTZ R72, R89, R130 ;  /* 0x0000008259487220 */ /* 0x000fc40000410000 */
        /* <DEDUP_REMOVED lines=12> */
.L_x_9033:
        /* <DEDUP_REMOVED lines=40> */
.L_x_9029:
        /* <DEDUP_REMOVED lines=19> */
.L_x_9030:
[----:B------:R-:W-:Y:S01]  /*20c0*/  HFMA2.MMA R68, -RZ, RZ, 0, 9.5367431640625e-07 ;  /* 0x00000010ff447435 */ /* 0x000fe200000001ff */
[----:B------:R-:W-:-:S02]  /*20d0*/  MOV R67, R69 ;  /* 0x0000004500437202 */ /* 0x000fc40000000f00 */
[----:B------:R-:W-:Y:S02]  /*20e0*/  MOV R70, 0x1f ;  /* 0x0000001f00467802 */ /* 0x000fe40000000f00 */
[----:B------:R-:W-:Y:S02]  /*20f0*/  MOV R73, 0xffffffff ;  /* 0xffffffff00497802 */ /* 0x000fe40000000f00 */
[----:B------:R-:W-:Y:S02]  /*2100*/  MOV R64, 0x2120 ;  /* 0x0000212000407802 */ /* 0x000fe40000000f00 */
[----:B-----5:R-:W-:Y:S05]  /*2110*/  CALL.REL.NOINC `($__internal_181_$__cuda_sm70_shflsync_down_p) ;  /* 0x0000046000007944 */ /* 0x020fea0003c00000 */
[----:B-1----:R-:W-:Y:S01]  /*2120*/  MOV R66, R67 ;  /* 0x0000004300427202 */ /* 0x002fe20000000f00 */
[----:B0-----:R-:W-:Y:S05]  /*2130*/  BRA `(.L_x_9035) ;  /* 0xffffeef000007947 */ /* 0x001fea000383ffff */
.L_x_9031:
[----:B------:R-:W-:Y:S01]  /*2140*/  HFMA2.MMA R68, -RZ, RZ, 0, 9.5367431640625e-07 ;  /* 0x00000010ff447435 */ /* 0x000fe200000001ff */
[----:B------:R-:W-:Y:S02]  /*2150*/  MOV R67, R71 ;  /* 0x0000004700437202 */ /* 0x000fe40000000f00 */
[----:B------:R-:W-:Y:S02]  /*2160*/  MOV R70, 0x1f ;  /* 0x0000001f00467802 */ /* 0x000fe40000000f00 */
[----:B------:R-:W-:-:S02]  /*2170*/  MOV R73, 0xffffffff ;  /* 0xffffffff00497802 */ /* 0x000fc40000000f00 */
[----:B------:R-:W-:Y:S02]  /*2180*/  MOV R64, 0x21a0 ;  /* 0x000021a000407802 */ /* 0x000fe40000000f00 */
[----:B01---5:R-:W-:Y:S05]  /*2190*/  CALL.REL.NOINC `($__internal_181_$__cuda_sm70_shflsync_down_p) ;  /* 0x000003e000007944 */ /* 0x023fea0003c00000 */
[----:B------:R-:W-:Y:S01]  /*21a0*/  FADD.FTZ R69, R69, R66 ;  /* 0x0000004245457221 */ /* 0x000fe20000010000 */
[----:B0-----:R-:W-:Y:S01]  /*21b0*/  HFMA2.MMA R68, -RZ, RZ, 0, 4.76837158203125e-07 ;  /* 0x00000008ff447435 */ /* 0x001fe200000001ff */
[----:B-1----:R-:W-:Y:S01]  /*21c0*/  FADD.FTZ R72, R71, R67 ;  /* 0x0000004347487221 */ /* 0x002fe20000010000 */
[----:B------:R-:W-:Y:S02]  /*21d0*/  MOV R70, 0x1f ;  /* 0x0000001f00467802 */ /* 0x000fe40000000f00 */
[----:B------:R-:W-:Y:S02]  /*21e0*/  MOV R73, 0xffffffff ;  /* 0xffffffff00497802 */ /* 0x000fe40000000f00 */
[----:B------:R-:W-:Y:S02]  /*21f0*/  MOV R67, R69 ;  /* 0x0000004500437202 */ /* 0x000fe40000000f00 */
[----:B------:R-:W-:Y:S02]  /*2200*/  MOV R64, 0x2220 ;  /* 0x0000222000407802 */ /* 0x000fe40000000f00 */
[----:B------:R-:W-:Y:S05]  /*2210*/  CALL.REL.NOINC `($__internal_181_$__cuda_sm70_shflsync_down_p) ;  /* 0x0000036000007944 */ /* 0x000fea0003c00000 */
[----:B0-----:R-:W-:Y:S01]  /*2220*/  HFMA2.MMA R68, -RZ, RZ, 0, 4.76837158203125e-07 ;  /* 0x00000008ff447435 */ /* 0x001fe200000001ff */
[----:B-1----:R-:W-:-:S02]  /*2230*/  MOV R66, R67 ;  /* 0x0000004300427202 */ /* 0x002fc40000000f00 */
[----:B------:R-:W-:Y:S02]  /*2240*/  MOV R67, R72 ;  /* 0x0000004800437202 */ /* 0x000fe40000000f00 */
[----:B------:R-:W-:Y:S02]  /*2250*/  MOV R70, 0x1f ;  /* 0x0000001f00467802 */ /* 0x000fe40000000f00 */
[----:B------:R-:W-:Y:S02]  /*2260*/  MOV R73, 0xffffffff ;  /* 0xffffffff00497802 */ /* 0x000fe40000000f00 */
[----:B------:R-:W-:Y:S02]  /*2270*/  MOV R64, 0x2290 ;  /* 0x0000229000407802 */ /* 0x000fe40000000f00 */
[----:B------:R-:W-:Y:S05]  /*2280*/  CALL.REL.NOINC `($__internal_181_$__cuda_sm70_shflsync_down_p) ;  /* 0x000002f000007944 */ /* 0x000fea0003c00000 */
[----:B------:R-:W-:Y:S01]  /*2290*/  FADD.FTZ R69, R66, R69 ;  /* 0x0000004542457221 */ /* 0x000fe20000010000 */
[----:B0-----:R-:W-:Y:S01]  /*22a0*/  HFMA2.MMA R68, -RZ, RZ, 0, 2.384185791015625e-07 ;  /* 0x00000004ff447435 */ /* 0x001fe200000001ff */
[----:B-1----:R-:W-:Y:S01]  /*22b0*/  FADD.FTZ R72, R72, R67 ;  /* 0x0000004348487221 */ /* 0x002fe20000010000 */
[----:B------:R-:W-:Y:S02]  /*22c0*/  MOV R70, 0x1f ;  /* 0x0000001f00467802 */ /* 0x000fe40000000f00 */
[----:B------:R-:W-:-:S02]  /*22d0*/  MOV R73, 0xffffffff ;  /* 0xffffffff00497802 */ /* 0x000fc40000000f00 */
[----:B------:R-:W-:Y:S02]  /*22e0*/  MOV R67, R69 ;  /* 0x0000004500437202 */ /* 0x000fe40000000f00 */
[----:B------:R-:W-:Y:S02]  /*22f0*/  MOV R64, 0x2310 ;  /* 0x0000231000407802 */ /* 0x000fe40000000f00 */
[----:B------:R-:W-:Y:S05]  /*2300*/  CALL.REL.NOINC `($__internal_181_$__cuda_sm70_shflsync_down_p) ;  /* 0x0000027000007944 */ /* 0x000fea0003c00000 */
[----:B0-----:R-:W-:Y:S01]  /*2310*/  HFMA2.MMA R68, -RZ, RZ, 0, 2.384185791015625e-07 ;  /* 0x00000004ff447435 */ /* 0x001fe200000001ff */
[----:B-1----:R-:W-:Y:S02]  /*2320*/  MOV R66, R67 ;  /* 0x0000004300427202 */ /* 0x002fe40000000f00 */
[----:B------:R-:W-:Y:S02]  /*2330*/  MOV R67, R72 ;  /* 0x0000004800437202 */ /* 0x000fe40000000f00 */
[----:B------:R-:W-:Y:S02]  /*2340*/  MOV R70, 0x1f ;  /* 0x0000001f00467802 */ /* 0x000fe40000000f00 */
[----:B------:R-:W-:Y:S02]  /*2350*/  MOV R73, 0xffffffff ;  /* 0xffffffff00497802 */ /* 0x000fe40000000f00 */
[----:B------:R-:W-:-:S02]  /*2360*/  MOV R64, 0x2380 ;  /* 0x0000238000407802 */ /* 0x000fc40000000f00 */
[----:B------:R-:W-:Y:S05]  /*2370*/  CALL.REL.NOINC `($__internal_181_$__cuda_sm70_shflsync_down_p) ;  /* 0x0000020000007944 */ /* 0x000fea0003c00000 */
[----:B------:R-:W-:Y:S01]  /*2380*/  FADD.FTZ R69, R66, R69 ;  /* 0x0000004542457221 */ /* 0x000fe20000010000 */
[----:B0-----:R-:W-:Y:S01]  /*2390*/  HFMA2.MMA R68, -RZ, RZ, 0, 1.1920928955078125e-07 ;  /* 0x00000002ff447435 */ /* 0x001fe200000001ff */
[----:B-1----:R-:W-:Y:S01]  /*23a0*/  FADD.FTZ R72, R72, R67 ;  /* 0x0000004348487221 */ /* 0x002fe20000010000 */
[----:B------:R-:W-:-:S02]  /*23b0*/  MOV R70, 0x1f ;  /* 0x0000001f00467802 */ /* 0x000fc40000000f00 */
[----:B------:R-:W-:Y:S02]  /*23c0*/  MOV R73, 0xffffffff ;  /* 0xffffffff00497802 */ /* 0x000fe40000000f00 */
[----:B------:R-:W-:Y:S02]  /*23d0*/  MOV R67, R69 ;  /* 0x0000004500437202 */ /* 0x000fe40000000f00 */
[----:B------:R-:W-:Y:S02]  /*23e0*/  MOV R64, 0x2400 ;  /* 0x0000240000407802 */ /* 0x000fe40000000f00 */
[----:B------:R-:W-:Y:S05]  /*23f0*/  CALL.REL.NOINC `($__internal_181_$__cuda_sm70_shflsync_down_p) ;  /* 0x0000018000007944 */ /* 0x000fea0003c00000 */
[----:B0-----:R-:W-:Y:S01]  /*2400*/  HFMA2.MMA R68, -RZ, RZ, 0, 1.1920928955078125e-07 ;  /* 0x00000002ff447435 */ /* 0x001fe200000001ff */
[----:B-1----:R-:W-:Y:S02]  /*2410*/  MOV R66, R67 ;  /* 0x0000004300427202 */ /* 0x002fe40000000f00 */
[----:B------:R-:W-:Y:S02]  /*2420*/  MOV R67, R72 ;  /* 0x0000004800437202 */ /* 0x000fe40000000f00 */
[----:B------:R-:W-:Y:S02]  /*2430*/  MOV R70, 0x1f ;  /* 0x0000001f00467802 */ /* 0x000fe40000000f00 */
[----:B------:R-:W-:-:S02]  /*2440*/  MOV R73, 0xffffffff ;  /* 0xffffffff00497802 */ /* 0x000fc40000000f00 */
[----:B------:R-:W-:Y:S02]  /*2450*/  MOV R64, 0x2470 ;  /* 0x0000247000407802 */ /* 0x000fe40000000f00 */
[----:B------:R-:W-:Y:S05]  /*2460*/  CALL.REL.NOINC `($__internal_181_$__cuda_sm70_shflsync_down_p) ;  /* 0x0000011000007944 */ /* 0x000fea0003c00000 */
[----:B------:R-:W-:Y:S01]  /*2470*/  FADD.FTZ R69, R66, R69 ;  /* 0x0000004542457221 */ /* 0x000fe20000010000 */
[----:B0-----:R-:W-:Y:S01]  /*2480*/  HFMA2.MMA R68, -RZ, RZ, 0, 5.9604644775390625e-08 ;  /* 0x00000001ff447435 */ /* 0x001fe200000001ff */
[----:B-1----:R-:W-:Y:S01]  /*2490*/  FADD.FTZ R71, R72, R67 ;  /* 0x0000004348477221 */ /* 0x002fe20000010000 */
[----:B------:R-:W-:Y:S02]  /*24a0*/  MOV R70, 0x1f ;  /* 0x0000001f00467802 */ /* 0x000fe40000000f00 */
[----:B------:R-:W-:Y:S02]  /*24b0*/  MOV R73, 0xffffffff ;  /* 0xffffffff00497802 */ /* 0x000fe40000000f00 */
[----:B------:R-:W-:Y:S02]  /*24c0*/  MOV R67, R69 ;  /* 0x0000004500437202 */ /* 0x000fe40000000f00 */
[----:B------:R-:W-:Y:S02]  /*24d0*/  MOV R64, 0x24f0 ;  /* 0x000024f000407802 */ /* 0x000fe40000000f00 */
[----:B------:R-:W-:Y:S05]  /*24e0*/  CALL.REL.NOINC `($__internal_181_$__cuda_sm70_shflsync_down_p) ;  /* 0x0000009000007944 */ /* 0x000fea0003c00000 */
[----:B0-----:R-:W-:Y:S01]  /*24f0*/  HFMA2.MMA R68, -RZ, RZ, 0, 5.9604644775390625e-08 ;  /* 0x00000001ff447435 */ /* 0x001fe200000001ff */
[----:B-1----:R-:W-:-:S02]  /*2500*/  MOV R72, R67 ;  /* 0x0000004300487202 */ /* 0x002fc40000000f00 */
[----:B------:R-:W-:Y:S02]  /*2510*/  MOV R67, R71 ;  /* 0x0000004700437202 */ /* 0x000fe40000000f00 */
[----:B------:R-:W-:Y:S02]  /*2520*/  MOV R70, 0x1f ;  /* 0x0000001f00467802 */ /* 0x000fe40000000f00 */
[----:B------:R-:W-:Y:S02]  /*2530*/  MOV R73, 0xffffffff ;  /* 0xffffffff00497802 */ /* 0x000fe40000000f00 */
[----:B------:R-:W-:Y:S02]  /*2540*/  MOV R64, 0x2560 ;  /* 0x0000256000407802 */ /* 0x000fe40000000f00 */
[----:B------:R-:W-:Y:S05]  /*2550*/  CALL.REL.NOINC `($__internal_181_$__cuda_sm70_shflsync_down_p) ;  /* 0x0000002000007944 */ /* 0x000fea0003c00000 */
[----:B-1----:R-:W-:Y:S01]  /*2560*/  MOV R64, R67 ;  /* 0x0000004300407202 */ /* 0x002fe20000000f00 */
[----:B0-----:R-:W-:Y:S05]  /*2570*/  BRA `(.L_x_9036) ;  /* 0xffffebd000007947 */ /* 0x001fea000383ffff */
        .weak           $__internal_181_$__cuda_sm70_shflsync_down_p
        .type           $__internal_181_$__cuda_sm70_shflsync_down_p,@function
        .size           $__internal_181_$__cuda_sm70_shflsync_down_p,(.L_x_9925 - $__internal_181_$__cuda_sm70_shflsync_down_p)
$__internal_181_$__cuda_sm70_shflsync_down_p:
[----:B------:R-:W-:Y:S01]  /*2580*/  HFMA2.MMA R65, -RZ, RZ, 0, 0 ;  /* 0x00000000ff417435 */ /* 0x000fe200000001ff */
[----:B------:R-:W-:Y:S04]  /*2590*/  WARPSYNC R73 ;  /* 0x0000004900007348 */ /* 0x000fe80003800000 */
[----:B------:R0:W1:Y:S01]  /*25a0*/  SHFL.DOWN PT, R67, R67, R68, R70 ;  /* 0x0800004443437389 */ /* 0x00006200000e0046 */
[----:B------:R-:W-:Y:S05]  /*25b0*/  RET.REL.NODEC R64 `(_ZN10layer_norm13ln_bwd_kernelINS_13Kernel_traitsIfffffjLj2560ELj1ELj1ELj4ELj16ENS_18Kernel_traits_baseILj2560EfffffjLj128EEEEELb0ELb0ELb0ELb1EEEvNS_9BwdParamsE) ;  /* 0xffffda4040007950 */ /* 0x000fea0003c3ffff */
.L_x_9037:
        /* <DEDUP_REMOVED lines=12> */
.L_x_9925:


//--------------------- .text._ZN10layer_norm13ln_bwd_kernelINS_13Kernel_traitsIfffffjLj2560ELj1ELj1ELj4ELj16ENS_18Kernel_traits_baseILj2560EfffffjLj128EEEEELb0ELb0ELb1ELb0EEEvNS_9BwdParamsE --------------------------
	.section	.text._ZN10layer_norm13ln_bwd_kernelINS_13Kernel_traitsIfffffjLj2560ELj1ELj1ELj4ELj16ENS_18Kernel_traits_baseILj2560EfffffjLj128EEEEELb0ELb0ELb1ELb0EEEvNS_9BwdParamsE,"ax",@progbits
	.sectioninfo	@"SHI_REGISTERS=158"
	.align	128
        .global         _ZN10layer_norm13ln_bwd_kernelINS_13Kernel_traitsIfffffjLj2560ELj1ELj1ELj4ELj16ENS_18Kernel_traits_baseILj2560EfffffjLj128EEEEELb0ELb0ELb1ELb0EEEvNS_9BwdParamsE
        .type           _ZN10layer_norm13ln_bwd_kernelINS_13Kernel_traitsIfffffjLj2560ELj1ELj1ELj4ELj16ENS_18Kernel_traits_baseILj2560EfffffjLj128EEEEELb0ELb0ELb1ELb0EEEvNS_9BwdParamsE,@function
        .size           _ZN10layer_norm13ln_bwd_kernelINS_13Kernel_traitsIfffffjLj2560ELj1ELj1ELj4ELj16ENS_18Kernel_traits_baseILj2560EfffffjLj128EEEEELb0ELb0ELb1ELb0EEEvNS_9BwdParamsE,(.L_x_9926 - _ZN10layer_norm13ln_bwd_kernelINS_13Kernel_traitsIfffffjLj2560ELj1ELj1ELj4ELj16ENS_18Kernel_traits_baseILj2560EfffffjLj128EEEEELb0ELb0ELb1ELb0EEEvNS_9BwdParamsE)
        .other          _ZN10layer_norm13ln_bwd_kernelINS_13Kernel_traitsIfffffjLj2560ELj1ELj1ELj4ELj16ENS_18Kernel_traits_baseILj2560EfffffjLj128EEEEELb0ELb0ELb1ELb0EEEvNS_9BwdParamsE,@"STO_CUDA_ENTRY STV_DEFAULT"
_ZN10layer_norm13ln_bwd_kernelINS_13Kernel_traitsIfffffjLj2560ELj1ELj1ELj4ELj16ENS_18Kernel_traits_baseILj2560EfffffjLj128EEEEELb0ELb0ELb1ELb0EEEvNS_9BwdParamsE:
.text._ZN10layer_norm13ln_bwd_kernelINS_13Kernel_traitsIfffffjLj2560ELj1ELj1ELj4ELj16ENS_18Kernel_traits_baseILj2560EfffffjLj128EEEEELb0ELb0ELb1ELb0EEEvNS_9BwdParamsE:
        /* <DEDUP_REMOVED lines=22> */
[----:B------:R-:W-:-:S02]  /*0160*/  @P2 MOV R13, 0x10 ;  /* 0x00000010000d2802 */ /* 0x000fc40000000f00 */
[----:B------:R1:W5:Y:S01]  /*0170*/  @P4 LDG.E.128 R20, [R2.64] ;  /* 0x0000000402144981 */ /* 0x000362000c1e1d00 */
[C---:B------:R-:W-:Y:S01]  /*0180*/  @P0 IMAD.WIDE.U32 R8, R4.reuse, R9, c[0x0][0x1b0] ;  /* 0x00006c0004080625 */ /* 0x040fe200078e0009 */
[----:B------:R-:W-:Y:S02]  /*0190*/  @P0 IADD3 R4, R4, 0x80, RZ ;  /* 0x0000008004040810 */ /* 0x000fe40007ffe0ff */
        /* <DEDUP_REMOVED lines=36> */
.L_x_9114:
[----:B------:R-:W-:-:S05]  /*03e0*/  MOV R145, 0x4 ;  /* 0x0000000400917802 */ /* 0x000fca0000000f00 */
[----:B------:R-:W-:-:S06]  /*03f0*/  IMAD.WIDE R108, R4, R145, c[0x0][0x1d8] ;  /* 0x00007600046c7625 */ /* 0x000fcc00078e0291 */
[----:B------:R-:W2:Y:S01]  /*0400*/  LDG.E R108, [R108.64] ;  /* 0x000000046c6c7981 */ /* 0x000ea2000c1e1900 */
[----:B------:R-:W-:-:S04]  /*0410*/  IMAD.WIDE R106, R4, R145, c[0x0][0x1a8] ;  /* 0x00006a00046a7625 */ /* 0x000fc800078e0291 */
[C---:B------:R-:W-:Y:S01]  /*0420*/  IMAD.WIDE R104, R4.reuse, R145, c[0x0][0x1d0] ;  /* 0x0000740004687625 */ /* 0x040fe200078e0291 */
[----:B-----5:R1:W5:Y:S04]  /*0430*/  LDG.E R2, [R106.64] ;  /* 0x000000046a027981 */ /* 0x020368000c1e1900 */
[----:B------:R1:W5:Y:S01]  /*0440*/  LDG.E R0, [R104.64] ;  /* 0x0000000468007981 */ /* 0x000362000c1e1900 */
[----:B------:R-:W-:Y:S01]  /*0450*/  IMAD R8, R4, c[0x0][0x168], RZ ;  /* 0x00005a0004087a24 */ /* 0x000fe200078e02ff */
[----:B------:R-:W-:Y:S01]  /*0460*/  LOP3.LUT R150, R7, 0x7f, RZ, 0xc0, !PT ;  /* 0x0000007f07967812 */ /* 0x000fe200078ec0ff */
[----:B------:R-:W-:Y:S01]  /*0470*/  BSSY B0, `(.L_x_9039) ;  /* 0x000010c000007945 */ /* 0x000fe20003800000 */
[----:B------:R-:W-:Y:S02]  /*0480*/  MOV R135, 0x10 ;  /* 0x0000001000877802 */ /* 0x000fe40000000f00 */
[----:B------:R-:W-:-:S04]  /*0490*/  SHF.R.S32.HI R111, RZ, 0x1f, R8 ;  /* 0x0000001fff6f7819 */ /* 0x000fc80000011408 */
[----:B------:R-:W-:-:S04]  /*04a0*/  LEA.HI R8, R111, R8, RZ, 0x2 ;  /* 0x000000086f087211 */ /* 0x000fc800078f10ff */
[----:B------:R-:W-:-:S05]  /*04b0*/  LEA.HI.SX32 R8, R8, R150, 0x1e ;  /* 0x0000009608087211 */ /* 0x000fca00078ff2ff */
[----:B------:R-:W-:Y:S01]  /*04c0*/  IMAD.WIDE.U32 R154, R8, R135, c[0x0][0x218] ;  /* 0x00008600089a7625 */ /* 0x000fe200078e0087 */
        /* <DEDUP_REMOVED lines=9> */
[----:B------:R1:W5:Y:S02]  /*0560*/  LDG.E.128 R76, [R154.64] ;  /* 0x000000049a4c7981 */ /* 0x000364000c1e1d00 */
.L_x_9043:
[----:B------:R-:W-:Y:S02]  /*0570*/  IADD3 R104, R8, 0x80, RZ ;  /* 0x0000008008687810 */ /* 0x000fe40007ffe0ff */
.L_x_9042:
[----:B------:R-:W-:Y:S05]  /*0580*/  BSYNC B1 ;  /* 0x0000000000017941 */ /* 0x000fea0003800000 */
.L_x_9041:
[----:B------:R-:W-:Y:S01]  /*0590*/  BSSY B1, `(.L_x_9044) ;  /* 0x0000008000017945 */ /* 0x000fe20003800000 */
[----:B------:R-:W-:Y:S05]  /*05a0*/  @!P0 BRA `(.L_x_9045) ;  /* 0x0000006000008947 */ /* 0x000fea0003800000 */
[----:B------:R-:W-:-:S04]  /*05b0*/  ISETP.NE.U32.AND P4, PT, RZ, c[0x0][0x218], PT ;  /* 0x00008600ff007a0c */ /* 0x000fc80003f85070 */
[----:B------:R-:W-:-:S13]  /*05c0*/  ISETP.NE.AND.EX P4, PT, RZ, c[0x0][0x21c], PT, P4 ;  /* 0x00008700ff007a0c */ /* 0x000fda0003f85340 */
[----:B------:R-:W-:Y:S05]  /*05d0*/  @!P4 BRA `(.L_x_9046) ;  /* 0x000000200000c947 */ /* 0x000fea0003800000 */
[----:B------:R-:W-:-:S06]  /*05e0*/  IMAD.WIDE.U32 R16, R104, R135, c[0x0][0x218] ;  /* 0x0000860068107625 */ /* 0x000fcc00078e0087 */
[----:B------:R-:W5:Y:S02]  /*05f0*/  LDG.E.128 R16, [R16.64] ;  /* 0x0000000410107981 */ /* 0x000f64000c1e1d00 */
.L_x_9046:
[----:B------:R-:W-:Y:S02]  /*0600*/  IADD3 R104, R104, 0x80, RZ ;  /* 0x0000008068687810 */ /* 0x000fe40007ffe0ff */
.L_x_9045:
[----:B------:R-:W-:Y:S05]  /*0610*/  BSYNC B1 ;  /* 0x0000000000017941 */ /* 0x000fea0003800000 */
.L_x_9044:
[----:B------:R-:W-:Y:S01]  /*0620*/  BSSY B1, `(.L_x_9047) ;  /* 0x0000008000017945 */ /* 0x000fe20003800000 */
[----:B------:R-:W-:Y:S05]  /*0630*/  @!P1 BRA `(.L_x_9048) ;  /* 0x0000006000009947 */ /* 0x000fea0003800000 */
[----:B------:R-:W-:-:S04]  /*0640*/  ISETP.NE.U32.AND P4, PT, RZ, c[0x0][0x218], PT ;  /* 0x00008600ff007a0c */ /* 0x000fc80003f85070 */
[----:B------:R-:W-:-:S13]  /*0650*/  ISETP.NE.AND.EX P4, PT, RZ, c[0x0][0x21c], PT, P4 ;  /* 0x00008700ff007a0c */ /* 0x000fda0003f85340 */
[----:B------:R-:W-:Y:S05]  /*0660*/  @!P4 BRA `(.L_x_9049) ;  /* 0x000000200000c947 */ /* 0x000fea0003800000 */
[----:B------:R-:W-:-:S06]  /*0670*/  IMAD.WIDE.U32 R80, R104, R135, c[0x0][0x218] ;  /* 0x0000860068507625 */ /* 0x000fcc00078e0087 */
[----:B------:R-:W5:Y:S02]  /*0680*/  LDG.E.128 R80, [R80.64] ;  /* 0x0000000450507981 */ /* 0x000f64000c1e1d00 */
.L_x_9049:
[----:B------:R-:W-:Y:S02]  /*0690*/  IADD3 R104, R104, 0x80, RZ ;  /* 0x0000008068687810 */ /* 0x000fe40007ffe0ff */
.L_x_9048:
[----:B------:R-:W-:Y:S05]  /*06a0*/  BSYNC B1 ;  /* 0x0000000000017941 */ /* 0x000fea0003800000 */
.L_x_9047:
[----:B------:R-:W-:Y:S01]  /*06b0*/  BSSY B1, `(.L_x_9050) ;  /* 0x0000008000017945 */ /* 0x000fe20003800000 */
[----:B------:R-:W-:Y:S05]  /*06c0*/  @!P2 BRA `(.L_x_9051) ;  /* 0x000000600000a947 */ /* 0x000fea0003800000 */
[----:B------:R-:W-:-:S04]  /*06d0*/  ISETP.NE.U32.AND P4, PT, RZ, c[0x0][0x218], PT ;  /* 0x00008600ff007a0c */ /* 0x000fc80003f85070 */
[----:B------:R-:W-:-:S13]  /*06e0*/  ISETP.NE.AND.EX P4, PT, RZ, c[0x0][0x21c], PT, P4 ;  /* 0x00008700ff007a0c */ /* 0x000fda0003f85340 */
[----:B------:R-:W-:Y:S05]  /*06f0*/  @!P4 BRA `(.L_x_9052) ;  /* 0x000000200000c947 */ /* 0x000fea0003800000 */
[----:B------:R-:W-:-:S06]  /*0700*/  IMAD.WIDE.U32 R84, R104, R135, c[0x0][0x218] ;  /* 0x0000860068547625 */ /* 0x000fcc00078e0087 */
[----:B------:R-:W5:Y:S02]  /*0710*/  LDG.E.128 R84, [R84.64] ;  /* 0x0000000454547981 */ /* 0x000f64000c1e1d00 */
.L_x_9052:
[----:B------:R-:W-:Y:S02]  /*0720*/  IADD3 R104, R104, 0x80, RZ ;  /* 0x0000008068687810 */ /* 0x000fe40007ffe0ff */
.L_x_9051:
[----:B------:R-:W-:Y:S05]  /*0730*/  BSYNC B1 ;  /* 0x0000000000017941 */ /* 0x000fea0003800000 */
.L_x_9050:
        /* <DEDUP_REMOVED lines=9> */
.L_x_9040:
[----:B-1----:R-:W-:-:S06]  /*07d0*/  IMAD.WIDE R104, R4, R145, c[0x0][0x1a0] ;  /* 0x0000680004687625 */ /* 0x002fcc00078e0291 */
[----:B------:R-:W2:Y:S01]  /*07e0*/  LDG.E R104, [R104.64] ;  /* 0x0000000468687981 */ /* 0x000ea2000c1e1900 */
[----:B------:R-:W-:Y:S01]  /*07f0*/  IADD3 R106, R108, -0x1, RZ ;  /* 0xffffffff6c6a7810 */ /* 0x000fe20007ffe0ff */
[----:B------:R-:W-:Y:S01]  /*0800*/  BSSY B1, `(.L_x_9054) ;  /* 0x0000031000017945 */ /* 0x000fe20003800000 */
[----:B------:R-:W-:Y:S01]  /*0810*/  LOP3.LUT P5, RZ, R6, 0xffffff80, RZ, 0xc0, !PT ;  /* 0xffffff8006ff7812 */ /* 0x000fe200078ac0ff */
[----:B------:R-:W-:Y:S01]  /*0820*/  IMAD.MOV.U32 R145, RZ, RZ, RZ ;  /* 0x000000ffff917224 */ /* 0x000fe200078e00ff */
[----:B0-----:R-:W-:Y:S01]  /*0830*/  ISETP.NE.AND P4, PT, R5, RZ, PT ;  /* 0x000000ff0500720c */ /* 0x001fe20003f85270 */
        /* <DEDUP_REMOVED lines=45> */
.L_x_9055:
[----:B0-----:R-:W-:Y:S05]  /*0b10*/  BSYNC B1 ;  /* 0x0000000000017941 */ /* 0x001fea0003800000 */
.L_x_9054:
        /* <DEDUP_REMOVED lines=16> */
[----:B------:R-:W-:Y:S02]  /*0c20*/  FMUL.FTZ R12, R2, R121 ;  /* 0x00000079020c7220 */ /* 0x000fe40000410000 */
[----:B---3--:R-:W-:Y:S02]  /*0c30*/  FMUL.FTZ R123, R24, R108 ;  /* 0x0000006c187b7220 */ /* 0x008fe40000410000 */
        /* <DEDUP_REMOVED lines=22> */
.L_x_9057:
[----:B0-----:R-:W-:Y:S05]  /*0da0*/  BSYNC B1 ;  /* 0x0000000000017941 */ /* 0x001fea0003800000 */
.L_x_9056:
        /* <DEDUP_REMOVED lines=18> */
[----:B------:R-:W-:Y:S02]  /*0ed0*/  FMUL.FTZ R122, R29, R105 ;  /* 0x000000691d7a7220 */ /* 0x000fe40000410000 */
[----:B------:R-:W-:Y:S02]  /*0ee0*/  FADD.FTZ R147, R147, R116 ;  /* 0x0000007493937221 */ /* 0x000fe40000010000 */
[----:B------:R-:W-:Y:S02]  /*0ef0*/  FFMA.FTZ R145, R11, R116, R145 ;  /* 0x000000740b917223 */ /* 0x000fe40000010091 */
[----:B------:R-:W-:-:S02]  /*0f00*/  FADD.FTZ R111, -R134, R111 ;  /* 0x0000006f866f7221 */ /* 0x000fc40000010100 */
        /* <DEDUP_REMOVED lines=18> */
.L_x_9059:
[----:B0-----:R-:W-:Y:S05]  /*1030*/  BSYNC B1 ;  /* 0x0000000000017941 */ /* 0x001fea0003800000 */
.L_x_9058:
        /* <DEDUP_REMOVED lines=40> */
.L_x_9061:
[----:B0-----:R-:W-:Y:S05]  /*12c0*/  BSYNC B1 ;  /* 0x0000000000017941 */ /* 0x001fea0003800000 */
.L_x_9060:
        /* <DEDUP_REMOVED lines=38> */
.L_x_9053:
[----:B------:R-:W-:Y:S05]  /*1530*/  BSYNC B0 ;  /* 0x0000000000007941 */ /* 0x000fea0003800000 */
.L_x_9039:
[----:B------:R-:W-:Y:S02]  /*1540*/  LOP3.LUT P4, RZ, R3, 0xff, RZ, 0xc0, !PT ;  /* 0x000000ff03ff7812 */ /* 0x000fe4000788c0ff */
[----:B------:R-:W-:-:S04]  /*1550*/  SHF.R.U32.HI R106, RZ, 0x5, R7 ;  /* 0x00000005ff6a7819 */ /* 0x000fc80000011607 */
[----:B------:R-:W-:-:S07]  /*1560*/  LOP3.LUT R149, R106, 0x7fffffc, RZ, 0xc0, !PT ;  /* 0x07fffffc6a957812 */ /* 0x000fce00078ec0ff */
[----:B------:R-:W-:Y:S02]  /*1570*/  @!P4 IADD3 R149, R149, 0x4, RZ ;  /* 0x000000049595c810 */ /* 0x000fe40007ffe0ff */
[----:B------:R-:W-:Y:S01]  /*1580*/  LOP3.LUT P4, RZ, R7, 0x1f, RZ, 0xc0, !PT ;  /* 0x0000001f07ff7812 */ /* 0x000fe2000788c0ff */
[----:B------:R-:W-:Y:S10]  /*1590*/  BRA.DIV ~URZ, `(.L_x_9062) ;  /* 0x00001d927f007947 */ /* 0x000ff4000b800000 */
[----:B------:R2:W3:Y:S02]  /*15a0*/  SHFL.DOWN PT, R108, R147, 0x10, 0x1f ;  /* 0x0a001f00936c7f89 */ /* 0x0004e400000e0000 */
.L_x_9115:
[----:B------:R-:W-:Y:S05]  /*15b0*/  BRA.DIV ~URZ, `(.L_x_9063) ;  /* 0x00001df27f007947 */ /* 0x000fea000b800000 */
[----:B------:R-:W4:Y:S01]  /*15c0*/  SHFL.DOWN PT, R104, R145, 0x10, 0x1f ;  /* 0x0a001f0091687f89 */ /* 0x000f2200000e0000 */
[----:B---3--:R-:W-:-:S05]  /*15d0*/  FADD.FTZ R134, R108, R147 ;  /* 0x000000936c867221 */ /* 0x008fca0000010000 */
[----:B------:R-:W3:Y:S01]  /*15e0*/  SHFL.DOWN PT, R105, R134, 0x8, 0x1f ;  /* 0x09001f0086697f89 */ /* 0x000ee200000e0000 */
[----:B----4-:R-:W-:-:S05]  /*15f0*/  FADD.FTZ R104, R104, R145 ;  /* 0x0000009168687221 */ /* 0x010fca0000010000 */
        /* <DEDUP_REMOVED lines=10> */
[----:B------:R3:W1:Y:S01]  /*16a0*/  SHFL.DOWN PT, R134, R109, 0x1, 0x1f ;  /* 0x08201f006d867f89 */ /* 0x00066200000e0000 */
[----:B----4-:R-:W-:-:S05]  /*16b0*/  FADD.FTZ R111, R110, R111 ;  /* 0x0000006f6e6f7221 */ /* 0x010fca0000010000 */
[----:B------:R3:W4:Y:S02]  /*16c0*/  SHFL.DOWN PT, R104, R111, 0x1, 0x1f ;  /* 0x08201f006f687f89 */ /* 0x00072400000e0000 */
.L_x_9116:
[----:B------:R-:W-:Y:S01]  /*16d0*/  @!P4 LOP3.LUT R106, R106, 0x3, RZ, 0xc0, !PT ;  /* 0x000000036a6ac812 */ /* 0x000fe200078ec0ff */
[----:B-1----:R-:W-:Y:S01]  /*16e0*/  FADD.FTZ R134, R134, R109 ;  /* 0x0000006d86867221 */ /* 0x002fe20000010000 */
[----:B------:R-:W-:Y:S01]  /*16f0*/  WARPSYNC 0xffffffff ;  /* 0xffffffff00007948 */ /* 0x000fe20003800000 */
[----:B----4-:R-:W-:Y:S01]  /*1700*/  FADD.FTZ R135, R104, R111 ;  /* 0x0000006f68877221 */ /* 0x010fe20000010000 */
[----:B------:R-:W-:Y:S01]  /*1710*/  @!P4 IADD3 R145, R149, R106, RZ ;  /* 0x0000006a9591c210 */ /* 0x000fe20007ffe0ff */
[----:B------:R-:W-:Y:S01]  /*1720*/  BSSY B0, `(.L_x_9064) ;  /* 0x0000064000007945 */ /* 0x000fe20003800000 */
[----:B------:R-:W-:-:S03]  /*1730*/  LOP3.LUT P5, RZ, R6, 0xffffff80, RZ, 0xc0, !PT ;  /* 0xffffff8006ff7812 */ /* 0x000fc600078ac0ff */
[----:B------:R-:W-:Y:S04]  /*1740*/  @!P4 STS.64 [R145.X8+0x2800], R134 ;  /* 0x002800869100c388 */ /* 0x000fe80000008a00 */
[----:B------:R-:W-:Y:S01]  /*1750*/  BAR.SYNC.DEFER_BLOCKING 0x0 ;  /* 0x0000000000007b1d */ /* 0x000fe20000010000 */
[----:B0-----:R-:W-:-:S05]  /*1760*/  ISETP.NE.AND P4, PT, R5, RZ, PT ;  /* 0x000000ff0500720c */ /* 0x001fca0003f85270 */
[----:B------:R-:W0:Y:S04]  /*1770*/  LDS.128 R104, [R149.X8+0x2800] ;  /* 0x0028000095687984 */ /* 0x000e280000008c00 */
[----:B---3--:R-:W1:Y:S01]  /*1780*/  LDS.128 R108, [R149.X8+0x2810] ;  /* 0x00281000956c7984 */ /* 0x008e620000008c00 */
[----:B0-2---:R-:W-:-:S04]  /*1790*/  FADD.FTZ R147, RZ, R104 ;  /* 0x00000068ff937221 */ /* 0x005fc80000010000 */
[----:B------:R-:W-:-:S04]  /*17a0*/  FADD.FTZ R147, R106, R147 ;  /* 0x000000936a937221 */ /* 0x000fc80000010000 */
[----:B-1----:R-:W-:-:S04]  /*17b0*/  FADD.FTZ R147, R147, R108 ;  /* 0x0000006c93937221 */ /* 0x002fc80000010000 */
        /* <DEDUP_REMOVED lines=12> */
[----:B------:R-:W-:-:S03]  /*1880*/  HFMA2.MMA R108, -RZ, RZ, 0, 0 ;  /* 0x00000000ff6c7435 */ /* 0x000fc600000001ff */
[----:B------:R-:W-:-:S03]  /*1890*/  FADD.FTZ R104, R111, R104 ;  /* 0x000000686f687221 */ /* 0x000fc60000010000 */
[----:B------:R-:W-:Y:S01]  /*18a0*/  @P4 LEA.HI.SX32 R108, R105, R110, 0x1e ;  /* 0x0000006e696c4211 */ /* 0x000fe200078ff2ff */
        /* <DEDUP_REMOVED lines=22> */
.L_x_9067:
[----:B------:R-:W-:Y:S05]  /*1a10*/  BSYNC B1 ;  /* 0x0000000000017941 */ /* 0x000fea0003800000 */
.L_x_9066:
        /* <DEDUP_REMOVED lines=11> */
.L_x_9069:
[----:B------:R-:W-:Y:S05]  /*1ad0*/  BSYNC B1 ;  /* 0x0000000000017941 */ /* 0x000fea0003800000 */
.L_x_9068:
        /* <DEDUP_REMOVED lines=9> */
.L_x_9071:
[----:B------:R-:W-:Y:S05]  /*1b70*/  BSYNC B1 ;  /* 0x0000000000017941 */ /* 0x000fea0003800000 */
.L_x_9070:
        /* <DEDUP_REMOVED lines=9> */
.L_x_9073:
[----:B------:R-:W-:Y:S05]  /*1c10*/  BSYNC B1 ;  /* 0x0000000000017941 */ /* 0x000fea0003800000 */
.L_x_9072:
        /* <DEDUP_REMOVED lines=17> */
[C---:B0-----:R-:W-:Y:S01]  /*1d30*/  @P4 IMAD.WIDE.U32 R104, R108.reuse, R109, c[0x0][0x248] ;  /* 0x000092006c684625 */ /* 0x041fe200078e006d */
[----:B------:R-:W-:-:S04]  /*1d40*/  IADD3 R108, R108, 0x80, RZ ;  /* 0x000000806c6c7810 */ /* 0x000fc80007ffe0ff */
[----:B------:R0:W-:Y:S03]  /*1d50*/  @P4 STG.E.128 [R104.64], R44 ;  /* 0x0000002c68004986 */ /* 0x0001e6000c101d04 */
.L_x_9065:
[----:B------:R-:W-:Y:S05]  /*1d60*/  BSYNC B0 ;  /* 0x0000000000007941 */ /* 0x000fea0003800000 */
.L_x_9064:
        /* <DEDUP_REMOVED lines=22> */
.L_x_9077:
[----:B------:R-:W-:Y:S05]  /*1ed0*/  BSYNC B1 ;  /* 0x0000000000017941 */ /* 0x000fea0003800000 */
.L_x_9076:
[----:B------:R-:W-:Y:S01]  /*1ee0*/  ISETP.NE.U32.AND P5, PT, RZ, c[0x0][0x258], PT ;  /* 0x00009600ff007a0c */ /* 0x000fe20003fa5070 */
[----:B------:R-:W-:Y:S03]  /*1ef0*/  BSSY B1, `(.L_x_9078) ;  /* 0x000000a000017945 */ /* 0x000fe60003800000 */
[----:B------:R-:W-:-:S04]  /*1f00*/  ISETP.NE.AND.EX P5, PT, RZ, c[0x0][0x25c], PT, P5 ;  /* 0x00009700ff007a0c */ /* 0x000fc80003fa5350 */
[----:B------:R-:W-:Y:S01]  /*1f10*/  SEL R100, R109, R100, P5 ;  /* 0x000000646d647207 */ /* 0x000fe20002800000 */
[----:B------:R-:W-:Y:S05]  /*1f20*/  @!P3 BRA `(.L_x_9079) ;  /* 0x000000600000b947 */ /* 0x000fea0003800000 */
[----:B------:R-:W-:Y:S01]  /*1f30*/  ISETP.NE.U32.AND P6, PT, RZ, c[0x0][0x218], PT ;  /* 0x00008600ff007a0c */ /* 0x000fe20003fc5070 */
[----:B0-----:R-:W-:-:S03]  /*1f40*/  FFMA.FTZ R104, R112, R107, R106 ;  /* 0x0000006b70687223 */ /* 0x001fc6000001006a */
[----:B------:R-:W-:Y:S01]  /*1f50*/  ISETP.NE.AND.EX P6, PT, RZ, c[0x0][0x21c], PT, P6 ;  /* 0x00008700ff007a0c */ /* 0x000fe20003fc5360 */
[----:B------:R-:W-:-:S04]  /*1f60*/  FADD.FTZ R105, R127, -R104 ;  /* 0x800000687f697221 */ /* 0x000fc80000010000 */
[----:B------:R-:W-:-:S08]  /*1f70*/  FMUL.FTZ R110, R2, R105 ;  /* 0x00000069026e7220 */ /* 0x000fd00000410000 */
[----:B------:R-:W-:Y:S02]  /*1f80*/  @P6 FADD.FTZ R110, R17, R110 ;  /* 0x0000006e116e6221 */ /* 0x000fe40000010000 */
.L_x_9079:
[----:B------:R-:W-:Y:S05]  /*1f90*/  BSYNC B1 ;  /* 0x0000000000017941 */ /* 0x000fea0003800000 */
.L_x_9078:
[----:B------:R-:W-:Y:S01]  /*1fa0*/  BSSY B1, `(.L_x_9080) ;  /* 0x0000009000017945 */ /* 0x000fe20003800000 */
        /* <DEDUP_REMOVED lines=8> */
.L_x_9081:
[----:B------:R-:W-:Y:S05]  /*2030*/  BSYNC B1 ;  /* 0x0000000000017941 */ /* 0x000fea0003800000 */
.L_x_9080:
        /* <DEDUP_REMOVED lines=9> */
.L_x_9083:
[----:B------:R-:W-:Y:S05]  /*20d0*/  BSYNC B1 ;  /* 0x0000000000017941 */ /* 0x000fea0003800000 */
.L_x_9082:
[----:B------:R-:W-:Y:S01]  /*20e0*/  SEL R103, R134, R103, P5 ;  /* 0x0000006786677207 */ /* 0x000fe20002800000 */
[----:B------:R-:W-:Y:S01]  /*20f0*/  FMUL.FTZ R109, R109, c[0x0][0x1ec] ;  /* 0x00007b006d6d7a20 */ /* 0x000fe20000410000 */
[----:B------:R-:W-:Y:S01]  /*2100*/  ISETP.NE.U32.AND P5, PT, RZ, c[0x0][0x258], PT ;  /* 0x00009600ff007a0c */ /* 0x000fe20003fa5070 */
[----:B------:R-:W-:Y:S02]  /*2110*/  FMUL.FTZ R110, R110, c[0x0][0x1ec] ;  /* 0x00007b006e6e7a20 */ /* 0x000fe40000410000 */
[----:B------:R-:W-:Y:S01]  /*2120*/  FMUL.FTZ R111, R111, c[0x0][0x1ec] ;  /* 0x00007b006f6f7a20 */ /* 0x000fe20000410000 */
[----:B------:R-:W-:Y:S01]  /*2130*/  ISETP.NE.AND.EX P5, PT, RZ, c[0x0][0x25c], PT, P5 ;  /* 0x00009700ff007a0c */ /* 0x000fe20003fa5350 */
[----:B------:R-:W-:-:S12]  /*2140*/  FMUL.FTZ R134, R134, c[0x0][0x1ec] ;  /* 0x00007b0086867a20 */ /* 0x000fd80000410000 */
[----:B0-----:R-:W-:-:S05]  /*2150*/  @P5 MOV R105, 0x10 ;  /* 0x0000001000695802 */ /* 0x001fca0000000f00 */
        /* <DEDUP_REMOVED lines=12> */
.L_x_9075:
[----:B------:R-:W-:Y:S05]  /*2220*/  BSYNC B0 ;  /* 0x0000000000007941 */ /* 0x000fea0003800000 */
.L_x_9074:
        /* <DEDUP_REMOVED lines=22> */
.L_x_9087:
[----:B------:R-:W-:Y:S05]  /*2390*/  BSYNC B1 ;  /* 0x0000000000017941 */ /* 0x000fea0003800000 */
.L_x_9086:
        /* <DEDUP_REMOVED lines=11> */
.L_x_9089:
[----:B------:R-:W-:Y:S05]  /*2450*/  BSYNC B1 ;  /* 0x0000000000017941 */ /* 0x000fea0003800000 */
.L_x_9088:
        /* <DEDUP_REMOVED lines=9> */
.L_x_9091:
[----:B------:R-:W-:Y:S05]  /*24f0*/  BSYNC B1 ;  /* 0x0000000000017941 */ /* 0x000fea0003800000 */
.L_x_9090:
        /* <DEDUP_REMOVED lines=9> */
.L_x_9093:
[----:B------:R-:W-:Y:S05]  /*2590*/  BSYNC B1 ;  /* 0x0000000000017941 */ /* 0x000fea0003800000 */
.L_x_9092:
[----:B------:R-:W-:Y:S01]  /*25a0*/  SEL R103, R134, R103, P5 ;  /* 0x0000006786677207 */ /* 0x000fe20002800000 */
[----:B------:R-:W-:Y:S01]  /*25b0*/  FMUL.FTZ R109, R109, c[0x0][0x1ec] ;  /* 0x00007b006d6d7a20 */ /* 0x000fe20000410000 */
[----:B------:R-:W-:Y:S01]  /*25c0*/  ISETP.NE.U32.AND P5, PT, RZ, c[0x0][0x258], PT ;  /* 0x00009600ff007a0c */ /* 0x000fe20003fa5070 */
[----:B------:R-:W-:Y:S02]  /*25d0*/  FMUL.FTZ R110, R110, c[0x0][0x1ec] ;  /* 0x00007b006e6e7a20 */ /* 0x000fe40000410000 */
[----:B------:R-:W-:Y:S01]  /*25e0*/  FMUL.FTZ R111, R111, c[0x0][0x1ec] ;  /* 0x00007b006f6f7a20 */ /* 0x000fe20000410000 */
[----:B------:R-:W-:Y:S01]  /*25f0*/  ISETP.NE.AND.EX P5, PT, RZ, c[0x0][0x25c], PT, P5 ;  /* 0x00009700ff007a0c */ /* 0x000fe20003fa5350 */
[----:B------:R-:W-:-:S12]  /*2600*/  FMUL.FTZ R134, R134, c[0x0][0x1ec] ;  /* 0x00007b0086867a20 */ /* 0x000fd80000410000 */
[----:B0-----:R-:W-:-:S04]  /*2610*/  @P5 IMAD.MOV.U32 R105, RZ, RZ, 0x10 ;  /* 0x00000010ff695424 */ /* 0x001fc800078e00ff */
        /* <DEDUP_REMOVED lines=12> */
.L_x_9085:
[----:B------:R-:W-:Y:S05]  /*26e0*/  BSYNC B0 ;  /* 0x0000000000007941 */ /* 0x000fea0003800000 */
.L_x_9084:
        /* <DEDUP_REMOVED lines=22> */
.L_x_9097:
[----:B------:R-:W-:Y:S05]  /*2850*/  BSYNC B1 ;  /* 0x0000000000017941 */ /* 0x000fea0003800000 */
.L_x_9096:
        /* <DEDUP_REMOVED lines=11> */
.L_x_9099:
[----:B------:R-:W-:Y:S05]  /*2910*/  BSYNC B1 ;  /* 0x0000000000017941 */ /* 0x000fea0003800000 */
.L_x_9098:
        /* <DEDUP_REMOVED lines=9> */
.L_x_9101:
[----:B------:R-:W-:Y:S05]  /*29b0*/  BSYNC B1 ;  /* 0x0000000000017941 */ /* 0x000fea0003800000 */
.L_x_9100:
        /* <DEDUP_REMOVED lines=9> */
.L_x_9103:
[----:B------:R-:W-:Y:S05]  /*2a50*/  BSYNC B1 ;  /* 0x0000000000017941 */ /* 0x000fea0003800000 */
.L_x_9102:
        /* <DEDUP_REMOVED lines=20> */
.L_x_9095:
[----:B------:R-:W-:Y:S05]  /*2ba0*/  BSYNC B0 ;  /* 0x0000000000007941 */ /* 0x000fea0003800000 */
.L_x_9094:
        /* <DEDUP_REMOVED lines=23> */
.L_x_9107:
[----:B------:R-:W-:Y:S05]  /*2d20*/  BSYNC B1 ;  /* 0x0000000000017941 */ /* 0x000fea0003800000 */
.L_x_9106:
        /* <DEDUP_REMOVED lines=11> */
.L_x_9109:
[----:B------:R-:W-:Y:S05]  /*2de0*/  BSYNC B1 ;  /* 0x0000000000017941 */ /* 0x000fea0003800000 */
.L_x_9108:
        /* <DEDUP_REMOVED lines=9> */
.L_x_9111:
[----:B------:R-:W-:Y:S05]  /*2e80*/  BSYNC B1 ;  /* 0x0000000000017941 */ /* 0x000fea0003800000 */
.L_x_9110:
        /* <DEDUP_REMOVED lines=8> */
.L_x_9113:
[----:B------:R-:W-:Y:S05]  /*2f10*/  BSYNC B1 ;  /* 0x0000000000017941 */ /* 0x000fea0003800000 */
.L_x_9112:
[----:B------:R-:W-:Y:S01]  /*2f20*/  SEL R102, R111, R102, P5 ;  /* 0x000000666f667207 */ /* 0x000fe20002800000 */
[----:B------:R-:W-:Y:S01]  /*2f30*/  FMUL.FTZ R105, R105, c[0x0][0x1ec] ;  /* 0x00007b0069697a20 */ /* 0x000fe20000410000 */
[----:B------:R-:W-:Y:S01]  /*2f40*/  SEL R103, R110, R103, P5 ;  /* 0x000000676e677207 */ /* 0x000fe20002800000 */
[----:B------:R-:W-:Y:S01]  /*2f50*/  FMUL.FTZ R104, R104, c[0x0][0x1ec] ;  /* 0x00007b0068687a20 */ /* 0x000fe20000410000 */
[----:B------:R-:W-:Y:S01]  /*2f60*/  ISETP.GT.AND P3, PT, R0, RZ, PT ;  /* 0x000000ff0000720c */ /* 0x000fe20003f64270 */
[----:B------:R-:W-:Y:S02]  /*2f70*/  FMUL.FTZ R111, R111, c[0x0][0x1ec] ;  /* 0x00007b006f6f7a20 */ /* 0x000fe40000410000 */
[----:B------:R-:W-:Y:S01]  /*2f80*/  FMUL.FTZ R110, R110, c[0x0][0x1ec] ;  /* 0x00007b006e6e7a20 */ /* 0x000fe20000410000 */
[----:B------:R-:W-:Y:S02]  /*2f90*/  SEL R44, R105, R44, P3 ;  /* 0x0000002c692c7207 */ /* 0x000fe40001800000 */
[----:B------:R-:W-:-:S02]  /*2fa0*/  SEL R45, R104, R45, P3 ;  /* 0x0000002d682d7207 */ /* 0x000fc40001800000 */
[----:B------:R-:W-:Y:S02]  /*2fb0*/  SEL R46, R111, R46, P3 ;  /* 0x0000002e6f2e7207 */ /* 0x000fe40001800000 */
[----:B------:R-:W-:Y:S02]  /*2fc0*/  SEL R47, R110, R47, P3 ;  /* 0x0000002f6e2f7207 */ /* 0x000fe40001800000 */
[----:B------:R-:W-:Y:S02]  /*2fd0*/  ISETP.NE.U32.AND P3, PT, RZ, c[0x0][0x258], PT ;  /* 0x00009600ff007a0c */ /* 0x000fe40003f65070 */
[----:B------:R-:W-:Y:S02]  /*2fe0*/  @P4 MOV R105, 0x10 ;  /* 0x0000001000694802 */ /* 0x000fe40000000f00 */
[----:B------:R-:W-:-:S03]  /*2ff0*/  ISETP.NE.AND.EX P3, PT, RZ, c[0x0][0x25c], PT, P3 ;  /* 0x00009700ff007a0c */ /* 0x000fc60003f65330 */
[----:B------:R-:W-:-:S10]  /*3000*/  @P4 IMAD.WIDE.U32 R104, R108, R105, c[0x0][0x248] ;  /* 0x000092006c684625 */ /* 0x000fd400078e0069 */
[----:B------:R-:W-:-:S04]  /*3010*/  @P3 IMAD.MOV.U32 R107, RZ, RZ, 0x10 ;  /* 0x00000010ff6b3424 */ /* 0x000fc800078e00ff */
[----:B------:R-:W-:-:S05]  /*3020*/  @P3 IMAD.WIDE.U32 R106, R8, R107, c[0x0][0x258] ;  /* 0x00009600086a3625 */ /* 0x000fca00078e006b */
[----:B------:R0:W-:Y:S04]  /*3030*/  @P3 STG.E.128 [R106.64], R100 ;  /* 0x000000646a003986 */ /* 0x0001e8000c101d04 */
[----:B------:R0:W-:Y:S02]  /*3040*/  @P4 STG.E.128 [R104.64], R44 ;  /* 0x0000002c68004986 */ /* 0x0001e4000c101d04 */
.L_x_9105:
[----:B------:R-:W-:Y:S05]  /*3050*/  BSYNC B0 ;  /* 0x0000000000007941 */ /* 0x000fea0003800000 */
.L_x_9104:
[----:B------:R-:W-:Y:S02]  /*3060*/  IADD3 R4, R4, c[0x0][0x160], RZ ;  /* 0x0000580004047a10 */ /* 0x000fe40007ffe0ff */
[----:B------:R-:W-:Y:S02]  /*3070*/  LOP3.LUT P4, RZ, R3, 0xff, RZ, 0xc0, !PT ;  /* 0x000000ff03ff7812 */ /* 0x000fe4000788c0ff */
[----:B------:R-:W-:Y:S02]  /*3080*/  ISETP.GE.AND P3, PT, R4, c[0x0][0x164], PT ;  /* 0x0000590004007a0c */ /* 0x000fe40003f66270 */
[----:B------:R-:W-:-:S11]  /*3090*/  SEL R3, RZ, 0x1, P4 ;  /* 0x00000001ff037807 */ /* 0x000fd60002000000 */
[----:B0-----:R-:W-:Y:S01]  /*30a0*/  @P3 CALL.REL.NOINC `(.L_x_9038) ;  /* 0x0000001000003944 */ /* 0x001fe20003c00000 */
[----:B------:R-:W-:Y:S05]  /*30b0*/  BRA `(.L_x_9114) ;  /* 0xffffd32000007947 */ /* 0x000fea000383ffff */
.L_x_9038:
[----:B-1----:R-:W0:Y:S01]  /*30c0*/  S2UR UR6, SR_CTAID.X ;  /* 0x00000000000679c3 */ /* 0x002e220000002500 */
[----:B------:R-:W0:Y:S01]  /*30d0*/  S2R R2, SR_TID.X ;  /* 0x0000000000027919 */ /* 0x000e220000002100 */
[----:B------:R-:W-:Y:S01]  /*30e0*/  LOP3.LUT P3, RZ, R6, 0xffffff80, RZ, 0xc0, !PT ;  /* 0xffffff8006ff7812 */ /* 0x000fe2000786c0ff */
[----:B------:R-:W-:Y:S01]  /*30f0*/  @P1 IMAD.MOV.U32 R15, RZ, RZ, 0x10 ;  /* 0x00000010ff0f1424 */ /* 0x000fe200078e00ff */
        /* <DEDUP_REMOVED lines=35> */
.L_x_9062:
[----:B------:R-:W-:Y:S01]  /*3330*/  HFMA2.MMA R150, -RZ, RZ, 0, 1.847743988037109375e-06 ;  /* 0x0000001fff967435 */ /* 0x000fe200000001ff */
[----:B------:R-:W-:Y:S01]  /*3340*/  MOV R110, R147 ;  /* 0x00000093006e7202 */ /* 0x000fe20000000f00 */
[----:B------:R-:W-:Y:S01]  /*3350*/  IMAD.MOV.U32 R135, RZ, RZ, 0x10 ;  /* 0x00000010ff877424 */ /* 0x000fe200078e00ff */
[----:B------:R-:W-:Y:S02]  /*3360*/  MOV R151, 0xffffffff ;  /* 0xffffffff00977802 */ /* 0x000fe40000000f00 */
[----:B------:R-:W-:-:S02]  /*3370*/  MOV R104, 0x3390 ;  /* 0x0000339000687802 */ /* 0x000fc40000000f00 */
[----:B01---5:R-:W-:Y:S05]  /*3380*/  CALL.REL.NOINC `($__internal_182_$__cuda_sm70_shflsync_down_p) ;  /* 0x0000046000007944 */ /* 0x023fea0003c00000 */
[----:B-1----:R-:W-:Y:S01]  /*3390*/  MOV R108, R110 ;  /* 0x0000006e006c7202 */ /* 0x002fe20000000f00 */
[----:B0-----:R-:W-:Y:S05]  /*33a0*/  BRA `(.L_x_9115) ;  /* 0xffffe20000007947 */ /* 0x001fea000383ffff */
.L_x_9063:
[----:B------:R-:W-:Y:S01]  /*33b0*/  HFMA2.MMA R135, -RZ, RZ, 0, 9.5367431640625e-07 ;  /* 0x00000010ff877435 */ /* 0x000fe200000001ff */
[----:B------:R-:W-:Y:S01]  /*33c0*/  IMAD.MOV.U32 R110, RZ, RZ, R145 ;  /* 0x000000ffff6e7224 */ /* 0x000fe200078e0091 */
[----:B------:R-:W-:-:S02]  /*33d0*/  MOV R150, 0x1f ;  /* 0x0000001f00967802 */ /* 0x000fc40000000f00 */
[----:B------:R-:W-:Y:S02]  /*33e0*/  MOV R151, 0xffffffff ;  /* 0xffffffff00977802 */ /* 0x000fe40000000f00 */
[----:B------:R-:W-:Y:S02]  /*33f0*/  MOV R104, 0x3410 ;  /* 0x0000341000687802 */ /* 0x000fe40000000f00 */
[----:B0123-5:R-:W-:Y:S05]  /*3400*/  CALL.REL.NOINC `($__internal_182_$__cuda_sm70_shflsync_down_p) ;  /* 0x000003e000007944 */ /* 0x02ffea0003c00000 */
[----:B------:R-:W-:Y:S01]  /*3410*/  FADD.FTZ R108, R108, R147 ;  /* 0x000000936c6c7221 */ /* 0x000fe20000010000 */
[----:B0-----:R-:W-:Y:S01]  /*3420*/  HFMA2.MMA R150, -RZ, RZ, 0, 1.847743988037109375e-06 ;  /* 0x0000001fff967435 */ /* 0x001fe200000001ff */
[----:B-1----:R-:W-:Y:S01]  /*3430*/  FADD.FTZ R145, R145, R110 ;  /* 0x0000006e91917221 */ /* 0x002fe20000010000 */
[----:B------:R-:W-:Y:S01]  /*3440*/  MOV R151, 0xffffffff ;  /* 0xffffffff00977802 */ /* 0x000fe20000000f00 */
[----:B------:R-:W-:Y:S01]  /*3450*/  IMAD.MOV.U32 R135, RZ, RZ, 0x8 ;  /* 0x00000008ff877424 */ /* 0x000fe200078e00ff */
[----:B------:R-:W-:Y:S02]  /*3460*/  MOV R110, R108 ;  /* 0x0000006c006e7202 */ /* 0x000fe40000000f00 */
[----:B------:R-:W-:Y:S02]  /*3470*/  MOV R104, 0x3490 ;  /* 0x0000349000687802 */ /* 0x000fe40000000f00 */
[----:B------:R-:W-:Y:S05]  /*3480*/  CALL.REL.NOINC `($__internal_182_$__cuda_sm70_shflsync_down_p) ;  /* 0x0000036000007944 */ /* 0x000fea0003c00000 */
[----:B0-----:R-:W-:Y:S01]  /*3490*/  HFMA2.MMA R135, -RZ, RZ, 0, 4.76837158203125e-07 ;  /* 0x00000008ff877435 */ /* 0x001fe200000001ff */
[----:B-1----:R-:W-:Y:S01]  /*34a0*/  IMAD.MOV.U32 R107, RZ, RZ, R110 ;  /* 0x000000ffff6b7224 */ /* 0x002fe200078e006e */
[----:B------:R-:W-:Y:S01]  /*34b0*/  MOV R110, R145 ;  /* 0x00000091006e7202 */ /* 0x000fe20000000f00 */
[----:B------:R-:W-:Y:S01]  /*34c0*/  IMAD.MOV.U32 R151, RZ, RZ, -0x1 ;  /* 0xffffffffff977424 */ /* 0x000fe200078e00ff */
[----:B------:R-:W-:-:S02]  /*34d0*/  MOV R150, 0x1f ;  /* 0x0000001f00967802 */ /* 0x000fc40000000f00 */
[----:B------:R-:W-:Y:S02]  /*34e0*/  MOV R104, 0x3500 ;  /* 0x0000350000687802 */ /* 0x000fe40000000f00 */
[----:B------:R-:W-:Y:S05]  /*34f0*/  CALL.REL.NOINC `($__internal_182_$__cuda_sm70_shflsync_down_p) ;  /* 0x000002f000007944 */ /* 0x000fea0003c00000 */
[----:B------:R-:W-:Y:S01]  /*3500*/  FADD.FTZ R108, R107, R108 ;  /* 0x0000006c6b6c7221 */ /* 0x000fe20000010000 */
[----:B0-----:R-:W-:Y:S01]  /*3510*/  HFMA2.MMA R135, -RZ, RZ, 0, 2.384185791015625e-07 ;  /* 0x00000004ff877435 */ /* 0x001fe200000001ff */
[----:B-1----:R-:W-:Y:S01]  /*3520*/  FADD.FTZ R145, R145, R110 ;  /* 0x0000006e91917221 */ /* 0x002fe20000010000 */
[----:B------:R-:W-:Y:S01]  /*3530*/  MOV R150, 0x1f ;  /* 0x0000001f00967802 */ /* 0x000fe20000000f00 */
[----:B------:R-:W-:Y:S01]  /*3540*/  IMAD.MOV.U32 R110, RZ, RZ, R108 ;  /* 0x000000ffff6e7224 */ /* 0x000fe200078e006c */
[----:B------:R-:W-:Y:S02]  /*3550*/  MOV R151, 0xffffffff ;  /* 0xffffffff00977802 */ /* 0x000fe40000000f00 */
[----:B------:R-:W-:Y:S02]  /*3560*/  MOV R104, 0x3580 ;  /* 0x0000358000687802 */ /* 0x000fe40000000f00 */
[----:B------:R-:W-:Y:S05]  /*3570*/  CALL.REL.NOINC `($__internal_182_$__cuda_sm70_shflsync_down_p) ;  /* 0x0000027000007944 */ /* 0x000fea0003c00000 */
[----:B0-----:R-:W-:Y:S01]  /*3580*/  HFMA2.MMA R135, -RZ, RZ, 0, 2.384185791015625e-07 ;  /* 0x00000004ff877435 */ /* 0x001fe200000001ff */
[----:B-1----:R-:W-:Y:S01]  /*3590*/  MOV R107, R110 ;  /* 0x0000006e006b7202 */ /* 0x002fe20000000f00 */
[----:B------:R-:W-:Y:S01]  /*35a0*/  IMAD.MOV.U32 R150, RZ, RZ, 0x1f ;  /* 0x0000001fff967424 */ /* 0x000fe200078e00ff */
[----:B------:R-:W-:-:S02]  /*35b0*/  MOV R110, R145 ;  /* 0x00000091006e7202 */ /* 0x000fc40000000f00 */
[----:B------:R-:W-:Y:S02]  /*35c0*/  MOV R151, 0xffffffff ;  /* 0xffffffff00977802 */ /* 0x000fe40000000f00 */
[----:B------:R-:W-:Y:S02]  /*35d0*/  MOV R104, 0x35f0 ;  /* 0x000035f000687802 */ /* 0x000fe40000000f00 */
[----:B------:R-:W-:Y:S05]  /*35e0*/  CALL.REL.NOINC `($__internal_182_$__cuda_sm70_shflsync_down_p) ;  /* 0x0000020000007944 */ /* 0x000fea0003c00000 */
[----:B------:R-:W-:Y:S01]  /*35f0*/  FADD.FTZ R108, R107, R108 ;  /* 0x0000006c6b6c7221 */ /* 0x000fe20000010000 */
[----:B0-----:R-:W-:Y:S01]  /*3600*/  HFMA2.MMA R135, -RZ, RZ, 0, 1.1920928955078125e-07 ;  /* 0x00000002ff877435 */ /* 0x001fe200000001ff */
[----:B-1----:R-:W-:Y:S01]  /*3610*/  FADD.FTZ R111, R145, R110 ;  /* 0x0000006e916f7221 */ /* 0x002fe20000010000 */
[----:B------:R-:W-:Y:S01]  /*3620*/  MOV R150, 0x1f ;  /* 0x0000001f00967802 */ /* 0x000fe20000000f00 */
[----:B------:R-:W-:Y:S01]  /*3630*/  IMAD.MOV.U32 R151, RZ, RZ, -0x1 ;  /* 0xffffffffff977424 */ /* 0x000fe200078e00ff */
[----:B------:R-:W-:Y:S02]  /*3640*/  MOV R110, R108 ;  /* 0x0000006c006e7202 */ /* 0x000fe40000000f00 */
[----:B------:R-:W-:Y:S02]  /*3650*/  MOV R104, 0x3670 ;  /* 0x0000367000687802 */ /* 0x000fe40000000f00 */
[----:B------:R-:W-:Y:S05]  /*3660*/  CALL.REL.NOINC `($__internal_182_$__cuda_sm70_shflsync_down_p) ;  /* 0x0000018000007944 */ /* 0x000fea0003c00000 */
[----:B0-----:R-:W-:Y:S01]  /*3670*/  HFMA2.MMA R150, -RZ, RZ, 0, 1.847743988037109375e-06 ;  /* 0x0000001fff967435 */ /* 0x001fe200000001ff */
[----:B-1----:R-:W-:Y:S01]  /*3680*/  MOV R107, R110 ;  /* 0x0000006e006b7202 */ /* 0x002fe20000000f00 */
[----:B------:R-:W-:Y:S01]  /*3690*/  IMAD.MOV.U32 R135, RZ, RZ, 0x2 ;  /* 0x00000002ff877424 */ /* 0x000fe200078e00ff */
[----:B------:R-:W-:-:S02]  /*36a0*/  MOV R110, R111 ;  /* 0x0000006f006e7202 */ /* 0x000fc40000000f00 */
[----:B------:R-:W-:Y:S02]  /*36b0*/  MOV R151, 0xffffffff ;  /* 0xffffffff00977802 */ /* 0x000fe40000000f00 */
[----:B------:R-:W-:Y:S02]  /*36c0*/  MOV R104, 0x36e0 ;  /* 0x000036e000687802 */ /* 0x000fe40000000f00 */
[----:B------:R-:W-:Y:S05]  /*36d0*/  CALL.REL.NOINC `($__internal_182_$__cuda_sm70_shflsync_down_p) ;  /* 0x0000011000007944 */ /* 0x000fea0003c00000 */
[----:B------:R-:W-:Y:S01]  /*36e0*/  FADD.FTZ R109, R107, R108 ;  /* 0x0000006c6b6d7221 */ /* 0x000fe20000010000 */
[----:B0-----:R-:W-:Y:S01]  /*36f0*/  HFMA2.MMA R135, -RZ, RZ, 0, 5.9604644775390625e-08 ;  /* 0x00000001ff877435 */ /* 0x001fe200000001ff */
[----:B-1----:R-:W-:Y:S01]  /*3700*/  FADD.FTZ R111, R111, R110 ;  /* 0x0000006e6f6f7221 */ /* 0x002fe20000010000 */
[----:B------:R-:W-:Y:S01]  /*3710*/  MOV R151, 0xffffffff ;  /* 0xffffffff00977802 */ /* 0x000fe20000000f00 */
[----:B------:R-:W-:Y:S01]  /*3720*/  IMAD.MOV.U32 R150, RZ, RZ, 0x1f ;  /* 0x0000001fff967424 */ /* 0x000fe200078e00ff */
        /* <DEDUP_REMOVED lines=10> */
[----:B-1----:R-:W-:Y:S01]  /*37d0*/  MOV R104, R110 ;  /* 0x0000006e00687202 */ /* 0x002fe20000000f00 */
[----:B0-----:R-:W-:Y:S05]  /*37e0*/  BRA `(.L_x_9116) ;  /* 0xffffdee000007947 */ /* 0x001fea000383ffff */
        .weak           $__internal_182_$__cuda_sm70_shflsync_down_p
        .type           $__internal_182_$__cuda_sm70_shflsync_down_p,@function
        .size           $__internal_182_$__cuda_sm70_shflsync_down_p,(.L_x_9926 - $__internal_182_$__cuda_sm70_shflsync_down_p)
$__internal_182_$__cuda_sm70_shflsync_down_p:
[----:B------:R-:W-:Y:S01]  /*37f0*/  HFMA2.MMA R105, -RZ, RZ, 0, 0 ;  /* 0x00000000ff697435 */ /* 0x000fe200000001ff */
[----:B------:R-:W-:Y:S04]  /*3800*/  WARPSYNC R151 ;  /* 0x0000009700007348 */ /* 0x000fe80003800000 */
[----:B------:R0:W1:Y:S01]  /*3810*/  SHFL.DOWN PT, R110, R110, R135, R150 ;  /* 0x080000876e6e7389 */ /* 0x00006200000e0096 */
[----:B------:R-:W-:Y:S05]  /*3820*/  RET.REL.NODEC R104 `(_ZN10layer_norm13ln_bwd_kernelINS_13Kernel_traitsIfffffjLj2560ELj1ELj1ELj4ELj16ENS_18Kernel_traits_baseILj2560EfffffjLj128EEEEELb0ELb0ELb1ELb0EEEvNS_9BwdParamsE) ;  /* 0xffffc7d068007950 */ /* 0x000fea0003c3ffff */
.L_x_9117:
        /* <DEDUP_REMOVED lines=13> */
.L_x_9926:


//--------------------- .text._ZN10layer_norm13ln_bwd_kernelINS_13Kernel_traitsIfffffjLj2560ELj1ELj1ELj4ELj16ENS_18Kernel_traits_baseILj2560EfffffjLj128EEEEELb0ELb0ELb1ELb1EEEvNS_9BwdParamsE --------------------------
	.section	.text._ZN10layer_norm13ln_bwd_kernelINS_13Kernel_traitsIfffffjLj2560ELj1ELj1ELj4ELj16ENS_18Kernel_traits_baseILj2560EfffffjLj128EEEEELb0ELb0ELb1ELb1EEEvNS_9BwdParamsE,"ax",@progbits
	.sectioninfo	@"SHI_REGISTERS=164"
	.align	128
        .global         _ZN10layer_norm13ln_bwd_kernelINS_13Kernel_traitsIfffffjLj2560ELj1ELj1ELj4ELj16ENS_18Kernel_traits_baseILj2560EfffffjLj128EEEEELb0ELb0ELb1ELb1EEEvNS_9BwdParamsE
        .type           _ZN10layer_norm13ln_bwd_kernelINS_13Kernel_traitsIfffffjLj2560ELj1ELj1ELj4ELj16ENS_18Kernel_traits_baseILj2560EfffffjLj128EEEEELb0ELb0ELb1ELb1EEEvNS_9BwdParamsE,@function
        .size           _ZN10layer_norm13ln_bwd_kernelINS_13Kernel_traitsIfffffjLj2560ELj1ELj1ELj4ELj16ENS_18Kernel_traits_baseILj2560EfffffjLj128EEEEELb0ELb0ELb1ELb1EEEvNS_9BwdParamsE,(.L_x_9927 - _ZN10layer_norm13ln_bwd_kernelINS_13Kernel_traitsIfffffjLj2560ELj1ELj1ELj4ELj16ENS_18Kernel_traits_baseILj2560EfffffjLj128EEEEELb0ELb0ELb1ELb1EEEvNS_9BwdParamsE)
        .other          _ZN10layer_norm13ln_bwd_kernelINS_13Kernel_traitsIfffffjLj2560ELj1ELj1ELj4ELj16ENS_18Kernel_traits_baseILj2560EfffffjLj128EEEEELb0ELb0ELb1ELb1EEEvNS_9BwdParamsE,@"STO_CUDA_ENTRY STV_DEFAULT"
_ZN10layer_norm13ln_bwd_kernelINS_13Kernel_traitsIfffffjLj2560ELj1ELj1ELj4ELj16ENS_18Kernel_traits_baseILj2560EfffffjLj128EEEEELb0ELb0ELb1ELb1EEEvNS_9BwdParamsE:
.text._ZN10layer_norm13ln_bwd_kernelINS_13Kernel_traitsIfffffjLj2560ELj1ELj1ELj4ELj16ENS_18Kernel_traits_baseILj2560EfffffjLj128EEEEELb0ELb0ELb1ELb1EEEvNS_9BwdParamsE:
        /* <DEDUP_REMOVED lines=31> */
.L_x_9118:
[----:B------:R-:W0:Y:S01]  /*01f0*/  LDC.U8 R5, c[0x0][0x1f0] ;  /* 0x00007c00ff057b82 */ /* 0x000e220000000000 */
[----:B------:R-:W-:Y:S01]  /*0200*/  HFMA2.MMA R8, -RZ, RZ, 0, 9.5367431640625e-07 ;  /* 0x00000010ff087435 */ /* 0x000fe200000001ff */
[----:B------:R-:W-:-:S02]  /*0210*/  SHF.R.U32.HI R6, RZ, 0x5, R0 ;  /* 0x00000005ff067819 */ /* 0x000fc40000011600 */
        /* <DEDUP_REMOVED lines=28> */
[----:B------:R-:W-:-:S02]  /*03e0*/  LOP3.LUT R6, R6, 0x3, RZ, 0xc0, !PT ;  /* 0x0000000306067812 */ /* 0x000fc400078ec0ff */
[----:B01----:R-:W-:Y:S02]  /*03f0*/  PRMT R8, R10, 0x7610, R8 ;  /* 0x000076100a087816 */ /* 0x003fe40000000008 */
.L_x_9175:
        /* <DEDUP_REMOVED lines=35> */
.L_x_9121:
[----:B0-----:R-:W-:Y:S02]  /*0630*/  IADD3 R100, R112, -0x1, RZ ;  /* 0xffffffff70647810 */ /* 0x001fe40007ffe0ff */
[----:B------:R-:W-:-:S02]  /*0640*/  SHF.R.S32.HI R101, RZ, 0x1f, R2 ;  /* 0x0000001fff657819 */ /* 0x000fc40000011402 */
[----:B------:R-:W-:Y:S01]  /*0650*/  LEA R152, P0, R2, c[0x0][0x1a0], 0x2 ;  /* 0x0000680002987a11 */ /* 0x000fe200078010ff */
[----:B------:R-:W-:-:S03]  /*0660*/  IMAD R102, R100, c[0x0][0x168], RZ ;  /* 0x00005a0064667a24 */ /* 0x000fc600078e02ff */
[----:B------:R-:W-:Y:S01]  /*0670*/  LEA.HI.X R153, R2, c[0x0][0x1a4], R101, 0x2, P0 ;  /* 0x0000690002997a11 */ /* 0x000fe200000f1465 */
[----:B------:R-:W-:Y:S01]  /*0680*/  IMAD.WIDE.U32 R100, R11, R154, c[0x0][0x188] ;  /* 0x000062000b647625 */ /* 0x000fe200078e009a */
[----:B------:R-:W-:-:S03]  /*0690*/  SHF.R.S32.HI R103, RZ, 0x1f, R102 ;  /* 0x0000001fff677819 */ /* 0x000fc60000011466 */
[----:B------:R-:W2:Y:S01]  /*06a0*/  LDG.E R152, [R152.64] ;  /* 0x0000000498987981 */ /* 0x000ea2000c1e1900 */
[----:B------:R-:W-:Y:S01]  /*06b0*/  LEA.HI R102, R103, R102, RZ, 0x2 ;  /* 0x0000006667667211 */ /* 0x000fe200078f10ff */
[----:B------:R-:W-:-:S03]  /*06c0*/  IMAD.WIDE.U32 R108, R149, R154, c[0x0][0x188] ;  /* 0x00006200956c7625 */ /* 0x000fc600078e009a */
[----:B------:R-:W-:Y:S02]  /*06d0*/  LEA.HI.SX32 R137, R102, R3, 0x1e ;  /* 0x0000000366897211 */ /* 0x000fe400078ff2ff */
[----:B------:R-:W3:Y:S01]  /*06e0*/  LDG.E.128 R100, [R100.64] ;  /* 0x0000000464647981 */ /* 0x000ee2000c1e1d00 */
[----:B------:R-:W-:-:S03]  /*06f0*/  IMAD.WIDE.U32 R116, R148, R154, c[0x0][0x188] ;  /* 0x0000620094747625 */ /* 0x000fc600078e009a */
[----:B------:R-:W4:Y:S01]  /*0700*/  LDG.E.128 R108, [R108.64] ;  /* 0x000000046c6c7981 */ /* 0x000f22000c1e1d00 */
[----:B------:R-:W-:-:S03]  /*0710*/  IMAD.WIDE.U32 R104, R137, R154, c[0x0][0x208] ;  /* 0x0000820089687625 */ /* 0x000fc600078e009a */
        /* <DEDUP_REMOVED lines=32> */
[C---:B------:R-:W-:Y:S02]  /*0920*/  FADD.FTZ R142, -R152.reuse, R101 ;  /* 0x00000065988e7221 */ /* 0x040fe40000010100 */
[C---:B----4-:R-:W-:Y:S02]  /*0930*/  FADD.FTZ R108, -R152.reuse, R108 ;  /* 0x0000006c986c7221 */ /* 0x050fe40000010100 */
[C---:B-----5:R-:W-:Y:S02]  /*0940*/  FMUL.FTZ R101, R9.reuse, R100 ;  /* 0x0000006409657220 */ /* 0x060fe40000410000 */
[----:B------:R-:W-:Y:S02]  /*0950*/  FADD.FTZ R110, -R152, R110 ;  /* 0x0000006e986e7221 */ /* 0x000fe40000010100 */
[----:B------:R-:W-:-:S02]  /*0960*/  FMUL.FTZ R143, R9, R108 ;  /* 0x0000006c098f7220 */ /* 0x000fc40000410000 */
[----:B------:R-:W-:Y:S02]  /*0970*/  FADD.FTZ R102, -R152, R102 ;  /* 0x0000006698667221 */ /* 0x000fe40000010100 */
[----:B------:R-:W-:Y:S02]  /*0980*/  FMUL.FTZ R100, R9, R142 ;  /* 0x0000008e09647220 */ /* 0x000fe40000410000 */
[----:B------:R-:W-:Y:S02]  /*0990*/  FFMA.FTZ R32, R104, R101, R32 ;  /* 0x0000006568207223 */ /* 0x000fe40000010020 */
[----:B------:R-:W-:Y:S02]  /*09a0*/  FADD.FTZ R68, R68, R104 ;  /* 0x0000006844447221 */ /* 0x000fe40000010000 */
[----:B------:R-:W-:Y:S02]  /*09b0*/  FADD.FTZ R108, -R152, R117 ;  /* 0x00000075986c7221 */ /* 0x000fe40000010100 */
[----:B------:R-:W-:-:S02]  /*09c0*/  FMUL.FTZ R104, R28, R104 ;  /* 0x000000681c687220 */ /* 0x000fc40000410000 */
[C---:B-1----:R-:W-:Y:S02]  /*09d0*/  FMUL.FTZ R141, R9.reuse, R110 ;  /* 0x0000006e098d7220 */ /* 0x042fe40000410000 */
[C---:B------:R-:W-:Y:S02]  /*09e0*/  FADD.FTZ R144, -R152.reuse, R103 ;  /* 0x0000006798907221 */ /* 0x040fe40000010100 */
[----:B------:R-:W-:Y:S02]  /*09f0*/  FADD.FTZ R110, -R152, R118 ;  /* 0x00000076986e7221 */ /* 0x000fe40000010100 */
[----:B------:R-:W-:Y:S02]  /*0a00*/  FMUL.FTZ R103, R9, R102 ;  /* 0x0000006609677220 */ /* 0x000fe40000410000 */
[----:B------:R-:W-:Y:S02]  /*0a10*/  FFMA.FTZ R33, R105, R100, R33 ;  /* 0x0000006469217223 */ /* 0x000fe40000010021 */
[----:B------:R-:W-:-:S02]  /*0a20*/  FADD.FTZ R69, R69, R105 ;  /* 0x0000006945457221 */ /* 0x000fc40000010000 */
[----:B------:R-:W-:Y:S02]  /*0a30*/  FADD.FTZ R142, -R152, R109 ;  /* 0x0000006d988e7221 */ /* 0x000fe40000010100 */
[----:B------:R-:W-:Y:S02]  /*0a40*/  FMUL.FTZ R118, R9, R108 ;  /* 0x0000006c09767220 */ /* 0x000fe40000410000 */
[----:B------:R-:W-:Y:S02]  /*0a50*/  FMUL.FTZ R105, R29, R105 ;  /* 0x000000691d697220 */ /* 0x000fe40000410000 */
[----:B------:R-:W-:Y:S02]  /*0a60*/  FADD.FTZ R108, RZ, R104 ;  /* 0x00000068ff6c7221 */ /* 0x000fe40000010000 */
[----:B------:R-:W-:Y:S02]  /*0a70*/  FFMA.FTZ R109, R101, R104, RZ ;  /* 0x00000068656d7223 */ /* 0x000fe400000100ff */
[----:B------:R-:W-:-:S02]  /*0a80*/  FMUL.FTZ R102, R9, R144 ;  /* 0x0000009009667220 */ /* 0x000fc40000410000 */
[----:B------:R-:W-:Y:S02]  /*0a90*/  FFMA.FTZ R34, R106, R103, R34 ;  /* 0x000000676a227223 */ /* 0x000fe40000010022 */
[----:B------:R-:W-:Y:S02]  /*0aa0*/  FADD.FTZ R70, R70, R106 ;  /* 0x0000006a46467221 */ /* 0x000fe40000010000 */
[----:B------:R-:W-:Y:S02]  /*0ab0*/  FADD.FTZ R140, -R152, R111 ;  /* 0x0000006f988c7221 */ /* 0x000fe40000010100 */
        /* <DEDUP_REMOVED lines=19> */
[----:B------:R-:W-:Y:S02]  /*0bf0*/  FFMA.FTZ R36, R112, R143, R36 ;  /* 0x0000008f70247223 */ /* 0x000fe40000010024 */
[----:B------:R-:W-:-:S02]  /*0c00*/  FADD.FTZ R64, R64, R112 ;  /* 0x0000007040407221 */ /* 0x000fc40000010000 */
[----:B------:R-:W-:Y:S02]  /*0c10*/  FADD.FTZ R112, -R152, R119 ;  /* 0x0000007798707221 */ /* 0x000fe40000010100 */
[C---:B------:R-:W-:Y:S02]  /*0c20*/  FMUL.FTZ R119, R9.reuse, R116 ;  /* 0x0000007409777220 */ /* 0x040fe40000410000 */
[----:B------:R-:W-:Y:S02]  /*0c30*/  FMUL.FTZ R140, R9, R140 ;  /* 0x0000008c098c7220 */ /* 0x000fe40000410000 */
        /* <DEDUP_REMOVED lines=40> */
[----:B------:R-:W-:Y:S02]  /*0ec0*/  FADD.FTZ R108, R111, R128 ;  /* 0x000000806f6c7221 */ /* 0x000fe40000010000 */
[----:B------:R-:W-:Y:S02]  /*0ed0*/  FFMA.FTZ R109, R151, R128, R109 ;  /* 0x00000080976d7223 */ /* 0x000fe4000001006d */
[----:B------:R-:W-:Y:S02]  /*0ee0*/  FMUL.FTZ R126, R9, R110 ;  /* 0x0000006e097e7220 */ /* 0x000fe40000410000 */
[----:B------:R-:W-:Y:S02]  /*0ef0*/  FFMA.FTZ R46, R130, R127, R46 ;  /* 0x0000007f822e7223 */ /* 0x000fe4000001002e */
[----:B------:R-:W-:-:S02]  /*0f00*/  FADD.FTZ R58, R58, R130 ;  /* 0x000000823a3a7221 */ /* 0x000fc40000010000 */
[----:B------:R-:W-:Y:S02]  /*0f10*/  FADD.FTZ R132, -R152, R132 ;  /* 0x0000008498847221 */ /* 0x000fe40000010100 */
[----:B------:R-:W-:Y:S02]  /*0f20*/  FMUL.FTZ R130, R18, R130 ;  /* 0x0000008212827220 */ /* 0x000fe40000410000 */
[----:B------:R-:W-:Y:S02]  /*0f30*/  FADD.FTZ R111, R108, R129 ;  /* 0x000000816c6f7221 */ /* 0x000fe40000010000 */
[----:B------:R-:W-:Y:S02]  /*0f40*/  FFMA.FTZ R109, R150, R129, R109 ;  /* 0x00000081966d7223 */ /* 0x000fe4000001006d */
        /* <DEDUP_REMOVED lines=14> */
[----:B------:R-:W-:Y:S02]  /*1030*/  FADD.FTZ R134, -R152, R134 ;  /* 0x0000008698867221 */ /* 0x000fe40000010100 */
[----:B------:R-:W-:Y:S02]  /*1040*/  FFMA.FTZ R49, R137, R132, R49 ;  /* 0x0000008489317223 */ /* 0x000fe40000010031 */
[----:B------:R-:W-:Y:S02]  /*1050*/  FADD.FTZ R53, R53, R137 ;  /* 0x0000008935357221 */ /* 0x000fe40000010000 */
[----:B------:R-:W-:Y:S02]  /*1060*/  FMUL.FTZ R137, R13, R137 ;  /* 0x000000890d897220 */ /* 0x000fe40000410000 */
[----:B------:R-:W-:Y:S02]  /*1070*/  FADD.FTZ R108, R111, R136 ;  /* 0x000000886f6c7221 */ /* 0x000fe40000010000 */
[----:B------:R-:W-:-:S02]  /*1080*/  FFMA.FTZ R109, R135, R136, R109 ;  /* 0x00000088876d7223 */ /* 0x000fc4000001006d */
[----:B------:R-:W-:Y:S02]  /*1090*/  FMUL.FTZ R133, R9, R134 ;  /* 0x0000008609857220 */ /* 0x000fe40000410000 */
[----:B------:R-:W-:Y:S02]  /*10a0*/  FMUL.FTZ R152, R14, R138 ;  /* 0x0000008a0e987220 */ /* 0x000fe40000410000 */
[----:B------:R-:W-:Y:S02]  /*10b0*/  FADD.FTZ R111, R108, R137 ;  /* 0x000000896c6f7221 */ /* 0x000fe40000010000 */
[----:B------:R-:W-:Y:S02]  /*10c0*/  FFMA.FTZ R109, R132, R137, R109 ;  /* 0x00000089846d7223 */ /* 0x000fe4000001006d */
[----:B------:R-:W-:Y:S02]  /*10d0*/  FFMA.FTZ R50, R138, R133, R50 ;  /* 0x000000858a327223 */ /* 0x000fe40000010032 */
[----:B------:R-:W-:-:S02]  /*10e0*/  FADD.FTZ R54, R54, R138 ;  /* 0x0000008a36367221 */ /* 0x000fc40000010000 */
[----:B------:R-:W-:Y:S02]  /*10f0*/  FMUL.FTZ R138, R9, R112 ;  /* 0x00000070098a7220 */ /* 0x000fe40000410000 */
[----:B------:R-:W-:Y:S02]  /*1100*/  FMUL.FTZ R134, R15, R139 ;  /* 0x0000008b0f867220 */ /* 0x000fe40000410000 */
[----:B------:R-:W-:Y:S02]  /*1110*/  FADD.FTZ R111, R111, R152 ;  /* 0x000000986f6f7221 */ /* 0x000fe40000010000 */
[----:B------:R-:W-:Y:S02]  /*1120*/  FFMA.FTZ R109, R133, R152, R109 ;  /* 0x00000098856d7223 */ /* 0x000fe4000001006d */
        /* <DEDUP_REMOVED lines=10> */
.L_x_9122:
[----:B0-----:R-:W-:Y:S05]  /*11d0*/  BSYNC B0 ;  /* 0x0000000000007941 */ /* 0x001fea0003800000 */
.L_x_9120:
[----:B------:R-:W-:-:S04]  /*11e0*/  LOP3.LUT P0, RZ, R8, 0xff, RZ, 0xc0, !PT ;  /* 0x000000ff08ff7812 */ /* 0x000fc8000780c0ff */
[----:B------:R-:W-:Y:S01]  /*11f0*/  SEL R139, R7, R4, !P0 ;  /* 0x00000004078b7207 */ /* 0x000fe20004000000 */
[----:B------:R-:W-:Y:S06]  /*1200*/  BRA.DIV ~URZ, `(.L_x_9123) ;  /* 0x00001af27f007947 */ /* 0x000fec000b800000 */
[----:B------:R0:W1:Y:S02]  /*1210*/  SHFL.DOWN PT, R112, R111, 0x10, 0x1f ;  /* 0x0a001f006f707f89 */ /* 0x00006400000e0000 */
.L_x_9176:
        /* <DEDUP_REMOVED lines=18> */
.L_x_9177:
        /* <DEDUP_REMOVED lines=13> */
[----:B------:R1:W-:Y:S04]  /*1410*/  @!P0 STS.64 [R153.X8+0x2800], R124 ;  /* 0x0028007c99008388 */ /* 0x0003e80000008a00 */
[----:B------:R-:W-:Y:S01]  /*1420*/  BAR.SYNC.DEFER_BLOCKING 0x0 ;  /* 0x0000000000007b1d */ /* 0x000fe20000010000 */
[----:B------:R-:W-:Y:S01]  /*1430*/  @P5 IMAD R154, R154, c[0x0][0x168], RZ ;  /* 0x00005a009a9a5a24 */ /* 0x000fe200078e02ff */
[----:B------:R-:W-:-:S02]  /*1440*/  @!P6 ISETP.NE.U32.AND P0, PT, RZ, c[0x0][0x218], PT ;  /* 0x00008600ff00ea0c */ /* 0x000fc40003f05070 */
[----:B------:R-:W-:Y:S02]  /*1450*/  ISETP.NE.U32.AND P2, PT, RZ, c[0x0][0x258], PT ;  /* 0x00009600ff007a0c */ /* 0x000fe40003f45070 */
[----:B------:R-:W-:Y:S02]  /*1460*/  @!P6 ISETP.NE.AND.EX P0, PT, RZ, c[0x0][0x21c], PT, P0 ;  /* 0x00008700ff00ea0c */ /* 0x000fe40003f05300 */
[----:B------:R-:W-:Y:S02]  /*1470*/  ISETP.NE.AND.EX P2, PT, RZ, c[0x0][0x25c], PT, P2 ;  /* 0x00009700ff007a0c */ /* 0x000fe40003f45320 */
[----:B-1----:R-:W-:Y:S02]  /*1480*/  @!P6 FSEL R153, R74, RZ, P0 ;  /* 0x000000ff4a99e208 */ /* 0x002fe40000000000 */
[----:B------:R-:W-:Y:S01]  /*1490*/  @!P6 ISETP.NE.U32.AND P0, PT, RZ, c[0x0][0x218], PT ;  /* 0x00008600ff00ea0c */ /* 0x000fe20003f05070 */
        /* <DEDUP_REMOVED lines=19> */
[----:B------:R-:W-:Y:S01]  /*15d0*/  @P5 LEA.HI.SX32 R113, R154, R3, 0x1e ;  /* 0x000000039a715211 */ /* 0x000fe200078ff2ff */
        /* <DEDUP_REMOVED lines=12> */
.L_x_9126:
[----:B------:R-:W-:Y:S05]  /*16a0*/  BSYNC B0 ;  /* 0x0000000000007941 */ /* 0x000fea0003800000 */
.L_x_9125:
        /* <DEDUP_REMOVED lines=8> */
.L_x_9128:
[----:B------:R-:W-:Y:S05]  /*1730*/  BSYNC B0 ;  /* 0x0000000000007941 */ /* 0x000fea0003800000 */
.L_x_9127:
        /* <DEDUP_REMOVED lines=8> */
.L_x_9130:
[----:B------:R-:W-:Y:S05]  /*17c0*/  BSYNC B0 ;  /* 0x0000000000007941 */ /* 0x000fea0003800000 */
.L_x_9129:
        /* <DEDUP_REMOVED lines=8> */
.L_x_9132:
[----:B------:R-:W-:Y:S05]  /*1850*/  BSYNC B0 ;  /* 0x0000000000007941 */ /* 0x000fea0003800000 */
.L_x_9131:
        /* <DEDUP_REMOVED lines=8> */
.L_x_9133:
        /* <DEDUP_REMOVED lines=14> */
.L_x_9135:
[----:B------:R-:W-:Y:S05]  /*19c0*/  BSYNC B0 ;  /* 0x0000000000007941 */ /* 0x000fea0003800000 */
.L_x_9134:
        /* <DEDUP_REMOVED lines=20> */
.L_x_9137:
[----:B------:R-:W-:Y:S05]  /*1b10*/  BSYNC B0 ;  /* 0x0000000000007941 */ /* 0x000fea0003800000 */
.L_x_9136:
        /* <DEDUP_REMOVED lines=8> */
.L_x_9139:
[----:B------:R-:W-:Y:S05]  /*1ba0*/  BSYNC B0 ;  /* 0x0000000000007941 */ /* 0x000fea0003800000 */
.L_x_9138:
        /* <DEDUP_REMOVED lines=8> */
.L_x_9141:
[----:B------:R-:W-:Y:S05]  /*1c30*/  BSYNC B0 ;  /* 0x0000000000007941 */ /* 0x000fea0003800000 */
.L_x_9140:
        /* <DEDUP_REMOVED lines=8> */
.L_x_9143:
[----:B------:R-:W-:Y:S05]  /*1cc0*/  BSYNC B0 ;  /* 0x0000000000007941 */ /* 0x000fea0003800000 */
.L_x_9142:
        /* <DEDUP_REMOVED lines=8> */
.L_x_9144:
        /* <DEDUP_REMOVED lines=15> */
.L_x_9146:
[----:B------:R-:W-:Y:S05]  /*1e40*/  BSYNC B0 ;  /* 0x0000000000007941 */ /* 0x000fea0003800000 */
.L_x_9145:
[----:B------:R-:W-:Y:S01]  /*1e50*/  @!P6 ISETP.NE.AND.EX P0, PT, RZ, c[0x0][0x21c], PT, P0 ;  /* 0x00008700ff00ea0c */ /* 0x000fe20003f05300 */
[----:B------:R-:W-:Y:S01]  /*1e60*/  BSSY B0, `(.L_x_9147) ;  /* 0x0000016000007945 */ /* 0x000fe20003800000 */
[----:B------:R-:W-:Y:S02]  /*1e70*/  @!P6 ISETP.NE.U32.AND P3, PT, RZ, c[0x0][0x218], PT ;  /* 0x00008600ff00ea0c */ /* 0x000fe40003f65070 */
[----:B------:R-:W-:Y:S02]  /*1e80*/  @!P6 ISETP.NE.AND.EX P4, PT, RZ, c[0x0][0x21c], PT, P4 ;  /* 0x00008700ff00ea0c */ /* 0x000fe40003f85340 */
[----:B0-----:R-:W-:Y:S02]  /*1e90*/  @!P6 FSEL R125, R80, RZ, P0 ;  /* 0x000000ff507de208 */ /* 0x001fe40000000000 */
[----:B------:R-:W-:Y:S02]  /*1ea0*/  @!P6 ISETP.NE.U32.AND P0, PT, RZ, c[0x0][0x218], PT ;  /* 0x00008600ff00ea0c */ /* 0x000fe40003f05070 */
[----:B------:R-:W-:-:S02]  /*1eb0*/  @!P6 ISETP.NE.AND.EX P3, PT, RZ, c[0x0][0x21c], PT, P3 ;  /* 0x00008700ff00ea0c */ /* 0x000fc40003f65330 */
[----:B------:R-:W-:Y:S02]  /*1ec0*/  @!P6 FSEL R114, R81, RZ, P4 ;  /* 0x000000ff5172e208 */ /* 0x000fe40002000000 */
[----:B------:R-:W-:Y:S02]  /*1ed0*/  @P1 MOV R149, 0x10 ;  /* 0x0000001000951802 */ /* 0x000fe40000000f00 */
        /* <DEDUP_REMOVED lines=14> */
.L_x_9148:
[----:B------:R-:W-:Y:S05]  /*1fc0*/  BSYNC B0 ;  /* 0x0000000000007941 */ /* 0x000fea0003800000 */
.L_x_9147:
        /* <DEDUP_REMOVED lines=8> */
.L_x_9150:
[----:B------:R-:W-:Y:S05]  /*2050*/  BSYNC B0 ;  /* 0x0000000000007941 */ /* 0x000fea0003800000 */
.L_x_9149:
        /* <DEDUP_REMOVED lines=8> */
.L_x_9152:
[----:B------:R-:W-:Y:S05]  /*20e0*/  BSYNC B0 ;  /* 0x0000000000007941 */ /* 0x000fea0003800000 */
.L_x_9151:
        /* <DEDUP_REMOVED lines=8> */
.L_x_9154:
[----:B------:R-:W-:Y:S05]  /*2170*/  BSYNC B0 ;  /* 0x0000000000007941 */ /* 0x000fea0003800000 */
.L_x_9153:
        /* <DEDUP_REMOVED lines=12> */
[----:B------:R-:W-:Y:S02]  /*2240*/  FMUL.FTZ R114, R114, c[0x0][0x1ec] ;  /* 0x00007b0072727a20 */ /* 0x000fe40000410000 */
[----:B------:R-:W-:Y:S02]  /*2250*/  FMUL.FTZ R139, R125, c[0x0][0x1ec] ;  /* 0x00007b007d8b7a20 */ /* 0x000fe40000410000 */
[----:B------:R-:W-:Y:S01]  /*2260*/  IMAD.WIDE.U32 R124, R108, R111, c[0x0][0x248] ;  /* 0x000092006c7c7625 */ /* 0x000fe200078e006f */
[----:B------:R-:W-:-:S02]  /*2270*/  SEL R111, R110, R99, P0 ;  /* 0x000000636e6f7207 */ /* 0x000fc40000000000 */
[----:B------:R-:W-:Y:S02]  /*2280*/  SEL R110, R109, R98, P0 ;  /* 0x000000626d6e7207 */ /* 0x000fe40000000000 */
[----:B------:R-:W-:Y:S02]  /*2290*/  SEL R109, R114, R97, P0 ;  /* 0x00000061726d7207 */ /* 0x000fe40000000000 */
[----:B------:R-:W-:-:S05]  /*22a0*/  SEL R108, R139, R96, P0 ;  /* 0x000000608b6c7207 */ /* 0x000fca0000000000 */
[----:B------:R0:W-:Y:S02]  /*22b0*/  STG.E.128 [R124.64], R108 ;  /* 0x0000006c7c007986 */ /* 0x0001e4000c101d04 */
.L_x_9156:
[----:B------:R-:W-:Y:S05]  /*22c0*/  BSYNC B0 ;  /* 0x0000000000007941 */ /* 0x000fea0003800000 */
.L_x_9155:
[----:B0-----:R-:W-:Y:S01]  /*22d0*/  @!P6 FSEL R148, R85, RZ, P4 ;  /* 0x000000ff5594e208 */ /* 0x001fe20002000000 */
[----:B------:R-:W-:Y:S01]  /*22e0*/  BSSY B0, `(.L_x_9157) ;  /* 0x0000012000007945 */ /* 0x000fe20003800000 */
[----:B------:R-:W-:Y:S02]  /*22f0*/  @!P6 ISETP.NE.U32.AND P0, PT, RZ, c[0x0][0x218], PT ;  /* 0x00008600ff00ea0c */ /* 0x000fe40003f05070 */
[----:B------:R-:W-:Y:S02]  /*2300*/  @!P6 ISETP.NE.U32.AND P4, PT, RZ, c[0x0][0x218], PT ;  /* 0x00008600ff00ea0c */ /* 0x000fe40003f85070 */
[----:B------:R-:W-:Y:S02]  /*2310*/  @P1 IADD3 R124, R11, 0x180, RZ ;  /* 0x000001800b7c1810 */ /* 0x000fe40007ffe0ff */
        /* <DEDUP_REMOVED lines=14> */
.L_x_9158:
[----:B------:R-:W-:Y:S05]  /*2400*/  BSYNC B0 ;  /* 0x0000000000007941 */ /* 0x000fea0003800000 */
.L_x_9157:
        /* <DEDUP_REMOVED lines=8> */
.L_x_9160:
[----:B------:R-:W-:Y:S05]  /*2490*/  BSYNC B0 ;  /* 0x0000000000007941 */ /* 0x000fea0003800000 */
.L_x_9159:
        /* <DEDUP_REMOVED lines=10> */
.L_x_9162:
[----:B------:R-:W-:Y:S05]  /*2540*/  BSYNC B0 ;  /* 0x0000000000007941 */ /* 0x000fea0003800000 */
.L_x_9161:
        /* <DEDUP_REMOVED lines=8> */
.L_x_9164:
[----:B------:R-:W-:Y:S05]  /*25d0*/  BSYNC B0 ;  /* 0x0000000000007941 */ /* 0x000fea0003800000 */
.L_x_9163:
        /* <DEDUP_REMOVED lines=27> */
.L_x_9166:
[----:B------:R-:W-:Y:S05]  /*2790*/  BSYNC B0 ;  /* 0x0000000000007941 */ /* 0x000fea0003800000 */
.L_x_9165:
        /* <DEDUP_REMOVED lines=8> */
.L_x_9168:
[----:B------:R-:W-:Y:S05]  /*2820*/  BSYNC B0 ;  /* 0x0000000000007941 */ /* 0x000fea0003800000 */
.L_x_9167:
        /* <DEDUP_REMOVED lines=8> */
.L_x_9170:
[----:B------:R-:W-:Y:S05]  /*28b0*/  BSYNC B0 ;  /* 0x0000000000007941 */ /* 0x000fea0003800000 */
.L_x_9169:
[----:B------:R-:W-:Y:S01]  /*28c0*/  @!P6 ISETP.NE.U32.AND P3, PT, RZ, c[0x0][0x218], PT ;  /* 0x00008600ff00ea0c */ /* 0x000fe20003f65070 */
[----:B------:R-:W-:Y:S01]  /*28d0*/  BSSY B0, `(.L_x_9171) ;  /* 0x000000e000007945 */ /* 0x000fe20003800000 */
[C---:B------:R-:W-:Y:S01]  /*28e0*/  SEL R92, R153.reuse, R92, P2 ;  /* 0x0000005c995c7207 */ /* 0x040fe20001000000 */
[----:B------:R-:W-:Y:S01]  /*28f0*/  FMUL.FTZ R153, R153, c[0x0][0x1ec] ;  /* 0x00007b0099997a20 */ /* 0x000fe20000410000 */
[----:B------:R-:W-:Y:S01]  /*2900*/  @!P6 ISETP.NE.AND.EX P3, PT, RZ, c[0x0][0x21c], PT, P3 ;  /* 0x00008700ff00ea0c */ /* 0x000fe20003f65330 */
[----:B------:R-:W-:Y:S01]  /*2910*/  FMUL.FTZ R10, R114, c[0x0][0x1ec] ;  /* 0x00007b00720a7a20 */ /* 0x000fe20000410000 */
[----:B------:R-:W-:Y:S02]  /*2920*/  @!P6 ISETP.NE.AND.EX P0, PT, RZ, c[0x0][0x21c], PT, P0 ;  /* 0x00008700ff00ea0c */ /* 0x000fe40003f05300 */
        /* <DEDUP_REMOVED lines=8> */
.L_x_9172:
[----:B------:R-:W-:Y:S05]  /*29b0*/  BSYNC B0 ;  /* 0x0000000000007941 */ /* 0x000fea0003800000 */
.L_x_9171:
        /* <DEDUP_REMOVED lines=15> */
.L_x_9174:
[----:B------:R-:W-:Y:S05]  /*2ab0*/  BSYNC B0 ;  /* 0x0000000000007941 */ /* 0x000fea0003800000 */
.L_x_9173:
[----:B------:R-:W-:Y:S01]  /*2ac0*/  FMUL.FTZ R108, R10, c[0x0][0x1ec] ;  /* 0x00007b000a6c7a20 */ /* 0x000fe20000410000 */
[----:B------:R-:W-:Y:S02]  /*2ad0*/  @P1 IADD3 R109, R11, 0x200, RZ ;  /* 0x000002000b6d1810 */ /* 0x000fe40007ffe0ff */
[----:B------:R-:W-:Y:S02]  /*2ae0*/  @P1 MOV R110, 0x10 ;  /* 0x00000010006e1802 */ /* 0x000fe40000000f00 */
[----:B------:R-:W-:Y:S02]  /*2af0*/  @P5 IADD3 R11, R113, 0x200, RZ ;  /* 0x00000200710b5810 */ /* 0x000fe40007ffe0ff */
[----:B------:R-:W-:Y:S02]  /*2b00*/  @P5 MOV R112, 0x10 ;  /* 0x0000001000705802 */ /* 0x000fe40000000f00 */
[----:B------:R-:W-:Y:S01]  /*2b10*/  SEL R99, R108, R99, P4 ;  /* 0x000000636c637207 */ /* 0x000fe20002000000 */
[----:B------:R-:W-:Y:S01]  /*2b20*/  @P1 IMAD.WIDE.U32 R108, R109, R110, c[0x0][0x258] ;  /* 0x000096006d6c1625 */ /* 0x000fe200078e006e */
[----:B------:R-:W-:-:S02]  /*2b30*/  SEL R95, R10, R95, P2 ;  /* 0x0000005f0a5f7207 */ /* 0x000fc40001000000 */
[----:B------:R-:W-:Y:S01]  /*2b40*/  IADD3 R2, R2, c[0x0][0x160], RZ ;  /* 0x0000580002027a10 */ /* 0x000fe20007ffe0ff */
[----:B------:R-:W-:Y:S02]  /*2b50*/  @P5 IMAD.WIDE.U32 R10, R11, R112, c[0x0][0x248] ;  /* 0x000092000b0a5625 */ /* 0x000fe400078e0070 */
[----:B------:R0:W-:Y:S01]  /*2b60*/  @P1 STG.E.128 [R108.64], R92 ;  /* 0x0000005c6c001986 */ /* 0x0001e2000c101d04 */
[----:B------:R-:W-:Y:S02]  /*2b70*/  ISETP.GE.AND P0, PT, R2, c[0x0][0x164], PT ;  /* 0x0000590002007a0c */ /* 0x000fe40003f06270 */
[----:B------:R-:W-:Y:S01]  /*2b80*/  LOP3.LUT P1, RZ, R8, 0xff, RZ, 0xc0, !PT ;  /* 0x000000ff08ff7812 */ /* 0x000fe2000782c0ff */
[----:B------:R0:W-:Y:S03]  /*2b90*/  @P5 STG.E.128 [R10.64], R96 ;  /* 0x000000600a005986 */ /* 0x0001e6000c101d04 */
[----:B------:R-:W-:-:S07]  /*2ba0*/  SEL R8, RZ, 0x1, P1 ;  /* 0x00000001ff087807 */ /* 0x000fce0000800000 */
[----:B0-----:R-:W-:Y:S01]  /*2bb0*/  @P0 CALL.REL.NOINC `(.L_x_9119) ;  /* 0x0000001000000944 */ /* 0x001fe20003c00000 */
[----:B------:R-:W-:Y:S05]  /*2bc0*/  BRA `(.L_x_9175) ;  /* 0xffffd83000007947 */ /* 0x000fea000383ffff */
.L_x_9119:
        /* <DEDUP_REMOVED lines=19> */
.L_x_9123:
[----:B------:R-:W-:Y:S01]  /*2d00*/  HFMA2.MMA R124, -RZ, RZ, 0, 9.5367431640625e-07 ;  /* 0x00000010ff7c7435 */ /* 0x000fe200000001ff */
[----:B------:R-:W-:-:S02]  /*2d10*/  MOV R113, R111 ;  /* 0x0000006f00717202 */ /* 0x000fc40000000f00 */
[----:B------:R-:W-:Y:S02]  /*2d20*/  MOV R125, 0x1f ;  /* 0x0000001f007d7802 */ /* 0x000fe40000000f00 */
[----:B------:R-:W-:Y:S02]  /*2d30*/  MOV R154, 0xffffffff ;  /* 0xffffffff009a7802 */ /* 0x000fe40000000f00 */
[----:B------:R-:W-:Y:S02]  /*2d40*/  MOV R108, 0x2d60 ;  /* 0x00002d60006c7802 */ /* 0x000fe40000000f00 */
[----:B-----5:R-:W-:Y:S05]  /*2d50*/  CALL.REL.NOINC `($__internal_183_$__cuda_sm70_shflsync_down_p) ;  /* 0x0000045000007944 */ /* 0x020fea0003c00000 */
[----:B-1----:R-:W-:Y:S01]  /*2d60*/  MOV R112, R125 ;  /* 0x0000007d00707202 */ /* 0x002fe20000000f00 */
[----:B0-----:R-:W-:Y:S05]  /*2d70*/  BRA `(.L_x_9176) ;  /* 0xffffe4a000007947 */ /* 0x001fea000383ffff */
.L_x_9124:
[----:B------:R-:W-:Y:S01]  /*2d80*/  HFMA2.MMA R124, -RZ, RZ, 0, 9.5367431640625e-07 ;  /* 0x00000010ff7c7435 */ /* 0x000fe200000001ff */
[----:B------:R-:W-:Y:S02]  /*2d90*/  MOV R113, R110 ;  /* 0x0000006e00717202 */ /* 0x000fe40000000f00 */
[----:B------:R-:W-:Y:S02]  /*2da0*/  MOV R125, 0x1f ;  /* 0x0000001f007d7802 */ /* 0x000fe40000000f00 */
[----:B------:R-:W-:-:S02]  /*2db0*/  MOV R154, 0xffffffff ;  /* 0xffffffff009a7802 */ /* 0x000fc40000000f00 */
[----:B------:R-:W-:Y:S02]  /*2dc0*/  MOV R108, 0x2de0 ;  /* 0x00002de0006c7802 */ /* 0x000fe40000000f00 */
[----:B01---5:R-:W-:Y:S05]  /*2dd0*/  CALL.REL.NOINC `($__internal_183_$__cuda_sm70_shflsync_down_p) ;  /* 0x000003d000007944 */ /* 0x023fea0003c00000 */
[----:B------:R-:W-:Y:S01]  /*2de0*/  FADD.FTZ R111, R112, R111 ;  /* 0x0000006f706f7221 */ /* 0x000fe20000010000 */
[----:B0-----:R-:W-:Y:S01]  /*2df0*/  HFMA2.MMA R124, -RZ, RZ, 0, 4.76837158203125e-07 ;  /* 0x00000008ff7c7435 */ /* 0x001fe200000001ff */
[----:B-1----:R-:W-:Y:S01]  /*2e00*/  FADD.FTZ R112, R110, R125 ;  /* 0x0000007d6e707221 */ /* 0x002fe20000010000 */
[----:B------:R-:W-:Y:S02]  /*2e10*/  MOV R125, 0x1f ;  /* 0x0000001f007d7802 */ /* 0x000fe40000000f00 */
[----:B------:R-:W-:Y:S02]  /*2e20*/  MOV R154, 0xffffffff ;  /* 0xffffffff009a7802 */ /* 0x000fe40000000f00 */
[----:B------:R-:W-:Y:S02]  /*2e30*/  MOV R113, R111 ;  /* 0x0000006f00717202 */ /* 0x000fe40000000f00 */
[----:B------:R-:W-:Y:S02]  /*2e40*/  MOV R108, 0x2e60 ;  /* 0x00002e60006c7802 */ /* 0x000fe40000000f00 */
[----:B------:R-:W-:Y:S05]  /*2e50*/  CALL.REL.NOINC `($__internal_183_$__cuda_sm70_shflsync_down_p) ;  /* 0x0000035000007944 */ /* 0x000fea0003c00000 */
[----:B0-----:R-:W-:Y:S01]  /*2e60*/  HFMA2.MMA R124, -RZ, RZ, 0, 4.76837158203125e-07 ;  /* 0x00000008ff7c7435 */ /* 0x001fe200000001ff */
[----:B-1----:R-:W-:-:S02]  /*2e70*/  MOV R110, R125 ;  /* 0x0000007d006e7202 */ /* 0x002fc40000000f00 */
[----:B------:R-:W-:Y:S02]  /*2e80*/  MOV R113, R112 ;  /* 0x0000007000717202 */ /* 0x000fe40000000f00 */
[----:B------:R-:W-:Y:S02]  /*2e90*/  MOV R125, 0x1f ;  /* 0x0000001f007d7802 */ /* 0x000fe40000000f00 */
[----:B------:R-:W-:Y:S02]  /*2ea0*/  MOV R154, 0xffffffff ;  /* 0xffffffff009a7802 */ /* 0x000fe40000000f00 */
[----:B------:R-:W-:Y:S02]  /*2eb0*/  MOV R108, 0x2ed0 ;  /* 0x00002ed0006c7802 */ /* 0x000fe40000000f00 */
[----:B------:R-:W-:Y:S05]  /*2ec0*/  CALL.REL.NOINC `($__internal_183_$__cuda_sm70_shflsync_down_p) ;  /* 0x000002e000007944 */ /* 0x000fea0003c00000 */
[----:B------:R-:W-:Y:S01]  /*2ed0*/  FADD.FTZ R111, R110, R111 ;  /* 0x0000006f6e6f7221 */ /* 0x000fe20000010000 */
[----:B0-----:R-:W-:Y:S01]  /*2ee0*/  HFMA2.MMA R124, -RZ, RZ, 0, 2.384185791015625e-07 ;  /* 0x00000004ff7c7435 */ /* 0x001fe200000001ff */
[----:B-1----:R-:W-:Y:S01]  /*2ef0*/  FADD.FTZ R112, R112, R125 ;  /* 0x0000007d70707221 */ /* 0x002fe20000010000 */
[----:B------:R-:W-:Y:S02]  /*2f00*/  MOV R125, 0x1f ;  /* 0x0000001f007d7802 */ /* 0x000fe40000000f00 */
[----:B------:R-:W-:-:S02]  /*2f10*/  MOV R154, 0xffffffff ;  /* 0xffffffff009a7802 */ /* 0x000fc40000000f00 */
[----:B------:R-:W-:Y:S02]  /*2f20*/  MOV R113, R111 ;  /* 0x0000006f00717202 */ /* 0x000fe40000000f00 */
[----:B------:R-:W-:Y:S02]  /*2f30*/  MOV R108, 0x2f50 ;  /* 0x00002f50006c7802 */ /* 0x000fe40000000f00 */
[----:B------:R-:W-:Y:S05]  /*2f40*/  CALL.REL.NOINC `($__internal_183_$__cuda_sm70_shflsync_down_p) ;  /* 0x0000026000007944 */ /* 0x000fea0003c00000 */
[----:B0-----:R-:W-:Y:S01]  /*2f50*/  HFMA2.MMA R124, -RZ, RZ, 0, 2.384185791015625e-07 ;  /* 0x00000004ff7c7435 */ /* 0x001fe200000001ff */
[----:B-1----:R-:W-:Y:S02]  /*2f60*/  MOV R110, R125 ;  /* 0x0000007d006e7202 */ /* 0x002fe40000000f00 */
[----:B------:R-:W-:Y:S02]  /*2f70*/  MOV R113, R112 ;  /* 0x0000007000717202 */ /* 0x000fe40000000f00 */
[----:B------:R-:W-:Y:S02]  /*2f80*/  MOV R125, 0x1f ;  /* 0x0000001f007d7802 */ /* 0x000fe40000000f00 */
[----:B------:R-:W-:Y:S02]  /*2f90*/  MOV R154, 0xffffffff ;  /* 0xffffffff009a7802 */ /* 0x000fe40000000f00 */
[----:B------:R-:W-:-:S02]  /*2fa0*/  MOV R108, 0x2fc0 ;  /* 0x00002fc0006c7802 */ /* 0x000fc40000000f00 */
[----:B------:R-:W-:Y:S05]  /*2fb0*/  CALL.REL.NOINC `($__internal_183_$__cuda_sm70_shflsync_down_p) ;  /* 0x000001f000007944 */ /* 0x000fea0003c00000 */
[----:B------:R-:W-:Y:S01]  /*2fc0*/  FADD.FTZ R111, R110, R111 ;  /* 0x0000006f6e6f7221 */ /* 0x000fe20000010000 */
[----:B0-----:R-:W-:Y:S01]  /*2fd0*/  HFMA2.MMA R124, -RZ, RZ, 0, 1.1920928955078125e-07 ;  /* 0x00000002ff7c7435 */ /* 0x001fe200000001ff */
[----:B-1----:R-:W-:Y:S01]  /*2fe0*/  FADD.FTZ R112, R112, R125 ;  /* 0x0000007d70707221 */ /* 0x002fe20000010000 */
[----:B------:R-:W-:-:S02]  /*2ff0*/  MOV R125, 0x1f ;  /* 0x0000001f007d7802 */ /* 0x000fc40000000f00 */
[----:B------:R-:W-:Y:S02]  /*3000*/  MOV R154, 0xffffffff ;  /* 0xffffffff009a7802 */ /* 0x000fe40000000f00 */
[----:B------:R-:W-:Y:S02]  /*3010*/  MOV R113, R111 ;  /* 0x0000006f00717202 */ /* 0x000fe40000000f00 */
[----:B------:R-:W-:Y:S02]  /*3020*/  MOV R108, 0x3040 ;  /* 0x00003040006c7802 */ /* 0x000fe40000000f00 */
[----:B------:R-:W-:Y:S05]  /*3030*/  CALL.REL.NOINC `($__internal_183_$__cuda_sm70_shflsync_down_p) ;  /* 0x0000017000007944 */ /* 0x000fea0003c00000 */
[----:B0-----:R-:W-:Y:S01]  /*3040*/  HFMA2.MMA R124, -RZ, RZ, 0, 1.1920928955078125e-07 ;  /* 0x00000002ff7c7435 */ /* 0x001fe200000001ff */
[----:B-1----:R-:W-:Y:S02]  /*3050*/  MOV R110, R125 ;  /* 0x0000007d006e7202 */ /* 0x002fe40000000f00 */
[----:B------:R-:W-:Y:S02]  /*3060*/  MOV R113, R112 ;  /* 0x0000007000717202 */ /* 0x000fe40000000f00 */
[----:B------:R-:W-:Y:S02]  /*3070*/  MOV R125, 0x1f ;  /* 0x0000001f007d7802 */ /* 0x000fe40000000f00 */
[----:B------:R-:W-:-:S02]  /*3080*/  MOV R154, 0xffffffff ;  /* 0xffffffff009a7802 */ /* 0x000fc40000000f00 */
[----:B------:R-:W-:Y:S02]  /*3090*/  MOV R108, 0x30b0 ;  /* 0x000030b0006c7802 */ /* 0x000fe40000000f00 */
[----:B------:R-:W-:Y:S05]  /*30a0*/  CALL.REL.NOINC `($__internal_183_$__cuda_sm70_shflsync_down_p) ;  /* 0x0000010000007944 */ /* 0x000fea0003c00000 */
[----:B------:R-:W-:Y:S01]  /*30b0*/  FADD.FTZ R110, R110, R111 ;  /* 0x0000006f6e6e7221 */ /* 0x000fe20000010000 */
[----:B0-----:R-:W-:Y:S01]  /*30c0*/  HFMA2.MMA R124, -RZ, RZ, 0, 5.9604644775390625e-08 ;  /* 0x00000001ff7c7435 */ /* 0x001fe200000001ff */
[----:B-1----:R-:W-:Y:S01]  /*30d0*/  FADD.FTZ R114, R112, R125 ;  /* 0x0000007d70727221 */ /* 0x002fe20000010000 */
[----:B------:R-:W-:Y:S02]  /*30e0*/  MOV R125, 0x1f ;  /* 0x0000001f007d7802 */ /* 0x000fe40000000f00 */
[----:B------:R-:W-:Y:S02]  /*30f0*/  MOV R154, 0xffffffff ;  /* 0xffffffff009a7802 */ /* 0x000fe40000000f00 */
[----:B------:R-:W-:Y:S02]  /*3100*/  MOV R113, R110 ;  /* 0x0000006e00717202 */ /* 0x000fe40000000f00 */
[----:B------:R-:W-:Y:S02]  /*3110*/  MOV R108, 0x3130 ;  /* 0x00003130006c7802 */ /* 0x000fe40000000f00 */
[----:B------:R-:W-:Y:S05]  /*3120*/  CALL.REL.NOINC `($__internal_183_$__cuda_sm70_shflsync_down_p) ;  /* 0x0000008000007944 */ /* 0x000fea0003c00000 */
[----:B0-----:R-:W-:Y:S01]  /*3130*/  HFMA2.MMA R124, -RZ, RZ, 0, 5.9604644775390625e-08 ;  /* 0x00000001ff7c7435 */ /* 0x001fe200000001ff */
[----:B-1----:R-:W-:-:S02]  /*3140*/  MOV R115, R125 ;  /* 0x0000007d00737202 */ /* 0x002fc40000000f00 */
[----:B------:R-:W-:Y:S02]  /*3150*/  MOV R113, R114 ;  /* 0x0000007200717202 */ /* 0x000fe40000000f00 */
[----:B------:R-:W-:Y:S02]  /*3160*/  MOV R125, 0x1f ;  /* 0x0000001f007d7802 */ /* 0x000fe40000000f00 */
[----:B------:R-:W-:Y:S02]  /*3170*/  MOV R154, 0xffffffff ;  /* 0xffffffff009a7802 */ /* 0x000fe40000000f00 */
[----:B------:R-:W-:Y:S02]  /*3180*/  MOV R108, 0x31a0 ;  /* 0x000031a0006c7802 */ /* 0x000fe40000000f00 */
[----:B------:R-:W-:Y:S05]  /*3190*/  CALL.REL.NOINC `($__internal_183_$__cuda_sm70_shflsync_down_p) ;  /* 0x0000001000007944 */ /* 0x000fea0003c00000 */
[----:B01----:R-:W-:Y:S05]  /*31a0*/  BRA `(.L_x_9177) ;  /* 0xffffe19000007947 */ /* 0x003fea000383ffff */
        .weak           $__internal_183_$__cuda_sm70_shflsync_down_p
        .type           $__internal_183_$__cuda_sm70_shflsync_down_p,@function
        .size           $__internal_183_$__cuda_sm70_shflsync_down_p,(.L_x_9927 - $__internal_183_$__cuda_sm70_shflsync_down_p)
$__internal_183_$__cuda_sm70_shflsync_down_p:
[----:B------:R-:W-:Y:S01]  /*31b0*/  HFMA2.MMA R109, -RZ, RZ, 0, 0 ;  /* 0x00000000ff6d7435 */ /* 0x000fe200000001ff */
[----:B------:R-:W-:Y:S04]  /*31c0*/  WARPSYNC R154 ;  /* 0x0000009a00007348 */ /* 0x000fe80003800000 */
[----:B------:R0:W1:Y:S01]  /*31d0*/  SHFL.DOWN PT, R125, R113, R124, R125 ;  /* 0x0800007c717d7389 */ /* 0x00006200000e007d */
[----:B------:R-:W-:Y:S05]  /*31e0*/  RET.REL.NODEC R108 `(_ZN10layer_norm13ln_bwd_kernelINS_13Kernel_traitsIfffffjLj2560ELj1ELj1ELj4ELj16ENS_18Kernel_traits_baseILj2560EfffffjLj128EEEEELb0ELb0ELb1ELb1EEEvNS_9BwdParamsE) ;  /* 0xffffce106c007950 */ /* 0x000fea0003c3ffff */
.L_x_9178:
        /* <DEDUP_REMOVED lines=9> */
.L_x_9927:


//--------------------- .text._ZN10layer_norm13ln_bwd_kernelINS_13Kernel_traitsIfffffjLj2560ELj1ELj1ELj4ELj16ENS_18Kernel_traits_baseILj2560EfffffjLj128EEEEELb0ELb1ELb0ELb0EEEvNS_9BwdParamsE --------------------------
	.section	.text._ZN10layer_norm13ln_bwd_kernelINS_13Kernel_traitsIfffffjLj2560ELj1ELj1ELj4ELj16ENS_18Kernel_traits_baseILj2560EfffffjLj128EEEEELb0ELb1ELb0ELb0EEEvNS_9BwdParamsE,"ax",@progbits
	.sectioninfo	@"SHI_REGISTERS=195"
	.align	128
        .global         _ZN10layer_norm13ln_bwd_kernelINS_13Kernel_traitsIfffffjLj2560ELj1ELj1ELj4ELj16ENS_18Kernel_traits_baseILj2560EfffffjLj128EEEEELb0ELb1ELb0ELb0EEEvNS_9BwdParamsE
        .type           _ZN10layer_norm13ln_bwd_kernelINS_13Kernel_traitsIfffffjLj2560ELj1ELj1ELj4ELj16ENS_18Kernel_traits_baseILj2560EfffffjLj128EEEEELb0ELb1ELb0ELb0EEEvNS_9BwdParamsE,@function
        .size           _ZN10layer_norm13ln_bwd_kernelINS_13Kernel_traitsIfffffjLj2560ELj1ELj1ELj4ELj16ENS_18Kernel_traits_baseILj2560EfffffjLj128EEEEELb0ELb1ELb0ELb0EEEvNS_9BwdParamsE,(.L_x_9928 - _ZN10layer_norm13ln_bwd_kernelINS_13Kernel_traitsIfffffjLj2560ELj1ELj1ELj4ELj16ENS_18Kernel_traits_baseILj2560EfffffjLj128EEEEELb0ELb1ELb0ELb0EEEvNS_9BwdParamsE)
        .other          _ZN10layer_norm13ln_bwd_kernelINS_13Kernel_traitsIfffffjLj2560ELj1ELj1ELj4ELj16ENS_18Kernel_traits_baseILj2560EfffffjLj128EEEEELb0ELb1ELb0ELb0EEEvNS_9BwdParamsE,@"STO_CUDA_ENTRY STV_DEFAULT"
_ZN10layer_norm13ln_bwd_kernelINS_13Kernel_traitsIfffffjLj2560ELj1ELj1ELj4ELj16ENS_18Kernel_traits_baseILj2560EfffffjLj128EEEEELb0ELb1ELb0ELb0EEEvNS_9BwdParamsE:
.text._ZN10layer_norm13ln_bwd_kernelINS_13Kernel_traitsIfffffjLj2560ELj1ELj1ELj4ELj16ENS_18Kernel_traits_baseILj2560EfffffjLj128EEEEELb0ELb1ELb0ELb0EEEvNS_9BwdParamsE:
        /* <DEDUP_REMOVED lines=21> */
[----:B------:R-:W0:Y:S01]  /*0150*/  S2UR UR6, SR_CTAID.X ;  /* 0x00000000000679c3 */ /* 0x000e220000002500 */
[----:B------:R-:W-:Y:S01]  /*0160*/  @P5 MOV R7, 0x10 ;  /* 0x0000001000075802 */ /* 0x000fe20000000f00 */
[----:B------:R0:W5:Y:S02]  /*0170*/  @P1 LDG.E.128 R112, [R2.64] ;  /* 0x0000000402701981 */ /* 0x000164000c1e1d00 */
[CC--:B------:R-:W-:Y:S02]  /*0180*/  @P2 IMAD.WIDE.U32 R10, R6.reuse, R13.reuse, c[0x0][0x1b0] ;  /* 0x00006c00060a2625 */ /* 0x0c0fe400078e000d */
        /* <DEDUP_REMOVED lines=15> */
[-C--:B------:R-:W-:Y:S01]  /*0280*/  @P5 IMAD.WIDE.U32 R8, R6, R7.reuse, c[0x0][0x1c8] ;  /* 0x0000720006085625 */ /* 0x080fe200078e0007 */
[----:B------:R-:W-:Y:S01]  /*0290*/  ISETP.GE.AND P0, PT, R2, c[0x0][0x164], PT ;  /* 0x0000590002007a0c */ /* 0x000fe20003f06270 */
[----:B------:R3:W5:Y:S02]  /*02a0*/  @P4 LDG.E.128 R84, [R20.64] ;  /* 0x0000000414544981 */ /* 0x000764000c1e1d00 */
[----:B------:R-:W-:-:S02]  /*02b0*/  @P5 IMAD.WIDE.U32 R6, R6, R7, c[0x0][0x1b0] ;  /* 0x00006c0006065625 */ /* 0x000fc400078e0007 */
[----:B------:R1:W5:Y:S04]  /*02c0*/  @P5 LDG.E.128 R80, [R8.64] ;  /* 0x0000000408505981 */ /* 0x000368000c1e1d00 */
        /* <DEDUP_REMOVED lines=27> */
[----:B---3--:R-:W-:Y:S01]  /*0480*/  CS2R R20, SRZ ;  /* 0x0000000000147805 */ /* 0x008fe2000001ff00 */
[----:B------:R-:W-:Y:S01]  /*0490*/  CS2R R22, SRZ ;  /* 0x0000000000167805 */ /* 0x000fe2000001ff00 */
[----:B0-----:R-:W-:Y:S01]  /*04a0*/  CS2R R16, SRZ ;  /* 0x0000000000107805 */ /* 0x001fe2000001ff00 */
[----:B--2---:R-:W-:Y:S01]  /*04b0*/  CS2R R18, SRZ ;  /* 0x0000000000127805 */ /* 0x004fe2000001ff00 */
[----:B------:R-:W-:Y:S05]  /*04c0*/  @P0 BRA `(.L_x_9179) ;  /* 0x000021f000000947 */ /* 0x000fea0003800000 */
[----:B-1----:R-:W0:Y:S01]  /*04d0*/  LDC.U8 R171, c[0x0][0x1f0] ;  /* 0x00007c00ffab7b82 */ /* 0x002e220000000000 */
[----:B------:R-:W-:Y:S01]  /*04e0*/  HFMA2.MMA R0, -RZ, RZ, 0, 5.9604644775390625e-08 ;  /* 0x00000001ff007435 */ /* 0x000fe200000001ff */
[----:B------:R-:W-:-:S06]  /*04f0*/  MOV R73, RZ ;  /* 0x000000ff00497202 */ /* 0x000fcc0000000f00 */
.L_x_9202:
[----:B------:R-:W-:Y:S02]  /*0500*/  MOV R131, 0x4 ;  /* 0x0000000400837802 */ /* 0x000fe40000000f00 */
[----:B------:R-:W-:-:S02]  /*0510*/  ISETP.NE.U32.AND P0, PT, RZ, c[0x0][0x1c0], PT ;  /* 0x00007000ff007a0c */ /* 0x000fc40003f05070 */
[----:B------:R-:W-:Y:S01]  /*0520*/  SHF.R.S32.HI R133, RZ, 0x1f, R2 ;  /* 0x0000001fff857819 */ /* 0x000fe20000011402 */
[----:B------:R-:W-:Y:S01]  /*0530*/  IMAD.WIDE R128, R2, R131, c[0x0][0x1a0] ;  /* 0x0000680002807625 */ /* 0x000fe200078e0283 */
[----:B------:R-:W-:-:S03]  /*0540*/  ISETP.NE.AND.EX P0, PT, RZ, c[0x0][0x1c4], PT, P0 ;  /* 0x00007100ff007a0c */ /* 0x000fc60003f05300 */
[C---:B------:R-:W-:Y:S02]  /*0550*/  IMAD.WIDE R130, R2.reuse, R131, c[0x0][0x1a8] ;  /* 0x00006a0002827625 */ /* 0x040fe400078e0283 */
[----:B------:R-:W2:Y:S04]  /*0560*/  LDG.E R128, [R128.64] ;  /* 0x0000000480807981 */ /* 0x000ea8000c1e1900 */
[----:B-----5:R1:W5:Y:S01]  /*0570*/  LDG.E R146, [R130.64] ;  /* 0x0000000482927981 */ /* 0x020362000c1e1900 */
        /* <DEDUP_REMOVED lines=8> */
[----:B0-----:R-:W-:Y:S01]  /*0600*/  ISETP.NE.AND P0, PT, R171, RZ, PT ;  /* 0x000000ffab00720c */ /* 0x001fe20003f05270 */
[----:B------:R-:W-:Y:S01]  /*0610*/  BSSY B0, `(.L_x_9180) ;  /* 0x000002f000007945 */ /* 0x000fe20003800000 */
        /* <DEDUP_REMOVED lines=46> */
.L_x_9181:
[----:B01----:R-:W-:Y:S05]  /*0900*/  BSYNC B0 ;  /* 0x0000000000007941 */ /* 0x003fea0003800000 */
.L_x_9180:
        /* <DEDUP_REMOVED lines=42> */
.L_x_9183:
[----:B0-----:R-:W-:Y:S05]  /*0bb0*/  BSYNC B0 ;  /* 0x0000000000007941 */ /* 0x001fea0003800000 */
.L_x_9182:
        /* <DEDUP_REMOVED lines=42> */
.L_x_9185:
[----:B0-----:R-:W-:Y:S05]  /*0e60*/  BSYNC B0 ;  /* 0x0000000000007941 */ /* 0x001fea0003800000 */
.L_x_9184:
        /* <DEDUP_REMOVED lines=42> */
.L_x_9187:
[----:B0-----:R-:W-:Y:S05]  /*1110*/  BSYNC B0 ;  /* 0x0000000000007941 */ /* 0x001fea0003800000 */
.L_x_9186:
        /* <DEDUP_REMOVED lines=41> */
.L_x_9189:
[----:B0-----:R-:W-:Y:S05]  /*13b0*/  BSYNC B0 ;  /* 0x0000000000007941 */ /* 0x001fea0003800000 */
.L_x_9188:
[----:B------:R-:W-:Y:S02]  /*13c0*/  LOP3.LUT P6, RZ, R0, 0xff, RZ, 0xc0, !PT ;  /* 0x000000ff00ff7812 */ /* 0x000fe400078cc0ff */
[----:B------:R-:W-:Y:S02]  /*13d0*/  SHF.R.U32.HI R130, RZ, 0x5, R172 ;  /* 0x00000005ff827819 */ /* 0x000fe400000116ac */
[----:B------:R-:W-:-:S02]  /*13e0*/  LOP3.LUT P0, RZ, R172, 0x1f, RZ, 0xc0, !PT ;  /* 0x0000001facff7812 */ /* 0x000fc4000780c0ff */
[----:B------:R-:W-:-:S07]  /*13f0*/  LOP3.LUT R177, R130, 0x7fffffc, RZ, 0xc0, !PT ;  /* 0x07fffffc82b17812 */ /* 0x000fce00078ec0ff */
[----:B------:R-:W-:Y:S01]  /*1400*/  @!P6 IADD3 R177, R177, 0x4, RZ ;  /* 0x00000004b1b1e810 */ /* 0x000fe20007ffe0ff */
[----:B------:R-:W-:Y:S05]  /*1410*/  BRA.DIV ~URZ, `(.L_x_9190) ;  /* 0x000015927f007947 */ /* 0x000fea000b800000 */
[----:B------:R0:W1:Y:S02]  /*1420*/  SHFL.DOWN PT, R132, R181, 0x10, 0x1f ;  /* 0x0a001f00b5847f89 */ /* 0x00006400000e0000 */
.L_x_9203:
        /* <DEDUP_REMOVED lines=18> */
.L_x_9204:
        /* <DEDUP_REMOVED lines=51> */
[----:B------:R-:W-:Y:S01]  /*1880*/  IMAD.WIDE.U32 R186, R145, R188, c[0x0][0x248] ;  /* 0x0000920091ba7625 */ /* 0x000fe200078e00bc */
[----:B------:R-:W-:Y:S02]  /*1890*/  SEL R126, R179, R126, P0 ;  /* 0x0000007eb37e7207 */ /* 0x000fe40000000000 */
[----:B------:R-:W-:Y:S01]  /*18a0*/  SEL R124, R133, R124, P0 ;  /* 0x0000007c857c7207 */ /* 0x000fe20000000000 */
[----:B------:R-:W-:Y:S01]  /*18b0*/  FMUL.FTZ R179, R179, R147 ;  /* 0x00000093b3b37220 */ /* 0x000fe20000410000 */
        /* <DEDUP_REMOVED lines=14> */
.L_x_9193:
[----:B0-----:R-:W-:Y:S05]  /*19a0*/  BSYNC B0 ;  /* 0x0000000000007941 */ /* 0x001fea0003800000 */
.L_x_9192:
        /* <DEDUP_REMOVED lines=29> */
[C---:B------:R-:W-:Y:S02]  /*1b80*/  FMUL.FTZ R190, R132.reuse, R147 ;  /* 0x0000009384be7220 */ /* 0x040fe40000410000 */
[----:B------:R-:W-:Y:S01]  /*1b90*/  FMUL.FTZ R135, R103, R192 ;  /* 0x000000c067877220 */ /* 0x000fe20000410000 */
[----:B------:R-:W-:Y:S02]  /*1ba0*/  SEL R124, R133, R124, P0 ;  /* 0x0000007c857c7207 */ /* 0x000fe40000000000 */
[----:B------:R-:W-:Y:S02]  /*1bb0*/  SEL R125, R132, R125, P0 ;  /* 0x0000007d847d7207 */ /* 0x000fe40000000000 */
[----:B------:R-:W-:Y:S01]  /*1bc0*/  SEL R126, R179, R126, P0 ;  /* 0x0000007eb37e7207 */ /* 0x000fe20000000000 */
[----:B------:R-:W-:Y:S01]  /*1bd0*/  FMUL.FTZ R179, R133, R147 ;  /* 0x0000009385b37220 */ /* 0x000fe20000410000 */
[----:B------:R-:W-:Y:S01]  /*1be0*/  SEL R127, R134, R127, P0 ;  /* 0x0000007f867f7207 */ /* 0x000fe20000000000 */
[----:B------:R-:W-:Y:S01]  /*1bf0*/  FMUL.FTZ R134, R102, R181 ;  /* 0x000000b566867220 */ /* 0x000fe20000410000 */
[----:B------:R-:W-:Y:S01]  /*1c00*/  @P6 LEA R186, P0, R145, c[0x0][0x258], 0x4 ;  /* 0x0000960091ba6a11 */ /* 0x000fe200078020ff */
[----:B------:R-:W-:-:S02]  /*1c10*/  FMUL.FTZ R133, R101, R190 ;  /* 0x000000be65857220 */ /* 0x000fc40000410000 */
[----:B------:R-:W-:Y:S01]  /*1c20*/  FMUL.FTZ R132, R100, R179 ;  /* 0x000000b364847220 */ /* 0x000fe20000410000 */
        /* <DEDUP_REMOVED lines=10> */
.L_x_9195:
[----:B0-----:R-:W-:Y:S05]  /*1cd0*/  BSYNC B0 ;  /* 0x0000000000007941 */ /* 0x001fea0003800000 */
.L_x_9194:
        /* <DEDUP_REMOVED lines=50> */
.L_x_9197:
[----:B0-----:R-:W-:Y:S05]  /*2000*/  BSYNC B0 ;  /* 0x0000000000007941 */ /* 0x001fea0003800000 */
.L_x_9196:
        /* <DEDUP_REMOVED lines=50> */
.L_x_9199:
[----:B0-----:R-:W-:Y:S05]  /*2330*/  BSYNC B0 ;  /* 0x0000000000007941 */ /* 0x001fea0003800000 */
.L_x_9198:
        /* <DEDUP_REMOVED lines=31> */
[----:B------:R-:W-:Y:S01]  /*2530*/  SEL R124, R133, R124, P0 ;  /* 0x0000007c857c7207 */ /* 0x000fe20000000000 */
[----:B------:R-:W-:Y:S01]  /*2540*/  FMUL.FTZ R133, R81, R186 ;  /* 0x000000ba51857220 */ /* 0x000fe20000410000 */
[----:B------:R-:W-:Y:S01]  /*2550*/  SEL R125, R132, R125, P0 ;  /* 0x0000007d847d7207 */ /* 0x000fe20000000000 */
[----:B------:R-:W-:Y:S01]  /*2560*/  FMUL.FTZ R132, R80, R177 ;  /* 0x000000b150847220 */ /* 0x000fe20000410000 */
[C---:B------:R-:W-:Y:S01]  /*2570*/  SEL R126, R179.reuse, R126, P0 ;  /* 0x0000007eb37e7207 */ /* 0x040fe20000000000 */
[----:B------:R-:W-:Y:S01]  /*2580*/  FMUL.FTZ R179, R179, R147 ;  /* 0x00000093b3b37220 */ /* 0x000fe20000410000 */
[----:B------:R-:W-:-:S02]  /*2590*/  SEL R127, R134, R127, P0 ;  /* 0x0000007f867f7207 */ /* 0x000fc40000000000 */
        /* <DEDUP_REMOVED lines=11> */
.L_x_9201:
[----:B0-----:R-:W-:Y:S05]  /*2650*/  BSYNC B0 ;  /* 0x0000000000007941 */ /* 0x001fea0003800000 */
.L_x_9200:
[----:B------:R-:W-:Y:S02]  /*2660*/  IADD3 R2, R2, c[0x0][0x160], RZ ;  /* 0x0000580002027a10 */ /* 0x000fe40007ffe0ff */
[----:B------:R-:W-:Y:S02]  /*2670*/  LOP3.LUT P6, RZ, R0, 0xff, RZ, 0xc0, !PT ;  /* 0x000000ff00ff7812 */ /* 0x000fe400078cc0ff */
[----:B------:R-:W-:-:S02]  /*2680*/  ISETP.GE.AND P0, PT, R2, c[0x0][0x164], PT ;  /* 0x0000590002007a0c */ /* 0x000fc40003f06270 */
[----:B------:R-:W-:-:S11]  /*2690*/  SEL R0, RZ, 0x1, P6 ;  /* 0x00000001ff007807 */ /* 0x000fd60003000000 */
[----:B-----5:R-:W-:Y:S01]  /*26a0*/  @P0 CALL.REL.NOINC `(.L_x_9179) ;  /* 0x0000001000000944 */ /* 0x020fe20003c00000 */
[----:B------:R-:W-:Y:S05]  /*26b0*/  BRA `(.L_x_9202) ;  /* 0xffffde4000007947 */ /* 0x000fea000383ffff */
.L_x_9179:
[----:B-1----:R-:W0:Y:S01]  /*26c0*/  S2UR UR6, SR_CTAID.X ;  /* 0x00000000000679c3 */ /* 0x002e220000002500 */
[----:B------:R-:W0:Y:S01]  /*26d0*/  S2R R2, SR_TID.X ;  /* 0x0000000000027919 */ /* 0x000e220000002100 */
[----:B------:R-:W-:Y:S02]  /*26e0*/  @P1 MOV R7, 0x10 ;  /* 0x0000001000071802 */ /* 0x000fe40000000f00 */
[----:B------:R-:W-:Y:S02]  /*26f0*/  @P2 MOV R13, 0x10 ;  /* 0x00000010000d2802 */ /* 0x000fe40000000f00 */
[----:B-----5:R-:W-:Y:S02]  /*2700*/  @P3 MOV R79, 0x10 ;  /* 0x00000010004f3802 */ /* 0x020fe40000000f00 */
        /* <DEDUP_REMOVED lines=42> */
.L_x_9190:
[----:B------:R-:W-:Y:S01]  /*29b0*/  HFMA2.MMA R179, -RZ, RZ, 0, 9.5367431640625e-07 ;  /* 0x00000010ffb37435 */ /* 0x000fe200000001ff */
[----:B------:R-:W-:-:S02]  /*29c0*/  MOV R134, R181 ;  /* 0x000000b500867202 */ /* 0x000fc40000000f00 */
[----:B------:R-:W-:Y:S02]  /*29d0*/  MOV R185, 0x1f ;  /* 0x0000001f00b97802 */ /* 0x000fe40000000f00 */
[----:B------:R-:W-:Y:S02]  /*29e0*/  MOV R186, 0xffffffff ;  /* 0xffffffff00ba7802 */ /* 0x000fe40000000f00 */
[----:B------:R-:W-:Y:S02]  /*29f0*/  MOV R128, 0x2a10 ;  /* 0x00002a1000807802 */ /* 0x000fe40000000f00 */
[----:B-----5:R-:W-:Y:S05]  /*2a00*/  CALL.REL.NOINC `($__internal_184_$__cuda_sm70_shflsync_down_p) ;  /* 0x0000046000007944 */ /* 0x020fea0003c00000 */
[----:B-1----:R-:W-:Y:S01]  /*2a10*/  MOV R132, R134 ;  /* 0x0000008600847202 */ /* 0x002fe20000000f00 */
[----:B0-----:R-:W-:Y:S05]  /*2a20*/  BRA `(.L_x_9203) ;  /* 0xffffea0000007947 */ /* 0x001fea000383ffff */
.L_x_9191:
[----:B------:R-:W-:Y:S01]  /*2a30*/  HFMA2.MMA R179, -RZ, RZ, 0, 9.5367431640625e-07 ;  /* 0x00000010ffb37435 */ /* 0x000fe200000001ff */
[----:B------:R-:W-:Y:S02]  /*2a40*/  MOV R134, R183 ;  /* 0x000000b700867202 */ /* 0x000fe40000000f00 */
[----:B------:R-:W-:Y:S02]  /*2a50*/  MOV R185, 0x1f ;  /* 0x0000001f00b97802 */ /* 0x000fe40000000f00 */
[----:B------:R-:W-:-:S02]  /*2a60*/  MOV R186, 0xffffffff ;  /* 0xffffffff00ba7802 */ /* 0x000fc40000000f00 */
[----:B------:R-:W-:Y:S02]  /*2a70*/  MOV R128, 0x2a90 ;  /* 0x00002a9000807802 */ /* 0x000fe40000000f00 */
[----:B01---5:R-:W-:Y:S05]  /*2a80*/  CALL.REL.NOINC `($__internal_184_$__cuda_sm70_shflsync_down_p) ;  /* 0x000003e000007944 */ /* 0x023fea0003c00000 */
[----:B------:R-:W-:Y:S01]  /*2a90*/  FADD.FTZ R132, R132, R181 ;  /* 0x000000b584847221 */ /* 0x000fe20000010000 */
[----:B0-----:R-:W-:Y:S01]  /*2aa0*/  HFMA2.MMA R179, -RZ, RZ, 0, 4.76837158203125e-07 ;  /* 0x00000008ffb37435 */ /* 0x001fe200000001ff */
[----:B-1----:R-:W-:Y:S01]  /*2ab0*/  FADD.FTZ R183, R183, R134 ;  /* 0x00000086b7b77221 */ /* 0x002fe20000010000 */
[----:B------:R-:W-:Y:S02]  /*2ac0*/  MOV R185, 0x1f ;  /* 0x0000001f00b97802 */ /* 0x000fe40000000f00 */
[----:B------:R-:W-:Y:S02]  /*2ad0*/  MOV R186, 0xffffffff ;  /* 0xffffffff00ba7802 */ /* 0x000fe40000000f00 */
[----:B------:R-:W-:Y:S02]  /*2ae0*/  MOV R134, R132 ;  /* 0x0000008400867202 */ /* 0x000fe40000000f00 */
[----:B------:R-:W-:Y:S02]  /*2af0*/  MOV R128, 0x2b10 ;  /* 0x00002b1000807802 */ /* 0x000fe40000000f00 */
[----:B------:R-:W-:Y:S05]  /*2b00*/  CALL.REL.NOINC `($__internal_184_$__cuda_sm70_shflsync_down_p) ;  /* 0x0000036000007944 */ /* 0x000fea0003c00000 */
[----:B0-----:R-:W-:Y:S01]  /*2b10*/  HFMA2.MMA R179, -RZ, RZ, 0, 4.76837158203125e-07 ;  /* 0x00000008ffb37435 */ /* 0x001fe200000001ff */
[----:B-1----:R-:W-:-:S02]  /*2b20*/  MOV R131, R134 ;  /* 0x0000008600837202 */ /* 0x002fc40000000f00 */
[----:B------:R-:W-:Y:S02]  /*2b30*/  MOV R134, R183 ;  /* 0x000000b700867202 */ /* 0x000fe40000000f00 */
[----:B------:R-:W-:Y:S02]  /*2b40*/  MOV R185, 0x1f ;  /* 0x0000001f00b97802 */ /* 0x000fe40000000f00 */
[----:B------:R-:W-:Y:S02]  /*2b50*/  MOV R186, 0xffffffff ;  /* 0xffffffff00ba7802 */ /* 0x000fe40000000f00 */
[----:B------:R-:W-:Y:S02]  /*2b60*/  MOV R128, 0x2b80 ;  /* 0x00002b8000807802 */ /* 0x000fe40000000f00 */
[----:B------:R-:W-:Y:S05]  /*2b70*/  CALL.REL.NOINC `($__internal_184_$__cuda_sm70_shflsync_down_p) ;  /* 0x000002f000007944 */ /* 0x000fea0003c00000 */
[----:B------:R-:W-:Y:S01]  /*2b80*/  FADD.FTZ R132, R131, R132 ;  /* 0x0000008483847221 */ /* 0x000fe20000010000 */
[----:B0-----:R-:W-:Y:S01]  /*2b90*/  HFMA2.MMA R179, -RZ, RZ, 0, 2.384185791015625e-07 ;  /* 0x00000004ffb37435 */ /* 0x001fe200000001ff */
[----:B-1----:R-:W-:Y:S01]  /*2ba0*/  FADD.FTZ R183, R183, R134 ;  /* 0x00000086b7b77221 */ /* 0x002fe20000010000 */
[----:B------:R-:W-:Y:S02]  /*2bb0*/  MOV R185, 0x1f ;  /* 0x0000001f00b97802 */ /* 0x000fe40000000f00 */
[----:B------:R-:W-:-:S02]  /*2bc0*/  MOV R186, 0xffffffff ;  /* 0xffffffff00ba7802 */ /* 0x000fc40000000f00 */
[----:B------:R-:W-:Y:S02]  /*2bd0*/  MOV R134, R132 ;  /* 0x0000008400867202 */ /* 0x000fe40000000f00 */
[----:B------:R-:W-:Y:S02]  /*2be0*/  MOV R128, 0x2c00 ;  /* 0x00002c0000807802 */ /* 0x000fe40000000f00 */
[----:B------:R-:W-:Y:S05]  /*2bf0*/  CALL.REL.NOINC `($__internal_184_$__cuda_sm70_shflsync_down_p) ;  /* 0x0000027000007944 */ /* 0x000fea0003c00000 */
[----:B0-----:R-:W-:Y:S01]  /*2c00*/  HFMA2.MMA R179, -RZ, RZ, 0, 2.384185791015625e-07 ;  /* 0x00000004ffb37435 */ /* 0x001fe200000001ff */
[----:B-1----:R-:W-:Y:S02]  /*2c10*/  MOV R131, R134 ;  /* 0x0000008600837202 */ /* 0x002fe40000000f00 */
[----:B------:R-:W-:Y:S02]  /*2c20*/  MOV R134, R183 ;  /* 0x000000b700867202 */ /* 0x000fe40000000f00 */
[----:B------:R-:W-:Y:S02]  /*2c30*/  MOV R185, 0x1f ;  /* 0x0000001f00b97802 */ /* 0x000fe40000000f00 */
[----:B------:R-:W-:Y:S02]  /*2c40*/  MOV R186, 0xffffffff ;  /* 0xffffffff00ba7802 */ /* 0x000fe40000000f00 */
[----:B------:R-:W-:-:S02]  /*2c50*/  MOV R128, 0x2c70 ;  /* 0x00002c7000807802 */ /* 0x000fc40000000f00 */
[----:B------:R-:W-:Y:S05]  /*2c60*/  CALL.REL.NOINC `($__internal_184_$__cuda_sm70_shflsync_down_p) ;  /* 0x0000020000007944 */ /* 0x000fea0003c00000 */
[----:B------:R-:W-:Y:S01]  /*2c70*/  FADD.FTZ R132, R131, R132 ;  /* 0x0000008483847221 */ /* 0x000fe20000010000 */
[----:B0-----:R-:W-:Y:S01]  /*2c80*/  HFMA2.MMA R179, -RZ, RZ, 0, 1.1920928955078125e-07 ;  /* 0x00000002ffb37435 */ /* 0x001fe200000001ff */
[----:B-1----:R-:W-:Y:S01]  /*2c90*/  FADD.FTZ R135, R183, R134 ;  /* 0x00000086b7877221 */ /* 0x002fe20000010000 */
[----:B------:R-:W-:-:S02]  /*2ca0*/  MOV R185, 0x1f ;  /* 0x0000001f00b97802 */ /* 0x000fc40000000f00 */
[----:B------:R-:W-:Y:S02]  /*2cb0*/  MOV R186, 0xffffffff ;  /* 0xffffffff00ba7802 */ /* 0x000fe40000000f00 */
[----:B------:R-:W-:Y:S02]  /*2cc0*/  MOV R134, R132 ;  /* 0x0000008400867202 */ /* 0x000fe40000000f00 */
[----:B------:R-:W-:Y:S02]  /*2cd0*/  MOV R128, 0x2cf0 ;  /* 0x00002cf000807802 */ /* 0x000fe40000000f00 */
[----:B------:R-:W-:Y:S05]  /*2ce0*/  CALL.REL.NOINC `($__internal_184_$__cuda_sm70_shflsync_down_p) ;  /* 0x0000018000007944 */ /* 0x000fea0003c00000 */
[----:B0-----:R-:W-:Y:S01]  /*2cf0*/  HFMA2.MMA R179, -RZ, RZ, 0, 1.1920928955078125e-07 ;  /* 0x00000002ffb37435 */ /* 0x001fe200000001ff */
[----:B-1----:R-:W-:Y:S02]  /*2d00*/  MOV R131, R134 ;  /* 0x0000008600837202 */ /* 0x002fe40000000f00 */
[----:B------:R-:W-:Y:S02]  /*2d10*/  MOV R134, R135 ;  /* 0x0000008700867202 */ /* 0x000fe40000000f00 */
[----:B------:R-:W-:Y:S02]  /*2d20*/  MOV R185, 0x1f ;  /* 0x0000001f00b97802 */ /* 0x000fe40000000f00 */
[----:B------:R-:W-:-:S02]  /*2d30*/  MOV R186, 0xffffffff ;  /* 0xffffffff00ba7802 */ /* 0x000fc40000000f00 */
[----:B------:R-:W-:Y:S02]  /*2d40*/  MOV R128, 0x2d60 ;  /* 0x00002d6000807802 */ /* 0x000fe40000000f00 */
[----:B------:R-:W-:Y:S05]  /*2d50*/  CALL.REL.NOINC `($__internal_184_$__cuda_sm70_shflsync_down_p) ;  /* 0x0000011000007944 */ /* 0x000fea0003c00000 */
[----:B------:R-:W-:Y:S01]  /*2d60*/  FADD.FTZ R133, R131, R132 ;  /* 0x0000008483857221 */ /* 0x000fe20000010000 */
[----:B0-----:R-:W-:Y:S01]  /*2d70*/  HFMA2.MMA R179, -RZ, RZ, 0, 5.9604644775390625e-08 ;  /* 0x00000001ffb37435 */ /* 0x001fe200000001ff */
[----:B-1----:R-:W-:Y:S01]  /*2d80*/  FADD.FTZ R135, R135, R134 ;  /* 0x0000008687877221 */ /* 0x002fe20000010000 */
[----:B------:R-:W-:Y:S02]  /*2d90*/  MOV R185, 0x1f ;  /* 0x0000001f00b97802 */ /* 0x000fe40000000f00 */
[----:B------:R-:W-:Y:S02]  /*2da0*/  MOV R186, 0xffffffff ;  /* 0xffffffff00ba7802 */ /* 0x000fe40000000f00 */
[----:B------:R-:W-:Y:S02]  /*2db0*/  MOV R134, R133 ;  /* 0x0000008500867202 */ /* 0x000fe40000000f00 */
[----:B------:R-:W-:Y:S02]  /*2dc0*/  MOV R128, 0x2de0 ;  /* 0x00002de000807802 */ /* 0x000fe40000000f00 */
[----:B------:R-:W-:Y:S05]  /*2dd0*/  CALL.REL.NOINC `($__internal_184_$__cuda_sm70_shflsync_down_p) ;  /* 0x0000009000007944 */ /* 0x000fea0003c00000 */
[----:B0-----:R-:W-:Y:S01]  /*2de0*/  HFMA2.MMA R179, -RZ, RZ, 0, 5.9604644775390625e-08 ;  /* 0x00000001ffb37435 */ /* 0x001fe200000001ff */
[----:B-1----:R-:W-:-:S02]  /*2df0*/  MOV R184, R134 ;  /* 0x0000008600b87202 */ /* 0x002fc40000000f00 */
[----:B------:R-:W-:Y:S02]  /*2e00*/  MOV R134, R135 ;  /* 0x0000008700867202 */ /* 0x000fe40000000f00 */
[----:B------:R-:W-:Y:S02]  /*2e10*/  MOV R185, 0x1f ;  /* 0x0000001f00b97802 */ /* 0x000fe40000000f00 */
[----:B------:R-:W-:Y:S02]  /*2e20*/  MOV R186, 0xffffffff ;  /* 0xffffffff00ba7802 */ /* 0x000fe40000000f00 */
[----:B------:R-:W-:Y:S02]  /*2e30*/  MOV R128, 0x2e50 ;  /* 0x00002e5000807802 */ /* 0x000fe40000000f00 */
[----:B------:R-:W-:Y:S05]  /*2e40*/  CALL.REL.NOINC `($__internal_184_$__cuda_sm70_shflsync_down_p) ;  /* 0x0000002000007944 */ /* 0x000fea0003c00000 */
[----:B-1----:R-:W-:Y:S01]  /*2e50*/  MOV R128, R134 ;  /* 0x0000008600807202 */ /* 0x002fe20000000f00 */
[----:B0-----:R-:W-:Y:S05]  /*2e60*/  BRA `(.L_x_9204) ;  /* 0xffffe6e000007947 */ /* 0x001fea000383ffff */
        .weak           $__internal_184_$__cuda_sm70_shflsync_down_p
        .type           $__internal_184_$__cuda_sm70_shflsync_down_p,@function
        .size           $__internal_184_$__cuda_sm70_shflsync_down_p,(.L_x_9928 - $__internal_184_$__cuda_sm70_shflsync_down_p)
$__internal_184_$__cuda_sm70_shflsync_down_p:
[----:B------:R-:W-:Y:S01]  /*2e70*/  HFMA2.MMA R129, -RZ, RZ, 0, 0 ;  /* 0x00000000ff817435 */ /* 0x000fe200000001ff */
[----:B------:R-:W-:Y:S04]  /*2e80*/  WARPSYNC R186 ;  /* 0x000000ba00007348 */ /* 0x000fe80003800000 */
[----:B------:R0:W1:Y:S01]  /*2e90*/  SHFL.DOWN PT, R134, R134, R179, R185 ;  /* 0x080000b386867389 */ /* 0x00006200000e00b9 */
[----:B------:R-:W-:Y:S05]  /*2ea0*/  RET.REL.NODEC R128 `(_ZN10layer_norm13ln_bwd_kernelINS_13Kernel_traitsIfffffjLj2560ELj1ELj1ELj4ELj16ENS_18Kernel_traits_baseILj2560EfffffjLj128EEEEELb0ELb1ELb0ELb0EEEvNS_9BwdParamsE) ;  /* 0xffffd15080007950 */ /* 0x000fea0003c3ffff */
.L_x_9205:
        /* <DEDUP_REMOVED lines=13> */
.L_x_9928:


//--------------------- .text._ZN10layer_norm13ln_bwd_kernelINS_13Kernel_traitsIfffffjLj2560ELj1ELj1ELj4ELj16ENS_18Kernel_traits_baseILj2560EfffffjLj128EEEEELb0ELb1ELb0ELb1EEEvNS_9BwdParamsE --------------------------
	.section	.text._ZN10layer_norm13ln_bwd_kernelINS_13Kernel_traitsIfffffjLj2560ELj1ELj1ELj4ELj16ENS_18Kernel_traits_baseILj2560EfffffjLj128EEEEELb0ELb1ELb0ELb1EEEvNS_9BwdParamsE,"ax",@progbits
	.sectioninfo	@"SHI_REGISTERS=206"
	.align	128
        .global         _ZN10layer_norm13ln_bwd_kernelINS_13Kernel_traitsIfffffjLj2560ELj1ELj1ELj4ELj16ENS_18Kernel_traits_baseILj2560EfffffjLj128EEEEELb0ELb1ELb0ELb1EEEvNS_9BwdParamsE
        .type           _ZN10layer_norm13ln_bwd_kernelINS_13Kernel_traitsIfffffjLj2560ELj1ELj1ELj4ELj16ENS_18Kernel_traits_baseILj2560EfffffjLj128EEEEELb0ELb1ELb0ELb1EEEvNS_9BwdParamsE,@function
        .size           _ZN10layer_norm13ln_bwd_kernelINS_13Kernel_traitsIfffffjLj2560ELj1ELj1ELj4ELj16ENS_18Kernel_traits_baseILj2560EfffffjLj128EEEEELb0ELb1ELb0ELb1EEEvNS_9BwdParamsE,(.L_x_9929 - _ZN10layer_norm13ln_bwd_kernelINS_13Kernel_traitsIfffffjLj2560ELj1ELj1ELj4ELj16ENS_18Kernel_traits_baseILj2560EfffffjLj128EEEEELb0ELb1ELb0ELb1EEEvNS_9BwdParamsE)
        .other          _ZN10layer_norm13ln_bwd_kernelINS_13Kernel_traitsIfffffjLj2560ELj1ELj1ELj4ELj16ENS_18Kernel_traits_baseILj2560EfffffjLj128EEEEELb0ELb1ELb0ELb1EEEvNS_9BwdParamsE,@"STO_CUDA_ENTRY STV_DEFAULT"
_ZN10layer_norm13ln_bwd_kernelINS_13Kernel_traitsIfffffjLj2560ELj1ELj1ELj4ELj16ENS_18Kernel_traits_baseILj2560EfffffjLj128EEEEELb0ELb1ELb0ELb1EEEvNS_9BwdParamsE:
.text._ZN10layer_norm13ln_bwd_kernelINS_13Kernel_traitsIfffffjLj2560ELj1ELj1ELj4ELj16ENS_18Kernel_traits_baseILj2560EfffffjLj128EEEEELb0ELb1ELb0ELb1EEEvNS_9BwdParamsE:
        /* <DEDUP_REMOVED lines=38> */
.L_x_9206:
        /* <DEDUP_REMOVED lines=48> */
.L_x_9211:
[----:B------:R-:W-:Y:S01]  /*0560*/  IMAD R2, R113, c[0x0][0x168], RZ ;  /* 0x00005a0071027a24 */ /* 0x000fe200078e02ff */
[----:B------:R-:W-:-:S02]  /*0570*/  LOP3.LUT R68, R0, 0x7f, RZ, 0xc0, !PT ;  /* 0x0000007f00447812 */ /* 0x000fc400078ec0ff */
[----:B------:R-:W-:Y:S02]  /*0580*/  MOV R172, 0x4 ;  /* 0x0000000400ac7802 */ /* 0x000fe40000000f00 */
[----:B------:R-:W-:Y:S02]  /*0590*/  SHF.R.S32.HI R3, RZ, 0x1f, R2 ;  /* 0x0000001fff037819 */ /* 0x000fe40000011402 */
[----:B------:R-:W-:Y:S02]  /*05a0*/  MOV R174, 0x10 ;  /* 0x0000001000ae7802 */ /* 0x000fe40000000f00 */
[----:B------:R-:W-:Y:S01]  /*05b0*/  LEA.HI R189, R3, R2, RZ, 0x2 ;  /* 0x0000000203bd7211 */ /* 0x000fe200078f10ff */
[----:B------:R-:W-:-:S03]  /*05c0*/  IMAD.WIDE R2, R113, R172, c[0x0][0x1a0] ;  /* 0x0000680071027625 */ /* 0x000fc600078e02ac */
[----:B------:R-:W-:Y:S02]  /*05d0*/  LEA.HI.SX32 R189, R189, R68, 0x1e ;  /* 0x00000044bdbd7211 */ /* 0x000fe400078ff2ff */
[----:B------:R0:W2:Y:S01]  /*05e0*/  LDG.E R191, [R2.64] ;  /* 0x0000000402bf7981 */ /* 0x0000a2000c1e1900 */
[----:B------:R-:W-:Y:S01]  /*05f0*/  IMAD.WIDE R172, R113, R172, c[0x0][0x1a8] ;  /* 0x00006a0071ac7625 */ /* 0x000fe200078e02ac */
[C---:B------:R-:W-:Y:S02]  /*0600*/  IADD3 R177, R189.reuse, 0x80, RZ ;  /* 0x00000080bdb17810 */ /* 0x040fe40007ffe0ff */
[C---:B------:R-:W-:Y:S01]  /*0610*/  IADD3 R179, R189.reuse, 0x100, RZ ;  /* 0x00000100bdb37810 */ /* 0x040fe20007ffe0ff */
[----:B------:R-:W-:Y:S01]  /*0620*/  IMAD.WIDE.U32 R68, R189, R174, c[0x0][0x188] ;  /* 0x00006200bd447625 */ /* 0x000fe200078e00ae */
[----:B------:R-:W-:Y:S01]  /*0630*/  SHF.L.U32 R188, R177, 0x4, RZ ;  /* 0x00000004b1bc7819 */ /* 0x000fe200000006ff */
[----:B------:R1:W3:Y:S01]  /*0640*/  LDG.E R172, [R172.64] ;  /* 0x00000004acac7981 */ /* 0x0002e2000c1e1900 */
[----:B------:R-:W-:-:S02]  /*0650*/  SHF.R.U32.HI R187, RZ, 0x1c, R177 ;  /* 0x0000001cffbb7819 */ /* 0x000fc400000116b1 */
[----:B------:R-:W-:Y:S01]  /*0660*/  IADD3 R76, P0, R188, c[0x0][0x188], RZ ;  /* 0x00006200bc4c7a10 */ /* 0x000fe20007f1e0ff */
[----:B------:R-:W4:Y:S01]  /*0670*/  LDG.E.128 R68, [R68.64] ;  /* 0x0000000444447981 */ /* 0x000f22000c1e1d00 */
[----:B------:R-:W-:Y:S01]  /*0680*/  SHF.L.U32 R186, R179, 0x4, RZ ;  /* 0x00000004b3ba7819 */ /* 0x000fe200000006ff */
[-C--:B------:R-:W-:Y:S01]  /*0690*/  IMAD.WIDE.U32 R72, R189, R174.reuse, c[0x0][0x208] ;  /* 0x00008200bd487625 */ /* 0x080fe200078e00ae */
[----:B------:R-:W-:Y:S02]  /*06a0*/  IADD3.X R77, R187, c[0x0][0x18c], RZ, P0, !PT ;  /* 0x00006300bb4d7a10 */ /* 0x000fe400007fe4ff */
[----:B------:R-:W-:Y:S02]  /*06b0*/  SHF.R.U32.HI R183, RZ, 0x1c, R179 ;  /* 0x0000001cffb77819 */ /* 0x000fe400000116b3 */
[----:B------:R-:W-:Y:S01]  /*06c0*/  IADD3 R84, P0, R186, c[0x0][0x188], RZ ;  /* 0x00006200ba547a10 */ /* 0x000fe20007f1e0ff */
[----:B------:R-:W-:Y:S01]  /*06d0*/  IMAD.WIDE.U32 R88, R179, R174, c[0x0][0x208] ;  /* 0x00008200b3587625 */ /* 0x000fe200078e00ae */
[----:B------:R-:W3:Y:S02]  /*06e0*/  LDG.E.128 R76, [R76.64] ;  /* 0x000000044c4c7981 */ /* 0x000ee4000c1e1d00 */
[----:B------:R-:W-:-:S02]  /*06f0*/  IADD3.X R85, R183, c[0x0][0x18c], RZ, P0, !PT ;  /* 0x00006300b7557a10 */ /* 0x000fc400007fe4ff */
[----:B------:R-:W3:Y:S04]  /*0700*/  LDG.E.128 R72, [R72.64] ;  /* 0x0000000448487981 */ /* 0x000ee8000c1e1d00 */
[----:B------:R-:W3:Y:S01]  /*0710*/  LDG.E.128 R84, [R84.64] ;  /* 0x0000000454547981 */ /* 0x000ee2000c1e1d00 */
[----:B------:R-:W-:-:S03]  /*0720*/  IADD3 R181, R189, 0x180, RZ ;  /* 0x00000180bdb57810 */ /* 0x000fc60007ffe0ff */
[----:B------:R-:W3:Y:S01]  /*0730*/  LDG.E.128 R88, [R88.64] ;  /* 0x0000000458587981 */ /* 0x000ee2000c1e1d00 */
[----:B------:R-:W-:Y:S01]  /*0740*/  SHF.L.U32 R182, R181, 0x4, RZ ;  /* 0x00000004b5b67819 */ /* 0x000fe200000006ff */
[----:B------:R-:W-:Y:S01]  /*0750*/  IMAD.WIDE.U32 R80, R177, R174, c[0x0][0x208] ;  /* 0x00008200b1507625 */ /* 0x000fe200078e00ae */
[----:B-1----:R-:W-:Y:S02]  /*0760*/  SHF.R.U32.HI R173, RZ, 0x1c, R181 ;  /* 0x0000001cffad7819 */ /* 0x002fe400000116b5 */
[----:B------:R-:W-:-:S03]  /*0770*/  IADD3 R92, P0, R182, c[0x0][0x188], RZ ;  /* 0x00006200b65c7a10 */ /* 0x000fc60007f1e0ff */
[----:B------:R-:W3:Y:S01]  /*0780*/  LDG.E.128 R80, [R80.64] ;  /* 0x0000000450507981 */ /* 0x000ee2000c1e1d00 */
[----:B------:R-:W-:-:S06]  /*0790*/  IADD3.X R93, R173, c[0x0][0x18c], RZ, P0, !PT ;  /* 0x00006300ad5d7a10 */ /* 0x000fcc00007fe4ff */
[----:B------:R-:W3:Y:S01]  /*07a0*/  LDG.E.128 R92, [R92.64] ;  /* 0x000000045c5c7981 */ /* 0x000ee2000c1e1d00 */
[----:B------:R-:W-:Y:S01]  /*07b0*/  IADD3 R193, R189, 0x200, RZ ;  /* 0x00000200bdc17810 */ /* 0x000fe20007ffe0ff */
[----:B------:R-:W-:-:S03]  /*07c0*/  IMAD.WIDE.U32 R96, R181, R174, c[0x0][0x208] ;  /* 0x00008200b5607625 */ /* 0x000fc600078e00ae */
[----:B------:R-:W-:Y:S02]  /*07d0*/  SHF.L.U32 R171, R193, 0x4, RZ ;  /* 0x00000004c1ab7819 */ /* 0x000fe400000006ff */
[----:B------:R-:W-:Y:S01]  /*07e0*/  SHF.R.U32.HI R168, RZ, 0x1c, R193 ;  /* 0x0000001cffa87819 */ /* 0x000fe200000116c1 */
[----:B------:R-:W3:Y:S01]  /*07f0*/  LDG.E.128 R96, [R96.64] ;  /* 0x0000000460607981 */ /* 0x000ee2000c1e1d00 */
[----:B------:R-:W-:-:S04]  /*0800*/  IADD3 R100, P0, R171, c[0x0][0x188], RZ ;  /* 0x00006200ab647a10 */ /* 0x000fc80007f1e0ff */
[----:B------:R-:W-:Y:S01]  /*0810*/  IADD3.X R101, R168, c[0x0][0x18c], RZ, P0, !PT ;  /* 0x00006300a8657a10 */ /* 0x000fe200007fe4ff */
[----:B------:R-:W-:-:S05]  /*0820*/  IMAD.WIDE.U32 R104, R193, R174, c[0x0][0x208] ;  /* 0x00008200c1687625 */ /* 0x000fca00078e00ae */
[----:B------:R-:W3:Y:S04]  /*0830*/  LDG.E.128 R100, [R100.64] ;  /* 0x0000000464647981 */ /* 0x000ee8000c1e1d00 */
[----:B------:R-:W3:Y:S01]  /*0840*/  LDG.E.128 R104, [R104.64] ;  /* 0x0000000468687981 */ /* 0x000ee2000c1e1d00 */
[----:B------:R-:W-:-:S04]  /*0850*/  ISETP.NE.U32.AND P0, PT, RZ, c[0x0][0x1c0], PT ;  /* 0x00007000ff007a0c */ /* 0x000fc80003f05070 */
[----:B------:R-:W-:Y:S02]  /*0860*/  ISETP.NE.AND.EX P0, PT, RZ, c[0x0][0x1c4], PT, P0 ;  /* 0x00007100ff007a0c */ /* 0x000fe40003f05300 */
[----:B------:R-:W-:-:S04]  /*0870*/  ISETP.NE.U32.AND P1, PT, RZ, c[0x0][0x218], PT ;  /* 0x00008600ff007a0c */ /* 0x000fc80003f25070 */
[----:B------:R-:W-:Y:S02]  /*0880*/  ISETP.NE.AND.EX P1, PT, RZ, c[0x0][0x21c], PT, P1 ;  /* 0x00008700ff007a0c */ /* 0x000fe40003f25310 */
[----:B0-----:R-:W-:Y:S02]  /*0890*/  SHF.R.S32.HI R2, RZ, 0x1f, R113 ;  /* 0x0000001fff027819 */ /* 0x001fe40000011471 */
[----:B------:R-:W-:-:S03]  /*08a0*/  MOV R170, 0x3f800000 ;  /* 0x3f80000000aa7802 */ /* 0x000fc60000000f00 */
[----:B------:R-:W-:-:S04]  /*08b0*/  @P0 LEA R184, P2, R113, c[0x0][0x1c0], 0x2 ;  /* 0x0000700071b80a11 */ /* 0x000fc800078410ff */
[----:B------:R-:W-:Y:S02]  /*08c0*/  @P0 LEA.HI.X R185, R113, c[0x0][0x1c4], R2, 0x2, P2 ;  /* 0x0000710071b90a11 */ /* 0x000fe400010f1402 */
[----:B------:R-:W-:-:S03]  /*08d0*/  @P1 LEA R2, P2, R177, c[0x0][0x218], 0x4 ;  /* 0x00008600b1021a11 */ /* 0x000fc600078420ff */
[----:B-----5:R0:W5:Y:S01]  /*08e0*/  @P0 LDG.E R170, [R184.64] ;  /* 0x00000004b8aa0981 */ /* 0x020162000c1e1900 */
[----:B------:R-:W-:Y:S01]  /*08f0*/  @P1 LEA R176, P0, R179, c[0x0][0x218], 0x4 ;  /* 0x00008600b3b01a11 */ /* 0x000fe200078020ff */
[----:B------:R-:W-:Y:S01]  /*0900*/  ULDC.U8 UR6, c[0x0][0x1f0] ;  /* 0x00007c0000067ab9 */ /* 0x000fe20000000000 */
[----:B------:R-:W-:Y:S02]  /*0910*/  @P1 LEA.HI.X R3, R177, c[0x0][0x21c], RZ, 0x4, P2 ;  /* 0x00008700b1031a11 */ /* 0x000fe400010f24ff */
[----:B------:R-:W-:Y:S02]  /*0920*/  @P1 LEA.HI.X R177, R179, c[0x0][0x21c], RZ, 0x4, P0 ;  /* 0x00008700b3b11a11 */ /* 0x000fe400000f24ff */
[----:B------:R-:W-:Y:S01]  /*0930*/  ISETP.NE.AND P0, PT, RZ, UR6, PT ;  /* 0x00000006ff007c0c */ /* 0x000fe2000bf05270 */
[----:B------:R-:W-:Y:S01]  /*0940*/  @P1 IMAD.WIDE.U32 R174, R189, R174, c[0x0][0x218] ;  /* 0x00008600bdae1625 */ /* 0x000fe200078e00ae */
[----:B------:R-:W-:Y:S01]  /*0950*/  @P1 LEA R178, P3, R181, c[0x0][0x218], 0x4 ;  /* 0x00008600b5b21a11 */ /* 0x000fe200078620ff */
[----:B------:R1:W5:Y:S01]  /*0960*/  @P1 LDG.E.128 R48, [R2.64] ;  /* 0x0000000402301981 */ /* 0x000362000c1e1d00 */
[----:B------:R-:W-:-:S03]  /*0970*/  @P1 LEA R180, P2, R193, c[0x0][0x218], 0x4 ;  /* 0x00008600c1b41a11 */ /* 0x000fc600078420ff */
[----:B------:R4:W5:Y:S01]  /*0980*/  @P1 LDG.E.128 R44, [R174.64] ;  /* 0x00000004ae2c1981 */ /* 0x000962000c1e1d00 */
[----:B------:R-:W-:Y:S02]  /*0990*/  @P1 LEA.HI.X R179, R181, c[0x0][0x21c], RZ, 0x4, P3 ;  /* 0x00008700b5b31a11 */ /* 0x000fe400018f24ff */
[----:B------:R-:W-:Y:S01]  /*09a0*/  @P1 LEA.HI.X R181, R193, c[0x0][0x21c], RZ, 0x4, P2 ;  /* 0x00008700c1b51a11 */ /* 0x000fe200010f24ff */
[----:B------:R0:W5:Y:S04]  /*09b0*/  @P1 LDG.E.128 R52, [R176.64] ;  /* 0x00000004b0341981 */ /* 0x000168000c1e1d00 */
[----:B------:R0:W5:Y:S04]  /*09c0*/  @P1 LDG.E.128 R60, [R180.64] ;  /* 0x00000004b43c1981 */ /* 0x000168000c1e1d00 */
[----:B------:R0:W5:Y:S01]  /*09d0*/  @P1 LDG.E.128 R56, [R178.64] ;  /* 0x00000004b2381981 */ /* 0x000162000c1e1d00 */
[----:B------:R-:W-:-:S02]  /*09e0*/  LOP3.LUT P1, RZ, R0, 0x1f, RZ, 0xc0, !PT ;  /* 0x0000001f00ff7812 */ /* 0x000fc4000782c0ff */
[----:B--2---:R-:W-:-:S05]  /*09f0*/  FSEL R191, R191, RZ, !P0 ;  /* 0x000000ffbfbf7208 */ /* 0x004fca0004000000 */
[C---:B----4-:R-:W-:Y:S02]  /*0a00*/  FADD.FTZ R175, -R191.reuse, R68 ;  /* 0x00000044bfaf7221 */ /* 0x050fe40000010100 */
[C---:B------:R-:W-:Y:S02]  /*0a10*/  FADD.FTZ R69, -R191.reuse, R69 ;  /* 0x00000045bf457221 */ /* 0x040fe40000010100 */
[C---:B---3--:R-:W-:Y:S02]  /*0a20*/  FMUL.FTZ R174, R172.reuse, R175 ;  /* 0x000000afacae7220 */ /* 0x048fe40000410000 */
[----:B------:R-:W-:Y:S02]  /*0a30*/  FMUL.FTZ R175, R172, R69 ;  /* 0x00000045acaf7220 */ /* 0x000fe40000410000 */
[C---:B-1----:R-:W-:Y:S02]  /*0a40*/  FADD.FTZ R3, -R191.reuse, R76 ;  /* 0x0000004cbf037221 */ /* 0x042fe40000010100 */
[----:B------:R-:W-:-:S02]  /*0a50*/  FADD.FTZ R69, -R191, R77 ;  /* 0x0000004dbf457221 */ /* 0x000fc40000010100 */
[C---:B------:R-:W-:Y:S02]  /*0a60*/  FMUL.FTZ R77, R172.reuse, R3 ;  /* 0x00000003ac4d7220 */ /* 0x040fe40000410000 */
[C---:B------:R-:W-:Y:S02]  /*0a70*/  FADD.FTZ R3, -R191.reuse, R79 ;  /* 0x0000004fbf037221 */ /* 0x040fe40000010100 */
[C---:B------:R-:W-:Y:S02]  /*0a80*/  FADD.FTZ R85, -R191.reuse, R85 ;  /* 0x00000055bf557221 */ /* 0x040fe40000010100 */
[C---:B0-----:R-:W-:Y:S02]  /*0a90*/  FMUL.FTZ R180, R172.reuse, R3 ;  /* 0x00000003acb47220 */ /* 0x041fe40000410000 */
[----:B------:R-:W-:Y:S02]  /*0aa0*/  FADD.FTZ R3, -R191, R84 ;  /* 0x00000054bf037221 */ /* 0x000fe40000010100 */
[----:B------:R-:W-:-:S02]  /*0ab0*/  FMUL.FTZ R85, R172, R85 ;  /* 0x00000055ac557220 */ /* 0x000fc40000410000 */
[----:B------:R-:W-:Y:S02]  /*0ac0*/  FMUL.FTZ R84, R172, R3 ;  /* 0x00000003ac547220 */ /* 0x000fe40000410000 */
[----:B------:R-:W-:Y:S02]  /*0ad0*/  FADD.FTZ R3, -R191, R87 ;  /* 0x00000057bf037221 */ /* 0x000fe40000010100 */
[----:B------:R-:W-:Y:S02]  /*0ae0*/  FMUL.FTZ R177, R40, R72 ;  /* 0x0000004828b17220 */ /* 0x000fe40000410000 */
[C---:B------:R-:W-:Y:S02]  /*0af0*/  FADD.FTZ R139, R88.reuse, R139 ;  /* 0x0000008b588b7221 */ /* 0x040fe40000010000 */
[----:B------:R-:W-:Y:S02]  /*0b00*/  FFMA.FTZ R159, R88, R84, R159 ;  /* 0x00000054589f7223 */ /* 0x000fe4000001009f */
[----:B------:R-:W-:-:S02]  /*0b10*/  FMUL.FTZ R87, R32, R88 ;  /* 0x0000005820577220 */ /* 0x000fc40000410000 */
[C---:B------:R-:W-:Y:S02]  /*0b20*/  FADD.FTZ R136, R89.reuse, R136 ;  /* 0x0000008859887221 */ /* 0x040fe40000010000 */
[----:B------:R-:W-:Y:S02]  /*0b30*/  FFMA.FTZ R156, R89, R85, R156 ;  /* 0x00000055599c7223 */ /* 0x000fe4000001009c */
[----:B------:R-:W-:Y:S02]  /*0b40*/  FMUL.FTZ R88, R33, R89 ;  /* 0x0000005921587220 */ /* 0x000fe40000410000 */
[----:B------:R-:W-:Y:S02]  /*0b50*/  FMUL.FTZ R89, R172, R3 ;  /* 0x00000003ac597220 */ /* 0x000fe40000410000 */
[----:B------:R-:W-:Y:S02]  /*0b60*/  FMUL.FTZ R178, R41, R73 ;  /* 0x0000004929b27220 */ /* 0x000fe40000410000 */
[----:B------:R-:W-:-:S02]  /*0b70*/  FADD.FTZ R3, RZ, R177 ;  /* 0x000000b1ff037221 */ /* 0x000fc40000010000 */
[C---:B------:R-:W-:Y:S02]  /*0b80*/  FADD.FTZ R185, -R191.reuse, R70 ;  /* 0x00000046bfb97221 */ /* 0x040fe40000010100 */
[----:B------:R-:W-:Y:S02]  /*0b90*/  FADD.FTZ R71, -R191, R71 ;  /* 0x00000047bf477221 */ /* 0x000fe40000010100 */
[----:B------:R-:W-:Y:S02]  /*0ba0*/  FFMA.FTZ R2, R174, R177, RZ ;  /* 0x000000b1ae027223 */ /* 0x000fe400000100ff */
[----:B------:R-:W-:Y:S02]  /*0bb0*/  FMUL.FTZ R181, R42, R74 ;  /* 0x0000004a2ab57220 */ /* 0x000fe40000410000 */
[----:B------:R-:W-:Y:S02]  /*0bc0*/  FADD.FTZ R68, R3, R178 ;  /* 0x000000b203447221 */ /* 0x000fe40000010000 */
[----:B------:R-:W-:-:S02]  /*0bd0*/  FMUL.FTZ R176, R172, R185 ;  /* 0x000000b9acb07220 */ /* 0x000fc40000410000 */
[C---:B------:R-:W-:Y:S02]  /*0be0*/  FMUL.FTZ R179, R172.reuse, R71 ;  /* 0x00000047acb37220 */ /* 0x040fe40000410000 */
[----:B------:R-:W-:Y:S02]  /*0bf0*/  FFMA.FTZ R2, R175, R178, R2 ;  /* 0x000000b2af027223 */ /* 0x000fe40000010002 */
[----:B------:R-:W-:Y:S02]  /*0c00*/  FADD.FTZ R71, -R191, R78 ;  /* 0x0000004ebf477221 */ /* 0x000fe40000010100 */
[----:B------:R-:W-:Y:S02]  /*0c10*/  FMUL.FTZ R78, R172, R69 ;  /* 0x00000045ac4e7220 */ /* 0x000fe40000410000 */
[----:B------:R-:W-:Y:S02]  /*0c20*/  FMUL.FTZ R76, R43, R75 ;  /* 0x0000004b2b4c7220 */ /* 0x000fe40000410000 */
[----:B------:R-:W-:-:S02]  /*0c30*/  FADD.FTZ R69, -R191, R86 ;  /* 0x00000056bf457221 */ /* 0x000fc40000010100 */
        /* <DEDUP_REMOVED lines=13> */
[C---:B------:R-:W-:Y:S02]  /*0d10*/  FADD.FTZ R137, R90.reuse, R137 ;  /* 0x000000895a897221 */ /* 0x040fe40000010000 */
[----:B------:R-:W-:Y:S02]  /*0d20*/  FFMA.FTZ R157, R90, R86, R157 ;  /* 0x000000565a9d7223 */ /* 0x000fe4000001009d */
[----:B------:R-:W-:Y:S02]  /*0d30*/  FMUL.FTZ R185, R34, R90 ;  /* 0x0000005a22b97220 */ /* 0x000fe40000410000 */
[----:B------:R-:W-:Y:S02]  /*0d40*/  FADD.FTZ R2, R3, R80 ;  /* 0x0000005003027221 */ /* 0x000fe40000010000 */
[----:B------:R-:W-:-:S02]  /*0d50*/  FADD.FTZ R134, R91, R134 ;  /* 0x000000865b867221 */ /* 0x000fc40000010000 */
[----:B------:R-:W-:Y:S02]  /*0d60*/  FFMA.FTZ R154, R91, R89, R154 ;  /* 0x000000595b9a7223 */ /* 0x000fe4000001009a */
[----:B------:R-:W-:Y:S02]  /*0d70*/  FMUL.FTZ R90, R35, R91 ;  /* 0x0000005b235a7220 */ /* 0x000fe40000410000 */
        /* <DEDUP_REMOVED lines=19> */
[----:B------:R-:W-:Y:S02]  /*0eb0*/  FMUL.FTZ R91, R172, R91 ;  /* 0x0000005bac5b7220 */ /* 0x000fe40000410000 */
[----:B------:R-:W-:Y:S02]  /*0ec0*/  FADD.FTZ R93, -R191, R93 ;  /* 0x0000005dbf5d7221 */ /* 0x000fe40000010100 */
[----:B------:R-:W-:-:S02]  /*0ed0*/  FADD.FTZ R3, R68, R185 ;  /* 0x000000b944037221 */ /* 0x000fc40000010000 */
[----:B------:R-:W-:Y:S02]  /*0ee0*/  FFMA.FTZ R2, R86, R185, R2 ;  /* 0x000000b956027223 */ /* 0x000fe40000010002 */
[C---:B------:R-:W-:Y:S02]  /*0ef0*/  FADD.FTZ R135, R96.reuse, R135 ;  /* 0x0000008760877221 */ /* 0x040fe40000010000 */
[----:B------:R-:W-:Y:S02]  /*0f00*/  FFMA.FTZ R155, R96, R91, R155 ;  /* 0x0000005b609b7223 */ /* 0x000fe4000001009b */
[----:B------:R-:W-:Y:S02]  /*0f10*/  FMUL.FTZ R96, R28, R96 ;  /* 0x000000601c607220 */ /* 0x000fe40000410000 */
[----:B------:R-:W-:Y:S02]  /*0f20*/  FMUL.FTZ R94, R172, R93 ;  /* 0x0000005dac5e7220 */ /* 0x000fe40000410000 */
[----:B------:R-:W-:-:S02]  /*0f30*/  FADD.FTZ R3, R3, R90 ;  /* 0x0000005a03037221 */ /* 0x000fc40000010000 */
[----:B------:R-:W-:Y:S02]  /*0f40*/  FFMA.FTZ R68, R89, R90, R2 ;  /* 0x0000005a59447223 */ /* 0x000fe40000010002 */
[C---:B------:R-:W-:Y:S02]  /*0f50*/  FADD.FTZ R132, R97.reuse, R132 ;  /* 0x0000008461847221 */ /* 0x040fe40000010000 */
[----:B------:R-:W-:Y:S02]  /*0f60*/  FFMA.FTZ R152, R97, R94, R152 ;  /* 0x0000005e61987223 */ /* 0x000fe40000010098 */
[----:B------:R-:W-:Y:S02]  /*0f70*/  FADD.FTZ R2, R3, R96 ;  /* 0x0000006003027221 */ /* 0x000fe40000010000 */
[----:B------:R-:W-:Y:S02]  /*0f80*/  FMUL.FTZ R97, R29, R97 ;  /* 0x000000611d617220 */ /* 0x000fe40000410000 */
[----:B------:R-:W-:-:S02]  /*0f90*/  FFMA.FTZ R3, R91, R96, R68 ;  /* 0x000000605b037223 */ /* 0x000fc40000010044 */
[C---:B------:R-:W-:Y:S02]  /*0fa0*/  FADD.FTZ R95, -R191.reuse, R95 ;  /* 0x0000005fbf5f7221 */ /* 0x040fe40000010100 */
[----:B------:R-:W-:Y:S02]  /*0fb0*/  FADD.FTZ R69, -R191, R100 ;  /* 0x00000064bf457221 */ /* 0x000fe40000010100 */
[----:B------:R-:W-:Y:S02]  /*0fc0*/  FMUL.FTZ R93, R30, R98 ;  /* 0x000000621e5d7220 */ /* 0x000fe40000410000 */
[----:B------:R-:W-:Y:S02]  /*0fd0*/  FADD.FTZ R2, R2, R97 ;  /* 0x0000006102027221 */ /* 0x000fe40000010000 */
[----:B------:R-:W-:Y:S02]  /*0fe0*/  FFMA.FTZ R3, R94, R97, R3 ;  /* 0x000000615e037223 */ /* 0x000fe40000010003 */
[----:B------:R-:W-:-:S02]  /*0ff0*/  FADD.FTZ R133, R98, R133 ;  /* 0x0000008562857221 */ /* 0x000fc40000010000 */
[----:B------:R-:W-:Y:S02]  /*1000*/  FFMA.FTZ R153, R98, R92, R153 ;  /* 0x0000005c62997223 */ /* 0x000fe40000010099 */
[C---:B------:R-:W-:Y:S02]  /*1010*/  FMUL.FTZ R95, R172.reuse, R95 ;  /* 0x0000005fac5f7220 */ /* 0x040fe40000410000 */
[----:B------:R-:W-:Y:S02]  /*1020*/  FADD.FTZ R101, -R191, R101 ;  /* 0x00000065bf657221 */ /* 0x000fe40000010100 */
[----:B------:R-:W-:Y:S02]  /*1030*/  FMUL.FTZ R98, R172, R69 ;  /* 0x00000045ac627220 */ /* 0x000fe40000410000 */
[----:B------:R-:W-:Y:S02]  /*1040*/  FMUL.FTZ R184, R31, R99 ;  /* 0x000000631fb87220 */ /* 0x000fe40000410000 */
        /* <DEDUP_REMOVED lines=25> */
[C---:B------:R-:W-:Y:S02]  /*11e0*/  FADD.FTZ R144, R73.reuse, R144 ;  /* 0x0000009049907221 */ /* 0x040fe40000010000 */
[----:B------:R-:W-:Y:S02]  /*11f0*/  FFMA.FTZ R164, R73, R175, R164 ;  /* 0x000000af49a47223 */ /* 0x000fe400000100a4 */
[C---:B------:R-:W-:Y:S02]  /*1200*/  FADD.FTZ R147, R72.reuse, R147 ;  /* 0x0000009348937221 */ /* 0x040fe40000010000 */
[----:B------:R-:W-:Y:S02]  /*1210*/  FFMA.FTZ R167, R72, R174, R167 ;  /* 0x000000ae48a77223 */ /* 0x000fe400000100a7 */
[C---:B------:R-:W-:Y:S02]  /*1220*/  FADD.FTZ R145, R74.reuse, R145 ;  /* 0x000000914a917221 */ /* 0x040fe40000010000 */
[----:B------:R-:W-:-:S02]  /*1230*/  FFMA.FTZ R165, R74, R176, R165 ;  /* 0x000000b04aa57223 */ /* 0x000fc400000100a5 */
[C---:B------:R-:W-:Y:S02]  /*1240*/  FADD.FTZ R142, R75.reuse, R142 ;  /* 0x0000008e4b8e7221 */ /* 0x040fe40000010000 */
[----:B------:R-:W-:Y:S02]  /*1250*/  FFMA.FTZ R162, R75, R179, R162 ;  /* 0x000000b34ba27223 */ /* 0x000fe400000100a2 */
[C---:B------:R-:W-:Y:S02]  /*1260*/  FADD.FTZ R131, R104.reuse, R131 ;  /* 0x0000008368837221 */ /* 0x040fe40000010000 */
[----:B------:R-:W-:Y:S02]  /*1270*/  FFMA.FTZ R151, R104, R98, R151 ;  /* 0x0000006268977223 */ /* 0x000fe40000010097 */
[C---:B------:R-:W-:Y:S02]  /*1280*/  FADD.FTZ R126, R107.reuse, R126 ;  /* 0x0000007e6b7e7221 */ /* 0x040fe40000010000 */
[----:B------:R-:W-:-:S02]  /*1290*/  FFMA.FTZ R146, R107, R103, R146 ;  /* 0x000000676b927223 */ /* 0x000fc40000010092 */
[----:B------:R-:W-:Y:S02]  /*12a0*/  FADD.FTZ R71, R69, R102 ;  /* 0x0000006645477221 */ /* 0x000fe40000010000 */
[----:B------:R-:W-:Y:S01]  /*12b0*/  FFMA.FTZ R73, R103, R102, R3 ;  /* 0x0000006667497223 */ /* 0x000fe20000010003 */
[----:B------:R-:W-:Y:S05]  /*12c0*/  BRA.DIV ~URZ, `(.L_x_9208) ;  /* 0x000015d27f007947 */ /* 0x000fea000b800000 */
[----:B------:R0:W1:Y:S02]  /*12d0*/  SHFL.DOWN PT, R68, R71, 0x10, 0x1f ;  /* 0x0a001f0047447f89 */ /* 0x00006400000e0000 */
.L_x_9212:
        /* <DEDUP_REMOVED lines=18> */
.L_x_9213:
[----:B------:R-:W-:Y:S01]  /*1400*/  LOP3.LUT P3, RZ, R190, 0xff, RZ, 0xc0, !PT ;  /* 0x000000ffbeff7812 */ /* 0x000fe2000786c0ff */
[----:B--2---:R-:W-:Y:S01]  /*1410*/  FADD.FTZ R2, R72, R71 ;  /* 0x0000004748027221 */ /* 0x004fe20000010000 */
[----:B------:R-:W-:Y:S01]  /*1420*/  PLOP3.LUT P0, PT, PT, PT, PT, 0x80, 0x0 ;  /* 0x000000000000781c */ /* 0x000fe20003f0f070 */
[----:B------:R-:W-:Y:S01]  /*1430*/  ULDC.U8 UR6, c[0x0][0x1f0] ;  /* 0x00007c0000067ab9 */ /* 0x000fe20000000000 */
[----:B------:R-:W-:Y:S02]  /*1440*/  @!P1 PLOP3.LUT P0, PT, P3, PT, PT, 0x80, 0x0 ;  /* 0x000000000000981c */ /* 0x000fe40001f0f070 */
        /* <DEDUP_REMOVED lines=9> */
[----:B------:R-:W-:Y:S01]  /*14e0*/  @!P1 LOP3.LUT R104, R68, 0x3, R3, 0xf8, !PT ;  /* 0x0000000344689812 */ /* 0x000fe200078ef803 */
[----:B-1----:R-:W-:Y:S01]  /*14f0*/  FADD.FTZ R3, R74, R73 ;  /* 0x000000494a037221 */ /* 0x002fe20000010000 */
[----:B------:R-:W-:-:S04]  /*1500*/  SHF.L.U32 R107, R107, 0x3, RZ ;  /* 0x000000036b6b7819 */ /* 0x000fc800000006ff */
[----:B------:R1:W-:Y:S04]  /*1510*/  @!P1 STS.64 [R104.X8+0x2800], R2 ;  /* 0x0028000268009388 */ /* 0x0003e80000008a00 */
[----:B------:R-:W-:Y:S01]  /*1520*/  BAR.SYNC.DEFER_BLOCKING 0x0 ;  /* 0x0000000000007b1d */ /* 0x000fe20000010000 */
[----:B------:R-:W-:-:S04]  /*1530*/  ISETP.NE.U32.AND P1, PT, RZ, c[0x0][0x218], PT ;  /* 0x00008600ff007a0c */ /* 0x000fc80003f25070 */
[----:B------:R-:W-:Y:S02]  /*1540*/  ISETP.NE.AND.EX P1, PT, RZ, c[0x0][0x21c], PT, P1 ;  /* 0x00008700ff007a0c */ /* 0x000fe40003f25310 */
[----:B-1----:R-:W-:Y:S01]  /*1550*/  IADD3 R2, P4, R188, c[0x0][0x170], RZ ;  /* 0x00005c00bc027a10 */ /* 0x002fe20007f9e0ff */
[----:B0-----:R-:W0:Y:S04]  /*1560*/  LDS.128 R68, [R107+0x2800] ;  /* 0x002800006b447984 */ /* 0x001e280000000c00 */
[----:B------:R-:W1:Y:S01]  /*1570*/  LDS.128 R72, [R107+0x2810] ;  /* 0x002810006b487984 */ /* 0x000e620000000c00 */
        /* <DEDUP_REMOVED lines=20> */
[----:B------:R-:W-:Y:S02]  /*16c0*/  FFMA.FTZ R3, R77, R107, R104 ;  /* 0x0000006b4d037223 */ /* 0x000fe40000010068 */
[----:B------:R-:W-:Y:S02]  /*16d0*/  FADD.FTZ R177, R177, -R174 ;  /* 0x800000aeb1b17221 */ /* 0x000fe40000010000 */
[----:B------:R-:W-:Y:S02]  /*16e0*/  FADD.FTZ R77, R76, -R179 ;  /* 0x800000b34c4d7221 */ /* 0x000fe40000010000 */
[----:B------:R-:W-:Y:S01]  /*16f0*/  FADD.FTZ R197, R82, -R79 ;  /* 0x8000004f52c57221 */ /* 0x000fe20000010000 */
[----:B------:R-:W-:Y:S01]  /*1700*/  HFMA2.MMA R82, -RZ, RZ, 0, 9.5367431640625e-07 ;  /* 0x00000010ff527435 */ /* 0x000fe200000001ff */
[----:B------:R-:W-:-:S02]  /*1710*/  FMUL.FTZ R74, R172, R175 ;  /* 0x000000afac4a7220 */ /* 0x000fc40000410000 */
[----:B------:R-:W-:Y:S01]  /*1720*/  FADD.FTZ R193, R80, -R3 ;  /* 0x8000000350c17221 */ /* 0x000fe20000010000 */
[----:B------:R-:W-:Y:S01]  /*1730*/  LEA R80, P5, R189, c[0x0][0x248], 0x4 ;  /* 0x00009200bd507a11 */ /* 0x000fe200078a20ff */
[C---:B------:R-:W-:Y:S02]  /*1740*/  FMUL.FTZ R75, R172.reuse, R73 ;  /* 0x00000049ac4b7220 */ /* 0x040fe40000410000 */
[C---:B------:R-:W-:Y:S02]  /*1750*/  FMUL.FTZ R3, R172.reuse, R177 ;  /* 0x000000b1ac037220 */ /* 0x040fe40000410000 */
[----:B------:R-:W-:Y:S02]  /*1760*/  FMUL.FTZ R76, R172, R77 ;  /* 0x0000004dac4c7220 */ /* 0x000fe40000410000 */
[----:B-----5:R-:W-:Y:S02]  /*1770*/  @P1 FADD.FTZ R74, R45, R74 ;  /* 0x0000004a2d4a1221 */ /* 0x020fe40000010000 */
[----:B------:R-:W-:-:S02]  /*1780*/  @P1 FADD.FTZ R75, R46, R75 ;  /* 0x0000004b2e4b1221 */ /* 0x000fc40000010000 */
[----:B------:R-:W-:Y:S02]  /*1790*/  FFMA.FTZ R180, R180, R107, R104 ;  /* 0x0000006bb4b47223 */ /* 0x000fe40000010068 */
[----:B------:R-:W-:Y:S02]  /*17a0*/  @P1 FADD.FTZ R3, R44, R3 ;  /* 0x000000032c031221 */ /* 0x000fe40000010000 */
[----:B------:R-:W-:Y:S01]  /*17b0*/  @P1 FADD.FTZ R76, R47, R76 ;  /* 0x0000004c2f4c1221 */ /* 0x000fe20000010000 */
[----:B------:R-:W-:Y:S01]  /*17c0*/  SEL R73, R74, R65, P2 ;  /* 0x000000414a497207 */ /* 0x000fe20001000000 */
[----:B------:R-:W-:Y:S02]  /*17d0*/  FFMA.FTZ R78, R78, R107, R104 ;  /* 0x0000006b4e4e7223 */ /* 0x000fe40000010068 */
[----:B------:R-:W-:Y:S01]  /*17e0*/  IMAD.WIDE.U32 R68, R189, R82, c[0x0][0x170] ;  /* 0x00005c00bd447625 */ /* 0x000fe200078e0052 */
[----:B------:R-:W-:-:S03]  /*17f0*/  SEL R72, R3, R64, P2 ;  /* 0x0000004003487207 */ /* 0x000fc60001000000 */
[----:B------:R-:W-:Y:S01]  /*1800*/  FMUL.FTZ R174, R74, R170 ;  /* 0x000000aa4aae7220 */ /* 0x000fe20000410000 */
[----:B------:R-:W-:Y:S01]  /*1810*/  SEL R74, R75, R66, P2 ;  /* 0x000000424b4a7207 */ /* 0x000fe20001000000 */
[----:B------:R-:W-:Y:S01]  /*1820*/  FADD.FTZ R199, R83, -R180 ;  /* 0x800000b453c77221 */ /* 0x000fe20000010000 */
[----:B------:R-:W2:Y:S01]  /*1830*/  LDG.E.128 R68, [R68.64] ;  /* 0x0000000444447981 */ /* 0x000ea2000c1e1d00 */
[----:B------:R-:W-:Y:S01]  /*1840*/  FMUL.FTZ R177, R75, R170 ;  /* 0x000000aa4bb17220 */ /* 0x000fe20000410000 */
[----:B------:R-:W-:Y:S01]  /*1850*/  SEL R75, R76, R67, P2 ;  /* 0x000000434c4b7207 */ /* 0x000fe20001000000 */
[----:B------:R-:W-:Y:S02]  /*1860*/  FFMA.FTZ R86, R86, R107, R104 ;  /* 0x0000006b56567223 */ /* 0x000fe40000010068 */
[----:B------:R-:W-:-:S04]  /*1870*/  @P0 IMAD.WIDE.U32 R82, R189, R82, c[0x0][0x258] ;  /* 0x00009600bd520625 */ /* 0x000fc800078e0052 */
[----:B------:R-:W-:Y:S02]  /*1880*/  FADD.FTZ R195, R81, -R78 ;  /* 0x8000004e51c37221 */ /* 0x000fe40000010000 */
[----:B------:R-:W-:Y:S01]  /*1890*/  FFMA.FTZ R84, R84, R107, R104 ;  /* 0x0000006b54547223 */ /* 0x000fe20000010068 */
[----:B------:R0:W-:Y:S01]  /*18a0*/  @P0 STG.E.128 [R82.64], R72 ;  /* 0x0000004852000986 */ /* 0x0001e2000c101d04 */
[----:B------:R-:W-:Y:S01]  /*18b0*/  FADD.FTZ R203, R185, -R86 ;  /* 0x80000056b9cb7221 */ /* 0x000fe20000010000 */
[----:B------:R-:W-:Y:S01]  /*18c0*/  LEA.HI.X R81, R189, c[0x0][0x24c], RZ, 0x4, P5 ;  /* 0x00009300bd517a11 */ /* 0x000fe200028f24ff */
[-C--:B------:R-:W-:Y:S02]  /*18d0*/  FMUL.FTZ R175, R3, R170.reuse ;  /* 0x000000aa03af7220 */ /* 0x080fe40000410000 */
[----:B------:R-:W-:Y:S02]  /*18e0*/  FMUL.FTZ R176, R76, R170 ;  /* 0x000000aa4cb07220 */ /* 0x000fe40000410000 */
[----:B------:R-:W-:-:S02]  /*18f0*/  FMUL.FTZ R86, R172, R195 ;  /* 0x000000c3ac567220 */ /* 0x000fc40000410000 */
[C---:B------:R-:W-:Y:S02]  /*1900*/  FMUL.FTZ R193, R172.reuse, R193 ;  /* 0x000000c1acc17220 */ /* 0x040fe40000410000 */
[----:B------:R-:W-:Y:S01]  /*1910*/  FMUL.FTZ R197, R172, R197 ;  /* 0x000000c5acc57220 */ /* 0x000fe20000410000 */
[----:B------:R-:W-:Y:S01]  /*1920*/  IADD3.X R3, R187, c[0x0][0x174], RZ, P4, !PT ;  /* 0x00005d00bb037a10 */ /* 0x000fe200027fe4ff */
[-C--:B------:R-:W-:Y:S02]  /*1930*/  FFMA.FTZ R85, R85, R107.reuse, R104 ;  /* 0x0000006b55557223 */ /* 0x080fe40000010068 */
[----:B------:R-:W-:Y:S01]  /*1940*/  FADD.FTZ R87, R87, -R84 ;  /* 0x8000005457577221 */ /* 0x000fe20000010000 */
[----:B------:R-:W-:Y:S01]  /*1950*/  IADD3 R84, P5, R188, c[0x0][0x248], RZ ;  /* 0x00009200bc547a10 */ /* 0x000fe20007fbe0ff */
[----:B------:R-:W-:Y:S02]  /*1960*/  FFMA.FTZ R89, R89, R107, R104 ;  /* 0x0000006b59597223 */ /* 0x000fe40000010068 */
[----:B0-----:R-:W-:Y:S01]  /*1970*/  FMUL.FTZ R72, R172, R199 ;  /* 0x000000c7ac487220 */ /* 0x001fe20000410000 */
[----:B------:R-:W-:Y:S01]  /*1980*/  @P0 IADD3 R188, P4, R188, c[0x0][0x258], RZ ;  /* 0x00009600bcbc0a10 */ /* 0x000fe20007f9e0ff */
[----:B------:R-:W-:-:S02]  /*1990*/  FMUL.FTZ R76, R20, R175 ;  /* 0x000000af144c7220 */ /* 0x000fc40000410000 */
[----:B------:R-:W-:Y:S02]  /*19a0*/  FMUL.FTZ R77, R21, R174 ;  /* 0x000000ae154d7220 */ /* 0x000fe40000410000 */
[----:B------:R-:W-:Y:S02]  /*19b0*/  FMUL.FTZ R78, R22, R177 ;  /* 0x000000b1164e7220 */ /* 0x000fe40000410000 */
[----:B------:R-:W-:Y:S02]  /*19c0*/  FMUL.FTZ R79, R23, R176 ;  /* 0x000000b0174f7220 */ /* 0x000fe40000410000 */
[----:B------:R-:W-:Y:S02]  /*19d0*/  @P1 FADD.FTZ R86, R49, R86 ;  /* 0x0000005631561221 */ /* 0x000fe40000010000 */
[-CC-:B------:R-:W-:Y:S02]  /*19e0*/  FFMA.FTZ R179, R91, R107.reuse, R104.reuse ;  /* 0x0000006b5bb37223 */ /* 0x180fe40000010068 */
[----:B------:R-:W-:-:S02]  /*19f0*/  FFMA.FTZ R94, R94, R107, R104 ;  /* 0x0000006b5e5e7223 */ /* 0x000fc40000010068 */
[----:B------:R-:W-:Y:S02]  /*1a00*/  @P1 FADD.FTZ R193, R48, R193 ;  /* 0x000000c130c11221 */ /* 0x000fe40000010000 */
[----:B------:R-:W-:Y:S02]  /*1a10*/  @P1 FADD.FTZ R197, R50, R197 ;  /* 0x000000c532c51221 */ /* 0x000fe40000010000 */
[----:B------:R-:W-:Y:S02]  /*1a20*/  @P1 FADD.FTZ R72, R51, R72 ;  /* 0x0000004833481221 */ /* 0x000fe40000010000 */
[----:B------:R-:W-:Y:S02]  /*1a30*/  FADD.FTZ R201, R88, -R85 ;  /* 0x8000005558c97221 */ /* 0x000fe40000010000 */
[----:B------:R-:W-:Y:S01]  /*1a40*/  FADD.FTZ R91, R90, -R89 ;  /* 0x800000595a5b7221 */ /* 0x000fe20000010000 */
[----:B------:R0:W-:Y:S01]  /*1a50*/  STG.E.128 [R80.64], R76 ;  /* 0x0000004c50007986 */ /* 0x0001e2000c101d04 */
[----:B------:R-:W-:Y:S01]  /*1a60*/  IADD3.X R85, R187, c[0x0][0x24c], RZ, P5, !PT ;  /* 0x00009300bb557a10 */ /* 0x000fe20002ffe4ff */
[----:B------:R-:W-:Y:S01]  /*1a70*/  FADD.FTZ R181, R97, -R94 ;  /* 0x8000005e61b57221 */ /* 0x000fe20000010000 */
[----:B------:R-:W-:Y:S01]  /*1a80*/  @P0 IADD3.X R189, R187, c[0x0][0x25c], RZ, P4, !PT ;  /* 0x00009700bbbd0a10 */ /* 0x000fe200027fe4ff */
[----:B------:R-:W-:-:S02]  /*1a90*/  FMUL.FTZ R187, R193, R170 ;  /* 0x000000aac1bb7220 */ /* 0x000fc40000410000 */
[-C--:B------:R-:W-:Y:S02]  /*1aa0*/  FMUL.FTZ R180, R86, R170.reuse ;  /* 0x000000aa56b47220 */ /* 0x080fe40000410000 */
[-C--:B------:R-:W-:Y:S02]  /*1ab0*/  FMUL.FTZ R185, R197, R170.reuse ;  /* 0x000000aac5b97220 */ /* 0x080fe40000410000 */
[----:B------:R-:W-:Y:S02]  /*1ac0*/  FMUL.FTZ R178, R72, R170 ;  /* 0x000000aa48b27220 */ /* 0x000fe40000410000 */
[--C-:B------:R-:W-:Y:S02]  /*1ad0*/  FFMA.FTZ R92, R92, R107, R104.reuse ;  /* 0x0000006b5c5c7223 */ /* 0x100fe40000010068 */
[C---:B------:R-:W-:Y:S02]  /*1ae0*/  FMUL.FTZ R87, R172.reuse, R87 ;  /* 0x00000057ac577220 */ /* 0x040fe40000410000 */
[----:B------:R-:W-:Y:S01]  /*1af0*/  FMUL.FTZ R203, R172, R203 ;  /* 0x000000cbaccb7220 */ /* 0x000fe20000410000 */
[----:B0-----:R-:W-:Y:S01]  /*1b00*/  SEL R77, R86, R65, P2 ;  /* 0x00000041564d7207 */ /* 0x001fe20001000000 */
[----:B------:R-:W-:Y:S01]  /*1b10*/  FMUL.FTZ R86, R172, R201 ;  /* 0x000000c9ac567220 */ /* 0x000fe20000410000 */
[----:B------:R-:W-:Y:S01]  /*1b20*/  SEL R79, R72, R67, P2 ;  /* 0x00000043484f7207 */ /* 0x000fe20001000000 */
[----:B------:R-:W-:Y:S01]  /*1b30*/  FMUL.FTZ R94, R172, R91 ;  /* 0x0000005bac5e7220 */ /* 0x000fe20000410000 */
[----:B------:R-:W-:Y:S01]  /*1b40*/  SEL R76, R193, R64, P2 ;  /* 0x00000040c14c7207 */ /* 0x000fe20001000000 */
[----:B------:R0:W3:Y:S01]  /*1b50*/  LDG.E.128 R72, [R2.64] ;  /* 0x0000000402487981 */ /* 0x0000e2000c1e1d00 */
[----:B------:R-:W-:Y:S01]  /*1b60*/  SEL R78, R197, R66, P2 ;  /* 0x00000042c54e7207 */ /* 0x000fe20001000000 */
[----:B------:R-:W-:Y:S01]  /*1b70*/  FFMA.FTZ R191, R95, R107, R104 ;  /* 0x0000006b5fbf7223 */ /* 0x000fe20000010068 */
[----:B------:R-:W-:Y:S01]  /*1b80*/  IADD3 R88, P6, R186, c[0x0][0x170], RZ ;  /* 0x00005c00ba587a10 */ /* 0x000fe20007fde0ff */
[----:B------:R-:W-:-:S02]  /*1b90*/  FMUL.FTZ R80, R16, R187 ;  /* 0x000000bb10507220 */ /* 0x000fc40000410000 */
[----:B------:R-:W-:Y:S02]  /*1ba0*/  FMUL.FTZ R81, R17, R180 ;  /* 0x000000b411517220 */ /* 0x000fe40000410000 */
[----:B------:R-:W-:Y:S02]  /*1bb0*/  FMUL.FTZ R82, R18, R185 ;  /* 0x000000b912527220 */ /* 0x000fe40000410000 */
[----:B------:R-:W-:Y:S02]  /*1bc0*/  FMUL.FTZ R83, R19, R178 ;  /* 0x000000b213537220 */ /* 0x000fe40000410000 */
[----:B------:R-:W-:Y:S01]  /*1bd0*/  FADD.FTZ R95, R93, -R92 ;  /* 0x8000005c5d5f7221 */ /* 0x000fe20000010000 */
[----:B------:R-:W-:Y:S01]  /*1be0*/  @P0 IADD3 R92, P4, R186, c[0x0][0x258], RZ ;  /* 0x00009600ba5c0a10 */ /* 0x000fe20007f9e0ff */
[----:B------:R-:W-:Y:S02]  /*1bf0*/  @P1 FADD.FTZ R87, R52, R87 ;  /* 0x0000005734571221 */ /* 0x000fe40000010000 */
[----:B------:R-:W-:-:S02]  /*1c00*/  @P1 FADD.FTZ R86, R53, R86 ;  /* 0x0000005635561221 */ /* 0x000fc40000010000 */
[----:B------:R-:W-:Y:S02]  /*1c10*/  @P1 FADD.FTZ R203, R54, R203 ;  /* 0x000000cb36cb1221 */ /* 0x000fe40000010000 */
[----:B------:R-:W-:Y:S01]  /*1c20*/  @P1 FADD.FTZ R94, R55, R94 ;  /* 0x0000005e375e1221 */ /* 0x000fe20000010000 */
[----:B------:R1:W-:Y:S01]  /*1c30*/  @P0 STG.E.128 [R188.64], R76 ;  /* 0x0000004cbc000986 */ /* 0x0003e2000c101d04 */
[C---:B------:R-:W-:Y:S01]  /*1c40*/  IADD3.X R89, R183.reuse, c[0x0][0x174], RZ, P6, !PT ;  /* 0x00005d00b7597a10 */ /* 0x040fe200037fe4ff */
[----:B------:R-:W-:Y:S01]  /*1c50*/  FADD.FTZ R179, R96, -R179 ;  /* 0x800000b360b37221 */ /* 0x000fe20000010000 */
[----:B------:R-:W-:Y:S01]  /*1c60*/  @P0 IADD3.X R93, R183, c[0x0][0x25c], RZ, P4, !PT ;  /* 0x00009700b75d0a10 */ /* 0x000fe200027fe4ff */
[----:B------:R4:W-:Y:S01]  /*1c70*/  STG.E.128 [R84.64], R80 ;  /* 0x0000005054007986 */ /* 0x0009e2000c101d04 */
[----:B------:R-:W-:Y:S01]  /*1c80*/  FADD.FTZ R191, R184, -R191 ;  /* 0x800000bfb8bf7221 */ /* 0x000fe20000010000 */
[----:B------:R-:W-:Y:S01]  /*1c90*/  IADD3 R96, P4, R182, c[0x0][0x170], RZ ;  /* 0x00005c00b6607a10 */ /* 0x000fe20007f9e0ff */
[----:B------:R-:W-:Y:S01]  /*1ca0*/  FMUL.FTZ R179, R172, R179 ;  /* 0x000000b3acb37220 */ /* 0x000fe20000410000 */
[----:B------:R-:W-:Y:S01]  /*1cb0*/  IADD3 R90, P5, R186, c[0x0][0x248], RZ ;  /* 0x00009200ba5a7a10 */ /* 0x000fe20007fbe0ff */
[----:B------:R-:W-:Y:S01]  /*1cc0*/  FMUL.FTZ R95, R172, R95 ;  /* 0x0000005fac5f7220 */ /* 0x000fe20000410000 */
[----:B0-----:R-:W-:Y:S01]  /*1cd0*/  IADD3 R2, P6, R182, c[0x0][0x248], RZ ;  /* 0x00009200b6027a10 */ /* 0x001fe20007fde0ff */
[----:B------:R-:W-:Y:S01]  /*1ce0*/  FMUL.FTZ R184, R86, R170 ;  /* 0x000000aa56b87220 */ /* 0x000fe20000410000 */
[----:B------:R-:W-:Y:S01]  /*1cf0*/  IADD3.X R97, R173, c[0x0][0x174], RZ, P4, !PT ;  /* 0x00005d00ad617a10 */ /* 0x000fe200027fe4ff */
[----:B-1----:R0:W3:Y:S01]  /*1d00*/  LDG.E.128 R76, [R88.64] ;  /* 0x00000004584c7981 */ /* 0x0020e2000c1e1d00 */
[----:B----4-:R-:W-:-:S02]  /*1d10*/  SEL R80, R87, R64, P2 ;  /* 0x0000004057507207 */ /* 0x010fc40001000000 */
[----:B------:R-:W-:Y:S02]  /*1d20*/  SEL R81, R86, R65, P2 ;  /* 0x0000004156517207 */ /* 0x000fe40001000000 */
[----:B------:R-:W-:Y:S02]  /*1d30*/  SEL R82, R203, R66, P2 ;  /* 0x00000042cb527207 */ /* 0x000fe40001000000 */
[C---:B------:R-:W-:Y:S01]  /*1d40*/  SEL R83, R94.reuse, R67, P2 ;  /* 0x000000435e537207 */ /* 0x040fe20001000000 */
[-C--:B------:R-:W-:Y:S02]  /*1d50*/  FMUL.FTZ R189, R87, R170.reuse ;  /* 0x000000aa57bd7220 */ /* 0x080fe40000410000 */
[-C--:B------:R-:W-:Y:S02]  /*1d60*/  FMUL.FTZ R203, R203, R170.reuse ;  /* 0x000000aacbcb7220 */ /* 0x080fe40000410000 */
[----:B------:R1:W-:Y:S01]  /*1d70*/  @P0 STG.E.128 [R92.64], R80 ;  /* 0x000000505c000986 */ /* 0x0003e2000c101d04 */
[----:B------:R-:W-:Y:S01]  /*1d80*/  FMUL.FTZ R188, R94, R170 ;  /* 0x000000aa5ebc7220 */ /* 0x000fe20000410000 */
[----:B------:R-:W-:Y:S01]  /*1d90*/  @P0 IADD3 R182, P4, R182, c[0x0][0x258], RZ ;  /* 0x00009600b6b60a10 */ /* 0x000fe20007f9e0ff */
[----:B------:R-:W-:Y:S01]  /*1da0*/  @P1 FADD.FTZ R179, R56, R179 ;  /* 0x000000b338b31221 */ /* 0x000fe20000010000 */
[----:B------:R-:W-:Y:S01]  /*1db0*/  IADD3.X R91, R183, c[0x0][0x24c], RZ, P5, !PT ;  /* 0x00009300b75b7a10 */ /* 0x000fe20002ffe4ff */
[----:B------:R-:W-:-:S02]  /*1dc0*/  @P1 FADD.FTZ R95, R58, R95 ;  /* 0x0000005f3a5f1221 */ /* 0x000fc40000010000 */
[----:B------:R-:W-:Y:S02]  /*1dd0*/  FMUL.FTZ R84, R12, R189 ;  /* 0x000000bd0c547220 */ /* 0x000fe40000410000 */
[----:B------:R-:W-:Y:S02]  /*1de0*/  FMUL.FTZ R85, R13, R184 ;  /* 0x000000b80d557220 */ /* 0x000fe40000410000 */
[----:B------:R-:W-:Y:S02]  /*1df0*/  FMUL.FTZ R86, R14, R203 ;  /* 0x000000cb0e567220 */ /* 0x000fe40000410000 */
[----:B------:R-:W-:Y:S02]  /*1e00*/  FMUL.FTZ R87, R15, R188 ;  /* 0x000000bc0f577220 */ /* 0x000fe40000410000 */
[C---:B-1----:R-:W-:Y:S02]  /*1e10*/  FMUL.FTZ R80, R172.reuse, R181 ;  /* 0x000000b5ac507220 */ /* 0x042fe40000410000 */
[----:B------:R-:W-:-:S02]  /*1e20*/  FMUL.FTZ R82, R172, R191 ;  /* 0x000000bfac527220 */ /* 0x000fc40000410000 */
[----:B------:R-:W-:Y:S02]  /*1e30*/  @P1 FADD.FTZ R80, R57, R80 ;  /* 0x0000005039501221 */ /* 0x000fe40000010000 */
[----:B------:R-:W-:Y:S01]  /*1e40*/  @P1 FADD.FTZ R82, R59, R82 ;  /* 0x000000523b521221 */ /* 0x000fe20000010000 */
[C---:B------:R-:W-:Y:S01]  /*1e50*/  IADD3.X R3, R173.reuse, c[0x0][0x24c], RZ, P6, !PT ;  /* 0x00009300ad037a10 */ /* 0x040fe200037fe4ff */
[-C--:B------:R-:W-:Y:S01]  /*1e60*/  FMUL.FTZ R186, R80, R170.reuse ;  /* 0x000000aa50ba7220 */ /* 0x080fe20000410000 */
[----:B------:R-:W-:Y:S01]  /*1e70*/  @P0 IADD3.X R183, R173, c[0x0][0x25c], RZ, P4, !PT ;  /* 0x00009700adb70a10 */ /* 0x000fe200027fe4ff */
[-C--:B------:R-:W-:Y:S01]  /*1e80*/  FMUL.FTZ R173, R179, R170.reuse ;  /* 0x000000aab3ad7220 */ /* 0x080fe20000410000 */
[----:B------:R-:W-:Y:S01]  /*1e90*/  IADD3 R92, P5, R171, c[0x0][0x170], RZ ;  /* 0x00005c00ab5c7a10 */ /* 0x000fe20007fbe0ff */
[-C--:B------:R-:W-:Y:S02]  /*1ea0*/  FMUL.FTZ R181, R95, R170.reuse ;  /* 0x000000aa5fb57220 */ /* 0x080fe40000410000 */
[----:B------:R-:W-:Y:S01]  /*1eb0*/  FMUL.FTZ R190, R82, R170 ;  /* 0x000000aa52be7220 */ /* 0x000fe20000410000 */
[----:B------:R1:W-:Y:S01]  /*1ec0*/  STG.E.128 [R90.64], R84 ;  /* 0x000000545a007986 */ /* 0x0003e2000c101d04 */
[----:B------:R-:W-:Y:S01]  /*1ed0*/  IADD3.X R93, R168, c[0x0][0x174], RZ, P5, !PT ;  /* 0x00005d00a85d7a10 */ /* 0x000fe20002ffe4ff */
[----:B0-----:R-:W-:-:S02]  /*1ee0*/  FMUL.FTZ R88, R8, R173 ;  /* 0x000000ad08587220 */ /* 0x001fc40000410000 */
[----:B------:R-:W-:Y:S01]  /*1ef0*/  FMUL.FTZ R89, R9, R186 ;  /* 0x000000ba09597220 */ /* 0x000fe20000410000 */
[----:B-1----:R-:W-:Y:S01]  /*1f00*/  SEL R84, R179, R64, P2 ;  /* 0x00000040b3547207 */ /* 0x002fe20001000000 */
[----:B------:R-:W-:Y:S01]  /*1f10*/  FMUL.FTZ R90, R10, R181 ;  /* 0x000000b50a5a7220 */ /* 0x000fe20000410000 */
[----:B------:R-:W-:Y:S01]  /*1f20*/  SEL R85, R80, R65, P2 ;  /* 0x0000004150557207 */ /* 0x000fe20001000000 */
[----:B------:R-:W-:Y:S01]  /*1f30*/  FMUL.FTZ R91, R11, R190 ;  /* 0x000000be0b5b7220 */ /* 0x000fe20000410000 */
[----:B------:R-:W-:Y:S02]  /*1f40*/  SEL R86, R95, R66, P2 ;  /* 0x000000425f567207 */ /* 0x000fe40001000000 */
[----:B------:R-:W-:Y:S02]  /*1f50*/  SEL R87, R82, R67, P2 ;  /* 0x0000004352577207 */ /* 0x000fe40001000000 */
[----:B------:R-:W4:Y:S04]  /*1f60*/  LDG.E.128 R80, [R96.64] ;  /* 0x0000000460507981 */ /* 0x000f28000c1e1d00 */
[----:B------:R0:W-:Y:S04]  /*1f70*/  @P0 STG.E.128 [R182.64], R84 ;  /* 0x00000054b6000986 */ /* 0x0001e8000c101d04 */
[----:B------:R1:W-:Y:S04]  /*1f80*/  STG.E.128 [R2.64], R88 ;  /* 0x0000005802007986 */ /* 0x0003e8000c101d04 */
[----:B------:R-:W4:Y:S01]  /*1f90*/  LDG.E.128 R92, [R92.64] ;  /* 0x000000045c5c7981 */ /* 0x000f22000c1e1d00 */
        /* <DEDUP_REMOVED lines=9> */
[C---:B0-----:R-:W-:Y:S02]  /*2030*/  FMUL.FTZ R84, R172.reuse, R105 ;  /* 0x00000069ac547220 */ /* 0x041fe40000410000 */
        /* <DEDUP_REMOVED lines=8> */
[C---:B------:R-:W-:Y:S01]  /*20c0*/  SEL R65, R84.reuse, R65, P2 ;  /* 0x0000004154417207 */ /* 0x040fe20001000000 */
[----:B------:R-:W-:Y:S01]  /*20d0*/  FMUL.FTZ R84, R84, R170 ;  /* 0x000000aa54547220 */ /* 0x000fe20000410000 */
[C---:B------:R-:W-:Y:S01]  /*20e0*/  SEL R66, R101.reuse, R66, P2 ;  /* 0x0000004265427207 */ /* 0x040fe20001000000 */
[-C--:B------:R-:W-:Y:S01]  /*20f0*/  FMUL.FTZ R101, R101, R170.reuse ;  /* 0x000000aa65657220 */ /* 0x080fe20000410000 */
[----:B-1----:R-:W-:Y:S01]  /*2100*/  IADD3 R2, P5, R171, c[0x0][0x248], RZ ;  /* 0x00009200ab027a10 */ /* 0x002fe20007fbe0ff */
[C---:B------:R-:W-:Y:S01]  /*2110*/  FMUL.FTZ R170, R172.reuse, R170 ;  /* 0x000000aaacaa7220 */ /* 0x040fe20000410000 */
[----:B------:R-:W-:-:S02]  /*2120*/  SEL R67, R172, R67, P2 ;  /* 0x00000043ac437207 */ /* 0x000fc40001000000 */
[----:B------:R-:W-:Y:S02]  /*2130*/  IADD3.X R3, R168, c[0x0][0x24c], RZ, P5, !PT ;  /* 0x00009300a8037a10 */ /* 0x000fe40002ffe4ff */
[----:B------:R-:W-:Y:S01]  /*2140*/  IADD3 R113, R113, c[0x0][0x160], RZ ;  /* 0x0000580071717a10 */ /* 0x000fe20007ffe0ff */
[----:B--2---:R-:W-:Y:S02]  /*2150*/  FFMA.FTZ R123, R175, R68, R123 ;  /* 0x00000044af7b7223 */ /* 0x004fe4000001007b */
[----:B------:R-:W-:Y:S02]  /*2160*/  FFMA.FTZ R124, R69, R174, R124 ;  /* 0x000000ae457c7223 */ /* 0x000fe4000001007c */
[----:B------:R-:W-:Y:S02]  /*2170*/  FFMA.FTZ R127, R70, R177, R127 ;  /* 0x000000b1467f7223 */ /* 0x000fe4000001007f */
[----:B------:R-:W-:Y:S02]  /*2180*/  FFMA.FTZ R122, R71, R176, R122 ;  /* 0x000000b0477a7223 */ /* 0x000fe4000001007a */
[----:B------:R-:W-:-:S02]  /*2190*/  FMUL.FTZ R68, R4, R99 ;  /* 0x0000006304447220 */ /* 0x000fc40000410000 */
[----:B------:R-:W-:Y:S02]  /*21a0*/  FMUL.FTZ R69, R5, R84 ;  /* 0x0000005405457220 */ /* 0x000fe40000410000 */
[----:B------:R-:W-:Y:S02]  /*21b0*/  FMUL.FTZ R70, R6, R101 ;  /* 0x0000006506467220 */ /* 0x000fe40000410000 */
[----:B------:R-:W-:Y:S02]  /*21c0*/  FMUL.FTZ R71, R7, R170 ;  /* 0x000000aa07477220 */ /* 0x000fe40000410000 */
[----:B---3--:R-:W-:Y:S01]  /*21d0*/  FFMA.FTZ R125, R187, R72, R125 ;  /* 0x00000048bb7d7223 */ /* 0x008fe2000001007d */
[----:B------:R-:W-:Y:S01]  /*21e0*/  @P0 IADD3 R72, P4, R171, c[0x0][0x258], RZ ;  /* 0x00009600ab480a10 */ /* 0x000fe20007f9e0ff */
[----:B------:R-:W-:-:S03]  /*21f0*/  FFMA.FTZ R120, R73, R180, R120 ;  /* 0x000000b449787223 */ /* 0x000fc60000010078 */
[----:B------:R-:W-:-:S05]  /*2200*/  @P0 IADD3.X R73, R168, c[0x0][0x25c], RZ, P4, !PT ;  /* 0x00009700a8490a10 */ /* 0x000fca00027fe4ff */
[----:B------:R0:W-:Y:S04]  /*2210*/  @P0 STG.E.128 [R72.64], R64 ;  /* 0x0000004048000986 */ /* 0x0001e8000c101d04 */
[----:B------:R0:W-:Y:S01]  /*2220*/  STG.E.128 [R2.64], R68 ;  /* 0x0000004402007986 */ /* 0x0001e2000c101d04 */
[----:B------:R-:W-:Y:S01]  /*2230*/  ISETP.GE.AND P0, PT, R113, c[0x0][0x164], PT ;  /* 0x0000590071007a0c */ /* 0x000fe20003f06270 */
[----:B------:R-:W-:Y:S02]  /*2240*/  FFMA.FTZ R169, R74, R185, R169 ;  /* 0x000000b94aa97223 */ /* 0x000fe400000100a9 */
[----:B------:R-:W-:Y:S02]  /*2250*/  FFMA.FTZ R166, R75, R178, R166 ;  /* 0x000000b24ba67223 */ /* 0x000fe400000100a6 */
[----:B------:R-:W-:-:S02]  /*2260*/  FFMA.FTZ R121, R189, R76, R121 ;  /* 0x0000004cbd797223 */ /* 0x000fc40000010079 */
[----:B------:R-:W-:Y:S02]  /*2270*/  FFMA.FTZ R118, R77, R184, R118 ;  /* 0x000000b84d767223 */ /* 0x000fe40000010076 */
[----:B------:R-:W-:Y:S02]  /*2280*/  FFMA.FTZ R119, R78, R203, R119 ;  /* 0x000000cb4e777223 */ /* 0x000fe40000010077 */
[----:B------:R-:W-:Y:S02]  /*2290*/  FFMA.FTZ R116, R79, R188, R116 ;  /* 0x000000bc4f747223 */ /* 0x000fe40000010074 */
[----:B----4-:R-:W-:Y:S01]  /*22a0*/  FFMA.FTZ R114, R83, R190, R114 ;  /* 0x000000be53727223 */ /* 0x010fe20000010072 */
[----:B------:R-:W-:Y:S01]  /*22b0*/  SEL R190, RZ, 0x1, P3 ;  /* 0x00000001ffbe7807 */ /* 0x000fe20001800000 */
[----:B------:R-:W-:Y:S02]  /*22c0*/  FFMA.FTZ R117, R173, R80, R117 ;  /* 0x00000050ad757223 */ /* 0x000fe40000010075 */
[----:B------:R-:W-:-:S02]  /*22d0*/  FFMA.FTZ R108, R81, R186, R108 ;  /* 0x000000ba516c7223 */ /* 0x000fc4000001006c */
[----:B------:R-:W-:Y:S02]  /*22e0*/  FFMA.FTZ R115, R82, R181, R115 ;  /* 0x000000b552737223 */ /* 0x000fe40000010073 */
[----:B------:R-:W-:Y:S02]  /*22f0*/  FFMA.FTZ R111, R99, R92, R111 ;  /* 0x0000005c636f7223 */ /* 0x000fe4000001006f */
[----:B------:R-:W-:Y:S02]  /*2300*/  FFMA.FTZ R112, R93, R84, R112 ;  /* 0x000000545d707223 */ /* 0x000fe40000010070 */
[----:B------:R-:W-:Y:S02]  /*2310*/  FFMA.FTZ R109, R94, R101, R109 ;  /* 0x000000655e6d7223 */ /* 0x000fe4000001006d */
[----:B------:R-:W-:Y:S01]  /*2320*/  FFMA.FTZ R110, R95, R170, R110 ;  /* 0x000000aa5f6e7223 */ /* 0x000fe2000001006e */
[----:B0-----:R-:W-:Y:S01]  /*2330*/  @P0 CALL.REL.NOINC `(.L_x_9210) ;  /* 0x0000001000000944 */ /* 0x001fe20003c00000 */
[----:B------:R-:W-:Y:S05]  /*2340*/  BRA `(.L_x_9211) ;  /* 0xffffe21000007947 */ /* 0x000fea000383ffff */
.L_x_9210:
        /* <DEDUP_REMOVED lines=60> */
.L_x_9207:
        /* <DEDUP_REMOVED lines=25> */
.L_x_9208:
[----:B------:R-:W-:Y:S01]  /*28a0*/  HFMA2.MMA R74, -RZ, RZ, 0, 9.5367431640625e-07 ;  /* 0x00000010ff4a7435 */ /* 0x000fe200000001ff */
[----:B------:R-:W-:-:S02]  /*28b0*/  MOV R69, R71 ;  /* 0x0000004700457202 */ /* 0x000fc40000000f00 */
[----:B------:R-:W-:Y:S02]  /*28c0*/  MOV R70, 0x1f ;  /* 0x0000001f00467802 */ /* 0x000fe40000000f00 */
[----:B------:R-:W-:Y:S02]  /*28d0*/  MOV R75, 0xffffffff ;  /* 0xffffffff004b7802 */ /* 0x000fe40000000f00 */
[----:B------:R-:W-:Y:S02]  /*28e0*/  MOV R2, 0x2900 ;  /* 0x0000290000027802 */ /* 0x000fe40000000f00 */
[----:B-----5:R-:W-:Y:S05]  /*28f0*/  CALL.REL.NOINC `($__internal_185_$__cuda_sm70_shflsync_down_p) ;  /* 0x0000045000007944 */ /* 0x020fea0003c00000 */
[----:B-1----:R-:W-:Y:S01]  /*2900*/  MOV R68, R74 ;  /* 0x0000004a00447202 */ /* 0x002fe20000000f00 */
[----:B0-----:R-:W-:Y:S05]  /*2910*/  BRA `(.L_x_9212) ;  /* 0xffffe9c000007947 */ /* 0x001fea000383ffff */
.L_x_9209:
[----:B------:R-:W-:Y:S01]  /*2920*/  HFMA2.MMA R74, -RZ, RZ, 0, 9.5367431640625e-07 ;  /* 0x00000010ff4a7435 */ /* 0x000fe200000001ff */
[----:B------:R-:W-:Y:S02]  /*2930*/  MOV R69, R73 ;  /* 0x0000004900457202 */ /* 0x000fe40000000f00 */
[----:B------:R-:W-:Y:S02]  /*2940*/  MOV R70, 0x1f ;  /* 0x0000001f00467802 */ /* 0x000fe40000000f00 */
[----:B------:R-:W-:-:S02]  /*2950*/  MOV R75, 0xffffffff ;  /* 0xffffffff004b7802 */ /* 0x000fc40000000f00 */
[----:B------:R-:W-:Y:S02]  /*2960*/  MOV R2, 0x2980 ;  /* 0x0000298000027802 */ /* 0x000fe40000000f00 */
[----:B01---5:R-:W-:Y:S05]  /*2970*/  CALL.REL.NOINC `($__internal_185_$__cuda_sm70_shflsync_down_p) ;  /* 0x000003d000007944 */ /* 0x023fea0003c00000 */
[----:B------:R-:W-:Y:S01]  /*2980*/  FADD.FTZ R71, R71, R68 ;  /* 0x0000004447477221 */ /* 0x000fe20000010000 */
[----:B0-----:R-:W-:Y:S01]  /*2990*/  MOV R70, 0x1f ;  /* 0x0000001f00467802 */ /* 0x001fe20000000f00 */
[----:B-1----:R-:W-:Y:S01]  /*29a0*/  FADD.FTZ R73, R73, R74 ;  /* 0x0000004a49497221 */ /* 0x002fe20000010000 */
[----:B------:R-:W-:Y:S01]  /*29b0*/  HFMA2.MMA R74, -RZ, RZ, 0, 4.76837158203125e-07 ;  /* 0x00000008ff4a7435 */ /* 0x000fe200000001ff */
[----:B------:R-:W-:Y:S02]  /*29c0*/  MOV R75, 0xffffffff ;  /* 0xffffffff004b7802 */ /* 0x000fe40000000f00 */
[----:B------:R-:W-:Y:S02]  /*29d0*/  MOV R69, R71 ;  /* 0x0000004700457202 */ /* 0x000fe40000000f00 */
[----:B------:R-:W-:Y:S02]  /*29e0*/  MOV R2, 0x2a00 ;  /* 0x00002a0000027802 */ /* 0x000fe40000000f00 */
[----:B------:R-:W-:Y:S05]  /*29f0*/  CALL.REL.NOINC `($__internal_185_$__cuda_sm70_shflsync_down_p) ;  /* 0x0000035000007944 */ /* 0x000fea0003c00000 */
[----:B-1----:R-:W-:Y:S01]  /*2a00*/  MOV R68, R74 ;  /* 0x0000004a00447202 */ /* 0x002fe20000000f00 */
[----:B------:R-:W-:Y:S01]  /*2a10*/  HFMA2.MMA R74, -RZ, RZ, 0, 4.76837158203125e-07 ;  /* 0x00000008ff4a7435 */ /* 0x000fe200000001ff */
[----:B0-----:R-:W-:-:S02]  /*2a20*/  MOV R69, R73 ;  /* 0x0000004900457202 */ /* 0x001fc40000000f00 */
[----:B------:R-:W-:Y:S02]  /*2a30*/  MOV R70, 0x1f ;  /* 0x0000001f00467802 */ /* 0x000fe40000000f00 */
[----:B------:R-:W-:Y:S02]  /*2a40*/  MOV R75, 0xffffffff ;  /* 0xffffffff004b7802 */ /* 0x000fe40000000f00 */
[----:B------:R-:W-:Y:S02]  /*2a50*/  MOV R2, 0x2a70 ;  /* 0x00002a7000027802 */ /* 0x000fe40000000f00 */
[----:B------:R-:W-:Y:S05]  /*2a60*/  CALL.REL.NOINC `($__internal_185_$__cuda_sm70_shflsync_down_p) ;  /* 0x000002e000007944 */ /* 0x000fea0003c00000 */
[----:B------:R-:W-:Y:S01]  /*2a70*/  FADD.FTZ R71, R68, R71 ;  /* 0x0000004744477221 */ /* 0x000fe20000010000 */
[----:B0-----:R-:W-:Y:S01]  /*2a80*/  MOV R70, 0x1f ;  /* 0x0000001f00467802 */ /* 0x001fe20000000f00 */
[----:B-1----:R-:W-:Y:S01]  /*2a90*/  FADD.FTZ R73, R73, R74 ;  /* 0x0000004a49497221 */ /* 0x002fe20000010000 */
[----:B------:R-:W-:Y:S01]  /*2aa0*/  HFMA2.MMA R74, -RZ, RZ, 0, 2.384185791015625e-07 ;  /* 0x00000004ff4a7435 */ /* 0x000fe200000001ff */
[----:B------:R-:W-:Y:S02]  /*2ab0*/  MOV R75, 0xffffffff ;  /* 0xffffffff004b7802 */ /* 0x000fe40000000f00 */
[----:B------:R-:W-:-:S02]  /*2ac0*/  MOV R69, R71 ;  /* 0x0000004700457202 */ /* 0x000fc40000000f00 */
[----:B------:R-:W-:Y:S02]  /*2ad0*/  MOV R2, 0x2af0 ;  /* 0x00002af000027802 */ /* 0x000fe40000000f00 */
[----:B------:R-:W-:Y:S05]  /*2ae0*/  CALL.REL.NOINC `($__internal_185_$__cuda_sm70_shflsync_down_p) ;  /* 0x0000026000007944 */ /* 0x000fea0003c00000 */
[----:B-1----:R-:W-:Y:S01]  /*2af0*/  MOV R68, R74 ;  /* 0x0000004a00447202 */ /* 0x002fe20000000f00 */
[----:B------:R-:W-:Y:S01]  /*2b00*/  HFMA2.MMA R74, -RZ, RZ, 0, 2.384185791015625e-07 ;  /* 0x00000004ff4a7435 */ /* 0x000fe200000001ff */
[----:B0-----:R-:W-:Y:S02]  /*2b10*/  MOV R69, R73 ;  /* 0x0000004900457202 */ /* 0x001fe40000000f00 */
[----:B------:R-:W-:Y:S02]  /*2b20*/  MOV R70, 0x1f ;  /* 0x0000001f00467802 */ /* 0x000fe40000000f00 */
[----:B------:R-:W-:Y:S02]  /*2b30*/  MOV R75, 0xffffffff ;  /* 0xffffffff004b7802 */ /* 0x000fe40000000f00 */
[----:B------:R-:W-:Y:S02]  /*2b40*/  MOV R2, 0x2b60 ;  /* 0x00002b6000027802 */ /* 0x000fe40000000f00 */
[----:B------:R-:W-:Y:S05]  /*2b50*/  CALL.REL.NOINC `($__internal_185_$__cuda_sm70_shflsync_down_p) ;  /* 0x000001f000007944 */ /* 0x000fea0003c00000 */
[----:B------:R-:W-:Y:S01]  /*2b60*/  FADD.FTZ R71, R68, R71 ;  /* 0x0000004744477221 */ /* 0x000fe20000010000 */
[----:B0-----:R-:W-:Y:S01]  /*2b70*/  MOV R70, 0x1f ;  /* 0x0000001f00467802 */ /* 0x001fe20000000f00 */
[----:B-1----:R-:W-:Y:S01]  /*2b80*/  FADD.FTZ R73, R73, R74 ;  /* 0x0000004a49497221 */ /* 0x002fe20000010000 */
[----:B------:R-:W-:Y:S01]  /*2b90*/  HFMA2.MMA R74, -RZ, RZ, 0, 1.1920928955078125e-07 ;  /* 0x00000002ff4a7435 */ /* 0x000fe200000001ff */
[----:B------:R-:W-:-:S02]  /*2ba0*/  MOV R75, 0xffffffff ;  /* 0xffffffff004b7802 */ /* 0x000fc40000000f00 */
[----:B------:R-:W-:Y:S02]  /*2bb0*/  MOV R69, R71 ;  /* 0x0000004700457202 */ /* 0x000fe40000000f00 */
[----:B------:R-:W-:Y:S02]  /*2bc0*/  MOV R2, 0x2be0 ;  /* 0x00002be000027802 */ /* 0x000fe40000000f00 */
[----:B------:R-:W-:Y:S05]  /*2bd0*/  CALL.REL.NOINC `($__internal_185_$__cuda_sm70_shflsync_down_p) ;  /* 0x0000017000007944 */ /* 0x000fea0003c00000 */
[----:B-1----:R-:W-:Y:S01]  /*2be0*/  MOV R68, R74 ;  /* 0x0000004a00447202 */ /* 0x002fe20000000f00 */
[----:B------:R-:W-:Y:S01]  /*2bf0*/  HFMA2.MMA R74, -RZ, RZ, 0, 1.1920928955078125e-07 ;  /* 0x00000002ff4a7435 */ /* 0x000fe200000001ff */
[----:B0-----:R-:W-:Y:S02]  /*2c00*/  MOV R69, R73 ;  /* 0x0000004900457202 */ /* 0x001fe40000000f00 */
[----:B------:R-:W-:Y:S02]  /*2c10*/  MOV R70, 0x1f ;  /* 0x0000001f00467802 */ /* 0x000fe40000000f00 */
[----:B------:R-:W-:Y:S02]  /*2c20*/  MOV R75, 0xffffffff ;  /* 0xffffffff004b7802 */ /* 0x000fe40000000f00 */
[----:B------:R-:W-:-:S02]  /*2c30*/  MOV R2, 0x2c50 ;  /* 0x00002c5000027802 */ /* 0x000fc40000000f00 */
[----:B------:R-:W-:Y:S05]  /*2c40*/  CALL.REL.NOINC `($__internal_185_$__cuda_sm70_shflsync_down_p) ;  /* 0x0000010000007944 */ /* 0x000fea0003c00000 */
[----:B------:R-:W-:Y:S01]  /*2c50*/  FADD.FTZ R71, R68, R71 ;  /* 0x0000004744477221 */ /* 0x000fe20000010000 */
[----:B0-----:R-:W-:Y:S01]  /*2c60*/  MOV R70, 0x1f ;  /* 0x0000001f00467802 */ /* 0x001fe20000000f00 */
[----:B-1----:R-:W-:Y:S01]  /*2c70*/  FADD.FTZ R73, R73, R74 ;  /* 0x0000004a49497221 */ /* 0x002fe20000010000 */
[----:B------:R-:W-:Y:S01]  /*2c80*/  HFMA2.MMA R74, -RZ, RZ, 0, 5.9604644775390625e-08 ;  /* 0x00000001ff4a7435 */ /* 0x000fe200000001ff */
[----:B------:R-:W-:-:S02]  /*2c90*/  MOV R75, 0xffffffff ;  /* 0xffffffff004b7802 */ /* 0x000fc40000000f00 */
[----:B------:R-:W-:Y:S02]  /*2ca0*/  MOV R69, R71 ;  /* 0x0000004700457202 */ /* 0x000fe40000000f00 */
[----:B------:R-:W-:Y:S02]  /*2cb0*/  MOV R2, 0x2cd0 ;  /* 0x00002cd000027802 */ /* 0x000fe40000000f00 */
[----:B------:R-:W-:Y:S05]  /*2cc0*/  CALL.REL.NOINC `($__internal_185_$__cuda_sm70_shflsync_down_p) ;  /* 0x0000008000007944 */ /* 0x000fea0003c00000 */
[----:B-1----:R-:W-:Y:S01]  /*2cd0*/  MOV R72, R74 ;  /* 0x0000004a00487202 */ /* 0x002fe20000000f00 */
[----:B------:R-:W-:Y:S01]  /*2ce0*/  HFMA2.MMA R74, -RZ, RZ, 0, 5.9604644775390625e-08 ;  /* 0x00000001ff4a7435 */ /* 0x000fe200000001ff */
[----:B0-----:R-:W-:Y:S02]  /*2cf0*/  MOV R69, R73 ;  /* 0x0000004900457202 */ /* 0x001fe40000000f00 */
[----:B------:R-:W-:Y:S02]  /*2d00*/  MOV R70, 0x1f ;  /* 0x0000001f00467802 */ /* 0x000fe40000000f00 */
[----:B------:R-:W-:Y:S02]  /*2d10*/  MOV R75, 0xffffffff ;  /* 0xffffffff004b7802 */ /* 0x000fe40000000f00 */
[----:B------:R-:W-:-:S02]  /*2d20*/  MOV R2, 0x2d40 ;  /* 0x00002d4000027802 */ /* 0x000fc40000000f00 */
[----:B------:R-:W-:Y:S05]  /*2d30*/  CALL.REL.NOINC `($__internal_185_$__cuda_sm70_shflsync_down_p) ;  /* 0x0000001000007944 */ /* 0x000fea0003c00000 */
[----:B01----:R-:W-:Y:S05]  /*2d40*/  BRA `(.L_x_9213) ;  /* 0xffffe6b000007947 */ /* 0x003fea000383ffff */
        .weak           $__internal_185_$__cuda_sm70_shflsync_down_p
        .type           $__internal_185_$__cuda_sm70_shflsync_down_p,@function
        .size           $__internal_185_$__cuda_sm70_shflsync_down_p,(.L_x_9929 - $__internal_185_$__cuda_sm70_shflsync_down_p)
$__internal_185_$__cuda_sm70_shflsync_down_p:
[----:B------:R-:W-:Y:S01]  /*2d50*/  HFMA2.MMA R3, -RZ, RZ, 0, 0 ;  /* 0x00000000ff037435 */ /* 0x000fe200000001ff */
[----:B------:R-:W-:Y:S04]  /*2d60*/  WARPSYNC R75 ;  /* 0x0000004b00007348 */ /* 0x000fe80003800000 */
[----:B------:R0:W1:Y:S01]  /*2d70*/  SHFL.DOWN PT, R74, R69, R74, R70 ;  /* 0x0800004a454a7389 */ /* 0x00006200000e0046 */
[----:B------:R-:W-:Y:S05]  /*2d80*/  RET.REL.NODEC R2 `(_ZN10layer_norm13ln_bwd_kernelINS_13Kernel_traitsIfffffjLj2560ELj1ELj1ELj4ELj16ENS_18Kernel_traits_baseILj2560EfffffjLj128EEEEELb0ELb1ELb0ELb1EEEvNS_9BwdParamsE) ;  /* 0xffffd27002007950 */ /* 0x000fea0003c3ffff */
.L_x_9214:
        /* <DEDUP_REMOVED lines=15> */
.L_x_9929:


//--------------------- .text._ZN10layer_norm13ln_bwd_kernelINS_13Kernel_traitsIfffffjLj2560ELj1ELj1ELj4ELj16ENS_18Kernel_traits_baseILj2560EfffffjLj128EEEEELb0ELb1ELb1ELb0EEEvNS_9BwdParamsE --------------------------
	.section	.text._ZN10layer_norm13ln_bwd_kernelINS_13Kernel_traitsIfffffjLj2560ELj1ELj1ELj4ELj16ENS_18Kernel_traits_baseILj2560EfffffjLj128EEEEELb0ELb1ELb1ELb0EEEvNS_9BwdParamsE,"ax",@progbits
	.sectioninfo	@"SHI_REGISTERS=201"
	.align	128
        .global         _ZN10layer_norm13ln_bwd_kernelINS_13Kernel_traitsIfffffjLj2560ELj1ELj1ELj4ELj16ENS_18Kernel_traits_baseILj2560EfffffjLj128EEEEELb0ELb1ELb1ELb0EEEvNS_9BwdParamsE
        .type           _ZN10layer_norm13ln_bwd_kernelINS_13Kernel_traitsIfffffjLj2560ELj1ELj1ELj4ELj16ENS_18Kernel_traits_baseILj2560EfffffjLj128EEEEELb0ELb1ELb1ELb0EEEvNS_9BwdParamsE,@function
        .size           _ZN10layer_norm13ln_bwd_kernelINS_13Kernel_traitsIfffffjLj2560ELj1ELj1ELj4ELj16ENS_18Kernel_traits_baseILj2560EfffffjLj128EEEEELb0ELb1ELb1ELb0EEEvNS_9BwdParamsE,(.L_x_9930 - _ZN10layer_norm13ln_bwd_kernelINS_13Kernel_traitsIfffffjLj2560ELj1ELj1ELj4ELj16ENS_18Kernel_traits_baseILj2560EfffffjLj128EEEEELb0ELb1ELb1ELb0EEEvNS_9BwdParamsE)
        .other          _ZN10layer_norm13ln_bwd_kernelINS_13Kernel_traitsIfffffjLj2560ELj1ELj1ELj4ELj16ENS_18Kernel_traits_baseILj2560EfffffjLj128EEEEELb0ELb1ELb1ELb0EEEvNS_9BwdParamsE,@"STO_CUDA_ENTRY STV_DEFAULT"
_ZN10layer_norm13ln_bwd_kernelINS_13Kernel_traitsIfffffjLj2560ELj1ELj1ELj4ELj16ENS_18Kernel_traits_baseILj2560EfffffjLj128EEEEELb0ELb1ELb1ELb0EEEvNS_9BwdParamsE:
.text._ZN10layer_norm13ln_bwd_kernelINS_13Kernel_traitsIfffffjLj2560ELj1ELj1ELj4ELj16ENS_18Kernel_traits_baseILj2560EfffffjLj128EEEEELb0ELb1ELb1ELb0EEEvNS_9BwdParamsE:
        /* <DEDUP_REMOVED lines=12> */
[C---:B------:R-:W-:Y:S02]  /*00c0*/  ISETP.GE.U32.AND P1, PT, R0.reuse, 0x180, PT ;  /* 0x000001800000780c */ /* 0x040fe40003f26070 */
[C---:B------:R-:W-:Y:S01]  /*00d0*/  ISETP.GE.U32.AND P2, PT, R0.reuse, 0x200, PT ;  /* 0x000002000000780c */ /* 0x040fe20003f46070 */
[----:B------:R-:W0:Y:S01]  /*00e0*/  S2UR UR6, SR_CTAID.X ;  /* 0x00000000000679c3 */ /* 0x000e220000002500 */
[----:B------:R-:W-:-:S03]  /*00f0*/  ISETP.GE.U32.AND P3, PT, R0, 0x280, PT ;  /* 0x000002800000780c */ /* 0x000fc60003f66070 */
[----:B------:R-:W-:Y:S02]  /*0100*/  @P4 MOV R5, 0x10 ;  /* 0x0000001000054802 */ /* 0x000fe40000000f00 */
[----:B------:R-:W-:Y:S02]  /*0110*/  @P0 MOV R13, 0x10 ;  /* 0x00000010000d0802 */ /* 0x000fe40000000f00 */
[----:B------:R-:W-:Y:S01]  /*0120*/  P2R R7, PR, RZ, 0x8 ;  /* 0x00000008ff077803 */ /* 0x000fe20000000000 */
[CC--:B------:R-:W-:Y:S01]  /*0130*/  @P4 IMAD.WIDE.U32 R2, R6.reuse, R5.reuse, c[0x0][0x1b0] ;  /* 0x00006c0006024625 */ /* 0x0c0fe200078e0005 */
[----:B------:R-:W-:Y:S02]  /*0140*/  @P1 MOV R17, 0x10 ;  /* 0x0000001000111802 */ /* 0x000fe40000000f00 */
[----:B------:R-:W-:Y:S01]  /*0150*/  @P2 MOV R21, 0x10 ;  /* 0x0000001000152802 */ /* 0x000fe20000000f00 */
[C---:B------:R-:W-:Y:S01]  /*0160*/  @P4 IMAD.WIDE.U32 R4, R6.reuse, R5, c[0x0][0x1c8] ;  /* 0x0000720006044625 */ /* 0x040fe200078e0005 */
[----:B------:R1:W5:Y:S01]  /*0170*/  @P4 LDG.E.128 R100, [R2.64] ;  /* 0x0000000402644981 */ /* 0x000362000c1e1d00 */
[----:B------:R-:W-:-:S02]  /*0180*/  @P4 LOP3.LUT R6, R6, 0x80, RZ, 0xfc, !PT ;  /* 0x0000008006064812 */ /* 0x000fc400078efcff */
[----:B------:R-:W-:Y:S01]  /*0190*/  @P3 MOV R7, 0x10 ;  /* 0x0000001000073802 */ /* 0x000fe20000000f00 */
        /* <DEDUP_REMOVED lines=56> */
.L_x_9293:
        /* <DEDUP_REMOVED lines=11> */
[----:B------:R-:W-:Y:S02]  /*05d0*/  LEA.HI R141, R141, R140, RZ, 0x2 ;  /* 0x0000008c8d8d7211 */ /* 0x000fe400078f10ff */
        /* <DEDUP_REMOVED lines=13> */
.L_x_9220:
[----:B------:R-:W-:Y:S02]  /*06b0*/  IADD3 R137, R157, 0x80, RZ ;  /* 0x000000809d897810 */ /* 0x000fe40007ffe0ff */
.L_x_9219:
[----:B------:R-:W-:Y:S05]  /*06c0*/  BSYNC B1 ;  /* 0x0000000000017941 */ /* 0x000fea0003800000 */
.L_x_9218:
[----:B------:R-:W-:Y:S01]  /*06d0*/  BSSY B1, `(.L_x_9221) ;  /* 0x0000008000017945 */ /* 0x000fe20003800000 */
[----:B------:R-:W-:Y:S05]  /*06e0*/  @!P0 BRA `(.L_x_9222) ;  /* 0x0000006000008947 */ /* 0x000fea0003800000 */
[----:B------:R-:W-:-:S04]  /*06f0*/  ISETP.NE.U32.AND P4, PT, RZ, c[0x0][0x218], PT ;  /* 0x00008600ff007a0c */ /* 0x000fc80003f85070 */
[----:B------:R-:W-:-:S13]  /*0700*/  ISETP.NE.AND.EX P4, PT, RZ, c[0x0][0x21c], PT, P4 ;  /* 0x00008700ff007a0c */ /* 0x000fda0003f85340 */
[----:B------:R-:W-:Y:S05]  /*0710*/  @!P4 BRA `(.L_x_9223) ;  /* 0x000000200000c947 */ /* 0x000fea0003800000 */
[----:B------:R-:W-:-:S06]  /*0720*/  IMAD.WIDE.U32 R108, R137, R190, c[0x0][0x218] ;  /* 0x00008600896c7625 */ /* 0x000fcc00078e00be */
[----:B------:R-:W5:Y:S02]  /*0730*/  LDG.E.128 R108, [R108.64] ;  /* 0x000000046c6c7981 */ /* 0x000f64000c1e1d00 */
.L_x_9223:
[----:B------:R-:W-:Y:S02]  /*0740*/  IADD3 R137, R137, 0x80, RZ ;  /* 0x0000008089897810 */ /* 0x000fe40007ffe0ff */
.L_x_9222:
[----:B------:R-:W-:Y:S05]  /*0750*/  BSYNC B1 ;  /* 0x0000000000017941 */ /* 0x000fea0003800000 */
.L_x_9221:
[----:B------:R-:W-:Y:S01]  /*0760*/  BSSY B1, `(.L_x_9224) ;  /* 0x0000008000017945 */ /* 0x000fe20003800000 */
[----:B------:R-:W-:Y:S05]  /*0770*/  @!P1 BRA `(.L_x_9225) ;  /* 0x0000006000009947 */ /* 0x000fea0003800000 */
[----:B------:R-:W-:-:S04]  /*0780*/  ISETP.NE.U32.AND P4, PT, RZ, c[0x0][0x218], PT ;  /* 0x00008600ff007a0c */ /* 0x000fc80003f85070 */
[----:B------:R-:W-:-:S13]  /*0790*/  ISETP.NE.AND.EX P4, PT, RZ, c[0x0][0x21c], PT, P4 ;  /* 0x00008700ff007a0c */ /* 0x000fda0003f85340 */
[----:B------:R-:W-:Y:S05]  /*07a0*/  @!P4 BRA `(.L_x_9226) ;  /* 0x000000200000c947 */ /* 0x000fea0003800000 */
[----:B------:R-:W-:-:S06]  /*07b0*/  IMAD.WIDE.U32 R112, R137, R190, c[0x0][0x218] ;  /* 0x0000860089707625 */ /* 0x000fcc00078e00be */
[----:B------:R-:W5:Y:S02]  /*07c0*/  LDG.E.128 R112, [R112.64] ;  /* 0x0000000470707981 */ /* 0x000f64000c1e1d00 */
.L_x_9226:
[----:B------:R-:W-:Y:S02]  /*07d0*/  IADD3 R137, R137, 0x80, RZ ;  /* 0x0000008089897810 */ /* 0x000fe40007ffe0ff */
.L_x_9225:
[----:B------:R-:W-:Y:S05]  /*07e0*/  BSYNC B1 ;  /* 0x0000000000017941 */ /* 0x000fea0003800000 */
.L_x_9224:
[----:B------:R-:W-:Y:S01]  /*07f0*/  BSSY B1, `(.L_x_9227) ;  /* 0x0000008000017945 */ /* 0x000fe20003800000 */
[----:B------:R-:W-:Y:S05]  /*0800*/  @!P2 BRA `(.L_x_9228) ;  /* 0x000000600000a947 */ /* 0x000fea0003800000 */
[----:B------:R-:W-:-:S04]  /*0810*/  ISETP.NE.U32.AND P4, PT, RZ, c[0x0][0x218], PT ;  /* 0x00008600ff007a0c */ /* 0x000fc80003f85070 */
[----:B------:R-:W-:-:S13]  /*0820*/  ISETP.NE.AND.EX P4, PT, RZ, c[0x0][0x21c], PT, P4 ;  /* 0x00008700ff007a0c */ /* 0x000fda0003f85340 */
[----:B------:R-:W-:Y:S05]  /*0830*/  @!P4 BRA `(.L_x_9229) ;  /* 0x000000200000c947 */ /* 0x000fea0003800000 */
[----:B------:R-:W-:-:S06]  /*0840*/  IMAD.WIDE.U32 R116, R137, R190, c[0x0][0x218] ;  /* 0x0000860089747625 */ /* 0x000fcc00078e00be */
[----:B------:R-:W5:Y:S02]  /*0850*/  LDG.E.128 R116, [R116.64] ;  /* 0x0000000474747981 */ /* 0x000f64000c1e1d00 */
.L_x_9229:
[----:B------:R-:W-:Y:S02]  /*0860*/  IADD3 R137, R137, 0x80, RZ ;  /* 0x0000008089897810 */ /* 0x000fe40007ffe0ff */
.L_x_9228:
[----:B------:R-:W-:Y:S05]  /*0870*/  BSYNC B1 ;  /* 0x0000000000017941 */ /* 0x000fea0003800000 */
.L_x_9227:
        /* <DEDUP_REMOVED lines=8> */
.L_x_9217:
[----:B---3--:R-:W-:-:S06]  /*0900*/  IMAD.WIDE R136, R144, R143, c[0x0][0x1a0] ;  /* 0x0000680090887625 */ /* 0x008fcc00078e028f */
[----:B------:R-:W2:Y:S01]  /*0910*/  LDG.E R136, [R136.64] ;  /* 0x0000000488887981 */ /* 0x000ea2000c1e1900 */
[----:B------:R-:W-:Y:S01]  /*0920*/  IADD3 R138, R142, -0x1, RZ ;  /* 0xffffffff8e8a7810 */ /* 0x000fe20007ffe0ff */
[----:B------:R-:W-:Y:S01]  /*0930*/  BSSY B1, `(.L_x_9231) ;  /* 0x0000030000017945 */ /* 0x000fe20003800000 */
[----:B------:R-:W-:Y:S01]  /*0940*/  LOP3.LUT P5, RZ, R0, 0xffffff80, RZ, 0xc0, !PT ;  /* 0xffffff8000ff7812 */ /* 0x000fe200078ac0ff */
[----:B------:R-:W-:Y:S01]  /*0950*/  CS2R R192, SRZ ;  /* 0x0000000000c07805 */ /* 0x000fe2000001ff00 */
[----:B0-----:R-:W-:Y:S01]  /*0960*/  ISETP.NE.AND P4, PT, R196, RZ, PT ;  /* 0x000000ffc400720c */ /* 0x001fe20003f85270 */
[----:B------:R-:W-:Y:S01]  /*0970*/  IMAD R138, R138, c[0x0][0x168], RZ ;  /* 0x00005a008a8a7a24 */ /* 0x000fe200078e02ff */
[----:B------:R-:W-:-:S04]  /*0980*/  MOV R195, R157 ;  /* 0x0000009d00c37202 */ /* 0x000fc80000000f00 */
[----:B------:R-:W-:-:S04]  /*0990*/  SHF.R.S32.HI R139, RZ, 0x1f, R138 ;  /* 0x0000001fff8b7819 */ /* 0x000fc8000001148a */
[----:B------:R-:W-:-:S04]  /*09a0*/  LEA.HI R139, R139, R138, RZ, 0x2 ;  /* 0x0000008a8b8b7211 */ /* 0x000fc800078f10ff */
[----:B------:R-:W-:Y:S02]  /*09b0*/  LEA.HI.SX32 R191, R139, R140, 0x1e ;  /* 0x0000008c8bbf7211 */ /* 0x000fe400078ff2ff */
[----:B--2---:R-:W-:Y:S01]  /*09c0*/  FSEL R189, R136, RZ, !P4 ;  /* 0x000000ff88bd7208 */ /* 0x004fe20006000000 */
[----:B------:R-:W-:Y:S05]  /*09d0*/  @!P5 BRA `(.L_x_9232) ;  /* 0x000002500000d947 */ /* 0x000fea0003800000 */
[----:B------:R-:W-:-:S04]  /*09e0*/  IMAD.WIDE.U32 R140, R157, R190, c[0x0][0x188] ;  /* 0x000062009d8c7625 */ /* 0x000fc800078e00be */
[----:B------:R-:W-:Y:S02]  /*09f0*/  IMAD.WIDE.U32 R136, R191, R190, c[0x0][0x208] ;  /* 0x00008200bf887625 */ /* 0x000fe400078e00be */
[----:B------:R-:W2:Y:S04]  /*0a00*/  LDG.E.128 R140, [R140.64] ;  /* 0x000000048c8c7981 */ /* 0x000ea8000c1e1d00 */
[----:B------:R-:W3:Y:S01]  /*0a10*/  LDG.E.128 R136, [R136.64] ;  /* 0x0000000488887981 */ /* 0x000ee2000c1e1d00 */
[----:B------:R-:W-:-:S04]  /*0a20*/  ISETP.NE.U32.AND P4, PT, RZ, c[0x0][0x218], PT ;  /* 0x00008600ff007a0c */ /* 0x000fc80003f85070 */
        /* <DEDUP_REMOVED lines=12> */
[----:B0-----:R-:W-:Y:S02]  /*0af0*/  FADD.FTZ R2, RZ, R170 ;  /* 0x000000aaff027221 */ /* 0x001fe40000010000 */
[----:B------:R-:W-:-:S02]  /*0b00*/  FFMA.FTZ R3, R159, R170, RZ ;  /* 0x000000aa9f037223 */ /* 0x000fc400000100ff */
        /* <DEDUP_REMOVED lines=18> */
.L_x_9232:
[----:B------:R-:W-:Y:S05]  /*0c30*/  BSYNC B1 ;  /* 0x0000000000017941 */ /* 0x000fea0003800000 */
.L_x_9231:
        /* <DEDUP_REMOVED lines=20> */
[----:B0-----:R-:W-:Y:S02]  /*0d80*/  FADD.FTZ R2, R193, R174 ;  /* 0x000000aec1027221 */ /* 0x001fe40000010000 */
        /* <DEDUP_REMOVED lines=19> */
.L_x_9234:
[----:B------:R-:W-:Y:S05]  /*0ec0*/  BSYNC B1 ;  /* 0x0000000000017941 */ /* 0x000fea0003800000 */
.L_x_9233:
        /* <DEDUP_REMOVED lines=40> */
.L_x_9236:
[----:B------:R-:W-:Y:S05]  /*1150*/  BSYNC B1 ;  /* 0x0000000000017941 */ /* 0x000fea0003800000 */
.L_x_9235:
        /* <DEDUP_REMOVED lines=40> */
.L_x_9238:
[----:B------:R-:W-:Y:S05]  /*13e0*/  BSYNC B1 ;  /* 0x0000000000017941 */ /* 0x000fea0003800000 */
.L_x_9237:
        /* <DEDUP_REMOVED lines=11> */
[C---:B------:R-:W-:Y:S02]  /*14a0*/  FADD.FTZ R3, -R189.reuse, R141 ;  /* 0x0000008dbd037221 */ /* 0x040fe40000010100 */
        /* <DEDUP_REMOVED lines=26> */
.L_x_9230:
[----:B0-----:R-:W-:Y:S05]  /*1650*/  BSYNC B0 ;  /* 0x0000000000007941 */ /* 0x001fea0003800000 */
.L_x_9216:
[----:B------:R-:W-:Y:S02]  /*1660*/  LOP3.LUT P4, RZ, R145, 0xff, RZ, 0xc0, !PT ;  /* 0x000000ff91ff7812 */ /* 0x000fe4000788c0ff */
[----:B------:R-:W-:-:S04]  /*1670*/  SHF.R.U32.HI R136, RZ, 0x5, R194 ;  /* 0x00000005ff887819 */ /* 0x000fc800000116c2 */
[----:B------:R-:W-:-:S07]  /*1680*/  LOP3.LUT R189, R136, 0x7fffffc, RZ, 0xc0, !PT ;  /* 0x07fffffc88bd7812 */ /* 0x000fce00078ec0ff */
[----:B------:R-:W-:Y:S02]  /*1690*/  @!P4 IADD3 R189, R189, 0x4, RZ ;  /* 0x00000004bdbdc810 */ /* 0x000fe40007ffe0ff */
[----:B------:R-:W-:Y:S01]  /*16a0*/  LOP3.LUT P4, RZ, R194, 0x1f, RZ, 0xc0, !PT ;  /* 0x0000001fc2ff7812 */ /* 0x000fe2000788c0ff */
[----:B------:R-:W-:Y:S10]  /*16b0*/  BRA.DIV ~URZ, `(.L_x_9239) ;  /* 0x000021227f007947 */ /* 0x000ff4000b800000 */
[----:B------:R0:W2:Y:S02]  /*16c0*/  SHFL.DOWN PT, R138, R193, 0x10, 0x1f ;  /* 0x0a001f00c18a7f89 */ /* 0x0000a400000e0000 */
.L_x_9294:
[----:B------:R-:W-:Y:S05]  /*16d0*/  BRA.DIV ~URZ, `(.L_x_9240) ;  /* 0x000021827f007947 */ /* 0x000fea000b800000 */
[----:B-1----:R-:W1:Y:S01]  /*16e0*/  SHFL.DOWN PT, R3, R192, 0x10, 0x1f ;  /* 0x0a001f00c0037f89 */ /* 0x002e6200000e0000 */
[----:B0-2---:R-:W-:-:S05]  /*16f0*/  FADD.FTZ R193, R138, R193 ;  /* 0x000000c18ac17221 */ /* 0x005fca0000010000 */
        /* <DEDUP_REMOVED lines=15> */
.L_x_9295:
[----:B------:R-:W-:Y:S01]  /*17f0*/  @!P4 LOP3.LUT R136, R136, 0x3, RZ, 0xc0, !PT ;  /* 0x000000038888c812 */ /* 0x000fe200078ec0ff */
[----:B--2---:R-:W-:Y:S01]  /*1800*/  FADD.FTZ R192, R141, R140 ;  /* 0x0000008c8dc07221 */ /* 0x004fe20000010000 */
[----:B------:R-:W-:Y:S01]  /*1810*/  WARPSYNC 0xffffffff ;  /* 0xffffffff00007948 */ /* 0x000fe20003800000 */
[----:B-1----:R-:W-:Y:S01]  /*1820*/  FADD.FTZ R193, R3, R142 ;  /* 0x0000008e03c17221 */ /* 0x002fe20000010000 */
[----:B------:R-:W-:Y:S01]  /*1830*/  @!P4 IADD3 R2, R189, R136, RZ ;  /* 0x00000088bd02c210 */ /* 0x000fe20007ffe0ff */
[----:B------:R-:W-:Y:S01]  /*1840*/  BSSY B0, `(.L_x_9241) ;  /* 0x0000073000007945 */ /* 0x000fe20003800000 */
[----:B------:R-:W-:-:S03]  /*1850*/  LOP3.LUT P5, RZ, R0, 0xffffff80, RZ, 0xc0, !PT ;  /* 0xffffff8000ff7812 */ /* 0x000fc600078ac0ff */
[----:B------:R1:W-:Y:S04]  /*1860*/  @!P4 STS.64 [R2.X8+0x2800], R192 ;  /* 0x002800c00200c388 */ /* 0x0003e80000008a00 */
[----:B------:R-:W-:Y:S01]  /*1870*/  BAR.SYNC.DEFER_BLOCKING 0x0 ;  /* 0x0000000000007b1d */ /* 0x000fe20000010000 */
[----:B-----5:R-:W-:Y:S01]  /*1880*/  ISETP.GE.AND P4, PT, R167, 0x1, PT ;  /* 0x00000001a700780c */ /* 0x020fe20003f86270 */
[----:B-1----:R-:W-:-:S12]  /*1890*/  HFMA2.MMA R2, -RZ, RZ, 0, 0 ;  /* 0x00000000ff027435 */ /* 0x002fd800000001ff */
[----:B------:R-:W-:-:S05]  /*18a0*/  @P4 IADD3 R167, R167, -0x1, RZ ;  /* 0xffffffffa7a74810 */ /* 0x000fca0007ffe0ff */
[----:B------:R-:W-:Y:S01]  /*18b0*/  @P4 IMAD R167, R167, c[0x0][0x168], RZ ;  /* 0x00005a00a7a74a24 */ /* 0x000fe200078e02ff */
[----:B------:R-:W1:Y:S04]  /*18c0*/  LDS.128 R136, [R189.X8+0x2800] ;  /* 0x00280000bd887984 */ /* 0x000e680000008c00 */
[----:B------:R-:W-:Y:S01]  /*18d0*/  @P4 SHF.R.S32.HI R190, RZ, 0x1f, R167 ;  /* 0x0000001fffbe4819 */ /* 0x000fe200000114a7 */
[----:B0-----:R-:W0:Y:S03]  /*18e0*/  LDS.128 R140, [R189.X8+0x2810] ;  /* 0x00281000bd8c7984 */ /* 0x001e260000008c00 */
[----:B------:R-:W-:Y:S01]  /*18f0*/  @P4 LEA.HI R190, R190, R167, RZ, 0x2 ;  /* 0x000000a7bebe4211 */ /* 0x000fe200078f10ff */
[----:B-1----:R-:W-:-:S02]  /*1900*/  FADD.FTZ R3, RZ, R136 ;  /* 0x00000088ff037221 */ /* 0x002fc40000010000 */
[----:B------:R-:W-:Y:S01]  /*1910*/  FADD.FTZ R136, RZ, R137 ;  /* 0x00000089ff887221 */ /* 0x000fe20000010000 */
[----:B------:R-:W-:Y:S01]  /*1920*/  @P4 LOP3.LUT R137, R194, 0x7f, RZ, 0xc0, !PT ;  /* 0x0000007fc2894812 */ /* 0x000fe200078ec0ff */
[----:B------:R-:W-:Y:S02]  /*1930*/  FADD.FTZ R3, R138, R3 ;  /* 0x000000038a037221 */ /* 0x000fe40000010000 */
[----:B------:R-:W-:Y:S01]  /*1940*/  FADD.FTZ R136, R139, R136 ;  /* 0x000000888b887221 */ /* 0x000fe20000010000 */
[----:B------:R-:W-:Y:S01]  /*1950*/  @P4 LEA.HI.SX32 R2, R190, R137, 0x1e ;  /* 0x00000089be024211 */ /* 0x000fe200078ff2ff */
[----:B0-----:R-:W-:Y:S02]  /*1960*/  FADD.FTZ R3, R3, R140 ;  /* 0x0000008c03037221 */ /* 0x001fe40000010000 */
[----:B------:R-:W-:Y:S02]  /*1970*/  FADD.FTZ R136, R136, R141 ;  /* 0x0000008d88887221 */ /* 0x000fe40000010000 */
[----:B------:R-:W-:-:S02]  /*1980*/  FADD.FTZ R3, R142, R3 ;  /* 0x000000038e037221 */ /* 0x000fc40000010000 */
        /* <DEDUP_REMOVED lines=21> */
.L_x_9244:
[----:B------:R-:W-:Y:S05]  /*1ae0*/  BSYNC B1 ;  /* 0x0000000000017941 */ /* 0x000fea0003800000 */
.L_x_9243:
        /* <DEDUP_REMOVED lines=10> */
.L_x_9246:
[----:B------:R-:W-:Y:S05]  /*1b90*/  BSYNC B1 ;  /* 0x0000000000017941 */ /* 0x000fea0003800000 */
.L_x_9245:
        /* <DEDUP_REMOVED lines=13> */
.L_x_9248:
[----:B------:R-:W-:Y:S05]  /*1c70*/  BSYNC B1 ;  /* 0x0000000000017941 */ /* 0x000fea0003800000 */
.L_x_9247:
        /* <DEDUP_REMOVED lines=11> */
.L_x_9250:
[----:B------:R-:W-:Y:S05]  /*1d30*/  BSYNC B1 ;  /* 0x0000000000017941 */ /* 0x000fea0003800000 */
.L_x_9249:
        /* <DEDUP_REMOVED lines=11> */
.L_x_9252:
[----:B------:R-:W-:Y:S05]  /*1df0*/  BSYNC B1 ;  /* 0x0000000000017941 */ /* 0x000fea0003800000 */
.L_x_9251:
        /* <DEDUP_REMOVED lines=13> */
[----:B------:R-:W-:Y:S01]  /*1ed0*/  @P5 MOV R138, 0x10 ;  /* 0x00000010008a5802 */ /* 0x000fe20000000f00 */
[----:B------:R-:W-:Y:S02]  /*1ee0*/  @P4 FMUL.FTZ R135, R99, R190 ;  /* 0x000000be63874220 */ /* 0x000fe40000410000 */
[----:B-----5:R-:W-:Y:S02]  /*1ef0*/  @P4 FFMA.FTZ R20, R124, R137, R20 ;  /* 0x000000897c144223 */ /* 0x020fe40000010014 */
[C---:B------:R-:W-:Y:S01]  /*1f00*/  @P5 IMAD.WIDE.U32 R138, R157.reuse, R138, c[0x0][0x258] ;  /* 0x000096009d8a5625 */ /* 0x040fe200078e008a */
[----:B------:R-:W-:-:S03]  /*1f10*/  IADD3 R157, R157, 0x80, RZ ;  /* 0x000000809d9d7810 */ /* 0x000fc60007ffe0ff */
[----:B------:R-:W-:Y:S01]  /*1f20*/  @P4 FFMA.FTZ R21, R125, R142, R21 ;  /* 0x0000008e7d154223 */ /* 0x000fe20000010015 */
[----:B------:R0:W-:Y:S01]  /*1f30*/  @P5 STG.E.128 [R138.64], R128 ;  /* 0x000000808a005986 */ /* 0x0001e2000c101d04 */
[----:B------:R-:W-:Y:S02]  /*1f40*/  @P4 FFMA.FTZ R22, R126, R143, R22 ;  /* 0x0000008f7e164223 */ /* 0x000fe40000010016 */
[----:B------:R-:W-:Y:S01]  /*1f50*/  @P4 FFMA.FTZ R23, R127, R190, R23 ;  /* 0x000000be7f174223 */ /* 0x000fe20000010017 */
[----:B------:R0:W-:Y:S04]  /*1f60*/  @P4 STG.E.128 [R140.64], R132 ;  /* 0x000000848c004986 */ /* 0x0001e8000c101d04 */
.L_x_9242:
[----:B------:R-:W-:Y:S05]  /*1f70*/  BSYNC B0 ;  /* 0x0000000000007941 */ /* 0x000fea0003800000 */
.L_x_9241:
        /* <DEDUP_REMOVED lines=24> */
.L_x_9256:
[----:B------:R-:W-:Y:S05]  /*2100*/  BSYNC B1 ;  /* 0x0000000000017941 */ /* 0x000fea0003800000 */
.L_x_9255:
        /* <DEDUP_REMOVED lines=11> */
.L_x_9258:
[----:B------:R-:W-:Y:S05]  /*21c0*/  BSYNC B1 ;  /* 0x0000000000017941 */ /* 0x000fea0003800000 */
.L_x_9257:
        /* <DEDUP_REMOVED lines=9> */
.L_x_9260:
[----:B------:R-:W-:Y:S05]  /*2260*/  BSYNC B1 ;  /* 0x0000000000017941 */ /* 0x000fea0003800000 */
.L_x_9259:
        /* <DEDUP_REMOVED lines=8> */
.L_x_9262:
[----:B------:R-:W-:Y:S05]  /*22f0*/  BSYNC B1 ;  /* 0x0000000000017941 */ /* 0x000fea0003800000 */
.L_x_9261:
        /* <DEDUP_REMOVED lines=27> */
.L_x_9254:
[----:B0-----:R-:W-:Y:S05]  /*24b0*/  BSYNC B0 ;  /* 0x0000000000007941 */ /* 0x001fea0003800000 */
.L_x_9253:
        /* <DEDUP_REMOVED lines=24> */
.L_x_9266:
[----:B------:R-:W-:Y:S05]  /*2640*/  BSYNC B1 ;  /* 0x0000000000017941 */ /* 0x000fea0003800000 */
.L_x_9265:
        /* <DEDUP_REMOVED lines=11> */
.L_x_9268:
[----:B------:R-:W-:Y:S05]  /*2700*/  BSYNC B1 ;  /* 0x0000000000017941 */ /* 0x000fea0003800000 */
.L_x_9267:
        /* <DEDUP_REMOVED lines=9> */
.L_x_9270:
[----:B------:R-:W-:Y:S05]  /*27a0*/  BSYNC B1 ;  /* 0x0000000000017941 */ /* 0x000fea0003800000 */
.L_x_9269:
        /* <DEDUP_REMOVED lines=8> */
.L_x_9272:
[----:B------:R-:W-:Y:S05]  /*2830*/  BSYNC B1 ;  /* 0x0000000000017941 */ /* 0x000fea0003800000 */
.L_x_9271:
        /* <DEDUP_REMOVED lines=27> */
.L_x_9264:
[----:B0-----:R-:W-:Y:S05]  /*29f0*/  BSYNC B0 ;  /* 0x0000000000007941 */ /* 0x001fea0003800000 */
.L_x_9263:
        /* <DEDUP_REMOVED lines=24> */
.L_x_9276:
[----:B------:R-:W-:Y:S05]  /*2b80*/  BSYNC B1 ;  /* 0x0000000000017941 */ /* 0x000fea0003800000 */
.L_x_9275:
        /* <DEDUP_REMOVED lines=11> */
.L_x_9278:
[----:B------:R-:W-:Y:S05]  /*2c40*/  BSYNC B1 ;  /* 0x0000000000017941 */ /* 0x000fea0003800000 */
.L_x_9277:
        /* <DEDUP_REMOVED lines=9> */
.L_x_9280:
[----:B------:R-:W-:Y:S05]  /*2ce0*/  BSYNC B1 ;  /* 0x0000000000017941 */ /* 0x000fea0003800000 */
.L_x_9279:
        /* <DEDUP_REMOVED lines=8> */
.L_x_9282:
[----:B------:R-:W-:Y:S05]  /*2d70*/  BSYNC B1 ;  /* 0x0000000000017941 */ /* 0x000fea0003800000 */
.L_x_9281:
        /* <DEDUP_REMOVED lines=27> */
.L_x_9274:
[----:B0-----:R-:W-:Y:S05]  /*2f30*/  BSYNC B0 ;  /* 0x0000000000007941 */ /* 0x001fea0003800000 */
.L_x_9273:
[----:B------:R-:W-:Y:S01]  /*2f40*/  ISETP.GE.U32.AND P5, PT, R0, 0x280, PT ;  /* 0x000002800000780c */ /* 0x000fe20003fa6070 */
[----:B------:R-:W-:-:S12]  /*2f50*/  BSSY B0, `(.L_x_9283) ;  /* 0x0000051000007945 */ /* 0x000fd80003800000 */
[----:B------:R-:W-:Y:S05]  /*2f60*/  @!P5 BRA `(.L_x_9284) ;  /* 0x000004f00000d947 */ /* 0x000fea0003800000 */
[----:B------:R-:W-:Y:S02]  /*2f70*/  ISETP.NE.AND P5, PT, R196, RZ, PT ;  /* 0x000000ffc400720c */ /* 0x000fe40003fa5270 */
[----:B------:R-:W-:Y:S02]  /*2f80*/  @P4 MOV R137, 0x10 ;  /* 0x0000001000894802 */ /* 0x000fe40000000f00 */
[----:B------:R-:W-:Y:S02]  /*2f90*/  FSEL R142, R136, RZ, !P5 ;  /* 0x000000ff888e7208 */ /* 0x000fe40006800000 */
[----:B------:R-:W-:Y:S01]  /*2fa0*/  @!P3 ISETP.NE.U32.AND P5, PT, RZ, c[0x0][0x218], PT ;  /* 0x00008600ff00ba0c */ /* 0x000fe20003fa5070 */
[----:B------:R-:W-:-:S03]  /*2fb0*/  @P4 IMAD.WIDE.U32 R136, R2, R137, c[0x0][0x170] ;  /* 0x00005c0002884625 */ /* 0x000fc600078e0089 */
[----:B------:R-:W-:Y:S02]  /*2fc0*/  @!P3 ISETP.NE.AND.EX P5, PT, RZ, c[0x0][0x21c], PT, P5 ;  /* 0x00008700ff00ba0c */ /* 0x000fe40003fa5350 */
[----:B------:R0:W5:Y:S02]  /*2fd0*/  @P4 LDG.E.128 R124, [R136.64] ;  /* 0x00000004887c4981 */ /* 0x000164000c1e1d00 */
        /* <DEDUP_REMOVED lines=18> */
.L_x_9286:
[----:B0-----:R-:W-:Y:S05]  /*3100*/  BSYNC B1 ;  /* 0x0000000000017941 */ /* 0x001fea0003800000 */
.L_x_9285:
        /* <DEDUP_REMOVED lines=11> */
.L_x_9288:
[----:B------:R-:W-:Y:S05]  /*31c0*/  BSYNC B1 ;  /* 0x0000000000017941 */ /* 0x000fea0003800000 */
.L_x_9287:
        /* <DEDUP_REMOVED lines=8> */
.L_x_9290:
[----:B------:R-:W-:Y:S05]  /*3250*/  BSYNC B1 ;  /* 0x0000000000017941 */ /* 0x000fea0003800000 */
.L_x_9289:
        /* <DEDUP_REMOVED lines=8> */
.L_x_9292:
[----:B------:R-:W-:Y:S05]  /*32e0*/  BSYNC B1 ;  /* 0x0000000000017941 */ /* 0x000fea0003800000 */
.L_x_9291:
[----:B------:R-:W-:Y:S01]  /*32f0*/  ISETP.NE.U32.AND P3, PT, RZ, c[0x0][0x258], PT ;  /* 0x00009600ff007a0c */ /* 0x000fe20003f65070 */
[----:B------:R-:W-:Y:S01]  /*3300*/  @P4 FMUL.FTZ R139, R139, c[0x0][0x1ec] ;  /* 0x00007b008b8b4a20 */ /* 0x000fe20000410000 */
[----:B------:R-:W-:Y:S02]  /*3310*/  @P4 MOV R137, 0x10 ;  /* 0x0000001000894802 */ /* 0x000fe40000000f00 */
[----:B------:R-:W-:Y:S01]  /*3320*/  ISETP.NE.AND.EX P3, PT, RZ, c[0x0][0x25c], PT, P3 ;  /* 0x00009700ff007a0c */ /* 0x000fe20003f65330 */
[----:B------:R-:W-:Y:S01]  /*3330*/  @P4 FMUL.FTZ R132, R68, R139 ;  /* 0x0000008b44844220 */ /* 0x000fe20000410000 */
[C---:B------:R-:W-:Y:S01]  /*3340*/  SEL R129, R138.reuse, R129, P5 ;  /* 0x000000818a817207 */ /* 0x040fe20002800000 */
[----:B------:R-:W-:Y:S01]  /*3350*/  @P4 FMUL.FTZ R138, R138, c[0x0][0x1ec] ;  /* 0x00007b008a8a4a20 */ /* 0x000fe20000410000 */
[C---:B------:R-:W-:Y:S01]  /*3360*/  SEL R130, R141.reuse, R130, P5 ;  /* 0x000000828d827207 */ /* 0x040fe20002800000 */
[----:B------:R-:W-:Y:S01]  /*3370*/  @P4 FMUL.FTZ R141, R141, c[0x0][0x1ec] ;  /* 0x00007b008d8d4a20 */ /* 0x000fe20000410000 */
[C---:B------:R-:W-:Y:S01]  /*3380*/  SEL R131, R140.reuse, R131, P5 ;  /* 0x000000838c837207 */ /* 0x040fe20002800000 */
[----:B------:R-:W-:-:S02]  /*3390*/  @P4 FMUL.FTZ R140, R140, c[0x0][0x1ec] ;  /* 0x00007b008c8c4a20 */ /* 0x000fc40000410000 */
[----:B------:R-:W-:-:S04]  /*33a0*/  @P4 IMAD.WIDE.U32 R136, R2, R137, c[0x0][0x248] ;  /* 0x0000920002884625 */ /* 0x000fc800078e0089 */
[----:B------:R-:W-:Y:S01]  /*33b0*/  @P3 MOV R142, 0x10 ;  /* 0x00000010008e3802 */ /* 0x000fe20000000f00 */
[----:B------:R-:W-:Y:S02]  /*33c0*/  @P4 FMUL.FTZ R133, R69, R138 ;  /* 0x0000008a45854220 */ /* 0x000fe40000410000 */
[----:B------:R-:W-:Y:S02]  /*33d0*/  @P4 FMUL.FTZ R134, R70, R141 ;  /* 0x0000008d46864220 */ /* 0x000fe40000410000 */
[----:B------:R-:W-:-:S04]  /*33e0*/  @P3 IMAD.WIDE.U32 R2, R157, R142, c[0x0][0x258] ;  /* 0x000096009d023625 */ /* 0x000fc800078e008e */
[----:B------:R-:W-:Y:S01]  /*33f0*/  @P4 FMUL.FTZ R135, R71, R140 ;  /* 0x0000008c47874220 */ /* 0x000fe20000410000 */
[----:B------:R0:W-:Y:S01]  /*3400*/  @P3 STG.E.128 [R2.64], R128 ;  /* 0x0000008002003986 */ /* 0x0001e2000c101d04 */
[----:B-----5:R-:W-:Y:S02]  /*3410*/  @P4 FFMA.FTZ R4, R124, R139, R4 ;  /* 0x0000008b7c044223 */ /* 0x020fe40000010004 */
[----:B------:R-:W-:Y:S01]  /*3420*/  @P4 FFMA.FTZ R5, R125, R138, R5 ;  /* 0x0000008a7d054223 */ /* 0x000fe20000010005 */
[----:B------:R0:W-:Y:S01]  /*3430*/  @P4 STG.E.128 [R136.64], R132 ;  /* 0x0000008488004986 */ /* 0x0001e2000c101d04 */
[----:B------:R-:W-:Y:S02]  /*3440*/  @P4 FFMA.FTZ R6, R126, R141, R6 ;  /* 0x0000008d7e064223 */ /* 0x000fe40000010006 */
[----:B------:R-:W-:Y:S02]  /*3450*/  @P4 FFMA.FTZ R7, R127, R140, R7 ;  /* 0x0000008c7f074223 */ /* 0x000fe40000010007 */
.L_x_9284:
[----:B------:R-:W-:Y:S05]  /*3460*/  BSYNC B0 ;  /* 0x0000000000007941 */ /* 0x000fea0003800000 */
.L_x_9283:
[----:B------:R-:W-:Y:S02]  /*3470*/  IADD3 R144, R144, c[0x0][0x160], RZ ;  /* 0x0000580090907a10 */ /* 0x000fe40007ffe0ff */
[----:B------:R-:W-:-:S02]  /*3480*/  LOP3.LUT P4, RZ, R145, 0xff, RZ, 0xc0, !PT ;  /* 0x000000ff91ff7812 */ /* 0x000fc4000788c0ff */
[----:B------:R-:W-:Y:S02]  /*3490*/  ISETP.GE.AND P3, PT, R144, c[0x0][0x164], PT ;  /* 0x0000590090007a0c */ /* 0x000fe40003f66270 */
[----:B------:R-:W-:-:S11]  /*34a0*/  SEL R145, RZ, 0x1, P4 ;  /* 0x00000001ff917807 */ /* 0x000fd60002000000 */
[----:B0-----:R-:W-:Y:S01]  /*34b0*/  @P3 CALL.REL.NOINC `(.L_x_9215) ;  /* 0x0000001000003944 */ /* 0x001fe20003c00000 */
[----:B------:R-:W-:Y:S05]  /*34c0*/  BRA `(.L_x_9293) ;  /* 0xffffd05000007947 */ /* 0x000fea000383ffff */
.L_x_9215:
        /* <DEDUP_REMOVED lines=49> */
.L_x_9239:
[----:B------:R-:W-:Y:S01]  /*37e0*/  HFMA2.MMA R190, -RZ, RZ, 0, 9.5367431640625e-07 ;  /* 0x00000010ffbe7435 */ /* 0x000fe200000001ff */
[----:B------:R-:W-:-:S02]  /*37f0*/  MOV R139, R193 ;  /* 0x000000c1008b7202 */ /* 0x000fc40000000f00 */
[----:B------:R-:W-:Y:S02]  /*3800*/  MOV R143, 0x1f ;  /* 0x0000001f008f7802 */ /* 0x000fe40000000f00 */
[----:B------:R-:W-:Y:S02]  /*3810*/  MOV R198, 0xffffffff ;  /* 0xffffffff00c67802 */ /* 0x000fe40000000f00 */
[----:B-1----:R-:W-:Y:S02]  /*3820*/  MOV R2, 0x3840 ;  /* 0x0000384000027802 */ /* 0x002fe40000000f00 */
[----:B-----5:R-:W-:Y:S05]  /*3830*/  CALL.REL.NOINC `($__internal_186_$__cuda_sm70_shflsync_down_p) ;  /* 0x0000046000007944 */ /* 0x020fea0003c00000 */
[----:B-1----:R-:W-:Y:S01]  /*3840*/  MOV R138, R139 ;  /* 0x0000008b008a7202 */ /* 0x002fe20000000f00 */
[----:B0-----:R-:W-:Y:S05]  /*3850*/  BRA `(.L_x_9294) ;  /* 0xffffde7000007947 */ /* 0x001fea000383ffff */
.L_x_9240:
[----:B------:R-:W-:Y:S01]  /*3860*/  HFMA2.MMA R190, -RZ, RZ, 0, 9.5367431640625e-07 ;  /* 0x00000010ffbe7435 */ /* 0x000fe200000001ff */
[----:B------:R-:W-:Y:S02]  /*3870*/  MOV R139, R192 ;  /* 0x000000c0008b7202 */ /* 0x000fe40000000f00 */
[----:B------:R-:W-:Y:S02]  /*3880*/  MOV R143, 0x1f ;  /* 0x0000001f008f7802 */ /* 0x000fe40000000f00 */
[----:B------:R-:W-:-:S02]  /*3890*/  MOV R198, 0xffffffff ;  /* 0xffffffff00c67802 */ /* 0x000fc40000000f00 */
[----:B-1----:R-:W-:Y:S02]  /*38a0*/  MOV R2, 0x38c0 ;  /* 0x000038c000027802 */ /* 0x002fe40000000f00 */
[----:B0-2--5:R-:W-:Y:S05]  /*38b0*/  CALL.REL.NOINC `($__internal_186_$__cuda_sm70_shflsync_down_p) ;  /* 0x000003e000007944 */ /* 0x025fea0003c00000 */
[----:B------:R-:W-:Y:S01]  /*38c0*/  FADD.FTZ R138, R138, R193 ;  /* 0x000000c18a8a7221 */ /* 0x000fe20000010000 */
[----:B0-----:R-:W-:Y:S01]  /*38d0*/  HFMA2.MMA R190, -RZ, RZ, 0, 4.76837158203125e-07 ;  /* 0x00000008ffbe7435 */ /* 0x001fe200000001ff */
[----:B-1----:R-:W-:Y:S01]  /*38e0*/  FADD.FTZ R192, R192, R139 ;  /* 0x0000008bc0c07221 */ /* 0x002fe20000010000 */
[----:B------:R-:W-:Y:S02]  /*38f0*/  MOV R143, 0x1f ;  /* 0x0000001f008f7802 */ /* 0x000fe40000000f00 */
[----:B------:R-:W-:Y:S02]  /*3900*/  MOV R198, 0xffffffff ;  /* 0xffffffff00c67802 */ /* 0x000fe40000000f00 */
[----:B------:R-:W-:Y:S02]  /*3910*/  MOV R139, R138 ;  /* 0x0000008a008b7202 */ /* 0x000fe40000000f00 */
[----:B------:R-:W-:Y:S02]  /*3920*/  MOV R2, 0x3940 ;  /* 0x0000394000027802 */ /* 0x000fe40000000f00 */
[----:B------:R-:W-:Y:S05]  /*3930*/  CALL.REL.NOINC `($__internal_186_$__cuda_sm70_shflsync_down_p) ;  /* 0x0000036000007944 */ /* 0x000fea0003c00000 */
[----:B0-----:R-:W-:Y:S01]  /*3940*/  HFMA2.MMA R190, -RZ, RZ, 0, 4.76837158203125e-07 ;  /* 0x00000008ffbe7435 */ /* 0x001fe200000001ff */
[----:B-1----:R-:W-:-:S02]  /*3950*/  MOV R137, R139 ;  /* 0x0000008b00897202 */ /* 0x002fc40000000f00 */
[----:B------:R-:W-:Y:S02]  /*3960*/  MOV R139, R192 ;  /* 0x000000c0008b7202 */ /* 0x000fe40000000f00 */
[----:B------:R-:W-:Y:S02]  /*3970*/  MOV R143, 0x1f ;  /* 0x0000001f008f7802 */ /* 0x000fe40000000f00 */
[----:B------:R-:W-:Y:S02]  /*3980*/  MOV R198, 0xffffffff ;  /* 0xffffffff00c67802 */ /* 0x000fe40000000f00 */
[----:B------:R-:W-:Y:S02]  /*3990*/  MOV R2, 0x39b0 ;  /* 0x000039b000027802 */ /* 0x000fe40000000f00 */
[----:B------:R-:W-:Y:S05]  /*39a0*/  CALL.REL.NOINC `($__internal_186_$__cuda_sm70_shflsync_down_p) ;  /* 0x000002f000007944 */ /* 0x000fea0003c00000 */
[----:B------:R-:W-:Y:S01]  /*39b0*/  FADD.FTZ R138, R137, R138 ;  /* 0x0000008a898a7221 */ /* 0x000fe20000010000 */
[----:B0-----:R-:W-:Y:S01]  /*39c0*/  HFMA2.MMA R190, -RZ, RZ, 0, 2.384185791015625e-07 ;  /* 0x00000004ffbe7435 */ /* 0x001fe200000001ff */
[----:B-1----:R-:W-:Y:S01]  /*39d0*/  FADD.FTZ R192, R192, R139 ;  /* 0x0000008bc0c07221 */ /* 0x002fe20000010000 */
[----:B------:R-:W-:Y:S02]  /*39e0*/  MOV R143, 0x1f ;  /* 0x0000001f008f7802 */ /* 0x000fe40000000f00 */
[----:B------:R-:W-:-:S02]  /*39f0*/  MOV R198, 0xffffffff ;  /* 0xffffffff00c67802 */ /* 0x000fc40000000f00 */
[----:B------:R-:W-:Y:S02]  /*3a00*/  MOV R139, R138 ;  /* 0x0000008a008b7202 */ /* 0x000fe40000000f00 */
[----:B------:R-:W-:Y:S02]  /*3a10*/  MOV R2, 0x3a30 ;  /* 0x00003a3000027802 */ /* 0x000fe40000000f00 */
[----:B------:R-:W-:Y:S05]  /*3a20*/  CALL.REL.NOINC `($__internal_186_$__cuda_sm70_shflsync_down_p) ;  /* 0x0000027000007944 */ /* 0x000fea0003c00000 */
[----:B0-----:R-:W-:Y:S01]  /*3a30*/  HFMA2.MMA R190, -RZ, RZ, 0, 2.384185791015625e-07 ;  /* 0x00000004ffbe7435 */ /* 0x001fe200000001ff */
[----:B-1----:R-:W-:Y:S02]  /*3a40*/  MOV R137, R139 ;  /* 0x0000008b00897202 */ /* 0x002fe40000000f00 */
[----:B------:R-:W-:Y:S02]  /*3a50*/  MOV R139, R192 ;  /* 0x000000c0008b7202 */ /* 0x000fe40000000f00 */
[----:B------:R-:W-:Y:S02]  /*3a60*/  MOV R143, 0x1f ;  /* 0x0000001f008f7802 */ /* 0x000fe40000000f00 */
[----:B------:R-:W-:Y:S02]  /*3a70*/  MOV R198, 0xffffffff ;  /* 0xffffffff00c67802 */ /* 0x000fe40000000f00 */
[----:B------:R-:W-:-:S02]  /*3a80*/  MOV R2, 0x3aa0 ;  /* 0x00003aa000027802 */ /* 0x000fc40000000f00 */
[----:B------:R-:W-:Y:S05]  /*3a90*/  CALL.REL.NOINC `($__internal_186_$__cuda_sm70_shflsync_down_p) ;  /* 0x0000020000007944 */ /* 0x000fea0003c00000 */
[----:B------:R-:W-:Y:S01]  /*3aa0*/  FADD.FTZ R138, R137, R138 ;  /* 0x0000008a898a7221 */ /* 0x000fe20000010000 */
[----:B0-----:R-:W-:Y:S01]  /*3ab0*/  HFMA2.MMA R190, -RZ, RZ, 0, 1.1920928955078125e-07 ;  /* 0x00000002ffbe7435 */ /* 0x001fe200000001ff */
[----:B-1----:R-:W-:Y:S01]  /*3ac0*/  FADD.FTZ R142, R192, R139 ;  /* 0x0000008bc08e7221 */ /* 0x002fe20000010000 */
[----:B------:R-:W-:-:S02]  /*3ad0*/  MOV R143, 0x1f ;  /* 0x0000001f008f7802 */ /* 0x000fc40000000f00 */
[----:B------:R-:W-:Y:S02]  /*3ae0*/  MOV R198, 0xffffffff ;  /* 0xffffffff00c67802 */ /* 0x000fe40000000f00 */
[----:B------:R-:W-:Y:S02]  /*3af0*/  MOV R139, R138 ;  /* 0x0000008a008b7202 */ /* 0x000fe40000000f00 */
[----:B------:R-:W-:Y:S02]  /*3b00*/  MOV R2, 0x3b20 ;  /* 0x00003b2000027802 */ /* 0x000fe40000000f00 */
[----:B------:R-:W-:Y:S05]  /*3b10*/  CALL.REL.NOINC `($__internal_186_$__cuda_sm70_shflsync_down_p) ;  /* 0x0000018000007944 */ /* 0x000fea0003c00000 */
[----:B0-----:R-:W-:Y:S01]  /*3b20*/  HFMA2.MMA R190, -RZ, RZ, 0, 1.1920928955078125e-07 ;  /* 0x00000002ffbe7435 */ /* 0x001fe200000001ff */
[----:B-1----:R-:W-:Y:S02]  /*3b30*/  MOV R137, R139 ;  /* 0x0000008b00897202 */ /* 0x002fe40000000f00 */
[----:B------:R-:W-:Y:S02]  /*3b40*/  MOV R139, R142 ;  /* 0x0000008e008b7202 */ /* 0x000fe40000000f00 */
[----:B------:R-:W-:Y:S02]  /*3b50*/  MOV R143, 0x1f ;  /* 0x0000001f008f7802 */ /* 0x000fe40000000f00 */
[----:B------:R-:W-:-:S02]  /*3b60*/  MOV R198, 0xffffffff ;  /* 0xffffffff00c67802 */ /* 0x000fc40000000f00 */
[----:B------:R-:W-:Y:S02]  /*3b70*/  MOV R2, 0x3b90 ;  /* 0x00003b9000027802 */ /* 0x000fe40000000f00 */
[----:B------:R-:W-:Y:S05]  /*3b80*/  CALL.REL.NOINC `($__internal_186_$__cuda_sm70_shflsync_down_p) ;  /* 0x0000011000007944 */ /* 0x000fea0003c00000 */
[----:B------:R-:W-:Y:S01]  /*3b90*/  FADD.FTZ R140, R137, R138 ;  /* 0x0000008a898c7221 */ /* 0x000fe20000010000 */
[----:B0-----:R-:W-:Y:S01]  /*3ba0*/  HFMA2.MMA R190, -RZ, RZ, 0, 5.9604644775390625e-08 ;  /* 0x00000001ffbe7435 */ /* 0x001fe200000001ff */
[----:B-1----:R-:W-:Y:S01]  /*3bb0*/  FADD.FTZ R142, R142, R139 ;  /* 0x0000008b8e8e7221 */ /* 0x002fe20000010000 */
[----:B------:R-:W-:Y:S02]  /*3bc0*/  MOV R143, 0x1f ;  /* 0x0000001f008f7802 */ /* 0x000fe40000000f00 */
[----:B------:R-:W-:Y:S02]  /*3bd0*/  MOV R198, 0xffffffff ;  /* 0xffffffff00c67802 */ /* 0x000fe40000000f00 */
[----:B------:R-:W-:Y:S02]  /*3be0*/  MOV R139, R140 ;  /* 0x0000008c008b7202 */ /* 0x000fe40000000f00 */
[----:B------:R-:W-:Y:S02]  /*3bf0*/  MOV R2, 0x3c10 ;  /* 0x00003c1000027802 */ /* 0x000fe40000000f00 */
[----:B------:R-:W-:Y:S05]  /*3c00*/  CALL.REL.NOINC `($__internal_186_$__cuda_sm70_shflsync_down_p) ;  /* 0x0000009000007944 */ /* 0x000fea0003c00000 */
[----:B0-----:R-:W-:Y:S01]  /*3c10*/  HFMA2.MMA R190, -RZ, RZ, 0, 5.9604644775390625e-08 ;  /* 0x00000001ffbe7435 */ /* 0x001fe200000001ff */
[----:B-1----:R-:W-:-:S02]  /*3c20*/  MOV R141, R139 ;  /* 0x0000008b008d7202 */ /* 0x002fc40000000f00 */
[----:B------:R-:W-:Y:S02]  /*3c30*/  MOV R139, R142 ;  /* 0x0000008e008b7202 */ /* 0x000fe40000000f00 */
[----:B------:R-:W-:Y:S02]  /*3c40*/  MOV R143, 0x1f ;  /* 0x0000001f008f7802 */ /* 0x000fe40000000f00 */
[----:B------:R-:W-:Y:S02]  /*3c50*/  MOV R198, 0xffffffff ;  /* 0xffffffff00c67802 */ /* 0x000fe40000000f00 */
[----:B------:R-:W-:Y:S02]  /*3c60*/  MOV R2, 0x3c80 ;  /* 0x00003c8000027802 */ /* 0x000fe40000000f00 */
[----:B------:R-:W-:Y:S05]  /*3c70*/  CALL.REL.NOINC `($__internal_186_$__cuda_sm70_shflsync_down_p) ;  /* 0x0000002000007944 */ /* 0x000fea0003c00000 */
[----:B-1----:R-:W-:Y:S01]  /*3c80*/  MOV R3, R139 ;  /* 0x0000008b00037202 */ /* 0x002fe20000000f00 */
[----:B0-----:R-:W-:Y:S05]  /*3c90*/  BRA `(.L_x_9295) ;  /* 0xffffdb5000007947 */ /* 0x001fea000383ffff */
        .weak           $__internal_186_$__cuda_sm70_shflsync_down_p
        .type           $__internal_186_$__cuda_sm70_shflsync_down_p,@function
        .size           $__internal_186_$__cuda_sm70_shflsync_down_p,(.L_x_9930 - $__internal_186_$__cuda_sm70_shflsync_down_p)
$__internal_186_$__cuda_sm70_shflsync_down_p:
[----:B------:R-:W-:Y:S01]  /*3ca0*/  HFMA2.MMA R3, -RZ, RZ, 0, 0 ;  /* 0x00000000ff037435 */ /* 0x000fe200000001ff */
[----:B------:R-:W-:Y:S04]  /*3cb0*/  WARPSYNC R198 ;  /* 0x000000c600007348 */ /* 0x000fe80003800000 */
[----:B------:R0:W1:Y:S01]  /*3cc0*/  SHFL.DOWN PT, R139, R139, R190, R143 ;  /* 0x080000be8b8b7389 */ /* 0x00006200000e008f */
[----:B------:R-:W-:Y:S05]  /*3cd0*/  RET.REL.NODEC R2 `(_ZN10layer_norm13ln_bwd_kernelINS_13Kernel_traitsIfffffjLj2560ELj1ELj1ELj4ELj16ENS_18Kernel_traits_baseILj2560EfffffjLj128EEEEELb0ELb1ELb1ELb0EEEvNS_9BwdParamsE) ;  /* 0xffffc32002007950 */ /* 0x000fea0003c3ffff */
.L_x_9296:
        /* <DEDUP_REMOVED lines=10> */
.L_x_9930:


//--------------------- .text._ZN10layer_norm13ln_bwd_kernelINS_13Kernel_traitsIfffffjLj2560ELj1ELj1ELj4ELj16ENS_18Kernel_traits_baseILj2560EfffffjLj128EEEEELb0ELb1ELb1ELb1EEEvNS_9BwdParamsE --------------------------
	.section	.text._ZN10layer_norm13ln_bwd_kernelINS_13Kernel_traitsIfffffjLj2560ELj1ELj1ELj4ELj16ENS_18Kernel_traits_baseILj2560EfffffjLj128EEEEELb0ELb1ELb1ELb1EEEvNS_9BwdParamsE,"ax",@progbits
	.sectioninfo	@"SHI_REGISTERS=202"
	.align	128
        .global         _ZN10layer_norm13ln_bwd_kernelINS_13Kernel_traitsIfffffjLj2560ELj1ELj1ELj4ELj16ENS_18Kernel_traits_baseILj2560EfffffjLj128EEEEELb0ELb1ELb1ELb1EEEvNS_9BwdParamsE
        .type           _ZN10layer_norm13ln_bwd_kernelINS_13Kernel_traitsIfffffjLj2560ELj1ELj1ELj4ELj16ENS_18Kernel_traits_baseILj2560EfffffjLj128EEEEELb0ELb1ELb1ELb1EEEvNS_9BwdParamsE,@function
        .size           _ZN10layer_norm13ln_bwd_kernelINS_13Kernel_traitsIfffffjLj2560ELj1ELj1ELj4ELj16ENS_18Kernel_traits_baseILj2560EfffffjLj128EEEEELb0ELb1ELb1ELb1EEEvNS_9BwdParamsE,(.L_x_9931 - _ZN10layer_norm13ln_bwd_kernelINS_13Kernel_traitsIfffffjLj2560ELj1ELj1ELj4ELj16ENS_18Kernel_traits_baseILj2560EfffffjLj128EEEEELb0ELb1ELb1ELb1EEEvNS_9BwdParamsE)
        .other          _ZN10layer_norm13ln_bwd_kernelINS_13Kernel_traitsIfffffjLj2560ELj1ELj1ELj4ELj16ENS_18Kernel_traits_baseILj2560EfffffjLj128EEEEELb0ELb1ELb1ELb1EEEvNS_9BwdParamsE,@"STO_CUDA_ENTRY STV_DEFAULT"
_ZN10layer_norm13ln_bwd_kernelINS_13Kernel_traitsIfffffjLj2560ELj1ELj1ELj4ELj16ENS_18Kernel_traits_baseILj2560EfffffjLj128EEEEELb0ELb1ELb1ELb1EEEvNS_9BwdParamsE:
.text._ZN10layer_norm13ln_bwd_kernelINS_13Kernel_traitsIfffffjLj2560ELj1ELj1ELj4ELj16ENS_18Kernel_traits_baseILj2560EfffffjLj128EEEEELb0ELb1ELb1ELb1EEEvNS_9BwdParamsE:
        /* <DEDUP_REMOVED lines=38> */
.L_x_9297:
        /* <DEDUP_REMOVED lines=48> */
.L_x_9344:
[----:B------:R-:W-:-:S05]  /*0560*/  MOV R143, 0x4 ;  /* 0x00000004008f7802 */ /* 0x000fca0000000f00 */
[----:B------:R-:W-:-:S06]  /*0570*/  IMAD.WIDE R136, R176, R143, c[0x0][0x1d8] ;  /* 0x00007600b0887625 */ /* 0x000fcc00078e028f */
[----:B------:R-:W2:Y:S01]  /*0580*/  LDG.E R136, [R136.64] ;  /* 0x0000000488887981 */ /* 0x000ea2000c1e1900 */
[----:B------:R-:W-:-:S04]  /*0590*/  IMAD.WIDE R138, R176, R143, c[0x0][0x1d0] ;  /* 0x00007400b08a7625 */ /* 0x000fc800078e028f */
[----:B------:R-:W-:Y:S01]  /*05a0*/  IMAD R140, R176, c[0x0][0x168], RZ ;  /* 0x00005a00b08c7a24 */ /* 0x000fe200078e02ff */
[----:B-----5:R0:W5:Y:S01]  /*05b0*/  LDG.E R195, [R138.64] ;  /* 0x000000048ac37981 */ /* 0x020162000c1e1900 */
[----:B------:R-:W-:Y:S01]  /*05c0*/  LOP3.LUT R142, R0, 0x7f, RZ, 0xc0, !PT ;  /* 0x0000007f008e7812 */ /* 0x000fe200078ec0ff */
[----:B------:R-:W-:Y:S02]  /*05d0*/  IMAD.WIDE R2, R176, R143, c[0x0][0x1a8] ;  /* 0x00006a00b0027625 */ /* 0x000fe400078e028f */
[----:B------:R-:W-:Y:S02]  /*05e0*/  SHF.R.S32.HI R141, RZ, 0x1f, R140 ;  /* 0x0000001fff8d7819 */ /* 0x000fe4000001148c */
[----:B------:R-:W-:Y:S01]  /*05f0*/  MOV R197, 0x10 ;  /* 0x0000001000c57802 */ /* 0x000fe20000000f00 */
[----:B------:R-:W-:Y:S01]  /*0600*/  BSSY B0, `(.L_x_9299) ;  /* 0x00000d2000007945 */ /* 0x000fe20003800000 */
[----:B------:R-:W-:Y:S01]  /*0610*/  LEA.HI R141, R141, R140, RZ, 0x2 ;  /* 0x0000008c8d8d7211 */ /* 0x000fe200078f10ff */
[----:B------:R1:W5:Y:S03]  /*0620*/  LDG.E R179, [R2.64] ;  /* 0x0000000402b37981 */ /* 0x000366000c1e1900 */
[----:B------:R-:W-:-:S04]  /*0630*/  LEA.HI.SX32 R180, R141, R142, 0x1e ;  /* 0x0000008e8db47211 */ /* 0x000fc800078ff2ff */
[C---:B------:R-:W-:Y:S02]  /*0640*/  IADD3 R194, R180.reuse, 0x80, RZ ;  /* 0x00000080b4c27810 */ /* 0x040fe40007ffe0ff */
[C---:B------:R-:W-:Y:S01]  /*0650*/  IADD3 R185, R180.reuse, 0x100, RZ ;  /* 0x00000100b4b97810 */ /* 0x040fe20007ffe0ff */
[----:B------:R-:W-:-:S04]  /*0660*/  IMAD.WIDE.U32 R170, R180, R197, c[0x0][0x218] ;  /* 0x00008600b4aa7625 */ /* 0x000fc800078e00c5 */
[----:B------:R-:W-:-:S04]  /*0670*/  IMAD.WIDE.U32 R168, R194, R197, c[0x0][0x218] ;  /* 0x00008600c2a87625 */ /* 0x000fc800078e00c5 */
[----:B-1----:R-:W-:Y:S01]  /*0680*/  IMAD.WIDE.U32 R2, R185, R197, c[0x0][0x218] ;  /* 0x00008600b9027625 */ /* 0x002fe200078e00c5 */
        /* <DEDUP_REMOVED lines=17> */
.L_x_9300:
[----:B0-----:R-:W-:Y:S01]  /*07a0*/  IADD3 R136, R136, -0x1, RZ ;  /* 0xffffffff88887810 */ /* 0x001fe20007ffe0ff */
[----:B------:R-:W-:-:S04]  /*07b0*/  IMAD.WIDE R140, R176, R143, c[0x0][0x1a0] ;  /* 0x00006800b08c7625 */ /* 0x000fc800078e028f */
[----:B------:R-:W-:Y:S01]  /*07c0*/  IMAD R136, R136, c[0x0][0x168], RZ ;  /* 0x00005a0088887a24 */ /* 0x000fe200078e02ff */
[----:B------:R0:W2:Y:S01]  /*07d0*/  LDG.E R196, [R140.64] ;  /* 0x000000048cc47981 */ /* 0x0000a2000c1e1900 */
[----:B------:R-:W-:-:S03]  /*07e0*/  IMAD.WIDE.U32 R188, R180, R197, c[0x0][0x188] ;  /* 0x00006200b4bc7625 */ /* 0x000fc600078e00c5 */
[----:B------:R-:W-:Y:S01]  /*07f0*/  SHF.R.S32.HI R137, RZ, 0x1f, R136 ;  /* 0x0000001fff897819 */ /* 0x000fe20000011488 */
[----:B------:R-:W-:Y:S02]  /*0800*/  IMAD.WIDE.U32 R164, R194, R197, c[0x0][0x188] ;  /* 0x00006200c2a47625 */ /* 0x000fe400078e00c5 */
[----:B------:R-:W3:Y:S01]  /*0810*/  LDG.E.128 R188, [R188.64] ;  /* 0x00000004bcbc7981 */ /* 0x000ee2000c1e1d00 */
[----:B------:R-:W-:-:S03]  /*0820*/  LEA.HI R137, R137, R136, RZ, 0x2 ;  /* 0x0000008889897211 */ /* 0x000fc600078f10ff */
[----:B------:R-:W4:Y:S01]  /*0830*/  LDG.E.128 R164, [R164.64] ;  /* 0x00000004a4a47981 */ /* 0x000f22000c1e1d00 */
[----:B------:R-:W-:-:S05]  /*0840*/  LEA.HI.SX32 R160, R137, R142, 0x1e ;  /* 0x0000008e89a07211 */ /* 0x000fca00078ff2ff */
[C---:B------:R-:W-:Y:S01]  /*0850*/  IMAD.WIDE.U32 R172, R160.reuse, R197, c[0x0][0x208] ;  /* 0x00008200a0ac7625 */ /* 0x040fe200078e00c5 */
[----:B------:R-:W-:-:S05]  /*0860*/  IADD3 R136, R160, 0x80, RZ ;  /* 0x00000080a0887810 */ /* 0x000fca0007ffe0ff */
[----:B------:R-:W4:Y:S01]  /*0870*/  LDG.E.128 R172, [R172.64] ;  /* 0x00000004acac7981 */ /* 0x000f22000c1e1d00 */
[----:B------:R-:W-:-:S06]  /*0880*/  IMAD.WIDE.U32 R136, R136, R197, c[0x0][0x208] ;  /* 0x0000820088887625 */ /* 0x000fcc00078e00c5 */
[----:B------:R-:W4:Y:S01]  /*0890*/  LDG.E.128 R136, [R136.64] ;  /* 0x0000000488887981 */ /* 0x000f22000c1e1d00 */
[----:B------:R-:W-:Y:S01]  /*08a0*/  IMAD.WIDE.U32 R142, R185, R197, c[0x0][0x188] ;  /* 0x00006200b98e7625 */ /* 0x000fe200078e00c5 */
[----:B------:R-:W-:-:S05]  /*08b0*/  IADD3 R144, R160, 0x100, RZ ;  /* 0x00000100a0907810 */ /* 0x000fca0007ffe0ff */
[----:B0-----:R-:W4:Y:S01]  /*08c0*/  LDG.E.128 R140, [R142.64] ;  /* 0x000000048e8c7981 */ /* 0x001f22000c1e1d00 */
        /* <DEDUP_REMOVED lines=27> */
[C---:B-----5:R-:W-:Y:S02]  /*0a80*/  FMUL.FTZ R183, R179.reuse, R188 ;  /* 0x000000bcb3b77220 */ /* 0x060fe40000410000 */
[C---:B------:R-:W-:Y:S02]  /*0a90*/  FADD.FTZ R190, -R196.reuse, R190 ;  /* 0x000000bec4be7221 */ /* 0x040fe40000010100 */
[----:B------:R-:W-:Y:S02]  /*0aa0*/  FMUL.FTZ R184, R179, R184 ;  /* 0x000000b8b3b87220 */ /* 0x000fe40000410000 */
[----:B----4-:R-:W-:-:S02]  /*0ab0*/  FADD.FTZ R2, -R196, R165 ;  /* 0x000000a5c4027221 */ /* 0x010fc40000010100 */
[----:B-1----:R-:W-:Y:S02]  /*0ac0*/  FADD.FTZ R168, -R196, R166 ;  /* 0x000000a6c4a87221 */ /* 0x002fe40000010100 */
[----:B------:R-:W-:Y:S02]  /*0ad0*/  FFMA.FTZ R64, R172, R183, R64 ;  /* 0x000000b7ac407223 */ /* 0x000fe40000010040 */
[----:B------:R-:W-:Y:S02]  /*0ae0*/  FADD.FTZ R84, R84, R172 ;  /* 0x000000ac54547221 */ /* 0x000fe40000010000 */
[----:B------:R-:W-:Y:S02]  /*0af0*/  FMUL.FTZ R172, R60, R172 ;  /* 0x000000ac3cac7220 */ /* 0x000fe40000410000 */
[----:B------:R-:W-:Y:S02]  /*0b00*/  FADD.FTZ R182, -R196, R191 ;  /* 0x000000bfc4b67221 */ /* 0x000fe40000010100 */
[----:B------:R-:W-:-:S02]  /*0b10*/  FMUL.FTZ R181, R179, R190 ;  /* 0x000000beb3b57220 */ /* 0x000fc40000410000 */
[----:B------:R-:W-:Y:S02]  /*0b20*/  FFMA.FTZ R65, R173, R184, R65 ;  /* 0x000000b8ad417223 */ /* 0x000fe40000010041 */
[----:B------:R-:W-:Y:S02]  /*0b30*/  FADD.FTZ R85, R85, R173 ;  /* 0x000000ad55557221 */ /* 0x000fe40000010000 */
[----:B------:R-:W-:Y:S02]  /*0b40*/  FMUL.FTZ R166, R179, R2 ;  /* 0x00000002b3a67220 */ /* 0x000fe40000410000 */
[----:B------:R-:W-:Y:S02]  /*0b50*/  FMUL.FTZ R173, R61, R173 ;  /* 0x000000ad3dad7220 */ /* 0x000fe40000410000 */
[----:B------:R-:W-:Y:S02]  /*0b60*/  FADD.FTZ R2, RZ, R172 ;  /* 0x000000acff027221 */ /* 0x000fe40000010000 */
[----:B------:R-:W-:-:S02]  /*0b70*/  FFMA.FTZ R3, R183, R172, RZ ;  /* 0x000000acb7037223 */ /* 0x000fc400000100ff */
[----:B------:R-:W-:Y:S02]  /*0b80*/  FMUL.FTZ R182, R179, R182 ;  /* 0x000000b6b3b67220 */ /* 0x000fe40000410000 */
[----:B------:R-:W-:Y:S02]  /*0b90*/  FFMA.FTZ R66, R174, R181, R66 ;  /* 0x000000b5ae427223 */ /* 0x000fe40000010042 */
[----:B------:R-:W-:Y:S02]  /*0ba0*/  FADD.FTZ R86, R86, R174 ;  /* 0x000000ae56567221 */ /* 0x000fe40000010000 */
[----:B------:R-:W-:Y:S02]  /*0bb0*/  FFMA.FTZ R69, R137, R166, R69 ;  /* 0x000000a689457223 */ /* 0x000fe40000010045 */
[----:B------:R-:W-:Y:S02]  /*0bc0*/  FADD.FTZ R89, R89, R137 ;  /* 0x0000008959597221 */ /* 0x000fe40000010000 */
[----:B0-----:R-:W-:-:S02]  /*0bd0*/  FMUL.FTZ R187, R57, R137 ;  /* 0x0000008939bb7220 */ /* 0x001fc40000410000 */
[----:B------:R-:W-:Y:S02]  /*0be0*/  FMUL.FTZ R174, R62, R174 ;  /* 0x000000ae3eae7220 */ /* 0x000fe40000410000 */
[----:B------:R-:W-:Y:S02]  /*0bf0*/  FADD.FTZ R137, R2, R173 ;  /* 0x000000ad02897221 */ /* 0x000fe40000010000 */
[----:B------:R-:W-:Y:S02]  /*0c00*/  FFMA.FTZ R3, R184, R173, R3 ;  /* 0x000000adb8037223 */ /* 0x000fe40000010003 */
[----:B------:R-:W-:Y:S02]  /*0c10*/  FFMA.FTZ R67, R175, R182, R67 ;  /* 0x000000b6af437223 */ /* 0x000fe40000010043 */
[----:B------:R-:W-:Y:S02]  /*0c20*/  FADD.FTZ R87, R87, R175 ;  /* 0x000000af57577221 */ /* 0x000fe40000010000 */
[----:B------:R-:W-:-:S02]  /*0c30*/  FMUL.FTZ R175, R63, R175 ;  /* 0x000000af3faf7220 */ /* 0x000fc40000410000 */
[C---:B------:R-:W-:Y:S02]  /*0c40*/  FADD.FTZ R164, -R196.reuse, R164 ;  /* 0x000000a4c4a47221 */ /* 0x040fe40000010100 */
        /* <DEDUP_REMOVED lines=11> */
[----:B------:R-:W-:Y:S02]  /*0d00*/  FMUL.FTZ R188, R58, R138 ;  /* 0x0000008a3abc7220 */ /* 0x000fe40000410000 */
        /* <DEDUP_REMOVED lines=9> */
[----:B------:R-:W-:Y:S02]  /*0da0*/  FMUL.FTZ R192, R179, R192 ;  /* 0x000000c0b3c07220 */ /* 0x000fe40000410000 */
[----:B------:R-:W-:-:S02]  /*0db0*/  FFMA.FTZ R72, R144, R193, R72 ;  /* 0x000000c190487223 */ /* 0x000fc40000010048 */
[----:B------:R-:W-:Y:S02]  /*0dc0*/  FADD.FTZ R92, R92, R144 ;  /* 0x000000905c5c7221 */ /* 0x000fe40000010000 */
[----:B------:R-:W-:Y:S02]  /*0dd0*/  FMUL.FTZ R144, R52, R144 ;  /* 0x0000009034907220 */ /* 0x000fe40000410000 */
[----:B------:R-:W-:Y:S02]  /*0de0*/  FADD.FTZ R137, R2, R189 ;  /* 0x000000bd02897221 */ /* 0x000fe40000010000 */
[----:B------:R-:W-:Y:S02]  /*0df0*/  FFMA.FTZ R3, R164, R189, R3 ;  /* 0x000000bda4037223 */ /* 0x000fe40000010003 */
[----:B------:R-:W-:Y:S02]  /*0e00*/  FADD.FTZ R190, -R196, R143 ;  /* 0x0000008fc4be7221 */ /* 0x000fe40000010100 */
        /* <DEDUP_REMOVED lines=16> */
[----:B------:R-:W-:Y:S02]  /*0f10*/  FFMA.FTZ R75, R147, R190, R75 ;  /* 0x000000be934b7223 */ /* 0x000fe4000001004b */
[----:B------:R-:W-:Y:S02]  /*0f20*/  FADD.FTZ R95, R95, R147 ;  /* 0x000000935f5f7221 */ /* 0x000fe40000010000 */
        /* <DEDUP_REMOVED lines=61> */
[----:B------:R-:W-:Y:S02]  /*1300*/  FADD.FTZ R136, R2, R199 ;  /* 0x000000c702887221 */ /* 0x000fe40000010000 */
[----:B------:R-:W-:Y:S02]  /*1310*/  FFMA.FTZ R137, R158, R199, R3 ;  /* 0x000000c79e897223 */ /* 0x000fe40000010003 */
.L_x_9301:
[----:B0-----:R-:W-:Y:S05]  /*1320*/  BSYNC B0 ;  /* 0x0000000000007941 */ /* 0x001fea0003800000 */
.L_x_9299:
[----:B------:R-:W-:Y:S02]  /*1330*/  LOP3.LUT P1, RZ, R178, 0xff, RZ, 0xc0, !PT ;  /* 0x000000ffb2ff7812 */ /* 0x000fe4000782c0ff */
[----:B------:R-:W-:Y:S02]  /*1340*/  SHF.R.U32.HI R138, RZ, 0x5, R0 ;  /* 0x00000005ff8a7819 */ /* 0x000fe40000011600 */
[----:B------:R-:W-:Y:S02]  /*1350*/  LOP3.LUT P0, RZ, R0, 0x1f, RZ, 0xc0, !PT ;  /* 0x0000001f00ff7812 */ /* 0x000fe4000780c0ff */
[----:B------:R-:W-:-:S07]  /*1360*/  LOP3.LUT R168, R138, 0x7fffffc, RZ, 0xc0, !PT ;  /* 0x07fffffc8aa87812 */ /* 0x000fce00078ec0ff */
[----:B------:R-:W-:Y:S01]  /*1370*/  @!P1 IADD3 R168, R168, 0x4, RZ ;  /* 0x00000004a8a89810 */ /* 0x000fe20007ffe0ff */
[----:B------:R-:W-:Y:S05]  /*1380*/  BRA.DIV ~URZ, `(.L_x_9302) ;  /* 0x00001c627f007947 */ /* 0x000fea000b800000 */
[----:B------:R0:W1:Y:S02]  /*1390*/  SHFL.DOWN PT, R139, R136, 0x10, 0x1f ;  /* 0x0a001f00888b7f89 */ /* 0x00006400000e0000 */
.L_x_9345:
        /* <DEDUP_REMOVED lines=18> */
.L_x_9346:
[----:B-----5:R-:W-:Y:S01]  /*14c0*/  ISETP.GE.AND P6, PT, R195, 0x1, PT ;  /* 0x00000001c300780c */ /* 0x020fe20003fc6270 */
        /* <DEDUP_REMOVED lines=15> */
[----:B------:R-:W-:Y:S02]  /*15c0*/  @P6 IMAD.WIDE.U32 R2, R163, R138, c[0x0][0x170] ;  /* 0x00005c00a3026625 */ /* 0x000fe400078e008a */
[----:B0-----:R-:W0:Y:S04]  /*15d0*/  LDS.128 R136, [R168.X8+0x2800] ;  /* 0x00280000a8887984 */ /* 0x001e280000008c00 */
[----:B------:R1:W5:Y:S01]  /*15e0*/  @P6 LDG.E.128 R124, [R2.64] ;  /* 0x00000004027c6981 */ /* 0x000362000c1e1d00 */
[----:B------:R-:W-:Y:S01]  /*15f0*/  @!P5 ISETP.NE.U32.AND P2, PT, RZ, c[0x0][0x218], PT ;  /* 0x00008600ff00da0c */ /* 0x000fe20003f45070 */
[----:B------:R-:W-:Y:S01]  /*1600*/  BSSY B0, `(.L_x_9304) ;  /* 0x000001c000007945 */ /* 0x000fe20003800000 */
[----:B------:R-:W-:Y:S01]  /*1610*/  ISETP.NE.AND P3, PT, R177, RZ, PT ;  /* 0x000000ffb100720c */ /* 0x000fe20003f65270 */
[----:B------:R-:W2:Y:S01]  /*1620*/  LDS.128 R140, [R168.X8+0x2810] ;  /* 0x00281000a88c7984 */ /* 0x000ea20000008c00 */
[----:B------:R-:W-:-:S02]  /*1630*/  ISETP.NE.U32.AND P0, PT, RZ, c[0x0][0x258], PT ;  /* 0x00009600ff007a0c */ /* 0x000fc40003f05070 */
[----:B------:R-:W-:Y:S02]  /*1640*/  @!P5 ISETP.NE.AND.EX P2, PT, RZ, c[0x0][0x21c], PT, P2 ;  /* 0x00008700ff00da0c */ /* 0x000fe40003f45320 */
[----:B------:R-:W-:Y:S02]  /*1650*/  ISETP.NE.U32.AND P1, PT, RZ, c[0x0][0x258], PT ;  /* 0x00009600ff007a0c */ /* 0x000fe40003f25070 */
[----:B------:R-:W-:Y:S02]  /*1660*/  @!P5 ISETP.NE.U32.AND P4, PT, RZ, c[0x0][0x218], PT ;  /* 0x00008600ff00da0c */ /* 0x000fe40003f85070 */
[----:B------:R-:W-:Y:S01]  /*1670*/  ISETP.NE.AND.EX P0, PT, RZ, c[0x0][0x25c], PT, P0 ;  /* 0x00009700ff007a0c */ /* 0x000fe20003f05300 */
[----:B0-----:R-:W-:Y:S02]  /*1680*/  FADD.FTZ R171, RZ, R136 ;  /* 0x00000088ffab7221 */ /* 0x001fe40000010000 */
[----:B------:R-:W-:Y:S01]  /*1690*/  FADD.FTZ R136, RZ, R137 ;  /* 0x00000089ff887221 */ /* 0x000fe20000010000 */
[----:B------:R-:W-:Y:S01]  /*16a0*/  @!P5 FSEL R137, R20, RZ, P2 ;  /* 0x000000ff1489d208 */ /* 0x000fe20001000000 */
[----:B------:R-:W-:-:S02]  /*16b0*/  FADD.FTZ R171, R138, R171 ;  /* 0x000000ab8aab7221 */ /* 0x000fc40000010000 */
[----:B------:R-:W-:Y:S02]  /*16c0*/  FADD.FTZ R136, R139, R136 ;  /* 0x000000888b887221 */ /* 0x000fe40000010000 */
[----:B--2---:R-:W-:Y:S02]  /*16d0*/  FADD.FTZ R171, R171, R140 ;  /* 0x0000008cabab7221 */ /* 0x004fe40000010000 */
[----:B------:R-:W-:Y:S02]  /*16e0*/  FADD.FTZ R136, R136, R141 ;  /* 0x0000008d88887221 */ /* 0x000fe40000010000 */
[----:B------:R-:W-:Y:S02]  /*16f0*/  FADD.FTZ R142, R142, R171 ;  /* 0x000000ab8e8e7221 */ /* 0x000fe40000010000 */
[----:B------:R-:W-:Y:S02]  /*1700*/  FADD.FTZ R143, R143, R136 ;  /* 0x000000888f8f7221 */ /* 0x000fe40000010000 */
[----:B------:R-:W-:-:S02]  /*1710*/  FMUL.FTZ R142, R142, c[0x0][0x1e0] ;  /* 0x000078008e8e7a20 */ /* 0x000fc40000410000 */
[----:B------:R-:W-:-:S03]  /*1720*/  FMUL.FTZ R143, R143, c[0x0][0x1e0] ;  /* 0x000078008f8f7a20 */ /* 0x000fc60000410000 */
[----:B------:R-:W-:Y:S02]  /*1730*/  FSEL R142, R142, RZ, !P3 ;  /* 0x000000ff8e8e7208 */ /* 0x000fe40005800000 */
[----:B------:R-:W-:Y:S01]  /*1740*/  @!P5 ISETP.NE.U32.AND P3, PT, RZ, c[0x0][0x218], PT ;  /* 0x00008600ff00da0c */ /* 0x000fe20003f65070 */
[----:B------:R-:W-:Y:S07]  /*1750*/  @!P5 BRA `(.L_x_9305) ;  /* 0x000000600000d947 */ /* 0x000fee0003800000 */
[----:B-1----:R-:W-:Y:S01]  /*1760*/  ISETP.NE.U32.AND P2, PT, RZ, c[0x0][0x218], PT ;  /* 0x00008600ff007a0c */ /* 0x002fe20003f45070 */
[----:B------:R-:W-:-:S03]  /*1770*/  FFMA.FTZ R3, R183, R143, R142 ;  /* 0x0000008fb7037223 */ /* 0x000fc6000001008e */
[----:B------:R-:W-:Y:S01]  /*1780*/  ISETP.NE.AND.EX P2, PT, RZ, c[0x0][0x21c], PT, P2 ;  /* 0x00008700ff007a0c */ /* 0x000fe20003f45320 */
[----:B------:R-:W-:-:S04]  /*1790*/  FADD.FTZ R2, R172, -R3 ;  /* 0x80000003ac027221 */ /* 0x000fc80000010000 */
[----:B------:R-:W-:-:S08]  /*17a0*/  FMUL.FTZ R137, R179, R2 ;  /* 0x00000002b3897220 */ /* 0x000fd00000410000 */
[----:B------:R-:W-:Y:S02]  /*17b0*/  @P2 FADD.FTZ R137, R20, R137 ;  /* 0x0000008914892221 */ /* 0x000fe40000010000 */
.L_x_9305:
[----:B-1----:R-:W-:Y:S05]  /*17c0*/  BSYNC B0 ;  /* 0x0000000000007941 */ /* 0x002fea0003800000 */
.L_x_9304:
        /* <DEDUP_REMOVED lines=22> */
.L_x_9307:
[----:B------:R-:W-:Y:S05]  /*1930*/  BSYNC B0 ;  /* 0x0000000000007941 */ /* 0x000fea0003800000 */
.L_x_9306:
        /* <DEDUP_REMOVED lines=12> */
.L_x_9309:
[----:B------:R-:W-:Y:S05]  /*1a00*/  BSYNC B0 ;  /* 0x0000000000007941 */ /* 0x000fea0003800000 */
.L_x_9308:
        /* <DEDUP_REMOVED lines=11> */
.L_x_9311:
[----:B------:R-:W-:Y:S05]  /*1ac0*/  BSYNC B0 ;  /* 0x0000000000007941 */ /* 0x000fea0003800000 */
.L_x_9310:
        /* <DEDUP_REMOVED lines=26> */
.L_x_9313:
[----:B-1----:R-:W-:Y:S05]  /*1c70*/  BSYNC B0 ;  /* 0x0000000000007941 */ /* 0x002fea0003800000 */
.L_x_9312:
        /* <DEDUP_REMOVED lines=21> */
.L_x_9315:
[----:B------:R-:W-:Y:S05]  /*1dd0*/  BSYNC B0 ;  /* 0x0000000000007941 */ /* 0x000fea0003800000 */
.L_x_9314:
        /* <DEDUP_REMOVED lines=12> */
.L_x_9317:
[----:B------:R-:W-:Y:S05]  /*1ea0*/  BSYNC B0 ;  /* 0x0000000000007941 */ /* 0x000fea0003800000 */
.L_x_9316:
        /* <DEDUP_REMOVED lines=11> */
.L_x_9319:
[----:B------:R-:W-:Y:S05]  /*1f60*/  BSYNC B0 ;  /* 0x0000000000007941 */ /* 0x000fea0003800000 */
.L_x_9318:
        /* <DEDUP_REMOVED lines=26> */
.L_x_9321:
[----:B-1----:R-:W-:Y:S05]  /*2110*/  BSYNC B0 ;  /* 0x0000000000007941 */ /* 0x002fea0003800000 */
.L_x_9320:
        /* <DEDUP_REMOVED lines=21> */
.L_x_9323:
[----:B------:R-:W-:Y:S05]  /*2270*/  BSYNC B0 ;  /* 0x0000000000007941 */ /* 0x000fea0003800000 */
.L_x_9322:
        /* <DEDUP_REMOVED lines=12> */
.L_x_9325:
[----:B------:R-:W-:Y:S05]  /*2340*/  BSYNC B0 ;  /* 0x0000000000007941 */ /* 0x000fea0003800000 */
.L_x_9324:
        /* <DEDUP_REMOVED lines=11> */
.L_x_9327:
[----:B------:R-:W-:Y:S05]  /*2400*/  BSYNC B0 ;  /* 0x0000000000007941 */ /* 0x000fea0003800000 */
.L_x_9326:
        /* <DEDUP_REMOVED lines=26> */
.L_x_9329:
[----:B-1----:R-:W-:Y:S05]  /*25b0*/  BSYNC B0 ;  /* 0x0000000000007941 */ /* 0x002fea0003800000 */
.L_x_9328:
[----:B------:R-:W-:Y:S01]  /*25c0*/  @P0 IADD3 R2, R180, 0x180, RZ ;  /* 0x00000180b4020810 */ /* 0x000fe20007ffe0ff */
[----:B------:R-:W-:Y:S01]  /*25d0*/  BSSY B0, `(.L_x_9330) ;  /* 0x0000015000007945 */ /* 0x000fe20003800000 */
[----:B------:R-:W-:Y:S02]  /*25e0*/  @P0 MOV R3, 0x10 ;  /* 0x0000001000030802 */ /* 0x000fe40000000f00 */
[----:B------:R-:W-:Y:S02]  /*25f0*/  @P6 MOV R140, 0x10 ;  /* 0x00000010008c6802 */ /* 0x000fe40000000f00 */
[----:B------:R-:W-:Y:S01]  /*2600*/  @!P5 ISETP.NE.U32.AND P2, PT, RZ, c[0x0][0x218], PT ;  /* 0x00008600ff00da0c */ /* 0x000fe20003f45070 */
[----:B------:R-:W-:Y:S01]  /*2610*/  @P0 IMAD.WIDE.U32 R2, R2, R3, c[0x0][0x258] ;  /* 0x0000960002020625 */ /* 0x000fe200078e0003 */
[----:B------:R-:W-:Y:S02]  /*2620*/  @!P5 ISETP.NE.AND.EX P3, PT, RZ, c[0x0][0x21c], PT, P3 ;  /* 0x00008700ff00da0c */ /* 0x000fe40003f65330 */
[----:B------:R-:W-:Y:S01]  /*2630*/  IADD3 R195, R163, 0x200, RZ ;  /* 0x00000200a3c37810 */ /* 0x000fe20007ffe0ff */
[----:B------:R-:W-:Y:S01]  /*2640*/  @P6 IMAD.WIDE.U32 R140, R185, R140, c[0x0][0x248] ;  /* 0x00009200b98c6625 */ /* 0x000fe200078e008c */
[----:B------:R-:W-:-:S02]  /*2650*/  @!P5 ISETP.NE.AND.EX P4, PT, RZ, c[0x0][0x21c], PT, P4 ;  /* 0x00008700ff00da0c */ /* 0x000fc40003f85340 */
[----:B------:R-:W-:Y:S01]  /*2660*/  @!P5 ISETP.NE.AND.EX P2, PT, RZ, c[0x0][0x21c], PT, P2 ;  /* 0x00008700ff00da0c */ /* 0x000fe20003f45320 */
[C---:B------:R-:W-:Y:S01]  /*2670*/  @P6 FMUL.FTZ R163, R137.reuse, c[0x0][0x1ec] ;  /* 0x00007b0089a36a20 */ /* 0x040fe20000410000 */
[----:B------:R-:W-:Y:S02]  /*2680*/  @P6 MOV R196, 0x10 ;  /* 0x0000001000c46802 */ /* 0x000fe40000000f00 */
        /* <DEDUP_REMOVED lines=9> */
.L_x_9331:
[----:B------:R-:W-:Y:S05]  /*2720*/  BSYNC B0 ;  /* 0x0000000000007941 */ /* 0x000fea0003800000 */
.L_x_9330:
        /* <DEDUP_REMOVED lines=12> */
.L_x_9333:
[----:B------:R-:W-:Y:S05]  /*27f0*/  BSYNC B0 ;  /* 0x0000000000007941 */ /* 0x000fea0003800000 */
.L_x_9332:
        /* <DEDUP_REMOVED lines=11> */
.L_x_9335:
[----:B------:R-:W-:Y:S05]  /*28b0*/  BSYNC B0 ;  /* 0x0000000000007941 */ /* 0x000fea0003800000 */
.L_x_9334:
[C---:B------:R-:W-:Y:S01]  /*28c0*/  @P6 FMUL.FTZ R194, R168.reuse, c[0x0][0x1ec] ;  /* 0x00007b00a8c26a20 */ /* 0x040fe20000410000 */
[----:B------:R-:W-:Y:S01]  /*28d0*/  SEL R139, R168, R131, P1 ;  /* 0x00000083a88b7207 */ /* 0x000fe20000800000 */
[----:B------:R-:W-:Y:S02]  /*28e0*/  @P6 FMUL.FTZ R133, R29, R170 ;  /* 0x000000aa1d856220 */ /* 0x000fe40000410000 */
[----:B------:R-:W-:Y:S02]  /*28f0*/  @P6 FMUL.FTZ R134, R30, R171 ;  /* 0x000000ab1e866220 */ /* 0x000fe40000410000 */
[----:B------:R-:W-:Y:S01]  /*2900*/  @P6 FMUL.FTZ R135, R31, R194 ;  /* 0x000000c21f876220 */ /* 0x000fe20000410000 */
[----:B------:R0:W-:Y:S01]  /*2910*/  @P0 STG.E.128 [R2.64], R136 ;  /* 0x0000008802000986 */ /* 0x0001e2000c101d04 */
[----:B------:R-:W-:-:S03]  /*2920*/  @P6 IMAD.WIDE.U32 R168, R195, R196, c[0x0][0x170] ;  /* 0x00005c00c3a86625 */ /* 0x000fc600078e00c4 */
[----:B------:R1:W-:Y:S01]  /*2930*/  @P6 STG.E.128 [R140.64], R132 ;  /* 0x000000848c006986 */ /* 0x0003e2000c101d04 */
[----:B-----5:R-:W-:Y:S02]  /*2940*/  @P6 FFMA.FTZ R108, R124, R163, R108 ;  /* 0x000000a37c6c6223 */ /* 0x020fe4000001006c */
[----:B------:R-:W-:Y:S02]  /*2950*/  @P6 FFMA.FTZ R109, R125, R170, R109 ;  /* 0x000000aa7d6d6223 */ /* 0x000fe4000001006d */
[----:B------:R-:W-:Y:S02]  /*2960*/  @P6 FFMA.FTZ R110, R126, R171, R110 ;  /* 0x000000ab7e6e6223 */ /* 0x000fe4000001006e */
[----:B------:R-:W-:Y:S02]  /*2970*/  @P6 FFMA.FTZ R111, R127, R194, R111 ;  /* 0x000000c27f6f6223 */ /* 0x000fe4000001006f */
[----:B------:R1:W5:Y:S01]  /*2980*/  @P6 LDG.E.128 R124, [R168.64] ;  /* 0x00000004a87c6981 */ /* 0x000362000c1e1d00 */
[----:B------:R-:W-:Y:S01]  /*2990*/  @!P5 ISETP.NE.U32.AND P3, PT, RZ, c[0x0][0x218], PT ;  /* 0x00008600ff00da0c */ /* 0x000fe20003f65070 */
[----:B------:R-:W-:Y:S01]  /*29a0*/  BSSY B0, `(.L_x_9336) ;  /* 0x000000c000007945 */ /* 0x000fe20003800000 */
[----:B------:R-:W-:-:S02]  /*29b0*/  @!P5 ISETP.NE.U32.AND P4, PT, RZ, c[0x0][0x218], PT ;  /* 0x00008600ff00da0c */ /* 0x000fc40003f85070 */
[----:B------:R-:W-:Y:S02]  /*29c0*/  @!P5 ISETP.NE.AND.EX P3, PT, RZ, c[0x0][0x21c], PT, P3 ;  /* 0x00008700ff00da0c */ /* 0x000fe40003f65330 */
[----:B------:R-:W-:Y:S02]  /*29d0*/  @!P5 ISETP.NE.U32.AND P2, PT, RZ, c[0x0][0x218], PT ;  /* 0x00008600ff00da0c */ /* 0x000fe40003f45070 */
        /* <DEDUP_REMOVED lines=8> */
.L_x_9337:
[----:B-1----:R-:W-:Y:S05]  /*2a60*/  BSYNC B0 ;  /* 0x0000000000007941 */ /* 0x002fea0003800000 */
.L_x_9336:
        /* <DEDUP_REMOVED lines=15> */
.L_x_9339:
[----:B------:R-:W-:Y:S05]  /*2b60*/  BSYNC B0 ;  /* 0x0000000000007941 */ /* 0x000fea0003800000 */
.L_x_9338:
        /* <DEDUP_REMOVED lines=12> */
.L_x_9341:
[----:B------:R-:W-:Y:S05]  /*2c30*/  BSYNC B0 ;  /* 0x0000000000007941 */ /* 0x000fea0003800000 */
.L_x_9340:
        /* <DEDUP_REMOVED lines=16> */
.L_x_9343:
[----:B------:R-:W-:Y:S05]  /*2d40*/  BSYNC B0 ;  /* 0x0000000000007941 */ /* 0x000fea0003800000 */
.L_x_9342:
        /* <DEDUP_REMOVED lines=17> */
.L_x_9298:
        /* <DEDUP_REMOVED lines=25> */
.L_x_9302:
[----:B------:R-:W-:Y:S01]  /*2ff0*/  HFMA2.MMA R143, -RZ, RZ, 0, 9.5367431640625e-07 ;  /* 0x00000010ff8f7435 */ /* 0x000fe200000001ff */
[----:B------:R-:W-:-:S02]  /*3000*/  MOV R140, R136 ;  /* 0x00000088008c7202 */ /* 0x000fc40000000f00 */
[----:B------:R-:W-:Y:S02]  /*3010*/  MOV R163, 0x1f ;  /* 0x0000001f00a37802 */ /* 0x000fe40000000f00 */
[----:B------:R-:W-:Y:S02]  /*3020*/  MOV R170, 0xffffffff ;  /* 0xffffffff00aa7802 */ /* 0x000fe40000000f00 */
[----:B------:R-:W-:Y:S02]  /*3030*/  MOV R2, 0x3050 ;  /* 0x0000305000027802 */ /* 0x000fe40000000f00 */
[----:B-----5:R-:W-:Y:S05]  /*3040*/  CALL.REL.NOINC `($__internal_187_$__cuda_sm70_shflsync_down_p) ;  /* 0x0000046000007944 */ /* 0x020fea0003c00000 */
[----:B-1----:R-:W-:Y:S01]  /*3050*/  MOV R139, R140 ;  /* 0x0000008c008b7202 */ /* 0x002fe20000000f00 */
[----:B0-----:R-:W-:Y:S05]  /*3060*/  BRA `(.L_x_9345) ;  /* 0xffffe33000007947 */ /* 0x001fea000383ffff */
.L_x_9303:
[----:B------:R-:W-:Y:S01]  /*3070*/  HFMA2.MMA R143, -RZ, RZ, 0, 9.5367431640625e-07 ;  /* 0x00000010ff8f7435 */ /* 0x000fe200000001ff */
[----:B------:R-:W-:Y:S02]  /*3080*/  MOV R140, R137 ;  /* 0x00000089008c7202 */ /* 0x000fe40000000f00 */
[----:B------:R-:W-:Y:S02]  /*3090*/  MOV R163, 0x1f ;  /* 0x0000001f00a37802 */ /* 0x000fe40000000f00 */
[----:B------:R-:W-:-:S02]  /*30a0*/  MOV R170, 0xffffffff ;  /* 0xffffffff00aa7802 */ /* 0x000fc40000000f00 */
[----:B------:R-:W-:Y:S02]  /*30b0*/  MOV R2, 0x30d0 ;  /* 0x000030d000027802 */ /* 0x000fe40000000f00 */
[----:B01---5:R-:W-:Y:S05]  /*30c0*/  CALL.REL.NOINC `($__internal_187_$__cuda_sm70_shflsync_down_p) ;  /* 0x000003e000007944 */ /* 0x023fea0003c00000 */
[----:B------:R-:W-:Y:S01]  /*30d0*/  FADD.FTZ R139, R139, R136 ;  /* 0x000000888b8b7221 */ /* 0x000fe20000010000 */
[----:B0-----:R-:W-:Y:S01]  /*30e0*/  HFMA2.MMA R143, -RZ, RZ, 0, 4.76837158203125e-07 ;  /* 0x00000008ff8f7435 */ /* 0x001fe200000001ff */
[----:B-1----:R-:W-:Y:S01]  /*30f0*/  FADD.FTZ R137, R137, R140 ;  /* 0x0000008c89897221 */ /* 0x002fe20000010000 */
[----:B------:R-:W-:Y:S02]  /*3100*/  MOV R163, 0x1f ;  /* 0x0000001f00a37802 */ /* 0x000fe40000000f00 */
[----:B------:R-:W-:Y:S02]  /*3110*/  MOV R170, 0xffffffff ;  /* 0xffffffff00aa7802 */ /* 0x000fe40000000f00 */
[----:B------:R-:W-:Y:S02]  /*3120*/  MOV R140, R139 ;  /* 0x0000008b008c7202 */ /* 0x000fe40000000f00 */
[----:B------:R-:W-:Y:S02]  /*3130*/  MOV R2, 0x3150 ;  /* 0x0000315000027802 */ /* 0x000fe40000000f00 */
[----:B------:R-:W-:Y:S05]  /*3140*/  CALL.REL.NOINC `($__internal_187_$__cuda_sm70_shflsync_down_p) ;  /* 0x0000036000007944 */ /* 0x000fea0003c00000 */
[----:B0-----:R-:W-:Y:S01]  /*3150*/  HFMA2.MMA R143, -RZ, RZ, 0, 4.76837158203125e-07 ;  /* 0x00000008ff8f7435 */ /* 0x001fe200000001ff */
[----:B-1----:R-:W-:-:S02]  /*3160*/  MOV R136, R140 ;  /* 0x0000008c00887202 */ /* 0x002fc40000000f00 */
[----:B------:R-:W-:Y:S02]  /*3170*/  MOV R140, R137 ;  /* 0x00000089008c7202 */ /* 0x000fe40000000f00 */
[----:B------:R-:W-:Y:S02]  /*3180*/  MOV R163, 0x1f ;  /* 0x0000001f00a37802 */ /* 0x000fe40000000f00 */
[----:B------:R-:W-:Y:S02]  /*3190*/  MOV R170, 0xffffffff ;  /* 0xffffffff00aa7802 */ /* 0x000fe40000000f00 */
[----:B------:R-:W-:Y:S02]  /*31a0*/  MOV R2, 0x31c0 ;  /* 0x000031c000027802 */ /* 0x000fe40000000f00 */
[----:B------:R-:W-:Y:S05]  /*31b0*/  CALL.REL.NOINC `($__internal_187_$__cuda_sm70_shflsync_down_p) ;  /* 0x000002f000007944 */ /* 0x000fea0003c00000 */
[----:B------:R-:W-:Y:S01]  /*31c0*/  FADD.FTZ R139, R136, R139 ;  /* 0x0000008b888b7221 */ /* 0x000fe20000010000 */
[----:B0-----:R-:W-:Y:S01]  /*31d0*/  HFMA2.MMA R143, -RZ, RZ, 0, 2.384185791015625e-07 ;  /* 0x00000004ff8f7435 */ /* 0x001fe200000001ff */
[----:B-1----:R-:W-:Y:S01]  /*31e0*/  FADD.FTZ R137, R137, R140 ;  /* 0x0000008c89897221 */ /* 0x002fe20000010000 */
[----:B------:R-:W-:Y:S02]  /*31f0*/  MOV R163, 0x1f ;  /* 0x0000001f00a37802 */ /* 0x000fe40000000f00 */
[----:B------:R-:W-:-:S02]  /*3200*/  MOV R170, 0xffffffff ;  /* 0xffffffff00aa7802 */ /* 0x000fc40000000f00 */
[----:B------:R-:W-:Y:S02]  /*3210*/  MOV R140, R139 ;  /* 0x0000008b008c7202 */ /* 0x000fe40000000f00 */
[----:B------:R-:W-:Y:S02]  /*3220*/  MOV R2, 0x3240 ;  /* 0x0000324000027802 */ /* 0x000fe40000000f00 */
[----:B------:R-:W-:Y:S05]  /*3230*/  CALL.REL.NOINC `($__internal_187_$__cuda_sm70_shflsync_down_p) ;  /* 0x0000027000007944 */ /* 0x000fea0003c00000 */
[----:B0-----:R-:W-:Y:S01]  /*3240*/  HFMA2.MMA R143, -RZ, RZ, 0, 2.384185791015625e-07 ;  /* 0x00000004ff8f7435 */ /* 0x001fe200000001ff */
[----:B-1----:R-:W-:Y:S02]  /*3250*/  MOV R136, R140 ;  /* 0x0000008c00887202 */ /* 0x002fe40000000f00 */
[----:B------:R-:W-:Y:S02]  /*3260*/  MOV R140, R137 ;  /* 0x00000089008c7202 */ /* 0x000fe40000000f00 */
[----:B------:R-:W-:Y:S02]  /*3270*/  MOV R163, 0x1f ;  /* 0x0000001f00a37802 */ /* 0x000fe40000000f00 */
[----:B------:R-:W-:Y:S02]  /*3280*/  MOV R170, 0xffffffff ;  /* 0xffffffff00aa7802 */ /* 0x000fe40000000f00 */
[----:B------:R-:W-:-:S02]  /*3290*/  MOV R2, 0x32b0 ;  /* 0x000032b000027802 */ /* 0x000fc40000000f00 */
[----:B------:R-:W-:Y:S05]  /*32a0*/  CALL.REL.NOINC `($__internal_187_$__cuda_sm70_shflsync_down_p) ;  /* 0x0000020000007944 */ /* 0x000fea0003c00000 */
[----:B------:R-:W-:Y:S01]  /*32b0*/  FADD.FTZ R139, R136, R139 ;  /* 0x0000008b888b7221 */ /* 0x000fe20000010000 */
[----:B0-----:R-:W-:Y:S01]  /*32c0*/  HFMA2.MMA R143, -RZ, RZ, 0, 1.1920928955078125e-07 ;  /* 0x00000002ff8f7435 */ /* 0x001fe200000001ff */
[----:B-1----:R-:W-:Y:S01]  /*32d0*/  FADD.FTZ R141, R137, R140 ;  /* 0x0000008c898d7221 */ /* 0x002fe20000010000 */
[----:B------:R-:W-:-:S02]  /*32e0*/  MOV R163, 0x1f ;  /* 0x0000001f00a37802 */ /* 0x000fc40000000f00 */
[----:B------:R-:W-:Y:S02]  /*32f0*/  MOV R170, 0xffffffff ;  /* 0xffffffff00aa7802 */ /* 0x000fe40000000f00 */
[----:B------:R-:W-:Y:S02]  /*3300*/  MOV R140, R139 ;  /* 0x0000008b008c7202 */ /* 0x000fe40000000f00 */
[----:B------:R-:W-:Y:S02]  /*3310*/  MOV R2, 0x3330 ;  /* 0x0000333000027802 */ /* 0x000fe40000000f00 */
[----:B------:R-:W-:Y:S05]  /*3320*/  CALL.REL.NOINC `($__internal_187_$__cuda_sm70_shflsync_down_p) ;  /* 0x0000018000007944 */ /* 0x000fea0003c00000 */
[----:B0-----:R-:W-:Y:S01]  /*3330*/  HFMA2.MMA R143, -RZ, RZ, 0, 1.1920928955078125e-07 ;  /* 0x00000002ff8f7435 */ /* 0x001fe200000001ff */
[----:B-1----:R-:W-:Y:S02]  /*3340*/  MOV R136, R140 ;  /* 0x0000008c00887202 */ /* 0x002fe40000000f00 */
[----:B------:R-:W-:Y:S02]  /*3350*/  MOV R140, R141 ;  /* 0x0000008d008c7202 */ /* 0x000fe40000000f00 */
[----:B------:R-:W-:Y:S02]  /*3360*/  MOV R163, 0x1f ;  /* 0x0000001f00a37802 */ /* 0x000fe40000000f00 */
[----:B------:R-:W-:-:S02]  /*3370*/  MOV R170, 0xffffffff ;  /* 0xffffffff00aa7802 */ /* 0x000fc40000000f00 */
[----:B------:R-:W-:Y:S02]  /*3380*/  MOV R2, 0x33a0 ;  /* 0x000033a000027802 */ /* 0x000fe40000000f00 */
[----:B------:R-:W-:Y:S05]  /*3390*/  CALL.REL.NOINC `($__internal_187_$__cuda_sm70_shflsync_down_p) ;  /* 0x0000011000007944 */ /* 0x000fea0003c00000 */
[----:B------:R-:W-:Y:S01]  /*33a0*/  FADD.FTZ R137, R136, R139 ;  /* 0x0000008b88897221 */ /* 0x000fe20000010000 */
[----:B0-----:R-:W-:Y:S01]  /*33b0*/  HFMA2.MMA R143, -RZ, RZ, 0, 5.9604644775390625e-08 ;  /* 0x00000001ff8f7435 */ /* 0x001fe200000001ff */
[----:B-1----:R-:W-:Y:S01]  /*33c0*/  FADD.FTZ R141, R141, R140 ;  /* 0x0000008c8d8d7221 */ /* 0x002fe20000010000 */
[----:B------:R-:W-:Y:S02]  /*33d0*/  MOV R163, 0x1f ;  /* 0x0000001f00a37802 */ /* 0x000fe40000000f00 */
[----:B------:R-:W-:Y:S02]  /*33e0*/  MOV R170, 0xffffffff ;  /* 0xffffffff00aa7802 */ /* 0x000fe40000000f00 */
[----:B------:R-:W-:Y:S02]  /*33f0*/  MOV R140, R137 ;  /* 0x00000089008c7202 */ /* 0x000fe40000000f00 */
[----:B------:R-:W-:Y:S02]  /*3400*/  MOV R2, 0x3420 ;  /* 0x0000342000027802 */ /* 0x000fe40000000f00 */
[----:B------:R-:W-:Y:S05]  /*3410*/  CALL.REL.NOINC `($__internal_187_$__cuda_sm70_shflsync_down_p) ;  /* 0x0000009000007944 */ /* 0x000fea0003c00000 */
[----:B0-----:R-:W-:Y:S01]  /*3420*/  HFMA2.MMA R143, -RZ, RZ, 0, 5.9604644775390625e-08 ;  /* 0x00000001ff8f7435 */ /* 0x001fe200000001ff */
[----:B-1----:R-:W-:-:S02]  /*3430*/  MOV R142, R140 ;  /* 0x0000008c008e7202 */ /* 0x002fc40000000f00 */
[----:B------:R-:W-:Y:S02]  /*3440*/  MOV R140, R141 ;  /* 0x0000008d008c7202 */ /* 0x000fe40000000f00 */
[----:B------:R-:W-:Y:S02]  /*3450*/  MOV R163, 0x1f ;  /* 0x0000001f00a37802 */ /* 0x000fe40000000f00 */
[----:B------:R-:W-:Y:S02]  /*3460*/  MOV R170, 0xffffffff ;  /* 0xffffffff00aa7802 */ /* 0x000fe40000000f00 */
[----:B------:R-:W-:Y:S02]  /*3470*/  MOV R2, 0x3490 ;  /* 0x0000349000027802 */ /* 0x000fe40000000f00 */
[----:B------:R-:W-:Y:S05]  /*3480*/  CALL.REL.NOINC `($__internal_187_$__cuda_sm70_shflsync_down_p) ;  /* 0x0000002000007944 */ /* 0x000fea0003c00000 */
[----:B-1----:R-:W-:Y:S01]  /*3490*/  MOV R2, R140 ;  /* 0x0000008c00027202 */ /* 0x002fe20000000f00 */
[----:B0-----:R-:W-:Y:S05]  /*34a0*/  BRA `(.L_x_9346) ;  /* 0xffffe01000007947 */ /* 0x001fea000383ffff */
        .weak           $__internal_187_$__cuda_sm70_shflsync_down_p
        .type           $__internal_187_$__cuda_sm70_shflsync_down_p,@function
        .size           $__internal_187_$__cuda_sm70_shflsync_down_p,(.L_x_9931 - $__internal_187_$__cuda_sm70_shflsync_down_p)
$__internal_187_$__cuda_sm70_shflsync_down_p:
[----:B------:R-:W-:Y:S01]  /*34b0*/  HFMA2.MMA R3, -RZ, RZ, 0, 0 ;  /* 0x00000000ff037435 */ /* 0x000fe200000001ff */
[----:B------:R-:W-:Y:S04]  /*34c0*/  WARPSYNC R170 ;  /* 0x000000aa00007348 */ /* 0x000fe80003800000 */
[----:B------:R0:W1:Y:S01]  /*34d0*/  SHFL.DOWN PT, R140, R140, R143, R163 ;  /* 0x0800008f8c8c7389 */ /* 0x00006200000e00a3 */
[----:B------:R-:W-:Y:S05]  /*34e0*/  RET.REL.NODEC R2 `(_ZN10layer_norm13ln_bwd_kernelINS_13Kernel_traitsIfffffjLj2560ELj1ELj1ELj4ELj16ENS_18Kernel_traits_baseILj2560EfffffjLj128EEEEELb0ELb1ELb1ELb1EEEvNS_9BwdParamsE) ;  /* 0xffffcb1002007950 */ /* 0x000fea0003c3ffff */
.L_x_9347:
        /* <DEDUP_REMOVED lines=9> */
.L_x_9931:


//--------------------- .text._ZN10layer_norm13ln_bwd_kernelINS_13Kernel_traitsIfffffjLj2560ELj1ELj1ELj4ELj16ENS_18Kernel_traits_baseILj2560EfffffjLj128EEEEELb1ELb0ELb0ELb0EEEvNS_9BwdParamsE --------------------------
	.section	.text._ZN10layer_norm13ln_bwd_kernelINS_13Kernel_traitsIfffffjLj2560ELj1ELj1ELj4ELj16ENS_18Kernel_traits_baseILj2560EfffffjLj128EEEEELb1ELb0ELb0ELb0EEEvNS_9BwdParamsE,"ax",@progbits
	.sectioninfo	@"SHI_REGISTERS=158"
	.align	128
        .global         _ZN10layer_norm13ln_bwd_kernelINS_13Kernel_traitsIfffffjLj2560ELj1ELj1ELj4ELj16ENS_18Kernel_traits_baseILj2560EfffffjLj128EEEEELb1ELb0ELb0ELb0EEEvNS_9BwdParamsE
        .type           _ZN10layer_norm13ln_bwd_kernelINS_13Kernel_traitsIfffffjLj2560ELj1ELj1ELj4ELj16ENS_18Kernel_traits_baseILj2560EfffffjLj128EEEEELb1ELb0ELb0ELb0EEEvNS_9BwdParamsE,@function
        .size           _ZN10layer_norm13ln_bwd_kernelINS_13Kernel_traitsIfffffjLj2560ELj1ELj1ELj4ELj16ENS_18Kernel_traits_baseILj2560EfffffjLj128EEEEELb1ELb0ELb0ELb0EEEvNS_9BwdParamsE,(.L_x_9932 - _ZN10layer_norm13ln_bwd_kernelINS_13Kernel_traitsIfffffjLj2560ELj1ELj1ELj4ELj16ENS_18Kernel_traits_baseILj2560EfffffjLj128EEEEELb1ELb0ELb0ELb0EEEvNS_9BwdParamsE)
        .other          _ZN10layer_norm13ln_bwd_kernelINS_13Kernel_traitsIfffffjLj2560ELj1ELj1ELj4ELj16ENS_18Kernel_traits_baseILj2560EfffffjLj128EEEEELb1ELb0ELb0ELb0EEEvNS_9BwdParamsE,@"STO_CUDA_ENTRY STV_DEFAULT"
_ZN10layer_norm13ln_bwd_kernelINS_13Kernel_traitsIfffffjLj2560ELj1ELj1ELj4ELj16ENS_18Kernel_traits_baseILj2560EfffffjLj128EEEEELb1ELb0ELb0ELb0EEEvNS_9BwdParamsE:
.text._ZN10layer_norm13ln_bwd_kernelINS_13Kernel_traitsIfffffjLj2560ELj1ELj1ELj4ELj16ENS_18Kernel_traits_baseILj2560EfffffjLj128EEEEELb1ELb0ELb0ELb0EEEvNS_9BwdParamsE:
        /* <DEDUP_REMOVED lines=60> */
.L_x_9371:
[----:B------:R-:W-:Y:S02]  /*03c0*/  ISETP.NE.U32.AND P0, PT, RZ, c[0x0][0x1c0], PT ;  /* 0x00007000ff007a0c */ /* 0x000fe40003f05070 */
[----:B------:R-:W-:-:S02]  /*03d0*/  SHF.R.S32.HI R104, RZ, 0x1f, R3 ;  /* 0x0000001fff687819 */ /* 0x000fc40000011403 */
[----:B------:R-:W-:Y:S02]  /*03e0*/  ISETP.NE.AND.EX P0, PT, RZ, c[0x0][0x1c4], PT, P0 ;  /* 0x00007100ff007a0c */ /* 0x000fe40003f05300 */
[----:B------:R-:W-:-:S11]  /*03f0*/  MOV R5, 0x3f800000 ;  /* 0x3f80000000057802 */ /* 0x000fd60000000f00 */
[----:B------:R-:W-:-:S04]  /*0400*/  @P0 LEA R108, P6, R3, c[0x0][0x1c0], 0x2 ;  /* 0x00007000036c0a11 */ /* 0x000fc800078c10ff */
[----:B------:R-:W-:Y:S02]  /*0410*/  @P0 LEA.HI.X R109, R3, c[0x0][0x1c4], R104, 0x2, P6 ;  /* 0x00007100036d0a11 */ /* 0x000fe400030f1468 */
[----:B------:R-:W-:-:S03]  /*0420*/  MOV R104, 0x4 ;  /* 0x0000000400687802 */ /* 0x000fc60000000f00 */
[----:B-----5:R1:W5:Y:S02]  /*0430*/  @P0 LDG.E R5, [R108.64] ;  /* 0x000000046c050981 */ /* 0x020364000c1e1900 */
[----:B------:R-:W-:-:S04]  /*0440*/  IMAD.WIDE R106, R3, R104, c[0x0][0x1a0] ;  /* 0x00006800036a7625 */ /* 0x000fc800078e0268 */
[C---:B------:R-:W-:Y:S01]  /*0450*/  IMAD.WIDE R104, R3.reuse, R104, c[0x0][0x1a8] ;  /* 0x00006a0003687625 */ /* 0x040fe200078e0268 */
[----:B------:R1:W5:Y:S04]  /*0460*/  LDG.E R136, [R106.64] ;  /* 0x000000046a887981 */ /* 0x000368000c1e1900 */
[----:B------:R1:W5:Y:S01]  /*0470*/  LDG.E R113, [R104.64] ;  /* 0x0000000468717981 */ /* 0x000362000c1e1900 */
[----:B------:R-:W-:Y:S01]  /*0480*/  IMAD R11, R3, c[0x0][0x168], RZ ;  /* 0x00005a00030b7a24 */ /* 0x000fe200078e02ff */
[----:B------:R-:W-:Y:S01]  /*0490*/  BSSY B0, `(.L_x_9349) ;  /* 0x0000036000007945 */ /* 0x000fe20003800000 */
[----:B------:R-:W-:Y:S02]  /*04a0*/  MOV R145, RZ ;  /* 0x000000ff00917202 */ /* 0x000fe40000000f00 */
[----:B------:R-:W-:-:S02]  /*04b0*/  MOV R143, RZ ;  /* 0x000000ff008f7202 */ /* 0x000fc40000000f00 */
[----:B------:R-:W-:-:S04]  /*04c0*/  SHF.R.S32.HI R110, RZ, 0x1f, R11 ;  /* 0x0000001fff6e7819 */ /* 0x000fc8000001140b */
[----:B------:R-:W-:Y:S02]  /*04d0*/  LEA.HI R11, R110, R11, RZ, 0x2 ;  /* 0x0000000b6e0b7211 */ /* 0x000fe400078f10ff */
[----:B------:R-:W-:-:S04]  /*04e0*/  LOP3.LUT R110, R0, 0x7f, RZ, 0xc0, !PT ;  /* 0x0000007f006e7812 */ /* 0x000fc800078ec0ff */
[----:B------:R-:W-:-:S04]  /*04f0*/  LEA.HI.SX32 R11, R11, R110, 0x1e ;  /* 0x0000006e0b0b7211 */ /* 0x000fc800078ff2ff */
[----:B------:R-:W-:Y:S01]  /*0500*/  MOV R137, R11 ;  /* 0x0000000b00897202 */ /* 0x000fe20000000f00 */
        /* <DEDUP_REMOVED lines=17> */
[----:B------:R-:W-:Y:S01]  /*0620*/  IADD3 R137, R11, 0x80, RZ ;  /* 0x000000800b897810 */ /* 0x000fe20007ffe0ff */
[C---:B--2---:R-:W-:Y:S02]  /*0630*/  FADD.FTZ R12, -R114.reuse, R104 ;  /* 0x00000068720c7221 */ /* 0x044fe40000010100 */
[----:B------:R-:W-:Y:S02]  /*0640*/  FADD.FTZ R104, -R114, R105 ;  /* 0x0000006972687221 */ /* 0x000fe40000010100 */
[----:B------:R-:W-:Y:S02]  /*0650*/  FMUL.FTZ R12, R113, R12 ;  /* 0x0000000c710c7220 */ /* 0x000fe40000410000 */
[----:B---3--:R-:W-:Y:S02]  /*0660*/  FMUL.FTZ R117, R24, R108 ;  /* 0x0000006c18757220 */ /* 0x008fe40000410000 */
[----:B------:R-:W-:-:S02]  /*0670*/  FADD.FTZ R106, -R114, R106 ;  /* 0x0000006a726a7221 */ /* 0x000fc40000010100 */
[----:B------:R-:W-:Y:S02]  /*0680*/  FADD.FTZ R152, -R114, R107 ;  /* 0x0000006b72987221 */ /* 0x000fe40000010100 */
[----:B------:R-:W-:Y:S02]  /*0690*/  FMUL.FTZ R114, R113, R104 ;  /* 0x0000006871727220 */ /* 0x000fe40000410000 */
[----:B------:R-:W-:Y:S02]  /*06a0*/  FMUL.FTZ R135, R25, R109 ;  /* 0x0000006d19877220 */ /* 0x000fe40000410000 */
[----:B------:R-:W-:Y:S02]  /*06b0*/  FADD.FTZ R104, RZ, R117 ;  /* 0x00000075ff687221 */ /* 0x000fe40000010000 */
[----:B------:R-:W-:Y:S02]  /*06c0*/  FFMA.FTZ R105, R12, R117, RZ ;  /* 0x000000750c697223 */ /* 0x000fe400000100ff */
[----:B------:R-:W-:-:S02]  /*06d0*/  FMUL.FTZ R133, R113, R106 ;  /* 0x0000006a71857220 */ /* 0x000fc40000410000 */
[----:B0-----:R-:W-:Y:S02]  /*06e0*/  FMUL.FTZ R150, R26, R110 ;  /* 0x0000006e1a967220 */ /* 0x001fe40000410000 */
        /* <DEDUP_REMOVED lines=16> */
.L_x_9350:
[----:B-1----:R-:W-:Y:S05]  /*07f0*/  BSYNC B0 ;  /* 0x0000000000007941 */ /* 0x002fea0003800000 */
.L_x_9349:
[----:B------:R-:W-:Y:S01]  /*0800*/  BSSY B0, `(.L_x_9351) ;  /* 0x000002f000007945 */ /* 0x000fe20003800000 */
[----:B------:R-:W-:Y:S05]  /*0810*/  @!P2 BRA `(.L_x_9352) ;  /* 0x000002d00000a947 */ /* 0x000fea0003800000 */
[----:B------:R-:W-:Y:S02]  /*0820*/  LEA R104, P0, R137, c[0x0][0x188], 0x4 ;  /* 0x0000620089687a11 */ /* 0x000fe400078020ff */
[----:B------:R-:W-:-:S02]  /*0830*/  MOV R108, 0x10 ;  /* 0x00000010006c7802 */ /* 0x000fc40000000f00 */
[C---:B------:R-:W-:Y:S02]  /*0840*/  LEA.HI.X R105, R137.reuse, c[0x0][0x18c], RZ, 0x4, P0 ;  /* 0x0000630089697a11 */ /* 0x040fe400000f24ff */
        /* <DEDUP_REMOVED lines=11> */
[----:B0-----:R-:W-:-:S04]  /*0900*/  ISETP.NE.AND P0, PT, R2, RZ, PT ;  /* 0x000000ff0200720c */ /* 0x001fc80003f05270 */
[----:B-----5:R-:W-:Y:S02]  /*0910*/  FSEL R144, R136, RZ, !P0 ;  /* 0x000000ff88907208 */ /* 0x020fe40004000000 */
[----:B------:R-:W-:-:S03]  /*0920*/  IADD3 R137, R137, 0x80, RZ ;  /* 0x0000008089897810 */ /* 0x000fc60007ffe0ff */
        /* <DEDUP_REMOVED lines=11> */
[----:B-1----:R-:W-:-:S02]  /*09e0*/  FMUL.FTZ R146, R30, R110 ;  /* 0x0000006e1e927220 */ /* 0x002fc40000410000 */
        /* <DEDUP_REMOVED lines=16> */
.L_x_9352:
[----:B----4-:R-:W-:Y:S05]  /*0af0*/  BSYNC B0 ;  /* 0x0000000000007941 */ /* 0x010fea0003800000 */
.L_x_9351:
        /* <DEDUP_REMOVED lines=47> */
.L_x_9354:
[----:B-1----:R-:W-:Y:S05]  /*0df0*/  BSYNC B0 ;  /* 0x0000000000007941 */ /* 0x002fea0003800000 */
.L_x_9353:
        /* <DEDUP_REMOVED lines=47> */
.L_x_9356:
[----:B-1----:R-:W-:Y:S05]  /*10f0*/  BSYNC B0 ;  /* 0x0000000000007941 */ /* 0x002fea0003800000 */
.L_x_9355:
        /* <DEDUP_REMOVED lines=17> */
[----:B-----5:R-:W-:-:S05]  /*1210*/  FSEL R126, R136, RZ, !P0 ;  /* 0x000000ff887e7208 */ /* 0x020fca0004000000 */
[C---:B--2---:R-:W-:Y:S02]  /*1220*/  FADD.FTZ R116, -R126.reuse, R109 ;  /* 0x0000006d7e747221 */ /* 0x044fe40000010100 */
[----:B------:R-:W-:Y:S02]  /*1230*/  FADD.FTZ R108, -R126, R108 ;  /* 0x0000006c7e6c7221 */ /* 0x000fe40000010100 */
[C---:B------:R-:W-:Y:S02]  /*1240*/  FMUL.FTZ R17, R113.reuse, R116 ;  /* 0x0000007471117220 */ /* 0x040fe40000410000 */
        /* <DEDUP_REMOVED lines=25> */
.L_x_9358:
[----:B-1----:R-:W-:Y:S05]  /*13e0*/  BSYNC B0 ;  /* 0x0000000000007941 */ /* 0x002fea0003800000 */
.L_x_9357:
[----:B------:R-:W-:Y:S02]  /*13f0*/  LOP3.LUT P6, RZ, R4, 0xff, RZ, 0xc0, !PT ;  /* 0x000000ff04ff7812 */ /* 0x000fe400078cc0ff */
[----:B------:R-:W-:Y:S02]  /*1400*/  SHF.R.U32.HI R106, RZ, 0x5, R0 ;  /* 0x00000005ff6a7819 */ /* 0x000fe40000011600 */
[----:B------:R-:W-:-:S02]  /*1410*/  LOP3.LUT P0, RZ, R0, 0x1f, RZ, 0xc0, !PT ;  /* 0x0000001f00ff7812 */ /* 0x000fc4000780c0ff */
[----:B------:R-:W-:-:S07]  /*1420*/  LOP3.LUT R147, R106, 0x7fffffc, RZ, 0xc0, !PT ;  /* 0x07fffffc6a937812 */ /* 0x000fce00078ec0ff */
[----:B------:R-:W-:Y:S01]  /*1430*/  @!P6 IADD3 R147, R147, 0x4, RZ ;  /* 0x000000049393e810 */ /* 0x000fe20007ffe0ff */
[----:B------:R-:W-:Y:S05]  /*1440*/  BRA.DIV ~URZ, `(.L_x_9359) ;  /* 0x000014727f007947 */ /* 0x000fea000b800000 */
[----:B------:R1:W2:Y:S02]  /*1450*/  SHFL.DOWN PT, R108, R145, 0x10, 0x1f ;  /* 0x0a001f00916c7f89 */ /* 0x0002a400000e0000 */
.L_x_9372:
        /* <DEDUP_REMOVED lines=18> */
.L_x_9373:
[----:B------:R-:W-:Y:S01]  /*1580*/  @!P0 LOP3.LUT R106, R106, 0x3, RZ, 0xc0, !PT ;  /* 0x000000036a6a8812 */ /* 0x000fe200078ec0ff */
[----:B----4-:R-:W-:Y:S01]  /*1590*/  FADD.FTZ R136, R136, R109 ;  /* 0x0000006d88887221 */ /* 0x010fe20000010000 */
[----:B------:R-:W-:Y:S01]  /*15a0*/  WARPSYNC 0xffffffff ;  /* 0xffffffff00007948 */ /* 0x000fe20003800000 */
[----:B---3--:R-:W-:Y:S01]  /*15b0*/  FADD.FTZ R137, R104, R111 ;  /* 0x0000006f68897221 */ /* 0x008fe20000010000 */
[----:B------:R-:W-:Y:S01]  /*15c0*/  @!P0 IADD3 R143, R147, R106, RZ ;  /* 0x0000006a938f8210 */ /* 0x000fe20007ffe0ff */
[----:B------:R-:W-:Y:S04]  /*15d0*/  BSSY B0, `(.L_x_9361) ;  /* 0x0000040000007945 */ /* 0x000fe80003800000 */
[----:B------:R-:W-:Y:S04]  /*15e0*/  @!P0 STS.64 [R143.X8+0x2800], R136 ;  /* 0x002800888f008388 */ /* 0x000fe80000008a00 */
[----:B------:R-:W-:Y:S01]  /*15f0*/  BAR.SYNC.DEFER_BLOCKING 0x0 ;  /* 0x0000000000007b1d */ /* 0x000fe20000010000 */
[----:B0-----:R-:W-:-:S05]  /*1600*/  ISETP.NE.AND P0, PT, R2, RZ, PT ;  /* 0x000000ff0200720c */ /* 0x001fca0003f05270 */
[----:B------:R-:W0:Y:S04]  /*1610*/  LDS.128 R104, [R147.X8+0x2800] ;  /* 0x0028000093687984 */ /* 0x000e280000008c00 */
[----:B--2---:R-:W2:Y:S01]  /*1620*/  LDS.128 R108, [R147.X8+0x2810] ;  /* 0x00281000936c7984 */ /* 0x004ea20000008c00 */
[----:B01----:R-:W-:Y:S02]  /*1630*/  FADD.FTZ R145, RZ, R104 ;  /* 0x00000068ff917221 */ /* 0x003fe40000010000 */
[----:B------:R-:W-:Y:S02]  /*1640*/  FADD.FTZ R104, RZ, R105 ;  /* 0x00000069ff687221 */ /* 0x000fe40000010000 */
[----:B------:R-:W-:Y:S02]  /*1650*/  FADD.FTZ R145, R106, R145 ;  /* 0x000000916a917221 */ /* 0x000fe40000010000 */
[----:B------:R-:W-:-:S02]  /*1660*/  FADD.FTZ R104, R107, R104 ;  /* 0x000000686b687221 */ /* 0x000fc40000010000 */
[----:B--2---:R-:W-:Y:S02]  /*1670*/  FADD.FTZ R145, R145, R108 ;  /* 0x0000006c91917221 */ /* 0x004fe40000010000 */
        /* <DEDUP_REMOVED lines=14> */
[----:B------:R-:W-:Y:S01]  /*1760*/  FFMA.FTZ R106, R114, R137, R136 ;  /* 0x00000089726a7223 */ /* 0x000fe20000010088 */
[----:B------:R-:W-:Y:S01]  /*1770*/  MOV R152, 0x10 ;  /* 0x0000001000987802 */ /* 0x000fe20000000f00 */
[----:B------:R-:W-:-:S02]  /*1780*/  FADD.FTZ R108, R150, -R105 ;  /* 0x80000069966c7221 */ /* 0x000fc40000010000 */
[----:B------:R-:W-:Y:S02]  /*1790*/  FFMA.FTZ R110, R148, R137, R136 ;  /* 0x00000089946e7223 */ /* 0x000fe40000010088 */
[----:B------:R-:W-:Y:S02]  /*17a0*/  FMUL.FTZ R105, R113, R104 ;  /* 0x0000006871697220 */ /* 0x000fe40000410000 */
[----:B------:R-:W-:Y:S02]  /*17b0*/  FADD.FTZ R106, R135, -R106 ;  /* 0x8000006a876a7221 */ /* 0x000fe40000010000 */
[----:B------:R-:W-:Y:S02]  /*17c0*/  FADD.FTZ R110, R141, -R110 ;  /* 0x8000006e8d6e7221 */ /* 0x000fe40000010000 */
[----:B------:R-:W-:Y:S02]  /*17d0*/  @P0 FADD.FTZ R105, R84, R105 ;  /* 0x0000006954690221 */ /* 0x000fe40000010000 */
[----:B------:R-:W-:-:S02]  /*17e0*/  FMUL.FTZ R106, R113, R106 ;  /* 0x0000006a716a7220 */ /* 0x000fc40000410000 */
[----:B------:R-:W-:Y:S01]  /*17f0*/  FMUL.FTZ R109, R113, R108 ;  /* 0x0000006c716d7220 */ /* 0x000fe20000410000 */
[----:B------:R-:W-:Y:S01]  /*1800*/  SEL R48, R105, R48, P6 ;  /* 0x0000003069307207 */ /* 0x000fe20003000000 */
[----:B------:R-:W-:Y:S02]  /*1810*/  FMUL.FTZ R110, R113, R110 ;  /* 0x0000006e716e7220 */ /* 0x000fe40000410000 */
[----:B------:R-:W-:Y:S02]  /*1820*/  FMUL.FTZ R104, R105, R5 ;  /* 0x0000000569687220 */ /* 0x000fe40000410000 */
[----:B------:R-:W-:Y:S02]  /*1830*/  @P0 FADD.FTZ R106, R85, R106 ;  /* 0x0000006a556a0221 */ /* 0x000fe40000010000 */
[----:B------:R-:W-:Y:S02]  /*1840*/  @P0 FADD.FTZ R109, R86, R109 ;  /* 0x0000006d566d0221 */ /* 0x000fe40000010000 */
[----:B------:R-:W-:Y:S01]  /*1850*/  @P0 FADD.FTZ R110, R87, R110 ;  /* 0x0000006e576e0221 */ /* 0x000fe20000010000 */
[----:B------:R-:W-:Y:S01]  /*1860*/  LOP3.LUT P0, RZ, R6, 0xff, RZ, 0xc0, !PT ;  /* 0x000000ff06ff7812 */ /* 0x000fe2000780c0ff */
[----:B------:R-:W-:Y:S01]  /*1870*/  FMUL.FTZ R104, R104, c[0x0][0x1e8] ;  /* 0x00007a0068687a20 */ /* 0x000fe20000410000 */
[C---:B------:R-:W-:Y:S01]  /*1880*/  SEL R49, R106.reuse, R49, P6 ;  /* 0x000000316a317207 */ /* 0x040fe20003000000 */
[----:B------:R-:W-:Y:S01]  /*1890*/  FMUL.FTZ R107, R106, R5 ;  /* 0x000000056a6b7220 */ /* 0x000fe20000410000 */
[----:B------:R-:W-:Y:S01]  /*18a0*/  SEL R51, R110, R51, P6 ;  /* 0x000000336e337207 */ /* 0x000fe20003000000 */
[-C--:B------:R-:W-:Y:S01]  /*18b0*/  FMUL.FTZ R108, R109, R5.reuse ;  /* 0x000000056d6c7220 */ /* 0x080fe20000410000 */
[----:B------:R-:W-:Y:S01]  /*18c0*/  SEL R104, R104, RZ, P0 ;  /* 0x000000ff68687207 */ /* 0x000fe20000000000 */
[----:B------:R-:W-:Y:S01]  /*18d0*/  FMUL.FTZ R105, R107, c[0x0][0x1e8] ;  /* 0x00007a006b697a20 */ /* 0x000fe20000410000 */
[----:B------:R-:W-:Y:S01]  /*18e0*/  LOP3.LUT P0, RZ, R6, 0xff00, RZ, 0xc0, !PT ;  /* 0x0000ff0006ff7812 */ /* 0x000fe2000780c0ff */
[----:B------:R-:W-:Y:S01]  /*18f0*/  FMUL.FTZ R106, R108, c[0x0][0x1e8] ;  /* 0x00007a006c6a7a20 */ /* 0x000fe20000410000 */
[----:B------:R-:W-:Y:S01]  /*1900*/  SEL R50, R109, R50, P6 ;  /* 0x000000326d327207 */ /* 0x000fe20003000000 */
[----:B------:R-:W-:Y:S01]  /*1910*/  FMUL.FTZ R107, R110, R5 ;  /* 0x000000056e6b7220 */ /* 0x000fe20000410000 */
[----:B------:R-:W-:Y:S01]  /*1920*/  SEL R105, R105, RZ, P0 ;  /* 0x000000ff69697207 */ /* 0x000fe20000000000 */
[----:B------:R-:W-:Y:S01]  /*1930*/  @P6 IMAD.WIDE.U32 R110, R11, R152, c[0x0][0x258] ;  /* 0x000096000b6e6625 */ /* 0x000fe200078e0098 */
[----:B------:R-:W-:-:S03]  /*1940*/  LOP3.LUT P0, RZ, R6, 0xff0000, RZ, 0xc0, !PT ;  /* 0x00ff000006ff7812 */ /* 0x000fc6000780c0ff */
[----:B------:R-:W-:Y:S01]  /*1950*/  FMUL.FTZ R107, R107, c[0x0][0x1e8] ;  /* 0x00007a006b6b7a20 */ /* 0x000fe20000410000 */
[----:B------:R-:W-:Y:S01]  /*1960*/  SEL R106, R106, RZ, P0 ;  /* 0x000000ff6a6a7207 */ /* 0x000fe20000000000 */
[C---:B------:R-:W-:Y:S01]  /*1970*/  IMAD.WIDE.U32 R108, R11.reuse, R152, c[0x0][0x248] ;  /* 0x000092000b6c7625 */ /* 0x040fe200078e0098 */
[----:B------:R-:W-:Y:S01]  /*1980*/  LOP3.LUT P0, RZ, R6, 0xff000000, RZ, 0xc0, !PT ;  /* 0xff00000006ff7812 */ /* 0x000fe2000780c0ff */
[----:B------:R0:W-:Y:S01]  /*1990*/  @P6 STG.E.128 [R110.64], R48 ;  /* 0x000000306e006986 */ /* 0x0001e2000c101d04 */
[----:B------:R-:W-:Y:S02]  /*19a0*/  IADD3 R11, R11, 0x80, RZ ;  /* 0x000000800b0b7810 */ /* 0x000fe40007ffe0ff */
[----:B------:R-:W-:-:S05]  /*19b0*/  SEL R107, R107, RZ, P0 ;  /* 0x000000ff6b6b7207 */ /* 0x000fca0000000000 */
[----:B------:R0:W-:Y:S04]  /*19c0*/  STG.E.128 [R108.64], R104 ;  /* 0x000000686c007986 */ /* 0x0001e8000c101d04 */
.L_x_9362:
[----:B------:R-:W-:Y:S05]  /*19d0*/  BSYNC B0 ;  /* 0x0000000000007941 */ /* 0x000fea0003800000 */
.L_x_9361:
[----:B------:R-:W-:Y:S01]  /*19e0*/  BSSY B0, `(.L_x_9363) ;  /* 0x0000030000007945 */ /* 0x000fe20003800000 */
[----:B------:R-:W-:Y:S05]  /*19f0*/  @!P2 BRA `(.L_x_9364) ;  /* 0x000002e00000a947 */ /* 0x000fea0003800000 */
[----:B------:R-:W-:Y:S01]  /*1a00*/  ISETP.NE.U32.AND P0, PT, RZ, c[0x0][0x218], PT ;  /* 0x00008600ff007a0c */ /* 0x000fe20003f05070 */
[-CC-:B0-----:R-:W-:Y:S01]  /*1a10*/  FFMA.FTZ R105, R13, R137.reuse, R136.reuse ;  /* 0x000000890d697223 */ /* 0x181fe20000010088 */
[----:B------:R-:W-:Y:S01]  /*1a20*/  ISETP.NE.U32.AND P6, PT, RZ, c[0x0][0x258], PT ;  /* 0x00009600ff007a0c */ /* 0x000fe20003fc5070 */
[-CC-:B------:R-:W-:Y:S01]  /*1a30*/  FFMA.FTZ R106, R112, R137.reuse, R136.reuse ;  /* 0x00000089706a7223 */ /* 0x180fe20000010088 */
        /* <DEDUP_REMOVED lines=36> */
[----:B------:R-:W-:Y:S01]  /*1c80*/  IMAD.WIDE.U32 R108, R11, R152, c[0x0][0x248] ;  /* 0x000092000b6c7625 */ /* 0x000fe200078e0098 */
[----:B------:R-:W-:Y:S01]  /*1c90*/  LOP3.LUT P0, RZ, R7, 0xff000000, RZ, 0xc0, !PT ;  /* 0xff00000007ff7812 */ /* 0x000fe2000780c0ff */
[----:B------:R0:W-:Y:S01]  /*1ca0*/  @P6 STG.E.128 [R110.64], R48 ;  /* 0x000000306e006986 */ /* 0x0001e2000c101d04 */
[----:B------:R-:W-:Y:S02]  /*1cb0*/  IADD3 R11, R11, 0x80, RZ ;  /* 0x000000800b0b7810 */ /* 0x000fe40007ffe0ff */
[----:B------:R-:W-:-:S05]  /*1cc0*/  SEL R107, R107, RZ, P0 ;  /* 0x000000ff6b6b7207 */ /* 0x000fca0000000000 */
[----:B------:R0:W-:Y:S04]  /*1cd0*/  STG.E.128 [R108.64], R104 ;  /* 0x000000686c007986 */ /* 0x0001e8000c101d04 */
.L_x_9364:
[----:B------:R-:W-:Y:S05]  /*1ce0*/  BSYNC B0 ;  /* 0x0000000000007941 */ /* 0x000fea0003800000 */
.L_x_9363:
        /* <DEDUP_REMOVED lines=48> */
.L_x_9366:
[----:B------:R-:W-:Y:S05]  /*1ff0*/  BSYNC B0 ;  /* 0x0000000000007941 */ /* 0x000fea0003800000 */
.L_x_9365:
        /* <DEDUP_REMOVED lines=12> */
[----:B------:R-:W-:Y:S02]  /*20c0*/  FADD.FTZ R108, R134, -R105 ;  /* 0x80000069866c7221 */ /* 0x000fe40000010000 */
        /* <DEDUP_REMOVED lines=35> */
.L_x_9368:
[----:B------:R-:W-:Y:S05]  /*2300*/  BSYNC B0 ;  /* 0x0000000000007941 */ /* 0x000fea0003800000 */
.L_x_9367:
        /* <DEDUP_REMOVED lines=9> */
[-CC-:B------:R-:W-:Y:S02]  /*23a0*/  FFMA.FTZ R109, R119, R137.reuse, R136.reuse ;  /* 0x00000089776d7223 */ /* 0x180fe40000010088 */
[----:B------:R-:W-:Y:S01]  /*23b0*/  FFMA.FTZ R137, R126, R137, R136 ;  /* 0x000000897e897223 */ /* 0x000fe20000010088 */
[----:B------:R-:W-:Y:S01]  /*23c0*/  MOV R136, 0x10 ;  /* 0x0000001000887802 */ /* 0x000fe20000000f00 */
        /* <DEDUP_REMOVED lines=8> */
[----:B------:R-:W-:-:S02]  /*2450*/  FMUL.FTZ R109, R113, R108 ;  /* 0x0000006c716d7220 */ /* 0x000fc40000410000 */
        /* <DEDUP_REMOVED lines=23> */
[----:B------:R0:W-:Y:S03]  /*25d0*/  @P6 STG.E.128 [R110.64], R48 ;  /* 0x000000306e006986 */ /* 0x0001e6000c101d04 */
[----:B------:R-:W-:-:S05]  /*25e0*/  SEL R107, R5, RZ, P0 ;  /* 0x000000ff056b7207 */ /* 0x000fca0000000000 */
[----:B------:R0:W-:Y:S04]  /*25f0*/  STG.E.128 [R108.64], R104 ;  /* 0x000000686c007986 */ /* 0x0001e8000c101d04 */
.L_x_9370:
[----:B------:R-:W-:Y:S05]  /*2600*/  BSYNC B0 ;  /* 0x0000000000007941 */ /* 0x000fea0003800000 */
.L_x_9369:
[----:B------:R-:W-:Y:S02]  /*2610*/  IADD3 R3, R3, c[0x0][0x160], RZ ;  /* 0x0000580003037a10 */ /* 0x000fe40007ffe0ff */
[----:B------:R-:W-:Y:S02]  /*2620*/  LOP3.LUT P6, RZ, R4, 0xff, RZ, 0xc0, !PT ;  /* 0x000000ff04ff7812 */ /* 0x000fe400078cc0ff */
[----:B------:R-:W-:Y:S02]  /*2630*/  ISETP.GE.AND P0, PT, R3, c[0x0][0x164], PT ;  /* 0x0000590003007a0c */ /* 0x000fe40003f06270 */
[----:B------:R-:W-:-:S11]  /*2640*/  SEL R4, RZ, 0x1, P6 ;  /* 0x00000001ff047807 */ /* 0x000fd60003000000 */
[----:B0-----:R-:W-:Y:S01]  /*2650*/  @P0 CALL.REL.NOINC `(.L_x_9348) ;  /* 0x0000001000000944 */ /* 0x001fe20003c00000 */
[----:B------:R-:W-:Y:S05]  /*2660*/  BRA `(.L_x_9371) ;  /* 0xffffdd5000007947 */ /* 0x000fea000383ffff */
.L_x_9348:
        /* <DEDUP_REMOVED lines=37> */
.L_x_9359:
[----:B------:R-:W-:Y:S01]  /*28c0*/  HFMA2.MMA R137, -RZ, RZ, 0, 9.5367431640625e-07 ;  /* 0x00000010ff897435 */ /* 0x000fe200000001ff */
[----:B------:R-:W-:Y:S02]  /*28d0*/  MOV R110, R145 ;  /* 0x00000091006e7202 */ /* 0x000fe40000000f00 */
[----:B------:R-:W-:Y:S02]  /*28e0*/  MOV R149, 0x1f ;  /* 0x0000001f00957802 */ /* 0x000fe40000000f00 */
[----:B------:R-:W-:-:S02]  /*28f0*/  MOV R152, 0xffffffff ;  /* 0xffffffff00987802 */ /* 0x000fc40000000f00 */
[----:B------:R-:W-:Y:S02]  /*2900*/  MOV R104, 0x2920 ;  /* 0x0000292000687802 */ /* 0x000fe40000000f00 */
[----:B0----5:R-:W-:Y:S05]  /*2910*/  CALL.REL.NOINC `($__internal_188_$__cuda_sm70_shflsync_down_p) ;  /* 0x0000046000007944 */ /* 0x021fea0003c00000 */
[----:B-1----:R-:W-:Y:S01]  /*2920*/  MOV R108, R110 ;  /* 0x0000006e006c7202 */ /* 0x002fe20000000f00 */
[----:B0-----:R-:W-:Y:S05]  /*2930*/  BRA `(.L_x_9372) ;  /* 0xffffeb2000007947 */ /* 0x001fea000383ffff */
.L_x_9360:
[----:B------:R-:W-:Y:S01]  /*2940*/  HFMA2.MMA R137, -RZ, RZ, 0, 9.5367431640625e-07 ;  /* 0x00000010ff897435 */ /* 0x000fe200000001ff */
[----:B------:R-:W-:Y:S02]  /*2950*/  MOV R110, R143 ;  /* 0x0000008f006e7202 */ /* 0x000fe40000000f00 */
[----:B------:R-:W-:Y:S02]  /*2960*/  MOV R149, 0x1f ;  /* 0x0000001f00957802 */ /* 0x000fe40000000f00 */
[----:B------:R-:W-:Y:S02]  /*2970*/  MOV R152, 0xffffffff ;  /* 0xffffffff00987802 */ /* 0x000fe40000000f00 */
[----:B------:R-:W-:Y:S02]  /*2980*/  MOV R104, 0x29a0 ;  /* 0x000029a000687802 */ /* 0x000fe40000000f00 */
[----:B012--5:R-:W-:Y:S05]  /*2990*/  CALL.REL.NOINC `($__internal_188_$__cuda_sm70_shflsync_down_p) ;  /* 0x000003e000007944 */ /* 0x027fea0003c00000 */
[----:B------:R-:W-:Y:S01]  /*29a0*/  FADD.FTZ R108, R108, R145 ;  /* 0x000000916c6c7221 */ /* 0x000fe20000010000 */
[----:B0-----:R-:W-:Y:S01]  /*29b0*/  HFMA2.MMA R137, -RZ, RZ, 0, 4.76837158203125e-07 ;  /* 0x00000008ff897435 */ /* 0x001fe200000001ff */
[----:B-1----:R-:W-:Y:S01]  /*29c0*/  FADD.FTZ R143, R143, R110 ;  /* 0x0000006e8f8f7221 */ /* 0x002fe20000010000 */
[----:B------:R-:W-:-:S02]  /*29d0*/  MOV R149, 0x1f ;  /* 0x0000001f00957802 */ /* 0x000fc40000000f00 */
[----:B------:R-:W-:Y:S02]  /*29e0*/  MOV R152, 0xffffffff ;  /* 0xffffffff00987802 */ /* 0x000fe40000000f00 */
[----:B------:R-:W-:Y:S02]  /*29f0*/  MOV R110, R108 ;  /* 0x0000006c006e7202 */ /* 0x000fe40000000f00 */
[----:B------:R-:W-:Y:S02]  /*2a00*/  MOV R104, 0x2a20 ;  /* 0x00002a2000687802 */ /* 0x000fe40000000f00 */
[----:B------:R-:W-:Y:S05]  /*2a10*/  CALL.REL.NOINC `($__internal_188_$__cuda_sm70_shflsync_down_p) ;  /* 0x0000036000007944 */ /* 0x000fea0003c00000 */
[----:B0-----:R-:W-:Y:S01]  /*2a20*/  HFMA2.MMA R137, -RZ, RZ, 0, 4.76837158203125e-07 ;  /* 0x00000008ff897435 */ /* 0x001fe200000001ff */
[----:B-1----:R-:W-:Y:S02]  /*2a30*/  MOV R107, R110 ;  /* 0x0000006e006b7202 */ /* 0x002fe40000000f00 */
[----:B------:R-:W-:Y:S02]  /*2a40*/  MOV R110, R143 ;  /* 0x0000008f006e7202 */ /* 0x000fe40000000f00 */
[----:B------:R-:W-:Y:S02]  /*2a50*/  MOV R149, 0x1f ;  /* 0x0000001f00957802 */ /* 0x000fe40000000f00 */
[----:B------:R-:W-:-:S02]  /*2a60*/  MOV R152, 0xffffffff ;  /* 0xffffffff00987802 */ /* 0x000fc40000000f00 */
[----:B------:R-:W-:Y:S02]  /*2a70*/  MOV R104, 0x2a90 ;  /* 0x00002a9000687802 */ /* 0x000fe40000000f00 */
[----:B------:R-:W-:Y:S05]  /*2a80*/  CALL.REL.NOINC `($__internal_188_$__cuda_sm70_shflsync_down_p) ;  /* 0x000002f000007944 */ /* 0x000fea0003c00000 */
[----:B------:R-:W-:Y:S01]  /*2a90*/  FADD.FTZ R108, R107, R108 ;  /* 0x0000006c6b6c7221 */ /* 0x000fe20000010000 */
[----:B0-----:R-:W-:Y:S01]  /*2aa0*/  HFMA2.MMA R137, -RZ, RZ, 0, 2.384185791015625e-07 ;  /* 0x00000004ff897435 */ /* 0x001fe200000001ff */
[----:B-1----:R-:W-:Y:S01]  /*2ab0*/  FADD.FTZ R143, R143, R110 ;  /* 0x0000006e8f8f7221 */ /* 0x002fe20000010000 */
[----:B------:R-:W-:Y:S02]  /*2ac0*/  MOV R149, 0x1f ;  /* 0x0000001f00957802 */ /* 0x000fe40000000f00 */
[----:B------:R-:W-:Y:S02]  /*2ad0*/  MOV R152, 0xffffffff ;  /* 0xffffffff00987802 */ /* 0x000fe40000000f00 */
[----:B------:R-:W-:Y:S02]  /*2ae0*/  MOV R110, R108 ;  /* 0x0000006c006e7202 */ /* 0x000fe40000000f00 */
[----:B------:R-:W-:Y:S02]  /*2af0*/  MOV R104, 0x2b10 ;  /* 0x00002b1000687802 */ /* 0x000fe40000000f00 */
[----:B------:R-:W-:Y:S05]  /*2b00*/  CALL.REL.NOINC `($__internal_188_$__cuda_sm70_shflsync_down_p) ;  /* 0x0000027000007944 */ /* 0x000fea0003c00000 */
[----:B0-----:R-:W-:Y:S01]  /*2b10*/  HFMA2.MMA R137, -RZ, RZ, 0, 2.384185791015625e-07 ;  /* 0x00000004ff897435 */ /* 0x001fe200000001ff */
[----:B-1----:R-:W-:-:S02]  /*2b20*/  MOV R107, R110 ;  /* 0x0000006e006b7202 */ /* 0x002fc40000000f00 */
[----:B------:R-:W-:Y:S02]  /*2b30*/  MOV R110, R143 ;  /* 0x0000008f006e7202 */ /* 0x000fe40000000f00 */
[----:B------:R-:W-:Y:S02]  /*2b40*/  MOV R149, 0x1f ;  /* 0x0000001f00957802 */ /* 0x000fe40000000f00 */
[----:B------:R-:W-:Y:S02]  /*2b50*/  MOV R152, 0xffffffff ;  /* 0xffffffff00987802 */ /* 0x000fe40000000f00 */
[----:B------:R-:W-:Y:S02]  /*2b60*/  MOV R104, 0x2b80 ;  /* 0x00002b8000687802 */ /* 0x000fe40000000f00 */
[----:B------:R-:W-:Y:S05]  /*2b70*/  CALL.REL.NOINC `($__internal_188_$__cuda_sm70_shflsync_down_p) ;  /* 0x0000020000007944 */ /* 0x000fea0003c00000 */
[----:B------:R-:W-:Y:S01]  /*2b80*/  FADD.FTZ R108, R107, R108 ;  /* 0x0000006c6b6c7221 */ /* 0x000fe20000010000 */
[----:B0-----:R-:W-:Y:S01]  /*2b90*/  HFMA2.MMA R137, -RZ, RZ, 0, 1.1920928955078125e-07 ;  /* 0x00000002ff897435 */ /* 0x001fe200000001ff */
[----:B-1----:R-:W-:Y:S01]  /*2ba0*/  FADD.FTZ R111, R143, R110 ;  /* 0x0000006e8f6f7221 */ /* 0x002fe20000010000 */
[----:B------:R-:W-:Y:S02]  /*2bb0*/  MOV R149, 0x1f ;  /* 0x0000001f00957802 */ /* 0x000fe40000000f00 */
[----:B------:R-:W-:-:S02]  /*2bc0*/  MOV R152, 0xffffffff ;  /* 0xffffffff00987802 */ /* 0x000fc40000000f00 */
[----:B------:R-:W-:Y:S02]  /*2bd0*/  MOV R110, R108 ;  /* 0x0000006c006e7202 */ /* 0x000fe40000000f00 */
[----:B------:R-:W-:Y:S02]  /*2be0*/  MOV R104, 0x2c00 ;  /* 0x00002c0000687802 */ /* 0x000fe40000000f00 */
[----:B------:R-:W-:Y:S05]  /*2bf0*/  CALL.REL.NOINC `($__internal_188_$__cuda_sm70_shflsync_down_p) ;  /* 0x0000018000007944 */ /* 0x000fea0003c00000 */
[----:B0-----:R-:W-:Y:S01]  /*2c00*/  HFMA2.MMA R137, -RZ, RZ, 0, 1.1920928955078125e-07 ;  /* 0x00000002ff897435 */ /* 0x001fe200000001ff */
[----:B-1----:R-:W-:Y:S02]  /*2c10*/  MOV R107, R110 ;  /* 0x0000006e006b7202 */ /* 0x002fe40000000f00 */
[----:B------:R-:W-:Y:S02]  /*2c20*/  MOV R110, R111 ;  /* 0x0000006f006e7202 */ /* 0x000fe40000000f00 */
[----:B------:R-:W-:Y:S02]  /*2c30*/  MOV R149, 0x1f ;  /* 0x0000001f00957802 */ /* 0x000fe40000000f00 */
[----:B------:R-:W-:Y:S02]  /*2c40*/  MOV R152, 0xffffffff ;  /* 0xffffffff00987802 */ /* 0x000fe40000000f00 */
[----:B------:R-:W-:-:S02]  /*2c50*/  MOV R104, 0x2c70 ;  /* 0x00002c7000687802 */ /* 0x000fc40000000f00 */
[----:B------:R-:W-:Y:S05]  /*2c60*/  CALL.REL.NOINC `($__internal_188_$__cuda_sm70_shflsync_down_p) ;  /* 0x0000011000007944 */ /* 0x000fea0003c00000 */
[----:B------:R-:W-:Y:S01]  /*2c70*/  FADD.FTZ R109, R107, R108 ;  /* 0x0000006c6b6d7221 */ /* 0x000fe20000010000 */
[----:B0-----:R-:W-:Y:S01]  /*2c80*/  HFMA2.MMA R137, -RZ, RZ, 0, 5.9604644775390625e-08 ;  /* 0x00000001ff897435 */ /* 0x001fe200000001ff */
[----:B-1----:R-:W-:Y:S01]  /*2c90*/  FADD.FTZ R111, R111, R110 ;  /* 0x0000006e6f6f7221 */ /* 0x002fe20000010000 */
[----:B------:R-:W-:-:S02]  /*2ca0*/  MOV R149, 0x1f ;  /* 0x0000001f00957802 */ /* 0x000fc40000000f00 */
[----:B------:R-:W-:Y:S02]  /*2cb0*/  MOV R152, 0xffffffff ;  /* 0xffffffff00987802 */ /* 0x000fe40000000f00 */
[----:B------:R-:W-:Y:S02]  /*2cc0*/  MOV R110, R109 ;  /* 0x0000006d006e7202 */ /* 0x000fe40000000f00 */
[----:B------:R-:W-:Y:S02]  /*2cd0*/  MOV R104, 0x2cf0 ;  /* 0x00002cf000687802 */ /* 0x000fe40000000f00 */
[----:B------:R-:W-:Y:S05]  /*2ce0*/  CALL.REL.NOINC `($__internal_188_$__cuda_sm70_shflsync_down_p) ;  /* 0x0000009000007944 */ /* 0x000fea0003c00000 */
[----:B0-----:R-:W-:Y:S01]  /*2cf0*/  HFMA2.MMA R137, -RZ, RZ, 0, 5.9604644775390625e-08 ;  /* 0x00000001ff897435 */ /* 0x001fe200000001ff */
[----:B-1----:R-:W-:Y:S02]  /*2d00*/  MOV R136, R110 ;  /* 0x0000006e00887202 */ /* 0x002fe40000000f00 */
[----:B------:R-:W-:Y:S02]  /*2d10*/  MOV R110, R111 ;  /* 0x0000006f006e7202 */ /* 0x000fe40000000f00 */
[----:B------:R-:W-:Y:S02]  /*2d20*/  MOV R149, 0x1f ;  /* 0x0000001f00957802 */ /* 0x000fe40000000f00 */
[----:B------:R-:W-:-:S02]  /*2d30*/  MOV R152, 0xffffffff ;  /* 0xffffffff00987802 */ /* 0x000fc40000000f00 */
[----:B------:R-:W-:Y:S02]  /*2d40*/  MOV R104, 0x2d60 ;  /* 0x00002d6000687802 */ /* 0x000fe40000000f00 */
[----:B------:R-:W-:Y:S05]  /*2d50*/  CALL.REL.NOINC `($__internal_188_$__cuda_sm70_shflsync_down_p) ;  /* 0x0000002000007944 */ /* 0x000fea0003c00000 */
[----:B-1----:R-:W-:Y:S01]  /*2d60*/  MOV R104, R110 ;  /* 0x0000006e00687202 */ /* 0x002fe20000000f00 */
[----:B0-----:R-:W-:Y:S05]  /*2d70*/  BRA `(.L_x_9373) ;  /* 0xffffe80000007947 */ /* 0x001fea000383ffff */
        .weak           $__internal_188_$__cuda_sm70_shflsync_down_p
        .type           $__internal_188_$__cuda_sm70_shflsync_down_p,@function
        .size           $__internal_188_$__cuda_sm70_shflsync_down_p,(.L_x_9932 - $__internal_188_$__cuda_sm70_shflsync_down_p)
$__internal_188_$__cuda_sm70_shflsync_down_p:
[----:B------:R-:W-:Y:S01]  /*2d80*/  HFMA2.MMA R105, -RZ, RZ, 0, 0 ;  /* 0x00000000ff697435 */ /* 0x000fe200000001ff */
[----:B------:R-:W-:Y:S04]  /*2d90*/  WARPSYNC R152 ;  /* 0x0000009800007348 */ /* 0x000fe80003800000 */
[----:B------:R0:W1:Y:S01]  /*2da0*/  SHFL.DOWN PT, R110, R110, R137, R149 ;  /* 0x080000896e6e7389 */ /* 0x00006200000e0095 */
[----:B------:R-:W-:Y:S05]  /*2db0*/  RET.REL.NODEC R104 `(_ZN10layer_norm13ln_bwd_kernelINS_13Kernel_traitsIfffffjLj2560ELj1ELj1ELj4ELj16ENS_18Kernel_traits_baseILj2560EfffffjLj128EEEEELb1ELb0ELb0ELb0EEEvNS_9BwdParamsE) ;  /* 0xffffd24068007950 */ /* 0x000fea0003c3ffff */
.L_x_9374:
        /* <DEDUP_REMOVED lines=12> */
.L_x_9932:


//--------------------- .text._ZN10layer_norm13ln_bwd_kernelINS_13Kernel_traitsIfffffjLj2560ELj1ELj1ELj4ELj16ENS_18Kernel_traits_baseILj2560EfffffjLj128EEEEELb1ELb0ELb0ELb1EEEvNS_9BwdParamsE --------------------------
	.section	.text._ZN10layer_norm13ln_bwd_kernelINS_13Kernel_traitsIfffffjLj2560ELj1ELj1ELj4ELj16ENS_18Kernel_traits_baseILj2560EfffffjLj128EEEEELb1ELb0ELb0ELb1EEEvNS_9BwdParamsE,"ax",@progbits
	.sectioninfo	@"SHI_REGISTERS=168"
	.align	128
        .global         _ZN10layer_norm13ln_bwd_kernelINS_13Kernel_traitsIfffffjLj2560ELj1ELj1ELj4ELj16ENS_18Kernel_traits_baseILj2560EfffffjLj128EEEEELb1ELb0ELb0ELb1EEEvNS_9BwdParamsE
        .type           _ZN10layer_norm13ln_bwd_kernelINS_13Kernel_traitsIfffffjLj2560ELj1ELj1ELj4ELj16ENS_18Kernel_traits_baseILj2560EfffffjLj128EEEEELb1ELb0ELb0ELb1EEEvNS_9BwdParamsE,@function
        .size           _ZN10layer_norm13ln_bwd_kernelINS_13Kernel_traitsIfffffjLj2560ELj1ELj1ELj4ELj16ENS_18Kernel_traits_baseILj2560EfffffjLj128EEEEELb1ELb0ELb0ELb1EEEvNS_9BwdParamsE,(.L_x_9933 - _ZN10layer_norm13ln_bwd_kernelINS_13Kernel_traitsIfffffjLj2560ELj1ELj1ELj4ELj16ENS_18Kernel_traits_baseILj2560EfffffjLj128EEEEELb1ELb0ELb0ELb1EEEvNS_9BwdParamsE)
        .other          _ZN10layer_norm13ln_bwd_kernelINS_13Kernel_traitsIfffffjLj2560ELj1ELj1ELj4ELj16ENS_18Kernel_traits_baseILj2560EfffffjLj128EEEEELb1ELb0ELb0ELb1EEEvNS_9BwdParamsE,@"STO_CUDA_ENTRY STV_DEFAULT"
_ZN10layer_norm13ln_bwd_kernelINS_13Kernel_traitsIfffffjLj2560ELj1ELj1ELj4ELj16ENS_18Kernel_traits_baseILj2560EfffffjLj128EEEEELb1ELb0ELb0ELb1EEEvNS_9BwdParamsE:
.text._ZN10layer_norm13ln_bwd_kernelINS_13Kernel_traitsIfffffjLj2560ELj1ELj1ELj4ELj16ENS_18Kernel_traits_baseILj2560EfffffjLj128EEEEELb1ELb0ELb0ELb1EEEvNS_9BwdParamsE:
        /* <DEDUP_REMOVED lines=31> */
.L_x_9375:
[----:B------:R-:W-:Y:S01]  /*01f0*/  HFMA2.MMA R9, -RZ, RZ, 0, 9.5367431640625e-07 ;  /* 0x00000010ff097435 */ /* 0x000fe200000001ff */
[----:B------:R-:W-:Y:S01]  /*0200*/  SHF.R.U32.HI R128, RZ, 0x5, R125 ;  /* 0x00000005ff807819 */ /* 0x000fe2000001167d */
[----:B------:R-:W-:-:S02]  /*0210*/  HFMA2.MMA R0, -RZ, RZ, 0, 0 ;  /* 0x00000000ff007435 */ /* 0x000fc400000001ff */
[----:B------:R-:W-:-:S06]  /*0220*/  HFMA2.MMA R127, -RZ, RZ, 0, 0 ;  /* 0x00000000ff7f7435 */ /* 0x000fcc00000001ff */
[----:B------:R-:W-:Y:S01]  /*0230*/  IMAD.WIDE.U32 R8, R122, R9, c[0x0][0x1b0] ;  /* 0x00006c007a087625 */ /* 0x000fe200078e0009 */
[----:B------:R-:W-:Y:S01]  /*0240*/  MOV R126, 0x1 ;  /* 0x00000001007e7802 */ /* 0x000fe20000000f00 */
[----:B------:R-:W-:Y:S01]  /*0250*/  CS2R R2, SRZ ;  /* 0x0000000000027805 */ /* 0x000fe2000001ff00 */
[----:B------:R-:W-:Y:S01]  /*0260*/  IADD3 R129, R132, 0x4, RZ ;  /* 0x0000000484817810 */ /* 0x000fe20007ffe0ff */
        /* <DEDUP_REMOVED lines=10> */
[----:B------:R-:W-:Y:S01]  /*0310*/  MOV R123, RZ ;  /* 0x000000ff007b7202 */ /* 0x000fe20000000f00 */
        /* <DEDUP_REMOVED lines=11> */
[----:B------:R-:W-:-:S02]  /*03d0*/  MOV R124, RZ ;  /* 0x000000ff007c7202 */ /* 0x000fc40000000f00 */
[----:B------:R-:W-:Y:S01]  /*03e0*/  LOP3.LUT R128, R128, 0x3, RZ, 0xc0, !PT ;  /* 0x0000000380807812 */ /* 0x000fe200078ec0ff */
[----:B0-----:R-:W-:Y:S02]  /*03f0*/  CS2R R8, SRZ ;  /* 0x0000000000087805 */ /* 0x001fe4000001ff00 */
.L_x_9384:
[----:B------:R-:W-:Y:S01]  /*0400*/  IMAD R64, R130, c[0x0][0x168], RZ ;  /* 0x00005a0082407a24 */ /* 0x000fe200078e02ff */
[----:B------:R-:W-:-:S04]  /*0410*/  MOV R81, 0x4 ;  /* 0x0000000400517802 */ /* 0x000fc80000000f00 */
[----:B------:R-:W-:Y:S01]  /*0420*/  SHF.R.S32.HI R65, RZ, 0x1f, R64 ;  /* 0x0000001fff417819 */ /* 0x000fe20000011440 */
[----:B------:R-:W-:-:S03]  /*0430*/  IMAD.WIDE R74, R130, R81, c[0x0][0x1a0] ;  /* 0x00006800824a7625 */ /* 0x000fc600078e0251 */
[----:B------:R-:W-:Y:S01]  /*0440*/  LEA.HI R65, R65, R64, RZ, 0x2 ;  /* 0x0000004041417211 */ /* 0x000fe200078f10ff */
[----:B------:R-:W-:Y:S01]  /*0450*/  IMAD.WIDE R80, R130, R81, c[0x0][0x1a8] ;  /* 0x00006a0082507625 */ /* 0x000fe200078e0251 */
[----:B------:R0:W2:Y:S02]  /*0460*/  LDG.E R165, [R74.64] ;  /* 0x000000044aa57981 */ /* 0x0000a4000c1e1900 */
[----:B------:R-:W-:Y:S02]  /*0470*/  LEA.HI.SX32 R149, R65, R122, 0x1e ;  /* 0x0000007a41957211 */ /* 0x000fe400078ff2ff */
[----:B------:R1:W3:Y:S02]  /*0480*/  LDG.E R139, [R80.64] ;  /* 0x00000004508b7981 */ /* 0x0002e4000c1e1900 */
[C---:B------:R-:W-:Y:S02]  /*0490*/  SHF.L.U32 R147, R149.reuse, 0x4, RZ ;  /* 0x0000000495937819 */ /* 0x040fe400000006ff */
[----:B------:R-:W-:-:S02]  /*04a0*/  IADD3 R145, R149, 0x80, RZ ;  /* 0x0000008095917810 */ /* 0x000fc40007ffe0ff */
[----:B------:R-:W-:Y:S02]  /*04b0*/  SHF.R.U32.HI R146, RZ, 0x1c, R149 ;  /* 0x0000001cff927819 */ /* 0x000fe40000011695 */
[----:B------:R-:W-:Y:S02]  /*04c0*/  IADD3 R64, P0, R147, c[0x0][0x188], RZ ;  /* 0x0000620093407a10 */ /* 0x000fe40007f1e0ff */
[----:B------:R-:W-:Y:S02]  /*04d0*/  SHF.L.U32 R144, R145, 0x4, RZ ;  /* 0x0000000491907819 */ /* 0x000fe400000006ff */
[----:B------:R-:W-:Y:S02]  /*04e0*/  IADD3 R142, R149, 0x100, RZ ;  /* 0x00000100958e7810 */ /* 0x000fe40007ffe0ff */
[----:B------:R-:W-:Y:S02]  /*04f0*/  IADD3.X R65, R146, c[0x0][0x18c], RZ, P0, !PT ;  /* 0x0000630092417a10 */ /* 0x000fe400007fe4ff */
[----:B------:R-:W-:-:S02]  /*0500*/  SHF.R.U32.HI R143, RZ, 0x1c, R145 ;  /* 0x0000001cff8f7819 */ /* 0x000fc40000011691 */
[----:B------:R-:W-:Y:S02]  /*0510*/  IADD3 R72, P0, R144, c[0x0][0x188], RZ ;  /* 0x0000620090487a10 */ /* 0x000fe40007f1e0ff */
[----:B------:R-:W-:Y:S01]  /*0520*/  SHF.L.U32 R141, R142, 0x4, RZ ;  /* 0x000000048e8d7819 */ /* 0x000fe200000006ff */
[----:B------:R-:W4:Y:S01]  /*0530*/  LDG.E.128 R64, [R64.64] ;  /* 0x0000000440407981 */ /* 0x000f22000c1e1d00 */
[----:B------:R-:W-:Y:S02]  /*0540*/  IADD3 R131, R149, 0x200, RZ ;  /* 0x0000020095837810 */ /* 0x000fe40007ffe0ff */
[----:B------:R-:W-:Y:S02]  /*0550*/  IADD3.X R73, R143, c[0x0][0x18c], RZ, P0, !PT ;  /* 0x000063008f497a10 */ /* 0x000fe400007fe4ff */
[----:B------:R-:W-:Y:S02]  /*0560*/  MOV R148, 0x10 ;  /* 0x0000001000947802 */ /* 0x000fe40000000f00 */
[----:B------:R-:W-:-:S02]  /*0570*/  SHF.R.U32.HI R140, RZ, 0x1c, R142 ;  /* 0x0000001cff8c7819 */ /* 0x000fc4000001168e */
[----:B-1----:R-:W-:Y:S02]  /*0580*/  IADD3 R80, P0, R141, c[0x0][0x188], RZ ;  /* 0x000062008d507a10 */ /* 0x002fe40007f1e0ff */
[----:B------:R-:W-:Y:S01]  /*0590*/  SHF.L.U32 R134, R131, 0x4, RZ ;  /* 0x0000000483867819 */ /* 0x000fe200000006ff */
[-C--:B------:R-:W-:Y:S01]  /*05a0*/  IMAD.WIDE.U32 R68, R149, R148.reuse, c[0x0][0x208] ;  /* 0x0000820095447625 */ /* 0x080fe200078e0094 */
[----:B------:R-:W-:Y:S01]  /*05b0*/  IADD3.X R81, R140, c[0x0][0x18c], RZ, P0, !PT ;  /* 0x000063008c517a10 */ /* 0x000fe200007fe4ff */
[----:B0-----:R-:W3:Y:S01]  /*05c0*/  LDG.E.128 R72, [R72.64] ;  /* 0x0000000448487981 */ /* 0x001ee2000c1e1d00 */
[----:B------:R-:W-:Y:S02]  /*05d0*/  SHF.R.U32.HI R133, RZ, 0x1c, R131 ;  /* 0x0000001cff857819 */ /* 0x000fe40000011683 */
[----:B------:R-:W-:Y:S01]  /*05e0*/  IADD3 R88, P0, R134, c[0x0][0x188], RZ ;  /* 0x0000620086587a10 */ /* 0x000fe20007f1e0ff */
[----:B------:R-:W3:Y:S03]  /*05f0*/  LDG.E.128 R68, [R68.64] ;  /* 0x0000000444447981 */ /* 0x000ee6000c1e1d00 */
[----:B------:R-:W-:Y:S01]  /*0600*/  IADD3.X R89, R133, c[0x0][0x18c], RZ, P0, !PT ;  /* 0x0000630085597a10 */ /* 0x000fe200007fe4ff */
[----:B------:R-:W3:Y:S05]  /*0610*/  LDG.E.128 R80, [R80.64] ;  /* 0x0000000450507981 */ /* 0x000eea000c1e1d00 */
        /* <DEDUP_REMOVED lines=9> */
[----:B------:R-:W3:Y:S01]  /*06b0*/  LDG.E.128 R84, [R84.64] ;  /* 0x0000000454547981 */ /* 0x000ee2000c1e1d00 */
[----:B------:R-:W-:-:S03]  /*06c0*/  ISETP.NE.U32.AND P1, PT, RZ, c[0x0][0x1c0], PT ;  /* 0x00007000ff007a0c */ /* 0x000fc60003f25070 */
[----:B------:R-:W3:Y:S01]  /*06d0*/  LDG.E.128 R92, [R92.64] ;  /* 0x000000045c5c7981 */ /* 0x000ee2000c1e1d00 */
[----:B------:R-:W-:Y:S02]  /*06e0*/  ISETP.NE.AND.EX P1, PT, RZ, c[0x0][0x1c4], PT, P1 ;  /* 0x00007100ff007a0c */ /* 0x000fe40003f25310 */
[----:B------:R-:W-:Y:S01]  /*06f0*/  ISETP.NE.U32.AND P0, PT, RZ, c[0x0][0x218], PT ;  /* 0x00008600ff007a0c */ /* 0x000fe20003f05070 */
[----:B------:R-:W-:-:S03]  /*0700*/  IMAD.WIDE.U32 R96, R138, R148, c[0x0][0x208] ;  /* 0x000082008a607625 */ /* 0x000fc600078e0094 */
[----:B------:R-:W-:Y:S02]  /*0710*/  ISETP.NE.AND.EX P0, PT, RZ, c[0x0][0x21c], PT, P0 ;  /* 0x00008700ff007a0c */ /* 0x000fe40003f05300 */
[----:B------:R-:W-:Y:S01]  /*0720*/  SHF.R.S32.HI R101, RZ, 0x1f, R130 ;  /* 0x0000001fff657819 */ /* 0x000fe20000011482 */
[----:B------:R-:W3:Y:S01]  /*0730*/  LDG.E.128 R96, [R96.64] ;  /* 0x0000000460607981 */ /* 0x000ee2000c1e1d00 */
[----:B------:R-:W-:-:S03]  /*0740*/  MOV R136, 0x3f800000 ;  /* 0x3f80000000887802 */ /* 0x000fc60000000f00 */
[----:B------:R-:W-:-:S04]  /*0750*/  @P1 LEA R100, P2, R130, c[0x0][0x1c0], 0x2 ;  /* 0x0000700082641a11 */ /* 0x000fc800078410ff */
[----:B------:R-:W-:Y:S02]  /*0760*/  @P1 LEA.HI.X R101, R130, c[0x0][0x1c4], R101, 0x2, P2 ;  /* 0x0000710082651a11 */ /* 0x000fe400010f1465 */
[----:B------:R-:W-:-:S03]  /*0770*/  @P0 LEA R102, P3, R149, c[0x0][0x218], 0x4 ;  /* 0x0000860095660a11 */ /* 0x000fc600078620ff */
[----:B-----5:R0:W5:Y:S01]  /*0780*/  @P1 LDG.E R136, [R100.64] ;  /* 0x0000000464881981 */ /* 0x020162000c1e1900 */
[----:B------:R-:W-:-:S05]  /*0790*/  @P0 LEA.HI.X R103, R149, c[0x0][0x21c], RZ, 0x4, P3 ;  /* 0x0000870095670a11 */ /* 0x000fca00018f24ff */
[----:B------:R1:W5:Y:S01]  /*07a0*/  @P0 LDG.E.128 R40, [R102.64] ;  /* 0x0000000466280981 */ /* 0x000362000c1e1d00 */
[----:B0-----:R-:W-:-:S06]  /*07b0*/  IMAD.WIDE.U32 R100, R131, R148, c[0x0][0x208] ;  /* 0x0000820083647625 */ /* 0x001fcc00078e0094 */
[----:B-1----:R-:W3:Y:S01]  /*07c0*/  LDG.E.128 R100, [R100.64] ;  /* 0x0000000464647981 */ /* 0x002ee2000c1e1d00 */
[----:B------:R-:W-:-:S04]  /*07d0*/  @P0 LEA R156, P1, R145, c[0x0][0x218], 0x4 ;  /* 0x00008600919c0a11 */ /* 0x000fc800078220ff */
[----:B------:R-:W-:Y:S02]  /*07e0*/  @P0 LEA.HI.X R157, R145, c[0x0][0x21c], RZ, 0x4, P1 ;  /* 0x00008700919d0a11 */ /* 0x000fe400008f24ff */
[----:B------:R-:W-:Y:S02]  /*07f0*/  @P0 LEA R150, P1, R138, c[0x0][0x218], 0x4 ;  /* 0x000086008a960a11 */ /* 0x000fe400078220ff */
[----:B------:R-:W-:Y:S01]  /*0800*/  @P0 LEA R154, P2, R142, c[0x0][0x218], 0x4 ;  /* 0x000086008e9a0a11 */ /* 0x000fe200078420ff */
[----:B------:R0:W5:Y:S01]  /*0810*/  @P0 LDG.E.128 R44, [R156.64] ;  /* 0x000000049c2c0981 */ /* 0x000162000c1e1d00 */
[----:B------:R-:W-:Y:S02]  /*0820*/  @P0 LEA.HI.X R151, R138, c[0x0][0x21c], RZ, 0x4, P1 ;  /* 0x000087008a970a11 */ /* 0x000fe400008f24ff */
[C---:B------:R-:W-:Y:S02]  /*0830*/  @P0 LEA R152, P1, R131.reuse, c[0x0][0x218], 0x4 ;  /* 0x0000860083980a11 */ /* 0x040fe400078220ff */
[----:B------:R-:W-:Y:S01]  /*0840*/  @P0 LEA.HI.X R155, R142, c[0x0][0x21c], RZ, 0x4, P2 ;  /* 0x000087008e9b0a11 */ /* 0x000fe200010f24ff */
[----:B------:R1:W5:Y:S01]  /*0850*/  @P0 LDG.E.128 R52, [R150.64] ;  /* 0x0000000496340981 */ /* 0x000362000c1e1d00 */
[----:B------:R-:W-:-:S03]  /*0860*/  @P0 LEA.HI.X R153, R131, c[0x0][0x21c], RZ, 0x4, P1 ;  /* 0x0000870083990a11 */ /* 0x000fc600008f24ff */
[----:B------:R0:W5:Y:S04]  /*0870*/  @P0 LDG.E.128 R48, [R154.64] ;  /* 0x000000049a300981 */ /* 0x000168000c1e1d00 */
[----:B------:R1:W5:Y:S01]  /*0880*/  @P0 LDG.E.128 R56, [R152.64] ;  /* 0x0000000498380981 */ /* 0x000362000c1e1d00 */
[----:B------:R-:W-:-:S04]  /*0890*/  LEA R148, P0, R149, c[0x0][0x190], 0x2 ;  /* 0x0000640095947a11 */ /* 0x000fc800078010ff */
[----:B------:R-:W-:Y:S02]  /*08a0*/  LEA.HI.X R149, R149, c[0x0][0x194], RZ, 0x2, P0 ;  /* 0x0000650095957a11 */ /* 0x000fe400000f14ff */
[C---:B0-----:R-:W-:Y:S01]  /*08b0*/  LEA R156, P0, R145.reuse, c[0x0][0x190], 0x2 ;  /* 0x00006400919c7a11 */ /* 0x041fe200078010ff */
[----:B------:R-:W-:Y:S01]  /*08c0*/  ULDC.U8 UR6, c[0x0][0x1f0] ;  /* 0x00007c0000067ab9 */ /* 0x000fe20000000000 */
[----:B------:R-:W-:Y:S01]  /*08d0*/  LEA R154, P1, R142, c[0x0][0x190], 0x2 ;  /* 0x000064008e9a7a11 */ /* 0x000fe200078210ff */
[----:B------:R3:W5:Y:S01]  /*08e0*/  LDG.E R148, [R148.64] ;  /* 0x0000000494947981 */ /* 0x000762000c1e1900 */
[----:B------:R-:W-:Y:S02]  /*08f0*/  LEA.HI.X R157, R145, c[0x0][0x194], RZ, 0x2, P0 ;  /* 0x00006500919d7a11 */ /* 0x000fe400000f14ff */
[----:B-1----:R-:W-:Y:S02]  /*0900*/  LEA R150, P0, R138, c[0x0][0x190], 0x2 ;  /* 0x000064008a967a11 */ /* 0x002fe400078010ff */
[----:B------:R-:W-:Y:S01]  /*0910*/  LEA.HI.X R155, R142, c[0x0][0x194], RZ, 0x2, P1 ;  /* 0x000065008e9b7a11 */ /* 0x000fe200008f14ff */
[----:B------:R0:W5:Y:S01]  /*0920*/  LDG.E R145, [R156.64] ;  /* 0x000000049c917981 */ /* 0x000162000c1e1900 */
[----:B------:R-:W-:-:S02]  /*0930*/  LEA.HI.X R151, R138, c[0x0][0x194], RZ, 0x2, P0 ;  /* 0x000065008a977a11 */ /* 0x000fc400000f14ff */
[----:B------:R-:W-:Y:S01]  /*0940*/  ISETP.NE.AND P0, PT, RZ, UR6, PT ;  /* 0x00000006ff007c0c */ /* 0x000fe2000bf05270 */
[----:B------:R1:W5:Y:S01]  /*0950*/  LDG.E R142, [R154.64] ;  /* 0x000000049a8e7981 */ /* 0x000362000c1e1900 */
[----:B------:R-:W-:-:S03]  /*0960*/  LEA R152, P1, R131, c[0x0][0x190], 0x2 ;  /* 0x0000640083987a11 */ /* 0x000fc600078210ff */
[----:B------:R0:W5:Y:S01]  /*0970*/  LDG.E R138, [R150.64] ;  /* 0x00000004968a7981 */ /* 0x000162000c1e1900 */
[----:B------:R-:W-:-:S05]  /*0980*/  LEA.HI.X R153, R131, c[0x0][0x194], RZ, 0x2, P1 ;  /* 0x0000650083997a11 */ /* 0x000fca00008f14ff */
[----:B------:R0:W5:Y:S01]  /*0990*/  LDG.E R131, [R152.64] ;  /* 0x0000000498837981 */ /* 0x000162000c1e1900 */
[----:B--2---:R-:W-:-:S05]  /*09a0*/  FSEL R165, R165, RZ, !P0 ;  /* 0x000000ffa5a57208 */ /* 0x004fca0004000000 */
[----:B----4-:R-:W-:-:S04]  /*09b0*/  FADD.FTZ R64, -R165, R64 ;  /* 0x00000040a5407221 */ /* 0x010fc80000010100 */
[----:B---3--:R-:W-:Y:S02]  /*09c0*/  FMUL.FTZ R149, R139, R64 ;  /* 0x000000408b957220 */ /* 0x008fe40000410000 */
[C---:B-1----:R-:W-:Y:S02]  /*09d0*/  FADD.FTZ R154, -R165.reuse, R65 ;  /* 0x00000041a59a7221 */ /* 0x042fe40000010100 */
[----:B------:R-:W-:Y:S02]  /*09e0*/  FADD.FTZ R74, -R165, R74 ;  /* 0x0000004aa54a7221 */ /* 0x000fe40000010100 */
[C---:B------:R-:W-:Y:S02]  /*09f0*/  FADD.FTZ R123, R68.reuse, R123 ;  /* 0x0000007b447b7221 */ /* 0x040fe40000010000 */
[----:B------:R-:W-:Y:S02]  /*0a00*/  FFMA.FTZ R127, R68, R149, R127 ;  /* 0x00000095447f7223 */ /* 0x000fe4000001007f */
[----:B0-----:R-:W-:-:S02]  /*0a10*/  FMUL.FTZ R152, R36, R68 ;  /* 0x0000004424987220 */ /* 0x001fc40000410000 */
[----:B------:R-:W-:Y:S02]  /*0a20*/  FADD.FTZ R68, -R165, R81 ;  /* 0x00000051a5447221 */ /* 0x000fe40000010100 */
[----:B------:R-:W-:Y:S02]  /*0a30*/  FMUL.FTZ R159, R139, R74 ;  /* 0x0000004a8b9f7220 */ /* 0x000fe40000410000 */
[----:B------:R-:W-:Y:S02]  /*0a40*/  FADD.FTZ R74, -R165, R88 ;  /* 0x00000058a54a7221 */ /* 0x000fe40000010100 */
[----:B------:R-:W-:Y:S02]  /*0a50*/  FMUL.FTZ R88, R139, R68 ;  /* 0x000000448b587220 */ /* 0x000fe40000410000 */
        /* <DEDUP_REMOVED lines=26> */
[----:B------:R-:W-:Y:S02]  /*0c00*/  FADD.FTZ R64, -R165, R80 ;  /* 0x00000050a5407221 */ /* 0x000fe40000010100 */
[C---:B------:R-:W-:Y:S02]  /*0c10*/  FADD.FTZ R17, R70.reuse, R17 ;  /* 0x0000001146117221 */ /* 0x040fe40000010000 */
[----:B------:R-:W-:Y:S02]  /*0c20*/  FFMA.FTZ R121, R70, R151, R121 ;  /* 0x0000009746797223 */ /* 0x000fe40000010079 */
        /* <DEDUP_REMOVED lines=9> */
[----:B------:R-:W-:Y:S02]  /*0cc0*/  FADD.FTZ R66, -R165, R86 ;  /* 0x00000056a5427221 */ /* 0x000fe40000010100 */
[C---:B------:R-:W-:Y:S02]  /*0cd0*/  FADD.FTZ R11, R92.reuse, R11 ;  /* 0x0000000b5c0b7221 */ /* 0x040fe40000010000 */
[----:B------:R-:W-:Y:S02]  /*0ce0*/  FFMA.FTZ R115, R92, R87, R115 ;  /* 0x000000575c737223 */ /* 0x000fe40000010073 */
[----:B------:R-:W-:Y:S02]  /*0cf0*/  FMUL.FTZ R92, R28, R92 ;  /* 0x0000005c1c5c7220 */ /* 0x000fe40000410000 */
[----:B------:R-:W-:Y:S02]  /*0d00*/  FADD.FTZ R67, R67, R164 ;  /* 0x000000a443437221 */ /* 0x000fe40000010000 */
[----:B------:R-:W-:-:S02]  /*0d10*/  FFMA.FTZ R65, R161, R164, R65 ;  /* 0x000000a4a1417223 */ /* 0x000fc40000010041 */
[C---:B------:R-:W-:Y:S02]  /*0d20*/  FADD.FTZ R15, R76.reuse, R15 ;  /* 0x0000000f4c0f7221 */ /* 0x040fe40000010000 */
[----:B------:R-:W-:Y:S02]  /*0d30*/  FFMA.FTZ R119, R76, R157, R119 ;  /* 0x0000009d4c777223 */ /* 0x000fe40000010077 */
[C---:B------:R-:W-:Y:S02]  /*0d40*/  FADD.FTZ R14, R79.reuse, R14 ;  /* 0x0000000e4f0e7221 */ /* 0x040fe40000010000 */
[----:B------:R-:W-:Y:S02]  /*0d50*/  FFMA.FTZ R116, R79, R161, R116 ;  /* 0x000000a14f747223 */ /* 0x000fe40000010074 */
[----:B------:R-:W-:Y:S02]  /*0d60*/  FADD.FTZ R76, -R165, R89 ;  /* 0x00000059a54c7221 */ /* 0x000fe40000010100 */
[----:B------:R-:W-:-:S02]  /*0d70*/  FADD.FTZ R12, R93, R12 ;  /* 0x0000000c5d0c7221 */ /* 0x000fc40000010000 */
[----:B------:R-:W-:Y:S02]  /*0d80*/  FMUL.FTZ R89, R139, R70 ;  /* 0x000000468b597220 */ /* 0x000fe40000410000 */
[----:B------:R-:W-:Y:S02]  /*0d90*/  FFMA.FTZ R114, R93, R88, R114 ;  /* 0x000000585d727223 */ /* 0x000fe40000010072 */
[----:B------:R-:W-:Y:S02]  /*0da0*/  FMUL.FTZ R79, R139, R66 ;  /* 0x000000428b4f7220 */ /* 0x000fe40000410000 */
[----:B------:R-:W-:Y:S02]  /*0db0*/  FMUL.FTZ R93, R29, R93 ;  /* 0x0000005d1d5d7220 */ /* 0x000fe40000410000 */
[----:B------:R-:W-:Y:S02]  /*0dc0*/  FADD.FTZ R66, R67, R92 ;  /* 0x0000005c43427221 */ /* 0x000fe40000010000 */
[----:B------:R-:W-:-:S02]  /*0dd0*/  FFMA.FTZ R65, R87, R92, R65 ;  /* 0x0000005c57417223 */ /* 0x000fc40000010041 */
[C---:B------:R-:W-:Y:S02]  /*0de0*/  FADD.FTZ R84, -R165.reuse, R84 ;  /* 0x00000054a5547221 */ /* 0x040fe40000010100 */
[C---:B------:R-:W-:Y:S02]  /*0df0*/  FADD.FTZ R9, R94.reuse, R9 ;  /* 0x000000095e097221 */ /* 0x040fe40000010000 */
[----:B------:R-:W-:Y:S02]  /*0e00*/  FFMA.FTZ R113, R94, R89, R113 ;  /* 0x000000595e717223 */ /* 0x000fe40000010071 */
[----:B------:R-:W-:Y:S02]  /*0e10*/  FADD.FTZ R72, -R165, R83 ;  /* 0x00000053a5487221 */ /* 0x000fe40000010100 */
[----:B------:R-:W-:Y:S02]  /*0e20*/  FMUL.FTZ R94, R30, R94 ;  /* 0x0000005e1e5e7220 */ /* 0x000fe40000410000 */
        /* <DEDUP_REMOVED lines=43> */
[----:B------:R-:W-:Y:S02]  /*10e0*/  FADD.FTZ R80, -R165, R90 ;  /* 0x0000005aa5507221 */ /* 0x000fe40000010100 */
[----:B------:R-:W-:Y:S02]  /*10f0*/  FMUL.FTZ R101, R21, R101 ;  /* 0x0000006515657220 */ /* 0x000fe40000410000 */
[----:B------:R-:W-:Y:S02]  /*1100*/  FADD.FTZ R64, R66, R77 ;  /* 0x0000004d42407221 */ /* 0x000fe40000010000 */
[----:B------:R-:W-:Y:S02]  /*1110*/  FFMA.FTZ R65, R74, R77, R65 ;  /* 0x0000004d4a417223 */ /* 0x000fe40000010041 */
[----:B------:R-:W-:Y:S02]  /*1120*/  FMUL.FTZ R80, R139, R80 ;  /* 0x000000508b507220 */ /* 0x000fe40000410000 */
[----:B------:R-:W-:-:S02]  /*1130*/  FMUL.FTZ R83, R22, R102 ;  /* 0x0000006616537220 */ /* 0x000fc40000410000 */
[----:B------:R-:W-:Y:S02]  /*1140*/  FADD.FTZ R64, R64, R101 ;  /* 0x0000006540407221 */ /* 0x000fe40000010000 */
[----:B------:R-:W-:Y:S01]  /*1150*/  FFMA.FTZ R65, R76, R101, R65 ;  /* 0x000000654c417223 */ /* 0x000fe20000010041 */
[----:B------:R-:W-:Y:S01]  /*1160*/  LOP3.LUT P0, RZ, R126, 0xff, RZ, 0xc0, !PT ;  /* 0x000000ff7eff7812 */ /* 0x000fe2000780c0ff */
[----:B------:R-:W-:Y:S02]  /*1170*/  FMUL.FTZ R84, R23, R103 ;  /* 0x0000006717547220 */ /* 0x000fe40000410000 */
[----:B------:R-:W-:Y:S02]  /*1180*/  FADD.FTZ R67, R64, R83 ;  /* 0x0000005340437221 */ /* 0x000fe40000010000 */
[----:B------:R-:W-:Y:S01]  /*1190*/  FFMA.FTZ R65, R80, R83, R65 ;  /* 0x0000005350417223 */ /* 0x000fe20000010041 */
[----:B------:R-:W-:Y:S01]  /*11a0*/  SEL R91, R129, R132, !P0 ;  /* 0x00000084815b7207 */ /* 0x000fe20004000000 */
        /* <DEDUP_REMOVED lines=16> */
.L_x_9385:
        /* <DEDUP_REMOVED lines=18> */
.L_x_9386:
[----:B------:R-:W-:Y:S01]  /*13d0*/  LOP3.LUT P0, RZ, R125, 0x1f, RZ, 0xc0, !PT ;  /* 0x0000001f7dff7812 */ /* 0x000fe2000780c0ff */
[----:B-12---:R-:W-:Y:S01]  /*13e0*/  FADD.FTZ R72, R73, R72 ;  /* 0x0000004849487221 */ /* 0x006fe20000010000 */
[----:B------:R-:W-:Y:S01]  /*13f0*/  ULDC.U8 UR6, c[0x0][0x1f0] ;  /* 0x00007c0000067ab9 */ /* 0x000fe20000000000 */
[----:B0-----:R-:W-:Y:S01]  /*1400*/  FADD.FTZ R73, R64, R71 ;  /* 0x0000004740497221 */ /* 0x001fe20000010000 */
[----:B------:R-:W-:Y:S02]  /*1410*/  ISETP.NE.U32.AND P1, PT, RZ, c[0x0][0x218], PT ;  /* 0x00008600ff007a0c */ /* 0x000fe40003f25070 */
[C---:B-----5:R-:W-:Y:S02]  /*1420*/  LOP3.LUT P2, RZ, R148.reuse, 0xff000000, RZ, 0xc0, !PT ;  /* 0xff00000094ff7812 */ /* 0x060fe4000784c0ff */
[----:B------:R-:W-:Y:S02]  /*1430*/  ISETP.NE.AND.EX P1, PT, RZ, c[0x0][0x21c], PT, P1 ;  /* 0x00008700ff007a0c */ /* 0x000fe40003f25310 */
[----:B------:R-:W-:-:S02]  /*1440*/  LOP3.LUT P3, RZ, R148, 0xff, RZ, 0xc0, !PT ;  /* 0x000000ff94ff7812 */ /* 0x000fc4000786c0ff */
[----:B------:R-:W-:Y:S02]  /*1450*/  LOP3.LUT P4, RZ, R148, 0xff00, RZ, 0xc0, !PT ;  /* 0x0000ff0094ff7812 */ /* 0x000fe4000788c0ff */
[----:B------:R-:W-:Y:S02]  /*1460*/  @!P0 IADD3 R90, R128, R91, RZ ;  /* 0x0000005b805a8210 */ /* 0x000fe40007ffe0ff */
[----:B------:R-:W-:-:S03]  /*1470*/  LOP3.LUT P5, RZ, R148, 0xff0000, RZ, 0xc0, !PT ;  /* 0x00ff000094ff7812 */ /* 0x000fc600078ac0ff */
[----:B------:R0:W-:Y:S01]  /*1480*/  @!P0 STS.64 [R90.X8+0x2800], R72 ;  /* 0x002800485a008388 */ /* 0x0001e20000008a00 */
[----:B------:R-:W-:Y:S01]  /*1490*/  ISETP.NE.AND P0, PT, RZ, UR6, PT ;  /* 0x00000006ff007c0c */ /* 0x000fe2000bf05270 */
[----:B------:R-:W-:Y:S02]  /*14a0*/  WARPSYNC 0xffffffff ;  /* 0xffffffff00007948 */ /* 0x000fe40003800000 */
[----:B------:R-:W-:Y:S01]  /*14b0*/  BAR.SYNC.DEFER_BLOCKING 0x0 ;  /* 0x0000000000007b1d */ /* 0x000fe20000010000 */
[----:B0-----:R-:W-:-:S05]  /*14c0*/  IADD3 R90, P6, R147, c[0x0][0x248], RZ ;  /* 0x00009200935a7a10 */ /* 0x001fca0007fde0ff */
[----:B------:R-:W0:Y:S04]  /*14d0*/  LDS.128 R64, [R91.X8+0x2800] ;  /* 0x002800005b407984 */ /* 0x000e280000008c00 */
[----:B------:R1:W2:Y:S02]  /*14e0*/  LDS.128 R68, [R91.X8+0x2810] ;  /* 0x002810005b447984 */ /* 0x0002a40000008c00 */
[----:B-1----:R-:W-:Y:S01]  /*14f0*/  IADD3.X R91, R146, c[0x0][0x24c], RZ, P6, !PT ;  /* 0x00009300925b7a10 */ /* 0x002fe200037fe4ff */
[----:B0-----:R-:W-:Y:S02]  /*1500*/  FADD.FTZ R95, RZ, R64 ;  /* 0x00000040ff5f7221 */ /* 0x001fe40000010000 */
[----:B------:R-:W-:Y:S02]  /*1510*/  FADD.FTZ R64, RZ, R65 ;  /* 0x00000041ff407221 */ /* 0x000fe40000010000 */
        /* <DEDUP_REMOVED lines=57> */
.L_x_9379:
[----:B------:R1:W-:Y:S01]  /*18b0*/  STG.E.128 [R90.64], R64 ;  /* 0x000000405a007986 */ /* 0x0003e2000c101d04 */
[-CC-:B------:R-:W-:Y:S01]  /*18c0*/  FFMA.FTZ R95, R87, R73.reuse, R72.reuse ;  /* 0x00000049575f7223 */ /* 0x180fe20000010048 */
[----:B------:R-:W-:Y:S01]  /*18d0*/  LOP3.LUT P5, RZ, R145, 0xff, RZ, 0xc0, !PT ;  /* 0x000000ff91ff7812 */ /* 0x000fe200078ac0ff */
[----:B0-----:R-:W-:Y:S01]  /*18e0*/  FMUL.FTZ R71, R139, R160 ;  /* 0x000000a08b477220 */ /* 0x001fe20000410000 */
[----:B------:R-:W-:Y:S01]  /*18f0*/  LOP3.LUT P6, RZ, R145, 0xff00, RZ, 0xc0, !PT ;  /* 0x0000ff0091ff7812 */ /* 0x000fe200078cc0ff */
[----:B------:R-:W-:Y:S01]  /*1900*/  FMUL.FTZ R100, R139, R100 ;  /* 0x000000648b647220 */ /* 0x000fe20000410000 */
[----:B------:R-:W-:Y:S01]  /*1910*/  LOP3.LUT P3, RZ, R145, 0xff0000, RZ, 0xc0, !PT ;  /* 0x00ff000091ff7812 */ /* 0x000fe2000786c0ff */
[C---:B------:R-:W-:Y:S02]  /*1920*/  FMUL.FTZ R87, R139.reuse, R162 ;  /* 0x000000a28b577220 */ /* 0x040fe40000410000 */
[----:B------:R-:W-:Y:S02]  /*1930*/  FMUL.FTZ R164, R139, R164 ;  /* 0x000000a48ba47220 */ /* 0x000fe40000410000 */
        /* <DEDUP_REMOVED lines=14> */
.L_x_9380:
[-C--:B-1----:R-:W-:Y:S01]  /*1a20*/  FMUL.FTZ R164, R164, R136.reuse ;  /* 0x00000088a4a47220 */ /* 0x082fe20000410000 */
[----:B------:R-:W-:Y:S01]  /*1a30*/  LOP3.LUT P4, RZ, R145, 0xff000000, RZ, 0xc0, !PT ;  /* 0xff00000091ff7812 */ /* 0x000fe2000788c0ff */
[-C--:B------:R-:W-:Y:S02]  /*1a40*/  FMUL.FTZ R100, R100, R136.reuse ;  /* 0x0000008864647220 */ /* 0x080fe40000410000 */
[----:B------:R-:W-:Y:S02]  /*1a50*/  FMUL.FTZ R164, R164, c[0x0][0x1e8] ;  /* 0x00007a00a4a47a20 */ /* 0x000fe40000410000 */
[-C--:B------:R-:W-:Y:S02]  /*1a60*/  FMUL.FTZ R87, R87, R136.reuse ;  /* 0x0000008857577220 */ /* 0x080fe40000410000 */
[----:B0-----:R-:W-:Y:S01]  /*1a70*/  FMUL.FTZ R64, R71, R136 ;  /* 0x0000008847407220 */ /* 0x001fe20000410000 */
[----:B------:R-:W-:Y:S01]  /*1a80*/  SEL R71, R164, RZ, P4 ;  /* 0x000000ffa4477207 */ /* 0x000fe20002000000 */
[----:B------:R-:W-:Y:S01]  /*1a90*/  FFMA.FTZ R85, R85, R73, R72 ;  /* 0x0000004955557223 */ /* 0x000fe20000010048 */
[----:B------:R-:W-:Y:S01]  /*1aa0*/  IADD3 R144, P4, R144, c[0x0][0x248], RZ ;  /* 0x0000920090907a10 */ /* 0x000fe20007f9e0ff */
[----:B------:R-:W-:-:S02]  /*1ab0*/  FMUL.FTZ R70, R87, c[0x0][0x1e8] ;  /* 0x00007a0057467a20 */ /* 0x000fc40000410000 */
[----:B------:R-:W-:Y:S01]  /*1ac0*/  FMUL.FTZ R69, R100, c[0x0][0x1e8] ;  /* 0x00007a0064457a20 */ /* 0x000fe20000410000 */
[----:B------:R-:W-:Y:S01]  /*1ad0*/  IADD3.X R145, R143, c[0x0][0x24c], RZ, P4, !PT ;  /* 0x000093008f917a10 */ /* 0x000fe200027fe4ff */
[----:B------:R-:W-:Y:S01]  /*1ae0*/  FMUL.FTZ R64, R64, c[0x0][0x1e8] ;  /* 0x00007a0040407a20 */ /* 0x000fe20000410000 */
[----:B------:R-:W-:Y:S01]  /*1af0*/  SEL R70, R70, RZ, P3 ;  /* 0x000000ff46467207 */ /* 0x000fe20001800000 */
[----:B------:R-:W-:Y:S01]  /*1b00*/  FADD.FTZ R86, R86, -R85 ;  /* 0x8000005556567221 */ /* 0x000fe20000010000 */
[----:B------:R-:W-:Y:S01]  /*1b10*/  SEL R69, R69, RZ, P6 ;  /* 0x000000ff45457207 */ /* 0x000fe20003000000 */
[----:B------:R-:W-:Y:S01]  /*1b20*/  FADD.FTZ R92, R92, -R95 ;  /* 0x8000005f5c5c7221 */ /* 0x000fe20000010000 */
[----:B------:R-:W-:Y:S01]  /*1b30*/  SEL R68, R64, RZ, P5 ;  /* 0x000000ff40447207 */ /* 0x000fe20002800000 */
[----:B------:R-:W-:Y:S01]  /*1b40*/  FMUL.FTZ R100, R139, R86 ;  /* 0x000000568b647220 */ /* 0x000fe20000410000 */
[C---:B------:R-:W-:Y:S01]  /*1b50*/  LOP3.LUT P4, RZ, R142.reuse, 0xff000000, RZ, 0xc0, !PT ;  /* 0xff0000008eff7812 */ /* 0x040fe2000788c0ff */
[----:B------:R-:W-:Y:S01]  /*1b60*/  FADD.FTZ R88, R93, -R88 ;  /* 0x800000585d587221 */ /* 0x000fe20000010000 */
[----:B------:R-:W-:Y:S01]  /*1b70*/  LOP3.LUT P3, RZ, R142, 0xff, RZ, 0xc0, !PT ;  /* 0x000000ff8eff7812 */ /* 0x000fe2000786c0ff */
[----:B------:R-:W-:Y:S01]  /*1b80*/  FADD.FTZ R94, R94, -R89 ;  /* 0x800000595e5e7221 */ /* 0x000fe20000010000 */
[----:B------:R0:W-:Y:S01]  /*1b90*/  STG.E.128 [R144.64], R68 ;  /* 0x0000004490007986 */ /* 0x0001e2000c101d04 */
[----:B------:R-:W-:Y:S01]  /*1ba0*/  @P1 FADD.FTZ R100, R51, R100 ;  /* 0x0000006433641221 */ /* 0x000fe20000010000 */
[C---:B------:R-:W-:Y:S01]  /*1bb0*/  LOP3.LUT P6, RZ, R142.reuse, 0xff00, RZ, 0xc0, !PT ;  /* 0x0000ff008eff7812 */ /* 0x040fe200078cc0ff */
[C---:B------:R-:W-:Y:S01]  /*1bc0*/  FMUL.FTZ R85, R139.reuse, R92 ;  /* 0x0000005c8b557220 */ /* 0x040fe20000410000 */
[----:B------:R-:W-:Y:S01]  /*1bd0*/  LOP3.LUT P5, RZ, R142, 0xff0000, RZ, 0xc0, !PT ;  /* 0x00ff00008eff7812 */ /* 0x000fe200078ac0ff */
        /* <DEDUP_REMOVED lines=27> */
.L_x_9381:
        /* <DEDUP_REMOVED lines=25> */
.L_x_9382:
[-CC-:B0-----:R-:W-:Y:S01]  /*1f20*/  FFMA.FTZ R74, R74, R73.reuse, R72.reuse ;  /* 0x000000494a4a7223 */ /* 0x181fe20000010048 */
[----:B------:R-:W-:Y:S01]  /*1f30*/  LOP3.LUT P6, RZ, R138, 0xff00, RZ, 0xc0, !PT ;  /* 0x0000ff008aff7812 */ /* 0x000fe200078cc0ff */
[-CC-:B------:R-:W-:Y:S01]  /*1f40*/  FFMA.FTZ R76, R76, R73.reuse, R72.reuse ;  /* 0x000000494c4c7223 */ /* 0x180fe20000010048 */
[----:B------:R-:W-:Y:S01]  /*1f50*/  LOP3.LUT P4, RZ, R138, 0xff0000, RZ, 0xc0, !PT ;  /* 0x00ff00008aff7812 */ /* 0x000fe2000788c0ff */
[-CC-:B------:R-:W-:Y:S01]  /*1f60*/  FFMA.FTZ R80, R80, R73.reuse, R72.reuse ;  /* 0x0000004950507223 */ /* 0x180fe20000010048 */
[C---:B------:R-:W-:Y:S01]  /*1f70*/  LOP3.LUT P3, RZ, R138.reuse, 0xff000000, RZ, 0xc0, !PT ;  /* 0xff0000008aff7812 */ /* 0x040fe2000786c0ff */
        /* <DEDUP_REMOVED lines=37> */
[----:B------:R-:W-:Y:S01]  /*21d0*/  LOP3.LUT P4, RZ, R131, 0xff, RZ, 0xc0, !PT ;  /* 0x000000ff83ff7812 */ /* 0x000fe2000788c0ff */
[----:B------:R-:W-:Y:S01]  /*21e0*/  FMUL.FTZ R64, R71, c[0x0][0x1e8] ;  /* 0x00007a0047407a20 */ /* 0x000fe20000410000 */
[----:B------:R-:W-:Y:S01]  /*21f0*/  LOP3.LUT P3, RZ, R131, 0xff00, RZ, 0xc0, !PT ;  /* 0x0000ff0083ff7812 */ /* 0x000fe2000786c0ff */
[----:B------:R-:W-:Y:S01]  /*2200*/  FMUL.FTZ R68, R69, c[0x0][0x1e8] ;  /* 0x00007a0045447a20 */ /* 0x000fe20000410000 */
[C---:B------:R-:W-:Y:S01]  /*2210*/  LOP3.LUT P6, RZ, R131.reuse, 0xff0000, RZ, 0xc0, !PT ;  /* 0x00ff000083ff7812 */ /* 0x040fe200078cc0ff */
        /* <DEDUP_REMOVED lines=19> */
.L_x_9383:
        /* <DEDUP_REMOVED lines=40> */
.L_x_9376:
        /* <DEDUP_REMOVED lines=19> */
.L_x_9377:
[----:B------:R-:W-:Y:S01]  /*2700*/  HFMA2.MMA R68, -RZ, RZ, 0, 9.5367431640625e-07 ;  /* 0x00000010ff447435 */ /* 0x000fe200000001ff */
[----:B------:R-:W-:-:S02]  /*2710*/  MOV R69, R71 ;  /* 0x0000004700457202 */ /* 0x000fc40000000f00 */
[----:B------:R-:W-:Y:S02]  /*2720*/  MOV R67, 0x1f ;  /* 0x0000001f00437802 */ /* 0x000fe40000000f00 */
[----:B------:R-:W-:Y:S02]  /*2730*/  MOV R66, 0xffffffff ;  /* 0xffffffff00427802 */ /* 0x000fe40000000f00 */
[----:B------:R-:W-:Y:S02]  /*2740*/  MOV R64, 0x2760 ;  /* 0x0000276000407802 */ /* 0x000fe40000000f00 */
[----:B-----5:R-:W-:Y:S05]  /*2750*/  CALL.REL.NOINC `($__internal_189_$__cuda_sm70_shflsync_down_p) ;  /* 0x0000046000007944 */ /* 0x020fea0003c00000 */
[----:B-1----:R-:W-:Y:S01]  /*2760*/  MOV R70, R66 ;  /* 0x0000004200467202 */ /* 0x002fe20000000f00 */
[----:B0-----:R-:W-:Y:S05]  /*2770*/  BRA `(.L_x_9385) ;  /* 0xffffeb3000007947 */ /* 0x001fea000383ffff */
.L_x_9378:
[----:B------:R-:W-:Y:S01]  /*2780*/  HFMA2.MMA R68, -RZ, RZ, 0, 9.5367431640625e-07 ;  /* 0x00000010ff447435 */ /* 0x000fe200000001ff */
[----:B------:R-:W-:Y:S02]  /*2790*/  MOV R69, R73 ;  /* 0x0000004900457202 */ /* 0x000fe40000000f00 */
[----:B------:R-:W-:Y:S02]  /*27a0*/  MOV R67, 0x1f ;  /* 0x0000001f00437802 */ /* 0x000fe40000000f00 */
[----:B------:R-:W-:-:S02]  /*27b0*/  MOV R66, 0xffffffff ;  /* 0xffffffff00427802 */ /* 0x000fc40000000f00 */
[----:B------:R-:W-:Y:S02]  /*27c0*/  MOV R64, 0x27e0 ;  /* 0x000027e000407802 */ /* 0x000fe40000000f00 */
[----:B01---5:R-:W-:Y:S05]  /*27d0*/  CALL.REL.NOINC `($__internal_189_$__cuda_sm70_shflsync_down_p) ;  /* 0x000003e000007944 */ /* 0x023fea0003c00000 */
[----:B------:R-:W-:Y:S01]  /*27e0*/  FADD.FTZ R71, R71, R70 ;  /* 0x0000004647477221 */ /* 0x000fe20000010000 */
[----:B0-----:R-:W-:Y:S01]  /*27f0*/  HFMA2.MMA R68, -RZ, RZ, 0, 4.76837158203125e-07 ;  /* 0x00000008ff447435 */ /* 0x001fe200000001ff */
[----:B-1----:R-:W-:Y:S01]  /*2800*/  FADD.FTZ R73, R73, R66 ;  /* 0x0000004249497221 */ /* 0x002fe20000010000 */
[----:B------:R-:W-:Y:S02]  /*2810*/  MOV R67, 0x1f ;  /* 0x0000001f00437802 */ /* 0x000fe40000000f00 */
[----:B------:R-:W-:Y:S02]  /*2820*/  MOV R66, 0xffffffff ;  /* 0xffffffff00427802 */ /* 0x000fe40000000f00 */
[----:B------:R-:W-:Y:S02]  /*2830*/  MOV R69, R71 ;  /* 0x0000004700457202 */ /* 0x000fe40000000f00 */
[----:B------:R-:W-:Y:S02]  /*2840*/  MOV R64, 0x2860 ;  /* 0x0000286000407802 */ /* 0x000fe40000000f00 */
[----:B------:R-:W-:Y:S05]  /*2850*/  CALL.REL.NOINC `($__internal_189_$__cuda_sm70_shflsync_down_p) ;  /* 0x0000036000007944 */ /* 0x000fea0003c00000 */
[----:B0-----:R-:W-:Y:S01]  /*2860*/  HFMA2.MMA R68, -RZ, RZ, 0, 4.76837158203125e-07 ;  /* 0x00000008ff447435 */ /* 0x001fe200000001ff */
[----:B-1----:R-:W-:-:S02]  /*2870*/  MOV R70, R66 ;  /* 0x0000004200467202 */ /* 0x002fc40000000f00 */
[----:B------:R-:W-:Y:S02]  /*2880*/  MOV R69, R73 ;  /* 0x0000004900457202 */ /* 0x000fe40000000f00 */
[----:B------:R-:W-:Y:S02]  /*2890*/  MOV R67, 0x1f ;  /* 0x0000001f00437802 */ /* 0x000fe40000000f00 */
[----:B------:R-:W-:Y:S02]  /*28a0*/  MOV R66, 0xffffffff ;  /* 0xffffffff00427802 */ /* 0x000fe40000000f00 */
[----:B------:R-:W-:Y:S02]  /*28b0*/  MOV R64, 0x28d0 ;  /* 0x000028d000407802 */ /* 0x000fe40000000f00 */
[----:B------:R-:W-:Y:S05]  /*28c0*/  CALL.REL.NOINC `($__internal_189_$__cuda_sm70_shflsync_down_p) ;  /* 0x000002f000007944 */ /* 0x000fea0003c00000 */
[----:B------:R-:W-:Y:S01]  /*28d0*/  FADD.FTZ R71, R70, R71 ;  /* 0x0000004746477221 */ /* 0x000fe20000010000 */
[----:B0-----:R-:W-:Y:S01]  /*28e0*/  HFMA2.MMA R68, -RZ, RZ, 0, 2.384185791015625e-07 ;  /* 0x00000004ff447435 */ /* 0x001fe200000001ff */
[----:B-1----:R-:W-:Y:S01]  /*28f0*/  FADD.FTZ R73, R73, R66 ;  /* 0x0000004249497221 */ /* 0x002fe20000010000 */
[----:B------:R-:W-:Y:S02]  /*2900*/  MOV R67, 0x1f ;  /* 0x0000001f00437802 */ /* 0x000fe40000000f00 */
[----:B------:R-:W-:-:S02]  /*2910*/  MOV R66, 0xffffffff ;  /* 0xffffffff00427802 */ /* 0x000fc40000000f00 */
[----:B------:R-:W-:Y:S02]  /*2920*/  MOV R69, R71 ;  /* 0x0000004700457202 */ /* 0x000fe40000000f00 */
[----:B------:R-:W-:Y:S02]  /*2930*/  MOV R64, 0x2950 ;  /* 0x0000295000407802 */ /* 0x000fe40000000f00 */
[----:B------:R-:W-:Y:S05]  /*2940*/  CALL.REL.NOINC `($__internal_189_$__cuda_sm70_shflsync_down_p) ;  /* 0x0000027000007944 */ /* 0x000fea0003c00000 */
[----:B0-----:R-:W-:Y:S01]  /*2950*/  HFMA2.MMA R68, -RZ, RZ, 0, 2.384185791015625e-07 ;  /* 0x00000004ff447435 */ /* 0x001fe200000001ff */
[----:B-1----:R-:W-:Y:S02]  /*2960*/  MOV R70, R66 ;  /* 0x0000004200467202 */ /* 0x002fe40000000f00 */
[----:B------:R-:W-:Y:S02]  /*2970*/  MOV R69, R73 ;  /* 0x0000004900457202 */ /* 0x000fe40000000f00 */
[----:B------:R-:W-:Y:S02]  /*2980*/  MOV R67, 0x1f ;  /* 0x0000001f00437802 */ /* 0x000fe40000000f00 */
[----:B------:R-:W-:Y:S02]  /*2990*/  MOV R66, 0xffffffff ;  /* 0xffffffff00427802 */ /* 0x000fe40000000f00 */
[----:B------:R-:W-:-:S02]  /*29a0*/  MOV R64, 0x29c0 ;  /* 0x000029c000407802 */ /* 0x000fc40000000f00 */
[----:B------:R-:W-:Y:S05]  /*29b0*/  CALL.REL.NOINC `($__internal_189_$__cuda_sm70_shflsync_down_p) ;  /* 0x0000020000007944 */ /* 0x000fea0003c00000 */
[----:B------:R-:W-:Y:S01]  /*29c0*/  FADD.FTZ R71, R70, R71 ;  /* 0x0000004746477221 */ /* 0x000fe20000010000 */
[----:B0-----:R-:W-:Y:S01]  /*29d0*/  HFMA2.MMA R68, -RZ, RZ, 0, 1.1920928955078125e-07 ;  /* 0x00000002ff447435 */ /* 0x001fe200000001ff */
[----:B-1----:R-:W-:Y:S01]  /*29e0*/  FADD.FTZ R73, R73, R66 ;  /* 0x0000004249497221 */ /* 0x002fe20000010000 */
[----:B------:R-:W-:-:S02]  /*29f0*/  MOV R67, 0x1f ;  /* 0x0000001f00437802 */ /* 0x000fc40000000f00 */
[----:B------:R-:W-:Y:S02]  /*2a00*/  MOV R66, 0xffffffff ;  /* 0xffffffff00427802 */ /* 0x000fe40000000f00 */
[----:B------:R-:W-:Y:S02]  /*2a10*/  MOV R69, R71 ;  /* 0x0000004700457202 */ /* 0x000fe40000000f00 */
[----:B------:R-:W-:Y:S02]  /*2a20*/  MOV R64, 0x2a40 ;  /* 0x00002a4000407802 */ /* 0x000fe40000000f00 */
[----:B------:R-:W-:Y:S05]  /*2a30*/  CALL.REL.NOINC `($__internal_189_$__cuda_sm70_shflsync_down_p) ;  /* 0x0000018000007944 */ /* 0x000fea0003c00000 */
[----:B0-----:R-:W-:Y:S01]  /*2a40*/  HFMA2.MMA R68, -RZ, RZ, 0, 1.1920928955078125e-07 ;  /* 0x00000002ff447435 */ /* 0x001fe200000001ff */
[----:B-1----:R-:W-:Y:S02]  /*2a50*/  MOV R70, R66 ;  /* 0x0000004200467202 */ /* 0x002fe40000000f00 */
[----:B------:R-:W-:Y:S02]  /*2a60*/  MOV R69, R73 ;  /* 0x0000004900457202 */ /* 0x000fe40000000f00 */
[----:B------:R-:W-:Y:S02]  /*2a70*/  MOV R67, 0x1f ;  /* 0x0000001f00437802 */ /* 0x000fe40000000f00 */
[----:B------:R-:W-:-:S02]  /*2a80*/  MOV R66, 0xffffffff ;  /* 0xffffffff00427802 */ /* 0x000fc40000000f00 */
[----:B------:R-:W-:Y:S02]  /*2a90*/  MOV R64, 0x2ab0 ;  /* 0x00002ab000407802 */ /* 0x000fe40000000f00 */
[----:B------:R-:W-:Y:S05]  /*2aa0*/  CALL.REL.NOINC `($__internal_189_$__cuda_sm70_shflsync_down_p) ;  /* 0x0000011000007944 */ /* 0x000fea0003c00000 */
[----:B------:R-:W-:Y:S01]  /*2ab0*/  FADD.FTZ R72, R70, R71 ;  /* 0x0000004746487221 */ /* 0x000fe20000010000 */
[----:B0-----:R-:W-:Y:S01]  /*2ac0*/  HFMA2.MMA R68, -RZ, RZ, 0, 5.9604644775390625e-08 ;  /* 0x00000001ff447435 */ /* 0x001fe200000001ff */
[----:B-1----:R-:W-:Y:S01]  /*2ad0*/  FADD.FTZ R71, R73, R66 ;  /* 0x0000004249477221 */ /* 0x002fe20000010000 */
[----:B------:R-:W-:Y:S02]  /*2ae0*/  MOV R67, 0x1f ;  /* 0x0000001f00437802 */ /* 0x000fe40000000f00 */
[----:B------:R-:W-:Y:S02]  /*2af0*/  MOV R66, 0xffffffff ;  /* 0xffffffff00427802 */ /* 0x000fe40000000f00 */
[----:B------:R-:W-:Y:S02]  /*2b00*/  MOV R69, R72 ;  /* 0x0000004800457202 */ /* 0x000fe40000000f00 */
[----:B------:R-:W-:Y:S02]  /*2b10*/  MOV R64, 0x2b30 ;  /* 0x00002b3000407802 */ /* 0x000fe40000000f00 */
[----:B------:R-:W-:Y:S05]  /*2b20*/  CALL.REL.NOINC `($__internal_189_$__cuda_sm70_shflsync_down_p) ;  /* 0x0000009000007944 */ /* 0x000fea0003c00000 */
[----:B0-----:R-:W-:Y:S01]  /*2b30*/  HFMA2.MMA R68, -RZ, RZ, 0, 5.9604644775390625e-08 ;  /* 0x00000001ff447435 */ /* 0x001fe200000001ff */
[----:B-1----:R-:W-:-:S02]  /*2b40*/  MOV R73, R66 ;  /* 0x0000004200497202 */ /* 0x002fc40000000f00 */
[----:B------:R-:W-:Y:S02]  /*2b50*/  MOV R69, R71 ;  /* 0x0000004700457202 */ /* 0x000fe40000000f00 */
[----:B------:R-:W-:Y:S02]  /*2b60*/  MOV R67, 0x1f ;  /* 0x0000001f00437802 */ /* 0x000fe40000000f00 */
[----:B------:R-:W-:Y:S02]  /*2b70*/  MOV R66, 0xffffffff ;  /* 0xffffffff00427802 */ /* 0x000fe40000000f00 */
[----:B------:R-:W-:Y:S02]  /*2b80*/  MOV R64, 0x2ba0 ;  /* 0x00002ba000407802 */ /* 0x000fe40000000f00 */
[----:B------:R-:W-:Y:S05]  /*2b90*/  CALL.REL.NOINC `($__internal_189_$__cuda_sm70_shflsync_down_p) ;  /* 0x0000002000007944 */ /* 0x000fea0003c00000 */
[----:B-1----:R-:W-:Y:S01]  /*2ba0*/  MOV R64, R66 ;  /* 0x0000004200407202 */ /* 0x002fe20000000f00 */
[----:B0-----:R-:W-:Y:S05]  /*2bb0*/  BRA `(.L_x_9386) ;  /* 0xffffe81000007947 */ /* 0x001fea000383ffff */
        .weak           $__internal_189_$__cuda_sm70_shflsync_down_p
        .type           $__internal_189_$__cuda_sm70_shflsync_down_p,@function
        .size           $__internal_189_$__cuda_sm70_shflsync_down_p,(.L_x_9933 - $__internal_189_$__cuda_sm70_shflsync_down_p)
$__internal_189_$__cuda_sm70_shflsync_down_p:
[----:B------:R-:W-:Y:S01]  /*2bc0*/  HFMA2.MMA R65, -RZ, RZ, 0, 0 ;  /* 0x00000000ff417435 */ /* 0x000fe200000001ff */
[----:B------:R-:W-:Y:S04]  /*2bd0*/  WARPSYNC R66 ;  /* 0x0000004200007348 */ /* 0x000fe80003800000 */
[----:B------:R0:W1:Y:S01]  /*2be0*/  SHFL.DOWN PT, R66, R69, R68, R67 ;  /* 0x0800004445427389 */ /* 0x00006200000e0043 */
[----:B------:R-:W-:Y:S05]  /*2bf0*/  RET.REL.NODEC R64 `(_ZN10layer_norm13ln_bwd_kernelINS_13Kernel_traitsIfffffjLj2560ELj1ELj1ELj4ELj16ENS_18Kernel_traits_baseILj2560EfffffjLj128EEEEELb1ELb0ELb0ELb1EEEvNS_9BwdParamsE) ;  /* 0xffffd40040007950 */ /* 0x000fea0003c3ffff */
.L_x_9387:
        /* <DEDUP_REMOVED lines=16> */
.L_x_9933:


//--------------------- .text._ZN10layer_norm22ln_bwd_finalize_kernelINS_22Kernel_traits_finalizeILj2560EfffffjLb0ELj1024ELj4ENS_18Kernel_traits_baseILj2560EfffffjLj1024EEEEELb0ELb0EEEvNS_9BwdParamsE --------------------------
	.section	.text._ZN10layer_norm22ln_bwd_finalize_kernelINS_22Kernel_traits_finalizeILj2560EfffffjLb0ELj1024ELj4ENS_18Kernel_traits_baseILj2560EfffffjLj1024EEEEELb0ELb0EEEvNS_9BwdParamsE,"ax",@progbits
	.sectioninfo	@"SHI_REGISTERS=30"
	.align	128
        .global         _ZN10layer_norm22ln_bwd_finalize_kernelINS_22Kernel_traits_finalizeILj2560EfffffjLb0ELj1024ELj4ENS_18Kernel_traits_baseILj2560EfffffjLj1024EEEEELb0ELb0EEEvNS_9BwdParamsE
        .type           _ZN10layer_norm22ln_bwd_finalize_kernelINS_22Kernel_traits_finalizeILj2560EfffffjLb0ELj1024ELj4ENS_18Kernel_traits_baseILj2560EfffffjLj1024EEEEELb0ELb0EEEvNS_9BwdParamsE,@function
        .size           _ZN10layer_norm22ln_bwd_finalize_kernelINS_22Kernel_traits_finalizeILj2560EfffffjLb0ELj1024ELj4ENS_18Kernel_traits_baseILj2560EfffffjLj1024EEEEELb0ELb0EEEvNS_9BwdParamsE,(.L_x_9934 - _ZN10layer_norm22ln_bwd_finalize_kernelINS_22Kernel_traits_finalizeILj2560EfffffjLb0ELj1024ELj4ENS_18Kernel_traits_baseILj2560EfffffjLj1024EEEEELb0ELb0EEEvNS_9BwdParamsE)
        .other          _ZN10layer_norm22ln_bwd_finalize_kernelINS_22Kernel_traits_finalizeILj2560EfffffjLb0ELj1024ELj4ENS_18Kernel_traits_baseILj2560EfffffjLj1024EEEEELb0ELb0EEEvNS_9BwdParamsE,@"STO_CUDA_ENTRY STV_DEFAULT"
_ZN10layer_norm22ln_bwd_finalize_kernelINS_22Kernel_traits_finalizeILj2560EfffffjLb0ELj1024ELj4ENS_18Kernel_traits_baseILj2560EfffffjLj1024EEEEELb0ELb0EEEvNS_9BwdParamsE:
.text._ZN10layer_norm22ln_bwd_finalize_kernelINS_22Kernel_traits_finalizeILj2560EfffffjLb0ELj1024ELj4ENS_18Kernel_traits_baseILj2560EfffffjLj1024EEEEELb0ELb0EEEvNS_9BwdParamsE:
        /* <DEDUP_REMOVED lines=19> */
.L_x_9401:
        /* <DEDUP_REMOVED lines=28> */
.L_x_9392:
        /* <DEDUP_REMOVED lines=35> */
.L_x_9391:
[----:B------:R-:W-:Y:S05]  /*0520*/  BSYNC B1 ;  /* 0x0000000000017941 */ /* 0x000fea0003800000 */
.L_x_9390:
        /* <DEDUP_REMOVED lines=23> */
.L_x_9394:
[----:B------:R-:W-:Y:S05]  /*06a0*/  BSYNC B1 ;  /* 0x0000000000017941 */ /* 0x000fea0003800000 */
.L_x_9393:
        /* <DEDUP_REMOVED lines=11> */
.L_x_9395:
[----:B------:R-:W-:Y:S05]  /*0760*/  BSYNC B1 ;  /* 0x0000000000017941 */ /* 0x000fea0003800000 */
.L_x_9389:
[----:B------:R-:W-:Y:S05]  /*0770*/  BSYNC B0 ;  /* 0x0000000000007941 */ /* 0x000fea0003800000 */
.L_x_9388:
        /* <DEDUP_REMOVED lines=11> */
.L_x_9402:
        /* <DEDUP_REMOVED lines=18> */
.L_x_9403:
[----:B---3--:R-:W-:Y:S02]  /*0950*/  FADD.FTZ R4, R4, R9 ;  /* 0x0000000904047221 */ /* 0x008fe40000010000 */
[----:B-12---:R-:W-:-:S03]  /*0960*/  FADD.FTZ R6, R5, R6 ;  /* 0x0000000605067221 */ /* 0x006fc60000010000 */
[----:B------:R1:W-:Y:S04]  /*0970*/  @!P1 STS [R17.X4+0x2000], R4 ;  /* 0x0020000411009388 */ /* 0x0003e80000004800 */
[----:B------:R1:W-:Y:S02]  /*0980*/  @!P1 STS [R17.X4+0x2080], R6 ;  /* 0x0020800611009388 */ /* 0x0003e40000004800 */
.L_x_9396:
        /* <DEDUP_REMOVED lines=15> */
.L_x_9400:
[----:B------:R-:W-:Y:S05]  /*0a80*/  BSYNC B0 ;  /* 0x0000000000007941 */ /* 0x000fea0003800000 */
.L_x_9399:
[C---:B------:R-:W-:Y:S02]  /*0a90*/  ISETP.GT.U32.AND P1, PT, R18.reuse, -0xa01, PT ;  /* 0xfffff5ff1200780c */ /* 0x040fe40003f24070 */
[----:B------:R-:W-:Y:S02]  /*0aa0*/  IADD3 R18, R18, 0xa00, RZ ;  /* 0x00000a0012127810 */ /* 0x000fe40007ffe0ff */
[----:B------:R-:W-:-:S09]  /*0ab0*/  IADD3 R19, R19, 0x500, RZ ;  /* 0x0000050013137810 */ /* 0x000fd20007ffe0ff */
[----:B01----:R-:W-:Y:S05]  /*0ac0*/  @P1 BRA `(.L_x_9401) ;  /* 0xfffff66000001947 */ /* 0x003fea000383ffff */
[----:B------:R-:W-:Y:S05]  /*0ad0*/  EXIT ;  /* 0x000000000000794d */ /* 0x000fea0003800000 */
.L_x_9397:
[----:B--2---:R-:W-:Y:S01]  /*0ae0*/  IMAD.MOV.U32 R9, RZ, RZ, R5 ;  /* 0x000000ffff097224 */ /* 0x004fe200078e0005 */
[----:B------:R-:W-:Y:S01]  /*0af0*/  MOV R8, 0x1 ;  /* 0x0000000100087802 */ /* 0x000fe20000000f00 */
[----:B------:R-:W-:Y:S01]  /*0b00*/  IMAD.MOV.U32 R7, RZ, RZ, 0x1f ;  /* 0x0000001fff077424 */ /* 0x000fe200078e00ff */
[----:B------:R-:W-:Y:S02]  /*0b10*/  MOV R10, 0xffffffff ;  /* 0xffffffff000a7802 */ /* 0x000fe40000000f00 */
[----:B------:R-:W-:Y:S02]  /*0b20*/  MOV R2, 0xb40 ;  /* 0x00000b4000027802 */ /* 0x000fe40000000f00 */
[----:B01----:R-:W-:Y:S05]  /*0b30*/  CALL.REL.NOINC `($__internal_190_$__cuda_sm70_shflsync_bfly_p) ;  /* 0x000003b000007944 */ /* 0x003fea0003c00000 */
[----:B-1----:R-:W-:Y:S01]  /*0b40*/  IMAD.MOV.U32 R2, RZ, RZ, R7 ;  /* 0x000000ffff027224 */ /* 0x002fe200078e0007 */
[----:B0-----:R-:W-:Y:S05]  /*0b50*/  BRA `(.L_x_9402) ;  /* 0xfffffcd000007947 */ /* 0x001fea000383ffff */
.L_x_9398:
[----:B------:R-:W-:Y:S01]  /*0b60*/  HFMA2.MMA R8, -RZ, RZ, 0, 1.1920928955078125e-07 ;  /* 0x00000002ff087435 */ /* 0x000fe200000001ff */
[----:B------:R-:W-:Y:S01]  /*0b70*/  MOV R7, 0x1f ;  /* 0x0000001f00077802 */ /* 0x000fe20000000f00 */
[----:B------:R-:W-:Y:S01]  /*0b80*/  IMAD.MOV.U32 R10, RZ, RZ, -0x1 ;  /* 0xffffffffff0a7424 */ /* 0x000fe200078e00ff */
[----:B------:R-:W-:-:S03]  /*0b90*/  MOV R2, 0xbb0 ;  /* 0x00000bb000027802 */ /* 0x000fc60000000f00 */
[----:B012---:R-:W-:Y:S05]  /*0ba0*/  CALL.REL.NOINC `($__internal_190_$__cuda_sm70_shflsync_bfly_p) ;  /* 0x0000034000007944 */ /* 0x007fea0003c00000 */
[----:B0-----:R-:W-:Y:S01]  /*0bb0*/  HFMA2.MMA R8, -RZ, RZ, 0, 2.384185791015625e-07 ;  /* 0x00000004ff087435 */ /* 0x001fe200000001ff */
[----:B-1----:R-:W-:Y:S01]  /*0bc0*/  FADD.FTZ R9, R9, R7 ;  /* 0x0000000709097221 */ /* 0x002fe20000010000 */
[----:B------:R-:W-:Y:S01]  /*0bd0*/  MOV R7, 0x1f ;  /* 0x0000001f00077802 */ /* 0x000fe20000000f00 */
[----:B------:R-:W-:Y:S01]  /*0be0*/  IMAD.MOV.U32 R10, RZ, RZ, -0x1 ;  /* 0xffffffffff0a7424 */ /* 0x000fe200078e00ff */
[----:B------:R-:W-:-:S02]  /*0bf0*/  MOV R2, 0xc10 ;  /* 0x00000c1000027802 */ /* 0x000fc40000000f00 */
[----:B------:R-:W-:Y:S05]  /*0c00*/  CALL.REL.NOINC `($__internal_190_$__cuda_sm70_shflsync_bfly_p) ;  /* 0x000002e000007944 */ /* 0x000fea0003c00000 */
[----:B0-----:R-:W-:Y:S01]  /*0c10*/  HFMA2.MMA R8, -RZ, RZ, 0, 4.76837158203125e-07 ;  /* 0x00000008ff087435 */ /* 0x001fe200000001ff */
[----:B-1----:R-:W-:Y:S01]  /*0c20*/  FADD.FTZ R9, R9, R7 ;  /* 0x0000000709097221 */ /* 0x002fe20000010000 */
[----:B------:R-:W-:Y:S01]  /*0c30*/  MOV R7, 0x1f ;  /* 0x0000001f00077802 */ /* 0x000fe20000000f00 */
[----:B------:R-:W-:Y:S01]  /*0c40*/  IMAD.MOV.U32 R10, RZ, RZ, -0x1 ;  /* 0xffffffffff0a7424 */ /* 0x000fe200078e00ff */
[----:B------:R-:W-:-:S02]  /*0c50*/  MOV R2, 0xc70 ;  /* 0x00000c7000027802 */ /* 0x000fc40000000f00 */
[----:B------:R-:W-:Y:S05]  /*0c60*/  CALL.REL.NOINC `($__internal_190_$__cuda_sm70_shflsync_bfly_p) ;  /* 0x0000028000007944 */ /* 0x000fea0003c00000 */
[----:B-1----:R-:W-:Y:S01]  /*0c70*/  FADD.FTZ R6, R9, R7 ;  /* 0x0000000709067221 */ /* 0x002fe20000010000 */
[----:B0-----:R-:W-:Y:S01]  /*0c80*/  HFMA2.MMA R8, -RZ, RZ, 0, 9.5367431640625e-07 ;  /* 0x00000010ff087435 */ /* 0x001fe200000001ff */
[----:B------:R-:W-:Y:S01]  /*0c90*/  MOV R7, 0x1f ;  /* 0x0000001f00077802 */ /* 0x000fe20000000f00 */
[----:B------:R-:W-:Y:S01]  /*0ca0*/  IMAD.MOV.U32 R10, RZ, RZ, -0x1 ;  /* 0xffffffffff0a7424 */ /* 0x000fe200078e00ff */
[----:B------:R-:W-:-:S02]  /*0cb0*/  MOV R2, 0xce0 ;  /* 0x00000ce000027802 */ /* 0x000fc40000000f00 */
[----:B------:R-:W-:Y:S02]  /*0cc0*/  MOV R9, R6 ;  /* 0x0000000600097202 */ /* 0x000fe40000000f00 */
[----:B------:R-:W-:Y:S05]  /*0cd0*/  CALL.REL.NOINC `($__internal_190_$__cuda_sm70_shflsync_bfly_p) ;  /* 0x0000021000007944 */ /* 0x000fea0003c00000 */
[----:B0-----:R-:W-:Y:S01]  /*0ce0*/  HFMA2.MMA R8, -RZ, RZ, 0, 5.9604644775390625e-08 ;  /* 0x00000001ff087435 */ /* 0x001fe200000001ff */
[----:B-1----:R-:W-:Y:S01]  /*0cf0*/  MOV R5, R7 ;  /* 0x0000000700057202 */ /* 0x002fe20000000f00 */
[----:B------:R-:W-:Y:S01]  /*0d00*/  IMAD.MOV.U32 R9, RZ, RZ, R4 ;  /* 0x000000ffff097224 */ /* 0x000fe200078e0004 */
[----:B------:R-:W-:Y:S01]  /*0d10*/  MOV R7, 0x1f ;  /* 0x0000001f00077802 */ /* 0x000fe20000000f00 */
[----:B------:R-:W-:Y:S01]  /*0d20*/  IMAD.MOV.U32 R10, RZ, RZ, -0x1 ;  /* 0xffffffffff0a7424 */ /* 0x000fe200078e00ff */
[----:B------:R-:W-:Y:S02]  /*0d30*/  MOV R2, 0xd50 ;  /* 0x00000d5000027802 */ /* 0x000fe40000000f00 */
[----:B------:R-:W-:Y:S05]  /*0d40*/  CALL.REL.NOINC `($__internal_190_$__cuda_sm70_shflsync_bfly_p) ;  /* 0x000001a000007944 */ /* 0x000fea0003c00000 */
[----:B0-----:R-:W-:Y:S01]  /*0d50*/  HFMA2.MMA R8, -RZ, RZ, 0, 1.1920928955078125e-07 ;  /* 0x00000002ff087435 */ /* 0x001fe200000001ff */
[----:B-1----:R-:W-:Y:S01]  /*0d60*/  FADD.FTZ R9, R4, R7 ;  /* 0x0000000704097221 */ /* 0x002fe20000010000 */
[----:B------:R-:W-:Y:S01]  /*0d70*/  MOV R7, 0x1f ;  /* 0x0000001f00077802 */ /* 0x000fe20000000f00 */
[----:B------:R-:W-:Y:S01]  /*0d80*/  IMAD.MOV.U32 R10, RZ, RZ, -0x1 ;  /* 0xffffffffff0a7424 */ /* 0x000fe200078e00ff */
[----:B------:R-:W-:Y:S02]  /*0d90*/  MOV R2, 0xdb0 ;  /* 0x00000db000027802 */ /* 0x000fe40000000f00 */
[----:B------:R-:W-:Y:S05]  /*0da0*/  CALL.REL.NOINC `($__internal_190_$__cuda_sm70_shflsync_bfly_p) ;  /* 0x0000014000007944 */ /* 0x000fea0003c00000 */
        /* <DEDUP_REMOVED lines=12> */
[----:B0-----:R-:W-:Y:S01]  /*0e70*/  HFMA2.MMA R8, -RZ, RZ, 0, 9.5367431640625e-07 ;  /* 0x00000010ff087435 */ /* 0x001fe200000001ff */
[----:B-1----:R-:W-:Y:S01]  /*0e80*/  FADD.FTZ R9, R9, R7 ;  /* 0x0000000709097221 */ /* 0x002fe20000010000 */
[----:B------:R-:W-:Y:S01]  /*0e90*/  MOV R7, 0x1f ;  /* 0x0000001f00077802 */ /* 0x000fe20000000f00 */
[----:B------:R-:W-:Y:S01]  /*0ea0*/  IMAD.MOV.U32 R10, RZ, RZ, -0x1 ;  /* 0xffffffffff0a7424 */ /* 0x000fe200078e00ff */
[----:B------:R-:W-:-:S02]  /*0eb0*/  MOV R2, 0xed0 ;  /* 0x00000ed000027802 */ /* 0x000fc40000000f00 */
[----:B------:R-:W-:Y:S05]  /*0ec0*/  CALL.REL.NOINC `($__internal_190_$__cuda_sm70_shflsync_bfly_p) ;  /* 0x0000002000007944 */ /* 0x000fea0003c00000 */
[----:B-1----:R-:W-:Y:S01]  /*0ed0*/  MOV R4, R7 ;  /* 0x0000000700047202 */ /* 0x002fe20000000f00 */
[----:B0-----:R-:W-:Y:S05]  /*0ee0*/  BRA `(.L_x_9403) ;  /* 0xfffffa6000007947 */ /* 0x001fea000383ffff */
        .weak           $__internal_190_$__cuda_sm70_shflsync_bfly_p
        .type           $__internal_190_$__cuda_sm70_shflsync_bfly_p,@function
        .size           $__internal_190_$__cuda_sm70_shflsync_bfly_p,(.L_x_9934 - $__internal_190_$__cuda_sm70_shflsync_bfly_p)
$__internal_190_$__cuda_sm70_shflsync_bfly_p:
[----:B------:R-:W-:Y:S01]  /*0ef0*/  HFMA2.MMA R3, -RZ, RZ, 0, 0 ;  /* 0x00000000ff037435 */ /* 0x000fe200000001ff */
[----:B------:R-:W-:Y:S04]  /*0f00*/  WARPSYNC R10 ;  /* 0x0000000a00007348 */ /* 0x000fe80003800000 */
[----:B------:R0:W1:Y:S01]  /*0f10*/  SHFL.BFLY PT, R7, R9, R8, R7 ;  /* 0x0c00000809077389 */ /* 0x00006200000e0007 */
[----:B------:R-:W-:Y:S05]  /*0f20*/  RET.REL.NODEC R2 `(_ZN10layer_norm22ln_bwd_finalize_kernelINS_22Kernel_traits_finalizeILj2560EfffffjLb0ELj1024ELj4ENS_18Kernel_traits_baseILj2560EfffffjLj1024EEEEELb0ELb0EEEvNS_9BwdParamsE) ;  /* 0xfffff0d002007950 */ /* 0x000fea0003c3ffff */
.L_x_9404:
        /* <DEDUP_REMOVED lines=13> */
.L_x_9934:


//--------------------- .text._ZN10layer_norm13ln_bwd_kernelINS_13Kernel_traitsIfffffjLj2560ELj1ELj1ELj4ELj16ENS_18Kernel_traits_baseILj2560EfffffjLj128EEEEELb1ELb0ELb1ELb0EEEvNS_9BwdParamsE --------------------------
	.section	.text._ZN10layer_norm13ln_bwd_kernelINS_13Kernel_traitsIfffffjLj2560ELj1ELj1ELj4ELj16ENS_18Kernel_traits_baseILj2560EfffffjLj128EEEEELb1ELb0ELb1ELb0EEEvNS_9BwdParamsE,"ax",@progbits
	.sectioninfo	@"SHI_REGISTERS=162"
	.align	128
        .global         _ZN10layer_norm13ln_bwd_kernelINS_13Kernel_traitsIfffffjLj2560ELj1ELj1ELj4ELj16ENS_18Kernel_traits_baseILj2560EfffffjLj128EEEEELb1ELb0ELb1ELb0EEEvNS_9BwdParamsE
        .type           _ZN10layer_norm13ln_bwd_kernelINS_13Kernel_traitsIfffffjLj2560ELj1ELj1ELj4ELj16ENS_18Kernel_traits_baseILj2560EfffffjLj128EEEEELb1ELb0ELb1ELb0EEEvNS_9BwdParamsE,@function
        .size           _ZN10layer_norm13ln_bwd_kernelINS_13Kernel_traitsIfffffjLj2560ELj1ELj1ELj4ELj16ENS_18Kernel_traits_baseILj2560EfffffjLj128EEEEELb1ELb0ELb1ELb0EEEvNS_9BwdParamsE,(.L_x_9935 - _ZN10layer_norm13ln_bwd_kernelINS_13Kernel_traitsIfffffjLj2560ELj1ELj1ELj4ELj16ENS_18Kernel_traits_baseILj2560EfffffjLj128EEEEELb1ELb0ELb1ELb0EEEvNS_9BwdParamsE)
        .other          _ZN10layer_norm13ln_bwd_kernelINS_13Kernel_traitsIfffffjLj2560ELj1ELj1ELj4ELj16ENS_18Kernel_traits_baseILj2560EfffffjLj128EEEEELb1ELb0ELb1ELb0EEEvNS_9BwdParamsE,@"STO_CUDA_ENTRY STV_DEFAULT"
_ZN10layer_norm13ln_bwd_kernelINS_13Kernel_traitsIfffffjLj2560ELj1ELj1ELj4ELj16ENS_18Kernel_traits_baseILj2560EfffffjLj128EEEEELb1ELb0ELb1ELb0EEEvNS_9BwdParamsE:
.text._ZN10layer_norm13ln_bwd_kernelINS_13Kernel_traitsIfffffjLj2560ELj1ELj1ELj4ELj16ENS_18Kernel_traits_baseILj2560EfffffjLj128EEEEELb1ELb0ELb1ELb0EEEvNS_9BwdParamsE:
        /* <DEDUP_REMOVED lines=62> */
.L_x_9477:
[----:B------:R-:W-:-:S05]  /*03e0*/  MOV R151, 0x4 ;  /* 0x0000000400977802 */ /* 0x000fca0000000f00 */
        /* <DEDUP_REMOVED lines=36> */
.L_x_9409:
[----:B------:R-:W-:Y:S05]  /*0630*/  BSYNC B1 ;  /* 0x0000000000017941 */ /* 0x000fea0003800000 */
.L_x_9408:
        /* <DEDUP_REMOVED lines=10> */
.L_x_9411:
[----:B------:R-:W-:Y:S05]  /*06e0*/  BSYNC B1 ;  /* 0x0000000000017941 */ /* 0x000fea0003800000 */
.L_x_9410:
        /* <DEDUP_REMOVED lines=10> */
.L_x_9413:
[----:B------:R-:W-:Y:S05]  /*0790*/  BSYNC B1 ;  /* 0x0000000000017941 */ /* 0x000fea0003800000 */
.L_x_9412:
        /* <DEDUP_REMOVED lines=10> */
.L_x_9415:
[----:B------:R-:W-:Y:S05]  /*0840*/  BSYNC B1 ;  /* 0x0000000000017941 */ /* 0x000fea0003800000 */
.L_x_9414:
        /* <DEDUP_REMOVED lines=9> */
[----:B------:R-:W-:Y:S01]  /*08e0*/  HFMA2.MMA R156, -RZ, RZ, 0, 0 ;  /* 0x00000000ff9c7435 */ /* 0x000fe200000001ff */
[----:B------:R-:W-:Y:S05]  /*08f0*/  BRA `(.L_x_9416) ;  /* 0x00000f0000007947 */ /* 0x000fea0003800000 */
.L_x_9407:
[----:B-1---5:R-:W-:Y:S01]  /*0900*/  ISETP.GE.AND P0, PT, R7, 0x1, PT ;  /* 0x000000010700780c */ /* 0x022fe20003f06270 */
[----:B------:R-:W-:Y:S01]  /*0910*/  BSSY B1, `(.L_x_9417) ;  /* 0x000003a000017945 */ /* 0x000fe20003800000 */
[----:B------:R-:W-:Y:S01]  /*0920*/  IADD3 R104, R110, -0x1, RZ ;  /* 0xffffffff6e687810 */ /* 0x000fe20007ffe0ff */
[----:B------:R-:W-:Y:S01]  /*0930*/  IMAD.MOV.U32 R154, RZ, RZ, RZ ;  /* 0x000000ffff9a7224 */ /* 0x000fe200078e00ff */
[----:B------:R-:W-:Y:S02]  /*0940*/  LOP3.LUT P5, RZ, R6, 0xffffff80, RZ, 0xc0, !PT ;  /* 0xffffff8006ff7812 */ /* 0x000fe400078ac0ff */
        /* <DEDUP_REMOVED lines=10> */
[----:B------:R-:W-:Y:S01]  /*09f0*/  CS2R R156, SRZ ;  /* 0x00000000009c7805 */ /* 0x000fe2000001ff00 */
        /* <DEDUP_REMOVED lines=10> */
[----:B0-----:R-:W-:-:S02]  /*0aa0*/  ISETP.NE.AND P0, PT, R11, RZ, PT ;  /* 0x000000ff0b00720c */ /* 0x001fc40003f05270 */
[----:B------:R-:W-:Y:S02]  /*0ab0*/  IADD3 R155, R13, 0x80, RZ ;  /* 0x000000800d9b7810 */ /* 0x000fe40007ffe0ff */
        /* <DEDUP_REMOVED lines=29> */
[----:B-1----:R-:W-:-:S02]  /*0c90*/  FADD.FTZ R157, R104, R149 ;  /* 0x00000095689d7221 */ /* 0x002fc40000010000 */
[----:B------:R-:W-:Y:S02]  /*0ca0*/  FFMA.FTZ R156, R150, R149, R105 ;  /* 0x00000095969c7223 */ /* 0x000fe40000010069 */
.L_x_9418:
[----:B----4-:R-:W-:Y:S05]  /*0cb0*/  BSYNC B1 ;  /* 0x0000000000017941 */ /* 0x010fea0003800000 */
.L_x_9417:
        /* <DEDUP_REMOVED lines=31> */
[----:B0-----:R-:W-:Y:S02]  /*0eb0*/  FMUL.FTZ R146, R8, R107 ;  /* 0x0000006b08927220 */ /* 0x001fe40000410000 */
        /* <DEDUP_REMOVED lines=13> */
.L_x_9420:
[----:B-1----:R-:W-:Y:S05]  /*0f90*/  BSYNC B1 ;  /* 0x0000000000017941 */ /* 0x002fea0003800000 */
.L_x_9419:
        /* <DEDUP_REMOVED lines=28> */
[----:B0-----:R-:W-:Y:S02]  /*1160*/  FMUL.FTZ R144, R30, R110 ;  /* 0x0000006e1e907220 */ /* 0x001fe40000410000 */
        /* <DEDUP_REMOVED lines=16> */
.L_x_9422:
[----:B-1----:R-:W-:Y:S05]  /*1270*/  BSYNC B1 ;  /* 0x0000000000017941 */ /* 0x002fea0003800000 */
.L_x_9421:
        /* <DEDUP_REMOVED lines=45> */
.L_x_9424:
[----:B-1----:R-:W-:Y:S05]  /*1550*/  BSYNC B1 ;  /* 0x0000000000017941 */ /* 0x002fea0003800000 */
.L_x_9423:
[----:B------:R-:W-:-:S13]  /*1560*/  ISETP.GE.U32.AND P0, PT, R6, 0x280, PT ;  /* 0x000002800600780c */ /* 0x000fda0003f06070 */
[----:B------:R-:W-:Y:S05]  /*1570*/  @!P0 BRA `(.L_x_9416) ;  /* 0x0000028000008947 */ /* 0x000fea0003800000 */
[----:B------:R-:W-:Y:S01]  /*1580*/  IMAD.WIDE.U32 R108, R155, R136, c[0x0][0x188] ;  /* 0x000062009b6c7625 */ /* 0x000fe200078e0088 */
[----:B0-----:R-:W-:-:S03]  /*1590*/  ISETP.NE.AND P0, PT, R11, RZ, PT ;  /* 0x000000ff0b00720c */ /* 0x001fc60003f05270 */
        /* <DEDUP_REMOVED lines=11> */
[C---:B------:R-:W-:Y:S02]  /*1650*/  FADD.FTZ R109, -R121.reuse, R109 ;  /* 0x0000006d796d7221 */ /* 0x040fe40000010100 */
[C---:B------:R-:W-:Y:S02]  /*1660*/  FADD.FTZ R131, -R121.reuse, R110 ;  /* 0x0000006e79837221 */ /* 0x040fe40000010100 */
[----:B------:R-:W-:Y:S02]  /*1670*/  FADD.FTZ R111, -R121, R111 ;  /* 0x0000006f796f7221 */ /* 0x000fe40000010100 */
[----:B------:R-:W-:Y:S02]  /*1680*/  FMUL.FTZ R14, R8, R15 ;  /* 0x0000000f080e7220 */ /* 0x000fe40000410000 */
[----:B---3--:R-:W-:-:S02]  /*1690*/  FMUL.FTZ R121, R36, R104 ;  /* 0x0000006824797220 */ /* 0x008fc40000410000 */
        /* <DEDUP_REMOVED lines=22> */
.L_x_9416:
[----:B0-----:R-:W-:Y:S05]  /*1800*/  BSYNC B0 ;  /* 0x0000000000007941 */ /* 0x001fea0003800000 */
.L_x_9406:
[----:B------:R-:W-:Y:S02]  /*1810*/  LOP3.LUT P0, RZ, R9, 0xff, RZ, 0xc0, !PT ;  /* 0x000000ff09ff7812 */ /* 0x000fe4000780c0ff */
[----:B--2---:R-:W-:-:S04]  /*1820*/  SHF.R.U32.HI R106, RZ, 0x5, R12 ;  /* 0x00000005ff6a7819 */ /* 0x004fc8000001160c */
[----:B------:R-:W-:-:S07]  /*1830*/  LOP3.LUT R151, R106, 0x7fffffc, RZ, 0xc0, !PT ;  /* 0x07fffffc6a977812 */ /* 0x000fce00078ec0ff */
[----:B------:R-:W-:Y:S02]  /*1840*/  @!P0 IADD3 R151, R151, 0x4, RZ ;  /* 0x0000000497978810 */ /* 0x000fe40007ffe0ff */
[----:B------:R-:W-:Y:S01]  /*1850*/  LOP3.LUT P0, RZ, R12, 0x1f, RZ, 0xc0, !PT ;  /* 0x0000001f0cff7812 */ /* 0x000fe2000780c0ff */
[----:B------:R-:W-:Y:S10]  /*1860*/  BRA.DIV ~URZ, `(.L_x_9425) ;  /* 0x00001fc27f007947 */ /* 0x000ff4000b800000 */
[----:B------:R0:W2:Y:S02]  /*1870*/  SHFL.DOWN PT, R108, R157, 0x10, 0x1f ;  /* 0x0a001f009d6c7f89 */ /* 0x0000a400000e0000 */
.L_x_9478:
        /* <DEDUP_REMOVED lines=18> */
.L_x_9479:
        /* <DEDUP_REMOVED lines=43> */
.L_x_9430:
[----:B------:R-:W-:Y:S05]  /*1c50*/  BSYNC B1 ;  /* 0x0000000000017941 */ /* 0x000fea0003800000 */
.L_x_9429:
        /* <DEDUP_REMOVED lines=15> */
.L_x_9432:
[----:B------:R-:W-:Y:S05]  /*1d50*/  BSYNC B1 ;  /* 0x0000000000017941 */ /* 0x000fea0003800000 */
.L_x_9431:
        /* <DEDUP_REMOVED lines=15> */
.L_x_9434:
[----:B------:R-:W-:Y:S05]  /*1e50*/  BSYNC B1 ;  /* 0x0000000000017941 */ /* 0x000fea0003800000 */
.L_x_9433:
        /* <DEDUP_REMOVED lines=20> */
.L_x_9436:
[----:B------:R-:W-:Y:S05]  /*1fa0*/  BSYNC B1 ;  /* 0x0000000000017941 */ /* 0x000fea0003800000 */
.L_x_9435:
        /* <DEDUP_REMOVED lines=15> */
.L_x_9428:
[----:B------:R-:W-:Y:S05]  /*20a0*/  BSYNC B0 ;  /* 0x0000000000007941 */ /* 0x000fea0003800000 */
.L_x_9427:
[----:B------:R-:W-:Y:S01]  /*20b0*/  BSSY B0, `(.L_x_9437) ;  /* 0x0000052000007945 */ /* 0x000fe20003800000 */
[----:B------:R-:W-:Y:S05]  /*20c0*/  @!P4 BRA `(.L_x_9438) ;  /* 0x000005000000c947 */ /* 0x000fea0003800000 */
[----:B------:R-:W-:Y:S01]  /*20d0*/  @!P1 ISETP.NE.U32.AND P5, PT, RZ, c[0x0][0x218], PT ;  /* 0x00008600ff009a0c */ /* 0x000fe20003fa5070 */
[----:B------:R-:W-:Y:S03]  /*20e0*/  BSSY B1, `(.L_x_9439) ;  /* 0x000000a000017945 */ /* 0x000fe60003800000 */
[----:B------:R-:W-:-:S04]  /*20f0*/  @!P1 ISETP.NE.AND.EX P5, PT, RZ, c[0x0][0x21c], PT, P5 ;  /* 0x00008700ff009a0c */ /* 0x000fc80003fa5350 */
[----:B0----5:R-:W-:Y:S01]  /*2100*/  @!P1 FSEL R105, R16, RZ, P5 ;  /* 0x000000ff10699208 */ /* 0x021fe20002800000 */
[----:B------:R-:W-:Y:S05]  /*2110*/  @!P1 BRA `(.L_x_9440) ;  /* 0x0000006000009947 */ /* 0x000fea0003800000 */
[----:B------:R-:W-:Y:S01]  /*2120*/  ISETP.NE.U32.AND P5, PT, RZ, c[0x0][0x218], PT ;  /* 0x00008600ff007a0c */ /* 0x000fe20003fa5070 */
[----:B------:R-:W-:-:S03]  /*2130*/  FFMA.FTZ R105, R119, R109, R108 ;  /* 0x0000006d77697223 */ /* 0x000fc6000001006c */
[----:B------:R-:W-:Y:S01]  /*2140*/  ISETP.NE.AND.EX P5, PT, RZ, c[0x0][0x21c], PT, P5 ;  /* 0x00008700ff007a0c */ /* 0x000fe20003fa5350 */
[----:B------:R-:W-:-:S04]  /*2150*/  FADD.FTZ R105, R124, -R105 ;  /* 0x800000697c697221 */ /* 0x000fc80000010000 */
[----:B------:R-:W-:-:S08]  /*2160*/  FMUL.FTZ R105, R8, R105 ;  /* 0x0000006908697220 */ /* 0x000fd00000410000 */
[----:B------:R-:W-:Y:S02]  /*2170*/  @P5 FADD.FTZ R105, R16, R105 ;  /* 0x0000006910695221 */ /* 0x000fe40000010000 */
.L_x_9440:
[----:B------:R-:W-:Y:S05]  /*2180*/  BSYNC B1 ;  /* 0x0000000000017941 */ /* 0x000fea0003800000 */
.L_x_9439:
        /* <DEDUP_REMOVED lines=15> */
.L_x_9442:
[----:B------:R-:W-:Y:S05]  /*2280*/  BSYNC B1 ;  /* 0x0000000000017941 */ /* 0x000fea0003800000 */
.L_x_9441:
        /* <DEDUP_REMOVED lines=15> */
.L_x_9444:
[----:B------:R-:W-:Y:S05]  /*2380*/  BSYNC B1 ;  /* 0x0000000000017941 */ /* 0x000fea0003800000 */
.L_x_9443:
        /* <DEDUP_REMOVED lines=20> */
.L_x_9446:
[----:B------:R-:W-:Y:S05]  /*24d0*/  BSYNC B1 ;  /* 0x0000000000017941 */ /* 0x000fea0003800000 */
.L_x_9445:
        /* <DEDUP_REMOVED lines=15> */
.L_x_9438:
[----:B------:R-:W-:Y:S05]  /*25d0*/  BSYNC B0 ;  /* 0x0000000000007941 */ /* 0x000fea0003800000 */
.L_x_9437:
        /* <DEDUP_REMOVED lines=13> */
.L_x_9450:
[----:B------:R-:W-:Y:S05]  /*26b0*/  BSYNC B1 ;  /* 0x0000000000017941 */ /* 0x000fea0003800000 */
.L_x_9449:
        /* <DEDUP_REMOVED lines=15> */
.L_x_9452:
[----:B------:R-:W-:Y:S05]  /*27b0*/  BSYNC B1 ;  /* 0x0000000000017941 */ /* 0x000fea0003800000 */
.L_x_9451:
        /* <DEDUP_REMOVED lines=15> */
.L_x_9454:
[----:B------:R-:W-:Y:S05]  /*28b0*/  BSYNC B1 ;  /* 0x0000000000017941 */ /* 0x000fea0003800000 */
.L_x_9453:
        /* <DEDUP_REMOVED lines=20> */
.L_x_9456:
[----:B------:R-:W-:Y:S05]  /*2a00*/  BSYNC B1 ;  /* 0x0000000000017941 */ /* 0x000fea0003800000 */
.L_x_9455:
        /* <DEDUP_REMOVED lines=15> */
.L_x_9448:
[----:B------:R-:W-:Y:S05]  /*2b00*/  BSYNC B0 ;  /* 0x0000000000007941 */ /* 0x000fea0003800000 */
.L_x_9447:
        /* <DEDUP_REMOVED lines=13> */
.L_x_9460:
[----:B------:R-:W-:Y:S05]  /*2be0*/  BSYNC B1 ;  /* 0x0000000000017941 */ /* 0x000fea0003800000 */
.L_x_9459:
        /* <DEDUP_REMOVED lines=15> */
.L_x_9462:
[----:B------:R-:W-:Y:S05]  /*2ce0*/  BSYNC B1 ;  /* 0x0000000000017941 */ /* 0x000fea0003800000 */
.L_x_9461:
        /* <DEDUP_REMOVED lines=15> */
.L_x_9464:
[----:B------:R-:W-:Y:S05]  /*2de0*/  BSYNC B1 ;  /* 0x0000000000017941 */ /* 0x000fea0003800000 */
.L_x_9463:
        /* <DEDUP_REMOVED lines=20> */
.L_x_9466:
[----:B------:R-:W-:Y:S05]  /*2f30*/  BSYNC B1 ;  /* 0x0000000000017941 */ /* 0x000fea0003800000 */
.L_x_9465:
        /* <DEDUP_REMOVED lines=15> */
.L_x_9458:
[----:B------:R-:W-:Y:S05]  /*3030*/  BSYNC B0 ;  /* 0x0000000000007941 */ /* 0x000fea0003800000 */
.L_x_9457:
[----:B------:R-:W-:Y:S01]  /*3040*/  ISETP.GE.U32.AND P5, PT, R6, 0x280, PT ;  /* 0x000002800600780c */ /* 0x000fe20003fa6070 */
[----:B------:R-:W-:-:S12]  /*3050*/  BSSY B0, `(.L_x_9467) ;  /* 0x0000050000007945 */ /* 0x000fd80003800000 */
        /* <DEDUP_REMOVED lines=12> */
.L_x_9470:
[----:B------:R-:W-:Y:S05]  /*3120*/  BSYNC B1 ;  /* 0x0000000000017941 */ /* 0x000fea0003800000 */
.L_x_9469:
        /* <DEDUP_REMOVED lines=15> */
.L_x_9472:
[----:B------:R-:W-:Y:S05]  /*3220*/  BSYNC B1 ;  /* 0x0000000000017941 */ /* 0x000fea0003800000 */
.L_x_9471:
        /* <DEDUP_REMOVED lines=15> */
.L_x_9474:
[----:B------:R-:W-:Y:S05]  /*3320*/  BSYNC B1 ;  /* 0x0000000000017941 */ /* 0x000fea0003800000 */
.L_x_9473:
        /* <DEDUP_REMOVED lines=17> */
.L_x_9476:
[----:B------:R-:W-:Y:S05]  /*3440*/  BSYNC B1 ;  /* 0x0000000000017941 */ /* 0x000fea0003800000 */
.L_x_9475:
        /* <DEDUP_REMOVED lines=16> */
.L_x_9468:
[----:B------:R-:W-:Y:S05]  /*3550*/  BSYNC B0 ;  /* 0x0000000000007941 */ /* 0x000fea0003800000 */
.L_x_9467:
[----:B------:R-:W-:Y:S02]  /*3560*/  IADD3 R10, R10, c[0x0][0x160], RZ ;  /* 0x000058000a0a7a10 */ /* 0x000fe40007ffe0ff */
[----:B------:R-:W-:Y:S02]  /*3570*/  LOP3.LUT P1, RZ, R9, 0xff, RZ, 0xc0, !PT ;  /* 0x000000ff09ff7812 */ /* 0x000fe4000782c0ff */
[----:B------:R-:W-:Y:S02]  /*3580*/  ISETP.GE.AND P0, PT, R10, c[0x0][0x164], PT ;  /* 0x000059000a007a0c */ /* 0x000fe40003f06270 */
[----:B------:R-:W-:-:S11]  /*3590*/  SEL R9, RZ, 0x1, P1 ;  /* 0x00000001ff097807 */ /* 0x000fd60000800000 */
[----:B0----5:R-:W-:Y:S01]  /*35a0*/  @P0 CALL.REL.NOINC `(.L_x_9405) ;  /* 0x0000001000000944 */ /* 0x021fe20003c00000 */
[----:B------:R-:W-:Y:S05]  /*35b0*/  BRA `(.L_x_9477) ;  /* 0xffffce2000007947 */ /* 0x000fea000383ffff */
.L_x_9405:
        /* <DEDUP_REMOVED lines=39> */
.L_x_9425:
[----:B------:R-:W-:Y:S01]  /*3830*/  HFMA2.MMA R154, -RZ, RZ, 0, 9.5367431640625e-07 ;  /* 0x00000010ff9a7435 */ /* 0x000fe200000001ff */
[----:B------:R-:W-:Y:S01]  /*3840*/  MOV R109, R157 ;  /* 0x0000009d006d7202 */ /* 0x000fe20000000f00 */
[----:B-1----:R-:W-:Y:S01]  /*3850*/  IMAD.MOV.U32 R136, RZ, RZ, 0x1f ;  /* 0x0000001fff887424 */ /* 0x002fe200078e00ff */
[----:B------:R-:W-:Y:S02]  /*3860*/  MOV R153, 0xffffffff ;  /* 0xffffffff00997802 */ /* 0x000fe40000000f00 */
[----:B------:R-:W-:-:S02]  /*3870*/  MOV R104, 0x3890 ;  /* 0x0000389000687802 */ /* 0x000fc40000000f00 */
[----:B-----5:R-:W-:Y:S05]  /*3880*/  CALL.REL.NOINC `($__internal_191_$__cuda_sm70_shflsync_down_p) ;  /* 0x0000045000007944 */ /* 0x020fea0003c00000 */
[----:B-1----:R-:W-:Y:S01]  /*3890*/  MOV R108, R154 ;  /* 0x0000009a006c7202 */ /* 0x002fe20000000f00 */
[----:B0-----:R-:W-:Y:S05]  /*38a0*/  BRA `(.L_x_9478) ;  /* 0xffffdfd000007947 */ /* 0x001fea000383ffff */
.L_x_9426:
[----:B-1----:R-:W-:Y:S01]  /*38b0*/  HFMA2.MMA R136, -RZ, RZ, 0, 1.847743988037109375e-06 ;  /* 0x0000001fff887435 */ /* 0x002fe200000001ff */
[----:B------:R-:W-:Y:S01]  /*38c0*/  MOV R109, R156 ;  /* 0x0000009c006d7202 */ /* 0x000fe20000000f00 */
[----:B------:R-:W-:Y:S01]  /*38d0*/  IMAD.MOV.U32 R154, RZ, RZ, 0x10 ;  /* 0x00000010ff9a7424 */ /* 0x000fe200078e00ff */
[----:B------:R-:W-:-:S02]  /*38e0*/  MOV R153, 0xffffffff ;  /* 0xffffffff00997802 */ /* 0x000fc40000000f00 */
[----:B------:R-:W-:Y:S02]  /*38f0*/  MOV R104, 0x3910 ;  /* 0x0000391000687802 */ /* 0x000fe40000000f00 */
[----:B0-2--5:R-:W-:Y:S05]  /*3900*/  CALL.REL.NOINC `($__internal_191_$__cuda_sm70_shflsync_down_p) ;  /* 0x000003d000007944 */ /* 0x025fea0003c00000 */
[----:B------:R-:W-:Y:S01]  /*3910*/  FADD.FTZ R108, R108, R157 ;  /* 0x0000009d6c6c7221 */ /* 0x000fe20000010000 */
[----:B0-----:R-:W-:Y:S01]  /*3920*/  MOV R153, 0xffffffff ;  /* 0xffffffff00997802 */ /* 0x001fe20000000f00 */
[----:B-1----:R-:W-:Y:S01]  /*3930*/  FADD.FTZ R111, R156, R154 ;  /* 0x0000009a9c6f7221 */ /* 0x002fe20000010000 */
[----:B------:R-:W-:Y:S01]  /*3940*/  HFMA2.MMA R154, -RZ, RZ, 0, 4.76837158203125e-07 ;  /* 0x00000008ff9a7435 */ /* 0x000fe200000001ff */
[----:B------:R-:W-:Y:S01]  /*3950*/  IMAD.MOV.U32 R136, RZ, RZ, 0x1f ;  /* 0x0000001fff887424 */ /* 0x000fe200078e00ff */
[----:B------:R-:W-:Y:S02]  /*3960*/  MOV R109, R108 ;  /* 0x0000006c006d7202 */ /* 0x000fe40000000f00 */
[----:B------:R-:W-:Y:S02]  /*3970*/  MOV R104, 0x3990 ;  /* 0x0000399000687802 */ /* 0x000fe40000000f00 */
[----:B------:R-:W-:Y:S05]  /*3980*/  CALL.REL.NOINC `($__internal_191_$__cuda_sm70_shflsync_down_p) ;  /* 0x0000035000007944 */ /* 0x000fea0003c00000 */
[----:B-1----:R-:W-:Y:S01]  /*3990*/  MOV R107, R154 ;  /* 0x0000009a006b7202 */ /* 0x002fe20000000f00 */
[----:B------:R-:W-:Y:S01]  /*39a0*/  HFMA2.MMA R154, -RZ, RZ, 0, 4.76837158203125e-07 ;  /* 0x00000008ff9a7435 */ /* 0x000fe200000001ff */
[----:B0-----:R-:W-:Y:S01]  /*39b0*/  IMAD.MOV.U32 R109, RZ, RZ, R111 ;  /* 0x000000ffff6d7224 */ /* 0x001fe200078e006f */
[----:B------:R-:W-:-:S02]  /*39c0*/  MOV R136, 0x1f ;  /* 0x0000001f00887802 */ /* 0x000fc40000000f00 */
[----:B------:R-:W-:Y:S02]  /*39d0*/  MOV R153, 0xffffffff ;  /* 0xffffffff00997802 */ /* 0x000fe40000000f00 */
[----:B------:R-:W-:Y:S02]  /*39e0*/  MOV R104, 0x3a00 ;  /* 0x00003a0000687802 */ /* 0x000fe40000000f00 */
[----:B------:R-:W-:Y:S05]  /*39f0*/  CALL.REL.NOINC `($__internal_191_$__cuda_sm70_shflsync_down_p) ;  /* 0x000002e000007944 */ /* 0x000fea0003c00000 */
[----:B------:R-:W-:Y:S01]  /*3a00*/  FADD.FTZ R108, R107, R108 ;  /* 0x0000006c6b6c7221 */ /* 0x000fe20000010000 */
[----:B0-----:R-:W-:Y:S01]  /*3a10*/  HFMA2.MMA R136, -RZ, RZ, 0, 1.847743988037109375e-06 ;  /* 0x0000001fff887435 */ /* 0x001fe200000001ff */
[----:B-1----:R-:W-:Y:S01]  /*3a20*/  FADD.FTZ R111, R111, R154 ;  /* 0x0000009a6f6f7221 */ /* 0x002fe20000010000 */
[----:B------:R-:W-:Y:S01]  /*3a30*/  MOV R153, 0xffffffff ;  /* 0xffffffff00997802 */ /* 0x000fe20000000f00 */
[----:B------:R-:W-:Y:S01]  /*3a40*/  IMAD.MOV.U32 R154, RZ, RZ, 0x4 ;  /* 0x00000004ff9a7424 */ /* 0x000fe200078e00ff */
[----:B------:R-:W-:Y:S02]  /*3a50*/  MOV R109, R108 ;  /* 0x0000006c006d7202 */ /* 0x000fe40000000f00 */
[----:B------:R-:W-:Y:S02]  /*3a60*/  MOV R104, 0x3a80 ;  /* 0x00003a8000687802 */ /* 0x000fe40000000f00 */
[----:B------:R-:W-:Y:S05]  /*3a70*/  CALL.REL.NOINC `($__internal_191_$__cuda_sm70_shflsync_down_p) ;  /* 0x0000026000007944 */ /* 0x000fea0003c00000 */
[----:B-1----:R-:W-:Y:S01]  /*3a80*/  IMAD.MOV.U32 R107, RZ, RZ, R154 ;  /* 0x000000ffff6b7224 */ /* 0x002fe200078e009a */
[----:B------:R-:W-:Y:S01]  /*3a90*/  HFMA2.MMA R154, -RZ, RZ, 0, 2.384185791015625e-07 ;  /* 0x00000004ff9a7435 */ /* 0x000fe200000001ff */
[----:B0-----:R-:W-:Y:S01]  /*3aa0*/  MOV R109, R111 ;  /* 0x0000006f006d7202 */ /* 0x001fe20000000f00 */
[----:B------:R-:W-:Y:S01]  /*3ab0*/  IMAD.MOV.U32 R153, RZ, RZ, -0x1 ;  /* 0xffffffffff997424 */ /* 0x000fe200078e00ff */
[----:B------:R-:W-:-:S02]  /*3ac0*/  MOV R136, 0x1f ;  /* 0x0000001f00887802 */ /* 0x000fc40000000f00 */
[----:B------:R-:W-:Y:S02]  /*3ad0*/  MOV R104, 0x3af0 ;  /* 0x00003af000687802 */ /* 0x000fe40000000f00 */
[----:B------:R-:W-:Y:S05]  /*3ae0*/  CALL.REL.NOINC `($__internal_191_$__cuda_sm70_shflsync_down_p) ;  /* 0x000001f000007944 */ /* 0x000fea0003c00000 */
[----:B------:R-:W-:Y:S01]  /*3af0*/  FADD.FTZ R108, R107, R108 ;  /* 0x0000006c6b6c7221 */ /* 0x000fe20000010000 */
[----:B0-----:R-:W-:Y:S01]  /*3b00*/  MOV R136, 0x1f ;  /* 0x0000001f00887802 */ /* 0x001fe20000000f00 */
[----:B-1----:R-:W-:Y:S01]  /*3b10*/  FADD.FTZ R111, R111, R154 ;  /* 0x0000009a6f6f7221 */ /* 0x002fe20000010000 */
[----:B------:R-:W-:Y:S01]  /*3b20*/  HFMA2.MMA R154, -RZ, RZ, 0, 1.1920928955078125e-07 ;  /* 0x00000002ff9a7435 */ /* 0x000fe200000001ff */
[----:B------:R-:W-:Y:S01]  /*3b30*/  MOV R153, 0xffffffff ;  /* 0xffffffff00997802 */ /* 0x000fe20000000f00 */
[----:B------:R-:W-:Y:S01]  /*3b40*/  IMAD.MOV.U32 R109, RZ, RZ, R108 ;  /* 0x000000ffff6d7224 */ /* 0x000fe200078e006c */
[----:B------:R-:W-:-:S03]  /*3b50*/  MOV R104, 0x3b70 ;  /* 0x00003b7000687802 */ /* 0x000fc60000000f00 */
[----:B------:R-:W-:Y:S05]  /*3b60*/  CALL.REL.NOINC `($__internal_191_$__cuda_sm70_shflsync_down_p) ;  /* 0x0000017000007944 */ /* 0x000fea0003c00000 */
[----:B-1----:R-:W-:Y:S01]  /*3b70*/  MOV R107, R154 ;  /* 0x0000009a006b7202 */ /* 0x002fe20000000f00 */
[----:B------:R-:W-:Y:S01]  /*3b80*/  HFMA2.MMA R154, -RZ, RZ, 0, 1.1920928955078125e-07 ;  /* 0x00000002ff9a7435 */ /* 0x000fe200000001ff */
[----:B0-----:R-:W-:Y:S01]  /*3b90*/  MOV R109, R111 ;  /* 0x0000006f006d7202 */ /* 0x001fe20000000f00 */
[----:B------:R-:W-:Y:S01]  /*3ba0*/  IMAD.MOV.U32 R136, RZ, RZ, 0x1f ;  /* 0x0000001fff887424 */ /* 0x000fe200078e00ff */
[----:B------:R-:W-:-:S02]  /*3bb0*/  MOV R153, 0xffffffff ;  /* 0xffffffff00997802 */ /* 0x000fc40000000f00 */
[----:B------:R-:W-:Y:S02]  /*3bc0*/  MOV R104, 0x3be0 ;  /* 0x00003be000687802 */ /* 0x000fe40000000f00 */
[----:B------:R-:W-:Y:S05]  /*3bd0*/  CALL.REL.NOINC `($__internal_191_$__cuda_sm70_shflsync_down_p) ;  /* 0x0000010000007944 */ /* 0x000fea0003c00000 */
[----:B------:R-:W-:Y:S01]  /*3be0*/  FADD.FTZ R110, R107, R108 ;  /* 0x0000006c6b6e7221 */ /* 0x000fe20000010000 */
[----:B0-----:R-:W-:Y:S01]  /*3bf0*/  MOV R136, 0x1f ;  /* 0x0000001f00887802 */ /* 0x001fe20000000f00 */
[----:B-1----:R-:W-:Y:S01]  /*3c00*/  FADD.FTZ R137, R111, R154 ;  /* 0x0000009a6f897221 */ /* 0x002fe20000010000 */
[----:B------:R-:W-:Y:S01]  /*3c10*/  HFMA2.MMA R154, -RZ, RZ, 0, 5.9604644775390625e-08 ;  /* 0x00000001ff9a7435 */ /* 0x000fe200000001ff */
[----:B------:R-:W-:Y:S01]  /*3c20*/  IMAD.MOV.U32 R153, RZ, RZ, -0x1 ;  /* 0xffffffffff997424 */ /* 0x000fe200078e00ff */
[----:B------:R-:W-:Y:S02]  /*3c30*/  MOV R109, R110 ;  /* 0x0000006e006d7202 */ /* 0x000fe40000000f00 */
[----:B------:R-:W-:Y:S02]  /*3c40*/  MOV R104, 0x3c60 ;  /* 0x00003c6000687802 */ /* 0x000fe40000000f00 */
[----:B------:R-:W-:Y:S05]  /*3c50*/  CALL.REL.NOINC `($__internal_191_$__cuda_sm70_shflsync_down_p) ;  /* 0x0000008000007944 */ /* 0x000fea0003c00000 */
[----:B0-----:R-:W-:Y:S01]  /*3c60*/  HFMA2.MMA R136, -RZ, RZ, 0, 1.847743988037109375e-06 ;  /* 0x0000001fff887435 */ /* 0x001fe200000001ff */
[----:B-1----:R-:W-:Y:S01]  /*3c70*/  MOV R111, R154 ;  /* 0x0000009a006f7202 */ /* 0x002fe20000000f00 */
[----:B------:R-:W-:Y:S01]  /*3c80*/  IMAD.MOV.U32 R154, RZ, RZ, 0x1 ;  /* 0x00000001ff9a7424 */ /* 0x000fe200078e00ff */
[----:B------:R-:W-:-:S02]  /*3c90*/  MOV R109, R137 ;  /* 0x00000089006d7202 */ /* 0x000fc40000000f00 */
[----:B------:R-:W-:Y:S02]  /*3ca0*/  MOV R153, 0xffffffff ;  /* 0xffffffff00997802 */ /* 0x000fe40000000f00 */
[----:B------:R-:W-:Y:S02]  /*3cb0*/  MOV R104, 0x3cd0 ;  /* 0x00003cd000687802 */ /* 0x000fe40000000f00 */
[----:B------:R-:W-:Y:S05]  /*3cc0*/  CALL.REL.NOINC `($__internal_191_$__cuda_sm70_shflsync_down_p) ;  /* 0x0000001000007944 */ /* 0x000fea0003c00000 */
[----:B01----:R-:W-:Y:S05]  /*3cd0*/  BRA `(.L_x_9479) ;  /* 0xffffdcc000007947 */ /* 0x003fea000383ffff */
        .weak           $__internal_191_$__cuda_sm70_shflsync_down_p
        .type           $__internal_191_$__cuda_sm70_shflsync_down_p,@function
        .size           $__internal_191_$__cuda_sm70_shflsync_down_p,(.L_x_9935 - $__internal_191_$__cuda_sm70_shflsync_down_p)
$__internal_191_$__cuda_sm70_shflsync_down_p:
[----:B------:R-:W-:Y:S01]  /*3ce0*/  HFMA2.MMA R105, -RZ, RZ, 0, 0 ;  /* 0x00000000ff697435 */ /* 0x000fe200000001ff */
[----:B------:R-:W-:Y:S04]  /*3cf0*/  WARPSYNC R153 ;  /* 0x0000009900007348 */ /* 0x000fe80003800000 */
[----:B------:R0:W1:Y:S01]  /*3d00*/  SHFL.DOWN PT, R154, R109, R154, R136 ;  /* 0x0800009a6d9a7389 */ /* 0x00006200000e0088 */
[----:B------:R-:W-:Y:S05]  /*3d10*/  RET.REL.NODEC R104 `(_ZN10layer_norm13ln_bwd_kernelINS_13Kernel_traitsIfffffjLj2560ELj1ELj1ELj4ELj16ENS_18Kernel_traits_baseILj2560EfffffjLj128EEEEELb1ELb0ELb1ELb0EEEvNS_9BwdParamsE) ;  /* 0xffffc2e068007950 */ /* 0x000fea0003c3ffff */
.L_x_9480:
        /* <DEDUP_REMOVED lines=14> */
.L_x_9935:


//--------------------- .text._ZN10layer_norm22ln_bwd_finalize_kernelINS_22Kernel_traits_finalizeILj2560EfffffjLb0ELj1024ELj4ENS_18Kernel_traits_baseILj2560EfffffjLj1024EEEEELb0ELb1EEEvNS_9BwdParamsE --------------------------
	.section	.text._ZN10layer_norm22ln_bwd_finalize_kernelINS_22Kernel_traits_finalizeILj2560EfffffjLb0ELj1024ELj4ENS_18Kernel_traits_baseILj2560EfffffjLj1024EEEEELb0ELb1EEEvNS_9BwdParamsE,"ax",@progbits
	.sectioninfo	@"SHI_REGISTERS=32"
	.align	128
        .global         _ZN10layer_norm22ln_bwd_finalize_kernelINS_22Kernel_traits_finalizeILj2560EfffffjLb0ELj1024ELj4ENS_18Kernel_traits_baseILj2560EfffffjLj1024EEEEELb0ELb1EEEvNS_9BwdParamsE
        .type           _ZN10layer_norm22ln_bwd_finalize_kernelINS_22Kernel_traits_finalizeILj2560EfffffjLb0ELj1024ELj4ENS_18Kernel_traits_baseILj2560EfffffjLj1024EEEEELb0ELb1EEEvNS_9BwdParamsE,@function
        .size           _ZN10layer_norm22ln_bwd_finalize_kernelINS_22Kernel_traits_finalizeILj2560EfffffjLb0ELj1024ELj4ENS_18Kernel_traits_baseILj2560EfffffjLj1024EEEEELb0ELb1EEEvNS_9BwdParamsE,(.L_x_9936 - _ZN10layer_norm22ln_bwd_finalize_kernelINS_22Kernel_traits_finalizeILj2560EfffffjLb0ELj1024ELj4ENS_18Kernel_traits_baseILj2560EfffffjLj1024EEEEELb0ELb1EEEvNS_9BwdParamsE)
        .other          _ZN10layer_norm22ln_bwd_finalize_kernelINS_22Kernel_traits_finalizeILj2560EfffffjLb0ELj1024ELj4ENS_18Kernel_traits_baseILj2560EfffffjLj1024EEEEELb0ELb1EEEvNS_9BwdParamsE,@"STO_CUDA_ENTRY STV_DEFAULT"
_ZN10layer_norm22ln_bwd_finalize_kernelINS_22Kernel_traits_finalizeILj2560EfffffjLb0ELj1024ELj4ENS_18Kernel_traits_baseILj2560EfffffjLj1024EEEEELb0ELb1EEEvNS_9BwdParamsE:
.text._ZN10layer_norm22ln_bwd_finalize_kernelINS_22Kernel_traits_finalizeILj2560EfffffjLb0ELj1024ELj4ENS_18Kernel_traits_baseILj2560EfffffjLj1024EEEEELb0ELb1EEEvNS_9BwdParamsE:
        /* <DEDUP_REMOVED lines=19> */
.L_x_9491:
        /* <DEDUP_REMOVED lines=27> */
.L_x_9485:
        /* <DEDUP_REMOVED lines=35> */
.L_x_9484:
[----:B------:R-:W-:Y:S05]  /*0510*/  BSYNC B1 ;  /* 0x0000000000017941 */ /* 0x000fea0003800000 */
.L_x_9483:
        /* <DEDUP_REMOVED lines=23> */
.L_x_9487:
[----:B------:R-:W-:Y:S05]  /*0690*/  BSYNC B1 ;  /* 0x0000000000017941 */ /* 0x000fea0003800000 */
.L_x_9486:
        /* <DEDUP_REMOVED lines=10> */
.L_x_9482:
[----:B------:R-:W-:Y:S05]  /*0740*/  BSYNC B0 ;  /* 0x0000000000007941 */ /* 0x000fea0003800000 */
.L_x_9481:
        /* <DEDUP_REMOVED lines=11> */
.L_x_9492:
        /* <DEDUP_REMOVED lines=18> */
.L_x_9493:
[----:B------:R-:W-:Y:S01]  /*0920*/  @!P1 SHF.R.U32.HI R2, RZ, 0x3, R0 ;  /* 0x00000003ff029819 */ /* 0x000fe20000011600 */
[----:B---3--:R-:W-:Y:S02]  /*0930*/  FADD.FTZ R5, R5, R10 ;  /* 0x0000000a05057221 */ /* 0x008fe40000010000 */
[----:B--2---:R-:W-:Y:S01]  /*0940*/  FADD.FTZ R7, R7, R4 ;  /* 0x0000000407077221 */ /* 0x004fe20000010000 */
[----:B------:R-:W-:-:S05]  /*0950*/  @!P1 LOP3.LUT R2, R2, 0x1ffffffc, RZ, 0xc0, !PT ;  /* 0x1ffffffc02029812 */ /* 0x000fca00078ec0ff */
[----:B------:R2:W-:Y:S04]  /*0960*/  @!P1 STS [R2+0x2000], R5 ;  /* 0x0020000502009388 */ /* 0x0005e80000000800 */
[----:B------:R2:W-:Y:S02]  /*0970*/  @!P1 STS [R2+0x2080], R7 ;  /* 0x0020800702009388 */ /* 0x0005e40000000800 */
.L_x_9488:
        /* <DEDUP_REMOVED lines=14> */
.L_x_9489:
[----:B------:R-:W-:Y:S01]  /*0a60*/  HFMA2.MMA R9, -RZ, RZ, 0, 5.9604644775390625e-08 ;  /* 0x00000001ff097435 */ /* 0x000fe200000001ff */
[----:B--2---:R-:W-:Y:S01]  /*0a70*/  IMAD.MOV.U32 R10, RZ, RZ, R4 ;  /* 0x000000ffff0a7224 */ /* 0x004fe200078e0004 */
[----:B------:R-:W-:Y:S01]  /*0a80*/  MOV R11, 0xffffffff ;  /* 0xffffffff000b7802 */ /* 0x000fe20000000f00 */
[----:B------:R-:W-:Y:S01]  /*0a90*/  IMAD.MOV.U32 R6, RZ, RZ, 0x1f ;  /* 0x0000001fff067424 */ /* 0x000fe200078e00ff */
[----:B------:R-:W-:-:S02]  /*0aa0*/  MOV R2, 0xac0 ;  /* 0x00000ac000027802 */ /* 0x000fc40000000f00 */
[----:B01----:R-:W-:Y:S05]  /*0ab0*/  CALL.REL.NOINC `($__internal_192_$__cuda_sm70_shflsync_bfly_p) ;  /* 0x000003c000007944 */ /* 0x003fea0003c00000 */
[----:B-1----:R-:W-:Y:S01]  /*0ac0*/  MOV R3, R6 ;  /* 0x0000000600037202 */ /* 0x002fe20000000f00 */
[----:B0-----:R-:W-:Y:S05]  /*0ad0*/  BRA `(.L_x_9492) ;  /* 0xfffffd2000007947 */ /* 0x001fea000383ffff */
.L_x_9490:
[----:B------:R-:W-:Y:S01]  /*0ae0*/  HFMA2.MMA R9, -RZ, RZ, 0, 1.1920928955078125e-07 ;  /* 0x00000002ff097435 */ /* 0x000fe200000001ff */
[----:B------:R-:W-:Y:S01]  /*0af0*/  IMAD.MOV.U32 R10, RZ, RZ, R13 ;  /* 0x000000ffff0a7224 */ /* 0x000fe200078e000d */
[----:B------:R-:W-:Y:S01]  /*0b00*/  MOV R6, 0x1f ;  /* 0x0000001f00067802 */ /* 0x000fe20000000f00 */
[----:B------:R-:W-:Y:S01]  /*0b10*/  IMAD.MOV.U32 R11, RZ, RZ, -0x1 ;  /* 0xffffffffff0b7424 */ /* 0x000fe200078e00ff */
[----:B------:R-:W-:-:S02]  /*0b20*/  MOV R2, 0xb40 ;  /* 0x00000b4000027802 */ /* 0x000fc40000000f00 */
[----:B012---:R-:W-:Y:S05]  /*0b30*/  CALL.REL.NOINC `($__internal_192_$__cuda_sm70_shflsync_bfly_p) ;  /* 0x0000034000007944 */ /* 0x007fea0003c00000 */
[----:B0-----:R-:W-:Y:S01]  /*0b40*/  HFMA2.MMA R9, -RZ, RZ, 0, 2.384185791015625e-07 ;  /* 0x00000004ff097435 */ /* 0x001fe200000001ff */
[----:B-1----:R-:W-:Y:S01]  /*0b50*/  FADD.FTZ R10, R13, R6 ;  /* 0x000000060d0a7221 */ /* 0x002fe20000010000 */
[----:B------:R-:W-:Y:S01]  /*0b60*/  MOV R6, 0x1f ;  /* 0x0000001f00067802 */ /* 0x000fe20000000f00 */
[----:B------:R-:W-:Y:S01]  /*0b70*/  IMAD.MOV.U32 R11, RZ, RZ, -0x1 ;  /* 0xffffffffff0b7424 */ /* 0x000fe200078e00ff */
[----:B------:R-:W-:-:S02]  /*0b80*/  MOV R2, 0xba0 ;  /* 0x00000ba000027802 */ /* 0x000fc40000000f00 */
[----:B------:R-:W-:Y:S05]  /*0b90*/  CALL.REL.NOINC `($__internal_192_$__cuda_sm70_shflsync_bfly_p) ;  /* 0x000002e000007944 */ /* 0x000fea0003c00000 */
[----:B0-----:R-:W-:Y:S01]  /*0ba0*/  HFMA2.MMA R9, -RZ, RZ, 0, 4.76837158203125e-07 ;  /* 0x00000008ff097435 */ /* 0x001fe200000001ff */
[----:B-1----:R-:W-:Y:S01]  /*0bb0*/  FADD.FTZ R10, R10, R6 ;  /* 0x000000060a0a7221 */ /* 0x002fe20000010000 */
[----:B------:R-:W-:Y:S01]  /*0bc0*/  MOV R6, 0x1f ;  /* 0x0000001f00067802 */ /* 0x000fe20000000f00 */
[----:B------:R-:W-:Y:S01]  /*0bd0*/  IMAD.MOV.U32 R11, RZ, RZ, -0x1 ;  /* 0xffffffffff0b7424 */ /* 0x000fe200078e00ff */
[----:B------:R-:W-:-:S02]  /*0be0*/  MOV R2, 0xc00 ;  /* 0x00000c0000027802 */ /* 0x000fc40000000f00 */
[----:B------:R-:W-:Y:S05]  /*0bf0*/  CALL.REL.NOINC `($__internal_192_$__cuda_sm70_shflsync_bfly_p) ;  /* 0x0000028000007944 */ /* 0x000fea0003c00000 */
[----:B-1----:R-:W-:Y:S01]  /*0c00*/  FADD.FTZ R4, R10, R6 ;  /* 0x000000060a047221 */ /* 0x002fe20000010000 */
[----:B0-----:R-:W-:Y:S01]  /*0c10*/  HFMA2.MMA R9, -RZ, RZ, 0, 9.5367431640625e-07 ;  /* 0x00000010ff097435 */ /* 0x001fe200000001ff */
[----:B------:R-:W-:Y:S01]  /*0c20*/  MOV R6, 0x1f ;  /* 0x0000001f00067802 */ /* 0x000fe20000000f00 */
[----:B------:R-:W-:Y:S01]  /*0c30*/  IMAD.MOV.U32 R11, RZ, RZ, -0x1 ;  /* 0xffffffffff0b7424 */ /* 0x000fe200078e00ff */
[----:B------:R-:W-:-:S02]  /*0c40*/  MOV R2, 0xc70 ;  /* 0x00000c7000027802 */ /* 0x000fc40000000f00 */
[----:B------:R-:W-:Y:S02]  /*0c50*/  MOV R10, R4 ;  /* 0x00000004000a7202 */ /* 0x000fe40000000f00 */
[----:B------:R-:W-:Y:S05]  /*0c60*/  CALL.REL.NOINC `($__internal_192_$__cuda_sm70_shflsync_bfly_p) ;  /* 0x0000021000007944 */ /* 0x000fea0003c00000 */
[----:B0-----:R-:W-:Y:S01]  /*0c70*/  HFMA2.MMA R9, -RZ, RZ, 0, 5.9604644775390625e-08 ;  /* 0x00000001ff097435 */ /* 0x001fe200000001ff */
[----:B-1----:R-:W-:Y:S01]  /*0c80*/  MOV R7, R6 ;  /* 0x0000000600077202 */ /* 0x002fe20000000f00 */
[----:B------:R-:W-:Y:S01]  /*0c90*/  IMAD.MOV.U32 R10, RZ, RZ, R5 ;  /* 0x000000ffff0a7224 */ /* 0x000fe200078e0005 */
[----:B------:R-:W-:Y:S01]  /*0ca0*/  MOV R6, 0x1f ;  /* 0x0000001f00067802 */ /* 0x000fe20000000f00 */
[----:B------:R-:W-:Y:S01]  /*0cb0*/  IMAD.MOV.U32 R11, RZ, RZ, -0x1 ;  /* 0xffffffffff0b7424 */ /* 0x000fe200078e00ff */
[----:B------:R-:W-:Y:S02]  /*0cc0*/  MOV R2, 0xce0 ;  /* 0x00000ce000027802 */ /* 0x000fe40000000f00 */
[----:B------:R-:W-:Y:S05]  /*0cd0*/  CALL.REL.NOINC `($__internal_192_$__cuda_sm70_shflsync_bfly_p) ;  /* 0x000001a000007944 */ /* 0x000fea0003c00000 */
[----:B0-----:R-:W-:Y:S01]  /*0ce0*/  HFMA2.MMA R9, -RZ, RZ, 0, 1.1920928955078125e-07 ;  /* 0x00000002ff097435 */ /* 0x001fe200000001ff */
[----:B-1----:R-:W-:Y:S01]  /*0cf0*/  FADD.FTZ R10, R5, R6 ;  /* 0x00000006050a7221 */ /* 0x002fe20000010000 */
[----:B------:R-:W-:Y:S01]  /*0d00*/  MOV R6, 0x1f ;  /* 0x0000001f00067802 */ /* 0x000fe20000000f00 */
[----:B------:R-:W-:Y:S01]  /*0d10*/  IMAD.MOV.U32 R11, RZ, RZ, -0x1 ;  /* 0xffffffffff0b7424 */ /* 0x000fe200078e00ff */
[----:B------:R-:W-:Y:S02]  /*0d20*/  MOV R2, 0xd40 ;  /* 0x00000d4000027802 */ /* 0x000fe40000000f00 */
[----:B------:R-:W-:Y:S05]  /*0d30*/  CALL.REL.NOINC `($__internal_192_$__cuda_sm70_shflsync_bfly_p) ;  /* 0x0000014000007944 */ /* 0x000fea0003c00000 */
        /* <DEDUP_REMOVED lines=12> */
[----:B0-----:R-:W-:Y:S01]  /*0e00*/  HFMA2.MMA R9, -RZ, RZ, 0, 9.5367431640625e-07 ;  /* 0x00000010ff097435 */ /* 0x001fe200000001ff */
[----:B-1----:R-:W-:Y:S01]  /*0e10*/  FADD.FTZ R10, R10, R6 ;  /* 0x000000060a0a7221 */ /* 0x002fe20000010000 */
[----:B------:R-:W-:Y:S01]  /*0e20*/  MOV R6, 0x1f ;  /* 0x0000001f00067802 */ /* 0x000fe20000000f00 */
[----:B------:R-:W-:Y:S01]  /*0e30*/  IMAD.MOV.U32 R11, RZ, RZ, -0x1 ;  /* 0xffffffffff0b7424 */ /* 0x000fe200078e00ff */
[----:B------:R-:W-:-:S02]  /*0e40*/  MOV R2, 0xe60 ;  /* 0x00000e6000027802 */ /* 0x000fc40000000f00 */
[----:B------:R-:W-:Y:S05]  /*0e50*/  CALL.REL.NOINC `($__internal_192_$__cuda_sm70_shflsync_bfly_p) ;  /* 0x0000002000007944 */ /* 0x000fea0003c00000 */
[----:B-1----:R-:W-:Y:S01]  /*0e60*/  MOV R5, R6 ;  /* 0x0000000600057202 */ /* 0x002fe20000000f00 */
[----:B0-----:R-:W-:Y:S05]  /*0e70*/  BRA `(.L_x_9493) ;  /* 0xfffffaa000007947 */ /* 0x001fea000383ffff */
        .weak           $__internal_192_$__cuda_sm70_shflsync_bfly_p
        .type           $__internal_192_$__cuda_sm70_shflsync_bfly_p,@function
        .size           $__internal_192_$__cuda_sm70_shflsync_bfly_p,(.L_x_9936 - $__internal_192_$__cuda_sm70_shflsync_bfly_p)
$__internal_192_$__cuda_sm70_shflsync_bfly_p:
[----:B------:R-:W-:Y:S01]  /*0e80*/  HFMA2.MMA R3, -RZ, RZ, 0, 0 ;  /* 0x00000000ff037435 */ /* 0x000fe200000001ff */
[----:B------:R-:W-:Y:S04]  /*0e90*/  WARPSYNC R11 ;  /* 0x0000000b00007348 */ /* 0x000fe80003800000 */
[----:B------:R0:W1:Y:S01]  /*0ea0*/  SHFL.BFLY PT, R6, R10, R9, R6 ;  /* 0x0c0000090a067389 */ /* 0x00006200000e0006 */
[----:B------:R-:W-:Y:S05]  /*0eb0*/  RET.REL.NODEC R2 `(_ZN10layer_norm22ln_bwd_finalize_kernelINS_22Kernel_traits_finalizeILj2560EfffffjLb0ELj1024ELj4ENS_18Kernel_traits_baseILj2560EfffffjLj1024EEEEELb0ELb1EEEvNS_9BwdParamsE) ;  /* 0xfffff14002007950 */ /* 0x000fea0003c3ffff */
.L_x_9494:
        /* <DEDUP_REMOVED lines=12> */
.L_x_9936:


//--------------------- .text._ZN10layer_norm13ln_bwd_kernelINS_13Kernel_traitsIfffffjLj2560ELj1ELj1ELj4ELj16ENS_18Kernel_traits_baseILj2560EfffffjLj128EEEEELb1ELb0ELb1ELb1EEEvNS_9BwdParamsE --------------------------
	.section	.text._ZN10layer_norm13ln_bwd_kernelINS_13Kernel_traitsIfffffjLj2560ELj1ELj1ELj4ELj16ENS_18Kernel_traits_baseILj2560EfffffjLj128EEEEELb1ELb0ELb1ELb1EEEvNS_9BwdParamsE,"ax",@progbits
	.sectioninfo	@"SHI_REGISTERS=168"
	.align	128
        .global         _ZN10layer_norm13ln_bwd_kernelINS_13Kernel_traitsIfffffjLj2560ELj1ELj1ELj4ELj16ENS_18Kernel_traits_baseILj2560EfffffjLj128EEEEELb1ELb0ELb1ELb1EEEvNS_9BwdParamsE
        .type           _ZN10layer_norm13ln_bwd_kernelINS_13Kernel_traitsIfffffjLj2560ELj1ELj1ELj4ELj16ENS_18Kernel_traits_baseILj2560EfffffjLj128EEEEELb1ELb0ELb1ELb1EEEvNS_9BwdParamsE,@function
        .size           _ZN10layer_norm13ln_bwd_kernelINS_13Kernel_traitsIfffffjLj2560ELj1ELj1ELj4ELj16ENS_18Kernel_traits_baseILj2560EfffffjLj128EEEEELb1ELb0ELb1ELb1EEEvNS_9BwdParamsE,(.L_x_9937 - _ZN10layer_norm13ln_bwd_kernelINS_13Kernel_traitsIfffffjLj2560ELj1ELj1ELj4ELj16ENS_18Kernel_traits_baseILj2560EfffffjLj128EEEEELb1ELb0ELb1ELb1EEEvNS_9BwdParamsE)
        .other          _ZN10layer_norm13ln_bwd_kernelINS_13Kernel_traitsIfffffjLj2560ELj1ELj1ELj4ELj16ENS_18Kernel_traits_baseILj2560EfffffjLj128EEEEELb1ELb0ELb1ELb1EEEvNS_9BwdParamsE,@"STO_CUDA_ENTRY STV_DEFAULT"
_ZN10layer_norm13ln_bwd_kernelINS_13Kernel_traitsIfffffjLj2560ELj1ELj1ELj4ELj16ENS_18Kernel_traits_baseILj2560EfffffjLj128EEEEELb1ELb0ELb1ELb1EEEvNS_9BwdParamsE:
.text._ZN10layer_norm13ln_bwd_kernelINS_13Kernel_traitsIfffffjLj2560ELj1ELj1ELj4ELj16ENS_18Kernel_traits_baseILj2560EfffffjLj128EEEEELb1ELb0ELb1ELb1EEEvNS_9BwdParamsE:
        /* <DEDUP_REMOVED lines=28> */
.L_x_9495:
        /* <DEDUP_REMOVED lines=31> */
.L_x_9542:
        /* <DEDUP_REMOVED lines=16> */
[C---:B0-----:R-:W-:Y:S02]  /*04b0*/  IADD3 R5, R6.reuse, 0x100, RZ ;  /* 0x0000010006057810 */ /* 0x041fe40007ffe0ff */
[----:B------:R-:W-:Y:S01]  /*04c0*/  IADD3 R4, R6, 0x180, RZ ;  /* 0x0000018006047810 */ /* 0x000fe20007ffe0ff */
[----:B------:R-:W-:-:S04]  /*04d0*/  IMAD.WIDE.U32 R162, R140, R151, c[0x0][0x218] ;  /* 0x000086008ca27625 */ /* 0x000fc800078e0097 */
[----:B------:R-:W-:-:S04]  /*04e0*/  IMAD.WIDE.U32 R160, R5, R151, c[0x0][0x218] ;  /* 0x0000860005a07625 */ /* 0x000fc800078e0097 */
[----:B------:R-:W-:Y:S01]  /*04f0*/  IMAD.WIDE.U32 R158, R4, R151, c[0x0][0x218] ;  /* 0x00008600049e7625 */ /* 0x000fe200078e0097 */
[----:B--2---:R-:W-:-:S13]  /*0500*/  ISETP.GT.AND P6, PT, R106, RZ, PT ;  /* 0x000000ff6a00720c */ /* 0x004fda0003fc4270 */
[----:B------:R-:W-:Y:S05]  /*0510*/  @P6 BRA `(.L_x_9498) ;  /* 0x0000020000006947 */ /* 0x000fea0003800000 */
[----:B---3-5:R-:W-:Y:S01]  /*0520*/  ISETP.GE.AND P1, PT, R141, 0x1, PT ;  /* 0x000000018d00780c */ /* 0x028fe20003f26270 */
[----:B------:R-:W-:Y:S01]  /*0530*/  HFMA2.MMA R152, -RZ, RZ, 0, 0 ;  /* 0x00000000ff987435 */ /* 0x000fe200000001ff */
[----:B------:R-:W-:-:S04]  /*0540*/  ISETP.NE.U32.AND P0, PT, RZ, c[0x0][0x218], PT ;  /* 0x00008600ff007a0c */ /* 0x000fc80003f05070 */
[----:B------:R-:W-:-:S07]  /*0550*/  ISETP.NE.AND.EX P0, PT, RZ, c[0x0][0x21c], PT, P0 ;  /* 0x00008700ff007a0c */ /* 0x000fce0003f05300 */
[----:B------:R-:W-:-:S05]  /*0560*/  @P1 IADD3 R2, R141, -0x1, RZ ;  /* 0xffffffff8d021810 */ /* 0x000fca0007ffe0ff */
[----:B------:R-:W-:Y:S01]  /*0570*/  @P1 IMAD R2, R2, c[0x0][0x168], RZ ;  /* 0x00005a0002021a24 */ /* 0x000fe200078e02ff */
[----:B------:R-:W-:Y:S01]  /*0580*/  @P0 IADD3 R104, R6, 0x200, RZ ;  /* 0x0000020006680810 */ /* 0x000fe20007ffe0ff */
[----:B------:R0:W5:Y:S03]  /*0590*/  @P0 LDG.E.128 R72, [R164.64] ;  /* 0x00000004a4480981 */ /* 0x000166000c1e1d00 */
[----:B------:R-:W-:Y:S01]  /*05a0*/  @P1 SHF.R.S32.HI R3, RZ, 0x1f, R2 ;  /* 0x0000001fff031819 */ /* 0x000fe20000011402 */
[----:B------:R0:W5:Y:S03]  /*05b0*/  @P0 LDG.E.128 R76, [R162.64] ;  /* 0x00000004a24c0981 */ /* 0x000166000c1e1d00 */
[----:B------:R-:W-:Y:S01]  /*05c0*/  @P1 LEA.HI R3, R3, R2, RZ, 0x2 ;  /* 0x0000000203031211 */ /* 0x000fe200078f10ff */
[----:B------:R0:W5:Y:S03]  /*05d0*/  @P0 LDG.E.128 R80, [R160.64] ;  /* 0x00000004a0500981 */ /* 0x000166000c1e1d00 */
[----:B------:R-:W-:Y:S01]  /*05e0*/  @P1 LEA.HI.SX32 R152, R3, R0, 0x1e ;  /* 0x0000000003981211 */ /* 0x000fe200078ff2ff */
[----:B------:R0:W5:Y:S03]  /*05f0*/  @P0 LDG.E.128 R84, [R158.64] ;  /* 0x000000049e540981 */ /* 0x000166000c1e1d00 */
[----:B------:R-:W-:-:S02]  /*0600*/  IADD3 R108, R152, 0x100, RZ ;  /* 0x00000100986c7810 */ /* 0x000fc40007ffe0ff */
[----:B------:R-:W-:Y:S01]  /*0610*/  IADD3 R106, R152, 0x180, RZ ;  /* 0x00000180986a7810 */ /* 0x000fe20007ffe0ff */
[----:B------:R-:W-:-:S04]  /*0620*/  @P0 IMAD.WIDE.U32 R104, R104, R151, c[0x0][0x218] ;  /* 0x0000860068680625 */ /* 0x000fc800078e0097 */
[-C--:B------:R-:W-:Y:S01]  /*0630*/  IMAD.WIDE.U32 R108, R108, R153.reuse, c[0x0][0x190] ;  /* 0x000064006c6c7625 */ /* 0x080fe200078e0099 */
[----:B------:R0:W5:Y:S03]  /*0640*/  @P0 LDG.E.128 R88, [R104.64] ;  /* 0x0000000468580981 */ /* 0x000166000c1e1d00 */
[-C--:B------:R-:W-:Y:S01]  /*0650*/  IMAD.WIDE.U32 R106, R106, R153.reuse, c[0x0][0x190] ;  /* 0x000064006a6a7625 */ /* 0x080fe200078e0099 */
[----:B------:R0:W5:Y:S04]  /*0660*/  LDG.E R2, [R108.64] ;  /* 0x000000046c027981 */ /* 0x000168000c1e1900 */
[----:B------:R0:W5:Y:S01]  /*0670*/  LDG.E R0, [R106.64] ;  /* 0x000000046a007981 */ /* 0x000162000c1e1900 */
[C---:B------:R-:W-:Y:S01]  /*0680*/  IADD3 R110, R152.reuse, 0x80, RZ ;  /* 0x00000080986e7810 */ /* 0x040fe20007ffe0ff */
[C---:B------:R-:W-:Y:S01]  /*0690*/  IMAD.WIDE.U32 R124, R152.reuse, R153, c[0x0][0x190] ;  /* 0x00006400987c7625 */ /* 0x040fe200078e0099 */
[----:B------:R-:W-:-:S03]  /*06a0*/  IADD3 R156, R152, 0x200, RZ ;  /* 0x00000200989c7810 */ /* 0x000fc60007ffe0ff */
[-C--:B------:R-:W-:Y:S01]  /*06b0*/  IMAD.WIDE.U32 R110, R110, R153.reuse, c[0x0][0x190] ;  /* 0x000064006e6e7625 */ /* 0x080fe200078e0099 */
[----:B------:R-:W-:Y:S01]  /*06c0*/  HFMA2.MMA R152, -RZ, RZ, 0, 0 ;  /* 0x00000000ff987435 */ /* 0x000fe200000001ff */
[----:B------:R2:W5:Y:S04]  /*06d0*/  LDG.E R150, [R124.64] ;  /* 0x000000047c967981 */ /* 0x000568000c1e1900 */
[----:B------:R3:W5:Y:S01]  /*06e0*/  LDG.E R3, [R110.64] ;  /* 0x000000046e037981 */ /* 0x000762000c1e1900 */
[----:B--2---:R-:W-:Y:S01]  /*06f0*/  MOV R124, RZ ;  /* 0x000000ff007c7202 */ /* 0x004fe20000000f00 */
[----:B---3--:R-:W-:Y:S01]  /*0700*/  IMAD.WIDE.U32 R110, R156, R153, c[0x0][0x190] ;  /* 0x000064009c6e7625 */ /* 0x008fe200078e0099 */
[----:B------:R-:W-:Y:S05]  /*0710*/  BRA `(.L_x_9499) ;  /* 0x00000ca000007947 */ /* 0x000fea0003800000 */
.L_x_9498:
[----:B---3--:R-:W-:Y:S01]  /*0720*/  IADD3 R2, R106, -0x1, RZ ;  /* 0xffffffff6a027810 */ /* 0x008fe20007ffe0ff */
[----:B------:R-:W-:-:S04]  /*0730*/  IMAD.WIDE R148, R10, R153, c[0x0][0x1a0] ;  /* 0x000068000a947625 */ /* 0x000fc800078e0299 */
[----:B------:R-:W-:Y:S02]  /*0740*/  IMAD R2, R2, c[0x0][0x168], RZ ;  /* 0x00005a0002027a24 */ /* 0x000fe400078e02ff */
[-C--:B------:R-:W-:Y:S01]  /*0750*/  IMAD.WIDE.U32 R100, R6, R151.reuse, c[0x0][0x188] ;  /* 0x0000620006647625 */ /* 0x080fe200078e0097 */
[----:B------:R-:W2:Y:S02]  /*0760*/  LDG.E R148, [R148.64] ;  /* 0x0000000494947981 */ /* 0x000ea4000c1e1900 */
[----:B------:R-:W-:Y:S01]  /*0770*/  SHF.R.S32.HI R3, RZ, 0x1f, R2 ;  /* 0x0000001fff037819 */ /* 0x000fe20000011402 */
[----:B------:R-:W-:Y:S02]  /*0780*/  IMAD.WIDE.U32 R116, R5, R151, c[0x0][0x188] ;  /* 0x0000620005747625 */ /* 0x000fe400078e0097 */
[----:B------:R-:W3:Y:S01]  /*0790*/  LDG.E.128 R100, [R100.64] ;  /* 0x0000000464647981 */ /* 0x000ee2000c1e1d00 */
[----:B------:R-:W-:-:S03]  /*07a0*/  LEA.HI R3, R3, R2, RZ, 0x2 ;  /* 0x0000000203037211 */ /* 0x000fc600078f10ff */
[----:B------:R-:W4:Y:S01]  /*07b0*/  LDG.E.128 R116, [R116.64] ;  /* 0x0000000474747981 */ /* 0x000f22000c1e1d00 */
[----:B------:R-:W-:-:S05]  /*07c0*/  LEA.HI.SX32 R2, R3, R0, 0x1e ;  /* 0x0000000003027211 */ /* 0x000fca00078ff2ff */
[----:B------:R-:W-:-:S06]  /*07d0*/  IMAD.WIDE.U32 R104, R2, R151, c[0x0][0x208] ;  /* 0x0000820002687625 */ /* 0x000fcc00078e0097 */
[----:B------:R-:W4:Y:S01]  /*07e0*/  LDG.E.128 R104, [R104.64] ;  /* 0x0000000468687981 */ /* 0x000f22000c1e1d00 */
[----:B------:R-:W-:Y:S01]  /*07f0*/  IMAD.WIDE.U32 R108, R140, R151, c[0x0][0x188] ;  /* 0x000062008c6c7625 */ /* 0x000fe200078e0097 */
[----:B------:R-:W-:-:S05]  /*0800*/  IADD3 R112, R2, 0x80, RZ ;  /* 0x0000008002707810 */ /* 0x000fca0007ffe0ff */
[----:B------:R-:W4:Y:S01]  /*0810*/  LDG.E.128 R108, [R108.64] ;  /* 0x000000046c6c7981 */ /* 0x000f22000c1e1d00 */
[----:B------:R-:W-:Y:S01]  /*0820*/  IMAD.WIDE.U32 R112, R112, R151, c[0x0][0x208] ;  /* 0x0000820070707625 */ /* 0x000fe200078e0097 */
[----:B------:R-:W-:-:S05]  /*0830*/  IADD3 R120, R2, 0x100, RZ ;  /* 0x0000010002787810 */ /* 0x000fca0007ffe0ff */
[----:B------:R-:W4:Y:S01]  /*0840*/  LDG.E.128 R112, [R112.64] ;  /* 0x0000000470707981 */ /* 0x000f22000c1e1d00 */
[----:B-----5:R-:W-:Y:S01]  /*0850*/  ISETP.GE.AND P0, PT, R141, 0x1, PT ;  /* 0x000000018d00780c */ /* 0x020fe20003f06270 */
[----:B------:R-:W-:Y:S01]  /*0860*/  IMAD.WIDE.U32 R120, R120, R151, c[0x0][0x208] ;  /* 0x0000820078787625 */ /* 0x000fe200078e0097 */
[----:B------:R-:W-:-:S03]  /*0870*/  IADD3 R128, R2, 0x180, RZ ;  /* 0x0000018002807810 */ /* 0x000fc60007ffe0ff */
[-C--:B------:R-:W-:Y:S02]  /*0880*/  IMAD.WIDE.U32 R124, R4, R151.reuse, c[0x0][0x188] ;  /* 0x00006200047c7625 */ /* 0x080fe400078e0097 */
[----:B------:R-:W4:Y:S02]  /*0890*/  LDG.E.128 R120, [R120.64] ;  /* 0x0000000478787981 */ /* 0x000f24000c1e1d00 */
[----:B------:R-:W-:Y:S02]  /*08a0*/  IMAD.WIDE.U32 R128, R128, R151, c[0x0][0x208] ;  /* 0x0000820080807625 */ /* 0x000fe400078e0097 */
[----:B------:R-:W4:Y:S02]  /*08b0*/  LDG.E.128 R124, [R124.64] ;  /* 0x000000047c7c7981 */ /* 0x000f24000c1e1d00 */
[----:B------:R-:W-:Y:S02]  /*08c0*/  @P0 IADD3 R3, R141, -0x1, RZ ;  /* 0xffffffff8d030810 */ /* 0x000fe40007ffe0ff */
[----:B------:R-:W-:Y:S01]  /*08d0*/  IADD3 R142, R6, 0x200, RZ ;  /* 0x00000200068e7810 */ /* 0x000fe20007ffe0ff */
[----:B------:R-:W4:Y:S02]  /*08e0*/  LDG.E.128 R128, [R128.64] ;  /* 0x0000000480807981 */ /* 0x000f24000c1e1d00 */
[----:B------:R-:W-:-:S02]  /*08f0*/  @P0 IMAD R3, R3, c[0x0][0x168], RZ ;  /* 0x00005a0003030a24 */ /* 0x000fc400078e02ff */
[----:B------:R-:W-:-:S03]  /*0900*/  IMAD.WIDE.U32 R132, R142, R151, c[0x0][0x188] ;  /* 0x000062008e847625 */ /* 0x000fc600078e0097 */
[----:B------:R-:W-:-:S03]  /*0910*/  @P0 SHF.R.S32.HI R136, RZ, 0x1f, R3 ;  /* 0x0000001fff880819 */ /* 0x000fc60000011403 */
[----:B------:R-:W4:Y:S01]  /*0920*/  LDG.E.128 R132, [R132.64] ;  /* 0x0000000484847981 */ /* 0x000f22000c1e1d00 */
[----:B------:R-:W-:Y:S02]  /*0930*/  @P0 LEA.HI R3, R136, R3, RZ, 0x2 ;  /* 0x0000000388030211 */ /* 0x000fe400078f10ff */
[----:B------:R-:W-:-:S05]  /*0940*/  IADD3 R136, R2, 0x200, RZ ;  /* 0x0000020002887810 */ /* 0x000fca0007ffe0ff */
[----:B------:R-:W-:-:S06]  /*0950*/  IMAD.WIDE.U32 R136, R136, R151, c[0x0][0x208] ;  /* 0x0000820088887625 */ /* 0x000fcc00078e0097 */
[----:B------:R-:W4:Y:S01]  /*0960*/  LDG.E.128 R136, [R136.64] ;  /* 0x0000000488887981 */ /* 0x000f22000c1e1d00 */
[----:B------:R-:W-:Y:S02]  /*0970*/  MOV R152, RZ ;  /* 0x000000ff00987202 */ /* 0x000fe40000000f00 */
[----:B------:R-:W-:Y:S02]  /*0980*/  @P0 LEA.HI.SX32 R152, R3, R0, 0x1e ;  /* 0x0000000003980211 */ /* 0x000fe400078ff2ff */
[----:B------:R-:W-:-:S04]  /*0990*/  ISETP.NE.U32.AND P0, PT, RZ, c[0x0][0x218], PT ;  /* 0x00008600ff007a0c */ /* 0x000fc80003f05070 */
[----:B------:R-:W-:Y:S02]  /*09a0*/  ISETP.NE.AND.EX P0, PT, RZ, c[0x0][0x21c], PT, P0 ;  /* 0x00008700ff007a0c */ /* 0x000fe40003f05300 */
[----:B------:R-:W-:-:S11]  /*09b0*/  IADD3 R156, R152, 0x80, RZ ;  /* 0x00000080989c7810 */ /* 0x000fd60007ffe0ff */
[----:B------:R-:W-:Y:S01]  /*09c0*/  @P0 IMAD.WIDE.U32 R142, R142, R151, c[0x0][0x218] ;  /* 0x000086008e8e0625 */ /* 0x000fe200078e0097 */
[----:B------:R0:W5:Y:S04]  /*09d0*/  @P0 LDG.E.128 R72, [R164.64] ;  /* 0x00000004a4480981 */ /* 0x000168000c1e1d00 */
[----:B------:R0:W5:Y:S04]  /*09e0*/  @P0 LDG.E.128 R76, [R162.64] ;  /* 0x00000004a24c0981 */ /* 0x000168000c1e1d00 */
[----:B------:R0:W5:Y:S04]  /*09f0*/  @P0 LDG.E.128 R80, [R160.64] ;  /* 0x00000004a0500981 */ /* 0x000168000c1e1d00 */
[----:B------:R0:W5:Y:S04]  /*0a00*/  @P0 LDG.E.128 R84, [R158.64] ;  /* 0x000000049e540981 */ /* 0x000168000c1e1d00 */
[----:B------:R1:W5:Y:S02]  /*0a10*/  @P0 LDG.E.128 R88, [R142.64] ;  /* 0x000000048e580981 */ /* 0x000364000c1e1d00 */
[----:B-1----:R-:W-:Y:S01]  /*0a20*/  ISETP.NE.AND P0, PT, R9, RZ, PT ;  /* 0x000000ff0900720c */ /* 0x002fe20003f05270 */
[C---:B------:R-:W-:Y:S01]  /*0a30*/  IMAD.WIDE.U32 R154, R152.reuse, R153, c[0x0][0x190] ;  /* 0x00006400989a7625 */ /* 0x040fe200078e0099 */
[----:B------:R-:W-:-:S03]  /*0a40*/  IADD3 R144, R152, 0x180, RZ ;  /* 0x0000018098907810 */ /* 0x000fc60007ffe0ff */
[-C--:B------:R-:W-:Y:S01]  /*0a50*/  IMAD.WIDE.U32 R156, R156, R153.reuse, c[0x0][0x190] ;  /* 0x000064009c9c7625 */ /* 0x080fe200078e0099 */
[----:B------:R1:W5:Y:S04]  /*0a60*/  LDG.E R150, [R154.64] ;  /* 0x000000049a967981 */ /* 0x000368000c1e1900 */
[----:B------:R0:W5:Y:S01]  /*0a70*/  LDG.E R3, [R156.64] ;  /* 0x000000049c037981 */ /* 0x000162000c1e1900 */
[----:B------:R-:W-:Y:S01]  /*0a80*/  IMAD.WIDE.U32 R144, R144, R153, c[0x0][0x190] ;  /* 0x0000640090907625 */ /* 0x000fe200078e0099 */
[----:B------:R-:W-:-:S04]  /*0a90*/  IADD3 R146, R152, 0x100, RZ ;  /* 0x0000010098927810 */ /* 0x000fc80007ffe0ff */
[----:B------:R0:W5:Y:S01]  /*0aa0*/  LDG.E R0, [R144.64] ;  /* 0x0000000490007981 */ /* 0x000162000c1e1900 */
[----:B------:R-:W-:-:S05]  /*0ab0*/  IMAD.WIDE.U32 R146, R146, R153, c[0x0][0x190] ;  /* 0x0000640092927625 */ /* 0x000fca00078e0099 */
[----:B------:R0:W5:Y:S01]  /*0ac0*/  LDG.E R2, [R146.64] ;  /* 0x0000000492027981 */ /* 0x000162000c1e1900 */
[----:B--2---:R-:W-:-:S05]  /*0ad0*/  FSEL R151, R148, RZ, !P0 ;  /* 0x000000ff94977208 */ /* 0x004fca0004000000 */
[C---:B---3--:R-:W-:Y:S02]  /*0ae0*/  FADD.FTZ R100, -R151.reuse, R100 ;  /* 0x0000006497647221 */ /* 0x048fe40000010100 */
[C---:B-1----:R-:W-:Y:S02]  /*0af0*/  FADD.FTZ R154, -R151.reuse, R102 ;  /* 0x00000066979a7221 */ /* 0x042fe40000010100 */
[----:B0-----:R-:W-:Y:S02]  /*0b00*/  FADD.FTZ R156, -R151, R103 ;  /* 0x00000067979c7221 */ /* 0x001fe40000010100 */
[----:B------:R-:W-:Y:S02]  /*0b10*/  FMUL.FTZ R103, R7, R100 ;  /* 0x0000006407677220 */ /* 0x000fe40000410000 */
[----:B------:R-:W-:Y:S02]  /*0b20*/  FADD.FTZ R148, -R151, R101 ;  /* 0x0000006597947221 */ /* 0x000fe40000010100 */
[----:B------:R-:W-:-:S02]  /*0b30*/  FMUL.FTZ R101, R7, R154 ;  /* 0x0000009a07657220 */ /* 0x000fc40000410000 */
[----:B----4-:R-:W-:Y:S02]  /*0b40*/  FADD.FTZ R116, -R151, R116 ;  /* 0x0000007497747221 */ /* 0x010fe40000010100 */
[----:B------:R-:W-:Y:S02]  /*0b50*/  FMUL.FTZ R102, R7, R148 ;  /* 0x0000009407667220 */ /* 0x000fe40000410000 */
[----:B------:R-:W-:Y:S02]  /*0b60*/  FFMA.FTZ R32, R104, R103, R32 ;  /* 0x0000006768207223 */ /* 0x000fe40000010020 */
[----:B------:R-:W-:Y:S02]  /*0b70*/  FADD.FTZ R68, R68, R104 ;  /* 0x0000006844447221 */ /* 0x000fe40000010000 */
[----:B------:R-:W-:Y:S02]  /*0b80*/  FMUL.FTZ R142, R28, R104 ;  /* 0x000000681c8e7220 */ /* 0x000fe40000410000 */
[----:B------:R-:W-:-:S02]  /*0b90*/  FADD.FTZ R104, -R151, R117 ;  /* 0x0000007597687221 */ /* 0x000fc40000010100 */
[----:B------:R-:W-:Y:S02]  /*0ba0*/  FFMA.FTZ R34, R106, R101, R34 ;  /* 0x000000656a227223 */ /* 0x000fe40000010022 */
[----:B------:R-:W-:Y:S02]  /*0bb0*/  FADD.FTZ R70, R70, R106 ;  /* 0x0000006a46467221 */ /* 0x000fe40000010000 */
[----:B------:R-:W-:Y:S02]  /*0bc0*/  FMUL.FTZ R144, R30, R106 ;  /* 0x0000006a1e907220 */ /* 0x000fe40000410000 */
[----:B------:R-:W-:Y:S02]  /*0bd0*/  FADD.FTZ R106, -R151, R119 ;  /* 0x00000077976a7221 */ /* 0x000fe40000010100 */
[C---:B------:R-:W-:Y:S02]  /*0be0*/  FMUL.FTZ R119, R7.reuse, R116 ;  /* 0x0000007407777220 */ /* 0x040fe40000410000 */
[----:B------:R-:W-:-:S02]  /*0bf0*/  FMUL.FTZ R100, R7, R156 ;  /* 0x0000009c07647220 */ /* 0x000fc40000410000 */
[----:B------:R-:W-:Y:S02]  /*0c00*/  FFMA.FTZ R33, R105, R102, R33 ;  /* 0x0000006669217223 */ /* 0x000fe40000010021 */
[----:B------:R-:W-:Y:S02]  /*0c10*/  FADD.FTZ R69, R69, R105 ;  /* 0x0000006945457221 */ /* 0x000fe40000010000 */
[----:B------:R-:W-:Y:S02]  /*0c20*/  FMUL.FTZ R143, R29, R105 ;  /* 0x000000691d8f7220 */ /* 0x000fe40000410000 */
[----:B------:R-:W-:Y:S02]  /*0c30*/  FMUL.FTZ R116, R7, R104 ;  /* 0x0000006807747220 */ /* 0x000fe40000410000 */
[----:B------:R-:W-:Y:S02]  /*0c40*/  FADD.FTZ R104, RZ, R142 ;  /* 0x0000008eff687221 */ /* 0x000fe40000010000 */
[----:B------:R-:W-:-:S02]  /*0c50*/  FFMA.FTZ R105, R103, R142, RZ ;  /* 0x0000008e67697223 */ /* 0x000fc400000100ff */
[----:B------:R-:W-:Y:S02]  /*0c60*/  FFMA.FTZ R35, R107, R100, R35 ;  /* 0x000000646b237223 */ /* 0x000fe40000010023 */
[----:B------:R-:W-:Y:S02]  /*0c70*/  FADD.FTZ R71, R71, R107 ;  /* 0x0000006b47477221 */ /* 0x000fe40000010000 */
[----:B------:R-:W-:Y:S02]  /*0c80*/  FMUL.FTZ R145, R31, R107 ;  /* 0x0000006b1f917220 */ /* 0x000fe40000410000 */
[----:B------:R-:W-:Y:S02]  /*0c90*/  FADD.FTZ R108, -R151, R108 ;  /* 0x0000006c976c7221 */ /* 0x000fe40000010100 */
[----:B------:R-:W-:Y:S02]  /*0ca0*/  FADD.FTZ R107, R104, R143 ;  /* 0x0000008f686b7221 */ /* 0x000fe40000010000 */
[----:B------:R-:W-:-:S02]  /*0cb0*/  FFMA.FTZ R105, R102, R143, R105 ;  /* 0x0000008f66697223 */ /* 0x000fc40000010069 */
[----:B------:R-:W-:Y:S02]  /*0cc0*/  FADD.FTZ R146, -R151, R109 ;  /* 0x0000006d97927221 */ /* 0x000fe40000010100 */
        /* <DEDUP_REMOVED lines=10> */
[----:B------:R-:W-:-:S02]  /*0d70*/  FADD.FTZ R148, -R151, R111 ;  /* 0x0000006f97947221 */ /* 0x000fc40000010100 */
        /* <DEDUP_REMOVED lines=17> */
[----:B------:R-:W-:-:S02]  /*0e90*/  FADD.FTZ R118, -R151, R118 ;  /* 0x0000007697767221 */ /* 0x000fc40000010100 */
        /* <DEDUP_REMOVED lines=42> */
[C---:B------:R-:W-:Y:S02]  /*1140*/  FADD.FTZ R132, -R151.reuse, R132 ;  /* 0x0000008497847221 */ /* 0x040fe40000010100 */
        /* <DEDUP_REMOVED lines=29> */
[----:B------:R-:W-:Y:S01]  /*1320*/  FMUL.FTZ R132, R7, R110 ;  /* 0x0000006e07847220 */ /* 0x000fe20000410000 */
[----:B------:R-:W-:Y:S01]  /*1330*/  IADD3 R110, R152, 0x200, RZ ;  /* 0x00000200986e7810 */ /* 0x000fe20007ffe0ff */
[----:B------:R-:W-:Y:S02]  /*1340*/  FMUL.FTZ R157, R15, R139 ;  /* 0x0000008b0f9d7220 */ /* 0x000fe40000410000 */
[----:B------:R-:W-:Y:S02]  /*1350*/  FADD.FTZ R104, R107, R138 ;  /* 0x0000008a6b687221 */ /* 0x000fe40000010000 */
[----:B------:R-:W-:Y:S02]  /*1360*/  FFMA.FTZ R105, R133, R138, R105 ;  /* 0x0000008a85697223 */ /* 0x000fe40000010069 */
[----:B------:R-:W-:Y:S02]  /*1370*/  FFMA.FTZ R51, R139, R132, R51 ;  /* 0x000000848b337223 */ /* 0x000fe40000010033 */
[----:B------:R-:W-:-:S02]  /*1380*/  FADD.FTZ R55, R55, R139 ;  /* 0x0000008b37377221 */ /* 0x000fc40000010000 */
[----:B------:R-:W-:-:S04]  /*1390*/  IMAD.WIDE.U32 R110, R110, R153, c[0x0][0x190] ;  /* 0x000064006e6e7625 */ /* 0x000fc800078e0099 */
[----:B------:R-:W-:Y:S02]  /*13a0*/  FADD.FTZ R124, R104, R157 ;  /* 0x0000009d687c7221 */ /* 0x000fe40000010000 */
[----:B------:R-:W-:Y:S02]  /*13b0*/  FFMA.FTZ R152, R132, R157, R105 ;  /* 0x0000009d84987223 */ /* 0x000fe40000010069 */
.L_x_9499:
[----:B0-----:R-:W-:Y:S05]  /*13c0*/  BSYNC B0 ;  /* 0x0000000000007941 */ /* 0x001fea0003800000 */
.L_x_9497:
[----:B------:R0:W5:Y:S01]  /*13d0*/  LDG.E R139, [R110.64] ;  /* 0x000000046e8b7981 */ /* 0x000162000c1e1900 */
[----:B------:R-:W-:Y:S02]  /*13e0*/  LOP3.LUT P1, RZ, R8, 0xff, RZ, 0xc0, !PT ;  /* 0x000000ff08ff7812 */ /* 0x000fe4000782c0ff */
[----:B------:R-:W-:Y:S02]  /*13f0*/  SHF.R.U32.HI R106, RZ, 0x5, R11 ;  /* 0x00000005ff6a7819 */ /* 0x000fe4000001160b */
[----:B------:R-:W-:Y:S02]  /*1400*/  LOP3.LUT P0, RZ, R11, 0x1f, RZ, 0xc0, !PT ;  /* 0x0000001f0bff7812 */ /* 0x000fe4000780c0ff */
[----:B------:R-:W-:-:S07]  /*1410*/  LOP3.LUT R151, R106, 0x7fffffc, RZ, 0xc0, !PT ;  /* 0x07fffffc6a977812 */ /* 0x000fce00078ec0ff */
[----:B------:R-:W-:Y:S01]  /*1420*/  @!P1 IADD3 R151, R151, 0x4, RZ ;  /* 0x0000000497979810 */ /* 0x000fe20007ffe0ff */
[----:B------:R-:W-:Y:S05]  /*1430*/  BRA.DIV ~URZ, `(.L_x_9500) ;  /* 0x00001c427f007947 */ /* 0x000fea000b800000 */
[----:B0-----:R0:W2:Y:S02]  /*1440*/  SHFL.DOWN PT, R109, R124, 0x10, 0x1f ;  /* 0x0a001f007c6d7f89 */ /* 0x0010a400000e0000 */
.L_x_9543:
        /* <DEDUP_REMOVED lines=13> */
[----:B0-----:R-:W0:Y:S01]  /*1520*/  SHFL.DOWN PT, R124, R109, 0x2, 0x1f ;  /* 0x08401f006d7c7f89 */ /* 0x001e2200000e0000 */
[----:B--2---:R-:W-:-:S05]  /*1530*/  FADD.FTZ R110, R107, R110 ;  /* 0x0000006e6b6e7221 */ /* 0x004fca0000010000 */
[----:B------:R2:W3:Y:S01]  /*1540*/  SHFL.DOWN PT, R111, R110, 0x1, 0x1f ;  /* 0x08201f006e6f7f89 */ /* 0x0004e200000e0000 */
[----:B0-----:R-:W-:-:S05]  /*1550*/  FADD.FTZ R125, R109, R124 ;  /* 0x0000007c6d7d7221 */ /* 0x001fca0000010000 */
[----:B------:R2:W0:Y:S02]  /*1560*/  SHFL.DOWN PT, R152, R125, 0x1, 0x1f ;  /* 0x08201f007d987f89 */ /* 0x00042400000e0000 */
.L_x_9544:
[----:B------:R-:W-:Y:S01]  /*1570*/  @!P0 LOP3.LUT R106, R106, 0x3, RZ, 0xc0, !PT ;  /* 0x000000036a6a8812 */ /* 0x000fe200078ec0ff */
[----:B0-2---:R-:W-:Y:S01]  /*1580*/  FADD.FTZ R125, R152, R125 ;  /* 0x0000007d987d7221 */ /* 0x005fe20000010000 */
[----:B------:R-:W-:Y:S01]  /*1590*/  WARPSYNC 0xffffffff ;  /* 0xffffffff00007948 */ /* 0x000fe20003800000 */
[----:B---3--:R-:W-:Y:S01]  /*15a0*/  FADD.FTZ R124, R111, R110 ;  /* 0x0000006e6f7c7221 */ /* 0x008fe20000010000 */
        /* <DEDUP_REMOVED lines=14> */
[----:B-1----:R-:W-:Y:S02]  /*1690*/  ISETP.NE.AND P3, PT, R9, RZ, PT ;  /* 0x000000ff0900720c */ /* 0x002fe40003f65270 */
        /* <DEDUP_REMOVED lines=27> */
.L_x_9503:
[----:B------:R-:W-:Y:S05]  /*1850*/  BSYNC B0 ;  /* 0x0000000000007941 */ /* 0x000fea0003800000 */
.L_x_9502:
        /* <DEDUP_REMOVED lines=8> */
.L_x_9505:
[----:B------:R-:W-:Y:S05]  /*18e0*/  BSYNC B0 ;  /* 0x0000000000007941 */ /* 0x000fea0003800000 */
.L_x_9504:
        /* <DEDUP_REMOVED lines=8> */
.L_x_9507:
[----:B------:R-:W-:Y:S05]  /*1970*/  BSYNC B0 ;  /* 0x0000000000007941 */ /* 0x000fea0003800000 */
.L_x_9506:
        /* <DEDUP_REMOVED lines=9> */
.L_x_9509:
[----:B------:R-:W-:Y:S05]  /*1a10*/  BSYNC B0 ;  /* 0x0000000000007941 */ /* 0x000fea0003800000 */
.L_x_9508:
[----:B------:R-:W-:Y:S01]  /*1a20*/  @P5 IADD3 R141, R141, -0x1, RZ ;  /* 0xffffffff8d8d5810 */ /* 0x000fe20007ffe0ff */
[----:B------:R-:W-:Y:S01]  /*1a30*/  @P0 IMAD.WIDE.U32 R108, R6, R109, c[0x0][0x258] ;  /* 0x00009600066c0625 */ /* 0x000fe200078e006d */
[----:B------:R-:W-:Y:S01]  /*1a40*/  SEL R104, R151, R92, P4 ;  /* 0x0000005c97687207 */ /* 0x000fe20002000000 */
[----:B------:R-:W-:Y:S01]  /*1a50*/  BSSY B0, `(.L_x_9510) ;  /* 0x0000033000007945 */ /* 0x000fe20003800000 */
[----:B------:R-:W-:Y:S01]  /*1a60*/  SEL R105, R152, R93, P4 ;  /* 0x0000005d98697207 */ /* 0x000fe20002000000 */
[----:B------:R-:W-:Y:S01]  /*1a70*/  @P5 IMAD R141, R141, c[0x0][0x168], RZ ;  /* 0x00005a008d8d5a24 */ /* 0x000fe200078e02ff */
[----:B------:R-:W-:Y:S01]  /*1a80*/  SEL R106, R125, R94, P4 ;  /* 0x0000005e7d6a7207 */ /* 0x000fe20002000000 */
[----:B------:R-:W-:Y:S01]  /*1a90*/  @P5 FMUL.FTZ R151, R151, c[0x0][0x1ec] ;  /* 0x00007b0097975a20 */ /* 0x000fe20000410000 */
[----:B------:R-:W-:Y:S01]  /*1aa0*/  SEL R107, R156, R95, P4 ;  /* 0x0000005f9c6b7207 */ /* 0x000fe20002000000 */
[----:B------:R-:W-:Y:S01]  /*1ab0*/  @P5 FMUL.FTZ R152, R152, c[0x0][0x1ec] ;  /* 0x00007b0098985a20 */ /* 0x000fe20000410000 */
[----:B------:R-:W-:Y:S01]  /*1ac0*/  @P5 SHF.R.S32.HI R124, RZ, 0x1f, R141 ;  /* 0x0000001fff7c5819 */ /* 0x000fe2000001148d */
[----:B------:R-:W-:Y:S01]  /*1ad0*/  @P5 FMUL.FTZ R151, R151, c[0x0][0x1e8] ;  /* 0x00007a0097975a20 */ /* 0x000fe20000410000 */
[----:B------:R-:W-:Y:S01]  /*1ae0*/  @P5 LOP3.LUT P1, RZ, R150, 0xff, RZ, 0xc0, !PT ;  /* 0x000000ff96ff5812 */ /* 0x000fe2000782c0ff */
[----:B------:R0:W-:Y:S01]  /*1af0*/  @P0 STG.E.128 [R108.64], R104 ;  /* 0x000000686c000986 */ /* 0x0001e2000c101d04 */
[----:B------:R-:W-:Y:S01]  /*1b00*/  @P5 LEA.HI R141, R124, R141, RZ, 0x2 ;  /* 0x0000008d7c8d5211 */ /* 0x000fe200078f10ff */
[----:B------:R-:W-:Y:S01]  /*1b10*/  HFMA2.MMA R124, -RZ, RZ, 0, 0 ;  /* 0x00000000ff7c7435 */ /* 0x000fe200000001ff */
[----:B------:R-:W-:Y:S01]  /*1b20*/  @P5 FMUL.FTZ R125, R125, c[0x0][0x1ec] ;  /* 0x00007b007d7d5a20 */ /* 0x000fe20000410000 */
[----:B------:R-:W-:Y:S01]  /*1b30*/  @P5 SEL R96, R151, RZ, P1 ;  /* 0x000000ff97605207 */ /* 0x000fe20000800000 */
        /* <DEDUP_REMOVED lines=10> */
[----:B0-----:R-:W-:Y:S02]  /*1be0*/  @P5 LOP3.LUT R104, R11, 0x7f, RZ, 0xc0, !PT ;  /* 0x0000007f0b685812 */ /* 0x001fe400078ec0ff */
[----:B------:R-:W-:Y:S02]  /*1bf0*/  @P5 MOV R105, 0x10 ;  /* 0x0000001000695802 */ /* 0x000fe40000000f00 */
[----:B------:R-:W-:Y:S02]  /*1c00*/  @P5 LEA.HI.SX32 R124, R141, R104, 0x1e ;  /* 0x000000688d7c5211 */ /* 0x000fe400078ff2ff */
[----:B------:R-:W-:-:S02]  /*1c10*/  @!P6 ISETP.NE.U32.AND P1, PT, RZ, c[0x0][0x218], PT ;  /* 0x00008600ff00ea0c */ /* 0x000fc40003f25070 */
[----:B------:R-:W-:Y:S01]  /*1c20*/  @!P6 ISETP.NE.U32.AND P3, PT, RZ, c[0x0][0x218], PT ;  /* 0x00008600ff00ea0c */ /* 0x000fe20003f65070 */
[----:B------:R-:W-:Y:S01]  /*1c30*/  @P5 IMAD.WIDE.U32 R104, R124, R105, c[0x0][0x248] ;  /* 0x000092007c685625 */ /* 0x000fe200078e0069 */
[----:B------:R-:W-:Y:S02]  /*1c40*/  @!P6 ISETP.NE.AND.EX P2, PT, RZ, c[0x0][0x21c], PT, P1 ;  /* 0x00008700ff00ea0c */ /* 0x000fe40003f45310 */
[----:B------:R-:W-:Y:S02]  /*1c50*/  @!P6 ISETP.NE.U32.AND P1, PT, RZ, c[0x0][0x218], PT ;  /* 0x00008600ff00ea0c */ /* 0x000fe40003f25070 */
[----:B------:R0:W-:Y:S01]  /*1c60*/  @P5 STG.E.128 [R104.64], R96 ;  /* 0x0000006068005986 */ /* 0x0001e2000c101d04 */
[----:B------:R-:W-:Y:S02]  /*1c70*/  @!P6 FSEL R150, R77, RZ, P2 ;  /* 0x000000ff4d96e208 */ /* 0x000fe40001000000 */
[----:B------:R-:W-:Y:S02]  /*1c80*/  @!P6 ISETP.NE.U32.AND P2, PT, RZ, c[0x0][0x218], PT ;  /* 0x00008600ff00ea0c */ /* 0x000fe40003f45070 */
[----:B------:R-:W-:-:S02]  /*1c90*/  @P0 MOV R141, 0x10 ;  /* 0x00000010008d0802 */ /* 0x000fc40000000f00 */
[----:B------:R-:W-:Y:S02]  /*1ca0*/  @!P6 ISETP.NE.AND.EX P1, PT, RZ, c[0x0][0x21c], PT, P1 ;  /* 0x00008700ff00ea0c */ /* 0x000fe40003f25310 */
[----:B------:R-:W-:Y:S01]  /*1cb0*/  @!P6 ISETP.NE.AND.EX P3, PT, RZ, c[0x0][0x21c], PT, P3 ;  /* 0x00008700ff00ea0c */ /* 0x000fe20003f65330 */
[----:B------:R-:W-:Y:S01]  /*1cc0*/  @P0 IMAD.WIDE.U32 R140, R140, R141, c[0x0][0x258] ;  /* 0x000096008c8c0625 */ /* 0x000fe200078e008d */
[----:B------:R-:W-:Y:S02]  /*1cd0*/  @!P6 ISETP.NE.AND.EX P2, PT, RZ, c[0x0][0x21c], PT, P2 ;  /* 0x00008700ff00ea0c */ /* 0x000fe40003f45320 */
[----:B------:R-:W-:Y:S02]  /*1ce0*/  @!P6 FSEL R125, R78, RZ, P1 ;  /* 0x000000ff4e7de208 */ /* 0x000fe40000800000 */
[----:B------:R-:W-:Y:S02]  /*1cf0*/  @!P6 FSEL R108, R79, RZ, P3 ;  /* 0x000000ff4f6ce208 */ /* 0x000fe40001800000 */
        /* <DEDUP_REMOVED lines=8> */
.L_x_9511:
[----:B0-----:R-:W-:Y:S05]  /*1d80*/  BSYNC B0 ;  /* 0x0000000000007941 */ /* 0x001fea0003800000 */
.L_x_9510:
        /* <DEDUP_REMOVED lines=8> */
.L_x_9513:
[----:B------:R-:W-:Y:S05]  /*1e10*/  BSYNC B0 ;  /* 0x0000000000007941 */ /* 0x000fea0003800000 */
.L_x_9512:
        /* <DEDUP_REMOVED lines=8> */
.L_x_9515:
[----:B------:R-:W-:Y:S05]  /*1ea0*/  BSYNC B0 ;  /* 0x0000000000007941 */ /* 0x000fea0003800000 */
.L_x_9514:
        /* <DEDUP_REMOVED lines=8> */
.L_x_9517:
[----:B------:R-:W-:Y:S05]  /*1f30*/  BSYNC B0 ;  /* 0x0000000000007941 */ /* 0x000fea0003800000 */
.L_x_9516:
[C---:B------:R-:W-:Y:S01]  /*1f40*/  SEL R104, R109.reuse, R92, P4 ;  /* 0x0000005c6d687207 */ /* 0x040fe20002000000 */
[----:B------:R-:W-:Y:S01]  /*1f50*/  @P5 FMUL.FTZ R109, R109, c[0x0][0x1ec] ;  /* 0x00007b006d6d5a20 */ /* 0x000fe20000410000 */
[C---:B------:R-:W-:Y:S01]  /*1f60*/  SEL R105, R150.reuse, R93, P4 ;  /* 0x0000005d96697207 */ /* 0x040fe20002000000 */
[----:B------:R-:W-:Y:S01]  /*1f70*/  @P5 FMUL.FTZ R150, R150, c[0x0][0x1ec] ;  /* 0x00007b0096965a20 */ /* 0x000fe20000410000 */
[----:B------:R-:W-:Y:S01]  /*1f80*/  @P5 LOP3.LUT P1, RZ, R3, 0xff, RZ, 0xc0, !PT ;  /* 0x000000ff03ff5812 */ /* 0x000fe2000782c0ff */
[----:B------:R-:W-:Y:S01]  /*1f90*/  @P5 FMUL.FTZ R109, R109, c[0x0][0x1e8] ;  /* 0x00007a006d6d5a20 */ /* 0x000fe20000410000 */
[C---:B------:R-:W-:Y:S01]  /*1fa0*/  SEL R106, R125.reuse, R94, P4 ;  /* 0x0000005e7d6a7207 */ /* 0x040fe20002000000 */
[----:B------:R-:W-:Y:S01]  /*1fb0*/  @P5 FMUL.FTZ R150, R150, c[0x0][0x1e8] ;  /* 0x00007a0096965a20 */ /* 0x000fe20000410000 */
[C---:B------:R-:W-:Y:S01]  /*1fc0*/  SEL R107, R108.reuse, R95, P4 ;  /* 0x0000005f6c6b7207 */ /* 0x040fe20002000000 */
        /* <DEDUP_REMOVED lines=15> */
[----:B------:R-:W-:Y:S02]  /*20c0*/  @!P6 FSEL R3, R80, RZ, P1 ;  /* 0x000000ff5003e208 */ /* 0x000fe40000800000 */
[----:B0-----:R-:W-:Y:S02]  /*20d0*/  @P5 MOV R105, 0x10 ;  /* 0x0000001000695802 */ /* 0x001fe40000000f00 */
[----:B------:R-:W-:Y:S01]  /*20e0*/  @P5 IADD3 R104, R124, 0x80, RZ ;  /* 0x000000807c685810 */ /* 0x000fe20007ffe0ff */
[----:B------:R-:W-:Y:S05]  /*20f0*/  @!P6 BRA `(.L_x_9519) ;  /* 0x000000600000e947 */ /* 0x000fea0003800000 */
[----:B------:R-:W-:Y:S01]  /*2100*/  ISETP.NE.U32.AND P1, PT, RZ, c[0x0][0x218], PT ;  /* 0x00008600ff007a0c */ /* 0x000fe20003f25070 */
[----:B------:R-:W-:-:S03]  /*2110*/  FFMA.FTZ R3, R119, R110, R111 ;  /* 0x0000006e77037223 */ /* 0x000fc6000001006f */
[----:B------:R-:W-:Y:S01]  /*2120*/  ISETP.NE.AND.EX P1, PT, RZ, c[0x0][0x21c], PT, P1 ;  /* 0x00008700ff007a0c */ /* 0x000fe20003f25310 */
[----:B------:R-:W-:-:S04]  /*2130*/  FADD.FTZ R106, R120, -R3 ;  /* 0x80000003786a7221 */ /* 0x000fc80000010000 */
[----:B------:R-:W-:-:S08]  /*2140*/  FMUL.FTZ R3, R7, R106 ;  /* 0x0000006a07037220 */ /* 0x000fd00000410000 */
[----:B------:R-:W-:Y:S02]  /*2150*/  @P1 FADD.FTZ R3, R80, R3 ;  /* 0x0000000350031221 */ /* 0x000fe40000010000 */
.L_x_9519:
[----:B------:R-:W-:Y:S05]  /*2160*/  BSYNC B0 ;  /* 0x0000000000007941 */ /* 0x000fea0003800000 */
.L_x_9518:
        /* <DEDUP_REMOVED lines=19> */
.L_x_9521:
[----:B------:R-:W-:Y:S05]  /*22a0*/  BSYNC B0 ;  /* 0x0000000000007941 */ /* 0x000fea0003800000 */
.L_x_9520:
        /* <DEDUP_REMOVED lines=14> */
.L_x_9523:
[----:B------:R-:W-:Y:S05]  /*2390*/  BSYNC B0 ;  /* 0x0000000000007941 */ /* 0x000fea0003800000 */
.L_x_9522:
        /* <DEDUP_REMOVED lines=10> */
.L_x_9525:
[----:B------:R-:W-:Y:S05]  /*2440*/  BSYNC B0 ;  /* 0x0000000000007941 */ /* 0x000fea0003800000 */
.L_x_9524:
        /* <DEDUP_REMOVED lines=27> */
.L_x_9527:
[----:B------:R-:W-:Y:S05]  /*2600*/  BSYNC B0 ;  /* 0x0000000000007941 */ /* 0x000fea0003800000 */
.L_x_9526:
        /* <DEDUP_REMOVED lines=20> */
.L_x_9529:
[----:B------:R-:W-:Y:S05]  /*2750*/  BSYNC B0 ;  /* 0x0000000000007941 */ /* 0x000fea0003800000 */
.L_x_9528:
        /* <DEDUP_REMOVED lines=14> */
.L_x_9531:
[----:B------:R-:W-:Y:S05]  /*2840*/  BSYNC B0 ;  /* 0x0000000000007941 */ /* 0x000fea0003800000 */
.L_x_9530:
        /* <DEDUP_REMOVED lines=10> */
.L_x_9533:
[----:B------:R-:W-:Y:S05]  /*28f0*/  BSYNC B0 ;  /* 0x0000000000007941 */ /* 0x000fea0003800000 */
.L_x_9532:
[----:B------:R-:W-:Y:S01]  /*2900*/  @P5 FMUL.FTZ R104, R108, c[0x0][0x1ec] ;  /* 0x00007b006c685a20 */ /* 0x000fe20000410000 */
[----:B------:R-:W-:Y:S01]  /*2910*/  @P5 SEL R97, R2, RZ, P3 ;  /* 0x000000ff02615207 */ /* 0x000fe20001800000 */
[----:B------:R-:W-:Y:S01]  /*2920*/  @P5 FMUL.FTZ R5, R5, c[0x0][0x1e8] ;  /* 0x00007a0005055a20 */ /* 0x000fe20000410000 */
[----:B------:R-:W-:Y:S01]  /*2930*/  @!P6 ISETP.NE.U32.AND P3, PT, RZ, c[0x0][0x218], PT ;  /* 0x00008600ff00ea0c */ /* 0x000fe20003f65070 */
[----:B------:R-:W-:Y:S01]  /*2940*/  @P5 FMUL.FTZ R104, R104, c[0x0][0x1e8] ;  /* 0x00007a0068685a20 */ /* 0x000fe20000410000 */
[C---:B------:R-:W-:Y:S01]  /*2950*/  @P5 LOP3.LUT P2, RZ, R0.reuse, 0xff0000, RZ, 0xc0, !PT ;  /* 0x00ff000000ff5812 */ /* 0x040fe2000784c0ff */
[----:B------:R-:W-:Y:S01]  /*2960*/  BSSY B0, `(.L_x_9534) ;  /* 0x0000015000007945 */ /* 0x000fe20003800000 */
[----:B------:R-:W-:Y:S02]  /*2970*/  @P0 MOV R105, 0x10 ;  /* 0x0000001000690802 */ /* 0x000fe40000000f00 */
[----:B------:R-:W-:Y:S02]  /*2980*/  @P5 LOP3.LUT P1, RZ, R0, 0xff000000, RZ, 0xc0, !PT ;  /* 0xff00000000ff5812 */ /* 0x000fe4000782c0ff */
[----:B------:R-:W-:-:S02]  /*2990*/  @!P6 ISETP.NE.AND.EX P3, PT, RZ, c[0x0][0x21c], PT, P3 ;  /* 0x00008700ff00ea0c */ /* 0x000fc40003f65330 */
[----:B------:R-:W-:Y:S01]  /*29a0*/  @P5 SEL R98, R5, RZ, P2 ;  /* 0x000000ff05625207 */ /* 0x000fe20001000000 */
[----:B------:R-:W-:Y:S01]  /*29b0*/  @P0 IMAD.WIDE.U32 R4, R4, R105, c[0x0][0x258] ;  /* 0x0000960004040625 */ /* 0x000fe200078e0069 */
[----:B------:R-:W-:Y:S02]  /*29c0*/  @P5 SEL R99, R104, RZ, P1 ;  /* 0x000000ff68635207 */ /* 0x000fe40000800000 */
[----:B------:R-:W-:Y:S02]  /*29d0*/  @P5 MOV R141, 0x10 ;  /* 0x00000010008d5802 */ /* 0x000fe40000000f00 */
[----:B------:R-:W-:Y:S02]  /*29e0*/  @P5 IADD3 R2, R124, 0x180, RZ ;  /* 0x000001807c025810 */ /* 0x000fe40007ffe0ff */
[----:B------:R-:W-:Y:S02]  /*29f0*/  SEL R104, R125, R92, P4 ;  /* 0x0000005c7d687207 */ /* 0x000fe40002000000 */
[----:B------:R-:W-:-:S02]  /*2a00*/  SEL R105, R140, R93, P4 ;  /* 0x0000005d8c697207 */ /* 0x000fc40002000000 */
        /* <DEDUP_REMOVED lines=10> */
.L_x_9535:
[----:B------:R-:W-:Y:S05]  /*2ab0*/  BSYNC B0 ;  /* 0x0000000000007941 */ /* 0x000fea0003800000 */
.L_x_9534:
        /* <DEDUP_REMOVED lines=20> */
.L_x_9537:
[----:B------:R-:W-:Y:S05]  /*2c00*/  BSYNC B0 ;  /* 0x0000000000007941 */ /* 0x000fea0003800000 */
.L_x_9536:
        /* <DEDUP_REMOVED lines=12> */
.L_x_9539:
[----:B------:R-:W-:Y:S05]  /*2cd0*/  BSYNC B0 ;  /* 0x0000000000007941 */ /* 0x000fea0003800000 */
.L_x_9538:
[----:B------:R-:W-:Y:S01]  /*2ce0*/  @P5 FMUL.FTZ R4, R3, c[0x0][0x1ec] ;  /* 0x00007b0003045a20 */ /* 0x000fe20000410000 */
[----:B------:R-:W-:Y:S01]  /*2cf0*/  @P5 LOP3.LUT P1, RZ, R139, 0xff0000, RZ, 0xc0, !PT ;  /* 0x00ff00008bff5812 */ /* 0x000fe2000782c0ff */
[----:B------:R-:W-:Y:S01]  /*2d00*/  @P5 FMUL.FTZ R2, R2, c[0x0][0x1e8] ;  /* 0x00007a0002025a20 */ /* 0x000fe20000410000 */
[----:B------:R-:W-:Y:S01]  /*2d10*/  @!P6 ISETP.NE.AND.EX P2, PT, RZ, c[0x0][0x21c], PT, P2 ;  /* 0x00008700ff00ea0c */ /* 0x000fe20003f45320 */
[----:B------:R-:W-:Y:S01]  /*2d20*/  @P5 FMUL.FTZ R4, R4, c[0x0][0x1e8] ;  /* 0x00007a0004045a20 */ /* 0x000fe20000410000 */
[----:B------:R-:W-:Y:S01]  /*2d30*/  BSSY B0, `(.L_x_9540) ;  /* 0x000000e000007945 */ /* 0x000fe20003800000 */
[----:B------:R-:W-:Y:S02]  /*2d40*/  SEL R93, R0, R93, P4 ;  /* 0x0000005d005d7207 */ /* 0x000fe40002000000 */
[----:B------:R-:W-:Y:S02]  /*2d50*/  SEL R92, R109, R92, P4 ;  /* 0x0000005c6d5c7207 */ /* 0x000fe40002000000 */
[----:B------:R-:W-:-:S02]  /*2d60*/  @P5 SEL R97, R2, RZ, P3 ;  /* 0x000000ff02615207 */ /* 0x000fc40001800000 */
        /* <DEDUP_REMOVED lines=10> */
.L_x_9541:
[----:B------:R-:W-:Y:S05]  /*2e10*/  BSYNC B0 ;  /* 0x0000000000007941 */ /* 0x000fea0003800000 */
.L_x_9540:
[----:B------:R-:W-:Y:S01]  /*2e20*/  @P5 FMUL.FTZ R2, R0, c[0x0][0x1ec] ;  /* 0x00007b0000025a20 */ /* 0x000fe20000410000 */
[----:B------:R-:W-:Y:S02]  /*2e30*/  @P0 IADD3 R4, R6, 0x200, RZ ;  /* 0x0000020006040810 */ /* 0x000fe40007ffe0ff */
[----:B------:R-:W-:Y:S01]  /*2e40*/  @P0 MOV R5, 0x10 ;  /* 0x0000001000050802 */ /* 0x000fe20000000f00 */
[----:B------:R-:W-:Y:S01]  /*2e50*/  @P5 FMUL.FTZ R2, R2, c[0x0][0x1e8] ;  /* 0x00007a0002025a20 */ /* 0x000fe20000410000 */
[----:B------:R-:W-:Y:S02]  /*2e60*/  @P5 LOP3.LUT P1, RZ, R139, 0xff000000, RZ, 0xc0, !PT ;  /* 0xff0000008bff5812 */ /* 0x000fe4000782c0ff */
[----:B------:R-:W-:Y:S01]  /*2e70*/  @P5 IADD3 R3, R124, 0x200, RZ ;  /* 0x000002007c035810 */ /* 0x000fe20007ffe0ff */
[----:B------:R-:W-:Y:S01]  /*2e80*/  @P0 IMAD.WIDE.U32 R4, R4, R5, c[0x0][0x258] ;  /* 0x0000960004040625 */ /* 0x000fe200078e0005 */
[----:B------:R-:W-:Y:S02]  /*2e90*/  @P5 MOV R6, 0x10 ;  /* 0x0000001000065802 */ /* 0x000fe40000000f00 */
[----:B------:R-:W-:-:S02]  /*2ea0*/  SEL R95, R0, R95, P4 ;  /* 0x0000005f005f7207 */ /* 0x000fc40002000000 */
[----:B------:R-:W-:Y:S01]  /*2eb0*/  @P5 SEL R99, R2, RZ, P1 ;  /* 0x000000ff02635207 */ /* 0x000fe20000800000 */
[----:B------:R-:W-:Y:S01]  /*2ec0*/  @P5 IMAD.WIDE.U32 R2, R3, R6, c[0x0][0x248] ;  /* 0x0000920003025625 */ /* 0x000fe200078e0006 */
[----:B------:R-:W-:Y:S01]  /*2ed0*/  IADD3 R10, R10, c[0x0][0x160], RZ ;  /* 0x000058000a0a7a10 */ /* 0x000fe20007ffe0ff */
[----:B------:R0:W-:Y:S01]  /*2ee0*/  @P0 STG.E.128 [R4.64], R92 ;  /* 0x0000005c04000986 */ /* 0x0001e2000c101d04 */
[----:B------:R-:W-:Y:S02]  /*2ef0*/  LOP3.LUT P1, RZ, R8, 0xff, RZ, 0xc0, !PT ;  /* 0x000000ff08ff7812 */ /* 0x000fe4000782c0ff */
[----:B------:R-:W-:Y:S01]  /*2f00*/  ISETP.GE.AND P0, PT, R10, c[0x0][0x164], PT ;  /* 0x000059000a007a0c */ /* 0x000fe20003f06270 */
[----:B------:R0:W-:Y:S01]  /*2f10*/  @P5 STG.E.128 [R2.64], R96 ;  /* 0x0000006002005986 */ /* 0x0001e2000c101d04 */
[----:B------:R-:W-:-:S11]  /*2f20*/  SEL R8, RZ, 0x1, P1 ;  /* 0x00000001ff087807 */ /* 0x000fd60000800000 */
[----:B0-----:R-:W-:Y:S01]  /*2f30*/  @P0 CALL.REL.NOINC `(.L_x_9496) ;  /* 0x0000001000000944 */ /* 0x001fe20003c00000 */
[----:B------:R-:W-:Y:S05]  /*2f40*/  BRA `(.L_x_9542) ;  /* 0xffffd46000007947 */ /* 0x000fea000383ffff */
.L_x_9496:
        /* <DEDUP_REMOVED lines=19> */
.L_x_9500:
[----:B0-----:R-:W-:Y:S01]  /*3080*/  HFMA2.MMA R156, -RZ, RZ, 0, 9.5367431640625e-07 ;  /* 0x00000010ff9c7435 */ /* 0x001fe200000001ff */
[----:B------:R-:W-:-:S02]  /*3090*/  MOV R107, R124 ;  /* 0x0000007c006b7202 */ /* 0x000fc40000000f00 */
[----:B------:R-:W-:Y:S02]  /*30a0*/  MOV R153, 0x1f ;  /* 0x0000001f00997802 */ /* 0x000fe40000000f00 */
[----:B------:R-:W-:Y:S02]  /*30b0*/  MOV R158, 0xffffffff ;  /* 0xffffffff009e7802 */ /* 0x000fe40000000f00 */
[----:B------:R-:W-:Y:S02]  /*30c0*/  MOV R104, 0x30e0 ;  /* 0x000030e000687802 */ /* 0x000fe40000000f00 */
[----:B-1---5:R-:W-:Y:S05]  /*30d0*/  CALL.REL.NOINC `($__internal_193_$__cuda_sm70_shflsync_down_p) ;  /* 0x0000046000007944 */ /* 0x022fea0003c00000 */
[----:B-1----:R-:W-:Y:S01]  /*30e0*/  MOV R109, R107 ;  /* 0x0000006b006d7202 */ /* 0x002fe20000000f00 */
[----:B0-----:R-:W-:Y:S05]  /*30f0*/  BRA `(.L_x_9543) ;  /* 0xffffe35000007947 */ /* 0x001fea000383ffff */
.L_x_9501:
[----:B------:R-:W-:Y:S01]  /*3100*/  HFMA2.MMA R156, -RZ, RZ, 0, 9.5367431640625e-07 ;  /* 0x00000010ff9c7435 */ /* 0x000fe200000001ff */
[----:B------:R-:W-:Y:S02]  /*3110*/  MOV R107, R152 ;  /* 0x00000098006b7202 */ /* 0x000fe40000000f00 */
[----:B------:R-:W-:Y:S02]  /*3120*/  MOV R153, 0x1f ;  /* 0x0000001f00997802 */ /* 0x000fe40000000f00 */
[----:B------:R-:W-:-:S02]  /*3130*/  MOV R158, 0xffffffff ;  /* 0xffffffff009e7802 */ /* 0x000fc40000000f00 */
[----:B------:R-:W-:Y:S02]  /*3140*/  MOV R104, 0x3160 ;  /* 0x0000316000687802 */ /* 0x000fe40000000f00 */
[----:B012--5:R-:W-:Y:S05]  /*3150*/  CALL.REL.NOINC `($__internal_193_$__cuda_sm70_shflsync_down_p) ;  /* 0x000003e000007944 */ /* 0x027fea0003c00000 */
[----:B------:R-:W-:Y:S01]  /*3160*/  FADD.FTZ R109, R109, R124 ;  /* 0x0000007c6d6d7221 */ /* 0x000fe20000010000 */
[----:B0-----:R-:W-:Y:S01]  /*3170*/  HFMA2.MMA R156, -RZ, RZ, 0, 4.76837158203125e-07 ;  /* 0x00000008ff9c7435 */ /* 0x001fe200000001ff */
[----:B-1----:R-:W-:Y:S01]  /*3180*/  FADD.FTZ R152, R152, R107 ;  /* 0x0000006b98987221 */ /* 0x002fe20000010000 */
[----:B------:R-:W-:Y:S02]  /*3190*/  MOV R153, 0x1f ;  /* 0x0000001f00997802 */ /* 0x000fe40000000f00 */
[----:B------:R-:W-:Y:S02]  /*31a0*/  MOV R158, 0xffffffff ;  /* 0xffffffff009e7802 */ /* 0x000fe40000000f00 */
[----:B------:R-:W-:Y:S02]  /*31b0*/  MOV R107, R109 ;  /* 0x0000006d006b7202 */ /* 0x000fe40000000f00 */
[----:B------:R-:W-:Y:S02]  /*31c0*/  MOV R104, 0x31e0 ;  /* 0x000031e000687802 */ /* 0x000fe40000000f00 */
[----:B------:R-:W-:Y:S05]  /*31d0*/  CALL.REL.NOINC `($__internal_193_$__cuda_sm70_shflsync_down_p) ;  /* 0x0000036000007944 */ /* 0x000fea0003c00000 */
[----:B0-----:R-:W-:Y:S01]  /*31e0*/  HFMA2.MMA R156, -RZ, RZ, 0, 4.76837158203125e-07 ;  /* 0x00000008ff9c7435 */ /* 0x001fe200000001ff */
[----:B-1----:R-:W-:-:S02]  /*31f0*/  MOV R108, R107 ;  /* 0x0000006b006c7202 */ /* 0x002fc40000000f00 */
[----:B------:R-:W-:Y:S02]  /*3200*/  MOV R107, R152 ;  /* 0x00000098006b7202 */ /* 0x000fe40000000f00 */
[----:B------:R-:W-:Y:S02]  /*3210*/  MOV R153, 0x1f ;  /* 0x0000001f00997802 */ /* 0x000fe40000000f00 */
[----:B------:R-:W-:Y:S02]  /*3220*/  MOV R158, 0xffffffff ;  /* 0xffffffff009e7802 */ /* 0x000fe40000000f00 */
[----:B------:R-:W-:Y:S02]  /*3230*/  MOV R104, 0x3250 ;  /* 0x0000325000687802 */ /* 0x000fe40000000f00 */
[----:B------:R-:W-:Y:S05]  /*3240*/  CALL.REL.NOINC `($__internal_193_$__cuda_sm70_shflsync_down_p) ;  /* 0x000002f000007944 */ /* 0x000fea0003c00000 */
[----:B------:R-:W-:Y:S01]  /*3250*/  FADD.FTZ R109, R108, R109 ;  /* 0x0000006d6c6d7221 */ /* 0x000fe20000010000 */
[----:B0-----:R-:W-:Y:S01]  /*3260*/  HFMA2.MMA R156, -RZ, RZ, 0, 2.384185791015625e-07 ;  /* 0x00000004ff9c7435 */ /* 0x001fe200000001ff */
[----:B-1----:R-:W-:Y:S01]  /*3270*/  FADD.FTZ R152, R152, R107 ;  /* 0x0000006b98987221 */ /* 0x002fe20000010000 */
[----:B------:R-:W-:Y:S02]  /*3280*/  MOV R153, 0x1f ;  /* 0x0000001f00997802 */ /* 0x000fe40000000f00 */
[----:B------:R-:W-:-:S02]  /*3290*/  MOV R158, 0xffffffff ;  /* 0xffffffff009e7802 */ /* 0x000fc40000000f00 */
[----:B------:R-:W-:Y:S02]  /*32a0*/  MOV R107, R109 ;  /* 0x0000006d006b7202 */ /* 0x000fe40000000f00 */
[----:B------:R-:W-:Y:S02]  /*32b0*/  MOV R104, 0x32d0 ;  /* 0x000032d000687802 */ /* 0x000fe40000000f00 */
[----:B------:R-:W-:Y:S05]  /*32c0*/  CALL.REL.NOINC `($__internal_193_$__cuda_sm70_shflsync_down_p) ;  /* 0x0000027000007944 */ /* 0x000fea0003c00000 */
[----:B0-----:R-:W-:Y:S01]  /*32d0*/  HFMA2.MMA R156, -RZ, RZ, 0, 2.384185791015625e-07 ;  /* 0x00000004ff9c7435 */ /* 0x001fe200000001ff */
[----:B-1----:R-:W-:Y:S02]  /*32e0*/  MOV R108, R107 ;  /* 0x0000006b006c7202 */ /* 0x002fe40000000f00 */
[----:B------:R-:W-:Y:S02]  /*32f0*/  MOV R107, R152 ;  /* 0x00000098006b7202 */ /* 0x000fe40000000f00 */
[----:B------:R-:W-:Y:S02]  /*3300*/  MOV R153, 0x1f ;  /* 0x0000001f00997802 */ /* 0x000fe40000000f00 */
[----:B------:R-:W-:Y:S02]  /*3310*/  MOV R158, 0xffffffff ;  /* 0xffffffff009e7802 */ /* 0x000fe40000000f00 */
[----:B------:R-:W-:-:S02]  /*3320*/  MOV R104, 0x3340 ;  /* 0x0000334000687802 */ /* 0x000fc40000000f00 */
[----:B------:R-:W-:Y:S05]  /*3330*/  CALL.REL.NOINC `($__internal_193_$__cuda_sm70_shflsync_down_p) ;  /* 0x0000020000007944 */ /* 0x000fea0003c00000 */
[----:B------:R-:W-:Y:S01]  /*3340*/  FADD.FTZ R109, R108, R109 ;  /* 0x0000006d6c6d7221 */ /* 0x000fe20000010000 */
[----:B0-----:R-:W-:Y:S01]  /*3350*/  HFMA2.MMA R156, -RZ, RZ, 0, 1.1920928955078125e-07 ;  /* 0x00000002ff9c7435 */ /* 0x001fe200000001ff */
[----:B-1----:R-:W-:Y:S01]  /*3360*/  FADD.FTZ R152, R152, R107 ;  /* 0x0000006b98987221 */ /* 0x002fe20000010000 */
[----:B------:R-:W-:-:S02]  /*3370*/  MOV R153, 0x1f ;  /* 0x0000001f00997802 */ /* 0x000fc40000000f00 */
[----:B------:R-:W-:Y:S02]  /*3380*/  MOV R158, 0xffffffff ;  /* 0xffffffff009e7802 */ /* 0x000fe40000000f00 */
[----:B------:R-:W-:Y:S02]  /*3390*/  MOV R107, R109 ;  /* 0x0000006d006b7202 */ /* 0x000fe40000000f00 */
[----:B------:R-:W-:Y:S02]  /*33a0*/  MOV R104, 0x33c0 ;  /* 0x000033c000687802 */ /* 0x000fe40000000f00 */
[----:B------:R-:W-:Y:S05]  /*33b0*/  CALL.REL.NOINC `($__internal_193_$__cuda_sm70_shflsync_down_p) ;  /* 0x0000018000007944 */ /* 0x000fea0003c00000 */
[----:B0-----:R-:W-:Y:S01]  /*33c0*/  HFMA2.MMA R156, -RZ, RZ, 0, 1.1920928955078125e-07 ;  /* 0x00000002ff9c7435 */ /* 0x001fe200000001ff */
[----:B-1----:R-:W-:Y:S02]  /*33d0*/  MOV R108, R107 ;  /* 0x0000006b006c7202 */ /* 0x002fe40000000f00 */
[----:B------:R-:W-:Y:S02]  /*33e0*/  MOV R107, R152 ;  /* 0x00000098006b7202 */ /* 0x000fe40000000f00 */
[----:B------:R-:W-:Y:S02]  /*33f0*/  MOV R153, 0x1f ;  /* 0x0000001f00997802 */ /* 0x000fe40000000f00 */
[----:B------:R-:W-:-:S02]  /*3400*/  MOV R158, 0xffffffff ;  /* 0xffffffff009e7802 */ /* 0x000fc40000000f00 */
[----:B------:R-:W-:Y:S02]  /*3410*/  MOV R104, 0x3430 ;  /* 0x0000343000687802 */ /* 0x000fe40000000f00 */
[----:B------:R-:W-:Y:S05]  /*3420*/  CALL.REL.NOINC `($__internal_193_$__cuda_sm70_shflsync_down_p) ;  /* 0x0000011000007944 */ /* 0x000fea0003c00000 */
[----:B------:R-:W-:Y:S01]  /*3430*/  FADD.FTZ R110, R108, R109 ;  /* 0x0000006d6c6e7221 */ /* 0x000fe20000010000 */
[----:B0-----:R-:W-:Y:S01]  /*3440*/  HFMA2.MMA R156, -RZ, RZ, 0, 5.9604644775390625e-08 ;  /* 0x00000001ff9c7435 */ /* 0x001fe200000001ff */
[----:B-1----:R-:W-:Y:S01]  /*3450*/  FADD.FTZ R125, R152, R107 ;  /* 0x0000006b987d7221 */ /* 0x002fe20000010000 */
[----:B------:R-:W-:Y:S02]  /*3460*/  MOV R153, 0x1f ;  /* 0x0000001f00997802 */ /* 0x000fe40000000f00 */
[----:B------:R-:W-:Y:S02]  /*3470*/  MOV R158, 0xffffffff ;  /* 0xffffffff009e7802 */ /* 0x000fe40000000f00 */
[----:B------:R-:W-:Y:S02]  /*3480*/  MOV R107, R110 ;  /* 0x0000006e006b7202 */ /* 0x000fe40000000f00 */
[----:B------:R-:W-:Y:S02]  /*3490*/  MOV R104, 0x34b0 ;  /* 0x000034b000687802 */ /* 0x000fe40000000f00 */
[----:B------:R-:W-:Y:S05]  /*34a0*/  CALL.REL.NOINC `($__internal_193_$__cuda_sm70_shflsync_down_p) ;  /* 0x0000009000007944 */ /* 0x000fea0003c00000 */
[----:B0-----:R-:W-:Y:S01]  /*34b0*/  HFMA2.MMA R156, -RZ, RZ, 0, 5.9604644775390625e-08 ;  /* 0x00000001ff9c7435 */ /* 0x001fe200000001ff */
[----:B-1----:R-:W-:-:S02]  /*34c0*/  MOV R111, R107 ;  /* 0x0000006b006f7202 */ /* 0x002fc40000000f00 */
[----:B------:R-:W-:Y:S02]  /*34d0*/  MOV R107, R125 ;  /* 0x0000007d006b7202 */ /* 0x000fe40000000f00 */
[----:B------:R-:W-:Y:S02]  /*34e0*/  MOV R153, 0x1f ;  /* 0x0000001f00997802 */ /* 0x000fe40000000f00 */
[----:B------:R-:W-:Y:S02]  /*34f0*/  MOV R158, 0xffffffff ;  /* 0xffffffff009e7802 */ /* 0x000fe40000000f00 */
[----:B------:R-:W-:Y:S02]  /*3500*/  MOV R104, 0x3520 ;  /* 0x0000352000687802 */ /* 0x000fe40000000f00 */
[----:B------:R-:W-:Y:S05]  /*3510*/  CALL.REL.NOINC `($__internal_193_$__cuda_sm70_shflsync_down_p) ;  /* 0x0000002000007944 */ /* 0x000fea0003c00000 */
[----:B-1----:R-:W-:Y:S01]  /*3520*/  MOV R152, R107 ;  /* 0x0000006b00987202 */ /* 0x002fe20000000f00 */
[----:B0-----:R-:W-:Y:S05]  /*3530*/  BRA `(.L_x_9544) ;  /* 0xffffe03000007947 */ /* 0x001fea000383ffff */
        .weak           $__internal_193_$__cuda_sm70_shflsync_down_p
        .type           $__internal_193_$__cuda_sm70_shflsync_down_p,@function
        .size           $__internal_193_$__cuda_sm70_shflsync_down_p,(.L_x_9937 - $__internal_193_$__cuda_sm70_shflsync_down_p)
$__internal_193_$__cuda_sm70_shflsync_down_p:
[----:B------:R-:W-:Y:S01]  /*3540*/  HFMA2.MMA R105, -RZ, RZ, 0, 0 ;  /* 0x00000000ff697435 */ /* 0x000fe200000001ff */
[----:B------:R-:W-:Y:S04]  /*3550*/  WARPSYNC R158 ;  /* 0x0000009e00007348 */ /* 0x000fe80003800000 */
[----:B------:R0:W1:Y:S01]  /*3560*/  SHFL.DOWN PT, R107, R107, R156, R153 ;  /* 0x0800009c6b6b7389 */ /* 0x00006200000e0099 */
[----:B------:R-:W-:Y:S05]  /*3570*/  RET.REL.NODEC R104 `(_ZN10layer_norm13ln_bwd_kernelINS_13Kernel_traitsIfffffjLj2560ELj1ELj1ELj4ELj16ENS_18Kernel_traits_baseILj2560EfffffjLj128EEEEELb1ELb0ELb1ELb1EEEvNS_9BwdParamsE) ;  /* 0xffffca8068007950 */ /* 0x000fea0003c3ffff */
.L_x_9545:
        /* <DEDUP_REMOVED lines=16> */
.L_x_9937:


//--------------------- .text._ZN10layer_norm13ln_bwd_kernelINS_13Kernel_traitsIfffffjLj2560ELj1ELj1ELj4ELj16ENS_18Kernel_traits_baseILj2560EfffffjLj128EEEEELb1ELb1ELb0ELb0EEEvNS_9BwdParamsE --------------------------
	.section	.text._ZN10layer_norm13ln_bwd_kernelINS_13Kernel_traitsIfffffjLj2560ELj1ELj1ELj4ELj16ENS_18Kernel_traits_baseILj2560EfffffjLj128EEEEELb1ELb1ELb0ELb0EEEvNS_9BwdParamsE,"ax",@progbits
	.sectioninfo	@"SHI_REGISTERS=197"
	.align	128
        .global         _ZN10layer_norm13ln_bwd_kernelINS_13Kernel_traitsIfffffjLj2560ELj1ELj1ELj4ELj16ENS_18Kernel_traits_baseILj2560EfffffjLj128EEEEELb1ELb1ELb0ELb0EEEvNS_9BwdParamsE
        .type           _ZN10layer_norm13ln_bwd_kernelINS_13Kernel_traitsIfffffjLj2560ELj1ELj1ELj4ELj16ENS_18Kernel_traits_baseILj2560EfffffjLj128EEEEELb1ELb1ELb0ELb0EEEvNS_9BwdParamsE,@function
        .size           _ZN10layer_norm13ln_bwd_kernelINS_13Kernel_traitsIfffffjLj2560ELj1ELj1ELj4ELj16ENS_18Kernel_traits_baseILj2560EfffffjLj128EEEEELb1ELb1ELb0ELb0EEEvNS_9BwdParamsE,(.L_x_9938 - _ZN10layer_norm13ln_bwd_kernelINS_13Kernel_traitsIfffffjLj2560ELj1ELj1ELj4ELj16ENS_18Kernel_traits_baseILj2560EfffffjLj128EEEEELb1ELb1ELb0ELb0EEEvNS_9BwdParamsE)
        .other          _ZN10layer_norm13ln_bwd_kernelINS_13Kernel_traitsIfffffjLj2560ELj1ELj1ELj4ELj16ENS_18Kernel_traits_baseILj2560EfffffjLj128EEEEELb1ELb1ELb0ELb0EEEvNS_9BwdParamsE,@"STO_CUDA_ENTRY STV_DEFAULT"
_ZN10layer_norm13ln_bwd_kernelINS_13Kernel_traitsIfffffjLj2560ELj1ELj1ELj4ELj16ENS_18Kernel_traits_baseILj2560EfffffjLj128EEEEELb1ELb1ELb0ELb0EEEvNS_9BwdParamsE:
.text._ZN10layer_norm13ln_bwd_kernelINS_13Kernel_traitsIfffffjLj2560ELj1ELj1ELj4ELj16ENS_18Kernel_traits_baseILj2560EfffffjLj128EEEEELb1ELb1ELb0ELb0EEEvNS_9BwdParamsE:
        /* <DEDUP_REMOVED lines=24> */
[----:B------:R-:W1:Y:S01]  /*0180*/  S2UR UR6, SR_CTAID.X ;  /* 0x00000000000679c3 */ /* 0x000e620000002500 */
[----:B------:R1:W5:Y:S01]  /*0190*/  @P1 LDG.E.128 R36, [R4.64] ;  /* 0x0000000404241981 */ /* 0x000362000c1e1d00 */
[C---:B------:R-:W-:Y:S01]  /*01a0*/  @P2 IMAD.WIDE.U32 R14, R8.reuse, R15, c[0x0][0x1c8] ;  /* 0x00007200080e2625 */ /* 0x040fe200078e000f */
[----:B------:R-:W-:-:S02]  /*01b0*/  @P2 IADD3 R8, R8, 0x80, RZ ;  /* 0x0000008008082810 */ /* 0x000fc40007ffe0ff */
[----:B------:R0:W5:Y:S03]  /*01c0*/  @P2 LDG.E.128 R40, [R12.64] ;  /* 0x000000040c282981 */ /* 0x000166000c1e1d00 */
        /* <DEDUP_REMOVED lines=51> */
.L_x_9569:
[----:B------:R-:W-:Y:S02]  /*0500*/  ISETP.NE.U32.AND P0, PT, RZ, c[0x0][0x1c0], PT ;  /* 0x00007000ff007a0c */ /* 0x000fe40003f05070 */
[----:B------:R-:W-:-:S02]  /*0510*/  SHF.R.S32.HI R10, RZ, 0x1f, R5 ;  /* 0x0000001fff0a7819 */ /* 0x000fc40000011405 */
[----:B------:R-:W-:Y:S02]  /*0520*/  ISETP.NE.AND.EX P0, PT, RZ, c[0x0][0x1c4], PT, P0 ;  /* 0x00007100ff007a0c */ /* 0x000fe40003f05300 */
[----:B------:R-:W-:Y:S02]  /*0530*/  MOV R158, 0x4 ;  /* 0x00000004009e7802 */ /* 0x000fe40000000f00 */
[----:B------:R-:W-:-:S03]  /*0540*/  MOV R30, 0x3f800000 ;  /* 0x3f800000001e7802 */ /* 0x000fc60000000f00 */
[----:B------:R-:W-:-:S06]  /*0550*/  IMAD.WIDE R156, R5, R158, c[0x0][0x1a0] ;  /* 0x00006800059c7625 */ /* 0x000fcc00078e029e */
[C---:B------:R-:W-:Y:S01]  /*0560*/  @P0 LEA R160, P6, R5.reuse, c[0x0][0x1c0], 0x2 ;  /* 0x0000700005a00a11 */ /* 0x040fe200078c10ff */
[C---:B------:R-:W-:Y:S01]  /*0570*/  IMAD.WIDE R158, R5.reuse, R158, c[0x0][0x1a8] ;  /* 0x00006a00059e7625 */ /* 0x040fe200078e029e */
[----:B-----5:R1:W5:Y:S02]  /*0580*/  LDG.E R181, [R156.64] ;  /* 0x000000049cb57981 */ /* 0x020364000c1e1900 */
[C---:B------:R-:W-:Y:S02]  /*0590*/  @P0 LEA.HI.X R161, R5.reuse, c[0x0][0x1c4], R10, 0x2, P6 ;  /* 0x0000710005a10a11 */ /* 0x040fe400030f140a */
[----:B------:R1:W5:Y:S04]  /*05a0*/  LDG.E R31, [R158.64] ;  /* 0x000000049e1f7981 */ /* 0x000368000c1e1900 */
[----:B------:R1:W5:Y:S01]  /*05b0*/  @P0 LDG.E R30, [R160.64] ;  /* 0x00000004a01e0981 */ /* 0x000362000c1e1900 */
[----:B------:R-:W-:-:S05]  /*05c0*/  IMAD R10, R5, c[0x0][0x168], RZ ;  /* 0x00005a00050a7a24 */ /* 0x000fca00078e02ff */
[----:B------:R-:W-:-:S04]  /*05d0*/  SHF.R.S32.HI R163, RZ, 0x1f, R10 ;  /* 0x0000001fffa37819 */ /* 0x000fc8000001140a */
[----:B------:R-:W-:Y:S02]  /*05e0*/  LEA.HI R10, R163, R10, RZ, 0x2 ;  /* 0x0000000aa30a7211 */ /* 0x000fe400078f10ff */
[----:B------:R-:W-:Y:S01]  /*05f0*/  LOP3.LUT R163, R7, 0x7f, RZ, 0xc0, !PT ;  /* 0x0000007f07a37812 */ /* 0x000fe200078ec0ff */
[----:B------:R-:W-:Y:S03]  /*0600*/  BSSY B0, `(.L_x_9547) ;  /* 0x0000033000007945 */ /* 0x000fe60003800000 */
[----:B------:R-:W-:Y:S02]  /*0610*/  LEA.HI.SX32 R10, R10, R163, 0x1e ;  /* 0x000000a30a0a7211 */ /* 0x000fe400078ff2ff */
[----:B------:R-:W-:Y:S02]  /*0620*/  MOV R185, RZ ;  /* 0x000000ff00b97202 */ /* 0x000fe40000000f00 */
[----:B------:R-:W-:-:S02]  /*0630*/  MOV R187, RZ ;  /* 0x000000ff00bb7202 */ /* 0x000fc40000000f00 */
[----:B------:R-:W-:Y:S01]  /*0640*/  MOV R183, R10 ;  /* 0x0000000a00b77202 */ /* 0x000fe20000000f00 */
[----:B------:R-:W-:Y:S05]  /*0650*/  @!P1 BRA `(.L_x_9548) ;  /* 0x000002d000009947 */ /* 0x000fea0003800000 */
[----:B-1----:R-:W-:Y:S01]  /*0660*/  LEA R160, P0, R10, c[0x0][0x188], 0x4 ;  /* 0x000062000aa07a11 */ /* 0x002fe200078020ff */
        /* <DEDUP_REMOVED lines=31> */
[----:B0-----:R-:W-:Y:S02]  /*0860*/  FMUL.FTZ R188, R34, R158 ;  /* 0x0000009e22bc7220 */ /* 0x001fe40000410000 */
[----:B------:R-:W-:-:S02]  /*0870*/  FADD.FTZ R161, R156, R171 ;  /* 0x000000ab9ca17221 */ /* 0x000fc40000010000 */
[----:B------:R-:W-:Y:S02]  /*0880*/  FFMA.FTZ R157, R20, R171, R157 ;  /* 0x000000ab149d7223 */ /* 0x000fe4000001009d */
[----:B------:R-:W-:Y:S02]  /*0890*/  FMUL.FTZ R179, R35, R159 ;  /* 0x0000009f23b37220 */ /* 0x000fe40000410000 */
[----:B-1----:R-:W-:Y:S02]  /*08a0*/  FMUL.FTZ R186, R31, R190 ;  /* 0x000000be1fba7220 */ /* 0x002fe40000410000 */
        /* <DEDUP_REMOVED lines=8> */
.L_x_9548:
[----:B-1----:R-:W-:Y:S05]  /*0930*/  BSYNC B0 ;  /* 0x0000000000007941 */ /* 0x002fea0003800000 */
.L_x_9547:
        /* <DEDUP_REMOVED lines=22> */
[----:B------:R-:W-:Y:S02]  /*0aa0*/  FMUL.FTZ R13, R31, R160 ;  /* 0x000000a01f0d7220 */ /* 0x000fe40000410000 */
[----:B---3--:R-:W-:Y:S02]  /*0ab0*/  FMUL.FTZ R164, R40, R156 ;  /* 0x0000009c28a47220 */ /* 0x008fe40000410000 */
[----:B------:R-:W-:-:S02]  /*0ac0*/  FADD.FTZ R162, -R182, R162 ;  /* 0x000000a2b6a27221 */ /* 0x000fc40000010100 */
[----:B-1----:R-:W-:Y:S02]  /*0ad0*/  FMUL.FTZ R166, R41, R157 ;  /* 0x0000009d29a67220 */ /* 0x002fe40000410000 */
        /* <DEDUP_REMOVED lines=21> */
.L_x_9550:
[----:B----4-:R-:W-:Y:S05]  /*0c30*/  BSYNC B0 ;  /* 0x0000000000007941 */ /* 0x010fea0003800000 */
.L_x_9549:
        /* <DEDUP_REMOVED lines=47> */
.L_x_9552:
[----:B-1----:R-:W-:Y:S05]  /*0f30*/  BSYNC B0 ;  /* 0x0000000000007941 */ /* 0x002fea0003800000 */
.L_x_9551:
        /* <DEDUP_REMOVED lines=47> */
.L_x_9554:
[----:B-1----:R-:W-:Y:S05]  /*1230*/  BSYNC B0 ;  /* 0x0000000000007941 */ /* 0x002fea0003800000 */
.L_x_9553:
        /* <DEDUP_REMOVED lines=46> */
.L_x_9556:
[----:B-1----:R-:W-:Y:S05]  /*1520*/  BSYNC B0 ;  /* 0x0000000000007941 */ /* 0x002fea0003800000 */
.L_x_9555:
[----:B------:R-:W-:Y:S02]  /*1530*/  LOP3.LUT P6, RZ, R4, 0xff, RZ, 0xc0, !PT ;  /* 0x000000ff04ff7812 */ /* 0x000fe400078cc0ff */
[----:B------:R-:W-:Y:S02]  /*1540*/  SHF.R.U32.HI R158, RZ, 0x5, R7 ;  /* 0x00000005ff9e7819 */ /* 0x000fe40000011607 */
[----:B------:R-:W-:-:S02]  /*1550*/  LOP3.LUT P0, RZ, R7, 0x1f, RZ, 0xc0, !PT ;  /* 0x0000001f07ff7812 */ /* 0x000fc4000780c0ff */
[----:B------:R-:W-:-:S07]  /*1560*/  LOP3.LUT R189, R158, 0x7fffffc, RZ, 0xc0, !PT ;  /* 0x07fffffc9ebd7812 */ /* 0x000fce00078ec0ff */
[----:B------:R-:W-:Y:S01]  /*1570*/  @!P6 IADD3 R189, R189, 0x4, RZ ;  /* 0x00000004bdbde810 */ /* 0x000fe20007ffe0ff */
[----:B------:R-:W-:Y:S05]  /*1580*/  BRA.DIV ~URZ, `(.L_x_9557) ;  /* 0x00001c527f007947 */ /* 0x000fea000b800000 */
[----:B------:R1:W2:Y:S02]  /*1590*/  SHFL.DOWN PT, R160, R185, 0x10, 0x1f ;  /* 0x0a001f00b9a07f89 */ /* 0x0002a400000e0000 */
.L_x_9570:
        /* <DEDUP_REMOVED lines=18> */
.L_x_9571:
[----:B------:R-:W-:Y:S01]  /*16c0*/  @!P0 LOP3.LUT R158, R158, 0x3, RZ, 0xc0, !PT ;  /* 0x000000039e9e8812 */ /* 0x000fe200078ec0ff */
[----:B----4-:R-:W-:Y:S01]  /*16d0*/  FADD.FTZ R190, R190, R161 ;  /* 0x000000a1bebe7221 */ /* 0x010fe20000010000 */
[----:B------:R-:W-:Y:S01]  /*16e0*/  WARPSYNC 0xffffffff ;  /* 0xffffffff00007948 */ /* 0x000fe20003800000 */
[----:B---3--:R-:W-:Y:S01]  /*16f0*/  FADD.FTZ R191, R156, R163 ;  /* 0x000000a39cbf7221 */ /* 0x008fe20000010000 */
[----:B-----5:R-:W-:Y:S01]  /*1700*/  @!P0 IADD3 R181, R189, R158, RZ ;  /* 0x0000009ebdb58210 */ /* 0x020fe20007ffe0ff */
[----:B------:R-:W-:Y:S04]  /*1710*/  BSSY B0, `(.L_x_9559) ;  /* 0x0000054000007945 */ /* 0x000fe80003800000 */
[----:B------:R-:W-:Y:S04]  /*1720*/  @!P0 STS.64 [R181.X8+0x2800], R190 ;  /* 0x002800beb5008388 */ /* 0x000fe80000008a00 */
[----:B------:R-:W-:Y:S06]  /*1730*/  BAR.SYNC.DEFER_BLOCKING 0x0 ;  /* 0x0000000000007b1d */ /* 0x000fec0000010000 */
[----:B------:R-:W3:Y:S04]  /*1740*/  LDS.128 R156, [R189.X8+0x2800] ;  /* 0x00280000bd9c7984 */ /* 0x000ee80000008c00 */
[----:B--2---:R-:W2:Y:S01]  /*1750*/  LDS.128 R160, [R189.X8+0x2810] ;  /* 0x00281000bda07984 */ /* 0x004ea20000008c00 */
[----:B---3--:R-:W-:-:S02]  /*1760*/  FADD.FTZ R183, RZ, R156 ;  /* 0x0000009cffb77221 */ /* 0x008fc40000010000 */
        /* <DEDUP_REMOVED lines=10> */
[----:B------:R-:W-:-:S05]  /*1810*/  MOV R189, 0x10 ;  /* 0x0000001000bd7802 */ /* 0x000fca0000000f00 */
[----:B------:R-:W-:-:S06]  /*1820*/  IMAD.WIDE.U32 R156, R10, R189, c[0x0][0x170] ;  /* 0x00005c000a9c7625 */ /* 0x000fcc00078e00bd */
[----:B------:R-:W2:Y:S01]  /*1830*/  LDG.E.128 R156, [R156.64] ;  /* 0x000000049c9c7981 */ /* 0x000ea2000c1e1d00 */
[----:B0-----:R-:W-:Y:S02]  /*1840*/  ISETP.NE.AND P6, PT, R6, RZ, PT ;  /* 0x000000ff0600720c */ /* 0x001fe40003fc5270 */
[----:B------:R-:W-:Y:S02]  /*1850*/  ISETP.NE.U32.AND P0, PT, RZ, c[0x0][0x218], PT ;  /* 0x00008600ff007a0c */ /* 0x000fe40003f05070 */
[----:B------:R-:W-:Y:S02]  /*1860*/  FSEL R160, R181, RZ, !P6 ;  /* 0x000000ffb5a07208 */ /* 0x000fe40007000000 */
[----:B------:R-:W-:Y:S02]  /*1870*/  ISETP.NE.AND.EX P0, PT, RZ, c[0x0][0x21c], PT, P0 ;  /* 0x00008700ff007a0c */ /* 0x000fe40003f05300 */
[----:B------:R-:W-:Y:S01]  /*1880*/  LOP3.LUT P6, RZ, R3, 0xff, RZ, 0xc0, !PT ;  /* 0x000000ff03ff7812 */ /* 0x000fe200078cc0ff */
[----:B------:R-:W-:-:S02]  /*1890*/  FFMA.FTZ R162, R14, R183, R160 ;  /* 0x000000b70ea27223 */ /* 0x000fc400000100a0 */
[-C--:B------:R-:W-:Y:S02]  /*18a0*/  FFMA.FTZ R190, R20, R183.reuse, R160 ;  /* 0x000000b714be7223 */ /* 0x080fe400000100a0 */
[----:B------:R-:W-:Y:S02]  /*18b0*/  FADD.FTZ R162, R165, -R162 ;  /* 0x800000a2a5a27221 */ /* 0x000fe40000010000 */
[-CC-:B-1----:R-:W-:Y:S02]  /*18c0*/  FFMA.FTZ R185, R169, R183.reuse, R160.reuse ;  /* 0x000000b7a9b97223 */ /* 0x182fe400000100a0 */
[----:B------:R-:W-:Y:S02]  /*18d0*/  FMUL.FTZ R161, R31, R162 ;  /* 0x000000a21fa17220 */ /* 0x000fe40000410000 */
[----:B------:R-:W-:Y:S02]  /*18e0*/  FFMA.FTZ R160, R186, R183, R160 ;  /* 0x000000b7baa07223 */ /* 0x000fe400000100a0 */
[----:B------:R-:W-:-:S02]  /*18f0*/  @P0 FADD.FTZ R161, R132, R161 ;  /* 0x000000a184a10221 */ /* 0x000fc40000010000 */
[----:B------:R-:W-:Y:S02]  /*1900*/  FADD.FTZ R190, R171, -R190 ;  /* 0x800000beabbe7221 */ /* 0x000fe40000010000 */
[----:B------:R-:W-:Y:S02]  /*1910*/  FMUL.FTZ R162, R161, R30 ;  /* 0x0000001ea1a27220 */ /* 0x000fe40000410000 */
[----:B------:R-:W-:Y:S02]  /*1920*/  FADD.FTZ R192, R179, -R160 ;  /* 0x800000a0b3c07221 */ /* 0x000fe40000010000 */
[----:B------:R-:W-:Y:S02]  /*1930*/  FMUL.FTZ R163, R162, c[0x0][0x1e8] ;  /* 0x00007a00a2a37a20 */ /* 0x000fe40000410000 */
[----:B------:R-:W-:Y:S02]  /*1940*/  FADD.FTZ R162, R188, -R185 ;  /* 0x800000b9bca27221 */ /* 0x000fe40000010000 */
[----:B------:R-:W-:-:S02]  /*1950*/  FMUL.FTZ R160, R36, R163 ;  /* 0x000000a324a07220 */ /* 0x000fc40000410000 */
[C---:B------:R-:W-:Y:S02]  /*1960*/  FMUL.FTZ R190, R31.reuse, R190 ;  /* 0x000000be1fbe7220 */ /* 0x040fe40000410000 */
[----:B------:R-:W-:Y:S01]  /*1970*/  FMUL.FTZ R192, R31, R192 ;  /* 0x000000c01fc07220 */ /* 0x000fe20000410000 */
[----:B------:R-:W-:Y:S01]  /*1980*/  SEL R160, R160, RZ, P6 ;  /* 0x000000ffa0a07207 */ /* 0x000fe20003000000 */
[----:B------:R-:W-:Y:S02]  /*1990*/  @P0 FADD.FTZ R190, R133, R190 ;  /* 0x000000be85be0221 */ /* 0x000fe40000010000 */
[----:B------:R-:W-:Y:S02]  /*19a0*/  @P0 FADD.FTZ R192, R135, R192 ;  /* 0x000000c087c00221 */ /* 0x000fe40000010000 */
[----:B--2---:R-:W-:Y:S02]  /*19b0*/  FMUL.FTZ R156, R163, R156 ;  /* 0x0000009ca39c7220 */ /* 0x004fe40000410000 */
[----:B------:R-:W-:-:S03]  /*19c0*/  FMUL.FTZ R163, R31, R162 ;  /* 0x000000a21fa37220 */ /* 0x000fc60000410000 */
[----:B------:R-:W-:Y:S01]  /*19d0*/  FSEL R185, R156, RZ, P6 ;  /* 0x000000ff9cb97208 */ /* 0x000fe20003000000 */
[----:B------:R-:W-:Y:S01]  /*19e0*/  @P0 FADD.FTZ R163, R134, R163 ;  /* 0x000000a386a30221 */ /* 0x000fe20000010000 */
[----:B------:R-:W-:Y:S02]  /*19f0*/  ISETP.NE.U32.AND P6, PT, RZ, c[0x0][0x258], PT ;  /* 0x00009600ff007a0c */ /* 0x000fe40003fc5070 */
[----:B------:R-:W-:Y:S01]  /*1a00*/  ISETP.NE.U32.AND P0, PT, RZ, c[0x0][0x258], PT ;  /* 0x00009600ff007a0c */ /* 0x000fe20003f05070 */
[----:B------:R-:W-:Y:S01]  /*1a10*/  FADD.FTZ R152, R152, R185 ;  /* 0x000000b998987221 */ /* 0x000fe20000010000 */
[----:B------:R-:W-:Y:S02]  /*1a20*/  ISETP.NE.AND.EX P6, PT, RZ, c[0x0][0x25c], PT, P6 ;  /* 0x00009700ff007a0c */ /* 0x000fe40003fc5360 */
[----:B------:R-:W-:-:S04]  /*1a30*/  ISETP.NE.AND.EX P0, PT, RZ, c[0x0][0x25c], PT, P0 ;  /* 0x00009700ff007a0c */ /* 0x000fc80003f05300 */
[C---:B------:R-:W-:Y:S01]  /*1a40*/  SEL R113, R190.reuse, R113, P0 ;  /* 0x00000071be717207 */ /* 0x040fe20000000000 */
[----:B------:R-:W-:Y:S01]  /*1a50*/  FMUL.FTZ R190, R190, R30 ;  /* 0x0000001ebebe7220 */ /* 0x000fe20000410000 */
[C---:B------:R-:W-:Y:S01]  /*1a60*/  SEL R114, R163.reuse, R114, P0 ;  /* 0x00000072a3727207 */ /* 0x040fe20000000000 */
[----:B------:R-:W-:Y:S01]  /*1a70*/  FMUL.FTZ R163, R163, R30 ;  /* 0x0000001ea3a37220 */ /* 0x000fe20000410000 */
[----:B------:R-:W-:Y:S01]  /*1a80*/  SEL R115, R192, R115, P0 ;  /* 0x00000073c0737207 */ /* 0x000fe20000000000 */
[----:B------:R-:W-:Y:S01]  /*1a90*/  FMUL.FTZ R156, R190, c[0x0][0x1e8] ;  /* 0x00007a00be9c7a20 */ /* 0x000fe20000410000 */
[----:B------:R-:W-:Y:S01]  /*1aa0*/  SEL R112, R161, R112, P0 ;  /* 0x00000070a1707207 */ /* 0x000fe20000000000 */
[----:B------:R-:W-:Y:S01]  /*1ab0*/  FMUL.FTZ R192, R192, R30 ;  /* 0x0000001ec0c07220 */ /* 0x000fe20000410000 */
[----:B------:R-:W-:Y:S01]  /*1ac0*/  LOP3.LUT P0, RZ, R3, 0xff00, RZ, 0xc0, !PT ;  /* 0x0000ff0003ff7812 */ /* 0x000fe2000780c0ff */
[----:B------:R-:W-:-:S04]  /*1ad0*/  @P6 IMAD.WIDE.U32 R190, R10, R189, c[0x0][0x258] ;  /* 0x000096000abe6625 */ /* 0x000fc800078e00bd */
[-C--:B------:R-:W-:Y:S01]  /*1ae0*/  FMUL.FTZ R157, R157, R156.reuse ;  /* 0x0000009c9d9d7220 */ /* 0x080fe20000410000 */
[----:B------:R0:W-:Y:S01]  /*1af0*/  @P6 STG.E.128 [R190.64], R112 ;  /* 0x00000070be006986 */ /* 0x0001e2000c101d04 */
[----:B------:R-:W-:Y:S01]  /*1b00*/  FMUL.FTZ R161, R37, R156 ;  /* 0x0000009c25a17220 */ /* 0x000fe20000410000 */
[----:B------:R-:W-:Y:S01]  /*1b10*/  LOP3.LUT P6, RZ, R3, 0xff000000, RZ, 0xc0, !PT ;  /* 0xff00000003ff7812 */ /* 0x000fe200078cc0ff */
[----:B------:R-:W-:Y:S02]  /*1b20*/  FMUL.FTZ R187, R163, c[0x0][0x1e8] ;  /* 0x00007a00a3bb7a20 */ /* 0x000fe40000410000 */
[----:B------:R-:W-:Y:S01]  /*1b30*/  FMUL.FTZ R194, R192, c[0x0][0x1e8] ;  /* 0x00007a00c0c27a20 */ /* 0x000fe20000410000 */
[----:B------:R-:W-:Y:S01]  /*1b40*/  FSEL R192, R157, RZ, P0 ;  /* 0x000000ff9dc07208 */ /* 0x000fe20000000000 */
[----:B------:R-:W-:Y:S01]  /*1b50*/  FMUL.FTZ R162, R38, R187 ;  /* 0x000000bb26a27220 */ /* 0x000fe20000410000 */
[----:B------:R-:W-:Y:S01]  /*1b60*/  SEL R161, R161, RZ, P0 ;  /* 0x000000ffa1a17207 */ /* 0x000fe20000000000 */
[----:B------:R-:W-:Y:S01]  /*1b70*/  FMUL.FTZ R163, R39, R194 ;  /* 0x000000c227a37220 */ /* 0x000fe20000410000 */
[----:B------:R-:W-:Y:S01]  /*1b80*/  LOP3.LUT P0, RZ, R3, 0xff0000, RZ, 0xc0, !PT ;  /* 0x00ff000003ff7812 */ /* 0x000fe2000780c0ff */
[C---:B------:R-:W-:Y:S01]  /*1b90*/  IMAD.WIDE.U32 R156, R10.reuse, R189, c[0x0][0x248] ;  /* 0x000092000a9c7625 */ /* 0x040fe200078e00bd */
[----:B------:R-:W-:-:S02]  /*1ba0*/  IADD3 R10, R10, 0x80, RZ ;  /* 0x000000800a0a7810 */ /* 0x000fc40007ffe0ff */
[----:B------:R-:W-:Y:S01]  /*1bb0*/  SEL R162, R162, RZ, P0 ;  /* 0x000000ffa2a27207 */ /* 0x000fe20000000000 */
[----:B------:R-:W-:Y:S01]  /*1bc0*/  FMUL.FTZ R158, R158, R187 ;  /* 0x000000bb9e9e7220 */ /* 0x000fe20000410000 */
[----:B------:R-:W-:Y:S01]  /*1bd0*/  SEL R163, R163, RZ, P6 ;  /* 0x000000ffa3a37207 */ /* 0x000fe20003000000 */
[----:B------:R-:W-:Y:S02]  /*1be0*/  FMUL.FTZ R194, R159, R194 ;  /* 0x000000c29fc27220 */ /* 0x000fe40000410000 */
[----:B------:R-:W-:Y:S01]  /*1bf0*/  FADD.FTZ R153, R153, R192 ;  /* 0x000000c099997221 */ /* 0x000fe20000010000 */
[----:B------:R-:W-:Y:S01]  /*1c00*/  FSEL R159, R158, RZ, P0 ;  /* 0x000000ff9e9f7208 */ /* 0x000fe20000000000 */
[----:B------:R0:W-:Y:S01]  /*1c10*/  STG.E.128 [R156.64], R160 ;  /* 0x000000a09c007986 */ /* 0x0001e2000c101d04 */
[----:B------:R-:W-:-:S03]  /*1c20*/  FSEL R194, R194, RZ, P6 ;  /* 0x000000ffc2c27208 */ /* 0x000fc60003000000 */
[----:B------:R-:W-:Y:S02]  /*1c30*/  FADD.FTZ R154, R154, R159 ;  /* 0x0000009f9a9a7221 */ /* 0x000fe40000010000 */
[----:B------:R-:W-:Y:S02]  /*1c40*/  FADD.FTZ R155, R155, R194 ;  /* 0x000000c29b9b7221 */ /* 0x000fe40000010000 */
.L_x_9560:
[----:B------:R-:W-:Y:S05]  /*1c50*/  BSYNC B0 ;  /* 0x0000000000007941 */ /* 0x000fea0003800000 */
.L_x_9559:
        /* <DEDUP_REMOVED lines=11> */
[-CC-:B-1----:R-:W-:Y:S02]  /*1d10*/  FFMA.FTZ R185, R19, R183.reuse, R162.reuse ;  /* 0x000000b713b97223 */ /* 0x182fe400000100a2 */
        /* <DEDUP_REMOVED lines=16> */
[----:B--2---:R-:W-:-:S05]  /*1e20*/  FMUL.FTZ R156, R163, R156 ;  /* 0x0000009ca39c7220 */ /* 0x004fca0000410000 */
[----:B------:R-:W-:Y:S01]  /*1e30*/  FSEL R185, R156, RZ, P6 ;  /* 0x000000ff9cb97208 */ /* 0x000fe20003000000 */
[----:B------:R-:W-:Y:S01]  /*1e40*/  FMUL.FTZ R156, R31, R162 ;  /* 0x000000a21f9c7220 */ /* 0x000fe20000410000 */
[----:B------:R-:W-:-:S03]  /*1e50*/  ISETP.NE.U32.AND P6, PT, RZ, c[0x0][0x258], PT ;  /* 0x00009600ff007a0c */ /* 0x000fc60003fc5070 */
[----:B------:R-:W-:Y:S01]  /*1e60*/  @P0 FADD.FTZ R156, R137, R156 ;  /* 0x0000009c899c0221 */ /* 0x000fe20000010000 */
[----:B------:R-:W-:Y:S01]  /*1e70*/  ISETP.NE.AND.EX P6, PT, RZ, c[0x0][0x25c], PT, P6 ;  /* 0x00009700ff007a0c */ /* 0x000fe20003fc5360 */
[----:B------:R-:W-:Y:S01]  /*1e80*/  FADD.FTZ R116, R116, R185 ;  /* 0x000000b974747221 */ /* 0x000fe20000010000 */
[----:B------:R-:W-:-:S04]  /*1e90*/  ISETP.NE.U32.AND P0, PT, RZ, c[0x0][0x258], PT ;  /* 0x00009600ff007a0c */ /* 0x000fc80003f05070 */
[----:B------:R-:W-:-:S04]  /*1ea0*/  ISETP.NE.AND.EX P0, PT, RZ, c[0x0][0x25c], PT, P0 ;  /* 0x00009700ff007a0c */ /* 0x000fc80003f05300 */
[----:B------:R-:W-:Y:S02]  /*1eb0*/  SEL R112, R161, R112, P0 ;  /* 0x00000070a1707207 */ /* 0x000fe40000000000 */
[C---:B------:R-:W-:Y:S01]  /*1ec0*/  SEL R113, R156.reuse, R113, P0 ;  /* 0x000000719c717207 */ /* 0x040fe20000000000 */
[----:B------:R-:W-:Y:S01]  /*1ed0*/  FMUL.FTZ R156, R156, R30 ;  /* 0x0000001e9c9c7220 */ /* 0x000fe20000410000 */
[C---:B------:R-:W-:Y:S01]  /*1ee0*/  SEL R114, R187.reuse, R114, P0 ;  /* 0x00000072bb727207 */ /* 0x040fe20000000000 */
[-C--:B------:R-:W-:Y:S01]  /*1ef0*/  FMUL.FTZ R187, R187, R30.reuse ;  /* 0x0000001ebbbb7220 */ /* 0x080fe20000410000 */
[----:B------:R-:W-:Y:S01]  /*1f00*/  SEL R115, R192, R115, P0 ;  /* 0x00000073c0737207 */ /* 0x000fe20000000000 */
[----:B------:R-:W-:Y:S01]  /*1f10*/  FMUL.FTZ R156, R156, c[0x0][0x1e8] ;  /* 0x00007a009c9c7a20 */ /* 0x000fe20000410000 */
[----:B------:R-:W-:Y:S01]  /*1f20*/  @P6 LEA R162, P0, R10, c[0x0][0x258], 0x4 ;  /* 0x000096000aa26a11 */ /* 0x000fe200078020ff */
[----:B------:R-:W-:Y:S02]  /*1f30*/  FMUL.FTZ R192, R192, R30 ;  /* 0x0000001ec0c07220 */ /* 0x000fe40000410000 */
[-C--:B------:R-:W-:Y:S01]  /*1f40*/  FMUL.FTZ R157, R157, R156.reuse ;  /* 0x0000009c9d9d7220 */ /* 0x080fe20000410000 */
[----:B------:R-:W-:Y:S01]  /*1f50*/  @P6 LEA.HI.X R163, R10, c[0x0][0x25c], RZ, 0x4, P0 ;  /* 0x000097000aa36a11 */ /* 0x000fe200000f24ff */
[----:B------:R-:W-:Y:S01]  /*1f60*/  FMUL.FTZ R161, R45, R156 ;  /* 0x0000009c2da17220 */ /* 0x000fe20000410000 */
[----:B------:R-:W-:Y:S01]  /*1f70*/  LOP3.LUT P0, RZ, R2, 0xff00, RZ, 0xc0, !PT ;  /* 0x0000ff0002ff7812 */ /* 0x000fe2000780c0ff */
[----:B------:R-:W-:-:S02]  /*1f80*/  FMUL.FTZ R187, R187, c[0x0][0x1e8] ;  /* 0x00007a00bbbb7a20 */ /* 0x000fc40000410000 */
[----:B------:R0:W-:Y:S01]  /*1f90*/  @P6 STG.E.128 [R162.64], R112 ;  /* 0x00000070a2006986 */ /* 0x0001e2000c101d04 */
[----:B------:R-:W-:Y:S01]  /*1fa0*/  LEA R156, P6, R10, c[0x0][0x248], 0x4 ;  /* 0x000092000a9c7a11 */ /* 0x000fe200078c20ff */
[----:B------:R-:W-:Y:S01]  /*1fb0*/  FMUL.FTZ R192, R192, c[0x0][0x1e8] ;  /* 0x00007a00c0c07a20 */ /* 0x000fe20000410000 */
[----:B------:R-:W-:Y:S01]  /*1fc0*/  FSEL R190, R157, RZ, P0 ;  /* 0x000000ff9dbe7208 */ /* 0x000fe20000000000 */
[-C--:B------:R-:W-:Y:S01]  /*1fd0*/  FMUL.FTZ R189, R46, R187.reuse ;  /* 0x000000bb2ebd7220 */ /* 0x080fe20000410000 */
[----:B------:R-:W-:Y:S01]  /*1fe0*/  SEL R161, R161, RZ, P0 ;  /* 0x000000ffa1a17207 */ /* 0x000fe20000000000 */
[----:B------:R-:W-:Y:S01]  /*1ff0*/  FMUL.FTZ R158, R158, R187 ;  /* 0x000000bb9e9e7220 */ /* 0x000fe20000410000 */
[----:B------:R-:W-:Y:S01]  /*2000*/  LEA.HI.X R157, R10, c[0x0][0x24c], RZ, 0x4, P6 ;  /* 0x000093000a9d7a11 */ /* 0x000fe200030f24ff */
[----:B------:R-:W-:Y:S01]  /*2010*/  FADD.FTZ R117, R117, R190 ;  /* 0x000000be75757221 */ /* 0x000fe20000010000 */
[C---:B------:R-:W-:Y:S02]  /*2020*/  LOP3.LUT P0, RZ, R2.reuse, 0xff0000, RZ, 0xc0, !PT ;  /* 0x00ff000002ff7812 */ /* 0x040fe4000780c0ff */
[----:B------:R-:W-:-:S02]  /*2030*/  LOP3.LUT P6, RZ, R2, 0xff000000, RZ, 0xc0, !PT ;  /* 0xff00000002ff7812 */ /* 0x000fc400078cc0ff */
[----:B------:R-:W-:Y:S01]  /*2040*/  IADD3 R10, R10, 0x80, RZ ;  /* 0x000000800a0a7810 */ /* 0x000fe20007ffe0ff */
[-C--:B0-----:R-:W-:Y:S01]  /*2050*/  FMUL.FTZ R163, R47, R192.reuse ;  /* 0x000000c02fa37220 */ /* 0x081fe20000410000 */
[----:B------:R-:W-:Y:S01]  /*2060*/  SEL R162, R189, RZ, P0 ;  /* 0x000000ffbda27207 */ /* 0x000fe20000000000 */
[----:B------:R-:W-:Y:S01]  /*2070*/  FMUL.FTZ R192, R159, R192 ;  /* 0x000000c09fc07220 */ /* 0x000fe20000410000 */
[----:B------:R-:W-:Y:S02]  /*2080*/  FSEL R159, R158, RZ, P0 ;  /* 0x000000ff9e9f7208 */ /* 0x000fe40000000000 */
[----:B------:R-:W-:Y:S02]  /*2090*/  SEL R163, R163, RZ, P6 ;  /* 0x000000ffa3a37207 */ /* 0x000fe40003000000 */
[----:B------:R-:W-:Y:S01]  /*20a0*/  FSEL R192, R192, RZ, P6 ;  /* 0x000000ffc0c07208 */ /* 0x000fe20003000000 */
[----:B------:R-:W-:Y:S02]  /*20b0*/  FADD.FTZ R118, R118, R159 ;  /* 0x0000009f76767221 */ /* 0x000fe40000010000 */
[----:B------:R0:W-:Y:S02]  /*20c0*/  STG.E.128 [R156.64], R160 ;  /* 0x000000a09c007986 */ /* 0x0001e4000c101d04 */
[----:B------:R-:W-:-:S02]  /*20d0*/  FADD.FTZ R119, R119, R192 ;  /* 0x000000c077777221 */ /* 0x000fc40000010000 */
.L_x_9562:
[----:B------:R-:W-:Y:S05]  /*20e0*/  BSYNC B0 ;  /* 0x0000000000007941 */ /* 0x000fea0003800000 */
.L_x_9561:
        /* <DEDUP_REMOVED lines=11> */
[-C--:B-1----:R-:W-:Y:S02]  /*21a0*/  FFMA.FTZ R185, R27, R183.reuse, R190 ;  /* 0x000000b71bb97223 */ /* 0x082fe400000100be */
        /* <DEDUP_REMOVED lines=60> */
.L_x_9564:
[----:B------:R-:W-:Y:S05]  /*2570*/  BSYNC B0 ;  /* 0x0000000000007941 */ /* 0x000fea0003800000 */
.L_x_9563:
        /* <DEDUP_REMOVED lines=72> */
.L_x_9566:
[----:B------:R-:W-:Y:S05]  /*2a00*/  BSYNC B0 ;  /* 0x0000000000007941 */ /* 0x000fea0003800000 */
.L_x_9565:
        /* <DEDUP_REMOVED lines=24> */
[C---:B------:R-:W-:Y:S01]  /*2b90*/  FMUL.FTZ R183, R31.reuse, R190 ;  /* 0x000000be1fb77220 */ /* 0x040fe20000410000 */
[----:B------:R-:W-:Y:S01]  /*2ba0*/  SEL R160, R160, RZ, P6 ;  /* 0x000000ffa0a07207 */ /* 0x000fe20003000000 */
[----:B------:R-:W-:Y:S02]  /*2bb0*/  FMUL.FTZ R192, R31, R192 ;  /* 0x000000c01fc07220 */ /* 0x000fe40000410000 */
[----:B------:R-:W-:Y:S02]  /*2bc0*/  @P0 FADD.FTZ R162, R149, R162 ;  /* 0x000000a295a20221 */ /* 0x000fe40000010000 */
[----:B------:R-:W-:Y:S02]  /*2bd0*/  @P0 FADD.FTZ R183, R150, R183 ;  /* 0x000000b796b70221 */ /* 0x000fe40000010000 */
[----:B------:R-:W-:Y:S01]  /*2be0*/  @P0 FADD.FTZ R192, R151, R192 ;  /* 0x000000c097c00221 */ /* 0x000fe20000010000 */
[----:B------:R-:W-:Y:S01]  /*2bf0*/  ISETP.NE.U32.AND P0, PT, RZ, c[0x0][0x258], PT ;  /* 0x00009600ff007a0c */ /* 0x000fe20003f05070 */
[----:B------:R-:W-:-:S03]  /*2c00*/  FMUL.FTZ R31, R162, R30 ;  /* 0x0000001ea21f7220 */ /* 0x000fc60000410000 */
[----:B------:R-:W-:-:S04]  /*2c10*/  ISETP.NE.AND.EX P0, PT, RZ, c[0x0][0x25c], PT, P0 ;  /* 0x00009700ff007a0c */ /* 0x000fc80003f05300 */
[----:B------:R-:W-:Y:S02]  /*2c20*/  SEL R112, R161, R112, P0 ;  /* 0x00000070a1707207 */ /* 0x000fe40000000000 */
[----:B------:R-:W-:Y:S02]  /*2c30*/  SEL R113, R162, R113, P0 ;  /* 0x00000071a2717207 */ /* 0x000fe40000000000 */
[C---:B------:R-:W-:Y:S01]  /*2c40*/  SEL R114, R183.reuse, R114, P0 ;  /* 0x00000072b7727207 */ /* 0x040fe20000000000 */
[-C--:B------:R-:W-:Y:S01]  /*2c50*/  FMUL.FTZ R183, R183, R30.reuse ;  /* 0x0000001eb7b77220 */ /* 0x080fe20000410000 */
[C---:B------:R-:W-:Y:S01]  /*2c60*/  SEL R115, R192.reuse, R115, P0 ;  /* 0x00000073c0737207 */ /* 0x040fe20000000000 */
[----:B------:R-:W-:Y:S02]  /*2c70*/  FMUL.FTZ R192, R192, R30 ;  /* 0x0000001ec0c07220 */ /* 0x000fe40000410000 */
[----:B------:R-:W-:Y:S02]  /*2c80*/  FMUL.FTZ R183, R183, c[0x0][0x1e8] ;  /* 0x00007a00b7b77a20 */ /* 0x000fe40000410000 */
[----:B------:R-:W-:-:S02]  /*2c90*/  FMUL.FTZ R192, R192, c[0x0][0x1e8] ;  /* 0x00007a00c0c07a20 */ /* 0x000fc40000410000 */
[----:B--2---:R-:W-:Y:S02]  /*2ca0*/  FMUL.FTZ R156, R163, R156 ;  /* 0x0000009ca39c7220 */ /* 0x004fe40000410000 */
[----:B------:R-:W-:Y:S02]  /*2cb0*/  FMUL.FTZ R158, R158, R183 ;  /* 0x000000b79e9e7220 */ /* 0x000fe40000410000 */
[----:B------:R-:W-:Y:S01]  /*2cc0*/  FMUL.FTZ R159, R159, R192 ;  /* 0x000000c09f9f7220 */ /* 0x000fe20000410000 */
[----:B------:R-:W-:Y:S01]  /*2cd0*/  FSEL R181, R156, RZ, P6 ;  /* 0x000000ff9cb57208 */ /* 0x000fe20003000000 */
[----:B------:R-:W-:Y:S01]  /*2ce0*/  FMUL.FTZ R156, R31, c[0x0][0x1e8] ;  /* 0x00007a001f9c7a20 */ /* 0x000fe20000410000 */
[----:B------:R-:W-:-:S03]  /*2cf0*/  ISETP.NE.U32.AND P6, PT, RZ, c[0x0][0x258], PT ;  /* 0x00009600ff007a0c */ /* 0x000fc60003fc5070 */
[-C--:B------:R-:W-:Y:S01]  /*2d00*/  FMUL.FTZ R157, R157, R156.reuse ;  /* 0x0000009c9d9d7220 */ /* 0x080fe20000410000 */
[----:B------:R-:W-:Y:S01]  /*2d10*/  ISETP.NE.AND.EX P6, PT, RZ, c[0x0][0x25c], PT, P6 ;  /* 0x00009700ff007a0c */ /* 0x000fe20003fc5360 */
[----:B------:R-:W-:Y:S02]  /*2d20*/  FMUL.FTZ R161, R65, R156 ;  /* 0x0000009c41a17220 */ /* 0x000fe40000410000 */
[----:B------:R-:W-:-:S10]  /*2d30*/  FADD.FTZ R128, R128, R181 ;  /* 0x000000b580807221 */ /* 0x000fd40000010000 */
[----:B------:R-:W-:-:S04]  /*2d40*/  @P6 LEA R162, P0, R10, c[0x0][0x258], 0x4 ;  /* 0x000096000aa26a11 */ /* 0x000fc800078020ff */
[----:B------:R-:W-:Y:S02]  /*2d50*/  @P6 LEA.HI.X R163, R10, c[0x0][0x25c], RZ, 0x4, P0 ;  /* 0x000097000aa36a11 */ /* 0x000fe400000f24ff */
[----:B------:R-:W-:-:S03]  /*2d60*/  LOP3.LUT P0, RZ, R9, 0xff00, RZ, 0xc0, !PT ;  /* 0x0000ff0009ff7812 */ /* 0x000fc6000780c0ff */
[----:B------:R0:W-:Y:S01]  /*2d70*/  @P6 STG.E.128 [R162.64], R112 ;  /* 0x00000070a2006986 */ /* 0x0001e2000c101d04 */
[C---:B------:R-:W-:Y:S02]  /*2d80*/  LEA R30, P6, R10.reuse, c[0x0][0x248], 0x4 ;  /* 0x000092000a1e7a11 */ /* 0x040fe400078c20ff */
[----:B------:R-:W-:Y:S01]  /*2d90*/  FSEL R156, R157, RZ, P0 ;  /* 0x000000ff9d9c7208 */ /* 0x000fe20000000000 */
[----:B------:R-:W-:Y:S01]  /*2da0*/  FMUL.FTZ R157, R67, R192 ;  /* 0x000000c0439d7220 */ /* 0x000fe20000410000 */
[----:B------:R-:W-:Y:S01]  /*2db0*/  LEA.HI.X R31, R10, c[0x0][0x24c], RZ, 0x4, P6 ;  /* 0x000093000a1f7a11 */ /* 0x000fe200030f24ff */
[----:B------:R-:W-:Y:S01]  /*2dc0*/  FMUL.FTZ R10, R66, R183 ;  /* 0x000000b7420a7220 */ /* 0x000fe20000410000 */
[----:B------:R-:W-:Y:S01]  /*2dd0*/  SEL R161, R161, RZ, P0 ;  /* 0x000000ffa1a17207 */ /* 0x000fe20000000000 */
[----:B------:R-:W-:Y:S01]  /*2de0*/  FADD.FTZ R129, R129, R156 ;  /* 0x0000009c81817221 */ /* 0x000fe20000010000 */
[C---:B------:R-:W-:Y:S02]  /*2df0*/  LOP3.LUT P0, RZ, R9.reuse, 0xff0000, RZ, 0xc0, !PT ;  /* 0x00ff000009ff7812 */ /* 0x040fe4000780c0ff */
[----:B------:R-:W-:-:S02]  /*2e00*/  LOP3.LUT P6, RZ, R9, 0xff000000, RZ, 0xc0, !PT ;  /* 0xff00000009ff7812 */ /* 0x000fc400078cc0ff */
[----:B0-----:R-:W-:Y:S02]  /*2e10*/  SEL R162, R10, RZ, P0 ;  /* 0x000000ff0aa27207 */ /* 0x001fe40000000000 */
[----:B------:R-:W-:Y:S02]  /*2e20*/  SEL R163, R157, RZ, P6 ;  /* 0x000000ff9da37207 */ /* 0x000fe40003000000 */
[----:B------:R-:W-:Y:S02]  /*2e30*/  FSEL R157, R158, RZ, P0 ;  /* 0x000000ff9e9d7208 */ /* 0x000fe40000000000 */
[----:B------:R-:W-:Y:S01]  /*2e40*/  FSEL R10, R159, RZ, P6 ;  /* 0x000000ff9f0a7208 */ /* 0x000fe20003000000 */
[----:B------:R0:W-:Y:S02]  /*2e50*/  STG.E.128 [R30.64], R160 ;  /* 0x000000a01e007986 */ /* 0x0001e4000c101d04 */
[----:B------:R-:W-:Y:S02]  /*2e60*/  FADD.FTZ R130, R130, R157 ;  /* 0x0000009d82827221 */ /* 0x000fe40000010000 */
[----:B------:R-:W-:-:S02]  /*2e70*/  FADD.FTZ R131, R131, R10 ;  /* 0x0000000a83837221 */ /* 0x000fc40000010000 */
.L_x_9568:
[----:B------:R-:W-:Y:S05]  /*2e80*/  BSYNC B0 ;  /* 0x0000000000007941 */ /* 0x000fea0003800000 */
.L_x_9567:
[----:B------:R-:W-:Y:S02]  /*2e90*/  IADD3 R5, R5, c[0x0][0x160], RZ ;  /* 0x0000580005057a10 */ /* 0x000fe40007ffe0ff */
[----:B------:R-:W-:-:S02]  /*2ea0*/  LOP3.LUT P6, RZ, R4, 0xff, RZ, 0xc0, !PT ;  /* 0x000000ff04ff7812 */ /* 0x000fc400078cc0ff */
[----:B------:R-:W-:Y:S02]  /*2eb0*/  ISETP.GE.AND P0, PT, R5, c[0x0][0x164], PT ;  /* 0x0000590005007a0c */ /* 0x000fe40003f06270 */
[----:B------:R-:W-:-:S11]  /*2ec0*/  SEL R4, RZ, 0x1, P6 ;  /* 0x00000001ff047807 */ /* 0x000fd60003000000 */
[----:B01----:R-:W-:Y:S01]  /*2ed0*/  @P0 CALL.REL.NOINC `(.L_x_9546) ;  /* 0x0000001000000944 */ /* 0x003fe20003c00000 */
[----:B------:R-:W-:Y:S05]  /*2ee0*/  BRA `(.L_x_9569) ;  /* 0xffffd61000007947 */ /* 0x000fea000383ffff */
.L_x_9546:
        /* <DEDUP_REMOVED lines=47> */
.L_x_9557:
[----:B-----5:R-:W-:Y:S01]  /*31e0*/  HFMA2.MMA R181, -RZ, RZ, 0, 9.5367431640625e-07 ;  /* 0x00000010ffb57435 */ /* 0x020fe200000001ff */
[----:B------:R-:W-:-:S02]  /*31f0*/  MOV R162, R185 ;  /* 0x000000b900a27202 */ /* 0x000fc40000000f00 */
[----:B------:R-:W-:Y:S02]  /*3200*/  MOV R183, 0x1f ;  /* 0x0000001f00b77802 */ /* 0x000fe40000000f00 */
[----:B------:R-:W-:Y:S02]  /*3210*/  MOV R192, 0xffffffff ;  /* 0xffffffff00c07802 */ /* 0x000fe40000000f00 */
[----:B------:R-:W-:Y:S02]  /*3220*/  MOV R156, 0x3240 ;  /* 0x00003240009c7802 */ /* 0x000fe40000000f00 */
[----:B0-----:R-:W-:Y:S05]  /*3230*/  CALL.REL.NOINC `($__internal_194_$__cuda_sm70_shflsync_down_p) ;  /* 0x0000046000007944 */ /* 0x001fea0003c00000 */
[----:B-1----:R-:W-:Y:S01]  /*3240*/  MOV R160, R162 ;  /* 0x000000a200a07202 */ /* 0x002fe20000000f00 */
[----:B0-----:R-:W-:Y:S05]  /*3250*/  BRA `(.L_x_9570) ;  /* 0xffffe34000007947 */ /* 0x001fea000383ffff */
.L_x_9558:
[----:B-----5:R-:W-:Y:S01]  /*3260*/  HFMA2.MMA R181, -RZ, RZ, 0, 9.5367431640625e-07 ;  /* 0x00000010ffb57435 */ /* 0x020fe200000001ff */
[----:B------:R-:W-:Y:S02]  /*3270*/  MOV R162, R187 ;  /* 0x000000bb00a27202 */ /* 0x000fe40000000f00 */
[----:B------:R-:W-:Y:S02]  /*3280*/  MOV R183, 0x1f ;  /* 0x0000001f00b77802 */ /* 0x000fe40000000f00 */
[----:B------:R-:W-:-:S02]  /*3290*/  MOV R192, 0xffffffff ;  /* 0xffffffff00c07802 */ /* 0x000fc40000000f00 */
[----:B------:R-:W-:Y:S02]  /*32a0*/  MOV R156, 0x32c0 ;  /* 0x000032c0009c7802 */ /* 0x000fe40000000f00 */
[----:B012---:R-:W-:Y:S05]  /*32b0*/  CALL.REL.NOINC `($__internal_194_$__cuda_sm70_shflsync_down_p) ;  /* 0x000003e000007944 */ /* 0x007fea0003c00000 */
[----:B------:R-:W-:Y:S01]  /*32c0*/  FADD.FTZ R160, R160, R185 ;  /* 0x000000b9a0a07221 */ /* 0x000fe20000010000 */
[----:B0-----:R-:W-:Y:S01]  /*32d0*/  HFMA2.MMA R181, -RZ, RZ, 0, 4.76837158203125e-07 ;  /* 0x00000008ffb57435 */ /* 0x001fe200000001ff */
[----:B-1----:R-:W-:Y:S01]  /*32e0*/  FADD.FTZ R187, R187, R162 ;  /* 0x000000a2bbbb7221 */ /* 0x002fe20000010000 */
[----:B------:R-:W-:Y:S02]  /*32f0*/  MOV R183, 0x1f ;  /* 0x0000001f00b77802 */ /* 0x000fe40000000f00 */
[----:B------:R-:W-:Y:S02]  /*3300*/  MOV R192, 0xffffffff ;  /* 0xffffffff00c07802 */ /* 0x000fe40000000f00 */
[----:B------:R-:W-:Y:S02]  /*3310*/  MOV R162, R160 ;  /* 0x000000a000a27202 */ /* 0x000fe40000000f00 */
[----:B------:R-:W-:Y:S02]  /*3320*/  MOV R156, 0x3340 ;  /* 0x00003340009c7802 */ /* 0x000fe40000000f00 */
[----:B------:R-:W-:Y:S05]  /*3330*/  CALL.REL.NOINC `($__internal_194_$__cuda_sm70_shflsync_down_p) ;  /* 0x0000036000007944 */ /* 0x000fea0003c00000 */
[----:B0-----:R-:W-:Y:S01]  /*3340*/  HFMA2.MMA R181, -RZ, RZ, 0, 4.76837158203125e-07 ;  /* 0x00000008ffb57435 */ /* 0x001fe200000001ff */
[----:B-1----:R-:W-:-:S02]  /*3350*/  MOV R159, R162 ;  /* 0x000000a2009f7202 */ /* 0x002fc40000000f00 */
[----:B------:R-:W-:Y:S02]  /*3360*/  MOV R162, R187 ;  /* 0x000000bb00a27202 */ /* 0x000fe40000000f00 */
[----:B------:R-:W-:Y:S02]  /*3370*/  MOV R183, 0x1f ;  /* 0x0000001f00b77802 */ /* 0x000fe40000000f00 */
[----:B------:R-:W-:Y:S02]  /*3380*/  MOV R192, 0xffffffff ;  /* 0xffffffff00c07802 */ /* 0x000fe40000000f00 */
[----:B------:R-:W-:Y:S02]  /*3390*/  MOV R156, 0x33b0 ;  /* 0x000033b0009c7802 */ /* 0x000fe40000000f00 */
[----:B------:R-:W-:Y:S05]  /*33a0*/  CALL.REL.NOINC `($__internal_194_$__cuda_sm70_shflsync_down_p) ;  /* 0x000002f000007944 */ /* 0x000fea0003c00000 */
[----:B------:R-:W-:Y:S01]  /*33b0*/  FADD.FTZ R160, R159, R160 ;  /* 0x000000a09fa07221 */ /* 0x000fe20000010000 */
[----:B0-----:R-:W-:Y:S01]  /*33c0*/  HFMA2.MMA R181, -RZ, RZ, 0, 2.384185791015625e-07 ;  /* 0x00000004ffb57435 */ /* 0x001fe200000001ff */
[----:B-1----:R-:W-:Y:S01]  /*33d0*/  FADD.FTZ R187, R187, R162 ;  /* 0x000000a2bbbb7221 */ /* 0x002fe20000010000 */
[----:B------:R-:W-:Y:S02]  /*33e0*/  MOV R183, 0x1f ;  /* 0x0000001f00b77802 */ /* 0x000fe40000000f00 */
[----:B------:R-:W-:-:S02]  /*33f0*/  MOV R192, 0xffffffff ;  /* 0xffffffff00c07802 */ /* 0x000fc40000000f00 */
[----:B------:R-:W-:Y:S02]  /*3400*/  MOV R162, R160 ;  /* 0x000000a000a27202 */ /* 0x000fe40000000f00 */
[----:B------:R-:W-:Y:S02]  /*3410*/  MOV R156, 0x3430 ;  /* 0x00003430009c7802 */ /* 0x000fe40000000f00 */
[----:B------:R-:W-:Y:S05]  /*3420*/  CALL.REL.NOINC `($__internal_194_$__cuda_sm70_shflsync_down_p) ;  /* 0x0000027000007944 */ /* 0x000fea0003c00000 */
[----:B0-----:R-:W-:Y:S01]  /*3430*/  HFMA2.MMA R181, -RZ, RZ, 0, 2.384185791015625e-07 ;  /* 0x00000004ffb57435 */ /* 0x001fe200000001ff */
[----:B-1----:R-:W-:Y:S02]  /*3440*/  MOV R159, R162 ;  /* 0x000000a2009f7202 */ /* 0x002fe40000000f00 */
[----:B------:R-:W-:Y:S02]  /*3450*/  MOV R162, R187 ;  /* 0x000000bb00a27202 */ /* 0x000fe40000000f00 */
[----:B------:R-:W-:Y:S02]  /*3460*/  MOV R183, 0x1f ;  /* 0x0000001f00b77802 */ /* 0x000fe40000000f00 */
[----:B------:R-:W-:Y:S02]  /*3470*/  MOV R192, 0xffffffff ;  /* 0xffffffff00c07802 */ /* 0x000fe40000000f00 */
[----:B------:R-:W-:-:S02]  /*3480*/  MOV R156, 0x34a0 ;  /* 0x000034a0009c7802 */ /* 0x000fc40000000f00 */
[----:B------:R-:W-:Y:S05]  /*3490*/  CALL.REL.NOINC `($__internal_194_$__cuda_sm70_shflsync_down_p) ;  /* 0x0000020000007944 */ /* 0x000fea0003c00000 */
[----:B------:R-:W-:Y:S01]  /*34a0*/  FADD.FTZ R160, R159, R160 ;  /* 0x000000a09fa07221 */ /* 0x000fe20000010000 */
[----:B0-----:R-:W-:Y:S01]  /*34b0*/  HFMA2.MMA R181, -RZ, RZ, 0, 1.1920928955078125e-07 ;  /* 0x00000002ffb57435 */ /* 0x001fe200000001ff */
[----:B-1----:R-:W-:Y:S01]  /*34c0*/  FADD.FTZ R163, R187, R162 ;  /* 0x000000a2bba37221 */ /* 0x002fe20000010000 */
[----:B------:R-:W-:-:S02]  /*34d0*/  MOV R183, 0x1f ;  /* 0x0000001f00b77802 */ /* 0x000fc40000000f00 */
[----:B------:R-:W-:Y:S02]  /*34e0*/  MOV R192, 0xffffffff ;  /* 0xffffffff00c07802 */ /* 0x000fe40000000f00 */
[----:B------:R-:W-:Y:S02]  /*34f0*/  MOV R162, R160 ;  /* 0x000000a000a27202 */ /* 0x000fe40000000f00 */
[----:B------:R-:W-:Y:S02]  /*3500*/  MOV R156, 0x3520 ;  /* 0x00003520009c7802 */ /* 0x000fe40000000f00 */
[----:B------:R-:W-:Y:S05]  /*3510*/  CALL.REL.NOINC `($__internal_194_$__cuda_sm70_shflsync_down_p) ;  /* 0x0000018000007944 */ /* 0x000fea0003c00000 */
[----:B0-----:R-:W-:Y:S01]  /*3520*/  HFMA2.MMA R181, -RZ, RZ, 0, 1.1920928955078125e-07 ;  /* 0x00000002ffb57435 */ /* 0x001fe200000001ff */
[----:B-1----:R-:W-:Y:S02]  /*3530*/  MOV R159, R162 ;  /* 0x000000a2009f7202 */ /* 0x002fe40000000f00 */
[----:B------:R-:W-:Y:S02]  /*3540*/  MOV R162, R163 ;  /* 0x000000a300a27202 */ /* 0x000fe40000000f00 */
[----:B------:R-:W-:Y:S02]  /*3550*/  MOV R183, 0x1f ;  /* 0x0000001f00b77802 */ /* 0x000fe40000000f00 */
[----:B------:R-:W-:-:S02]  /*3560*/  MOV R192, 0xffffffff ;  /* 0xffffffff00c07802 */ /* 0x000fc40000000f00 */
[----:B------:R-:W-:Y:S02]  /*3570*/  MOV R156, 0x3590 ;  /* 0x00003590009c7802 */ /* 0x000fe40000000f00 */
[----:B------:R-:W-:Y:S05]  /*3580*/  CALL.REL.NOINC `($__internal_194_$__cuda_sm70_shflsync_down_p) ;  /* 0x0000011000007944 */ /* 0x000fea0003c00000 */
[----:B------:R-:W-:Y:S01]  /*3590*/  FADD.FTZ R161, R159, R160 ;  /* 0x000000a09fa17221 */ /* 0x000fe20000010000 */
[----:B0-----:R-:W-:Y:S01]  /*35a0*/  HFMA2.MMA R181, -RZ, RZ, 0, 5.9604644775390625e-08 ;  /* 0x00000001ffb57435 */ /* 0x001fe200000001ff */
[----:B-1----:R-:W-:Y:S01]  /*35b0*/  FADD.FTZ R163, R163, R162 ;  /* 0x000000a2a3a37221 */ /* 0x002fe20000010000 */
[----:B------:R-:W-:Y:S02]  /*35c0*/  MOV R183, 0x1f ;  /* 0x0000001f00b77802 */ /* 0x000fe40000000f00 */
[----:B------:R-:W-:Y:S02]  /*35d0*/  MOV R192, 0xffffffff ;  /* 0xffffffff00c07802 */ /* 0x000fe40000000f00 */
[----:B------:R-:W-:Y:S02]  /*35e0*/  MOV R162, R161 ;  /* 0x000000a100a27202 */ /* 0x000fe40000000f00 */
[----:B------:R-:W-:Y:S02]  /*35f0*/  MOV R156, 0x3610 ;  /* 0x00003610009c7802 */ /* 0x000fe40000000f00 */
[----:B------:R-:W-:Y:S05]  /*3600*/  CALL.REL.NOINC `($__internal_194_$__cuda_sm70_shflsync_down_p) ;  /* 0x0000009000007944 */ /* 0x000fea0003c00000 */
[----:B0-----:R-:W-:Y:S01]  /*3610*/  HFMA2.MMA R181, -RZ, RZ, 0, 5.9604644775390625e-08 ;  /* 0x00000001ffb57435 */ /* 0x001fe200000001ff */
[----:B-1----:R-:W-:-:S02]  /*3620*/  MOV R190, R162 ;  /* 0x000000a200be7202 */ /* 0x002fc40000000f00 */
[----:B------:R-:W-:Y:S02]  /*3630*/  MOV R162, R163 ;  /* 0x000000a300a27202 */ /* 0x000fe40000000f00 */
[----:B------:R-:W-:Y:S02]  /*3640*/  MOV R183, 0x1f ;  /* 0x0000001f00b77802 */ /* 0x000fe40000000f00 */
[----:B------:R-:W-:Y:S02]  /*3650*/  MOV R192, 0xffffffff ;  /* 0xffffffff00c07802 */ /* 0x000fe40000000f00 */
[----:B------:R-:W-:Y:S02]  /*3660*/  MOV R156, 0x3680 ;  /* 0x00003680009c7802 */ /* 0x000fe40000000f00 */
[----:B------:R-:W-:Y:S05]  /*3670*/  CALL.REL.NOINC `($__internal_194_$__cuda_sm70_shflsync_down_p) ;  /* 0x0000002000007944 */ /* 0x000fea0003c00000 */
[----:B-1----:R-:W-:Y:S01]  /*3680*/  MOV R156, R162 ;  /* 0x000000a2009c7202 */ /* 0x002fe20000000f00 */
[----:B0-----:R-:W-:Y:S05]  /*3690*/  BRA `(.L_x_9571) ;  /* 0xffffe02000007947 */ /* 0x001fea000383ffff */
        .weak           $__internal_194_$__cuda_sm70_shflsync_down_p
        .type           $__internal_194_$__cuda_sm70_shflsync_down_p,@function
        .size           $__internal_194_$__cuda_sm70_shflsync_down_p,(.L_x_9938 - $__internal_194_$__cuda_sm70_shflsync_down_p)
$__internal_194_$__cuda_sm70_shflsync_down_p:
[----:B------:R-:W-:Y:S01]  /*36a0*/  HFMA2.MMA R157, -RZ, RZ, 0, 0 ;  /* 0x00000000ff9d7435 */ /* 0x000fe200000001ff */
[----:B------:R-:W-:Y:S04]  /*36b0*/  WARPSYNC R192 ;  /* 0x000000c000007348 */ /* 0x000fe80003800000 */
[----:B------:R0:W1:Y:S01]  /*36c0*/  SHFL.DOWN PT, R162, R162, R181, R183 ;  /* 0x080000b5a2a27389 */ /* 0x00006200000e00b7 */
[----:B------:R-:W-:Y:S05]  /*36d0*/  RET.REL.NODEC R156 `(_ZN10layer_norm13ln_bwd_kernelINS_13Kernel_traitsIfffffjLj2560ELj1ELj1ELj4ELj16ENS_18Kernel_traits_baseILj2560EfffffjLj128EEEEELb1ELb1ELb0ELb0EEEvNS_9BwdParamsE) ;  /* 0xffffc9209c007950 */ /* 0x000fea0003c3ffff */
.L_x_9572:
        /* <DEDUP_REMOVED lines=10> */
.L_x_9938:


//--------------------- .text._ZN10layer_norm13ln_bwd_kernelINS_13Kernel_traitsIfffffjLj2560ELj1ELj1ELj4ELj16ENS_18Kernel_traits_baseILj2560EfffffjLj128EEEEELb1ELb1ELb0ELb1EEEvNS_9BwdParamsE --------------------------
	.section	.text._ZN10layer_norm13ln_bwd_kernelINS_13Kernel_traitsIfffffjLj2560ELj1ELj1ELj4ELj16ENS_18Kernel_traits_baseILj2560EfffffjLj128EEEEELb1ELb1ELb0ELb1EEEvNS_9BwdParamsE,"ax",@progbits
	.sectioninfo	@"SHI_REGISTERS=213"
	.align	128
        .global         _ZN10layer_norm13ln_bwd_kernelINS_13Kernel_traitsIfffffjLj2560ELj1ELj1ELj4ELj16ENS_18Kernel_traits_baseILj2560EfffffjLj128EEEEELb1ELb1ELb0ELb1EEEvNS_9BwdParamsE
        .type           _ZN10layer_norm13ln_bwd_kernelINS_13Kernel_traitsIfffffjLj2560ELj1ELj1ELj4ELj16ENS_18Kernel_traits_baseILj2560EfffffjLj128EEEEELb1ELb1ELb0ELb1EEEvNS_9BwdParamsE,@function
        .size           _ZN10layer_norm13ln_bwd_kernelINS_13Kernel_traitsIfffffjLj2560ELj1ELj1ELj4ELj16ENS_18Kernel_traits_baseILj2560EfffffjLj128EEEEELb1ELb1ELb0ELb1EEEvNS_9BwdParamsE,(.L_x_9939 - _ZN10layer_norm13ln_bwd_kernelINS_13Kernel_traitsIfffffjLj2560ELj1ELj1ELj4ELj16ENS_18Kernel_traits_baseILj2560EfffffjLj128EEEEELb1ELb1ELb0ELb1EEEvNS_9BwdParamsE)
        .other          _ZN10layer_norm13ln_bwd_kernelINS_13Kernel_traitsIfffffjLj2560ELj1ELj1ELj4ELj16ENS_18Kernel_traits_baseILj2560EfffffjLj128EEEEELb1ELb1ELb0ELb1EEEvNS_9BwdParamsE,@"STO_CUDA_ENTRY STV_DEFAULT"
_ZN10layer_norm13ln_bwd_kernelINS_13Kernel_traitsIfffffjLj2560ELj1ELj1ELj4ELj16ENS_18Kernel_traits_baseILj2560EfffffjLj128EEEEELb1ELb1ELb0ELb1EEEvNS_9BwdParamsE:
.text._ZN10layer_norm13ln_bwd_kernelINS_13Kernel_traitsIfffffjLj2560ELj1ELj1ELj4ELj16ENS_18Kernel_traits_baseILj2560EfffffjLj128EEEEELb1ELb1ELb0ELb1EEEvNS_9BwdParamsE:
        /* <DEDUP_REMOVED lines=38> */
.L_x_9573:
        /* <DEDUP_REMOVED lines=11> */
[----:B------:R-:W-:-:S02]  /*0310*/  HFMA2.MMA R193, -RZ, RZ, 0, 5.9604644775390625e-08 ;  /* 0x00000001ffc17435 */ /* 0x000fc400000001ff */
[----:B------:R-:W-:Y:S01]  /*0320*/  HFMA2.MMA R0, -RZ, RZ, 0, 0 ;  /* 0x00000000ff007435 */ /* 0x000fe200000001ff */
[----:B------:R1:W5:Y:S01]  /*0330*/  LDG.E.128 R40, [R2.64] ;  /* 0x0000000402287981 */ /* 0x000362000c1e1d00 */
        /* <DEDUP_REMOVED lines=34> */
.L_x_9578:
        /* <DEDUP_REMOVED lines=15> */
[----:B------:R-:W-:Y:S02]  /*0650*/  IMAD.WIDE.U32 R76, R177, R192, c[0x0][0x188] ;  /* 0x00006200b14c7625 */ /* 0x000fe400078e00c0 */
[----:B------:R-:W4:Y:S04]  /*0660*/  LDG.E.128 R72, [R72.64] ;  /* 0x0000000448487981 */ /* 0x000f28000c1e1d00 */
[----:B------:R-:W4:Y:S01]  /*0670*/  LDG.E.128 R76, [R76.64] ;  /* 0x000000044c4c7981 */ /* 0x000f22000c1e1d00 */
[----:B------:R-:W-:Y:S01]  /*0680*/  IMAD.WIDE.U32 R82, R192, R177, c[0x0][0x208] ;  /* 0x00008200c0527625 */ /* 0x000fe200078e00b1 */
[----:B------:R-:W-:-:S02]  /*0690*/  IADD3 R182, R194, 0x180, RZ ;  /* 0x00000180c2b67810 */ /* 0x000fc40007ffe0ff */
[----:B------:R-:W-:-:S03]  /*06a0*/  IADD3 R183, R194, 0x100, RZ ;  /* 0x00000100c2b77810 */ /* 0x000fc60007ffe0ff */
[----:B0-----:R-:W4:Y:S01]  /*06b0*/  LDG.E.128 R80, [R82.64] ;  /* 0x0000000452507981 */ /* 0x001f22000c1e1d00 */
[----:B------:R-:W-:-:S04]  /*06c0*/  IMAD.WIDE.U32 R92, R182, R177, c[0x0][0x188] ;  /* 0x00006200b65c7625 */ /* 0x000fc800078e00b1 */
[CC--:B------:R-:W-:Y:S02]  /*06d0*/  IMAD.WIDE.U32 R84, R183.reuse, R177.reuse, c[0x0][0x188] ;  /* 0x00006200b7547625 */ /* 0x0c0fe400078e00b1 */
[----:B------:R-:W4:Y:S02]  /*06e0*/  LDG.E.128 R92, [R92.64] ;  /* 0x000000045c5c7981 */ /* 0x000f24000c1e1d00 */
[-C--:B------:R-:W-:Y:S02]  /*06f0*/  IMAD.WIDE.U32 R96, R182, R177.reuse, c[0x0][0x208] ;  /* 0x00008200b6607625 */ /* 0x080fe400078e00b1 */
[----:B------:R-:W4:Y:S02]  /*0700*/  LDG.E.128 R84, [R84.64] ;  /* 0x0000000454547981 */ /* 0x000f24000c1e1d00 */
[----:B------:R-:W-:Y:S02]  /*0710*/  IMAD.WIDE.U32 R90, R183, R177, c[0x0][0x208] ;  /* 0x00008200b75a7625 */ /* 0x000fe400078e00b1 */
[----:B------:R-:W4:Y:S04]  /*0720*/  LDG.E.128 R96, [R96.64] ;  /* 0x0000000460607981 */ /* 0x000f28000c1e1d00 */
        /* <DEDUP_REMOVED lines=12> */
[----:B------:R-:W-:-:S05]  /*07f0*/  @P0 LEA.HI.X R169, R165, c[0x0][0x1c4], R170, 0x2, P2 ;  /* 0x00007100a5a90a11 */ /* 0x000fca00010f14aa */
[----:B-----5:R0:W5:Y:S01]  /*0800*/  @P0 LDG.E R167, [R168.64] ;  /* 0x00000004a8a70981 */ /* 0x020162000c1e1900 */
[----:B------:R-:W-:Y:S02]  /*0810*/  ISETP.NE.AND P0, PT, RZ, UR6, PT ;  /* 0x00000006ff007c0c */ /* 0x000fe4000bf05270 */
[----:B------:R-:W-:Y:S01]  /*0820*/  LOP3.LUT P3, RZ, R193, 0xff, RZ, 0xc0, !PT ;  /* 0x000000ffc1ff7812 */ /* 0x000fe2000786c0ff */
[----:B------:R-:W-:Y:S01]  /*0830*/  IMAD.WIDE.U32 R186, R183, R181, c[0x0][0x190] ;  /* 0x00006400b7ba7625 */ /* 0x000fe200078e00b5 */
[----:B------:R-:W-:-:S05]  /*0840*/  ISETP.NE.U32.AND P1, PT, RZ, c[0x0][0x218], PT ;  /* 0x00008600ff007a0c */ /* 0x000fca0003f25070 */
[----:B------:R1:W5:Y:S01]  /*0850*/  LDG.E R186, [R186.64] ;  /* 0x00000004baba7981 */ /* 0x000362000c1e1900 */
[----:B------:R-:W-:Y:S01]  /*0860*/  ISETP.NE.AND.EX P1, PT, RZ, c[0x0][0x21c], PT, P1 ;  /* 0x00008700ff007a0c */ /* 0x000fe20003f25310 */
[----:B------:R-:W-:-:S04]  /*0870*/  IMAD.WIDE.U32 R184, R182, R181, c[0x0][0x190] ;  /* 0x00006400b6b87625 */ /* 0x000fc800078e00b5 */
[C---:B------:R-:W-:Y:S02]  /*0880*/  IMAD.WIDE.U32 R188, R194.reuse, R181, c[0x0][0x190] ;  /* 0x00006400c2bc7625 */ /* 0x040fe400078e00b5 */
[----:B------:R1:W5:Y:S02]  /*0890*/  LDG.E R184, [R184.64] ;  /* 0x00000004b8b87981 */ /* 0x000364000c1e1900 */
[-C--:B------:R-:W-:Y:S02]  /*08a0*/  IMAD.WIDE.U32 R190, R181, R192.reuse, c[0x0][0x190] ;  /* 0x00006400b5be7625 */ /* 0x080fe400078e00c0 */
[----:B------:R1:W5:Y:S02]  /*08b0*/  LDG.E R188, [R188.64] ;  /* 0x00000004bcbc7981 */ /* 0x000364000c1e1900 */
[----:B0-----:R-:W-:Y:S02]  /*08c0*/  @P1 IMAD.WIDE.U32 R168, R194, R177, c[0x0][0x218] ;  /* 0x00008600c2a81625 */ /* 0x001fe400078e00b1 */
[----:B------:R0:W5:Y:S04]  /*08d0*/  LDG.E R190, [R190.64] ;  /* 0x00000004bebe7981 */ /* 0x000168000c1e1900 */
[----:B------:R0:W5:Y:S01]  /*08e0*/  @P1 LDG.E.128 R44, [R168.64] ;  /* 0x00000004a82c1981 */ /* 0x000162000c1e1d00 */
[----:B------:R-:W-:-:S04]  /*08f0*/  @P1 IMAD.WIDE.U32 R170, R177, R192, c[0x0][0x218] ;  /* 0x00008600b1aa1625 */ /* 0x000fc800078e00c0 */
[C---:B------:R-:W-:Y:S01]  /*0900*/  @P1 IMAD.WIDE.U32 R172, R177.reuse, R183, c[0x0][0x218] ;  /* 0x00008600b1ac1625 */ /* 0x040fe200078e00b7 */
[----:B------:R0:W5:Y:S03]  /*0910*/  @P1 LDG.E.128 R48, [R170.64] ;  /* 0x00000004aa301981 */ /* 0x000166000c1e1d00 */
[C---:B------:R-:W-:Y:S01]  /*0920*/  @P1 IMAD.WIDE.U32 R174, R177.reuse, R182, c[0x0][0x218] ;  /* 0x00008600b1ae1625 */ /* 0x040fe200078e00b6 */
[----:B------:R0:W5:Y:S03]  /*0930*/  @P1 LDG.E.128 R52, [R172.64] ;  /* 0x00000004ac341981 */ /* 0x000166000c1e1d00 */
[----:B------:R-:W-:Y:S01]  /*0940*/  @P1 IMAD.WIDE.U32 R176, R177, R178, c[0x0][0x218] ;  /* 0x00008600b1b01625 */ /* 0x000fe200078e00b2 */
[----:B------:R0:W5:Y:S03]  /*0950*/  @P1 LDG.E.128 R56, [R174.64] ;  /* 0x00000004ae381981 */ /* 0x000166000c1e1d00 */
[----:B------:R-:W-:Y:S01]  /*0960*/  IMAD.WIDE.U32 R180, R178, R181, c[0x0][0x190] ;  /* 0x00006400b2b47625 */ /* 0x000fe200078e00b5 */
[----:B------:R0:W5:Y:S05]  /*0970*/  @P1 LDG.E.128 R60, [R176.64] ;  /* 0x00000004b03c1981 */ /* 0x00016a000c1e1d00 */
[----:B------:R0:W5:Y:S01]  /*0980*/  LDG.E R180, [R180.64] ;  /* 0x00000004b4b47981 */ /* 0x000162000c1e1900 */
[----:B------:R-:W-:-:S02]  /*0990*/  LOP3.LUT P1, RZ, R166, 0x1f, RZ, 0xc0, !PT ;  /* 0x0000001fa6ff7812 */ /* 0x000fc4000782c0ff */
[----:B--2---:R-:W-:-:S05]  /*09a0*/  FSEL R201, R201, RZ, !P0 ;  /* 0x000000ffc9c97208 */ /* 0x004fca0004000000 */
[----:B---3--:R-:W-:-:S04]  /*09b0*/  FADD.FTZ R68, -R201, R68 ;  /* 0x00000044c9447221 */ /* 0x008fc80000010100 */
[----:B----4-:R-:W-:Y:S02]  /*09c0*/  FMUL.FTZ R193, R179, R68 ;  /* 0x00000044b3c17220 */ /* 0x010fe40000410000 */
[----:B------:R-:W-:Y:S02]  /*09d0*/  FADD.FTZ R68, -R201, R71 ;  /* 0x00000047c9447221 */ /* 0x000fe40000010100 */
[----:B------:R-:W-:Y:S02]  /*09e0*/  FMUL.FTZ R204, R40, R72 ;  /* 0x0000004828cc7220 */ /* 0x000fe40000410000 */
[----:B------:R-:W-:Y:S02]  /*09f0*/  FMUL.FTZ R199, R179, R68 ;  /* 0x00000044b3c77220 */ /* 0x000fe40000410000 */
[C---:B------:R-:W-:Y:S02]  /*0a00*/  FADD.FTZ R68, -R201.reuse, R77 ;  /* 0x0000004dc9447221 */ /* 0x040fe40000010100 */
[----:B------:R-:W-:-:S02]  /*0a10*/  FADD.FTZ R196, -R201, R69 ;  /* 0x00000045c9c47221 */ /* 0x000fc40000010100 */
[----:B------:R-:W-:Y:S02]  /*0a20*/  FMUL.FTZ R206, R41, R73 ;  /* 0x0000004929ce7220 */ /* 0x000fe40000410000 */
[----:B-1----:R-:W-:Y:S02]  /*0a30*/  FMUL.FTZ R187, R179, R68 ;  /* 0x00000044b3bb7220 */ /* 0x002fe40000410000 */
[----:B------:R-:W-:Y:S02]  /*0a40*/  FADD.FTZ R69, RZ, R204 ;  /* 0x000000ccff457221 */ /* 0x000fe40000010000 */
[----:B------:R-:W-:Y:S02]  /*0a50*/  FADD.FTZ R70, -R201, R70 ;  /* 0x00000046c9467221 */ /* 0x000fe40000010100 */
[----:B------:R-:W-:Y:S02]  /*0a60*/  FMUL.FTZ R195, R179, R196 ;  /* 0x000000c4b3c37220 */ /* 0x000fe40000410000 */
[----:B------:R-:W-:-:S02]  /*0a70*/  FFMA.FTZ R68, R193, R204, RZ ;  /* 0x000000ccc1447223 */ /* 0x000fc400000100ff */
[----:B------:R-:W-:Y:S02]  /*0a80*/  FMUL.FTZ R208, R42, R74 ;  /* 0x0000004a2ad07220 */ /* 0x000fe40000410000 */
[----:B------:R-:W-:Y:S02]  /*0a90*/  FADD.FTZ R69, R69, R206 ;  /* 0x000000ce45457221 */ /* 0x000fe40000010000 */
[----:B------:R-:W-:Y:S02]  /*0aa0*/  FMUL.FTZ R197, R179, R70 ;  /* 0x00000046b3c57220 */ /* 0x000fe40000410000 */
[----:B------:R-:W-:Y:S02]  /*0ab0*/  FFMA.FTZ R68, R195, R206, R68 ;  /* 0x000000cec3447223 */ /* 0x000fe40000010044 */
[----:B------:R-:W-:Y:S02]  /*0ac0*/  FMUL.FTZ R210, R43, R75 ;  /* 0x0000004b2bd27220 */ /* 0x000fe40000410000 */
[----:B------:R-:W-:-:S02]  /*0ad0*/  FADD.FTZ R69, R69, R208 ;  /* 0x000000d045457221 */ /* 0x000fc40000010000 */
[----:B------:R-:W-:Y:S02]  /*0ae0*/  FADD.FTZ R76, -R201, R76 ;  /* 0x0000004cc94c7221 */ /* 0x000fe40000010100 */
[----:B------:R-:W-:Y:S02]  /*0af0*/  FFMA.FTZ R68, R197, R208, R68 ;  /* 0x000000d0c5447223 */ /* 0x000fe40000010044 */
[----:B------:R-:W-:Y:S02]  /*0b00*/  FMUL.FTZ R196, R36, R80 ;  /* 0x0000005024c47220 */ /* 0x000fe40000410000 */
[----:B------:R-:W-:Y:S02]  /*0b10*/  FADD.FTZ R69, R69, R210 ;  /* 0x000000d245457221 */ /* 0x000fe40000010000 */
[----:B------:R-:W-:Y:S02]  /*0b20*/  FMUL.FTZ R185, R179, R76 ;  /* 0x0000004cb3b97220 */ /* 0x000fe40000410000 */
[----:B------:R-:W-:-:S02]  /*0b30*/  FFMA.FTZ R68, R199, R210, R68 ;  /* 0x000000d2c7447223 */ /* 0x000fc40000010044 */
[----:B------:R-:W-:Y:S02]  /*0b40*/  FMUL.FTZ R198, R37, R81 ;  /* 0x0000005125c67220 */ /* 0x000fe40000410000 */
[----:B------:R-:W-:Y:S02]  /*0b50*/  FADD.FTZ R69, R69, R196 ;  /* 0x000000c445457221 */ /* 0x000fe40000010000 */
[----:B------:R-:W-:Y:S02]  /*0b60*/  FADD.FTZ R78, -R201, R78 ;  /* 0x0000004ec94e7221 */ /* 0x000fe40000010100 */
[----:B------:R-:W-:Y:S02]  /*0b70*/  FFMA.FTZ R68, R185, R196, R68 ;  /* 0x000000c4b9447223 */ /* 0x000fe40000010044 */
[C---:B------:R-:W-:Y:S02]  /*0b80*/  FADD.FTZ R70, -R201.reuse, R79 ;  /* 0x0000004fc9467221 */ /* 0x040fe40000010100 */
[----:B------:R-:W-:-:S02]  /*0b90*/  FADD.FTZ R92, -R201, R92 ;  /* 0x0000005cc95c7221 */ /* 0x000fc40000010100 */
[----:B------:R-:W-:Y:S02]  /*0ba0*/  FMUL.FTZ R200, R38, R82 ;  /* 0x0000005226c87220 */ /* 0x000fe40000410000 */
[----:B------:R-:W-:Y:S02]  /*0bb0*/  FADD.FTZ R69, R69, R198 ;  /* 0x000000c645457221 */ /* 0x000fe40000010000 */
[----:B------:R-:W-:Y:S02]  /*0bc0*/  FMUL.FTZ R189, R179, R78 ;  /* 0x0000004eb3bd7220 */ /* 0x000fe40000410000 */
[----:B0-----:R-:W-:Y:S02]  /*0bd0*/  FADD.FTZ R168, -R201, R94 ;  /* 0x0000005ec9a87221 */ /* 0x001fe40000010100 */
[----:B------:R-:W-:Y:S02]  /*0be0*/  FFMA.FTZ R68, R187, R198, R68 ;  /* 0x000000c6bb447223 */ /* 0x000fe40000010044 */
[----:B------:R-:W-:-:S02]  /*0bf0*/  FMUL.FTZ R191, R179, R70 ;  /* 0x00000046b3bf7220 */ /* 0x000fc40000410000 */
[----:B------:R-:W-:Y:S02]  /*0c00*/  FMUL.FTZ R94, R179, R92 ;  /* 0x0000005cb35e7220 */ /* 0x000fe40000410000 */
[----:B------:R-:W-:Y:S02]  /*0c10*/  FADD.FTZ R70, -R201, R93 ;  /* 0x0000005dc9467221 */ /* 0x000fe40000010100 */
[----:B------:R-:W-:Y:S02]  /*0c20*/  FMUL.FTZ R202, R39, R83 ;  /* 0x0000005327ca7220 */ /* 0x000fe40000410000 */
[----:B------:R-:W-:Y:S02]  /*0c30*/  FADD.FTZ R69, R69, R200 ;  /* 0x000000c845457221 */ /* 0x000fe40000010000 */
[----:B------:R-:W-:Y:S02]  /*0c40*/  FADD.FTZ R84, -R201, R84 ;  /* 0x00000054c9547221 */ /* 0x000fe40000010100 */
[----:B------:R-:W-:-:S02]  /*0c50*/  FFMA.FTZ R68, R189, R200, R68 ;  /* 0x000000c8bd447223 */ /* 0x000fc40000010044 */
[C---:B------:R-:W-:Y:S02]  /*0c60*/  FADD.FTZ R139, R96.reuse, R139 ;  /* 0x0000008b608b7221 */ /* 0x040fe40000010000 */
[----:B------:R-:W-:Y:S02]  /*0c70*/  FFMA.FTZ R119, R96, R94, R119 ;  /* 0x0000005e60777223 */ /* 0x000fe40000010077 */
[----:B------:R-:W-:Y:S02]  /*0c80*/  FMUL.FTZ R169, R28, R96 ;  /* 0x000000601ca97220 */ /* 0x000fe40000410000 */
[----:B------:R-:W-:Y:S02]  /*0c90*/  FMUL.FTZ R96, R179, R70 ;  /* 0x00000046b3607220 */ /* 0x000fe40000410000 */
[----:B------:R-:W-:Y:S02]  /*0ca0*/  FADD.FTZ R70, R69, R202 ;  /* 0x000000ca45467221 */ /* 0x000fe40000010000 */
[----:B------:R-:W-:-:S02]  /*0cb0*/  FADD.FTZ R172, -R201, R85 ;  /* 0x00000055c9ac7221 */ /* 0x000fc40000010100 */
[----:B------:R-:W-:Y:S02]  /*0cc0*/  FMUL.FTZ R170, R179, R84 ;  /* 0x00000054b3aa7220 */ /* 0x000fe40000410000 */
[----:B------:R-:W-:Y:S02]  /*0cd0*/  FMUL.FTZ R173, R32, R88 ;  /* 0x0000005820ad7220 */ /* 0x000fe40000410000 */
        /* <DEDUP_REMOVED lines=17> */
[C---:B------:R-:W-:Y:S02]  /*0df0*/  FADD.FTZ R127, R72.reuse, R127 ;  /* 0x0000007f487f7221 */ /* 0x040fe40000010000 */
[----:B------:R-:W-:Y:S02]  /*0e00*/  FFMA.FTZ R3, R72, R193, R3 ;  /* 0x000000c148037223 */ /* 0x000fe40000010003 */
[----:B------:R-:W-:Y:S02]  /*0e10*/  FMUL.FTZ R168, R179, R168 ;  /* 0x000000a8b3a87220 */ /* 0x000fe40000410000 */
[----:B------:R-:W-:Y:S02]  /*0e20*/  FADD.FTZ R72, -R201, R95 ;  /* 0x0000005fc9487221 */ /* 0x000fe40000010100 */
[----:B------:R-:W-:-:S02]  /*0e30*/  FADD.FTZ R136, R97, R136 ;  /* 0x0000008861887221 */ /* 0x000fc40000010000 */
[----:B------:R-:W-:Y:S02]  /*0e40*/  FFMA.FTZ R116, R97, R96, R116 ;  /* 0x0000006061747223 */ /* 0x000fe40000010074 */
        /* <DEDUP_REMOVED lines=11> */
[C---:B------:R-:W-:Y:S02]  /*0f00*/  FADD.FTZ R135, R88.reuse, R135 ;  /* 0x0000008758877221 */ /* 0x040fe40000010000 */
[----:B------:R-:W-:Y:S02]  /*0f10*/  FFMA.FTZ R115, R88, R170, R115 ;  /* 0x000000aa58737223 */ /* 0x000fe40000010073 */
[C---:B------:R-:W-:Y:S02]  /*0f20*/  FADD.FTZ R138, R99.reuse, R138 ;  /* 0x0000008a638a7221 */ /* 0x040fe40000010000 */
[----:B------:R-:W-:Y:S02]  /*0f30*/  FFMA.FTZ R118, R99, R98, R118 ;  /* 0x0000006263767223 */ /* 0x000fe40000010076 */
[----:B------:R-:W-:Y:S02]  /*0f40*/  FADD.FTZ R90, -R201, R101 ;  /* 0x00000065c95a7221 */ /* 0x000fe40000010100 */
[----:B------:R-:W-:-:S02]  /*0f50*/  FMUL.FTZ R99, R31, R99 ;  /* 0x000000631f637220 */ /* 0x000fc40000410000 */
[----:B------:R-:W-:Y:S02]  /*0f60*/  FADD.FTZ R88, -R201, R100 ;  /* 0x00000064c9587221 */ /* 0x000fe40000010100 */
[----:B------:R-:W-:Y:S02]  /*0f70*/  FADD.FTZ R68, R68, R171 ;  /* 0x000000ab44447221 */ /* 0x000fe40000010000 */
[----:B------:R-:W-:Y:S02]  /*0f80*/  FFMA.FTZ R69, R168, R171, R69 ;  /* 0x000000aba8457223 */ /* 0x000fe40000010045 */
[C---:B------:R-:W-:Y:S02]  /*0f90*/  FADD.FTZ R132, R89.reuse, R132 ;  /* 0x0000008459847221 */ /* 0x040fe40000010000 */
[----:B------:R-:W-:Y:S02]  /*0fa0*/  FFMA.FTZ R112, R89, R172, R112 ;  /* 0x000000ac59707223 */ /* 0x000fe40000010070 */
[----:B------:R-:W-:-:S02]  /*0fb0*/  FADD.FTZ R102, -R201, R102 ;  /* 0x00000066c9667221 */ /* 0x000fc40000010100 */
[C---:B------:R-:W-:Y:S02]  /*0fc0*/  FMUL.FTZ R90, R179.reuse, R90 ;  /* 0x0000005ab35a7220 */ /* 0x040fe40000410000 */
        /* <DEDUP_REMOVED lines=44> */
.L_x_9579:
        /* <DEDUP_REMOVED lines=18> */
.L_x_9580:
[----:B------:R-:W-:Y:S01]  /*13b0*/  PLOP3.LUT P0, PT, PT, PT, PT, 0x80, 0x0 ;  /* 0x000000000000781c */ /* 0x000fe20003f0f070 */
[----:B-1----:R-:W-:Y:S01]  /*13c0*/  FADD.FTZ R81, R68, R75 ;  /* 0x0000004b44517221 */ /* 0x002fe20000010000 */
[----:B------:R-:W-:Y:S01]  /*13d0*/  @!P1 PLOP3.LUT P0, PT, P3, PT, PT, 0x80, 0x0 ;  /* 0x000000000000981c */ /* 0x000fe20001f0f070 */
[----:B--2---:R-:W-:Y:S01]  /*13e0*/  FADD.FTZ R80, R80, R73 ;  /* 0x0000004950507221 */ /* 0x004fe20000010000 */
[----:B------:R-:W-:Y:S01]  /*13f0*/  SHF.R.U32.HI R72, RZ, 0x5, R166 ;  /* 0x00000005ff487819 */ /* 0x000fe200000116a6 */
[----:B------:R-:W-:Y:S01]  /*1400*/  ULDC.U8 UR6, c[0x0][0x1f0] ;  /* 0x00007c0000067ab9 */ /* 0x000fe20000000000 */
[----:B------:R-:W-:Y:S01]  /*1410*/  HFMA2.MMA R95, -RZ, RZ, 0, 9.5367431640625e-07 ;  /* 0x00000010ff5f7435 */ /* 0x000fe200000001ff */
[----:B------:R-:W-:Y:S01]  /*1420*/  ISETP.NE.AND P2, PT, RZ, UR6, PT ;  /* 0x00000006ff007c0c */ /* 0x000fe2000bf45270 */
[----:B------:R-:W-:Y:S01]  /*1430*/  WARPSYNC 0xffffffff ;  /* 0xffffffff00007948 */ /* 0x000fe20003800000 */
[----:B------:R-:W-:-:S06]  /*1440*/  @!P1 LOP3.LUT R69, R72, 0x7fffffc, RZ, 0xc0, !PT ;  /* 0x07fffffc48459812 */ /* 0x000fcc00078ec0ff */
[----:B------:R-:W-:-:S04]  /*1450*/  @!P0 IADD3 R69, R69, 0x4, RZ ;  /* 0x0000000445458810 */ /* 0x000fc80007ffe0ff */
[----:B------:R-:W-:Y:S01]  /*1460*/  @!P1 LOP3.LUT R82, R69, 0x3, R72, 0xf8, !PT ;  /* 0x0000000345529812 */ /* 0x000fe200078ef848 */
[----:B------:R-:W-:-:S04]  /*1470*/  IMAD.WIDE.U32 R68, R194, R95, c[0x0][0x170] ;  /* 0x00005c00c2447625 */ /* 0x000fc800078e005f */
[----:B------:R-:W-:Y:S04]  /*1480*/  @!P1 STS.64 [R82.X8+0x2800], R80 ;  /* 0x0028005052009388 */ /* 0x000fe80000008a00 */
[----:B------:R-:W-:Y:S06]  /*1490*/  BAR.SYNC.DEFER_BLOCKING 0x0 ;  /* 0x0000000000007b1d */ /* 0x000fec0000010000 */
[----:B------:R-:W2:Y:S01]  /*14a0*/  LDG.E.128 R68, [R68.64] ;  /* 0x0000000444447981 */ /* 0x000ea2000c1e1d00 */
[----:B------:R-:W-:-:S02]  /*14b0*/  LOP3.LUT R72, R72, 0x7fffffc, RZ, 0xc0, !PT ;  /* 0x07fffffc48487812 */ /* 0x000fc400078ec0ff */
[----:B------:R-:W-:Y:S02]  /*14c0*/  ISETP.NE.U32.AND P0, PT, RZ, c[0x0][0x218], PT ;  /* 0x00008600ff007a0c */ /* 0x000fe40003f05070 */
[----:B------:R-:W-:Y:S02]  /*14d0*/  @!P3 IADD3 R72, R72, 0x4, RZ ;  /* 0x000000044848b810 */ /* 0x000fe40007ffe0ff */
[----:B------:R-:W-:Y:S02]  /*14e0*/  ISETP.NE.AND.EX P0, PT, RZ, c[0x0][0x21c], PT, P0 ;  /* 0x00008700ff007a0c */ /* 0x000fe40003f05300 */
[----:B------:R-:W-:Y:S02]  /*14f0*/  SHF.L.U32 R83, R72, 0x3, RZ ;  /* 0x0000000348537819 */ /* 0x000fe400000006ff */
[----:B------:R-:W-:Y:S02]  /*1500*/  ISETP.NE.U32.AND P1, PT, RZ, c[0x0][0x258], PT ;  /* 0x00009600ff007a0c */ /* 0x000fe40003f25070 */
[----:B-----5:R-:W-:Y:S01]  /*1510*/  LOP3.LUT P4, RZ, R188, 0xff00, RZ, 0xc0, !PT ;  /* 0x0000ff00bcff7812 */ /* 0x020fe2000788c0ff */
[----:B0-----:R-:W0:Y:S01]  /*1520*/  LDS.128 R72, [R83+0x2800] ;  /* 0x0028000053487984 */ /* 0x001e220000000c00 */
[----:B------:R-:W-:-:S02]  /*1530*/  ISETP.NE.AND.EX P1, PT, RZ, c[0x0][0x25c], PT, P1 ;  /* 0x00009700ff007a0c */ /* 0x000fc40003f25310 */
[C---:B------:R-:W-:Y:S01]  /*1540*/  LOP3.LUT P5, RZ, R188.reuse, 0xff0000, RZ, 0xc0, !PT ;  /* 0x00ff0000bcff7812 */ /* 0x040fe200078ac0ff */
[----:B------:R-:W1:Y:S01]  /*1550*/  LDS.128 R76, [R83+0x2810] ;  /* 0x00281000534c7984 */ /* 0x000e620000000c00 */
[----:B------:R-:W-:-:S09]  /*1560*/  LOP3.LUT P6, RZ, R188, 0xff000000, RZ, 0xc0, !PT ;  /* 0xff000000bcff7812 */ /* 0x000fd200078cc0ff */
[----:B------:R-:W-:-:S04]  /*1570*/  @P1 IMAD.WIDE.U32 R86, R194, R95, c[0x0][0x258] ;  /* 0x00009600c2561625 */ /* 0x000fc800078e005f */
[----:B0-----:R-:W-:Y:S02]  /*1580*/  FADD.FTZ R85, RZ, R72 ;  /* 0x00000048ff557221 */ /* 0x001fe40000010000 */
[----:B------:R-:W-:Y:S02]  /*1590*/  FADD.FTZ R72, RZ, R73 ;  /* 0x00000049ff487221 */ /* 0x000fe40000010000 */
[----:B------:R-:W-:Y:S02]  /*15a0*/  FADD.FTZ R85, R74, R85 ;  /* 0x000000554a557221 */ /* 0x000fe40000010000 */
[----:B------:R-:W-:Y:S02]  /*15b0*/  FADD.FTZ R72, R75, R72 ;  /* 0x000000484b487221 */ /* 0x000fe40000010000 */
[----:B-1----:R-:W-:Y:S02]  /*15c0*/  FADD.FTZ R85, R85, R76 ;  /* 0x0000004c55557221 */ /* 0x002fe40000010000 */
[----:B------:R-:W-:-:S02]  /*15d0*/  FADD.FTZ R72, R72, R77 ;  /* 0x0000004d48487221 */ /* 0x000fc40000010000 */
[----:B------:R-:W-:Y:S02]  /*15e0*/  FADD.FTZ R78, R78, R85 ;  /* 0x000000554e4e7221 */ /* 0x000fe40000010000 */
[----:B------:R-:W-:Y:S02]  /*15f0*/  FADD.FTZ R72, R79, R72 ;  /* 0x000000484f487221 */ /* 0x000fe40000010000 */
[----:B------:R-:W-:Y:S02]  /*1600*/  FMUL.FTZ R78, R78, c[0x0][0x1e0] ;  /* 0x000078004e4e7a20 */ /* 0x000fe40000410000 */
[----:B------:R-:W-:Y:S02]  /*1610*/  FMUL.FTZ R100, R72, c[0x0][0x1e0] ;  /* 0x0000780048647a20 */ /* 0x000fe40000410000 */
[----:B------:R-:W-:Y:S01]  /*1620*/  IMAD.WIDE.U32 R84, R194, R95, c[0x0][0x248] ;  /* 0x00009200c2547625 */ /* 0x000fe200078e005f */
        /* <DEDUP_REMOVED lines=14> */
[----:B------:R-:W-:Y:S02]  /*1710*/  FMUL.FTZ R80, R20, R75 ;  /* 0x0000004b14507220 */ /* 0x000fe40000410000 */
[C---:B------:R-:W-:Y:S02]  /*1720*/  FMUL.FTZ R206, R179.reuse, R206 ;  /* 0x000000ceb3ce7220 */ /* 0x040fe40000410000 */
[----:B------:R-:W-:Y:S01]  /*1730*/  FMUL.FTZ R210, R179, R210 ;  /* 0x000000d2b3d27220 */ /* 0x000fe20000410000 */
[----:B------:R-:W-:Y:S01]  /*1740*/  SEL R80, R80, RZ, P2 ;  /* 0x000000ff50507207 */ /* 0x000fe20001000000 */
[----:B------:R-:W-:Y:S02]  /*1750*/  @P0 FADD.FTZ R206, R45, R206 ;  /* 0x000000ce2dce0221 */ /* 0x000fe40000010000 */
[----:B------:R-:W-:-:S04]  /*1760*/  @P0 FADD.FTZ R210, R47, R210 ;  /* 0x000000d22fd20221 */ /* 0x000fc80000010000 */
[----:B------:R-:W-:-:S04]  /*1770*/  FMUL.FTZ R74, R210, R167 ;  /* 0x000000a7d24a7220 */ /* 0x000fc80000410000 */
[----:B------:R-:W-:-:S04]  /*1780*/  FMUL.FTZ R102, R74, c[0x0][0x1e8] ;  /* 0x00007a004a667a20 */ /* 0x000fc80000410000 */
[----:B------:R-:W-:-:S05]  /*1790*/  FMUL.FTZ R83, R23, R102 ;  /* 0x0000006617537220 */ /* 0x000fca0000410000 */
[----:B------:R-:W-:Y:S01]  /*17a0*/  SEL R83, R83, RZ, P6 ;  /* 0x000000ff53537207 */ /* 0x000fe20003000000 */
[----:B--2---:R-:W-:Y:S02]  /*17b0*/  FMUL.FTZ R68, R75, R68 ;  /* 0x000000444b447220 */ /* 0x004fe40000410000 */
[----:B------:R-:W-:-:S03]  /*17c0*/  FMUL.FTZ R75, R179, R208 ;  /* 0x000000d0b34b7220 */ /* 0x000fc60000410000 */
[----:B------:R-:W-:Y:S01]  /*17d0*/  FSEL R103, R68, RZ, P2 ;  /* 0x000000ff44677208 */ /* 0x000fe20001000000 */
[----:B------:R-:W-:Y:S01]  /*17e0*/  @P0 FADD.FTZ R75, R46, R75 ;  /* 0x0000004b2e4b0221 */ /* 0x000fe20000010000 */
[----:B------:R-:W-:Y:S01]  /*17f0*/  ISETP.NE.U32.AND P2, PT, RZ, c[0x0][0x258], PT ;  /* 0x00009600ff007a0c */ /* 0x000fe20003f45070 */
[-C--:B------:R-:W-:Y:S02]  /*1800*/  FMUL.FTZ R68, R206, R167.reuse ;  /* 0x000000a7ce447220 */ /* 0x080fe40000410000 */
[----:B------:R-:W-:Y:S01]  /*1810*/  FMUL.FTZ R72, R75, R167 ;  /* 0x000000a74b487220 */ /* 0x000fe20000410000 */
[----:B------:R-:W-:Y:S01]  /*1820*/  ISETP.NE.AND.EX P2, PT, RZ, c[0x0][0x25c], PT, P2 ;  /* 0x00009700ff007a0c */ /* 0x000fe20003f45320 */
[----:B------:R-:W-:Y:S02]  /*1830*/  FMUL.FTZ R68, R68, c[0x0][0x1e8] ;  /* 0x00007a0044447a20 */ /* 0x000fe40000410000 */
[----:B------:R-:W-:Y:S01]  /*1840*/  FMUL.FTZ R107, R72, c[0x0][0x1e8] ;  /* 0x00007a00486b7a20 */ /* 0x000fe20000410000 */
[----:B------:R-:W-:Y:S01]  /*1850*/  SEL R76, R73, R64, P2 ;  /* 0x00000040494c7207 */ /* 0x000fe20001000000 */
[----:B------:R-:W-:Y:S01]  /*1860*/  FMUL.FTZ R81, R21, R68 ;  /* 0x0000004415517220 */ /* 0x000fe20000410000 */
[----:B------:R-:W-:Y:S01]  /*1870*/  SEL R77, R206, R65, P2 ;  /* 0x00000041ce4d7207 */ /* 0x000fe20001000000 */
[----:B------:R-:W-:Y:S01]  /*1880*/  FMUL.FTZ R82, R22, R107 ;  /* 0x0000006b16527220 */ /* 0x000fe20000410000 */
[----:B------:R-:W-:Y:S01]  /*1890*/  SEL R78, R75, R66, P2 ;  /* 0x000000424b4e7207 */ /* 0x000fe20001000000 */
[----:B------:R-:W-:Y:S01]  /*18a0*/  IMAD.WIDE.U32 R72, R192, R95, c[0x0][0x170] ;  /* 0x00005c00c0487625 */ /* 0x000fe200078e005f */
[----:B------:R-:W-:-:S02]  /*18b0*/  SEL R79, R210, R67, P2 ;  /* 0x00000043d24f7207 */ /* 0x000fc40001000000 */
[----:B------:R-:W-:Y:S02]  /*18c0*/  SEL R81, R81, RZ, P4 ;  /* 0x000000ff51517207 */ /* 0x000fe40002000000 */
[----:B------:R-:W-:Y:S01]  /*18d0*/  SEL R82, R82, RZ, P5 ;  /* 0x000000ff52527207 */ /* 0x000fe20002800000 */
[----:B------:R0:W-:Y:S04]  /*18e0*/  @P1 STG.E.128 [R86.64], R76 ;  /* 0x0000004c56001986 */ /* 0x0001e8000c101d04 */
[----:B------:R1:W-:Y:S04]  /*18f0*/  STG.E.128 [R84.64], R80 ;  /* 0x0000005054007986 */ /* 0x0003e8000c101d04 */
[----:B------:R-:W2:Y:S01]  /*1900*/  LDG.E.128 R72, [R72.64] ;  /* 0x0000000448487981 */ /* 0x000ea2000c1e1d00 */
[----:B------:R-:W-:-:S02]  /*1910*/  FFMA.FTZ R185, R185, R100, R101 ;  /* 0x00000064b9b97223 */ /* 0x000fc40000010065 */
[-C--:B------:R-:W-:Y:S02]  /*1920*/  FFMA.FTZ R187, R187, R100.reuse, R101 ;  /* 0x00000064bbbb7223 */ /* 0x080fe40000010065 */
[----:B------:R-:W-:Y:S02]  /*1930*/  FADD.FTZ R196, R196, -R185 ;  /* 0x800000b9c4c47221 */ /* 0x000fe40000010000 */
[--C-:B------:R-:W-:Y:S02]  /*1940*/  FFMA.FTZ R189, R189, R100, R101.reuse ;  /* 0x00000064bdbd7223 */ /* 0x100fe40000010065 */
[----:B------:R-:W-:Y:S02]  /*1950*/  FMUL.FTZ R193, R179, R196 ;  /* 0x000000c4b3c17220 */ /* 0x000fe40000410000 */
[----:B------:R-:W-:Y:S02]  /*1960*/  FFMA.FTZ R191, R191, R100, R101 ;  /* 0x00000064bfbf7223 */ /* 0x000fe40000010065 */
[----:B------:R-:W-:-:S02]  /*1970*/  @P0 FADD.FTZ R193, R48, R193 ;  /* 0x000000c130c10221 */ /* 0x000fc40000010000 */
[----:B------:R-:W-:Y:S02]  /*1980*/  FMUL.FTZ R69, R69, R68 ;  /* 0x0000004445457220 */ /* 0x000fe40000410000 */
[----:B------:R-:W-:Y:S02]  /*1990*/  FADD.FTZ R198, R198, -R187 ;  /* 0x800000bbc6c67221 */ /* 0x000fe40000010000 */
[----:B------:R-:W-:Y:S02]  /*19a0*/  FADD.FTZ R200, R200, -R189 ;  /* 0x800000bdc8c87221 */ /* 0x000fe40000010000 */
[----:B------:R-:W-:Y:S02]  /*19b0*/  FADD.FTZ R202, R202, -R191 ;  /* 0x800000bfcaca7221 */ /* 0x000fe40000010000 */
[----:B0-----:R-:W-:Y:S02]  /*19c0*/  FMUL.FTZ R76, R193, R167 ;  /* 0x000000a7c14c7220 */ /* 0x001fe40000410000 */
[----:B------:R-:W-:Y:S01]  /*19d0*/  FMUL.FTZ R70, R70, R107 ;  /* 0x0000006b46467220 */ /* 0x000fe20000410000 */
[----:B------:R-:W-:Y:S01]  /*19e0*/  FSEL R107, R69, RZ, P4 ;  /* 0x000000ff456b7208 */ /* 0x000fe20002000000 */
[C---:B------:R-:W-:Y:S01]  /*19f0*/  FMUL.FTZ R198, R179.reuse, R198 ;  /* 0x000000c6b3c67220 */ /* 0x040fe20000410000 */
[----:B------:R-:W-:Y:S01]  /*1a00*/  LOP3.LUT P4, RZ, R190, 0xff, RZ, 0xc0, !PT ;  /* 0x000000ffbeff7812 */ /* 0x000fe2000788c0ff */
[C---:B------:R-:W-:Y:S01]  /*1a10*/  FMUL.FTZ R69, R179.reuse, R200 ;  /* 0x000000c8b3457220 */ /* 0x040fe20000410000 */
[----:B------:R-:W-:Y:S01]  /*1a20*/  FSEL R185, R70, RZ, P5 ;  /* 0x000000ff46b97208 */ /* 0x000fe20002800000 */
[----:B------:R-:W-:Y:S01]  /*1a30*/  FMUL.FTZ R202, R179, R202 ;  /* 0x000000cab3ca7220 */ /* 0x000fe20000410000 */
[----:B------:R-:W-:Y:S01]  /*1a40*/  LOP3.LUT P5, RZ, R190, 0xff00, RZ, 0xc0, !PT ;  /* 0x0000ff00beff7812 */ /* 0x000fe200078ac0ff */
[----:B------:R-:W-:Y:S01]  /*1a50*/  FMUL.FTZ R77, R76, c[0x0][0x1e8] ;  /* 0x00007a004c4d7a20 */ /* 0x000fe20000410000 */
[----:B------:R-:W-:Y:S01]  /*1a60*/  SEL R76, R193, R64, P2 ;  /* 0x00000040c14c7207 */ /* 0x000fe20001000000 */
[----:B------:R-:W-:-:S02]  /*1a70*/  @P0 FADD.FTZ R198, R49, R198 ;  /* 0x000000c631c60221 */ /* 0x000fc40000010000 */
[----:B------:R-:W-:Y:S02]  /*1a80*/  @P0 FADD.FTZ R69, R50, R69 ;  /* 0x0000004532450221 */ /* 0x000fe40000010000 */
[----:B------:R-:W-:Y:S02]  /*1a90*/  @P0 FADD.FTZ R202, R51, R202 ;  /* 0x000000ca33ca0221 */ /* 0x000fe40000010000 */
[----:B------:R-:W-:Y:S01]  /*1aa0*/  FMUL.FTZ R102, R71, R102 ;  /* 0x0000006647667220 */ /* 0x000fe20000410000 */
[C---:B------:R-:W-:Y:S01]  /*1ab0*/  SEL R78, R69.reuse, R66, P2 ;  /* 0x00000042454e7207 */ /* 0x040fe20001000000 */
[----:B------:R-:W-:Y:S01]  /*1ac0*/  FMUL.FTZ R68, R198, R167 ;  /* 0x000000a7c6447220 */ /* 0x000fe20000410000 */
[----:B------:R-:W-:Y:S01]  /*1ad0*/  SEL R79, R202, R67, P2 ;  /* 0x00000043ca4f7207 */ /* 0x000fe20001000000 */
[-C--:B------:R-:W-:Y:S01]  /*1ae0*/  FMUL.FTZ R70, R69, R167.reuse ;  /* 0x000000a745467220 */ /* 0x080fe20000410000 */
[----:B------:R-:W-:Y:S01]  /*1af0*/  FSEL R102, R102, RZ, P6 ;  /* 0x000000ff66667208 */ /* 0x000fe20003000000 */
[----:B------:R-:W-:Y:S01]  /*1b00*/  FMUL.FTZ R71, R202, R167 ;  /* 0x000000a7ca477220 */ /* 0x000fe20000410000 */
[----:B-1----:R-:W-:Y:S01]  /*1b10*/  LEA R84, P6, R192, c[0x0][0x248], 0x4 ;  /* 0x00009200c0547a11 */ /* 0x002fe200078c20ff */
[----:B------:R-:W-:-:S02]  /*1b20*/  FMUL.FTZ R80, R16, R77 ;  /* 0x0000004d10507220 */ /* 0x000fc40000410000 */
[----:B------:R-:W-:Y:S01]  /*1b30*/  FMUL.FTZ R189, R70, c[0x0][0x1e8] ;  /* 0x00007a0046bd7a20 */ /* 0x000fe20000410000 */
[----:B------:R-:W-:Y:S01]  /*1b40*/  LEA.HI.X R85, R192, c[0x0][0x24c], RZ, 0x4, P6 ;  /* 0x00009300c0557a11 */ /* 0x000fe200030f24ff */
[----:B------:R-:W-:Y:S01]  /*1b50*/  FMUL.FTZ R104, R71, c[0x0][0x1e8] ;  /* 0x00007a0047687a20 */ /* 0x000fe20000410000 */
[----:B------:R-:W-:Y:S01]  /*1b60*/  SEL R80, R80, RZ, P4 ;  /* 0x000000ff50507207 */ /* 0x000fe20002000000 */
[----:B------:R-:W-:Y:S01]  /*1b70*/  FMUL.FTZ R82, R18, R189 ;  /* 0x000000bd12527220 */ /* 0x000fe20000410000 */
[----:B------:R-:W-:Y:S01]  /*1b80*/  LOP3.LUT P6, RZ, R190, 0xff000000, RZ, 0xc0, !PT ;  /* 0xff000000beff7812 */ /* 0x000fe200078cc0ff */
[----:B------:R-:W-:Y:S02]  /*1b90*/  FMUL.FTZ R83, R19, R104 ;  /* 0x0000006813537220 */ /* 0x000fe40000410000 */
[----:B------:R-:W-:-:S03]  /*1ba0*/  @P1 IMAD.WIDE.U32 R86, R192, R95, c[0x0][0x258] ;  /* 0x00009600c0561625 */ /* 0x000fc600078e005f */
[----:B------:R-:W-:Y:S01]  /*1bb0*/  SEL R83, R83, RZ, P6 ;  /* 0x000000ff53537207 */ /* 0x000fe20003000000 */
[----:B--2---:R-:W-:Y:S01]  /*1bc0*/  FMUL.FTZ R72, R77, R72 ;  /* 0x000000484d487220 */ /* 0x004fe20000410000 */
[----:B------:R-:W-:-:S04]  /*1bd0*/  SEL R77, R198, R65, P2 ;  /* 0x00000041c64d7207 */ /* 0x000fc80001000000 */
[----:B------:R-:W-:Y:S01]  /*1be0*/  FSEL R187, R72, RZ, P4 ;  /* 0x000000ff48bb7208 */ /* 0x000fe20002000000 */
[----:B------:R-:W-:Y:S01]  /*1bf0*/  FMUL.FTZ R72, R68, c[0x0][0x1e8] ;  /* 0x00007a0044487a20 */ /* 0x000fe20000410000 */
[----:B------:R-:W-:Y:S01]  /*1c00*/  LOP3.LUT P4, RZ, R190, 0xff0000, RZ, 0xc0, !PT ;  /* 0x00ff0000beff7812 */ /* 0x000fe2000788c0ff */
[----:B------:R-:W-:Y:S01]  /*1c10*/  IMAD.WIDE.U32 R68, R183, R95, c[0x0][0x170] ;  /* 0x00005c00b7447625 */ /* 0x000fe200078e005f */
[----:B------:R0:W-:Y:S02]  /*1c20*/  @P1 STG.E.128 [R86.64], R76 ;  /* 0x0000004c56001986 */ /* 0x0001e4000c101d04 */
[----:B------:R-:W-:Y:S01]  /*1c30*/  SEL R82, R82, RZ, P4 ;  /* 0x000000ff52527207 */ /* 0x000fe20002000000 */
[----:B------:R-:W-:-:S05]  /*1c40*/  FMUL.FTZ R81, R17, R72 ;  /* 0x0000004811517220 */ /* 0x000fca0000410000 */
[----:B------:R-:W-:-:S05]  /*1c50*/  SEL R81, R81, RZ, P5 ;  /* 0x000000ff51517207 */ /* 0x000fca0002800000 */
[----:B------:R1:W-:Y:S04]  /*1c60*/  STG.E.128 [R84.64], R80 ;  /* 0x0000005054007986 */ /* 0x0003e8000c101d04 */
[----:B------:R-:W2:Y:S01]  /*1c70*/  LDG.E.128 R68, [R68.64] ;  /* 0x0000000444447981 */ /* 0x000ea2000c1e1d00 */
[-CC-:B------:R-:W-:Y:S02]  /*1c80*/  FFMA.FTZ R170, R170, R100.reuse, R101.reuse ;  /* 0x00000064aaaa7223 */ /* 0x180fe40000010065 */
[-CC-:B------:R-:W-:Y:S02]  /*1c90*/  FFMA.FTZ R172, R172, R100.reuse, R101.reuse ;  /* 0x00000064acac7223 */ /* 0x180fe40000010065 */
[----:B------:R-:W-:Y:S02]  /*1ca0*/  FADD.FTZ R170, R173, -R170 ;  /* 0x800000aaadaa7221 */ /* 0x000fe40000010000 */
[----:B------:R-:W-:-:S02]  /*1cb0*/  FFMA.FTZ R174, R174, R100, R101 ;  /* 0x00000064aeae7223 */ /* 0x000fc40000010065 */
[----:B------:R-:W-:Y:S02]  /*1cc0*/  FMUL.FTZ R191, R179, R170 ;  /* 0x000000aab3bf7220 */ /* 0x000fe40000410000 */
[----:B------:R-:W-:Y:S02]  /*1cd0*/  FFMA.FTZ R176, R176, R100, R101 ;  /* 0x00000064b0b07223 */ /* 0x000fe40000010065 */
[----:B------:R-:W-:Y:S02]  /*1ce0*/  @P0 FADD.FTZ R191, R52, R191 ;  /* 0x000000bf34bf0221 */ /* 0x000fe40000010000 */
[----:B------:R-:W-:Y:S02]  /*1cf0*/  FMUL.FTZ R73, R73, R72 ;  /* 0x0000004849497220 */ /* 0x000fe40000410000 */
[----:B0-----:R-:W-:Y:S02]  /*1d00*/  FMUL.FTZ R76, R191, R167 ;  /* 0x000000a7bf4c7220 */ /* 0x001fe40000410000 */
[----:B------:R-:W-:-:S02]  /*1d10*/  FADD.FTZ R172, R175, -R172 ;  /* 0x800000acafac7221 */ /* 0x000fc40000010000 */
[----:B------:R-:W-:Y:S02]  /*1d20*/  FADD.FTZ R174, R177, -R174 ;  /* 0x800000aeb1ae7221 */ /* 0x000fe40000010000 */
[----:B------:R-:W-:Y:S02]  /*1d30*/  FADD.FTZ R176, R181, -R176 ;  /* 0x800000b0b5b07221 */ /* 0x000fe40000010000 */
[----:B------:R-:W-:Y:S01]  /*1d40*/  FMUL.FTZ R77, R76, c[0x0][0x1e8] ;  /* 0x00007a004c4d7a20 */ /* 0x000fe20000410000 */
[----:B------:R-:W-:Y:S01]  /*1d50*/  SEL R76, R191, R64, P2 ;  /* 0x00000040bf4c7207 */ /* 0x000fe20001000000 */
[----:B------:R-:W-:Y:S01]  /*1d60*/  FMUL.FTZ R75, R75, R104 ;  /* 0x000000684b4b7220 */ /* 0x000fe20000410000 */
[----:B------:R-:W-:Y:S01]  /*1d70*/  FSEL R104, R73, RZ, P5 ;  /* 0x000000ff49687208 */ /* 0x000fe20002800000 */
[C---:B------:R-:W-:Y:S01]  /*1d80*/  FMUL.FTZ R172, R179.reuse, R172 ;  /* 0x000000acb3ac7220 */ /* 0x040fe20000410000 */
[----:B------:R-:W-:Y:S01]  /*1d90*/  LOP3.LUT P5, RZ, R186, 0xff, RZ, 0xc0, !PT ;  /* 0x000000ffbaff7812 */ /* 0x000fe200078ac0ff */
[----:B------:R-:W-:Y:S01]  /*1da0*/  FMUL.FTZ R73, R179, R174 ;  /* 0x000000aeb3497220 */ /* 0x000fe20000410000 */
[----:B------:R-:W-:Y:S01]  /*1db0*/  FSEL R170, R75, RZ, P6 ;  /* 0x000000ff4baa7208 */ /* 0x000fe20003000000 */
[----:B------:R-:W-:Y:S01]  /*1dc0*/  FMUL.FTZ R176, R179, R176 ;  /* 0x000000b0b3b07220 */ /* 0x000fe20000410000 */
[----:B-1----:R-:W-:Y:S01]  /*1dd0*/  LEA R84, P6, R183, c[0x0][0x248], 0x4 ;  /* 0x00009200b7547a11 */ /* 0x002fe200078c20ff */
[----:B------:R-:W-:-:S02]  /*1de0*/  FMUL.FTZ R74, R74, R189 ;  /* 0x000000bd4a4a7220 */ /* 0x000fc40000410000 */
[----:B------:R-:W-:Y:S01]  /*1df0*/  @P0 FADD.FTZ R172, R53, R172 ;  /* 0x000000ac35ac0221 */ /* 0x000fe20000010000 */
[----:B------:R-:W-:Y:S01]  /*1e00*/  LEA.HI.X R85, R183, c[0x0][0x24c], RZ, 0x4, P6 ;  /* 0x00009300b7557a11 */ /* 0x000fe200030f24ff */
[----:B------:R-:W-:Y:S01]  /*1e10*/  @P0 FADD.FTZ R73, R54, R73 ;  /* 0x0000004936490221 */ /* 0x000fe20000010000 */
[----:B------:R-:W-:Y:S01]  /*1e20*/  FSEL R173, R74, RZ, P4 ;  /* 0x000000ff4aad7208 */ /* 0x000fe20002000000 */
[----:B------:R-:W-:Y:S01]  /*1e30*/  @P0 FADD.FTZ R176, R55, R176 ;  /* 0x000000b037b00221 */ /* 0x000fe20000010000 */
[C---:B------:R-:W-:Y:S01]  /*1e40*/  LOP3.LUT P4, RZ, R186.reuse, 0xff00, RZ, 0xc0, !PT ;  /* 0x0000ff00baff7812 */ /* 0x040fe2000788c0ff */
[CC--:B------:R-:W-:Y:S01]  /*1e50*/  FMUL.FTZ R72, R73.reuse, R167.reuse ;  /* 0x000000a749487220 */ /* 0x0c0fe20000410000 */
[----:B------:R-:W-:Y:S01]  /*1e60*/  LOP3.LUT P6, RZ, R186, 0xff000000, RZ, 0xc0, !PT ;  /* 0xff000000baff7812 */ /* 0x000fe200078cc0ff */
[----:B------:R-:W-:Y:S01]  /*1e70*/  FMUL.FTZ R74, R176, R167 ;  /* 0x000000a7b04a7220 */ /* 0x000fe20000410000 */
[----:B------:R-:W-:Y:S01]  /*1e80*/  SEL R78, R73, R66, P2 ;  /* 0x00000042494e7207 */ /* 0x000fe20001000000 */
[----:B------:R-:W-:Y:S01]  /*1e90*/  FMUL.FTZ R80, R12, R77 ;  /* 0x0000004d0c507220 */ /* 0x000fe20000410000 */
[----:B------:R-:W-:Y:S01]  /*1ea0*/  SEL R79, R176, R67, P2 ;  /* 0x00000043b04f7207 */ /* 0x000fe20001000000 */
[----:B------:R-:W-:-:S02]  /*1eb0*/  FMUL.FTZ R177, R72, c[0x0][0x1e8] ;  /* 0x00007a0048b17a20 */ /* 0x000fc40000410000 */
[----:B------:R-:W-:Y:S01]  /*1ec0*/  FMUL.FTZ R174, R74, c[0x0][0x1e8] ;  /* 0x00007a004aae7a20 */ /* 0x000fe20000410000 */
[----:B------:R-:W-:Y:S01]  /*1ed0*/  SEL R80, R80, RZ, P5 ;  /* 0x000000ff50507207 */ /* 0x000fe20002800000 */
[----:B------:R-:W-:Y:S02]  /*1ee0*/  FMUL.FTZ R82, R14, R177 ;  /* 0x000000b10e527220 */ /* 0x000fe40000410000 */
[----:B------:R-:W-:Y:S02]  /*1ef0*/  FMUL.FTZ R83, R15, R174 ;  /* 0x000000ae0f537220 */ /* 0x000fe40000410000 */
[----:B------:R-:W-:-:S03]  /*1f00*/  @P1 IMAD.WIDE.U32 R86, R183, R95, c[0x0][0x258] ;  /* 0x00009600b7561625 */ /* 0x000fc600078e005f */
[----:B------:R-:W-:Y:S01]  /*1f10*/  SEL R83, R83, RZ, P6 ;  /* 0x000000ff53537207 */ /* 0x000fe20003000000 */
[----:B------:R-:W-:-:S04]  /*1f20*/  IMAD.WIDE.U32 R72, R182, R95, c[0x0][0x170] ;  /* 0x00005c00b6487625 */ /* 0x000fc800078e005f */
[----:B--2---:R-:W-:Y:S01]  /*1f30*/  FMUL.FTZ R68, R77, R68 ;  /* 0x000000444d447220 */ /* 0x004fe20000410000 */
[----:B------:R-:W-:-:S04]  /*1f40*/  SEL R77, R172, R65, P2 ;  /* 0x00000041ac4d7207 */ /* 0x000fc80001000000 */
[----:B------:R-:W-:Y:S01]  /*1f50*/  FSEL R175, R68, RZ, P5 ;  /* 0x000000ff44af7208 */ /* 0x000fe20002800000 */
[----:B------:R-:W-:Y:S01]  /*1f60*/  FMUL.FTZ R68, R172, R167 ;  /* 0x000000a7ac447220 */ /* 0x000fe20000410000 */
[----:B------:R-:W-:Y:S01]  /*1f70*/  LOP3.LUT P5, RZ, R186, 0xff0000, RZ, 0xc0, !PT ;  /* 0x00ff0000baff7812 */ /* 0x000fe200078ac0ff */
[----:B------:R-:W-:Y:S02]  /*1f80*/  @P1 STG.E.128 [R86.64], R76 ;  /* 0x0000004c56001986 */ /* 0x000fe4000c101d04 */
[----:B------:R-:W-:Y:S01]  /*1f90*/  FMUL.FTZ R68, R68, c[0x0][0x1e8] ;  /* 0x00007a0044447a20 */ /* 0x000fe20000410000 */
[----:B------:R-:W-:-:S03]  /*1fa0*/  SEL R82, R82, RZ, P5 ;  /* 0x000000ff52527207 */ /* 0x000fc60002800000 */
        /* <DEDUP_REMOVED lines=12> */
[----:B------:R-:W-:Y:S02]  /*2070*/  FADD.FTZ R96, R97, -R96 ;  /* 0x8000006061607221 */ /* 0x000fe40000010000 */
[----:B------:R-:W-:Y:S01]  /*2080*/  FADD.FTZ R168, R171, -R168 ;  /* 0x800000a8aba87221 */ /* 0x000fe20000010000 */
[----:B------:R-:W-:Y:S01]  /*2090*/  FSEL R94, R71, RZ, P6 ;  /* 0x000000ff475e7208 */ /* 0x000fe20003000000 */
[----:B------:R-:W-:Y:S01]  /*20a0*/  FADD.FTZ R98, R99, -R98 ;  /* 0x8000006263627221 */ /* 0x000fe20000010000 */
[----:B0-----:R-:W-:Y:S01]  /*20b0*/  LEA R84, P6, R182, c[0x0][0x248], 0x4 ;  /* 0x00009200b6547a11 */ /* 0x001fe200078c20ff */
[----:B------:R-:W-:-:S02]  /*20c0*/  FMUL.FTZ R76, R169, R167 ;  /* 0x000000a7a94c7220 */ /* 0x000fc40000410000 */
[C---:B------:R-:W-:Y:S01]  /*20d0*/  FMUL.FTZ R96, R179.reuse, R96 ;  /* 0x00000060b3607220 */ /* 0x040fe20000410000 */
[----:B------:R-:W-:Y:S01]  /*20e0*/  LEA.HI.X R85, R182, c[0x0][0x24c], RZ, 0x4, P6 ;  /* 0x00009300b6557a11 */ /* 0x000fe200030f24ff */
[C---:B------:R-:W-:Y:S01]  /*20f0*/  FMUL.FTZ R71, R179.reuse, R168 ;  /* 0x000000a8b3477220 */ /* 0x040fe20000410000 */
[----:B------:R-:W-:Y:S01]  /*2100*/  LOP3.LUT P6, RZ, R184, 0xff000000, RZ, 0xc0, !PT ;  /* 0xff000000b8ff7812 */ /* 0x000fe200078cc0ff */
[----:B------:R-:W-:Y:S02]  /*2110*/  FMUL.FTZ R98, R179, R98 ;  /* 0x00000062b3627220 */ /* 0x000fe40000410000 */
[----:B------:R-:W-:Y:S01]  /*2120*/  FMUL.FTZ R69, R69, R68 ;  /* 0x0000004445457220 */ /* 0x000fe20000410000 */
[----:B------:R-:W-:Y:S01]  /*2130*/  SEL R68, R169, R64, P2 ;  /* 0x00000040a9447207 */ /* 0x000fe20001000000 */
[----:B------:R-:W-:Y:S02]  /*2140*/  FMUL.FTZ R70, R70, R177 ;  /* 0x000000b146467220 */ /* 0x000fe40000410000 */
[----:B------:R-:W-:Y:S01]  /*2150*/  FMUL.FTZ R77, R76, c[0x0][0x1e8] ;  /* 0x00007a004c4d7a20 */ /* 0x000fe20000410000 */
[----:B------:R-:W-:Y:S01]  /*2160*/  FSEL R86, R69, RZ, P4 ;  /* 0x000000ff45567208 */ /* 0x000fe20002000000 */
[----:B------:R-:W-:Y:S01]  /*2170*/  @P0 FADD.FTZ R96, R57, R96 ;  /* 0x0000006039600221 */ /* 0x000fe20000010000 */
[----:B------:R-:W-:Y:S01]  /*2180*/  LOP3.LUT P4, RZ, R184, 0xff, RZ, 0xc0, !PT ;  /* 0x000000ffb8ff7812 */ /* 0x000fe2000788c0ff */
[----:B------:R-:W-:Y:S01]  /*2190*/  @P0 FADD.FTZ R71, R58, R71 ;  /* 0x000000473a470221 */ /* 0x000fe20000010000 */
[----:B------:R-:W-:Y:S01]  /*21a0*/  FSEL R87, R70, RZ, P5 ;  /* 0x000000ff46577208 */ /* 0x000fe20002800000 */
[----:B------:R-:W-:Y:S01]  /*21b0*/  @P0 FADD.FTZ R98, R59, R98 ;  /* 0x000000623b620221 */ /* 0x000fe20000010000 */
[----:B------:R-:W-:Y:S01]  /*21c0*/  LOP3.LUT P5, RZ, R184, 0xff00, RZ, 0xc0, !PT ;  /* 0x0000ff00b8ff7812 */ /* 0x000fe200078ac0ff */
[----:B------:R-:W-:-:S02]  /*21d0*/  FMUL.FTZ R76, R8, R77 ;  /* 0x0000004d084c7220 */ /* 0x000fc40000410000 */
[-C--:B------:R-:W-:Y:S02]  /*21e0*/  FMUL.FTZ R69, R96, R167.reuse ;  /* 0x000000a760457220 */ /* 0x080fe40000410000 */
[----:B------:R-:W-:Y:S01]  /*21f0*/  FMUL.FTZ R70, R71, R167 ;  /* 0x000000a747467220 */ /* 0x000fe20000410000 */
[----:B------:R-:W-:Y:S01]  /*2200*/  SEL R76, R76, RZ, P4 ;  /* 0x000000ff4c4c7207 */ /* 0x000fe20002000000 */
[----:B------:R-:W-:-:S04]  /*2210*/  @P1 IMAD.WIDE.U32 R182, R182, R95, c[0x0][0x258] ;  /* 0x00009600b6b61625 */ /* 0x000fc800078e005f */
[----:B------:R-:W-:Y:S01]  /*2220*/  FMUL.FTZ R99, R70, c[0x0][0x1e8] ;  /* 0x00007a0046637a20 */ /* 0x000fe20000410000 */
[----:B------:R-:W-:Y:S01]  /*2230*/  SEL R70, R71, R66, P2 ;  /* 0x0000004247467207 */ /* 0x000fe20001000000 */
[----:B------:R-:W-:Y:S01]  /*2240*/  IMAD.WIDE.U32 R80, R178, R95, c[0x0][0x170] ;  /* 0x00005c00b2507625 */ /* 0x000fe200078e005f */
[----:B------:R-:W-:-:S03]  /*2250*/  SEL R71, R98, R67, P2 ;  /* 0x0000004362477207 */ /* 0x000fc60001000000 */
[----:B------:R-:W-:Y:S02]  /*2260*/  FMUL.FTZ R78, R10, R99 ;  /* 0x000000630a4e7220 */ /* 0x000fe40000410000 */
[----:B--2---:R-:W-:Y:S02]  /*2270*/  FMUL.FTZ R72, R77, R72 ;  /* 0x000000484d487220 */ /* 0x004fe40000410000 */
[----:B------:R-:W-:-:S03]  /*2280*/  FMUL.FTZ R77, R98, R167 ;  /* 0x000000a7624d7220 */ /* 0x000fc60000410000 */
[----:B------:R-:W-:Y:S01]  /*2290*/  FSEL R97, R72, RZ, P4 ;  /* 0x000000ff48617208 */ /* 0x000fe20002000000 */
[----:B------:R-:W-:Y:S01]  /*22a0*/  FMUL.FTZ R72, R69, c[0x0][0x1e8] ;  /* 0x00007a0045487a20 */ /* 0x000fe20000410000 */
[----:B------:R-:W-:Y:S01]  /*22b0*/  LOP3.LUT P4, RZ, R184, 0xff0000, RZ, 0xc0, !PT ;  /* 0x00ff0000b8ff7812 */ /* 0x000fe2000788c0ff */
[----:B------:R-:W-:Y:S01]  /*22c0*/  FMUL.FTZ R168, R77, c[0x0][0x1e8] ;  /* 0x00007a004da87a20 */ /* 0x000fe20000410000 */
[----:B------:R-:W-:Y:S01]  /*22d0*/  SEL R69, R96, R65, P2 ;  /* 0x0000004160457207 */ /* 0x000fe20001000000 */
[----:B------:R-:W-:Y:S01]  /*22e0*/  FMUL.FTZ R77, R9, R72 ;  /* 0x00000048094d7220 */ /* 0x000fe20000410000 */
[----:B------:R-:W-:Y:S01]  /*22f0*/  SEL R78, R78, RZ, P4 ;  /* 0x000000ff4e4e7207 */ /* 0x000fe20002000000 */
[----:B------:R-:W-:Y:S02]  /*2300*/  FMUL.FTZ R79, R11, R168 ;  /* 0x000000a80b4f7220 */ /* 0x000fe40000410000 */
[----:B------:R0:W-:Y:S01]  /*2310*/  @P1 STG.E.128 [R182.64], R68 ;  /* 0x00000044b6001986 */ /* 0x0001e2000c101d04 */
[----:B------:R-:W-:-:S02]  /*2320*/  SEL R77, R77, RZ, P5 ;  /* 0x000000ff4d4d7207 */ /* 0x000fc40002800000 */
[----:B------:R-:W-:-:S05]  /*2330*/  SEL R79, R79, RZ, P6 ;  /* 0x000000ff4f4f7207 */ /* 0x000fca0003000000 */
[----:B------:R1:W-:Y:S04]  /*2340*/  STG.E.128 [R84.64], R76 ;  /* 0x0000004c54007986 */ /* 0x0003e8000c101d04 */
[----:B------:R-:W2:Y:S01]  /*2350*/  LDG.E.128 R80, [R80.64] ;  /* 0x0000000450507981 */ /* 0x000ea2000c1e1d00 */
[-CC-:B------:R-:W-:Y:S01]  /*2360*/  FFMA.FTZ R88, R88, R100.reuse, R101.reuse ;  /* 0x0000006458587223 */ /* 0x180fe20000010065 */
[----:B------:R-:W-:Y:S01]  /*2370*/  IADD3 R165, R165, c[0x0][0x160], RZ ;  /* 0x00005800a5a57a10 */ /* 0x000fe20007ffe0ff */
[-CC-:B------:R-:W-:Y:S01]  /*2380*/  FFMA.FTZ R90, R90, R100.reuse, R101.reuse ;  /* 0x000000645a5a7223 */ /* 0x180fe20000010065 */
[----:B------:R-:W-:Y:S01]  /*2390*/  SEL R193, RZ, 0x1, P3 ;  /* 0x00000001ffc17807 */ /* 0x000fe20001800000 */
        /* <DEDUP_REMOVED lines=18> */
[----:B------:R-:W-:Y:S01]  /*24c0*/  FMUL.FTZ R75, R75, R168 ;  /* 0x000000a84b4b7220 */ /* 0x000fe20000410000 */
[----:B------:R-:W-:Y:S01]  /*24d0*/  SEL R67, R92, R67, P2 ;  /* 0x000000435c437207 */ /* 0x000fe20001000000 */
[-C--:B------:R-:W-:Y:S01]  /*24e0*/  FMUL.FTZ R69, R69, R167.reuse ;  /* 0x000000a745457220 */ /* 0x080fe20000410000 */
[----:B------:R-:W-:Y:S01]  /*24f0*/  LEA R72, P2, R178, c[0x0][0x248], 0x4 ;  /* 0x00009200b2487a11 */ /* 0x000fe200078420ff */
[-C--:B------:R-:W-:Y:S01]  /*2500*/  FMUL.FTZ R90, R90, R167.reuse ;  /* 0x000000a75a5a7220 */ /* 0x080fe20000410000 */
[----:B-1----:R-:W-:Y:S01]  /*2510*/  FSEL R76, R75, RZ, P6 ;  /* 0x000000ff4b4c7208 */ /* 0x002fe20003000000 */
[----:B------:R-:W-:Y:S01]  /*2520*/  FMUL.FTZ R71, R71, R167 ;  /* 0x000000a747477220 */ /* 0x000fe20000410000 */
[----:B------:R-:W-:Y:S01]  /*2530*/  LOP3.LUT P6, RZ, R180, 0xff0000, RZ, 0xc0, !PT ;  /* 0x00ff0000b4ff7812 */ /* 0x000fe200078cc0ff */
[----:B------:R-:W-:Y:S01]  /*2540*/  FMUL.FTZ R99, R74, R99 ;  /* 0x000000634a637220 */ /* 0x000fe20000410000 */
[----:B------:R-:W-:Y:S01]  /*2550*/  FSEL R74, R73, RZ, P5 ;  /* 0x000000ff494a7208 */ /* 0x000fe20002800000 */
[----:B------:R-:W-:Y:S01]  /*2560*/  FMUL.FTZ R167, R92, R167 ;  /* 0x000000a75ca77220 */ /* 0x000fe20000410000 */
[C---:B------:R-:W-:Y:S01]  /*2570*/  LEA.HI.X R73, R178.reuse, c[0x0][0x24c], RZ, 0x4, P2 ;  /* 0x00009300b2497a11 */ /* 0x040fe200010f24ff */
[----:B------:R-:W-:Y:S01]  /*2580*/  @P1 IMAD.WIDE.U32 R178, R178, R95, c[0x0][0x258] ;  /* 0x00009600b2b21625 */ /* 0x000fe200078e005f */
[----:B------:R-:W-:-:S02]  /*2590*/  FSEL R99, R99, RZ, P4 ;  /* 0x000000ff63637208 */ /* 0x000fc40002000000 */
[----:B------:R-:W-:Y:S01]  /*25a0*/  LOP3.LUT P5, RZ, R180, 0xff, RZ, 0xc0, !PT ;  /* 0x000000ffb4ff7812 */ /* 0x000fe200078ac0ff */
[----:B------:R-:W-:Y:S01]  /*25b0*/  FMUL.FTZ R75, R69, c[0x0][0x1e8] ;  /* 0x00007a00454b7a20 */ /* 0x000fe20000410000 */
[----:B------:R-:W-:Y:S01]  /*25c0*/  @P1 STG.E.128 [R178.64], R64 ;  /* 0x00000040b2001986 */ /* 0x000fe2000c101d04 */
[----:B------:R-:W-:Y:S01]  /*25d0*/  FMUL.FTZ R90, R90, c[0x0][0x1e8] ;  /* 0x00007a005a5a7a20 */ /* 0x000fe20000410000 */
[C---:B------:R-:W-:Y:S01]  /*25e0*/  LOP3.LUT P4, RZ, R180.reuse, 0xff00, RZ, 0xc0, !PT ;  /* 0x0000ff00b4ff7812 */ /* 0x040fe2000788c0ff */
[----:B------:R-:W-:Y:S01]  /*25f0*/  FMUL.FTZ R77, R71, c[0x0][0x1e8] ;  /* 0x00007a00474d7a20 */ /* 0x000fe20000410000 */
[----:B------:R-:W-:Y:S01]  /*2600*/  LOP3.LUT P0, RZ, R180, 0xff000000, RZ, 0xc0, !PT ;  /* 0xff000000b4ff7812 */ /* 0x000fe2000780c0ff */
[----:B------:R-:W-:Y:S01]  /*2610*/  FMUL.FTZ R78, R167, c[0x0][0x1e8] ;  /* 0x00007a00a74e7a20 */ /* 0x000fe20000410000 */
[----:B------:R-:W-:Y:S01]  /*2620*/  ISETP.GE.AND P1, PT, R165, c[0x0][0x164], PT ;  /* 0x00005900a5007a0c */ /* 0x000fe20003f26270 */
[----:B------:R-:W-:Y:S02]  /*2630*/  FMUL.FTZ R68, R4, R75 ;  /* 0x0000004b04447220 */ /* 0x000fe40000410000 */
[----:B------:R-:W-:-:S02]  /*2640*/  FMUL.FTZ R69, R5, R90 ;  /* 0x0000005a05457220 */ /* 0x000fc40000410000 */
[----:B------:R-:W-:Y:S01]  /*2650*/  FMUL.FTZ R70, R6, R77 ;  /* 0x0000004d06467220 */ /* 0x000fe20000410000 */
[----:B------:R-:W-:Y:S01]  /*2660*/  SEL R68, R68, RZ, P5 ;  /* 0x000000ff44447207 */ /* 0x000fe20002800000 */
[----:B------:R-:W-:Y:S01]  /*2670*/  FMUL.FTZ R71, R7, R78 ;  /* 0x0000004e07477220 */ /* 0x000fe20000410000 */
[----:B------:R-:W-:Y:S01]  /*2680*/  SEL R69, R69, RZ, P4 ;  /* 0x000000ff45457207 */ /* 0x000fe20002000000 */
[----:B------:R-:W-:Y:S01]  /*2690*/  FADD.FTZ R157, R74, R157 ;  /* 0x0000009d4a9d7221 */ /* 0x000fe20000010000 */
[----:B------:R-:W-:Y:S01]  /*26a0*/  SEL R70, R70, RZ, P6 ;  /* 0x000000ff46467207 */ /* 0x000fe20003000000 */
[----:B------:R-:W-:Y:S01]  /*26b0*/  FADD.FTZ R146, R103, R146 ;  /* 0x0000009267927221 */ /* 0x000fe20000010000 */
[----:B------:R-:W-:Y:S01]  /*26c0*/  SEL R71, R71, RZ, P0 ;  /* 0x000000ff47477207 */ /* 0x000fe20000000000 */
[----:B------:R-:W-:Y:S02]  /*26d0*/  FADD.FTZ R144, R107, R144 ;  /* 0x000000906b907221 */ /* 0x000fe40000010000 */
[----:B------:R-:W-:-:S02]  /*26e0*/  FADD.FTZ R148, R185, R148 ;  /* 0x00000094b9947221 */ /* 0x000fc40000010000 */
[----:B------:R0:W-:Y:S01]  /*26f0*/  STG.E.128 [R72.64], R68 ;  /* 0x0000004448007986 */ /* 0x0001e2000c101d04 */
        /* <DEDUP_REMOVED lines=20> */
[----:B0-----:R-:W-:Y:S01]  /*2840*/  FSEL R68, R83, RZ, P0 ;  /* 0x000000ff53447208 */ /* 0x001fe20000000000 */
[----:B------:R-:W-:-:S02]  /*2850*/  FADD.FTZ R161, R74, R161 ;  /* 0x000000a14aa17221 */ /* 0x000fc40000010000 */
[----:B------:R-:W-:Y:S02]  /*2860*/  FADD.FTZ R164, R77, R164 ;  /* 0x000000a44da47221 */ /* 0x000fe40000010000 */
[----:B------:R-:W-:Y:S01]  /*2870*/  FADD.FTZ R163, R68, R163 ;  /* 0x000000a344a37221 */ /* 0x000fe20000010000 */
[----:B------:R-:W-:Y:S01]  /*2880*/  @P1 CALL.REL.NOINC `(.L_x_9577) ;  /* 0x0000001000001944 */ /* 0x000fe20003c00000 */
[----:B------:R-:W-:Y:S05]  /*2890*/  BRA `(.L_x_9578) ;  /* 0xffffdcc000007947 */ /* 0x000fea000383ffff */
.L_x_9577:
        /* <DEDUP_REMOVED lines=52> */
.L_x_9574:
        /* <DEDUP_REMOVED lines=25> */
.L_x_9575:
[----:B------:R-:W-:Y:S01]  /*2d70*/  HFMA2.MMA R72, -RZ, RZ, 0, 9.5367431640625e-07 ;  /* 0x00000010ff487435 */ /* 0x000fe200000001ff */
[----:B------:R-:W-:-:S02]  /*2d80*/  MOV R71, R73 ;  /* 0x0000004900477202 */ /* 0x000fc40000000f00 */
[----:B------:R-:W-:Y:S02]  /*2d90*/  MOV R74, 0x1f ;  /* 0x0000001f004a7802 */ /* 0x000fe40000000f00 */
[----:B------:R-:W-:Y:S02]  /*2da0*/  MOV R77, 0xffffffff ;  /* 0xffffffff004d7802 */ /* 0x000fe40000000f00 */
[----:B------:R-:W-:Y:S02]  /*2db0*/  MOV R68, 0x2dd0 ;  /* 0x00002dd000447802 */ /* 0x000fe40000000f00 */
[----:B-----5:R-:W-:Y:S05]  /*2dc0*/  CALL.REL.NOINC `($__internal_195_$__cuda_sm70_shflsync_down_p) ;  /* 0x0000046000007944 */ /* 0x020fea0003c00000 */
[----:B-1----:R-:W-:Y:S01]  /*2dd0*/  MOV R70, R71 ;  /* 0x0000004700467202 */ /* 0x002fe20000000f00 */
[----:B0-----:R-:W-:Y:S05]  /*2de0*/  BRA `(.L_x_9579) ;  /* 0xffffe4a000007947 */ /* 0x001fea000383ffff */
.L_x_9576:
[----:B------:R-:W-:Y:S01]  /*2df0*/  HFMA2.MMA R72, -RZ, RZ, 0, 9.5367431640625e-07 ;  /* 0x00000010ff487435 */ /* 0x000fe200000001ff */
[----:B------:R-:W-:Y:S02]  /*2e00*/  MOV R71, R75 ;  /* 0x0000004b00477202 */ /* 0x000fe40000000f00 */
[----:B------:R-:W-:Y:S02]  /*2e10*/  MOV R74, 0x1f ;  /* 0x0000001f004a7802 */ /* 0x000fe40000000f00 */
[----:B------:R-:W-:-:S02]  /*2e20*/  MOV R77, 0xffffffff ;  /* 0xffffffff004d7802 */ /* 0x000fc40000000f00 */
[----:B------:R-:W-:Y:S02]  /*2e30*/  MOV R68, 0x2e50 ;  /* 0x00002e5000447802 */ /* 0x000fe40000000f00 */
[----:B01---5:R-:W-:Y:S05]  /*2e40*/  CALL.REL.NOINC `($__internal_195_$__cuda_sm70_shflsync_down_p) ;  /* 0x000003e000007944 */ /* 0x023fea0003c00000 */
[----:B------:R-:W-:Y:S01]  /*2e50*/  FADD.FTZ R73, R73, R70 ;  /* 0x0000004649497221 */ /* 0x000fe20000010000 */
[----:B0-----:R-:W-:Y:S01]  /*2e60*/  HFMA2.MMA R72, -RZ, RZ, 0, 4.76837158203125e-07 ;  /* 0x00000008ff487435 */ /* 0x001fe200000001ff */
[----:B-1----:R-:W-:Y:S01]  /*2e70*/  FADD.FTZ R76, R75, R71 ;  /* 0x000000474b4c7221 */ /* 0x002fe20000010000 */
[----:B------:R-:W-:Y:S02]  /*2e80*/  MOV R74, 0x1f ;  /* 0x0000001f004a7802 */ /* 0x000fe40000000f00 */
[----:B------:R-:W-:Y:S02]  /*2e90*/  MOV R77, 0xffffffff ;  /* 0xffffffff004d7802 */ /* 0x000fe40000000f00 */
[----:B------:R-:W-:Y:S02]  /*2ea0*/  MOV R71, R73 ;  /* 0x0000004900477202 */ /* 0x000fe40000000f00 */
[----:B------:R-:W-:Y:S02]  /*2eb0*/  MOV R68, 0x2ed0 ;  /* 0x00002ed000447802 */ /* 0x000fe40000000f00 */
[----:B------:R-:W-:Y:S05]  /*2ec0*/  CALL.REL.NOINC `($__internal_195_$__cuda_sm70_shflsync_down_p) ;  /* 0x0000036000007944 */ /* 0x000fea0003c00000 */
[----:B0-----:R-:W-:Y:S01]  /*2ed0*/  HFMA2.MMA R72, -RZ, RZ, 0, 4.76837158203125e-07 ;  /* 0x00000008ff487435 */ /* 0x001fe200000001ff */
[----:B-1----:R-:W-:-:S02]  /*2ee0*/  MOV R70, R71 ;  /* 0x0000004700467202 */ /* 0x002fc40000000f00 */
[----:B------:R-:W-:Y:S02]  /*2ef0*/  MOV R71, R76 ;  /* 0x0000004c00477202 */ /* 0x000fe40000000f00 */
[----:B------:R-:W-:Y:S02]  /*2f00*/  MOV R74, 0x1f ;  /* 0x0000001f004a7802 */ /* 0x000fe40000000f00 */
[----:B------:R-:W-:Y:S02]  /*2f10*/  MOV R77, 0xffffffff ;  /* 0xffffffff004d7802 */ /* 0x000fe40000000f00 */
[----:B------:R-:W-:Y:S02]  /*2f20*/  MOV R68, 0x2f40 ;  /* 0x00002f4000447802 */ /* 0x000fe40000000f00 */
[----:B------:R-:W-:Y:S05]  /*2f30*/  CALL.REL.NOINC `($__internal_195_$__cuda_sm70_shflsync_down_p) ;  /* 0x000002f000007944 */ /* 0x000fea0003c00000 */
[----:B------:R-:W-:Y:S01]  /*2f40*/  FADD.FTZ R73, R70, R73 ;  /* 0x0000004946497221 */ /* 0x000fe20000010000 */
[----:B0-----:R-:W-:Y:S01]  /*2f50*/  HFMA2.MMA R72, -RZ, RZ, 0, 2.384185791015625e-07 ;  /* 0x00000004ff487435 */ /* 0x001fe200000001ff */
[----:B-1----:R-:W-:Y:S01]  /*2f60*/  FADD.FTZ R76, R76, R71 ;  /* 0x000000474c4c7221 */ /* 0x002fe20000010000 */
[----:B------:R-:W-:Y:S02]  /*2f70*/  MOV R74, 0x1f ;  /* 0x0000001f004a7802 */ /* 0x000fe40000000f00 */
[----:B------:R-:W-:-:S02]  /*2f80*/  MOV R77, 0xffffffff ;  /* 0xffffffff004d7802 */ /* 0x000fc40000000f00 */
[----:B------:R-:W-:Y:S02]  /*2f90*/  MOV R71, R73 ;  /* 0x0000004900477202 */ /* 0x000fe40000000f00 */
[----:B------:R-:W-:Y:S02]  /*2fa0*/  MOV R68, 0x2fc0 ;  /* 0x00002fc000447802 */ /* 0x000fe40000000f00 */
[----:B------:R-:W-:Y:S05]  /*2fb0*/  CALL.REL.NOINC `($__internal_195_$__cuda_sm70_shflsync_down_p) ;  /* 0x0000027000007944 */ /* 0x000fea0003c00000 */
[----:B0-----:R-:W-:Y:S01]  /*2fc0*/  HFMA2.MMA R72, -RZ, RZ, 0, 2.384185791015625e-07 ;  /* 0x00000004ff487435 */ /* 0x001fe200000001ff */
[----:B-1----:R-:W-:Y:S02]  /*2fd0*/  MOV R70, R71 ;  /* 0x0000004700467202 */ /* 0x002fe40000000f00 */
[----:B------:R-:W-:Y:S02]  /*2fe0*/  MOV R71, R76 ;  /* 0x0000004c00477202 */ /* 0x000fe40000000f00 */
[----:B------:R-:W-:Y:S02]  /*2ff0*/  MOV R74, 0x1f ;  /* 0x0000001f004a7802 */ /* 0x000fe40000000f00 */
[----:B------:R-:W-:Y:S02]  /*3000*/  MOV R77, 0xffffffff ;  /* 0xffffffff004d7802 */ /* 0x000fe40000000f00 */
[----:B------:R-:W-:-:S02]  /*3010*/  MOV R68, 0x3030 ;  /* 0x0000303000447802 */ /* 0x000fc40000000f00 */
[----:B------:R-:W-:Y:S05]  /*3020*/  CALL.REL.NOINC `($__internal_195_$__cuda_sm70_shflsync_down_p) ;  /* 0x0000020000007944 */ /* 0x000fea0003c00000 */
[----:B------:R-:W-:Y:S01]  /*3030*/  FADD.FTZ R73, R70, R73 ;  /* 0x0000004946497221 */ /* 0x000fe20000010000 */
[----:B0-----:R-:W-:Y:S01]  /*3040*/  HFMA2.MMA R72, -RZ, RZ, 0, 1.1920928955078125e-07 ;  /* 0x00000002ff487435 */ /* 0x001fe200000001ff */
[----:B-1----:R-:W-:Y:S01]  /*3050*/  FADD.FTZ R76, R76, R71 ;  /* 0x000000474c4c7221 */ /* 0x002fe20000010000 */
[----:B------:R-:W-:-:S02]  /*3060*/  MOV R74, 0x1f ;  /* 0x0000001f004a7802 */ /* 0x000fc40000000f00 */
[----:B------:R-:W-:Y:S02]  /*3070*/  MOV R77, 0xffffffff ;  /* 0xffffffff004d7802 */ /* 0x000fe40000000f00 */
[----:B------:R-:W-:Y:S02]  /*3080*/  MOV R71, R73 ;  /* 0x0000004900477202 */ /* 0x000fe40000000f00 */
[----:B------:R-:W-:Y:S02]  /*3090*/  MOV R68, 0x30b0 ;  /* 0x000030b000447802 */ /* 0x000fe40000000f00 */
[----:B------:R-:W-:Y:S05]  /*30a0*/  CALL.REL.NOINC `($__internal_195_$__cuda_sm70_shflsync_down_p) ;  /* 0x0000018000007944 */ /* 0x000fea0003c00000 */
[----:B0-----:R-:W-:Y:S01]  /*30b0*/  HFMA2.MMA R72, -RZ, RZ, 0, 1.1920928955078125e-07 ;  /* 0x00000002ff487435 */ /* 0x001fe200000001ff */
[----:B-1----:R-:W-:Y:S02]  /*30c0*/  MOV R70, R71 ;  /* 0x0000004700467202 */ /* 0x002fe40000000f00 */
[----:B------:R-:W-:Y:S02]  /*30d0*/  MOV R71, R76 ;  /* 0x0000004c00477202 */ /* 0x000fe40000000f00 */
[----:B------:R-:W-:Y:S02]  /*30e0*/  MOV R74, 0x1f ;  /* 0x0000001f004a7802 */ /* 0x000fe40000000f00 */
[----:B------:R-:W-:-:S02]  /*30f0*/  MOV R77, 0xffffffff ;  /* 0xffffffff004d7802 */ /* 0x000fc40000000f00 */
[----:B------:R-:W-:Y:S02]  /*3100*/  MOV R68, 0x3120 ;  /* 0x0000312000447802 */ /* 0x000fe40000000f00 */
[----:B------:R-:W-:Y:S05]  /*3110*/  CALL.REL.NOINC `($__internal_195_$__cuda_sm70_shflsync_down_p) ;  /* 0x0000011000007944 */ /* 0x000fea0003c00000 */
[----:B------:R-:W-:Y:S01]  /*3120*/  FADD.FTZ R73, R70, R73 ;  /* 0x0000004946497221 */ /* 0x000fe20000010000 */
[----:B0-----:R-:W-:Y:S01]  /*3130*/  HFMA2.MMA R72, -RZ, RZ, 0, 5.9604644775390625e-08 ;  /* 0x00000001ff487435 */ /* 0x001fe200000001ff */
[----:B-1----:R-:W-:Y:S01]  /*3140*/  FADD.FTZ R75, R76, R71 ;  /* 0x000000474c4b7221 */ /* 0x002fe20000010000 */
[----:B------:R-:W-:Y:S02]  /*3150*/  MOV R74, 0x1f ;  /* 0x0000001f004a7802 */ /* 0x000fe40000000f00 */
[----:B------:R-:W-:Y:S02]  /*3160*/  MOV R77, 0xffffffff ;  /* 0xffffffff004d7802 */ /* 0x000fe40000000f00 */
[----:B------:R-:W-:Y:S02]  /*3170*/  MOV R71, R73 ;  /* 0x0000004900477202 */ /* 0x000fe40000000f00 */
[----:B------:R-:W-:Y:S02]  /*3180*/  MOV R68, 0x31a0 ;  /* 0x000031a000447802 */ /* 0x000fe40000000f00 */
[----:B------:R-:W-:Y:S05]  /*3190*/  CALL.REL.NOINC `($__internal_195_$__cuda_sm70_shflsync_down_p) ;  /* 0x0000009000007944 */ /* 0x000fea0003c00000 */
[----:B0-----:R-:W-:Y:S01]  /*31a0*/  HFMA2.MMA R72, -RZ, RZ, 0, 5.9604644775390625e-08 ;  /* 0x00000001ff487435 */ /* 0x001fe200000001ff */
[----:B-1----:R-:W-:-:S02]  /*31b0*/  MOV R80, R71 ;  /* 0x0000004700507202 */ /* 0x002fc40000000f00 */
[----:B------:R-:W-:Y:S02]  /*31c0*/  MOV R71, R75 ;  /* 0x0000004b00477202 */ /* 0x000fe40000000f00 */
[----:B------:R-:W-:Y:S02]  /*31d0*/  MOV R74, 0x1f ;  /* 0x0000001f004a7802 */ /* 0x000fe40000000f00 */
[----:B------:R-:W-:Y:S02]  /*31e0*/  MOV R77, 0xffffffff ;  /* 0xffffffff004d7802 */ /* 0x000fe40000000f00 */
[----:B------:R-:W-:Y:S02]  /*31f0*/  MOV R68, 0x3210 ;  /* 0x0000321000447802 */ /* 0x000fe40000000f00 */
[----:B------:R-:W-:Y:S05]  /*3200*/  CALL.REL.NOINC `($__internal_195_$__cuda_sm70_shflsync_down_p) ;  /* 0x0000002000007944 */ /* 0x000fea0003c00000 */
[----:B-1----:R-:W-:Y:S01]  /*3210*/  MOV R68, R71 ;  /* 0x0000004700447202 */ /* 0x002fe20000000f00 */
[----:B0-----:R-:W-:Y:S05]  /*3220*/  BRA `(.L_x_9580) ;  /* 0xffffe18000007947 */ /* 0x001fea000383ffff */
        .weak           $__internal_195_$__cuda_sm70_shflsync_down_p
        .type           $__internal_195_$__cuda_sm70_shflsync_down_p,@function
        .size           $__internal_195_$__cuda_sm70_shflsync_down_p,(.L_x_9939 - $__internal_195_$__cuda_sm70_shflsync_down_p)
$__internal_195_$__cuda_sm70_shflsync_down_p:
[----:B------:R-:W-:Y:S01]  /*3230*/  HFMA2.MMA R69, -RZ, RZ, 0, 0 ;  /* 0x00000000ff457435 */ /* 0x000fe200000001ff */
[----:B------:R-:W-:Y:S04]  /*3240*/  WARPSYNC R77 ;  /* 0x0000004d00007348 */ /* 0x000fe80003800000 */
[----:B------:R0:W1:Y:S01]  /*3250*/  SHFL.DOWN PT, R71, R71, R72, R74 ;  /* 0x0800004847477389 */ /* 0x00006200000e004a */
[----:B------:R-:W-:Y:S05]  /*3260*/  RET.REL.NODEC R68 `(_ZN10layer_norm13ln_bwd_kernelINS_13Kernel_traitsIfffffjLj2560ELj1ELj1ELj4ELj16ENS_18Kernel_traits_baseILj2560EfffffjLj128EEEEELb1ELb1ELb0ELb1EEEvNS_9BwdParamsE) ;  /* 0xffffcd9044007950 */ /* 0x000fea0003c3ffff */
.L_x_9581:
        /* <DEDUP_REMOVED lines=9> */
.L_x_9939:


//--------------------- .text._ZN10layer_norm22ln_bwd_finalize_kernelINS_22Kernel_traits_finalizeILj2560EfffffjLb1ELj1024ELj4ENS_18Kernel_traits_baseILj2560EfffffjLj1024EEEEELb1ELb0EEEvNS_9BwdParamsE --------------------------
	.section	.text._ZN10layer_norm22ln_bwd_finalize_kernelINS_22Kernel_traits_finalizeILj2560EfffffjLb1ELj1024ELj4ENS_18Kernel_traits_baseILj2560EfffffjLj1024EEEEELb1ELb0EEEvNS_9BwdParamsE,"ax",@progbits
	.sectioninfo	@"SHI_REGISTERS=32"
	.align	128
        .global         _ZN10layer_norm22ln_bwd_finalize_kernelINS_22Kernel_traits_finalizeILj2560EfffffjLb1ELj1024ELj4ENS_18Kernel_traits_baseILj2560EfffffjLj1024EEEEELb1ELb0EEEvNS_9BwdParamsE
        .type           _ZN10layer_norm22ln_bwd_finalize_kernelINS_22Kernel_traits_finalizeILj2560EfffffjLb1ELj1024ELj4ENS_18Kernel_traits_baseILj2560EfffffjLj1024EEEEELb1ELb0EEEvNS_9BwdParamsE,@function
        .size           _ZN10layer_norm22ln_bwd_finalize_kernelINS_22Kernel_traits_finalizeILj2560EfffffjLb1ELj1024ELj4ENS_18Kernel_traits_baseILj2560EfffffjLj1024EEEEELb1ELb0EEEvNS_9BwdParamsE,(.L_x_9940 - _ZN10layer_norm22ln_bwd_finalize_kernelINS_22Kernel_traits_finalizeILj2560EfffffjLb1ELj1024ELj4ENS_18Kernel_traits_baseILj2560EfffffjLj1024EEEEELb1ELb0EEEvNS_9BwdParamsE)
        .other          _ZN10layer_norm22ln_bwd_finalize_kernelINS_22Kernel_traits_finalizeILj2560EfffffjLb1ELj1024ELj4ENS_18Kernel_traits_baseILj2560EfffffjLj1024EEEEELb1ELb0EEEvNS_9BwdParamsE,@"STO_CUDA_ENTRY STV_DEFAULT"
_ZN10layer_norm22ln_bwd_finalize_kernelINS_22Kernel_traits_finalizeILj2560EfffffjLb1ELj1024ELj4ENS_18Kernel_traits_baseILj2560EfffffjLj1024EEEEELb1ELb0EEEvNS_9BwdParamsE:
.text._ZN10layer_norm22ln_bwd_finalize_kernelINS_22Kernel_traits_finalizeILj2560EfffffjLb1ELj1024ELj4ENS_18Kernel_traits_baseILj2560EfffffjLj1024EEEEELb1ELb0EEEvNS_9BwdParamsE:
        /* <DEDUP_REMOVED lines=19> */
.L_x_9595:
        /* <DEDUP_REMOVED lines=33> */
.L_x_9586:
        /* <DEDUP_REMOVED lines=47> */
.L_x_9585:
[----:B------:R-:W-:Y:S05]  /*0630*/  BSYNC B1 ;  /* 0x0000000000017941 */ /* 0x000fea0003800000 */
.L_x_9584:
        /* <DEDUP_REMOVED lines=29> */
.L_x_9588:
[----:B------:R-:W-:Y:S05]  /*0810*/  BSYNC B1 ;  /* 0x0000000000017941 */ /* 0x000fea0003800000 */
.L_x_9587:
        /* <DEDUP_REMOVED lines=14> */
.L_x_9589:
[----:B------:R-:W-:Y:S05]  /*0900*/  BSYNC B1 ;  /* 0x0000000000017941 */ /* 0x000fea0003800000 */
.L_x_9583:
[----:B------:R-:W-:Y:S05]  /*0910*/  BSYNC B0 ;  /* 0x0000000000007941 */ /* 0x000fea0003800000 */
.L_x_9582:
        /* <DEDUP_REMOVED lines=12> */
.L_x_9596:
        /* <DEDUP_REMOVED lines=27> */
.L_x_9597:
        /* <DEDUP_REMOVED lines=9> */
.L_x_9590:
        /* <DEDUP_REMOVED lines=18> */
.L_x_9594:
[----:B------:R-:W-:Y:S05]  /*0d40*/  BSYNC B0 ;  /* 0x0000000000007941 */ /* 0x000fea0003800000 */
.L_x_9593:
[C---:B------:R-:W-:Y:S02]  /*0d50*/  ISETP.GT.U32.AND P1, PT, R4.reuse, -0xa01, PT ;  /* 0xfffff5ff0400780c */ /* 0x040fe40003f24070 */
[----:B------:R-:W-:-:S02]  /*0d60*/  IADD3 R4, R4, 0xa00, RZ ;  /* 0x00000a0004047810 */ /* 0x000fc40007ffe0ff */
[----:B------:R-:W-:-:S09]  /*0d70*/  IADD3 R5, R5, 0x500, RZ ;  /* 0x0000050005057810 */ /* 0x000fd20007ffe0ff */
[----:B01----:R-:W-:Y:S05]  /*0d80*/  @P1 BRA `(.L_x_9595) ;  /* 0xfffff3a000001947 */ /* 0x003fea000383ffff */
[----:B------:R-:W-:Y:S05]  /*0d90*/  EXIT ;  /* 0x000000000000794d */ /* 0x000fea0003800000 */
.L_x_9591:
[----:B------:R-:W-:Y:S01]  /*0da0*/  HFMA2.MMA R17, -RZ, RZ, 0, 5.9604644775390625e-08 ;  /* 0x00000001ff117435 */ /* 0x000fe200000001ff */
[----:B---3--:R-:W-:Y:S01]  /*0db0*/  MOV R18, R10 ;  /* 0x0000000a00127202 */ /* 0x008fe20000000f00 */
[----:B------:R-:W-:Y:S01]  /*0dc0*/  IMAD.MOV.U32 R14, RZ, RZ, 0x1f ;  /* 0x0000001fff0e7424 */ /* 0x000fe200078e00ff */
[----:B------:R-:W-:Y:S02]  /*0dd0*/  MOV R19, 0xffffffff ;  /* 0xffffffff00137802 */ /* 0x000fe40000000f00 */
[----:B------:R-:W-:Y:S02]  /*0de0*/  MOV R8, 0xe00 ;  /* 0x00000e0000087802 */ /* 0x000fe40000000f00 */
[----:B012---:R-:W-:Y:S05]  /*0df0*/  CALL.REL.NOINC `($__internal_196_$__cuda_sm70_shflsync_bfly_p) ;  /* 0x0000059000007944 */ /* 0x007fea0003c00000 */
[----:B01----:R-:W-:Y:S05]  /*0e00*/  BRA `(.L_x_9596) ;  /* 0xfffffbd000007947 */ /* 0x003fea000383ffff */
.L_x_9592:
[----:B------:R-:W-:Y:S01]  /*0e10*/  HFMA2.MMA R17, -RZ, RZ, 0, 1.1920928955078125e-07 ;  /* 0x00000002ff117435 */ /* 0x000fe200000001ff */
[----:B------:R-:W-:Y:S01]  /*0e20*/  IMAD.MOV.U32 R14, RZ, RZ, 0x1f ;  /* 0x0000001fff0e7424 */ /* 0x000fe200078e00ff */
[----:B------:R-:W-:Y:S02]  /*0e30*/  MOV R19, 0xffffffff ;  /* 0xffffffff00137802 */ /* 0x000fe40000000f00 */
[----:B------:R-:W-:Y:S02]  /*0e40*/  MOV R8, 0xe60 ;  /* 0x00000e6000087802 */ /* 0x000fe40000000f00 */
[----:B0123--:R-:W-:Y:S05]  /*0e50*/  CALL.REL.NOINC `($__internal_196_$__cuda_sm70_shflsync_bfly_p) ;  /* 0x0000053000007944 */ /* 0x00ffea0003c00000 */
[----:B0-----:R-:W-:Y:S01]  /*0e60*/  HFMA2.MMA R17, -RZ, RZ, 0, 2.384185791015625e-07 ;  /* 0x00000004ff117435 */ /* 0x001fe200000001ff */
[----:B-1----:R-:W-:Y:S01]  /*0e70*/  FADD.FTZ R18, R18, R14 ;  /* 0x0000000e12127221 */ /* 0x002fe20000010000 */
[----:B------:R-:W-:Y:S01]  /*0e80*/  MOV R19, 0xffffffff ;  /* 0xffffffff00137802 */ /* 0x000fe20000000f00 */
[----:B------:R-:W-:Y:S01]  /*0e90*/  IMAD.MOV.U32 R14, RZ, RZ, 0x1f ;  /* 0x0000001fff0e7424 */ /* 0x000fe200078e00ff */
[----:B------:R-:W-:-:S02]  /*0ea0*/  MOV R8, 0xec0 ;  /* 0x00000ec000087802 */ /* 0x000fc40000000f00 */
[----:B------:R-:W-:Y:S05]  /*0eb0*/  CALL.REL.NOINC `($__internal_196_$__cuda_sm70_shflsync_bfly_p) ;  /* 0x000004d000007944 */ /* 0x000fea0003c00000 */
[----:B0-----:R-:W-:Y:S01]  /*0ec0*/  HFMA2.MMA R17, -RZ, RZ, 0, 4.76837158203125e-07 ;  /* 0x00000008ff117435 */ /* 0x001fe200000001ff */
[----:B-1----:R-:W-:Y:S01]  /*0ed0*/  FADD.FTZ R18, R18, R14 ;  /* 0x0000000e12127221 */ /* 0x002fe20000010000 */
[----:B------:R-:W-:Y:S01]  /*0ee0*/  MOV R19, 0xffffffff ;  /* 0xffffffff00137802 */ /* 0x000fe20000000f00 */
[----:B------:R-:W-:Y:S01]  /*0ef0*/  IMAD.MOV.U32 R14, RZ, RZ, 0x1f ;  /* 0x0000001fff0e7424 */ /* 0x000fe200078e00ff */
[----:B------:R-:W-:-:S02]  /*0f00*/  MOV R8, 0xf20 ;  /* 0x00000f2000087802 */ /* 0x000fc40000000f00 */
[----:B------:R-:W-:Y:S05]  /*0f10*/  CALL.REL.NOINC `($__internal_196_$__cuda_sm70_shflsync_bfly_p) ;  /* 0x0000047000007944 */ /* 0x000fea0003c00000 */
[----:B-1----:R-:W-:Y:S01]  /*0f20*/  FADD.FTZ R10, R18, R14 ;  /* 0x0000000e120a7221 */ /* 0x002fe20000010000 */
[----:B0-----:R-:W-:Y:S01]  /*0f30*/  HFMA2.MMA R17, -RZ, RZ, 0, 9.5367431640625e-07 ;  /* 0x00000010ff117435 */ /* 0x001fe200000001ff */
[----:B------:R-:W-:Y:S01]  /*0f40*/  IMAD.MOV.U32 R14, RZ, RZ, 0x1f ;  /* 0x0000001fff0e7424 */ /* 0x000fe200078e00ff */
[----:B------:R-:W-:-:S02]  /*0f50*/  MOV R19, 0xffffffff ;  /* 0xffffffff00137802 */ /* 0x000fc40000000f00 */
[----:B------:R-:W-:Y:S02]  /*0f60*/  MOV R18, R10 ;  /* 0x0000000a00127202 */ /* 0x000fe40000000f00 */
[----:B------:R-:W-:Y:S02]  /*0f70*/  MOV R8, 0xf90 ;  /* 0x00000f9000087802 */ /* 0x000fe40000000f00 */
[----:B------:R-:W-:Y:S05]  /*0f80*/  CALL.REL.NOINC `($__internal_196_$__cuda_sm70_shflsync_bfly_p) ;  /* 0x0000040000007944 */ /* 0x000fea0003c00000 */
[----:B0-----:R-:W-:Y:S01]  /*0f90*/  HFMA2.MMA R17, -RZ, RZ, 0, 5.9604644775390625e-08 ;  /* 0x00000001ff117435 */ /* 0x001fe200000001ff */
[----:B-1----:R-:W-:Y:S01]  /*0fa0*/  IMAD.MOV.U32 R13, RZ, RZ, R14 ;  /* 0x000000ffff0d7224 */ /* 0x002fe200078e000e */
[----:B------:R-:W-:Y:S01]  /*0fb0*/  MOV R18, R15 ;  /* 0x0000000f00127202 */ /* 0x000fe20000000f00 */
[----:B------:R-:W-:Y:S01]  /*0fc0*/  IMAD.MOV.U32 R14, RZ, RZ, 0x1f ;  /* 0x0000001fff0e7424 */ /* 0x000fe200078e00ff */
[----:B------:R-:W-:Y:S02]  /*0fd0*/  MOV R19, 0xffffffff ;  /* 0xffffffff00137802 */ /* 0x000fe40000000f00 */
[----:B------:R-:W-:Y:S02]  /*0fe0*/  MOV R8, 0x1000 ;  /* 0x0000100000087802 */ /* 0x000fe40000000f00 */
[----:B------:R-:W-:Y:S05]  /*0ff0*/  CALL.REL.NOINC `($__internal_196_$__cuda_sm70_shflsync_bfly_p) ;  /* 0x0000039000007944 */ /* 0x000fea0003c00000 */
[----:B0-----:R-:W-:Y:S01]  /*1000*/  HFMA2.MMA R17, -RZ, RZ, 0, 1.1920928955078125e-07 ;  /* 0x00000002ff117435 */ /* 0x001fe200000001ff */
[----:B-1----:R-:W-:Y:S01]  /*1010*/  FADD.FTZ R18, R15, R14 ;  /* 0x0000000e0f127221 */ /* 0x002fe20000010000 */
[----:B------:R-:W-:Y:S01]  /*1020*/  MOV R19, 0xffffffff ;  /* 0xffffffff00137802 */ /* 0x000fe20000000f00 */
[----:B------:R-:W-:Y:S01]  /*1030*/  IMAD.MOV.U32 R14, RZ, RZ, 0x1f ;  /* 0x0000001fff0e7424 */ /* 0x000fe200078e00ff */
[----:B------:R-:W-:-:S02]  /*1040*/  MOV R8, 0x1060 ;  /* 0x0000106000087802 */ /* 0x000fc40000000f00 */
[----:B------:R-:W-:Y:S05]  /*1050*/  CALL.REL.NOINC `($__internal_196_$__cuda_sm70_shflsync_bfly_p) ;  /* 0x0000033000007944 */ /* 0x000fea0003c00000 */
        /* <DEDUP_REMOVED lines=14> */
[----:B------:R-:W-:Y:S01]  /*1140*/  MOV R14, 0x1f ;  /* 0x0000001f000e7802 */ /* 0x000fe20000000f00 */
[----:B------:R-:W-:Y:S01]  /*1150*/  IMAD.MOV.U32 R19, RZ, RZ, -0x1 ;  /* 0xffffffffff137424 */ /* 0x000fe200078e00ff */
[----:B------:R-:W-:-:S02]  /*1160*/  MOV R8, 0x1190 ;  /* 0x0000119000087802 */ /* 0x000fc40000000f00 */
[----:B------:R-:W-:Y:S02]  /*1170*/  MOV R18, R12 ;  /* 0x0000000c00127202 */ /* 0x000fe40000000f00 */
[----:B------:R-:W-:Y:S05]  /*1180*/  CALL.REL.NOINC `($__internal_196_$__cuda_sm70_shflsync_bfly_p) ;  /* 0x0000020000007944 */ /* 0x000fea0003c00000 */
[----:B-1----:R-:W-:Y:S01]  /*1190*/  MOV R15, R14 ;  /* 0x0000000e000f7202 */ /* 0x002fe20000000f00 */
[----:B------:R-:W-:Y:S01]  /*11a0*/  HFMA2.MMA R14, -RZ, RZ, 0, 1.847743988037109375e-06 ;  /* 0x0000001fff0e7435 */ /* 0x000fe200000001ff */
[----:B0-----:R-:W-:Y:S01]  /*11b0*/  MOV R18, R11 ;  /* 0x0000000b00127202 */ /* 0x001fe20000000f00 */
        /* <DEDUP_REMOVED lines=13> */
[----:B------:R-:W-:Y:S01]  /*1290*/  IMAD.MOV.U32 R19, RZ, RZ, -0x1 ;  /* 0xffffffffff137424 */ /* 0x000fe200078e00ff */
[----:B------:R-:W-:-:S02]  /*12a0*/  MOV R8, 0x12c0 ;  /* 0x000012c000087802 */ /* 0x000fc40000000f00 */
[----:B------:R-:W-:Y:S05]  /*12b0*/  CALL.REL.NOINC `($__internal_196_$__cuda_sm70_shflsync_bfly_p) ;  /* 0x000000d000007944 */ /* 0x000fea0003c00000 */
[----:B0-----:R-:W-:Y:S01]  /*12c0*/  HFMA2.MMA R17, -RZ, RZ, 0, 4.76837158203125e-07 ;  /* 0x00000008ff117435 */ /* 0x001fe200000001ff */
[----:B-1----:R-:W-:Y:S01]  /*12d0*/  FADD.FTZ R18, R18, R14 ;  /* 0x0000000e12127221 */ /* 0x002fe20000010000 */
[----:B------:R-:W-:-:S02]  /*12e0*/  MOV R14, 0x1f ;  /* 0x0000001f000e7802 */ /* 0x000fc40000000f00 */
[----:B------:R-:W-:Y:S02]  /*12f0*/  MOV R19, 0xffffffff ;  /* 0xffffffff00137802 */ /* 0x000fe40000000f00 */
[----:B------:R-:W-:Y:S02]  /*1300*/  MOV R8, 0x1320 ;  /* 0x0000132000087802 */ /* 0x000fe40000000f00 */
[----:B------:R-:W-:Y:S05]  /*1310*/  CALL.REL.NOINC `($__internal_196_$__cuda_sm70_shflsync_bfly_p) ;  /* 0x0000007000007944 */ /* 0x000fea0003c00000 */
[----:B01----:R-:W-:Y:S01]  /*1320*/  FADD.FTZ R18, R18, R14 ;  /* 0x0000000e12127221 */ /* 0x003fe20000010000 */
[----:B------:R-:W-:Y:S01]  /*1330*/  HFMA2.MMA R14, -RZ, RZ, 0, 1.847743988037109375e-06 ;  /* 0x0000001fff0e7435 */ /* 0x000fe200000001ff */
[----:B------:R-:W-:Y:S01]  /*1340*/  IMAD.MOV.U32 R17, RZ, RZ, 0x10 ;  /* 0x00000010ff117424 */ /* 0x000fe200078e00ff */
[----:B------:R-:W-:Y:S02]  /*1350*/  MOV R19, 0xffffffff ;  /* 0xffffffff00137802 */ /* 0x000fe40000000f00 */
[----:B------:R-:W-:Y:S02]  /*1360*/  MOV R8, 0x1380 ;  /* 0x0000138000087802 */ /* 0x000fe40000000f00 */
[----:B------:R-:W-:Y:S05]  /*1370*/  CALL.REL.NOINC `($__internal_196_$__cuda_sm70_shflsync_bfly_p) ;  /* 0x0000001000007944 */ /* 0x000fea0003c00000 */
[----:B01----:R-:W-:Y:S05]  /*1380*/  BRA `(.L_x_9597) ;  /* 0xfffff80000007947 */ /* 0x003fea000383ffff */
        .weak           $__internal_196_$__cuda_sm70_shflsync_bfly_p
        .type           $__internal_196_$__cuda_sm70_shflsync_bfly_p,@function
        .size           $__internal_196_$__cuda_sm70_shflsync_bfly_p,(.L_x_9940 - $__internal_196_$__cuda_sm70_shflsync_bfly_p)
$__internal_196_$__cuda_sm70_shflsync_bfly_p:
[----:B------:R-:W-:Y:S01]  /*1390*/  HFMA2.MMA R9, -RZ, RZ, 0, 0 ;  /* 0x00000000ff097435 */ /* 0x000fe200000001ff */
[----:B------:R-:W-:Y:S04]  /*13a0*/  WARPSYNC R19 ;  /* 0x0000001300007348 */ /* 0x000fe80003800000 */
[----:B------:R0:W1:Y:S01]  /*13b0*/  SHFL.BFLY PT, R14, R18, R17, R14 ;  /* 0x0c000011120e7389 */ /* 0x00006200000e000e */
[----:B------:R-:W-:Y:S05]  /*13c0*/  RET.REL.NODEC R8 `(_ZN10layer_norm22ln_bwd_finalize_kernelINS_22Kernel_traits_finalizeILj2560EfffffjLb1ELj1024ELj4ENS_18Kernel_traits_baseILj2560EfffffjLj1024EEEEELb1ELb0EEEvNS_9BwdParamsE) ;  /* 0xffffec3008007950 */ /* 0x000fea0003c3ffff */
.L_x_9598:
        /* <DEDUP_REMOVED lines=11> */
.L_x_9940:


//--------------------- .text._ZN10layer_norm13ln_bwd_kernelINS_13Kernel_traitsIfffffjLj2560ELj1ELj1ELj4ELj16ENS_18Kernel_traits_baseILj2560EfffffjLj128EEEEELb1ELb1ELb1ELb0EEEvNS_9BwdParamsE --------------------------
	.section	.text._ZN10layer_norm13ln_bwd_kernelINS_13Kernel_traitsIfffffjLj2560ELj1ELj1ELj4ELj16ENS_18Kernel_traits_baseILj2560EfffffjLj128EEEEELb1ELb1ELb1ELb0EEEvNS_9BwdParamsE,"ax",@progbits
	.sectioninfo	@"SHI_REGISTERS=208"
	.align	128
        .global         _ZN10layer_norm13ln_bwd_kernelINS_13Kernel_traitsIfffffjLj2560ELj1ELj1ELj4ELj16ENS_18Kernel_traits_baseILj2560EfffffjLj128EEEEELb1ELb1ELb1ELb0EEEvNS_9BwdParamsE
        .type           _ZN10layer_norm13ln_bwd_kernelINS_13Kernel_traitsIfffffjLj2560ELj1ELj1ELj4ELj16ENS_18Kernel_traits_baseILj2560EfffffjLj128EEEEELb1ELb1ELb1ELb0EEEvNS_9BwdParamsE,@function
        .size           _ZN10layer_norm13ln_bwd_kernelINS_13Kernel_traitsIfffffjLj2560ELj1ELj1ELj4ELj16ENS_18Kernel_traits_baseILj2560EfffffjLj128EEEEELb1ELb1ELb1ELb0EEEvNS_9BwdParamsE,(.L_x_9941 - _ZN10layer_norm13ln_bwd_kernelINS_13Kernel_traitsIfffffjLj2560ELj1ELj1ELj4ELj16ENS_18Kernel_traits_baseILj2560EfffffjLj128EEEEELb1ELb1ELb1ELb0EEEvNS_9BwdParamsE)
        .other          _ZN10layer_norm13ln_bwd_kernelINS_13Kernel_traitsIfffffjLj2560ELj1ELj1ELj4ELj16ENS_18Kernel_traits_baseILj2560EfffffjLj128EEEEELb1ELb1ELb1ELb0EEEvNS_9BwdParamsE,@"STO_CUDA_ENTRY STV_DEFAULT"
_ZN10layer_norm13ln_bwd_kernelINS_13Kernel_traitsIfffffjLj2560ELj1ELj1ELj4ELj16ENS_18Kernel_traits_baseILj2560EfffffjLj128EEEEELb1ELb1ELb1ELb0EEEvNS_9BwdParamsE:
.text._ZN10layer_norm13ln_bwd_kernelINS_13Kernel_traitsIfffffjLj2560ELj1ELj1ELj4ELj16ENS_18Kernel_traits_baseILj2560EfffffjLj128EEEEELb1ELb1ELb1ELb0EEEvNS_9BwdParamsE:
        /* <DEDUP_REMOVED lines=82> */
.L_x_9673:
[----:B------:R-:W-:-:S05]  /*0520*/  MOV R195, 0x4 ;  /* 0x0000000400c37802 */ /* 0x000fca0000000f00 */
[----:B------:R-:W-:-:S06]  /*0530*/  IMAD.WIDE R138, R144, R195, c[0x0][0x1d8] ;  /* 0x00007600908a7625 */ /* 0x000fcc00078e02c3 */
[----:B------:R-:W2:Y:S01]  /*0540*/  LDG.E R138, [R138.64] ;  /* 0x000000048a8a7981 */ /* 0x000ea2000c1e1900 */
[----:B------:R-:W-:-:S04]  /*0550*/  IMAD.WIDE R136, R144, R195, c[0x0][0x1a8] ;  /* 0x00006a0090887625 */ /* 0x000fc800078e02c3 */
[CC--:B------:R-:W-:Y:S01]  /*0560*/  IMAD.WIDE R140, R144.reuse, R195.reuse, c[0x0][0x1d0] ;  /* 0x00007400908c7625 */ /* 0x0c0fe200078e02c3 */
[----:B-----5:R1:W5:Y:S03]  /*0570*/  LDG.E R146, [R136.64] ;  /* 0x0000000488927981 */ /* 0x020366000c1e1900 */
[C---:B------:R-:W-:Y:S01]  /*0580*/  IMAD R142, R144.reuse, c[0x0][0x168], RZ ;  /* 0x00005a00908e7a24 */ /* 0x040fe200078e02ff */
[----:B------:R1:W5:Y:S01]  /*0590*/  LDG.E R147, [R140.64] ;  /* 0x000000048c937981 */ /* 0x000362000c1e1900 */
[----:B------:R-:W-:-:S03]  /*05a0*/  IMAD.WIDE R2, R144, R195, c[0x0][0x1a0] ;  /* 0x0000680090027625 */ /* 0x000fc600078e02c3 */
[----:B------:R-:W-:Y:S02]  /*05b0*/  SHF.R.S32.HI R143, RZ, 0x1f, R142 ;  /* 0x0000001fff8f7819 */ /* 0x000fe4000001148e */
[----:B------:R-:W-:Y:S01]  /*05c0*/  MOV R197, 0x10 ;  /* 0x0000001000c57802 */ /* 0x000fe20000000f00 */
[----:B------:R-:W-:Y:S01]  /*05d0*/  BSSY B0, `(.L_x_9600) ;  /* 0x0000139000007945 */ /* 0x000fe20003800000 */
[----:B------:R-:W-:Y:S01]  /*05e0*/  LEA.HI R143, R143, R142, RZ, 0x2 ;  /* 0x0000008e8f8f7211 */ /* 0x000fe200078f10ff */
[----:B------:R3:W5:Y:S01]  /*05f0*/  LDG.E R194, [R2.64] ;  /* 0x0000000402c27981 */ /* 0x000762000c1e1900 */
[----:B------:R-:W-:-:S04]  /*0600*/  LOP3.LUT R142, R201, 0x7f, RZ, 0xc0, !PT ;  /* 0x0000007fc98e7812 */ /* 0x000fc800078ec0ff */
        /* <DEDUP_REMOVED lines=22> */
.L_x_9603:
[----:B------:R-:W-:Y:S05]  /*0770*/  BSYNC B1 ;  /* 0x0000000000017941 */ /* 0x000fea0003800000 */
.L_x_9602:
        /* <DEDUP_REMOVED lines=10> */
.L_x_9605:
[----:B------:R-:W-:Y:S05]  /*0820*/  BSYNC B1 ;  /* 0x0000000000017941 */ /* 0x000fea0003800000 */
.L_x_9604:
        /* <DEDUP_REMOVED lines=10> */
.L_x_9607:
[----:B------:R-:W-:Y:S05]  /*08d0*/  BSYNC B1 ;  /* 0x0000000000017941 */ /* 0x000fea0003800000 */
.L_x_9606:
        /* <DEDUP_REMOVED lines=10> */
.L_x_9609:
[----:B------:R-:W-:Y:S05]  /*0980*/  BSYNC B1 ;  /* 0x0000000000017941 */ /* 0x000fea0003800000 */
.L_x_9608:
        /* <DEDUP_REMOVED lines=8> */
[----:B------:R-:W-:-:S05]  /*0a10*/  @P0 IMAD.WIDE.U32 R2, R140, R197, c[0x0][0x218] ;  /* 0x000086008c020625 */ /* 0x000fca00078e00c5 */
[----:B------:R1:W5:Y:S01]  /*0a20*/  @P0 LDG.E.128 R4, [R2.64] ;  /* 0x0000000402040981 */ /* 0x000362000c1e1d00 */
[----:B------:R-:W-:Y:S01]  /*0a30*/  MOV R200, RZ ;  /* 0x000000ff00c87202 */ /* 0x000fe20000000f00 */
[----:B------:R-:W-:Y:S05]  /*0a40*/  BRA `(.L_x_9610) ;  /* 0x00000f1000007947 */ /* 0x000fea0003800000 */
.L_x_9601:
[----:B-1---5:R-:W-:Y:S01]  /*0a50*/  ISETP.GE.AND P0, PT, R147, 0x1, PT ;  /* 0x000000019300780c */ /* 0x022fe20003f06270 */
[----:B------:R-:W-:Y:S01]  /*0a60*/  HFMA2.MMA R196, -RZ, RZ, 0, 0 ;  /* 0x00000000ffc47435 */ /* 0x000fe200000001ff */
[----:B------:R-:W-:Y:S01]  /*0a70*/  IADD3 R136, R138, -0x1, RZ ;  /* 0xffffffff8a887810 */ /* 0x000fe20007ffe0ff */
[----:B------:R-:W-:Y:S01]  /*0a80*/  BSSY B1, `(.L_x_9611) ;  /* 0x0000039000017945 */ /* 0x000fe20003800000 */
[----:B------:R-:W-:Y:S01]  /*0a90*/  LOP3.LUT P5, RZ, R149, 0xffffff80, RZ, 0xc0, !PT ;  /* 0xffffff8095ff7812 */ /* 0x000fe200078ac0ff */
[----:B------:R-:W-:Y:S01]  /*0aa0*/  HFMA2.MMA R200, -RZ, RZ, 0, 0 ;  /* 0x00000000ffc87435 */ /* 0x000fe200000001ff */
        /* <DEDUP_REMOVED lines=34> */
[----:B----4-:R-:W-:-:S02]  /*0cd0*/  FADD.FTZ R2, RZ, R156 ;  /* 0x0000009cff027221 */ /* 0x010fc40000010000 */
[----:B------:R-:W-:Y:S02]  /*0ce0*/  FFMA.FTZ R3, R155, R156, RZ ;  /* 0x0000009c9b037223 */ /* 0x000fe400000100ff */
        /* <DEDUP_REMOVED lines=18> */
.L_x_9612:
[----:B-1----:R-:W-:Y:S05]  /*0e10*/  BSYNC B1 ;  /* 0x0000000000017941 */ /* 0x002fea0003800000 */
.L_x_9611:
        /* <DEDUP_REMOVED lines=12> */
[----:B0-----:R-:W-:-:S04]  /*0ee0*/  ISETP.NE.AND P0, PT, R203, RZ, PT ;  /* 0x000000ffcb00720c */ /* 0x001fc80003f05270 */
[----:B------:R-:W-:Y:S02]  /*0ef0*/  FSEL R162, R194, RZ, !P0 ;  /* 0x000000ffc2a27208 */ /* 0x000fe40004000000 */
[----:B------:R-:W-:Y:S02]  /*0f00*/  IADD3 R196, R196, 0x80, RZ ;  /* 0x00000080c4c47810 */ /* 0x000fe40007ffe0ff */
[----:B------:R-:W-:Y:S02]  /*0f10*/  IADD3 R198, R198, 0x80, RZ ;  /* 0x00000080c6c67810 */ /* 0x000fe40007ffe0ff */
[----:B------:R-:W-:Y:S01]  /*0f20*/  IADD3 R202, R202, 0x80, RZ ;  /* 0x00000080caca7810 */ /* 0x000fe20007ffe0ff */
[C---:B--2---:R-:W-:Y:S02]  /*0f30*/  FADD.FTZ R161, -R162.reuse, R140 ;  /* 0x0000008ca2a17221 */ /* 0x044fe40000010100 */
[C---:B------:R-:W-:Y:S02]  /*0f40*/  FADD.FTZ R183, -R162.reuse, R142 ;  /* 0x0000008ea2b77221 */ /* 0x040fe40000010100 */
[----:B------:R-:W-:-:S02]  /*0f50*/  FADD.FTZ R141, -R162, R141 ;  /* 0x0000008da28d7221 */ /* 0x000fc40000010100 */
[----:B------:R-:W-:Y:S02]  /*0f60*/  FMUL.FTZ R161, R146, R161 ;  /* 0x000000a192a17220 */ /* 0x000fe40000410000 */
[----:B---3--:R-:W-:Y:S02]  /*0f70*/  FMUL.FTZ R172, R112, R136 ;  /* 0x0000008870ac7220 */ /* 0x008fe40000410000 */
[----:B------:R-:W-:Y:S02]  /*0f80*/  FADD.FTZ R143, -R162, R143 ;  /* 0x0000008fa28f7221 */ /* 0x000fe40000010100 */
[C---:B------:R-:W-:Y:S02]  /*0f90*/  FMUL.FTZ R173, R146.reuse, R183 ;  /* 0x000000b792ad7220 */ /* 0x040fe40000410000 */
[----:B------:R-:W-:Y:S02]  /*0fa0*/  FMUL.FTZ R162, R146, R141 ;  /* 0x0000008d92a27220 */ /* 0x000fe40000410000 */
[----:B------:R-:W-:-:S02]  /*0fb0*/  FMUL.FTZ R183, R113, R137 ;  /* 0x0000008971b77220 */ /* 0x000fc40000410000 */
[----:B-1----:R-:W-:Y:S02]  /*0fc0*/  FADD.FTZ R2, R199, R172 ;  /* 0x000000acc7027221 */ /* 0x002fe40000010000 */
        /* <DEDUP_REMOVED lines=18> */
.L_x_9614:
[----:B------:R-:W-:Y:S05]  /*10f0*/  BSYNC B1 ;  /* 0x0000000000017941 */ /* 0x000fea0003800000 */
.L_x_9613:
        /* <DEDUP_REMOVED lines=45> */
.L_x_9616:
[----:B------:R-:W-:Y:S05]  /*13d0*/  BSYNC B1 ;  /* 0x0000000000017941 */ /* 0x000fea0003800000 */
.L_x_9615:
        /* <DEDUP_REMOVED lines=45> */
.L_x_9618:
[----:B------:R-:W-:Y:S05]  /*16b0*/  BSYNC B1 ;  /* 0x0000000000017941 */ /* 0x000fea0003800000 */
.L_x_9617:
[----:B------:R-:W-:-:S13]  /*16c0*/  ISETP.GE.U32.AND P0, PT, R149, 0x280, PT ;  /* 0x000002809500780c */ /* 0x000fda0003f06070 */
[----:B------:R-:W-:Y:S05]  /*16d0*/  @!P0 BRA `(.L_x_9610) ;  /* 0x0000028000008947 */ /* 0x000fea0003800000 */
[----:B------:R-:W-:-:S04]  /*16e0*/  IMAD.WIDE.U32 R140, R202, R197, c[0x0][0x188] ;  /* 0x00006200ca8c7625 */ /* 0x000fc800078e00c5 */
[----:B------:R-:W-:Y:S02]  /*16f0*/  IMAD.WIDE.U32 R136, R198, R197, c[0x0][0x208] ;  /* 0x00008200c6887625 */ /* 0x000fe400078e00c5 */
[----:B------:R-:W2:Y:S04]  /*1700*/  LDG.E.128 R140, [R140.64] ;  /* 0x000000048c8c7981 */ /* 0x000ea8000c1e1d00 */
[----:B------:R-:W3:Y:S01]  /*1710*/  LDG.E.128 R136, [R136.64] ;  /* 0x0000000488887981 */ /* 0x000ee2000c1e1d00 */
[----:B0-----:R-:W-:Y:S01]  /*1720*/  ISETP.NE.AND P0, PT, R203, RZ, PT ;  /* 0x000000ffcb00720c */ /* 0x001fe20003f05270 */
[----:B------:R-:W-:-:S03]  /*1730*/  IMAD.WIDE.U32 R178, R196, R195, c[0x0][0x190] ;  /* 0x00006400c4b27625 */ /* 0x000fc600078e00c3 */
[----:B------:R-:W-:Y:S02]  /*1740*/  FSEL R194, R194, RZ, !P0 ;  /* 0x000000ffc2c27208 */ /* 0x000fe40004000000 */
[----:B------:R-:W-:Y:S01]  /*1750*/  ISETP.NE.U32.AND P0, PT, RZ, c[0x0][0x218], PT ;  /* 0x00008600ff007a0c */ /* 0x000fe20003f05070 */
[----:B------:R0:W5:Y:S03]  /*1760*/  LDG.E R153, [R178.64] ;  /* 0x00000004b2997981 */ /* 0x000166000c1e1900 */
[----:B------:R-:W-:-:S13]  /*1770*/  ISETP.NE.AND.EX P0, PT, RZ, c[0x0][0x21c], PT, P0 ;  /* 0x00008700ff007a0c */ /* 0x000fda0003f05300 */
[----:B------:R-:W-:-:S05]  /*1780*/  @P0 IMAD.WIDE.U32 R2, R202, R197, c[0x0][0x218] ;  /* 0x00008600ca020625 */ /* 0x000fca00078e00c5 */
[----:B------:R1:W5:Y:S01]  /*1790*/  @P0 LDG.E.128 R4, [R2.64] ;  /* 0x0000000402040981 */ /* 0x000362000c1e1d00 */
[C---:B--2---:R-:W-:Y:S02]  /*17a0*/  FADD.FTZ R157, -R194.reuse, R140 ;  /* 0x0000008cc29d7221 */ /* 0x044fe40000010100 */
[----:B------:R-:W-:Y:S02]  /*17b0*/  FADD.FTZ R141, -R194, R141 ;  /* 0x0000008dc28d7221 */ /* 0x000fe40000010100 */
[----:B------:R-:W-:Y:S02]  /*17c0*/  FMUL.FTZ R157, R146, R157 ;  /* 0x0000009d929d7220 */ /* 0x000fe40000410000 */
[----:B---3--:R-:W-:Y:S02]  /*17d0*/  FMUL.FTZ R160, R84, R136 ;  /* 0x0000008854a07220 */ /* 0x008fe40000410000 */
[----:B------:R-:W-:Y:S02]  /*17e0*/  FADD.FTZ R171, -R194, R142 ;  /* 0x0000008ec2ab7221 */ /* 0x000fe40000010100 */
[----:B------:R-:W-:-:S02]  /*17f0*/  FMUL.FTZ R158, R146, R141 ;  /* 0x0000008d929e7220 */ /* 0x000fc40000410000 */
[----:B------:R-:W-:Y:S02]  /*1800*/  FMUL.FTZ R169, R85, R137 ;  /* 0x0000008955a97220 */ /* 0x000fe40000410000 */
[----:B-1----:R-:W-:Y:S02]  /*1810*/  FADD.FTZ R2, R199, R160 ;  /* 0x000000a0c7027221 */ /* 0x002fe40000010000 */
        /* <DEDUP_REMOVED lines=20> */
.L_x_9610:
[----:B------:R-:W-:Y:S05]  /*1960*/  BSYNC B0 ;  /* 0x0000000000007941 */ /* 0x000fea0003800000 */
.L_x_9600:
[----:B------:R-:W-:Y:S02]  /*1970*/  LOP3.LUT P0, RZ, R145, 0xff, RZ, 0xc0, !PT ;  /* 0x000000ff91ff7812 */ /* 0x000fe4000780c0ff */
[----:B-1----:R-:W-:-:S04]  /*1980*/  SHF.R.U32.HI R136, RZ, 0x5, R201 ;  /* 0x00000005ff887819 */ /* 0x002fc800000116c9 */
[----:B------:R-:W-:-:S07]  /*1990*/  LOP3.LUT R194, R136, 0x7fffffc, RZ, 0xc0, !PT ;  /* 0x07fffffc88c27812 */ /* 0x000fce00078ec0ff */
[----:B------:R-:W-:Y:S02]  /*19a0*/  @!P0 IADD3 R194, R194, 0x4, RZ ;  /* 0x00000004c2c28810 */ /* 0x000fe40007ffe0ff */
[----:B------:R-:W-:Y:S01]  /*19b0*/  LOP3.LUT P0, RZ, R201, 0x1f, RZ, 0xc0, !PT ;  /* 0x0000001fc9ff7812 */ /* 0x000fe2000780c0ff */
[----:B------:R-:W-:Y:S10]  /*19c0*/  BRA.DIV ~URZ, `(.L_x_9619) ;  /* 0x000027627f007947 */ /* 0x000ff4000b800000 */
[----:B------:R1:W2:Y:S02]  /*19d0*/  SHFL.DOWN PT, R138, R199, 0x10, 0x1f ;  /* 0x0a001f00c78a7f89 */ /* 0x0002a400000e0000 */
.L_x_9674:
        /* <DEDUP_REMOVED lines=18> */
.L_x_9675:
        /* <DEDUP_REMOVED lines=22> */
[----:B------:R-:W-:Y:S01]  /*1c60*/  FADD.FTZ R2, R136, R141 ;  /* 0x0000008d88027221 */ /* 0x000fe20000010000 */
[----:B------:R-:W-:Y:S01]  /*1c70*/  HFMA2.MMA R136, -RZ, RZ, 0, 0 ;  /* 0x00000000ff887435 */ /* 0x000fe200000001ff */
[----:B------:R-:W-:Y:S02]  /*1c80*/  FADD.FTZ R140, R142, R147 ;  /* 0x000000938e8c7221 */ /* 0x000fe40000010000 */
[----:B------:R-:W-:Y:S02]  /*1c90*/  FADD.FTZ R2, R143, R2 ;  /* 0x000000028f027221 */ /* 0x000fe40000010000 */
[----:B------:R-:W-:Y:S01]  /*1ca0*/  FMUL.FTZ R140, R140, c[0x0][0x1e0] ;  /* 0x000078008c8c7a20 */ /* 0x000fe20000410000 */
[----:B------:R-:W-:Y:S01]  /*1cb0*/  @P0 LEA.HI.SX32 R136, R196, R3, 0x1e ;  /* 0x00000003c4880211 */ /* 0x000fe200078ff2ff */
        /* <DEDUP_REMOVED lines=8> */
[----:B------:R-:W-:Y:S01]  /*1d40*/  @!P1 FSEL R194, R23, RZ, P5 ;  /* 0x000000ff17c29208 */ /* 0x000fe20002800000 */
[----:B------:R-:W-:Y:S05]  /*1d50*/  @!P0 BRA `(.L_x_9624) ;  /* 0x0000003000008947 */ /* 0x000fea0003800000 */
[----:B------:R-:W-:-:S04]  /*1d60*/  IMAD.MOV.U32 R125, RZ, RZ, 0x10 ;  /* 0x00000010ff7d7424 */ /* 0x000fc800078e00ff */
[----:B------:R-:W-:-:S06]  /*1d70*/  IMAD.WIDE.U32 R124, R136, R125, c[0x0][0x170] ;  /* 0x00005c00887c7625 */ /* 0x000fcc00078e007d */
[----:B------:R-:W5:Y:S02]  /*1d80*/  LDG.E.128 R124, [R124.64] ;  /* 0x000000047c7c7981 */ /* 0x000f64000c1e1d00 */
.L_x_9624:
[----:B------:R-:W-:Y:S05]  /*1d90*/  BSYNC B1 ;  /* 0x0000000000017941 */ /* 0x000fea0003800000 */
.L_x_9623:
        /* <DEDUP_REMOVED lines=10> */
.L_x_9626:
[----:B------:R-:W-:Y:S05]  /*1e40*/  BSYNC B1 ;  /* 0x0000000000017941 */ /* 0x000fea0003800000 */
.L_x_9625:
[----:B------:R-:W-:Y:S01]  /*1e50*/  @P0 FMUL.FTZ R2, R3, c[0x0][0x1ec] ;  /* 0x00007b0003020a20 */ /* 0x000fe20000410000 */
[----:B------:R-:W-:Y:S01]  /*1e60*/  @P0 LOP3.LUT P5, RZ, R150, 0xff, RZ, 0xc0, !PT ;  /* 0x000000ff96ff0812 */ /* 0x000fe200078ac0ff */
[----:B------:R-:W-:Y:S02]  /*1e70*/  BSSY B1, `(.L_x_9627) ;  /* 0x0000012000017945 */ /* 0x000fe40003800000 */
[----:B------:R-:W-:-:S04]  /*1e80*/  @P0 FMUL.FTZ R139, R2, c[0x0][0x1e8] ;  /* 0x00007a00028b0a20 */ /* 0x000fc80000410000 */
[-C--:B-----5:R-:W-:Y:S02]  /*1e90*/  @P0 FMUL.FTZ R2, R124, R139.reuse ;  /* 0x0000008b7c020220 */ /* 0x0a0fe40000410000 */
[----:B------:R-:W-:-:S03]  /*1ea0*/  @P0 FMUL.FTZ R139, R116, R139 ;  /* 0x0000008b748b0220 */ /* 0x000fc60000410000 */
[----:B------:R-:W-:Y:S02]  /*1eb0*/  @P0 FSEL R141, R2, RZ, P5 ;  /* 0x000000ff028d0208 */ /* 0x000fe40002800000 */
[----:B------:R-:W-:Y:S02]  /*1ec0*/  @P0 SEL R132, R139, RZ, P5 ;  /* 0x000000ff8b840207 */ /* 0x000fe40002800000 */
[----:B------:R-:W-:-:S04]  /*1ed0*/  @!P1 ISETP.NE.U32.AND P5, PT, RZ, c[0x0][0x218], PT ;  /* 0x00008600ff009a0c */ /* 0x000fc80003fa5070 */
[----:B------:R-:W-:-:S04]  /*1ee0*/  @!P1 ISETP.NE.AND.EX P5, PT, RZ, c[0x0][0x21c], PT, P5 ;  /* 0x00008700ff009a0c */ /* 0x000fc80003fa5350 */
[----:B------:R-:W-:Y:S01]  /*1ef0*/  @!P1 FSEL R2, R21, RZ, P5 ;  /* 0x000000ff15029208 */ /* 0x000fe20002800000 */
        /* <DEDUP_REMOVED lines=9> */
.L_x_9628:
[----:B------:R-:W-:Y:S05]  /*1f90*/  BSYNC B1 ;  /* 0x0000000000017941 */ /* 0x000fea0003800000 */
.L_x_9627:
[----:B------:R-:W-:Y:S01]  /*1fa0*/  @P0 FMUL.FTZ R138, R2, c[0x0][0x1ec] ;  /* 0x00007b00028a0a20 */ /* 0x000fe20000410000 */
[----:B------:R-:W-:Y:S01]  /*1fb0*/  @P0 LOP3.LUT P5, RZ, R150, 0xff00, RZ, 0xc0, !PT ;  /* 0x0000ff0096ff0812 */ /* 0x000fe200078ac0ff */
[----:B------:R-:W-:Y:S02]  /*1fc0*/  BSSY B1, `(.L_x_9629) ;  /* 0x0000012000017945 */ /* 0x000fe40003800000 */
[----:B------:R-:W-:-:S04]  /*1fd0*/  @P0 FMUL.FTZ R138, R138, c[0x0][0x1e8] ;  /* 0x00007a008a8a0a20 */ /* 0x000fc80000410000 */
[-C--:B------:R-:W-:Y:S02]  /*1fe0*/  @P0 FMUL.FTZ R139, R125, R138.reuse ;  /* 0x0000008a7d8b0220 */ /* 0x080fe40000410000 */
        /* <DEDUP_REMOVED lines=15> */
.L_x_9630:
[----:B------:R-:W-:Y:S05]  /*20e0*/  BSYNC B1 ;  /* 0x0000000000017941 */ /* 0x000fea0003800000 */
.L_x_9629:
[----:B------:R-:W-:Y:S01]  /*20f0*/  @P0 FMUL.FTZ R138, R139, c[0x0][0x1ec] ;  /* 0x00007b008b8a0a20 */ /* 0x000fe20000410000 */
[----:B------:R-:W-:Y:S01]  /*2100*/  @P0 LOP3.LUT P5, RZ, R150, 0xff0000, RZ, 0xc0, !PT ;  /* 0x00ff000096ff0812 */ /* 0x000fe200078ac0ff */
[----:B------:R-:W-:Y:S02]  /*2110*/  BSSY B1, `(.L_x_9631) ;  /* 0x0000014000017945 */ /* 0x000fe40003800000 */
[----:B------:R-:W-:-:S04]  /*2120*/  @P0 FMUL.FTZ R143, R138, c[0x0][0x1e8] ;  /* 0x00007a008a8f0a20 */ /* 0x000fc80000410000 */
[-C--:B------:R-:W-:Y:S02]  /*2130*/  @P0 FMUL.FTZ R138, R126, R143.reuse ;  /* 0x0000008f7e8a0220 */ /* 0x080fe40000410000 */
[----:B------:R-:W-:-:S05]  /*2140*/  @P0 FMUL.FTZ R143, R118, R143 ;  /* 0x0000008f768f0220 */ /* 0x000fca0000410000 */
[----:B------:R-:W-:Y:S02]  /*2150*/  @P0 SEL R134, R143, RZ, P5 ;  /* 0x000000ff8f860207 */ /* 0x000fe40002800000 */
[----:B------:R-:W-:Y:S02]  /*2160*/  @P0 FSEL R143, R138, RZ, P5 ;  /* 0x000000ff8a8f0208 */ /* 0x000fe40002800000 */
[----:B------:R-:W-:-:S04]  /*2170*/  ISETP.NE.U32.AND P5, PT, RZ, c[0x0][0x258], PT ;  /* 0x00009600ff007a0c */ /* 0x000fc80003fa5070 */
[----:B------:R-:W-:-:S04]  /*2180*/  ISETP.NE.AND.EX P5, PT, RZ, c[0x0][0x25c], PT, P5 ;  /* 0x00009700ff007a0c */ /* 0x000fc80003fa5350 */
[----:B------:R-:W-:Y:S02]  /*2190*/  SEL R128, R3, R128, P5 ;  /* 0x0000008003807207 */ /* 0x000fe40002800000 */
[----:B------:R-:W-:Y:S02]  /*21a0*/  SEL R129, R2, R129, P5 ;  /* 0x0000008102817207 */ /* 0x000fe40002800000 */
        /* <DEDUP_REMOVED lines=10> */
.L_x_9632:
[----:B------:R-:W-:Y:S05]  /*2250*/  BSYNC B1 ;  /* 0x0000000000017941 */ /* 0x000fea0003800000 */
.L_x_9631:
[C---:B------:R-:W-:Y:S01]  /*2260*/  SEL R131, R194.reuse, R131, P5 ;  /* 0x00000083c2837207 */ /* 0x040fe20002800000 */
[----:B------:R-:W-:Y:S01]  /*2270*/  @P0 FMUL.FTZ R194, R194, c[0x0][0x1ec] ;  /* 0x00007b00c2c20a20 */ /* 0x000fe20000410000 */
[----:B------:R-:W-:Y:S01]  /*2280*/  ISETP.NE.U32.AND P5, PT, RZ, c[0x0][0x258], PT ;  /* 0x00009600ff007a0c */ /* 0x000fe20003fa5070 */
[----:B------:R-:W-:Y:S01]  /*2290*/  @P0 FADD.FTZ R40, R40, R141 ;  /* 0x0000008d28280221 */ /* 0x000fe20000010000 */
[----:B------:R-:W-:Y:S01]  /*22a0*/  @P0 MOV R139, 0x10 ;  /* 0x00000010008b0802 */ /* 0x000fe20000000f00 */
[----:B------:R-:W-:Y:S01]  /*22b0*/  @P0 FMUL.FTZ R194, R194, c[0x0][0x1e8] ;  /* 0x00007a00c2c20a20 */ /* 0x000fe20000410000 */
[----:B------:R-:W-:Y:S01]  /*22c0*/  ISETP.NE.AND.EX P5, PT, RZ, c[0x0][0x25c], PT, P5 ;  /* 0x00009700ff007a0c */ /* 0x000fe20003fa5350 */
[----:B------:R-:W-:Y:S02]  /*22d0*/  @P0 FADD.FTZ R41, R41, R142 ;  /* 0x0000008e29290221 */ /* 0x000fe40000010000 */
[-C--:B------:R-:W-:Y:S02]  /*22e0*/  @P0 FMUL.FTZ R138, R127, R194.reuse ;  /* 0x000000c27f8a0220 */ /* 0x080fe40000410000 */
[----:B------:R-:W-:-:S02]  /*22f0*/  @P0 FMUL.FTZ R194, R119, R194 ;  /* 0x000000c277c20220 */ /* 0x000fc40000410000 */
[----:B------:R-:W-:-:S06]  /*2300*/  @P0 FADD.FTZ R42, R42, R143 ;  /* 0x0000008f2a2a0221 */ /* 0x000fcc0000010000 */
[----:B------:R-:W-:-:S05]  /*2310*/  @P5 MOV R3, 0x10 ;  /* 0x0000001000035802 */ /* 0x000fca0000000f00 */
[C---:B------:R-:W-:Y:S01]  /*2320*/  @P5 IMAD.WIDE.U32 R2, R148.reuse, R3, c[0x0][0x258] ;  /* 0x0000960094025625 */ /* 0x040fe200078e0003 */
[----:B------:R-:W-:-:S04]  /*2330*/  IADD3 R148, R148, 0x80, RZ ;  /* 0x0000008094947810 */ /* 0x000fc80007ffe0ff */
[----:B------:R1:W-:Y:S01]  /*2340*/  @P5 STG.E.128 [R2.64], R128 ;  /* 0x0000008002005986 */ /* 0x0003e2000c101d04 */
[----:B------:R-:W-:-:S04]  /*2350*/  @P0 LOP3.LUT P5, RZ, R150, 0xff000000, RZ, 0xc0, !PT ;  /* 0xff00000096ff0812 */ /* 0x000fc800078ac0ff */
[----:B------:R-:W-:Y:S02]  /*2360*/  @P0 SEL R135, R194, RZ, P5 ;  /* 0x000000ffc2870207 */ /* 0x000fe40002800000 */
[----:B------:R-:W-:Y:S01]  /*2370*/  @P0 FSEL R194, R138, RZ, P5 ;  /* 0x000000ff8ac20208 */ /* 0x000fe20002800000 */
[C---:B------:R-:W-:Y:S01]  /*2380*/  @P0 IMAD.WIDE.U32 R138, R136.reuse, R139, c[0x0][0x248] ;  /* 0x00009200888a0625 */ /* 0x040fe200078e008b */
[----:B------:R-:W-:-:S03]  /*2390*/  IADD3 R136, R136, 0x80, RZ ;  /* 0x0000008088887810 */ /* 0x000fc60007ffe0ff */
[----:B------:R-:W-:Y:S01]  /*23a0*/  @P0 FADD.FTZ R43, R43, R194 ;  /* 0x000000c22b2b0221 */ /* 0x000fe20000010000 */
[----:B------:R1:W-:Y:S04]  /*23b0*/  @P0 STG.E.128 [R138.64], R132 ;  /* 0x000000848a000986 */ /* 0x0003e8000c101d04 */
.L_x_9622:
[----:B------:R-:W-:Y:S05]  /*23c0*/  BSYNC B0 ;  /* 0x0000000000007941 */ /* 0x000fea0003800000 */
.L_x_9621:
[----:B------:R-:W-:Y:S01]  /*23d0*/  BSSY B0, `(.L_x_9633) ;  /* 0x0000067000007945 */ /* 0x000fe20003800000 */
[----:B------:R-:W-:Y:S05]  /*23e0*/  @!P4 BRA `(.L_x_9634) ;  /* 0x000006500000c947 */ /* 0x000fea0003800000 */
[----:B-1----:R-:W-:Y:S02]  /*23f0*/  @P0 MOV R3, 0x10 ;  /* 0x0000001000030802 */ /* 0x002fe40000000f00 */
[----:B0-----:R-:W-:-:S03]  /*2400*/  ISETP.NE.AND P5, PT, R203, RZ, PT ;  /* 0x000000ffcb00720c */ /* 0x001fc60003fa5270 */
[----:B------:R-:W-:Y:S01]  /*2410*/  @P0 IMAD.WIDE.U32 R2, R136, R3, c[0x0][0x170] ;  /* 0x00005c0088020625 */ /* 0x000fe200078e0003 */
[----:B------:R-:W-:Y:S02]  /*2420*/  FSEL R196, R140, RZ, !P5 ;  /* 0x000000ff8cc47208 */ /* 0x000fe40006800000 */
[----:B------:R-:W-:Y:S02]  /*2430*/  @!P1 ISETP.NE.U32.AND P5, PT, RZ, c[0x0][0x218], PT ;  /* 0x00008600ff009a0c */ /* 0x000fe40003fa5070 */
[----:B------:R0:W5:Y:S02]  /*2440*/  @P0 LDG.E.128 R124, [R2.64] ;  /* 0x00000004027c0981 */ /* 0x000164000c1e1d00 */
[----:B------:R-:W-:-:S04]  /*2450*/  @!P1 ISETP.NE.AND.EX P5, PT, RZ, c[0x0][0x21c], PT, P5 ;  /* 0x00008700ff009a0c */ /* 0x000fc80003fa5350 */
[----:B-----5:R-:W-:Y:S02]  /*2460*/  @!P1 FSEL R139, R16, RZ, P5 ;  /* 0x000000ff108b9208 */ /* 0x020fe40002800000 */
        /* <DEDUP_REMOVED lines=11> */
.L_x_9636:
[----:B0-----:R-:W-:Y:S05]  /*2520*/  BSYNC B1 ;  /* 0x0000000000017941 */ /* 0x001fea0003800000 */
.L_x_9635:
[----:B------:R-:W-:Y:S01]  /*2530*/  @P0 FMUL.FTZ R2, R139, c[0x0][0x1ec] ;  /* 0x00007b008b020a20 */ /* 0x000fe20000410000 */
[----:B------:R-:W-:Y:S01]  /*2540*/  @P0 LOP3.LUT P5, RZ, R151, 0xff, RZ, 0xc0, !PT ;  /* 0x000000ff97ff0812 */ /* 0x000fe200078ac0ff */
[----:B------:R-:W-:Y:S02]  /*2550*/  BSSY B1, `(.L_x_9637) ;  /* 0x0000010000017945 */ /* 0x000fe40003800000 */
[----:B------:R-:W-:-:S04]  /*2560*/  @P0 FMUL.FTZ R3, R2, c[0x0][0x1e8] ;  /* 0x00007a0002030a20 */ /* 0x000fc80000410000 */
[-C--:B------:R-:W-:Y:S02]  /*2570*/  @P0 FMUL.FTZ R2, R108, R3.reuse ;  /* 0x000000036c020220 */ /* 0x080fe40000410000 */
[----:B------:R-:W-:-:S03]  /*2580*/  @P0 FMUL.FTZ R3, R124, R3 ;  /* 0x000000037c030220 */ /* 0x000fc60000410000 */
[----:B------:R-:W-:Y:S02]  /*2590*/  @P0 SEL R132, R2, RZ, P5 ;  /* 0x000000ff02840207 */ /* 0x000fe40002800000 */
        /* <DEDUP_REMOVED lines=11> */
.L_x_9638:
[----:B------:R-:W-:Y:S05]  /*2650*/  BSYNC B1 ;  /* 0x0000000000017941 */ /* 0x000fea0003800000 */
.L_x_9637:
        /* <DEDUP_REMOVED lines=18> */
.L_x_9640:
[----:B------:R-:W-:Y:S05]  /*2780*/  BSYNC B1 ;  /* 0x0000000000017941 */ /* 0x000fea0003800000 */
.L_x_9639:
        /* <DEDUP_REMOVED lines=17> */
.L_x_9642:
[----:B------:R-:W-:Y:S05]  /*28a0*/  BSYNC B1 ;  /* 0x0000000000017941 */ /* 0x000fea0003800000 */
.L_x_9641:
[----:B------:R-:W-:Y:S01]  /*28b0*/  SEL R128, R139, R128, P5 ;  /* 0x000000808b807207 */ /* 0x000fe20002800000 */
[----:B------:R-:W-:Y:S01]  /*28c0*/  @P0 FADD.FTZ R36, R36, R141 ;  /* 0x0000008d24240221 */ /* 0x000fe20000010000 */
[----:B------:R-:W-:Y:S01]  /*28d0*/  SEL R129, R2, R129, P5 ;  /* 0x0000008102817207 */ /* 0x000fe20002800000 */
[----:B------:R-:W-:Y:S01]  /*28e0*/  @P0 FADD.FTZ R37, R37, R142 ;  /* 0x0000008e25250221 */ /* 0x000fe20000010000 */
[----:B------:R-:W-:Y:S01]  /*28f0*/  SEL R130, R3, R130, P5 ;  /* 0x0000008203827207 */ /* 0x000fe20002800000 */
[----:B------:R-:W-:Y:S01]  /*2900*/  @P0 FADD.FTZ R38, R38, R143 ;  /* 0x0000008f26260221 */ /* 0x000fe20000010000 */
[C---:B------:R-:W-:Y:S01]  /*2910*/  SEL R131, R194.reuse, R131, P5 ;  /* 0x00000083c2837207 */ /* 0x040fe20002800000 */
[----:B------:R-:W-:Y:S01]  /*2920*/  @P0 FMUL.FTZ R194, R194, c[0x0][0x1ec] ;  /* 0x00007b00c2c20a20 */ /* 0x000fe20000410000 */
[----:B------:R-:W-:Y:S02]  /*2930*/  ISETP.NE.U32.AND P5, PT, RZ, c[0x0][0x258], PT ;  /* 0x00009600ff007a0c */ /* 0x000fe40003fa5070 */
[----:B------:R-:W-:Y:S01]  /*2940*/  @P0 MOV R139, 0x10 ;  /* 0x00000010008b0802 */ /* 0x000fe20000000f00 */
[----:B------:R-:W-:Y:S01]  /*2950*/  @P0 FMUL.FTZ R194, R194, c[0x0][0x1e8] ;  /* 0x00007a00c2c20a20 */ /* 0x000fe20000410000 */
[----:B------:R-:W-:-:S03]  /*2960*/  ISETP.NE.AND.EX P5, PT, RZ, c[0x0][0x25c], PT, P5 ;  /* 0x00009700ff007a0c */ /* 0x000fc60003fa5350 */
[-C--:B------:R-:W-:Y:S02]  /*2970*/  @P0 FMUL.FTZ R138, R111, R194.reuse ;  /* 0x000000c26f8a0220 */ /* 0x080fe40000410000 */
[----:B------:R-:W-:-:S08]  /*2980*/  @P0 FMUL.FTZ R194, R127, R194 ;  /* 0x000000c27fc20220 */ /* 0x000fd00000410000 */
[----:B------:R-:W-:-:S05]  /*2990*/  @P5 MOV R3, 0x10 ;  /* 0x0000001000035802 */ /* 0x000fca0000000f00 */
[C---:B------:R-:W-:Y:S01]  /*29a0*/  @P5 IMAD.WIDE.U32 R2, R148.reuse, R3, c[0x0][0x258] ;  /* 0x0000960094025625 */ /* 0x040fe200078e0003 */
[----:B------:R-:W-:-:S04]  /*29b0*/  IADD3 R148, R148, 0x80, RZ ;  /* 0x0000008094947810 */ /* 0x000fc80007ffe0ff */
[----:B------:R0:W-:Y:S01]  /*29c0*/  @P5 STG.E.128 [R2.64], R128 ;  /* 0x0000008002005986 */ /* 0x0001e2000c101d04 */
[----:B------:R-:W-:-:S04]  /*29d0*/  @P0 LOP3.LUT P5, RZ, R151, 0xff000000, RZ, 0xc0, !PT ;  /* 0xff00000097ff0812 */ /* 0x000fc800078ac0ff */
[----:B------:R-:W-:Y:S01]  /*29e0*/  @P0 SEL R135, R138, RZ, P5 ;  /* 0x000000ff8a870207 */ /* 0x000fe20002800000 */
[----:B------:R-:W-:Y:S01]  /*29f0*/  @P0 IMAD.WIDE.U32 R138, R136, R139, c[0x0][0x248] ;  /* 0x00009200888a0625 */ /* 0x000fe200078e008b */
[----:B------:R-:W-:Y:S02]  /*2a00*/  @P0 FSEL R194, R194, RZ, P5 ;  /* 0x000000ffc2c20208 */ /* 0x000fe40002800000 */
[----:B------:R-:W-:Y:S02]  /*2a10*/  IADD3 R136, R136, 0x80, RZ ;  /* 0x0000008088887810 */ /* 0x000fe40007ffe0ff */
[----:B------:R0:W-:Y:S01]  /*2a20*/  @P0 STG.E.128 [R138.64], R132 ;  /* 0x000000848a000986 */ /* 0x0001e2000c101d04 */
[----:B------:R-:W-:-:S03]  /*2a30*/  @P0 FADD.FTZ R39, R39, R194 ;  /* 0x000000c227270221 */ /* 0x000fc60000010000 */
.L_x_9634:
[----:B------:R-:W-:Y:S05]  /*2a40*/  BSYNC B0 ;  /* 0x0000000000007941 */ /* 0x000fea0003800000 */
.L_x_9633:
[----:B------:R-:W-:Y:S01]  /*2a50*/  BSSY B0, `(.L_x_9643) ;  /* 0x0000067000007945 */ /* 0x000fe20003800000 */
[----:B------:R-:W-:Y:S05]  /*2a60*/  @!P3 BRA `(.L_x_9644) ;  /* 0x000006500000b947 */ /* 0x000fea0003800000 */
[----:B01----:R-:W-:Y:S02]  /*2a70*/  @P0 MOV R3, 0x10 ;  /* 0x0000001000030802 */ /* 0x003fe40000000f00 */
[----:B------:R-:W-:-:S03]  /*2a80*/  ISETP.NE.AND P5, PT, R203, RZ, PT ;  /* 0x000000ffcb00720c */ /* 0x000fc60003fa5270 */
        /* <DEDUP_REMOVED lines=17> */
.L_x_9646:
[----:B0-----:R-:W-:Y:S05]  /*2ba0*/  BSYNC B1 ;  /* 0x0000000000017941 */ /* 0x001fea0003800000 */
.L_x_9645:
        /* <DEDUP_REMOVED lines=18> */
.L_x_9648:
[----:B------:R-:W-:Y:S05]  /*2cd0*/  BSYNC B1 ;  /* 0x0000000000017941 */ /* 0x000fea0003800000 */
.L_x_9647:
        /* <DEDUP_REMOVED lines=18> */
.L_x_9650:
[----:B------:R-:W-:Y:S05]  /*2e00*/  BSYNC B1 ;  /* 0x0000000000017941 */ /* 0x000fea0003800000 */
.L_x_9649:
        /* <DEDUP_REMOVED lines=17> */
.L_x_9652:
[----:B------:R-:W-:Y:S05]  /*2f20*/  BSYNC B1 ;  /* 0x0000000000017941 */ /* 0x000fea0003800000 */
.L_x_9651:
        /* <DEDUP_REMOVED lines=25> */
.L_x_9644:
[----:B------:R-:W-:Y:S05]  /*30c0*/  BSYNC B0 ;  /* 0x0000000000007941 */ /* 0x000fea0003800000 */
.L_x_9643:
        /* <DEDUP_REMOVED lines=21> */
.L_x_9656:
[----:B0-----:R-:W-:Y:S05]  /*3220*/  BSYNC B1 ;  /* 0x0000000000017941 */ /* 0x001fea0003800000 */
.L_x_9655:
        /* <DEDUP_REMOVED lines=18> */
.L_x_9658:
[----:B------:R-:W-:Y:S05]  /*3350*/  BSYNC B1 ;  /* 0x0000000000017941 */ /* 0x000fea0003800000 */
.L_x_9657:
        /* <DEDUP_REMOVED lines=18> */
.L_x_9660:
[----:B------:R-:W-:Y:S05]  /*3480*/  BSYNC B1 ;  /* 0x0000000000017941 */ /* 0x000fea0003800000 */
.L_x_9659:
        /* <DEDUP_REMOVED lines=17> */
.L_x_9662:
[----:B------:R-:W-:Y:S05]  /*35a0*/  BSYNC B1 ;  /* 0x0000000000017941 */ /* 0x000fea0003800000 */
.L_x_9661:
[----:B------:R-:W-:Y:S01]  /*35b0*/  SEL R128, R139, R128, P5 ;  /* 0x000000808b807207 */ /* 0x000fe20002800000 */
[----:B------:R-:W-:Y:S01]  /*35c0*/  @P0 IMAD.MOV.U32 R139, RZ, RZ, 0x10 ;  /* 0x00000010ff8b0424 */ /* 0x000fe200078e00ff */
[----:B------:R-:W-:Y:S01]  /*35d0*/  SEL R129, R2, R129, P5 ;  /* 0x0000008102817207 */ /* 0x000fe20002800000 */
[----:B------:R-:W-:Y:S01]  /*35e0*/  @P0 FADD.FTZ R28, R28, R141 ;  /* 0x0000008d1c1c0221 */ /* 0x000fe20000010000 */
[----:B------:R-:W-:Y:S01]  /*35f0*/  SEL R130, R3, R130, P5 ;  /* 0x0000008203827207 */ /* 0x000fe20002800000 */
[----:B------:R-:W-:Y:S01]  /*3600*/  @P0 FADD.FTZ R29, R29, R142 ;  /* 0x0000008e1d1d0221 */ /* 0x000fe20000010000 */
[C---:B------:R-:W-:Y:S01]  /*3610*/  SEL R131, R194.reuse, R131, P5 ;  /* 0x00000083c2837207 */ /* 0x040fe20002800000 */
[----:B------:R-:W-:Y:S01]  /*3620*/  @P0 FMUL.FTZ R194, R194, c[0x0][0x1ec] ;  /* 0x00007b00c2c20a20 */ /* 0x000fe20000410000 */
[----:B------:R-:W-:Y:S01]  /*3630*/  ISETP.NE.U32.AND P5, PT, RZ, c[0x0][0x258], PT ;  /* 0x00009600ff007a0c */ /* 0x000fe20003fa5070 */
[----:B------:R-:W-:Y:S02]  /*3640*/  @P0 FADD.FTZ R30, R30, R143 ;  /* 0x0000008f1e1e0221 */ /* 0x000fe40000010000 */
        /* <DEDUP_REMOVED lines=15> */
.L_x_9654:
[----:B------:R-:W-:Y:S05]  /*3740*/  BSYNC B0 ;  /* 0x0000000000007941 */ /* 0x000fea0003800000 */
.L_x_9653:
[----:B------:R-:W-:Y:S01]  /*3750*/  ISETP.GE.U32.AND P5, PT, R149, 0x280, PT ;  /* 0x000002809500780c */ /* 0x000fe20003fa6070 */
[----:B------:R-:W-:-:S12]  /*3760*/  BSSY B0, `(.L_x_9663) ;  /* 0x0000065000007945 */ /* 0x000fd80003800000 */
        /* <DEDUP_REMOVED lines=20> */
.L_x_9666:
[----:B0-----:R-:W-:Y:S05]  /*38b0*/  BSYNC B1 ;  /* 0x0000000000017941 */ /* 0x001fea0003800000 */
.L_x_9665:
        /* <DEDUP_REMOVED lines=18> */
.L_x_9668:
[----:B------:R-:W-:Y:S05]  /*39e0*/  BSYNC B1 ;  /* 0x0000000000017941 */ /* 0x000fea0003800000 */
.L_x_9667:
        /* <DEDUP_REMOVED lines=18> */
.L_x_9670:
[----:B------:R-:W-:Y:S05]  /*3b10*/  BSYNC B1 ;  /* 0x0000000000017941 */ /* 0x000fea0003800000 */
.L_x_9669:
        /* <DEDUP_REMOVED lines=17> */
.L_x_9672:
[----:B------:R-:W-:Y:S05]  /*3c30*/  BSYNC B1 ;  /* 0x0000000000017941 */ /* 0x000fea0003800000 */
.L_x_9671:
[----:B------:R-:W-:Y:S01]  /*3c40*/  ISETP.NE.U32.AND P1, PT, RZ, c[0x0][0x258], PT ;  /* 0x00009600ff007a0c */ /* 0x000fe20003f25070 */
[----:B------:R-:W-:Y:S01]  /*3c50*/  @P0 FADD.FTZ R24, R24, R141 ;  /* 0x0000008d18180221 */ /* 0x000fe20000010000 */
[----:B------:R-:W-:Y:S01]  /*3c60*/  SEL R130, R3, R130, P5 ;  /* 0x0000008203827207 */ /* 0x000fe20002800000 */
[----:B------:R-:W-:Y:S01]  /*3c70*/  @P0 FADD.FTZ R25, R25, R138 ;  /* 0x0000008a19190221 */ /* 0x000fe20000010000 */
[----:B------:R-:W-:Y:S01]  /*3c80*/  ISETP.NE.AND.EX P1, PT, RZ, c[0x0][0x25c], PT, P1 ;  /* 0x00009700ff007a0c */ /* 0x000fe20003f25310 */
[----:B------:R-:W-:Y:S01]  /*3c90*/  @P0 FADD.FTZ R26, R26, R143 ;  /* 0x0000008f1a1a0221 */ /* 0x000fe20000010000 */
[C---:B------:R-:W-:Y:S01]  /*3ca0*/  SEL R131, R142.reuse, R131, P5 ;  /* 0x000000838e837207 */ /* 0x040fe20002800000 */
[----:B------:R-:W-:Y:S01]  /*3cb0*/  @P0 FMUL.FTZ R142, R142, c[0x0][0x1ec] ;  /* 0x00007b008e8e0a20 */ /* 0x000fe20000410000 */
[----:B------:R-:W-:Y:S02]  /*3cc0*/  SEL R129, R2, R129, P5 ;  /* 0x0000008102817207 */ /* 0x000fe40002800000 */
[----:B------:R-:W-:Y:S01]  /*3cd0*/  SEL R128, R139, R128, P5 ;  /* 0x000000808b807207 */ /* 0x000fe20002800000 */
[----:B------:R-:W-:Y:S01]  /*3ce0*/  @P0 FMUL.FTZ R142, R142, c[0x0][0x1e8] ;  /* 0x00007a008e8e0a20 */ /* 0x000fe20000410000 */
[----:B------:R-:W-:-:S03]  /*3cf0*/  @P0 MOV R139, 0x10 ;  /* 0x00000010008b0802 */ /* 0x000fc60000000f00 */
[-C--:B------:R-:W-:Y:S02]  /*3d00*/  @P0 FMUL.FTZ R137, R91, R142.reuse ;  /* 0x0000008e5b890220 */ /* 0x080fe40000410000 */
[----:B------:R-:W-:Y:S01]  /*3d10*/  @P1 MOV R3, 0x10 ;  /* 0x0000001000031802 */ /* 0x000fe20000000f00 */
[----:B------:R-:W-:-:S04]  /*3d20*/  @P0 FMUL.FTZ R142, R127, R142 ;  /* 0x0000008e7f8e0220 */ /* 0x000fc80000410000 */
[----:B------:R-:W-:-:S05]  /*3d30*/  @P1 IMAD.WIDE.U32 R2, R148, R3, c[0x0][0x258] ;  /* 0x0000960094021625 */ /* 0x000fca00078e0003 */
[----:B------:R0:W-:Y:S01]  /*3d40*/  @P1 STG.E.128 [R2.64], R128 ;  /* 0x0000008002001986 */ /* 0x0001e2000c101d04 */
[----:B------:R-:W-:-:S04]  /*3d50*/  @P0 LOP3.LUT P1, RZ, R153, 0xff000000, RZ, 0xc0, !PT ;  /* 0xff00000099ff0812 */ /* 0x000fc8000782c0ff */
[----:B------:R-:W-:Y:S01]  /*3d60*/  @P0 SEL R135, R137, RZ, P1 ;  /* 0x000000ff89870207 */ /* 0x000fe20000800000 */
[----:B------:R-:W-:Y:S01]  /*3d70*/  @P0 IMAD.WIDE.U32 R136, R136, R139, c[0x0][0x248] ;  /* 0x0000920088880625 */ /* 0x000fe200078e008b */
[----:B------:R-:W-:-:S04]  /*3d80*/  @P0 FSEL R142, R142, RZ, P1 ;  /* 0x000000ff8e8e0208 */ /* 0x000fc80000800000 */
[----:B------:R0:W-:Y:S01]  /*3d90*/  @P0 STG.E.128 [R136.64], R132 ;  /* 0x0000008488000986 */ /* 0x0001e2000c101d04 */
[----:B------:R-:W-:-:S03]  /*3da0*/  @P0 FADD.FTZ R27, R27, R142 ;  /* 0x0000008e1b1b0221 */ /* 0x000fc60000010000 */
.L_x_9664:
[----:B------:R-:W-:Y:S05]  /*3db0*/  BSYNC B0 ;  /* 0x0000000000007941 */ /* 0x000fea0003800000 */
.L_x_9663:
[----:B------:R-:W-:Y:S02]  /*3dc0*/  IADD3 R144, R144, c[0x0][0x160], RZ ;  /* 0x0000580090907a10 */ /* 0x000fe40007ffe0ff */
[----:B------:R-:W-:Y:S02]  /*3dd0*/  LOP3.LUT P1, RZ, R145, 0xff, RZ, 0xc0, !PT ;  /* 0x000000ff91ff7812 */ /* 0x000fe4000782c0ff */
[----:B------:R-:W-:Y:S02]  /*3de0*/  ISETP.GE.AND P0, PT, R144, c[0x0][0x164], PT ;  /* 0x0000590090007a0c */ /* 0x000fe40003f06270 */
[----:B------:R-:W-:-:S11]  /*3df0*/  SEL R145, RZ, 0x1, P1 ;  /* 0x00000001ff917807 */ /* 0x000fd60000800000 */
[----:B01---5:R-:W-:Y:S01]  /*3e00*/  @P0 CALL.REL.NOINC `(.L_x_9599) ;  /* 0x0000001000000944 */ /* 0x023fe20003c00000 */
[----:B------:R-:W-:Y:S05]  /*3e10*/  BRA `(.L_x_9673) ;  /* 0xffffc70000007947 */ /* 0x000fea000383ffff */
.L_x_9599:
[----:B-1----:R-:W0:Y:S01]  /*3e20*/  S2UR UR6, SR_CTAID.X ;  /* 0x00000000000679c3 */ /* 0x002e220000002500 */
[----:B------:R-:W0:Y:S01]  /*3e30*/  S2R R2, SR_TID.X ;  /* 0x0000000000027919 */ /* 0x000e220000002100 */
[----:B------:R-:W-:Y:S02]  /*3e40*/  LOP3.LUT P0, RZ, R149, 0xffffff80, RZ, 0xc0, !PT ;  /* 0xffffff8095ff7812 */ /* 0x000fe4000780c0ff */
[----:B------:R-:W-:Y:S02]  /*3e50*/  @P4 MOV R13, 0x10 ;  /* 0x00000010000d4802 */ /* 0x000fe40000000f00 */
        /* <DEDUP_REMOVED lines=45> */
.L_x_9619:
[----:B------:R-:W-:Y:S01]  /*4130*/  HFMA2.MMA R196, -RZ, RZ, 0, 9.5367431640625e-07 ;  /* 0x00000010ffc47435 */ /* 0x000fe200000001ff */
[----:B------:R-:W-:Y:S01]  /*4140*/  MOV R139, R199 ;  /* 0x000000c7008b7202 */ /* 0x000fe20000000f00 */
[----:B------:R-:W-:Y:S01]  /*4150*/  IMAD.MOV.U32 R143, RZ, RZ, 0x1f ;  /* 0x0000001fff8f7424 */ /* 0x000fe200078e00ff */
[----:B------:R-:W-:-:S02]  /*4160*/  MOV R198, 0xffffffff ;  /* 0xffffffff00c67802 */ /* 0x000fc40000000f00 */
[----:B------:R-:W-:Y:S02]  /*4170*/  MOV R2, 0x4190 ;  /* 0x0000419000027802 */ /* 0x000fe40000000f00 */
[----:B0----5:R-:W-:Y:S05]  /*4180*/  CALL.REL.NOINC `($__internal_197_$__cuda_sm70_shflsync_down_p) ;  /* 0x0000046000007944 */ /* 0x021fea0003c00000 */
[----:B-1----:R-:W-:Y:S01]  /*4190*/  MOV R138, R139 ;  /* 0x0000008b008a7202 */ /* 0x002fe20000000f00 */
[----:B0-----:R-:W-:Y:S05]  /*41a0*/  BRA `(.L_x_9674) ;  /* 0xffffd83000007947 */ /* 0x001fea000383ffff */
.L_x_9620:
[----:B------:R-:W-:Y:S01]  /*41b0*/  HFMA2.MMA R196, -RZ, RZ, 0, 9.5367431640625e-07 ;  /* 0x00000010ffc47435 */ /* 0x000fe200000001ff */
[----:B------:R-:W-:Y:S02]  /*41c0*/  MOV R139, R200 ;  /* 0x000000c8008b7202 */ /* 0x000fe40000000f00 */
[----:B------:R-:W-:Y:S02]  /*41d0*/  MOV R143, 0x1f ;  /* 0x0000001f008f7802 */ /* 0x000fe40000000f00 */
[----:B------:R-:W-:Y:S02]  /*41e0*/  MOV R198, 0xffffffff ;  /* 0xffffffff00c67802 */ /* 0x000fe40000000f00 */
[----:B------:R-:W-:Y:S02]  /*41f0*/  MOV R2, 0x4210 ;  /* 0x0000421000027802 */ /* 0x000fe40000000f00 */
[----:B012--5:R-:W-:Y:S05]  /*4200*/  CALL.REL.NOINC `($__internal_197_$__cuda_sm70_shflsync_down_p) ;  /* 0x000003e000007944 */ /* 0x027fea0003c00000 */
[----:B------:R-:W-:Y:S01]  /*4210*/  FADD.FTZ R138, R138, R199 ;  /* 0x000000c78a8a7221 */ /* 0x000fe20000010000 */
[----:B0-----:R-:W-:Y:S01]  /*4220*/  HFMA2.MMA R196, -RZ, RZ, 0, 4.76837158203125e-07 ;  /* 0x00000008ffc47435 */ /* 0x001fe200000001ff */
[----:B-1----:R-:W-:Y:S01]  /*4230*/  FADD.FTZ R200, R200, R139 ;  /* 0x0000008bc8c87221 */ /* 0x002fe20000010000 */
[----:B------:R-:W-:-:S02]  /*4240*/  MOV R143, 0x1f ;  /* 0x0000001f008f7802 */ /* 0x000fc40000000f00 */
[----:B------:R-:W-:Y:S02]  /*4250*/  MOV R198, 0xffffffff ;  /* 0xffffffff00c67802 */ /* 0x000fe40000000f00 */
[----:B------:R-:W-:Y:S02]  /*4260*/  MOV R139, R138 ;  /* 0x0000008a008b7202 */ /* 0x000fe40000000f00 */
[----:B------:R-:W-:Y:S02]  /*4270*/  MOV R2, 0x4290 ;  /* 0x0000429000027802 */ /* 0x000fe40000000f00 */
[----:B------:R-:W-:Y:S05]  /*4280*/  CALL.REL.NOINC `($__internal_197_$__cuda_sm70_shflsync_down_p) ;  /* 0x0000036000007944 */ /* 0x000fea0003c00000 */
[----:B0-----:R-:W-:Y:S01]  /*4290*/  HFMA2.MMA R196, -RZ, RZ, 0, 4.76837158203125e-07 ;  /* 0x00000008ffc47435 */ /* 0x001fe200000001ff */
[----:B-1----:R-:W-:Y:S01]  /*42a0*/  IMAD.MOV.U32 R137, RZ, RZ, R139 ;  /* 0x000000ffff897224 */ /* 0x002fe200078e008b */
[----:B------:R-:W-:Y:S02]  /*42b0*/  MOV R139, R200 ;  /* 0x000000c8008b7202 */ /* 0x000fe40000000f00 */
[----:B------:R-:W-:Y:S02]  /*42c0*/  MOV R143, 0x1f ;  /* 0x0000001f008f7802 */ /* 0x000fe40000000f00 */
[----:B------:R-:W-:-:S02]  /*42d0*/  MOV R198, 0xffffffff ;  /* 0xffffffff00c67802 */ /* 0x000fc40000000f00 */
[----:B------:R-:W-:Y:S02]  /*42e0*/  MOV R2, 0x4300 ;  /* 0x0000430000027802 */ /* 0x000fe40000000f00 */
[----:B------:R-:W-:Y:S05]  /*42f0*/  CALL.REL.NOINC `($__internal_197_$__cuda_sm70_shflsync_down_p) ;  /* 0x000002f000007944 */ /* 0x000fea0003c00000 */
[----:B------:R-:W-:Y:S01]  /*4300*/  FADD.FTZ R138, R137, R138 ;  /* 0x0000008a898a7221 */ /* 0x000fe20000010000 */
[----:B0-----:R-:W-:Y:S01]  /*4310*/  HFMA2.MMA R196, -RZ, RZ, 0, 2.384185791015625e-07 ;  /* 0x00000004ffc47435 */ /* 0x001fe200000001ff */
[----:B-1----:R-:W-:Y:S01]  /*4320*/  FADD.FTZ R200, R200, R139 ;  /* 0x0000008bc8c87221 */ /* 0x002fe20000010000 */
[----:B------:R-:W-:Y:S02]  /*4330*/  MOV R143, 0x1f ;  /* 0x0000001f008f7802 */ /* 0x000fe40000000f00 */
[----:B------:R-:W-:Y:S02]  /*4340*/  MOV R198, 0xffffffff ;  /* 0xffffffff00c67802 */ /* 0x000fe40000000f00 */
[----:B------:R-:W-:Y:S02]  /*4350*/  MOV R139, R138 ;  /* 0x0000008a008b7202 */ /* 0x000fe40000000f00 */
[----:B------:R-:W-:Y:S02]  /*4360*/  MOV R2, 0x4380 ;  /* 0x0000438000027802 */ /* 0x000fe40000000f00 */
[----:B------:R-:W-:Y:S05]  /*4370*/  CALL.REL.NOINC `($__internal_197_$__cuda_sm70_shflsync_down_p) ;  /* 0x0000027000007944 */ /* 0x000fea0003c00000 */
[----:B0-----:R-:W-:Y:S01]  /*4380*/  HFMA2.MMA R143, -RZ, RZ, 0, 1.847743988037109375e-06 ;  /* 0x0000001fff8f7435 */ /* 0x001fe200000001ff */
[----:B-1----:R-:W-:Y:S01]  /*4390*/  MOV R137, R139 ;  /* 0x0000008b00897202 */ /* 0x002fe20000000f00 */
[----:B------:R-:W-:Y:S01]  /*43a0*/  IMAD.MOV.U32 R196, RZ, RZ, 0x4 ;  /* 0x00000004ffc47424 */ /* 0x000fe200078e00ff */
[----:B------:R-:W-:-:S02]  /*43b0*/  MOV R139, R200 ;  /* 0x000000c8008b7202 */ /* 0x000fc40000000f00 */
[----:B------:R-:W-:Y:S02]  /*43c0*/  MOV R198, 0xffffffff ;  /* 0xffffffff00c67802 */ /* 0x000fe40000000f00 */
[----:B------:R-:W-:Y:S02]  /*43d0*/  MOV R2, 0x43f0 ;  /* 0x000043f000027802 */ /* 0x000fe40000000f00 */
[----:B------:R-:W-:Y:S05]  /*43e0*/  CALL.REL.NOINC `($__internal_197_$__cuda_sm70_shflsync_down_p) ;  /* 0x0000020000007944 */ /* 0x000fea0003c00000 */
[----:B------:R-:W-:Y:S01]  /*43f0*/  FADD.FTZ R138, R137, R138 ;  /* 0x0000008a898a7221 */ /* 0x000fe20000010000 */
[----:B0-----:R-:W-:Y:S01]  /*4400*/  HFMA2.MMA R196, -RZ, RZ, 0, 1.1920928955078125e-07 ;  /* 0x00000002ffc47435 */ /* 0x001fe200000001ff */
[----:B-1----:R-:W-:Y:S01]  /*4410*/  FADD.FTZ R142, R200, R139 ;  /* 0x0000008bc88e7221 */ /* 0x002fe20000010000 */
[----:B------:R-:W-:Y:S02]  /*4420*/  MOV R143, 0x1f ;  /* 0x0000001f008f7802 */ /* 0x000fe40000000f00 */
[----:B------:R-:W-:Y:S02]  /*4430*/  MOV R198, 0xffffffff ;  /* 0xffffffff00c67802 */ /* 0x000fe40000000f00 */
[----:B------:R-:W-:Y:S02]  /*4440*/  MOV R139, R138 ;  /* 0x0000008a008b7202 */ /* 0x000fe40000000f00 */
[----:B------:R-:W-:-:S02]  /*4450*/  MOV R2, 0x4470 ;  /* 0x0000447000027802 */ /* 0x000fc40000000f00 */
[----:B------:R-:W-:Y:S05]  /*4460*/  CALL.REL.NOINC `($__internal_197_$__cuda_sm70_shflsync_down_p) ;  /* 0x0000018000007944 */ /* 0x000fea0003c00000 */
[----:B0-----:R-:W-:Y:S01]  /*4470*/  HFMA2.MMA R196, -RZ, RZ, 0, 1.1920928955078125e-07 ;  /* 0x00000002ffc47435 */ /* 0x001fe200000001ff */
[----:B-1----:R-:W-:Y:S01]  /*4480*/  MOV R137, R139 ;  /* 0x0000008b00897202 */ /* 0x002fe20000000f00 */
[----:B------:R-:W-:Y:S01]  /*4490*/  IMAD.MOV.U32 R198, RZ, RZ, -0x1 ;  /* 0xffffffffffc67424 */ /* 0x000fe200078e00ff */
[----:B------:R-:W-:-:S02]  /*44a0*/  MOV R139, R142 ;  /* 0x0000008e008b7202 */ /* 0x000fc40000000f00 */
[----:B------:R-:W-:Y:S02]  /*44b0*/  MOV R143, 0x1f ;  /* 0x0000001f008f7802 */ /* 0x000fe40000000f00 */
[----:B------:R-:W-:Y:S02]  /*44c0*/  MOV R2, 0x44e0 ;  /* 0x000044e000027802 */ /* 0x000fe40000000f00 */
[----:B------:R-:W-:Y:S05]  /*44d0*/  CALL.REL.NOINC `($__internal_197_$__cuda_sm70_shflsync_down_p) ;  /* 0x0000011000007944 */ /* 0x000fea0003c00000 */
[----:B------:R-:W-:Y:S01]  /*44e0*/  FADD.FTZ R140, R137, R138 ;  /* 0x0000008a898c7221 */ /* 0x000fe20000010000 */
[----:B0-----:R-:W-:Y:S01]  /*44f0*/  HFMA2.MMA R196, -RZ, RZ, 0, 5.9604644775390625e-08 ;  /* 0x00000001ffc47435 */ /* 0x001fe200000001ff */
[----:B-1----:R-:W-:Y:S01]  /*4500*/  FADD.FTZ R142, R142, R139 ;  /* 0x0000008b8e8e7221 */ /* 0x002fe20000010000 */
[----:B------:R-:W-:Y:S02]  /*4510*/  MOV R143, 0x1f ;  /* 0x0000001f008f7802 */ /* 0x000fe40000000f00 */
[----:B------:R-:W-:Y:S02]  /*4520*/  MOV R198, 0xffffffff ;  /* 0xffffffff00c67802 */ /* 0x000fe40000000f00 */
[----:B------:R-:W-:Y:S02]  /*4530*/  MOV R139, R140 ;  /* 0x0000008c008b7202 */ /* 0x000fe40000000f00 */
[----:B------:R-:W-:-:S02]  /*4540*/  MOV R2, 0x4560 ;  /* 0x0000456000027802 */ /* 0x000fc40000000f00 */
[----:B------:R-:W-:Y:S05]  /*4550*/  CALL.REL.NOINC `($__internal_197_$__cuda_sm70_shflsync_down_p) ;  /* 0x0000009000007944 */ /* 0x000fea0003c00000 */
[----:B0-----:R-:W-:Y:S01]  /*4560*/  HFMA2.MMA R196, -RZ, RZ, 0, 5.9604644775390625e-08 ;  /* 0x00000001ffc47435 */ /* 0x001fe200000001ff */
[----:B-1----:R-:W-:-:S02]  /*4570*/  MOV R141, R139 ;  /* 0x0000008b008d7202 */ /* 0x002fc40000000f00 */
[----:B------:R-:W-:Y:S02]  /*4580*/  MOV R139, R142 ;  /* 0x0000008e008b7202 */ /* 0x000fe40000000f00 */
[----:B------:R-:W-:Y:S02]  /*4590*/  MOV R143, 0x1f ;  /* 0x0000001f008f7802 */ /* 0x000fe40000000f00 */
[----:B------:R-:W-:Y:S02]  /*45a0*/  MOV R198, 0xffffffff ;  /* 0xffffffff00c67802 */ /* 0x000fe40000000f00 */
[----:B------:R-:W-:Y:S02]  /*45b0*/  MOV R2, 0x45d0 ;  /* 0x000045d000027802 */ /* 0x000fe40000000f00 */
[----:B------:R-:W-:Y:S05]  /*45c0*/  CALL.REL.NOINC `($__internal_197_$__cuda_sm70_shflsync_down_p) ;  /* 0x0000002000007944 */ /* 0x000fea0003c00000 */
[----:B-1----:R-:W-:Y:S01]  /*45d0*/  MOV R3, R139 ;  /* 0x0000008b00037202 */ /* 0x002fe20000000f00 */
[----:B0-----:R-:W-:Y:S05]  /*45e0*/  BRA `(.L_x_9675) ;  /* 0xffffd51000007947 */ /* 0x001fea000383ffff */
        .weak           $__internal_197_$__cuda_sm70_shflsync_down_p
        .type           $__internal_197_$__cuda_sm70_shflsync_down_p,@function
        .size           $__internal_197_$__cuda_sm70_shflsync_down_p,(.L_x_9941 - $__internal_197_$__cuda_sm70_shflsync_down_p)
$__internal_197_$__cuda_sm70_shflsync_down_p:
[----:B------:R-:W-:Y:S01]  /*45f0*/  HFMA2.MMA R3, -RZ, RZ, 0, 0 ;  /* 0x00000000ff037435 */ /* 0x000fe200000001ff */
[----:B------:R-:W-:Y:S04]  /*4600*/  WARPSYNC R198 ;  /* 0x000000c600007348 */ /* 0x000fe80003800000 */
[----:B------:R0:W1:Y:S01]  /*4610*/  SHFL.DOWN PT, R139, R139, R196, R143 ;  /* 0x080000c48b8b7389 */ /* 0x00006200000e008f */
[----:B------:R-:W-:Y:S05]  /*4620*/  RET.REL.NODEC R2 `(_ZN10layer_norm13ln_bwd_kernelINS_13Kernel_traitsIfffffjLj2560ELj1ELj1ELj4ELj16ENS_18Kernel_traits_baseILj2560EfffffjLj128EEEEELb1ELb1ELb1ELb0EEEvNS_9BwdParamsE) ;  /* 0xffffb9d002007950 */ /* 0x000fea0003c3ffff */
.L_x_9676:
        /* <DEDUP_REMOVED lines=13> */
.L_x_9941:


//--------------------- .text._ZN10layer_norm22ln_bwd_finalize_kernelINS_22Kernel_traits_finalizeILj2560EfffffjLb1ELj1024ELj4ENS_18Kernel_traits_baseILj2560EfffffjLj1024EEEEELb1ELb1EEEvNS_9BwdParamsE --------------------------
	.section	.text._ZN10layer_norm22ln_bwd_finalize_kernelINS_22Kernel_traits_finalizeILj2560EfffffjLb1ELj1024ELj4ENS_18Kernel_traits_baseILj2560EfffffjLj1024EEEEELb1ELb1EEEvNS_9BwdParamsE,"ax",@progbits
	.sectioninfo	@"SHI_REGISTERS=32"
	.align	128
        .global         _ZN10layer_norm22ln_bwd_finalize_kernelINS_22Kernel_traits_finalizeILj2560EfffffjLb1ELj1024ELj4ENS_18Kernel_traits_baseILj2560EfffffjLj1024EEEEELb1ELb1EEEvNS_9BwdParamsE
        .type           _ZN10layer_norm22ln_bwd_finalize_kernelINS_22Kernel_traits_finalizeILj2560EfffffjLb1ELj1024ELj4ENS_18Kernel_traits_baseILj2560EfffffjLj1024EEEEELb1ELb1EEEvNS_9BwdParamsE,@function
        .size           _ZN10layer_norm22ln_bwd_finalize_kernelINS_22Kernel_traits_finalizeILj2560EfffffjLb1ELj1024ELj4ENS_18Kernel_traits_baseILj2560EfffffjLj1024EEEEELb1ELb1EEEvNS_9BwdParamsE,(.L_x_9942 - _ZN10layer_norm22ln_bwd_finalize_kernelINS_22Kernel_traits_finalizeILj2560EfffffjLb1ELj1024ELj4ENS_18Kernel_traits_baseILj2560EfffffjLj1024EEEEELb1ELb1EEEvNS_9BwdParamsE)
        .other          _ZN10layer_norm22ln_bwd_finalize_kernelINS_22Kernel_traits_finalizeILj2560EfffffjLb1ELj1024ELj4ENS_18Kernel_traits_baseILj2560EfffffjLj1024EEEEELb1ELb1EEEvNS_9BwdParamsE,@"STO_CUDA_ENTRY STV_DEFAULT"
_ZN10layer_norm22ln_bwd_finalize_kernelINS_22Kernel_traits_finalizeILj2560EfffffjLb1ELj1024ELj4ENS_18Kernel_traits_baseILj2560EfffffjLj1024EEEEELb1ELb1EEEvNS_9BwdParamsE:
.text._ZN10layer_norm22ln_bwd_finalize_kernelINS_22Kernel_traits_finalizeILj2560EfffffjLb1ELj1024ELj4ENS_18Kernel_traits_baseILj2560EfffffjLj1024EEEEELb1ELb1EEEvNS_9BwdParamsE:
        /* <DEDUP_REMOVED lines=19> */
.L_x_9689:
        /* <DEDUP_REMOVED lines=32> */
.L_x_9681:
        /* <DEDUP_REMOVED lines=47> */
.L_x_9680:
[----:B------:R-:W-:Y:S05]  /*0620*/  BSYNC B1 ;  /* 0x0000000000017941 */ /* 0x000fea0003800000 */
.L_x_9679:
        /* <DEDUP_REMOVED lines=29> */
.L_x_9683:
[----:B------:R-:W-:Y:S05]  /*0800*/  BSYNC B1 ;  /* 0x0000000000017941 */ /* 0x000fea0003800000 */
.L_x_9682:
        /* <DEDUP_REMOVED lines=13> */
.L_x_9678:
[----:B------:R-:W-:Y:S05]  /*08e0*/  BSYNC B0 ;  /* 0x0000000000007941 */ /* 0x000fea0003800000 */
.L_x_9677:
        /* <DEDUP_REMOVED lines=12> */
.L_x_9690:
        /* <DEDUP_REMOVED lines=27> */
.L_x_9691:
        /* <DEDUP_REMOVED lines=9> */
.L_x_9684:
        /* <DEDUP_REMOVED lines=16> */
.L_x_9688:
[----:B------:R-:W-:Y:S05]  /*0cf0*/  BSYNC B0 ;  /* 0x0000000000007941 */ /* 0x000fea0003800000 */
.L_x_9687:
[C---:B------:R-:W-:Y:S02]  /*0d00*/  ISETP.GT.U32.AND P1, PT, R4.reuse, -0xa01, PT ;  /* 0xfffff5ff0400780c */ /* 0x040fe40003f24070 */
[----:B------:R-:W-:-:S02]  /*0d10*/  IADD3 R4, R4, 0xa00, RZ ;  /* 0x00000a0004047810 */ /* 0x000fc40007ffe0ff */
[----:B------:R-:W-:-:S09]  /*0d20*/  IADD3 R5, R5, 0x500, RZ ;  /* 0x0000050005057810 */ /* 0x000fd20007ffe0ff */
[----:B012---:R-:W-:Y:S05]  /*0d30*/  @P1 BRA `(.L_x_9689) ;  /* 0xfffff3f000001947 */ /* 0x007fea000383ffff */
[----:B------:R-:W-:Y:S05]  /*0d40*/  EXIT ;  /* 0x000000000000794d */ /* 0x000fea0003800000 */
.L_x_9685:
[----:B------:R-:W-:Y:S01]  /*0d50*/  HFMA2.MMA R14, -RZ, RZ, 0, 1.847743988037109375e-06 ;  /* 0x0000001fff0e7435 */ /* 0x000fe200000001ff */
[----:B---3--:R-:W-:Y:S01]  /*0d60*/  IMAD.MOV.U32 R18, RZ, RZ, R10 ;  /* 0x000000ffff127224 */ /* 0x008fe200078e000a */
[----:B------:R-:W-:Y:S01]  /*0d70*/  MOV R17, 0x1 ;  /* 0x0000000100117802 */ /* 0x000fe20000000f00 */
[----:B------:R-:W-:Y:S01]  /*0d80*/  IMAD.MOV.U32 R19, RZ, RZ, -0x1 ;  /* 0xffffffffff137424 */ /* 0x000fe200078e00ff */
[----:B------:R-:W-:Y:S02]  /*0d90*/  MOV R8, 0xdb0 ;  /* 0x00000db000087802 */ /* 0x000fe40000000f00 */
[----:B012---:R-:W-:Y:S05]  /*0da0*/  CALL.REL.NOINC `($__internal_198_$__cuda_sm70_shflsync_bfly_p) ;  /* 0x0000059000007944 */ /* 0x007fea0003c00000 */
[----:B01----:R-:W-:Y:S05]  /*0db0*/  BRA `(.L_x_9690) ;  /* 0xfffffbf000007947 */ /* 0x003fea000383ffff */
.L_x_9686:
[----:B------:R-:W-:Y:S01]  /*0dc0*/  HFMA2.MMA R14, -RZ, RZ, 0, 1.847743988037109375e-06 ;  /* 0x0000001fff0e7435 */ /* 0x000fe200000001ff */
[----:B------:R-:W-:Y:S01]  /*0dd0*/  MOV R17, 0x2 ;  /* 0x0000000200117802 */ /* 0x000fe20000000f00 */
[----:B------:R-:W-:Y:S01]  /*0de0*/  IMAD.MOV.U32 R19, RZ, RZ, -0x1 ;  /* 0xffffffffff137424 */ /* 0x000fe200078e00ff */
[----:B------:R-:W-:-:S03]  /*0df0*/  MOV R8, 0xe10 ;  /* 0x00000e1000087802 */ /* 0x000fc60000000f00 */
[----:B0123--:R-:W-:Y:S05]  /*0e00*/  CALL.REL.NOINC `($__internal_198_$__cuda_sm70_shflsync_bfly_p) ;  /* 0x0000053000007944 */ /* 0x00ffea0003c00000 */
[----:B01----:R-:W-:Y:S01]  /*0e10*/  FADD.FTZ R18, R18, R14 ;  /* 0x0000000e12127221 */ /* 0x003fe20000010000 */
[----:B------:R-:W-:Y:S01]  /*0e20*/  HFMA2.MMA R14, -RZ, RZ, 0, 1.847743988037109375e-06 ;  /* 0x0000001fff0e7435 */ /* 0x000fe200000001ff */
[----:B------:R-:W-:Y:S01]  /*0e30*/  MOV R17, 0x4 ;  /* 0x0000000400117802 */ /* 0x000fe20000000f00 */
[----:B------:R-:W-:Y:S01]  /*0e40*/  IMAD.MOV.U32 R19, RZ, RZ, -0x1 ;  /* 0xffffffffff137424 */ /* 0x000fe200078e00ff */
[----:B------:R-:W-:-:S03]  /*0e50*/  MOV R8, 0xe70 ;  /* 0x00000e7000087802 */ /* 0x000fc60000000f00 */
[----:B------:R-:W-:Y:S05]  /*0e60*/  CALL.REL.NOINC `($__internal_198_$__cuda_sm70_shflsync_bfly_p) ;  /* 0x000004d000007944 */ /* 0x000fea0003c00000 */
[----:B01----:R-:W-:Y:S01]  /*0e70*/  FADD.FTZ R18, R18, R14 ;  /* 0x0000000e12127221 */ /* 0x003fe20000010000 */
[----:B------:R-:W-:Y:S01]  /*0e80*/  HFMA2.MMA R14, -RZ, RZ, 0, 1.847743988037109375e-06 ;  /* 0x0000001fff0e7435 */ /* 0x000fe200000001ff */
[----:B------:R-:W-:-:S02]  /*0e90*/  MOV R17, 0x8 ;  /* 0x0000000800117802 */ /* 0x000fc40000000f00 */
[----:B------:R-:W-:Y:S02]  /*0ea0*/  MOV R19, 0xffffffff ;  /* 0xffffffff00137802 */ /* 0x000fe40000000f00 */
[----:B------:R-:W-:Y:S02]  /*0eb0*/  MOV R8, 0xed0 ;  /* 0x00000ed000087802 */ /* 0x000fe40000000f00 */
[----:B------:R-:W-:Y:S05]  /*0ec0*/  CALL.REL.NOINC `($__internal_198_$__cuda_sm70_shflsync_bfly_p) ;  /* 0x0000047000007944 */ /* 0x000fea0003c00000 */
[----:B-1----:R-:W-:Y:S01]  /*0ed0*/  FADD.FTZ R10, R18, R14 ;  /* 0x0000000e120a7221 */ /* 0x002fe20000010000 */
[----:B------:R-:W-:Y:S01]  /*0ee0*/  HFMA2.MMA R14, -RZ, RZ, 0, 1.847743988037109375e-06 ;  /* 0x0000001fff0e7435 */ /* 0x000fe200000001ff */
[----:B0-----:R-:W-:Y:S01]  /*0ef0*/  IMAD.MOV.U32 R17, RZ, RZ, 0x10 ;  /* 0x00000010ff117424 */ /* 0x001fe200078e00ff */
[----:B------:R-:W-:Y:S02]  /*0f00*/  MOV R19, 0xffffffff ;  /* 0xffffffff00137802 */ /* 0x000fe40000000f00 */
[----:B------:R-:W-:Y:S02]  /*0f10*/  MOV R18, R10 ;  /* 0x0000000a00127202 */ /* 0x000fe40000000f00 */
[----:B------:R-:W-:Y:S02]  /*0f20*/  MOV R8, 0xf40 ;  /* 0x00000f4000087802 */ /* 0x000fe40000000f00 */
[----:B------:R-:W-:Y:S05]  /*0f30*/  CALL.REL.NOINC `($__internal_198_$__cuda_sm70_shflsync_bfly_p) ;  /* 0x0000040000007944 */ /* 0x000fea0003c00000 */
[----:B0-----:R-:W-:Y:S01]  /*0f40*/  HFMA2.MMA R17, -RZ, RZ, 0, 5.9604644775390625e-08 ;  /* 0x00000001ff117435 */ /* 0x001fe200000001ff */
[----:B-1----:R-:W-:Y:S01]  /*0f50*/  IMAD.MOV.U32 R13, RZ, RZ, R14 ;  /* 0x000000ffff0d7224 */ /* 0x002fe200078e000e */
[----:B------:R-:W-:Y:S01]  /*0f60*/  MOV R18, R15 ;  /* 0x0000000f00127202 */ /* 0x000fe20000000f00 */
[----:B------:R-:W-:Y:S01]  /*0f70*/  IMAD.MOV.U32 R19, RZ, RZ, -0x1 ;  /* 0xffffffffff137424 */ /* 0x000fe200078e00ff */
[----:B------:R-:W-:-:S02]  /*0f80*/  MOV R14, 0x1f ;  /* 0x0000001f000e7802 */ /* 0x000fc40000000f00 */
[----:B------:R-:W-:Y:S02]  /*0f90*/  MOV R8, 0xfb0 ;  /* 0x00000fb000087802 */ /* 0x000fe40000000f00 */
[----:B------:R-:W-:Y:S05]  /*0fa0*/  CALL.REL.NOINC `($__internal_198_$__cuda_sm70_shflsync_bfly_p) ;  /* 0x0000039000007944 */ /* 0x000fea0003c00000 */
[----:B0-----:R-:W-:Y:S01]  /*0fb0*/  HFMA2.MMA R17, -RZ, RZ, 0, 1.1920928955078125e-07 ;  /* 0x00000002ff117435 */ /* 0x001fe200000001ff */
[----:B-1----:R-:W-:Y:S01]  /*0fc0*/  FADD.FTZ R18, R15, R14 ;  /* 0x0000000e0f127221 */ /* 0x002fe20000010000 */
[----:B------:R-:W-:Y:S02]  /*0fd0*/  MOV R14, 0x1f ;  /* 0x0000001f000e7802 */ /* 0x000fe40000000f00 */
[----:B------:R-:W-:Y:S02]  /*0fe0*/  MOV R19, 0xffffffff ;  /* 0xffffffff00137802 */ /* 0x000fe40000000f00 */
[----:B------:R-:W-:Y:S02]  /*0ff0*/  MOV R8, 0x1010 ;  /* 0x0000101000087802 */ /* 0x000fe40000000f00 */
[----:B------:R-:W-:Y:S05]  /*1000*/  CALL.REL.NOINC `($__internal_198_$__cuda_sm70_shflsync_bfly_p) ;  /* 0x0000033000007944 */ /* 0x000fea0003c00000 */
[----:B01----:R-:W-:Y:S01]  /*1010*/  FADD.FTZ R18, R18, R14 ;  /* 0x0000000e12127221 */ /* 0x003fe20000010000 */
[----:B------:R-:W-:Y:S01]  /*1020*/  HFMA2.MMA R14, -RZ, RZ, 0, 1.847743988037109375e-06 ;  /* 0x0000001fff0e7435 */ /* 0x000fe200000001ff */
[----:B------:R-:W-:Y:S01]  /*1030*/  IMAD.MOV.U32 R17, RZ, RZ, 0x4 ;  /* 0x00000004ff117424 */ /* 0x000fe200078e00ff */
[----:B------:R-:W-:Y:S02]  /*1040*/  MOV R19, 0xffffffff ;  /* 0xffffffff00137802 */ /* 0x000fe40000000f00 */
[----:B------:R-:W-:-:S02]  /*1050*/  MOV R8, 0x1070 ;  /* 0x0000107000087802 */ /* 0x000fc40000000f00 */
[----:B------:R-:W-:Y:S05]  /*1060*/  CALL.REL.NOINC `($__internal_198_$__cuda_sm70_shflsync_bfly_p) ;  /* 0x000002d000007944 */ /* 0x000fea0003c00000 */
[----:B0-----:R-:W-:Y:S01]  /*1070*/  HFMA2.MMA R17, -RZ, RZ, 0, 4.76837158203125e-07 ;  /* 0x00000008ff117435 */ /* 0x001fe200000001ff */
[----:B-1----:R-:W-:Y:S01]  /*1080*/  FADD.FTZ R18, R18, R14 ;  /* 0x0000000e12127221 */ /* 0x002fe20000010000 */
[----:B------:R-:W-:Y:S01]  /*1090*/  MOV R19, 0xffffffff ;  /* 0xffffffff00137802 */ /* 0x000fe20000000f00 */
[----:B------:R-:W-:Y:S01]  /*10a0*/  IMAD.MOV.U32 R14, RZ, RZ, 0x1f ;  /* 0x0000001fff0e7424 */ /* 0x000fe200078e00ff */
[----:B------:R-:W-:-:S02]  /*10b0*/  MOV R8, 0x10d0 ;  /* 0x000010d000087802 */ /* 0x000fc40000000f00 */
[----:B------:R-:W-:Y:S05]  /*10c0*/  CALL.REL.NOINC `($__internal_198_$__cuda_sm70_shflsync_bfly_p) ;  /* 0x0000027000007944 */ /* 0x000fea0003c00000 */
[----:B-1----:R-:W-:Y:S01]  /*10d0*/  FADD.FTZ R12, R18, R14 ;  /* 0x0000000e120c7221 */ /* 0x002fe20000010000 */
[----:B0-----:R-:W-:Y:S01]  /*10e0*/  HFMA2.MMA R17, -RZ, RZ, 0, 9.5367431640625e-07 ;  /* 0x00000010ff117435 */ /* 0x001fe200000001ff */
[----:B------:R-:W-:Y:S01]  /*10f0*/  MOV R14, 0x1f ;  /* 0x0000001f000e7802 */ /* 0x000fe20000000f00 */
[----:B------:R-:W-:Y:S01]  /*1100*/  IMAD.MOV.U32 R19, RZ, RZ, -0x1 ;  /* 0xffffffffff137424 */ /* 0x000fe200078e00ff */
[----:B------:R-:W-:-:S02]  /*1110*/  MOV R8, 0x1140 ;  /* 0x0000114000087802 */ /* 0x000fc40000000f00 */
[----:B------:R-:W-:Y:S02]  /*1120*/  MOV R18, R12 ;  /* 0x0000000c00127202 */ /* 0x000fe40000000f00 */
[----:B------:R-:W-:Y:S05]  /*1130*/  CALL.REL.NOINC `($__internal_198_$__cuda_sm70_shflsync_bfly_p) ;  /* 0x0000020000007944 */ /* 0x000fea0003c00000 */
[----:B-1----:R-:W-:Y:S01]  /*1140*/  MOV R15, R14 ;  /* 0x0000000e000f7202 */ /* 0x002fe20000000f00 */
[----:B------:R-:W-:Y:S01]  /*1150*/  HFMA2.MMA R14, -RZ, RZ, 0, 1.847743988037109375e-06 ;  /* 0x0000001fff0e7435 */ /* 0x000fe200000001ff */
[----:B0-----:R-:W-:Y:S01]  /*1160*/  MOV R18, R11 ;  /* 0x0000000b00127202 */ /* 0x001fe20000000f00 */
[----:B------:R-:W-:Y:S01]  /*1170*/  IMAD.MOV.U32 R17, RZ, RZ, 0x1 ;  /* 0x00000001ff117424 */ /* 0x000fe200078e00ff */
[----:B------:R-:W-:Y:S02]  /*1180*/  MOV R19, 0xffffffff ;  /* 0xffffffff00137802 */ /* 0x000fe40000000f00 */
[----:B------:R-:W-:Y:S02]  /*1190*/  MOV R8, 0x11b0 ;  /* 0x000011b000087802 */ /* 0x000fe40000000f00 */
[----:B------:R-:W-:Y:S05]  /*11a0*/  CALL.REL.NOINC `($__internal_198_$__cuda_sm70_shflsync_bfly_p) ;  /* 0x0000019000007944 */ /* 0x000fea0003c00000 */
[----:B0-----:R-:W-:Y:S01]  /*11b0*/  HFMA2.MMA R17, -RZ, RZ, 0, 1.1920928955078125e-07 ;  /* 0x00000002ff117435 */ /* 0x001fe200000001ff */
[----:B-1----:R-:W-:Y:S01]  /*11c0*/  FADD.FTZ R18, R11, R14 ;  /* 0x0000000e0b127221 */ /* 0x002fe20000010000 */
[----:B------:R-:W-:Y:S01]  /*11d0*/  MOV R19, 0xffffffff ;  /* 0xffffffff00137802 */ /* 0x000fe20000000f00 */
[----:B------:R-:W-:Y:S01]  /*11e0*/  IMAD.MOV.U32 R14, RZ, RZ, 0x1f ;  /* 0x0000001fff0e7424 */ /* 0x000fe200078e00ff */
[----:B------:R-:W-:-:S02]  /*11f0*/  MOV R8, 0x1210 ;  /* 0x0000121000087802 */ /* 0x000fc40000000f00 */
[----:B------:R-:W-:Y:S05]  /*1200*/  CALL.REL.NOINC `($__internal_198_$__cuda_sm70_shflsync_bfly_p) ;  /* 0x0000013000007944 */ /* 0x000fea0003c00000 */
[----:B0-----:R-:W-:Y:S01]  /*1210*/  HFMA2.MMA R17, -RZ, RZ, 0, 2.384185791015625e-07 ;  /* 0x00000004ff117435 */ /* 0x001fe200000001ff */
[----:B-1----:R-:W-:Y:S01]  /*1220*/  FADD.FTZ R18, R18, R14 ;  /* 0x0000000e12127221 */ /* 0x002fe20000010000 */
[----:B------:R-:W-:Y:S01]  /*1230*/  MOV R14, 0x1f ;  /* 0x0000001f000e7802 */ /* 0x000fe20000000f00 */
[----:B------:R-:W-:Y:S01]  /*1240*/  IMAD.MOV.U32 R19, RZ, RZ, -0x1 ;  /* 0xffffffffff137424 */ /* 0x000fe200078e00ff */
[----:B------:R-:W-:-:S02]  /*1250*/  MOV R8, 0x1270 ;  /* 0x0000127000087802 */ /* 0x000fc40000000f00 */
[----:B------:R-:W-:Y:S05]  /*1260*/  CALL.REL.NOINC `($__internal_198_$__cuda_sm70_shflsync_bfly_p) ;  /* 0x000000d000007944 */ /* 0x000fea0003c00000 */
[----:B0-----:R-:W-:Y:S01]  /*1270*/  HFMA2.MMA R17, -RZ, RZ, 0, 4.76837158203125e-07 ;  /* 0x00000008ff117435 */ /* 0x001fe200000001ff */
[----:B-1----:R-:W-:Y:S01]  /*1280*/  FADD.FTZ R18, R18, R14 ;  /* 0x0000000e12127221 */ /* 0x002fe20000010000 */
[----:B------:R-:W-:-:S02]  /*1290*/  MOV R14, 0x1f ;  /* 0x0000001f000e7802 */ /* 0x000fc40000000f00 */
[----:B------:R-:W-:Y:S02]  /*12a0*/  MOV R19, 0xffffffff ;  /* 0xffffffff00137802 */ /* 0x000fe40000000f00 */
[----:B------:R-:W-:Y:S02]  /*12b0*/  MOV R8, 0x12d0 ;  /* 0x000012d000087802 */ /* 0x000fe40000000f00 */
[----:B------:R-:W-:Y:S05]  /*12c0*/  CALL.REL.NOINC `($__internal_198_$__cuda_sm70_shflsync_bfly_p) ;  /* 0x0000007000007944 */ /* 0x000fea0003c00000 */
[----:B01----:R-:W-:Y:S01]  /*12d0*/  FADD.FTZ R18, R18, R14 ;  /* 0x0000000e12127221 */ /* 0x003fe20000010000 */
[----:B------:R-:W-:Y:S01]  /*12e0*/  HFMA2.MMA R14, -RZ, RZ, 0, 1.847743988037109375e-06 ;  /* 0x0000001fff0e7435 */ /* 0x000fe200000001ff */
[----:B------:R-:W-:Y:S01]  /*12f0*/  IMAD.MOV.U32 R17, RZ, RZ, 0x10 ;  /* 0x00000010ff117424 */ /* 0x000fe200078e00ff */
[----:B------:R-:W-:Y:S02]  /*1300*/  MOV R19, 0xffffffff ;  /* 0xffffffff00137802 */ /* 0x000fe40000000f00 */
[----:B------:R-:W-:Y:S02]  /*1310*/  MOV R8, 0x1330 ;  /* 0x0000133000087802 */ /* 0x000fe40000000f00 */
[----:B------:R-:W-:Y:S05]  /*1320*/  CALL.REL.NOINC `($__internal_198_$__cuda_sm70_shflsync_bfly_p) ;  /* 0x0000001000007944 */ /* 0x000fea0003c00000 */
[----:B01----:R-:W-:Y:S05]  /*1330*/  BRA `(.L_x_9691) ;  /* 0xfffff82000007947 */ /* 0x003fea000383ffff */
        .weak           $__internal_198_$__cuda_sm70_shflsync_bfly_p
        .type           $__internal_198_$__cuda_sm70_shflsync_bfly_p,@function
        .size           $__internal_198_$__cuda_sm70_shflsync_bfly_p,(.L_x_9942 - $__internal_198_$__cuda_sm70_shflsync_bfly_p)
$__internal_198_$__cuda_sm70_shflsync_bfly_p:
[----:B------:R-:W-:Y:S01]  /*1340*/  HFMA2.MMA R9, -RZ, RZ, 0, 0 ;  /* 0x00000000ff097435 */ /* 0x000fe200000001ff */
[----:B------:R-:W-:Y:S04]  /*1350*/  WARPSYNC R19 ;  /* 0x0000001300007348 */ /* 0x000fe80003800000 */
[----:B------:R0:W1:Y:S01]  /*1360*/  SHFL.BFLY PT, R14, R18, R17, R14 ;  /* 0x0c000011120e7389 */ /* 0x00006200000e000e */
[----:B------:R-:W-:Y:S05]  /*1370*/  RET.REL.NODEC R8 `(_ZN10layer_norm22ln_bwd_finalize_kernelINS_22Kernel_traits_finalizeILj2560EfffffjLb1ELj1024ELj4ENS_18Kernel_traits_baseILj2560EfffffjLj1024EEEEELb1ELb1EEEvNS_9BwdParamsE) ;  /* 0xffffec8008007950 */ /* 0x000fea0003c3ffff */
.L_x_9692:
        /* <DEDUP_REMOVED lines=16> */
.L_x_9942:


//--------------------- .text._ZN10layer_norm13ln_bwd_kernelINS_13Kernel_traitsIfffffjLj2560ELj1ELj1ELj4ELj16ENS_18Kernel_traits_baseILj2560EfffffjLj128EEEEELb1ELb1ELb1ELb1EEEvNS_9BwdParamsE --------------------------
	.section	.text._ZN10layer_norm13ln_bwd_kernelINS_13Kernel_traitsIfffffjLj2560ELj1ELj1ELj4ELj16ENS_18Kernel_traits_baseILj2560EfffffjLj128EEEEELb1ELb1ELb1ELb1EEEvNS_9BwdParamsE,"ax",@progbits
	.sectioninfo	@"SHI_REGISTERS=214"
	.align	128
        .global         _ZN10layer_norm13ln_bwd_kernelINS_13Kernel_traitsIfffffjLj2560ELj1ELj1ELj4ELj16ENS_18Kernel_traits_baseILj2560EfffffjLj128EEEEELb1ELb1ELb1ELb1EEEvNS_9BwdParamsE
        .type           _ZN10layer_norm13ln_bwd_kernelINS_13Kernel_traitsIfffffjLj2560ELj1ELj1ELj4ELj16ENS_18Kernel_traits_baseILj2560EfffffjLj128EEEEELb1ELb1ELb1ELb1EEEvNS_9BwdParamsE,@function
        .size           _ZN10layer_norm13ln_bwd_kernelINS_13Kernel_traitsIfffffjLj2560ELj1ELj1ELj4ELj16ENS_18Kernel_traits_baseILj2560EfffffjLj128EEEEELb1ELb1ELb1ELb1EEEvNS_9BwdParamsE,(.L_x_9943 - _ZN10layer_norm13ln_bwd_kernelINS_13Kernel_traitsIfffffjLj2560ELj1ELj1ELj4ELj16ENS_18Kernel_traits_baseILj2560EfffffjLj128EEEEELb1ELb1ELb1ELb1EEEvNS_9BwdParamsE)
        .other          _ZN10layer_norm13ln_bwd_kernelINS_13Kernel_traitsIfffffjLj2560ELj1ELj1ELj4ELj16ENS_18Kernel_traits_baseILj2560EfffffjLj128EEEEELb1ELb1ELb1ELb1EEEvNS_9BwdParamsE,@"STO_CUDA_ENTRY STV_DEFAULT"
_ZN10layer_norm13ln_bwd_kernelINS_13Kernel_traitsIfffffjLj2560ELj1ELj1ELj4ELj16ENS_18Kernel_traits_baseILj2560EfffffjLj128EEEEELb1ELb1ELb1ELb1EEEvNS_9BwdParamsE:
.text._ZN10layer_norm13ln_bwd_kernelINS_13Kernel_traitsIfffffjLj2560ELj1ELj1ELj4ELj16ENS_18Kernel_traits_baseILj2560EfffffjLj128EEEEELb1ELb1ELb1ELb1EEEvNS_9BwdParamsE:
        /* <DEDUP_REMOVED lines=38> */
.L_x_9693:
        /* <DEDUP_REMOVED lines=48> */
.L_x_9740:
        /* <DEDUP_REMOVED lines=15> */
[C---:B------:R-:W-:Y:S02]  /*0650*/  IADD3 R188, R182.reuse, 0x100, RZ ;  /* 0x00000100b6bc7810 */ /* 0x040fe40007ffe0ff */
[C---:B------:R-:W-:Y:S01]  /*0660*/  IADD3 R187, R182.reuse, 0x180, RZ ;  /* 0x00000180b6bb7810 */ /* 0x040fe20007ffe0ff */
[----:B------:R-:W-:-:S04]  /*0670*/  IMAD.WIDE.U32 R176, R182, R206, c[0x0][0x218] ;  /* 0x00008600b6b07625 */ /* 0x000fc800078e00ce */
[----:B------:R-:W-:-:S04]  /*0680*/  IMAD.WIDE.U32 R174, R191, R206, c[0x0][0x218] ;  /* 0x00008600bfae7625 */ /* 0x000fc800078e00ce */
[----:B------:R-:W-:-:S04]  /*0690*/  IMAD.WIDE.U32 R172, R188, R206, c[0x0][0x218] ;  /* 0x00008600bcac7625 */ /* 0x000fc800078e00ce */
[----:B-1----:R-:W-:Y:S01]  /*06a0*/  IMAD.WIDE.U32 R2, R187, R206, c[0x0][0x218] ;  /* 0x00008600bb027625 */ /* 0x002fe200078e00ce */
[----:B--2---:R-:W-:-:S13]  /*06b0*/  ISETP.GT.AND P0, PT, R136, RZ, PT ;  /* 0x000000ff8800720c */ /* 0x004fda0003f04270 */
[----:B------:R-:W-:Y:S05]  /*06c0*/  @P0 BRA `(.L_x_9696) ;  /* 0x0000020000000947 */ /* 0x000fea0003800000 */
[----:B0----5:R-:W-:Y:S01]  /*06d0*/  ISETP.GE.AND P2, PT, R204, 0x1, PT ;  /* 0x00000001cc00780c */ /* 0x021fe20003f46270 */
        /* <DEDUP_REMOVED lines=14> */
[----:B------:R-:W-:Y:S01]  /*07c0*/  @P1 IMAD.WIDE.U32 R142, R143, R206, c[0x0][0x218] ;  /* 0x000086008f8e1625 */ /* 0x000fe200078e00ce */
[----:B------:R-:W-:-:S02]  /*07d0*/  IADD3 R140, R208, 0x80, RZ ;  /* 0x00000080d08c7810 */ /* 0x000fc40007ffe0ff */
[----:B------:R-:W-:Y:S01]  /*07e0*/  IADD3 R138, R208, 0x100, RZ ;  /* 0x00000100d08a7810 */ /* 0x000fe20007ffe0ff */
[-C--:B------:R-:W-:Y:S01]  /*07f0*/  IMAD.WIDE.U32 R136, R136, R205.reuse, c[0x0][0x190] ;  /* 0x0000640088887625 */ /* 0x080fe200078e00cd */
[----:B------:R0:W5:Y:S03]  /*0800*/  @P1 LDG.E.128 R4, [R142.64] ;  /* 0x000000048e041981 */ /* 0x000166000c1e1d00 */
[-C--:B------:R-:W-:Y:S01]  /*0810*/  IMAD.WIDE.U32 R140, R140, R205.reuse, c[0x0][0x190] ;  /* 0x000064008c8c7625 */ /* 0x080fe200078e00cd */
[----:B------:R0:W5:Y:S03]  /*0820*/  LDG.E R189, [R136.64] ;  /* 0x0000000488bd7981 */ /* 0x000166000c1e1900 */
[CC--:B------:R-:W-:Y:S01]  /*0830*/  IMAD.WIDE.U32 R202, R208.reuse, R205.reuse, c[0x0][0x190] ;  /* 0x00006400d0ca7625 */ /* 0x0c0fe200078e00cd */
[----:B------:R-:W-:Y:S01]  /*0840*/  IADD3 R208, R208, 0x200, RZ ;  /* 0x00000200d0d07810 */ /* 0x000fe20007ffe0ff */
[----:B------:R1:W5:Y:S02]  /*0850*/  LDG.E R194, [R140.64] ;  /* 0x000000048cc27981 */ /* 0x000364000c1e1900 */
[----:B------:R-:W-:-:S02]  /*0860*/  IMAD.WIDE.U32 R138, R138, R205, c[0x0][0x190] ;  /* 0x000064008a8a7625 */ /* 0x000fc400078e00cd */
[----:B------:R2:W5:Y:S04]  /*0870*/  LDG.E R202, [R202.64] ;  /* 0x00000004caca7981 */ /* 0x000568000c1e1900 */
[----:B------:R3:W5:Y:S01]  /*0880*/  LDG.E R192, [R138.64] ;  /* 0x000000048ac07981 */ /* 0x000762000c1e1900 */
[----:B-1----:R-:W-:Y:S01]  /*0890*/  HFMA2.MMA R140, -RZ, RZ, 0, 0 ;  /* 0x00000000ff8c7435 */ /* 0x002fe200000001ff */
[----:B--2---:R-:W-:Y:S01]  /*08a0*/  MOV R203, RZ ;  /* 0x000000ff00cb7202 */ /* 0x004fe20000000f00 */
[----:B---3--:R-:W-:Y:S01]  /*08b0*/  IMAD.WIDE.U32 R138, R208, R205, c[0x0][0x190] ;  /* 0x00006400d08a7625 */ /* 0x008fe200078e00cd */
[----:B------:R-:W-:Y:S05]  /*08c0*/  BRA `(.L_x_9697) ;  /* 0x00000ca000007947 */ /* 0x000fea0003800000 */
.L_x_9696:
        /* <DEDUP_REMOVED lines=38> */
[----:B------:R-:W-:-:S07]  /*0b30*/  @P2 LEA.HI R184, R184, R183, RZ, 0x2 ;  /* 0x000000b7b8b82211 */ /* 0x000fce00078f10ff */
[----:B------:R-:W-:Y:S01]  /*0b40*/  @P1 IMAD.WIDE.U32 R206, R207, R206, c[0x0][0x218] ;  /* 0x00008600cfce1625 */ /* 0x000fe200078e00ce */
[----:B------:R0:W5:Y:S01]  /*0b50*/  @P1 LDG.E.128 R20, [R176.64] ;  /* 0x00000004b0141981 */ /* 0x000162000c1e1d00 */
[----:B------:R-:W-:-:S03]  /*0b60*/  MOV R208, RZ ;  /* 0x000000ff00d07202 */ /* 0x000fc60000000f00 */
[----:B------:R0:W5:Y:S01]  /*0b70*/  @P1 LDG.E.128 R16, [R174.64] ;  /* 0x00000004ae101981 */ /* 0x000162000c1e1d00 */
[----:B------:R-:W-:-:S03]  /*0b80*/  @P2 LEA.HI.SX32 R208, R184, R189, 0x1e ;  /* 0x000000bdb8d02211 */ /* 0x000fc600078ff2ff */
[----:B------:R1:W5:Y:S04]  /*0b90*/  @P1 LDG.E.128 R12, [R172.64] ;  /* 0x00000004ac0c1981 */ /* 0x000368000c1e1d00 */
[----:B------:R0:W5:Y:S04]  /*0ba0*/  @P1 LDG.E.128 R8, [R2.64] ;  /* 0x0000000402081981 */ /* 0x000168000c1e1d00 */
[----:B------:R0:W5:Y:S01]  /*0bb0*/  @P1 LDG.E.128 R4, [R206.64] ;  /* 0x00000004ce041981 */ /* 0x000162000c1e1d00 */
[----:B------:R-:W-:Y:S02]  /*0bc0*/  ISETP.NE.AND P1, PT, R179, RZ, PT ;  /* 0x000000ffb300720c */ /* 0x000fe40003f25270 */
[----:B------:R-:W-:-:S02]  /*0bd0*/  IADD3 R184, R208, 0x180, RZ ;  /* 0x00000180d0b87810 */ /* 0x000fc40007ffe0ff */
[----:B------:R-:W-:-:S03]  /*0be0*/  IADD3 R192, R208, 0x100, RZ ;  /* 0x00000100d0c07810 */ /* 0x000fc60007ffe0ff */
[----:B------:R-:W-:-:S05]  /*0bf0*/  IMAD.WIDE.U32 R184, R184, R205, c[0x0][0x190] ;  /* 0x00006400b8b87625 */ /* 0x000fca00078e00cd */
[----:B------:R0:W5:Y:S01]  /*0c00*/  LDG.E R189, [R184.64] ;  /* 0x00000004b8bd7981 */ /* 0x000162000c1e1900 */
[----:B------:R-:W-:-:S06]  /*0c10*/  IMAD.WIDE.U32 R192, R192, R205, c[0x0][0x190] ;  /* 0x00006400c0c07625 */ /* 0x000fcc00078e00cd */
[----:B------:R0:W5:Y:S01]  /*0c20*/  LDG.E R192, [R192.64] ;  /* 0x00000004c0c07981 */ /* 0x000162000c1e1900 */
[----:B------:R-:W-:-:S05]  /*0c30*/  IADD3 R194, R208, 0x80, RZ ;  /* 0x00000080d0c27810 */ /* 0x000fca0007ffe0ff */
[----:B------:R-:W-:-:S06]  /*0c40*/  IMAD.WIDE.U32 R194, R194, R205, c[0x0][0x190] ;  /* 0x00006400c2c27625 */ /* 0x000fcc00078e00cd */
[----:B------:R0:W5:Y:S01]  /*0c50*/  LDG.E R194, [R194.64] ;  /* 0x00000004c2c27981 */ /* 0x000162000c1e1900 */
[----:B------:R-:W-:-:S06]  /*0c60*/  IMAD.WIDE.U32 R202, R208, R205, c[0x0][0x190] ;  /* 0x00006400d0ca7625 */ /* 0x000fcc00078e00cd */
[----:B------:R0:W5:Y:S01]  /*0c70*/  LDG.E R202, [R202.64] ;  /* 0x00000004caca7981 */ /* 0x000162000c1e1900 */
[----:B--2---:R-:W-:-:S05]  /*0c80*/  FSEL R201, R201, RZ, !P1 ;  /* 0x000000ffc9c97208 */ /* 0x004fca0004800000 */
[C---:B---3--:R-:W-:Y:S02]  /*0c90*/  FADD.FTZ R196, -R201.reuse, R196 ;  /* 0x000000c4c9c47221 */ /* 0x048fe40000010100 */
[----:B------:R-:W-:Y:S02]  /*0ca0*/  FADD.FTZ R186, -R201, R197 ;  /* 0x000000c5c9ba7221 */ /* 0x000fe40000010100 */
[----:B------:R-:W-:Y:S02]  /*0cb0*/  FMUL.FTZ R183, R181, R196 ;  /* 0x000000c4b5b77220 */ /* 0x000fe40000410000 */
[C---:B----4-:R-:W-:Y:S02]  /*0cc0*/  FADD.FTZ R164, -R201.reuse, R164 ;  /* 0x000000a4c9a47221 */ /* 0x050fe40000010100 */
[----:B------:R-:W-:Y:S02]  /*0cd0*/  FADD.FTZ R198, -R201, R198 ;  /* 0x000000c6c9c67221 */ /* 0x000fe40000010100 */
[----:B0-----:R-:W-:-:S02]  /*0ce0*/  FMUL.FTZ R184, R181, R186 ;  /* 0x000000bab5b87220 */ /* 0x001fc40000410000 */
[----:B------:R-:W-:Y:S02]  /*0cf0*/  FADD.FTZ R2, -R201, R165 ;  /* 0x000000a5c9027221 */ /* 0x000fe40000010100 */
[----:B------:R-:W-:Y:S02]  /*0d00*/  FFMA.FTZ R64, R168, R183, R64 ;  /* 0x000000b7a8407223 */ /* 0x000fe40000010040 */
[----:B------:R-:W-:Y:S02]  /*0d10*/  FADD.FTZ R84, R84, R168 ;  /* 0x000000a854547221 */ /* 0x000fe40000010000 */
[----:B------:R-:W-:Y:S02]  /*0d20*/  FMUL.FTZ R168, R60, R168 ;  /* 0x000000a83ca87220 */ /* 0x000fe40000410000 */
[----:B------:R-:W-:Y:S02]  /*0d30*/  FMUL.FTZ R165, R181, R164 ;  /* 0x000000a4b5a57220 */ /* 0x000fe40000410000 */
[----:B------:R-:W-:-:S02]  /*0d40*/  FADD.FTZ R190, -R201, R199 ;  /* 0x000000c7c9be7221 */ /* 0x000fc40000010100 */
[----:B------:R-:W-:Y:S02]  /*0d50*/  FMUL.FTZ R185, R181, R198 ;  /* 0x000000c6b5b97220 */ /* 0x000fe40000410000 */
[----:B------:R-:W-:Y:S02]  /*0d60*/  FFMA.FTZ R65, R169, R184, R65 ;  /* 0x000000b8a9417223 */ /* 0x000fe40000010041 */
[----:B------:R-:W-:Y:S02]  /*0d70*/  FADD.FTZ R85, R85, R169 ;  /* 0x000000a955557221 */ /* 0x000fe40000010000 */
[----:B------:R-:W-:Y:S02]  /*0d80*/  FMUL.FTZ R164, R181, R2 ;  /* 0x00000002b5a47220 */ /* 0x000fe40000410000 */
[----:B------:R-:W-:Y:S02]  /*0d90*/  FMUL.FTZ R169, R61, R169 ;  /* 0x000000a93da97220 */ /* 0x000fe40000410000 */
[----:B------:R-:W-:-:S02]  /*0da0*/  FADD.FTZ R2, RZ, R168 ;  /* 0x000000a8ff027221 */ /* 0x000fc40000010000 */
[----:B------:R-:W-:Y:S02]  /*0db0*/  FFMA.FTZ R3, R183, R168, RZ ;  /* 0x000000a8b7037223 */ /* 0x000fe400000100ff */
[----:B------:R-:W-:Y:S02]  /*0dc0*/  FMUL.FTZ R186, R181, R190 ;  /* 0x000000beb5ba7220 */ /* 0x000fe40000410000 */
[----:B------:R-:W-:Y:S02]  /*0dd0*/  FFMA.FTZ R66, R170, R185, R66 ;  /* 0x000000b9aa427223 */ /* 0x000fe40000010042 */
[----:B------:R-:W-:Y:S02]  /*0de0*/  FADD.FTZ R86, R86, R170 ;  /* 0x000000aa56567221 */ /* 0x000fe40000010000 */
        /* <DEDUP_REMOVED lines=14> */
[----:B------:R-:W-:Y:S02]  /*0ed0*/  FADD.FTZ R166, -R201, R166 ;  /* 0x000000a6c9a67221 */ /* 0x000fe40000010100 */
[----:B------:R-:W-:Y:S02]  /*0ee0*/  FADD.FTZ R2, R137, R190 ;  /* 0x000000be89027221 */ /* 0x000fe40000010000 */
[----:B------:R-:W-:Y:S02]  /*0ef0*/  FFMA.FTZ R3, R165, R190, R3 ;  /* 0x000000bea5037223 */ /* 0x000fe40000010003 */
[C---:B-1----:R-:W-:Y:S02]  /*0f00*/  FADD.FTZ R172, -R201.reuse, R167 ;  /* 0x000000a7c9ac7221 */ /* 0x042fe40000010100 */
        /* <DEDUP_REMOVED lines=90> */
[----:B------:R-:W-:Y:S01]  /*14b0*/  FMUL.FTZ R158, R181, R138 ;  /* 0x0000008ab59e7220 */ /* 0x000fe20000410000 */
[----:B------:R-:W-:Y:S01]  /*14c0*/  IADD3 R138, R208, 0x200, RZ ;  /* 0x00000200d08a7810 */ /* 0x000fe20007ffe0ff */
[----:B------:R-:W-:-:S02]  /*14d0*/  FMUL.FTZ R201, R47, R163 ;  /* 0x000000a32fc97220 */ /* 0x000fc40000410000 */
[----:B------:R-:W-:Y:S02]  /*14e0*/  FADD.FTZ R2, R137, R162 ;  /* 0x000000a289027221 */ /* 0x000fe40000010000 */
[----:B------:R-:W-:Y:S02]  /*14f0*/  FFMA.FTZ R3, R159, R162, R3 ;  /* 0x000000a29f037223 */ /* 0x000fe40000010003 */
[----:B------:R-:W-:Y:S02]  /*1500*/  FFMA.FTZ R71, R139, R166, R71 ;  /* 0x000000a68b477223 */ /* 0x000fe40000010047 */
[----:B------:R-:W-:Y:S02]  /*1510*/  FADD.FTZ R91, R91, R139 ;  /* 0x0000008b5b5b7221 */ /* 0x000fe40000010000 */
[----:B------:R-:W-:Y:S02]  /*1520*/  FFMA.FTZ R83, R163, R158, R83 ;  /* 0x0000009ea3537223 */ /* 0x000fe40000010053 */
[----:B------:R-:W-:-:S02]  /*1530*/  FADD.FTZ R103, R103, R163 ;  /* 0x000000a367677221 */ /* 0x000fc40000010000 */
[----:B------:R-:W-:-:S04]  /*1540*/  IMAD.WIDE.U32 R138, R138, R205, c[0x0][0x190] ;  /* 0x000064008a8a7625 */ /* 0x000fc800078e00cd */
[----:B------:R-:W-:Y:S02]  /*1550*/  FADD.FTZ R203, R2, R201 ;  /* 0x000000c902cb7221 */ /* 0x000fe40000010000 */
[----:B------:R-:W-:Y:S02]  /*1560*/  FFMA.FTZ R140, R158, R201, R3 ;  /* 0x000000c99e8c7223 */ /* 0x000fe40000010003 */
.L_x_9697:
[----:B0-----:R-:W-:Y:S05]  /*1570*/  BSYNC B0 ;  /* 0x0000000000007941 */ /* 0x001fea0003800000 */
.L_x_9695:
[----:B------:R0:W5:Y:S01]  /*1580*/  LDG.E R163, [R138.64] ;  /* 0x000000048aa37981 */ /* 0x000162000c1e1900 */
[----:B------:R-:W-:Y:S02]  /*1590*/  LOP3.LUT P1, RZ, R180, 0xff, RZ, 0xc0, !PT ;  /* 0x000000ffb4ff7812 */ /* 0x000fe4000782c0ff */
[----:B------:R-:W-:Y:S02]  /*15a0*/  SHF.R.U32.HI R136, RZ, 0x5, R0 ;  /* 0x00000005ff887819 */ /* 0x000fe40000011600 */
[----:B------:R-:W-:Y:S02]  /*15b0*/  LOP3.LUT P2, RZ, R0, 0x1f, RZ, 0xc0, !PT ;  /* 0x0000001f00ff7812 */ /* 0x000fe4000784c0ff */
[----:B------:R-:W-:-:S07]  /*15c0*/  LOP3.LUT R173, R136, 0x7fffffc, RZ, 0xc0, !PT ;  /* 0x07fffffc88ad7812 */ /* 0x000fce00078ec0ff */
[----:B------:R-:W-:Y:S01]  /*15d0*/  @!P1 IADD3 R173, R173, 0x4, RZ ;  /* 0x00000004adad9810 */ /* 0x000fe20007ffe0ff */
[----:B------:R-:W-:Y:S05]  /*15e0*/  BRA.DIV ~URZ, `(.L_x_9698) ;  /* 0x000023027f007947 */ /* 0x000fea000b800000 */
[----:B0-----:R0:W1:Y:S02]  /*15f0*/  SHFL.DOWN PT, R138, R203, 0x10, 0x1f ;  /* 0x0a001f00cb8a7f89 */ /* 0x00106400000e0000 */
.L_x_9741:
        /* <DEDUP_REMOVED lines=18> */
.L_x_9742:
[----:B------:R-:W-:Y:S01]  /*1720*/  ISETP.GE.AND P1, PT, R204, 0x1, PT ;  /* 0x00000001cc00780c */ /* 0x000fe20003f26270 */
[----:B------:R-:W-:Y:S01]  /*1730*/  HFMA2.MMA R172, -RZ, RZ, 0, 0 ;  /* 0x00000000ffac7435 */ /* 0x000fe200000001ff */
[----:B------:R-:W-:Y:S01]  /*1740*/  @!P2 LOP3.LUT R136, R136, 0x3, RZ, 0xc0, !PT ;  /* 0x000000038888a812 */ /* 0x000fe200078ec0ff */
[----:B-1----:R-:W-:Y:S01]  /*1750*/  FADD.FTZ R3, R3, R142 ;  /* 0x0000008e03037221 */ /* 0x002fe20000010000 */
[----:B------:R-:W-:Y:S02]  /*1760*/  WARPSYNC 0xffffffff ;  /* 0xffffffff00007948 */ /* 0x000fe40003800000 */
[----:B------:R-:W-:-:S07]  /*1770*/  @!P2 IADD3 R176, R173, R136, RZ ;  /* 0x00000088adb0a210 */ /* 0x000fce0007ffe0ff */
[----:B------:R-:W-:Y:S02]  /*1780*/  @P1 IADD3 R204, R204, -0x1, RZ ;  /* 0xffffffffcccc1810 */ /* 0x000fe40007ffe0ff */
[----:B------:R-:W-:Y:S02]  /*1790*/  @P1 LOP3.LUT R2, R0, 0x7f, RZ, 0xc0, !PT ;  /* 0x0000007f00021812 */ /* 0x000fe400078ec0ff */
[----:B------:R-:W-:Y:S01]  /*17a0*/  @P1 MOV R175, 0x10 ;  /* 0x0000001000af1802 */ /* 0x000fe20000000f00 */
[----:B------:R-:W-:-:S05]  /*17b0*/  @P1 IMAD R204, R204, c[0x0][0x168], RZ ;  /* 0x00005a00cccc1a24 */ /* 0x000fca00078e02ff */
[----:B------:R-:W-:-:S04]  /*17c0*/  @P1 SHF.R.S32.HI R137, RZ, 0x1f, R204 ;  /* 0x0000001fff891819 */ /* 0x000fc800000114cc */
[----:B------:R-:W-:-:S04]  /*17d0*/  @P1 LEA.HI R137, R137, R204, RZ, 0x2 ;  /* 0x000000cc89891211 */ /* 0x000fc800078f10ff */
[----:B------:R-:W-:Y:S01]  /*17e0*/  @P1 LEA.HI.SX32 R172, R137, R2, 0x1e ;  /* 0x0000000289ac1211 */ /* 0x000fe200078ff2ff */
[----:B--2---:R-:W-:Y:S01]  /*17f0*/  FADD.FTZ R2, R141, R140 ;  /* 0x0000008c8d027221 */ /* 0x004fe20000010000 */
[----:B------:R-:W-:Y:S02]  /*1800*/  @!P0 ISETP.NE.U32.AND P3, PT, RZ, c[0x0][0x218], PT ;  /* 0x00008600ff008a0c */ /* 0x000fe40003f65070 */
[----:B------:R-:W-:Y:S01]  /*1810*/  @!P0 ISETP.NE.U32.AND P6, PT, RZ, c[0x0][0x218], PT ;  /* 0x00008600ff008a0c */ /* 0x000fe20003fc5070 */
[----:B------:R-:W-:Y:S01]  /*1820*/  @P1 IMAD.WIDE.U32 R174, R172, R175, c[0x0][0x170] ;  /* 0x00005c00acae1625 */ /* 0x000fe200078e00af */
[----:B------:R1:W-:Y:S04]  /*1830*/  @!P2 STS.64 [R176.X8+0x2800], R2 ;  /* 0x00280002b000a388 */ /* 0x0003e80000008a00 */
[----:B------:R-:W-:Y:S06]  /*1840*/  BAR.SYNC.DEFER_BLOCKING 0x0 ;  /* 0x0000000000007b1d */ /* 0x000fec0000010000 */
[----:B------:R-:W2:Y:S04]  /*1850*/  LDS.128 R136, [R173.X8+0x2800] ;  /* 0x00280000ad887984 */ /* 0x000ea80000008c00 */
[----:B0-----:R-:W0:Y:S01]  /*1860*/  LDS.128 R140, [R173.X8+0x2810] ;  /* 0x00281000ad8c7984 */ /* 0x001e220000008c00 */
[----:B------:R-:W-:-:S02]  /*1870*/  @!P0 ISETP.NE.U32.AND P5, PT, RZ, c[0x0][0x218], PT ;  /* 0x00008600ff008a0c */ /* 0x000fc40003fa5070 */
[----:B------:R-:W-:Y:S01]  /*1880*/  ISETP.NE.AND P2, PT, R179, RZ, PT ;  /* 0x000000ffb300720c */ /* 0x000fe20003f45270 */
[----:B------:R-:W-:Y:S01]  /*1890*/  BSSY B0, `(.L_x_9700) ;  /* 0x000001e000007945 */ /* 0x000fe20003800000 */
[----:B------:R-:W-:Y:S01]  /*18a0*/  @!P0 ISETP.NE.AND.EX P3, PT, RZ, c[0x0][0x21c], PT, P3 ;  /* 0x00008700ff008a0c */ /* 0x000fe20003f65330 */
[----:B------:R3:W5:Y:S01]  /*18b0*/  @P1 LDG.E.128 R124, [R174.64] ;  /* 0x00000004ae7c1981 */ /* 0x000762000c1e1d00 */
[----:B------:R-:W-:Y:S02]  /*18c0*/  @!P0 ISETP.NE.AND.EX P6, PT, RZ, c[0x0][0x21c], PT, P6 ;  /* 0x00008700ff008a0c */ /* 0x000fe40003fc5360 */
[----:B------:R-:W-:Y:S02]  /*18d0*/  @!P0 ISETP.NE.AND.EX P5, PT, RZ, c[0x0][0x21c], PT, P5 ;  /* 0x00008700ff008a0c */ /* 0x000fe40003fa5350 */
[----:B-1---5:R-:W-:Y:S02]  /*18e0*/  @!P0 FSEL R3, R20, RZ, P3 ;  /* 0x000000ff14038208 */ /* 0x022fe40001800000 */
[----:B------:R-:W-:-:S02]  /*18f0*/  @!P0 ISETP.NE.U32.AND P4, PT, RZ, c[0x0][0x218], PT ;  /* 0x00008600ff008a0c */ /* 0x000fc40003f85070 */
[----:B------:R-:W-:Y:S01]  /*1900*/  @P1 LOP3.LUT P3, RZ, R202, 0xff, RZ, 0xc0, !PT ;  /* 0x000000ffcaff1812 */ /* 0x000fe2000786c0ff */
[----:B--2---:R-:W-:Y:S02]  /*1910*/  FADD.FTZ R177, RZ, R136 ;  /* 0x00000088ffb17221 */ /* 0x004fe40000010000 */
[----:B------:R-:W-:Y:S02]  /*1920*/  FADD.FTZ R136, RZ, R137 ;  /* 0x00000089ff887221 */ /* 0x000fe40000010000 */
[----:B------:R-:W-:Y:S01]  /*1930*/  FADD.FTZ R177, R138, R177 ;  /* 0x000000b18ab17221 */ /* 0x000fe20000010000 */
[----:B------:R-:W-:Y:S01]  /*1940*/  @!P0 FSEL R138, R21, RZ, P6 ;  /* 0x000000ff158a8208 */ /* 0x000fe20003000000 */
[----:B------:R-:W-:Y:S01]  /*1950*/  FADD.FTZ R136, R139, R136 ;  /* 0x000000888b887221 */ /* 0x000fe20000010000 */
[----:B------:R-:W-:Y:S01]  /*1960*/  @P1 LOP3.LUT P6, RZ, R202, 0xff00, RZ, 0xc0, !PT ;  /* 0x0000ff00caff1812 */ /* 0x000fe200078cc0ff */
[----:B0-----:R-:W-:Y:S01]  /*1970*/  FADD.FTZ R177, R177, R140 ;  /* 0x0000008cb1b17221 */ /* 0x001fe20000010000 */
[----:B------:R-:W-:Y:S01]  /*1980*/  @!P0 FSEL R139, R22, RZ, P5 ;  /* 0x000000ff168b8208 */ /* 0x000fe20002800000 */
[----:B------:R-:W-:-:S02]  /*1990*/  FADD.FTZ R136, R136, R141 ;  /* 0x0000008d88887221 */ /* 0x000fc40000010000 */
[----:B------:R-:W-:Y:S02]  /*19a0*/  FADD.FTZ R142, R142, R177 ;  /* 0x000000b18e8e7221 */ /* 0x000fe40000010000 */
[----:B------:R-:W-:Y:S02]  /*19b0*/  FADD.FTZ R136, R143, R136 ;  /* 0x000000888f887221 */ /* 0x000fe40000010000 */
[----:B------:R-:W-:Y:S02]  /*19c0*/  FMUL.FTZ R142, R142, c[0x0][0x1e0] ;  /* 0x000078008e8e7a20 */ /* 0x000fe40000410000 */
[----:B---3--:R-:W-:-:S03]  /*19d0*/  FMUL.FTZ R174, R136, c[0x0][0x1e0] ;  /* 0x0000780088ae7a20 */ /* 0x008fc60000410000 */
[----:B------:R-:W-:Y:S02]  /*19e0*/  FSEL R173, R142, RZ, !P2 ;  /* 0x000000ff8ead7208 */ /* 0x000fe40005000000 */
[----:B------:R-:W-:Y:S01]  /*19f0*/  ISETP.NE.U32.AND P2, PT, RZ, c[0x0][0x258], PT ;  /* 0x00009600ff007a0c */ /* 0x000fe20003f45070 */
[----:B------:R-:W-:Y:S07]  /*1a00*/  @!P0 BRA `(.L_x_9701) ;  /* 0x0000006000008947 */ /* 0x000fee0003800000 */
[----:B------:R-:W-:Y:S01]  /*1a10*/  ISETP.NE.U32.AND P5, PT, RZ, c[0x0][0x218], PT ;  /* 0x00008600ff007a0c */ /* 0x000fe20003fa5070 */
[----:B------:R-:W-:-:S03]  /*1a20*/  FFMA.FTZ R3, R183, R174, R173 ;  /* 0x000000aeb7037223 */ /* 0x000fc600000100ad */
[----:B------:R-:W-:Y:S01]  /*1a30*/  ISETP.NE.AND.EX P5, PT, RZ, c[0x0][0x21c], PT, P5 ;  /* 0x00008700ff007a0c */ /* 0x000fe20003fa5350 */
[----:B------:R-:W-:-:S04]  /*1a40*/  FADD.FTZ R2, R168, -R3 ;  /* 0x80000003a8027221 */ /* 0x000fc80000010000 */
[----:B------:R-:W-:-:S08]  /*1a50*/  FMUL.FTZ R3, R181, R2 ;  /* 0x00000002b5037220 */ /* 0x000fd00000410000 */
[----:B------:R-:W-:Y:S02]  /*1a60*/  @P5 FADD.FTZ R3, R20, R3 ;  /* 0x0000000314035221 */ /* 0x000fe40000010000 */
.L_x_9701:
[----:B------:R-:W-:Y:S05]  /*1a70*/  BSYNC B0 ;  /* 0x0000000000007941 */ /* 0x000fea0003800000 */
.L_x_9700:
[----:B------:R-:W-:Y:S01]  /*1a80*/  @!P0 ISETP.NE.AND.EX P4, PT, RZ, c[0x0][0x21c], PT, P4 ;  /* 0x00008700ff008a0c */ /* 0x000fe20003f85340 */
[----:B------:R-:W-:Y:S01]  /*1a90*/  @P1 FMUL.FTZ R2, R3, c[0x0][0x1ec] ;  /* 0x00007b0003021a20 */ /* 0x000fe20000410000 */
[----:B------:R-:W-:Y:S01]  /*1aa0*/  BSSY B0, `(.L_x_9702) ;  /* 0x000000b000007945 */ /* 0x000fe20003800000 */
[----:B------:R-:W-:Y:S02]  /*1ab0*/  @P1 LOP3.LUT P5, RZ, R202, 0xff0000, RZ, 0xc0, !PT ;  /* 0x00ff0000caff1812 */ /* 0x000fe400078ac0ff */
        /* <DEDUP_REMOVED lines=9> */
.L_x_9703:
[----:B------:R-:W-:Y:S05]  /*1b50*/  BSYNC B0 ;  /* 0x0000000000007941 */ /* 0x000fea0003800000 */
.L_x_9702:
        /* <DEDUP_REMOVED lines=8> */
.L_x_9705:
[----:B------:R-:W-:Y:S05]  /*1be0*/  BSYNC B0 ;  /* 0x0000000000007941 */ /* 0x000fea0003800000 */
.L_x_9704:
        /* <DEDUP_REMOVED lines=8> */
.L_x_9707:
[----:B------:R-:W-:Y:S05]  /*1c70*/  BSYNC B0 ;  /* 0x0000000000007941 */ /* 0x000fea0003800000 */
.L_x_9706:
[----:B------:R-:W-:Y:S01]  /*1c80*/  @P1 FMUL.FTZ R2, R138, c[0x0][0x1ec] ;  /* 0x00007b008a021a20 */ /* 0x000fe20000410000 */
[----:B------:R-:W-:Y:S01]  /*1c90*/  ISETP.NE.AND.EX P2, PT, RZ, c[0x0][0x25c], PT, P2 ;  /* 0x00009700ff007a0c */ /* 0x000fe20003f45320 */
[-C--:B------:R-:W-:Y:S01]  /*1ca0*/  @P1 FMUL.FTZ R175, R124, R137.reuse ;  /* 0x000000897caf1220 */ /* 0x080fe20000410000 */
[----:B------:R-:W-:Y:S01]  /*1cb0*/  @P1 LOP3.LUT P4, RZ, R202, 0xff000000, RZ, 0xc0, !PT ;  /* 0xff000000caff1812 */ /* 0x000fe2000788c0ff */
[----:B------:R-:W-:Y:S01]  /*1cc0*/  @P1 FMUL.FTZ R176, R2, c[0x0][0x1e8] ;  /* 0x00007a0002b01a20 */ /* 0x000fe20000410000 */
[----:B------:R-:W-:Y:S01]  /*1cd0*/  @P1 MOV R143, 0x10 ;  /* 0x00000010008f1802 */ /* 0x000fe20000000f00 */
[----:B------:R-:W-:Y:S01]  /*1ce0*/  @P1 FMUL.FTZ R2, R142, c[0x0][0x1ec] ;  /* 0x00007b008e021a20 */ /* 0x000fe20000410000 */
[----:B------:R-:W-:Y:S01]  /*1cf0*/  @P1 FSEL R175, R175, RZ, P3 ;  /* 0x000000ffafaf1208 */ /* 0x000fe20001800000 */
[----:B------:R-:W-:Y:S01]  /*1d00*/  @P1 FMUL.FTZ R137, R40, R137 ;  /* 0x0000008928891220 */ /* 0x000fe20000410000 */
[----:B------:R-:W-:Y:S01]  /*1d10*/  @P1 MOV R203, 0x10 ;  /* 0x0000001000cb1802 */ /* 0x000fe20000000f00 */
[----:B------:R-:W-:-:S02]  /*1d20*/  @P1 FMUL.FTZ R202, R2, c[0x0][0x1e8] ;  /* 0x00007a0002ca1a20 */ /* 0x000fc40000410000 */
[----:B------:R-:W-:Y:S01]  /*1d30*/  @P1 FMUL.FTZ R136, R139, c[0x0][0x1ec] ;  /* 0x00007b008b881a20 */ /* 0x000fe20000410000 */
[----:B------:R-:W-:Y:S01]  /*1d40*/  @P1 SEL R128, R137, RZ, P3 ;  /* 0x000000ff89801207 */ /* 0x000fe20001800000 */
[----:B------:R-:W-:Y:S01]  /*1d50*/  @P1 FMUL.FTZ R137, R43, R202 ;  /* 0x000000ca2b891220 */ /* 0x000fe20000410000 */
[----:B------:R-:W-:Y:S01]  /*1d60*/  ISETP.NE.U32.AND P3, PT, RZ, c[0x0][0x258], PT ;  /* 0x00009600ff007a0c */ /* 0x000fe20003f65070 */
[----:B------:R-:W-:Y:S01]  /*1d70*/  @P1 FMUL.FTZ R177, R136, c[0x0][0x1e8] ;  /* 0x00007a0088b11a20 */ /* 0x000fe20000410000 */
[----:B------:R-:W-:Y:S01]  /*1d80*/  @P2 MOV R141, 0x10 ;  /* 0x00000010008d2802 */ /* 0x000fe20000000f00 */
[----:B------:R-:W-:Y:S01]  /*1d90*/  @P1 FMUL.FTZ R136, R41, R176 ;  /* 0x000000b029881220 */ /* 0x000fe20000410000 */
[----:B------:R-:W-:Y:S01]  /*1da0*/  ISETP.NE.AND.EX P3, PT, RZ, c[0x0][0x25c], PT, P3 ;  /* 0x00009700ff007a0c */ /* 0x000fe20003f65330 */
[----:B------:R-:W-:Y:S01]  /*1db0*/  @P1 FMUL.FTZ R2, R42, R177 ;  /* 0x000000b12a021220 */ /* 0x000fe20000410000 */
[----:B------:R-:W-:Y:S01]  /*1dc0*/  @P1 SEL R131, R137, RZ, P4 ;  /* 0x000000ff89831207 */ /* 0x000fe20002000000 */
[----:B------:R-:W-:Y:S01]  /*1dd0*/  @P2 IMAD.WIDE.U32 R140, R182, R141, c[0x0][0x258] ;  /* 0x00009600b68c2625 */ /* 0x000fe200078e008d */
[----:B------:R-:W-:-:S02]  /*1de0*/  SEL R137, R138, R133, P3 ;  /* 0x000000858a897207 */ /* 0x000fc40001800000 */
[----:B------:R-:W-:Y:S01]  /*1df0*/  SEL R138, R139, R134, P3 ;  /* 0x000000868b8a7207 */ /* 0x000fe20001800000 */
[----:B------:R-:W-:Y:S01]  /*1e00*/  @P1 FMUL.FTZ R176, R125, R176 ;  /* 0x000000b07db01220 */ /* 0x000fe20000410000 */
[----:B------:R-:W-:Y:S01]  /*1e10*/  SEL R139, R142, R135, P3 ;  /* 0x000000878e8b7207 */ /* 0x000fe20001800000 */
[----:B------:R-:W-:Y:S01]  /*1e20*/  @P1 FMUL.FTZ R177, R126, R177 ;  /* 0x000000b17eb11220 */ /* 0x000fe20000410000 */
[----:B------:R-:W-:Y:S01]  /*1e30*/  @P1 IADD3 R142, R172, 0x80, RZ ;  /* 0x00000080ac8e1810 */ /* 0x000fe20007ffe0ff */
[----:B------:R-:W-:Y:S01]  /*1e40*/  @P1 FMUL.FTZ R202, R127, R202 ;  /* 0x000000ca7fca1220 */ /* 0x000fe20000410000 */
[----:B------:R-:W-:Y:S02]  /*1e50*/  @P1 SEL R129, R136, RZ, P6 ;  /* 0x000000ff88811207 */ /* 0x000fe40003000000 */
[----:B------:R-:W-:Y:S02]  /*1e60*/  @P1 SEL R130, R2, RZ, P5 ;  /* 0x000000ff02821207 */ /* 0x000fe40002800000 */
[----:B------:R-:W-:Y:S01]  /*1e70*/  SEL R136, R3, R132, P3 ;  /* 0x0000008403887207 */ /* 0x000fe20001800000 */
[----:B------:R-:W-:-:S04]  /*1e80*/  @P1 IMAD.WIDE.U32 R2, R172, R143, c[0x0][0x248] ;  /* 0x00009200ac021625 */ /* 0x000fc800078e008f */
[----:B------:R-:W-:Y:S01]  /*1e90*/  @P1 IMAD.WIDE.U32 R142, R142, R203, c[0x0][0x170] ;  /* 0x00005c008e8e1625 */ /* 0x000fe200078e00cb */
[----:B------:R0:W-:Y:S04]  /*1ea0*/  @P2 STG.E.128 [R140.64], R136 ;  /* 0x000000888c002986 */ /* 0x0001e8000c101d04 */
[----:B------:R1:W-:Y:S04]  /*1eb0*/  @P1 STG.E.128 [R2.64], R128 ;  /* 0x0000008002001986 */ /* 0x0003e8000c101d04 */
[----:B------:R1:W5:Y:S01]  /*1ec0*/  @P1 LDG.E.128 R124, [R142.64] ;  /* 0x000000048e7c1981 */ /* 0x000362000c1e1d00 */
[----:B------:R-:W-:Y:S01]  /*1ed0*/  @P1 FSEL R176, R176, RZ, P6 ;  /* 0x000000ffb0b01208 */ /* 0x000fe20003000000 */
[----:B------:R-:W-:Y:S01]  /*1ee0*/  BSSY B0, `(.L_x_9708) ;  /* 0x0000011000007945 */ /* 0x000fe20003800000 */
[----:B------:R-:W-:-:S02]  /*1ef0*/  @!P0 ISETP.NE.U32.AND P6, PT, RZ, c[0x0][0x218], PT ;  /* 0x00008600ff008a0c */ /* 0x000fc40003fc5070 */
[----:B------:R-:W-:Y:S02]  /*1f00*/  @P1 FSEL R177, R177, RZ, P5 ;  /* 0x000000ffb1b11208 */ /* 0x000fe40002800000 */
[----:B------:R-:W-:Y:S02]  /*1f10*/  @!P0 ISETP.NE.AND.EX P6, PT, RZ, c[0x0][0x21c], PT, P6 ;  /* 0x00008700ff008a0c */ /* 0x000fe40003fc5360 */
[----:B------:R-:W-:Y:S02]  /*1f20*/  @!P0 ISETP.NE.U32.AND P5, PT, RZ, c[0x0][0x218], PT ;  /* 0x00008600ff008a0c */ /* 0x000fe40003fa5070 */
[----:B0-----:R-:W-:Y:S02]  /*1f30*/  @!P0 FSEL R137, R16, RZ, P6 ;  /* 0x000000ff10898208 */ /* 0x001fe40003000000 */
[----:B------:R-:W-:Y:S02]  /*1f40*/  @!P0 ISETP.NE.U32.AND P6, PT, RZ, c[0x0][0x218], PT ;  /* 0x00008600ff008a0c */ /* 0x000fe40003fc5070 */
[----:B------:R-:W-:-:S02]  /*1f50*/  @!P0 ISETP.NE.AND.EX P5, PT, RZ, c[0x0][0x21c], PT, P5 ;  /* 0x00008700ff008a0c */ /* 0x000fc40003fa5350 */
        /* <DEDUP_REMOVED lines=9> */
.L_x_9709:
[----:B-1----:R-:W-:Y:S05]  /*1ff0*/  BSYNC B0 ;  /* 0x0000000000007941 */ /* 0x002fea0003800000 */
.L_x_9708:
[----:B------:R-:W-:Y:S01]  /*2000*/  @!P0 ISETP.NE.U32.AND P6, PT, RZ, c[0x0][0x218], PT ;  /* 0x00008600ff008a0c */ /* 0x000fe20003fc5070 */
[----:B------:R-:W-:Y:S01]  /*2010*/  @P1 FMUL.FTZ R2, R137, c[0x0][0x1ec] ;  /* 0x00007b0089021a20 */ /* 0x000fe20000410000 */
[----:B------:R-:W-:Y:S01]  /*2020*/  BSSY B0, `(.L_x_9710) ;  /* 0x000000e000007945 */ /* 0x000fe20003800000 */
[----:B------:R-:W-:Y:S02]  /*2030*/  @!P0 FSEL R139, R18, RZ, P5 ;  /* 0x000000ff128b8208 */ /* 0x000fe40002800000 */
[----:B------:R-:W-:Y:S01]  /*2040*/  @!P0 ISETP.NE.AND.EX P6, PT, RZ, c[0x0][0x21c], PT, P6 ;  /* 0x00008700ff008a0c */ /* 0x000fe20003fc5360 */
[----:B------:R-:W-:Y:S01]  /*2050*/  @P1 FMUL.FTZ R3, R2, c[0x0][0x1e8] ;  /* 0x00007a0002031a20 */ /* 0x000fe20000410000 */
[----:B------:R-:W-:Y:S02]  /*2060*/  @P1 LOP3.LUT P5, RZ, R194, 0xff, RZ, 0xc0, !PT ;  /* 0x000000ffc2ff1812 */ /* 0x000fe400078ac0ff */
[----:B------:R-:W-:Y:S01]  /*2070*/  @!P0 FSEL R142, R19, RZ, P6 ;  /* 0x000000ff138e8208 */ /* 0x000fe20003000000 */
        /* <DEDUP_REMOVED lines=8> */
.L_x_9711:
[----:B------:R-:W-:Y:S05]  /*2100*/  BSYNC B0 ;  /* 0x0000000000007941 */ /* 0x000fea0003800000 */
.L_x_9710:
        /* <DEDUP_REMOVED lines=8> */
.L_x_9713:
[----:B------:R-:W-:Y:S05]  /*2190*/  BSYNC B0 ;  /* 0x0000000000007941 */ /* 0x000fea0003800000 */
.L_x_9712:
[----:B------:R-:W-:Y:S01]  /*21a0*/  @P1 FMUL.FTZ R2, R138, c[0x0][0x1ec] ;  /* 0x00007b008a021a20 */ /* 0x000fe20000410000 */
[----:B------:R-:W-:Y:S01]  /*21b0*/  BSSY B0, `(.L_x_9714) ;  /* 0x000000f000007945 */ /* 0x000fe20003800000 */
[----:B------:R-:W-:Y:S01]  /*21c0*/  @P1 LOP3.LUT P6, RZ, R194, 0xff00, RZ, 0xc0, !PT ;  /* 0x0000ff00c2ff1812 */ /* 0x000fe200078cc0ff */
[----:B-----5:R-:W-:Y:S01]  /*21d0*/  @P1 FMUL.FTZ R203, R124, R3 ;  /* 0x000000037ccb1220 */ /* 0x020fe20000410000 */
[----:B------:R-:W-:Y:S01]  /*21e0*/  @P1 SEL R128, R136, RZ, P5 ;  /* 0x000000ff88801207 */ /* 0x000fe20002800000 */
[----:B------:R-:W-:Y:S02]  /*21f0*/  @P1 FMUL.FTZ R204, R2, c[0x0][0x1e8] ;  /* 0x00007a0002cc1a20 */ /* 0x000fe40000410000 */
[----:B------:R-:W-:Y:S01]  /*2200*/  @P1 FMUL.FTZ R2, R139, c[0x0][0x1ec] ;  /* 0x00007b008b021a20 */ /* 0x000fe20000410000 */
[----:B------:R-:W-:Y:S05]  /*2210*/  @!P0 BRA `(.L_x_9715) ;  /* 0x0000008000008947 */ /* 0x000fea0003800000 */
[----:B------:R-:W-:Y:S01]  /*2220*/  P2R R3, PR, RZ, 0x1 ;  /* 0x00000001ff037803 */ /* 0x000fe20000000000 */
[----:B------:R-:W-:Y:S01]  /*2230*/  FFMA.FTZ R136, R166, R174, R173 ;  /* 0x000000aea6887223 */ /* 0x000fe200000100ad */
[----:B------:R-:W-:-:S03]  /*2240*/  ISETP.NE.U32.AND P0, PT, RZ, c[0x0][0x218], PT ;  /* 0x00008600ff007a0c */ /* 0x000fc60003f05070 */
[----:B------:R-:W-:Y:S01]  /*2250*/  FADD.FTZ R136, R195, -R136 ;  /* 0x80000088c3887221 */ /* 0x000fe20000010000 */
[----:B------:R-:W-:-:S03]  /*2260*/  ISETP.NE.AND.EX P0, PT, RZ, c[0x0][0x21c], PT, P0 ;  /* 0x00008700ff007a0c */ /* 0x000fc60003f05300 */
[----:B------:R-:W-:-:S10]  /*2270*/  FMUL.FTZ R142, R181, R136 ;  /* 0x00000088b58e7220 */ /* 0x000fd40000410000 */
[----:B------:R-:W-:Y:S01]  /*2280*/  @P0 FADD.FTZ R142, R19, R142 ;  /* 0x0000008e138e0221 */ /* 0x000fe20000010000 */
[----:B------:R-:W-:-:S08]  /*2290*/  ISETP.NE.AND P0, PT, R3, RZ, PT ;  /* 0x000000ff0300720c */ /* 0x000fd00003f05270 */
.L_x_9715:
[----:B------:R-:W-:Y:S05]  /*22a0*/  BSYNC B0 ;  /* 0x0000000000007941 */ /* 0x000fea0003800000 */
.L_x_9714:
[----:B------:R-:W-:Y:S01]  /*22b0*/  @P1 FMUL.FTZ R3, R142, c[0x0][0x1ec] ;  /* 0x00007b008e031a20 */ /* 0x000fe20000410000 */
[----:B------:R-:W-:Y:S01]  /*22c0*/  @P1 FSEL R202, R202, RZ, P4 ;  /* 0x000000ffcaca1208 */ /* 0x000fe20002000000 */
[----:B------:R-:W-:Y:S01]  /*22d0*/  @P1 FMUL.FTZ R205, R2, c[0x0][0x1e8] ;  /* 0x00007a0002cd1a20 */ /* 0x000fe20000410000 */
[----:B------:R-:W-:Y:S01]  /*22e0*/  @P1 FSEL R203, R203, RZ, P5 ;  /* 0x000000ffcbcb1208 */ /* 0x000fe20002800000 */
[----:B------:R-:W-:Y:S01]  /*22f0*/  @P1 FMUL.FTZ R206, R3, c[0x0][0x1e8] ;  /* 0x00007a0003ce1a20 */ /* 0x000fe20000410000 */
[----:B------:R-:W-:Y:S01]  /*2300*/  @P1 LOP3.LUT P5, RZ, R194, 0xff0000, RZ, 0xc0, !PT ;  /* 0x00ff0000c2ff1812 */ /* 0x000fe200078ac0ff */
[----:B------:R-:W-:Y:S01]  /*2310*/  @P1 FMUL.FTZ R2, R38, R205 ;  /* 0x000000cd26021220 */ /* 0x000fe20000410000 */
[----:B------:R-:W-:Y:S01]  /*2320*/  @P1 LOP3.LUT P4, RZ, R194, 0xff000000, RZ, 0xc0, !PT ;  /* 0xff000000c2ff1812 */ /* 0x000fe2000788c0ff */
[----:B------:R-:W-:Y:S01]  /*2330*/  @P1 FMUL.FTZ R3, R39, R206 ;  /* 0x000000ce27031220 */ /* 0x000fe20000410000 */
[----:B------:R-:W-:Y:S01]  /*2340*/  @P2 MOV R140, 0x10 ;  /* 0x00000010008c2802 */ /* 0x000fe20000000f00 */
[----:B------:R-:W-:Y:S01]  /*2350*/  @P1 FMUL.FTZ R136, R37, R204 ;  /* 0x000000cc25881220 */ /* 0x000fe20000410000 */
[----:B------:R-:W-:-:S02]  /*2360*/  @P1 SEL R130, R2, RZ, P5 ;  /* 0x000000ff02821207 */ /* 0x000fc40002800000 */
[----:B------:R-:W-:Y:S01]  /*2370*/  @P1 SEL R131, R3, RZ, P4 ;  /* 0x000000ff03831207 */ /* 0x000fe20002000000 */
[----:B------:R-:W-:Y:S01]  /*2380*/  @P2 IMAD.WIDE.U32 R140, R191, R140, c[0x0][0x258] ;  /* 0x00009600bf8c2625 */ /* 0x000fe200078e008c */
[----:B------:R-:W-:Y:S02]  /*2390*/  @P1 SEL R129, R136, RZ, P6 ;  /* 0x000000ff88811207 */ /* 0x000fe40003000000 */
[----:B------:R-:W-:Y:S01]  /*23a0*/  @P1 MOV R3, 0x10 ;  /* 0x0000001000031802 */ /* 0x000fe20000000f00 */
[----:B------:R-:W-:Y:S01]  /*23b0*/  @P1 FMUL.FTZ R191, R126, R205 ;  /* 0x000000cd7ebf1220 */ /* 0x000fe20000410000 */
[----:B------:R-:W-:Y:S02]  /*23c0*/  @P1 IADD3 R2, R172, 0x80, RZ ;  /* 0x00000080ac021810 */ /* 0x000fe40007ffe0ff */
[----:B------:R-:W-:Y:S02]  /*23d0*/  @P1 MOV R194, 0x10 ;  /* 0x0000001000c21802 */ /* 0x000fe40000000f00 */
[----:B------:R-:W-:Y:S01]  /*23e0*/  SEL R136, R137, R132, P3 ;  /* 0x0000008489887207 */ /* 0x000fe20001800000 */
[----:B------:R-:W-:Y:S01]  /*23f0*/  @P1 IMAD.WIDE.U32 R2, R2, R3, c[0x0][0x248] ;  /* 0x0000920002021625 */ /* 0x000fe200078e0003 */
[----:B------:R-:W-:-:S02]  /*2400*/  IADD3 R209, R172, 0x100, RZ ;  /* 0x00000100acd17810 */ /* 0x000fc40007ffe0ff */
[----:B------:R-:W-:Y:S02]  /*2410*/  SEL R137, R138, R133, P3 ;  /* 0x000000858a897207 */ /* 0x000fe40001800000 */
[----:B------:R-:W-:Y:S02]  /*2420*/  SEL R138, R139, R134, P3 ;  /* 0x000000868b8a7207 */ /* 0x000fe40001800000 */
[----:B------:R-:W-:Y:S01]  /*2430*/  SEL R139, R142, R135, P3 ;  /* 0x000000878e8b7207 */ /* 0x000fe20001800000 */
[----:B------:R-:W-:-:S04]  /*2440*/  @P1 IMAD.WIDE.U32 R142, R209, R194, c[0x0][0x170] ;  /* 0x00005c00d18e1625 */ /* 0x000fc800078e00c2 */
[----:B------:R0:W-:Y:S01]  /*2450*/  @P2 STG.E.128 [R140.64], R136 ;  /* 0x000000888c002986 */ /* 0x0001e2000c101d04 */
[----:B------:R-:W-:Y:S02]  /*2460*/  @P1 FMUL.FTZ R194, R125, R204 ;  /* 0x000000cc7dc21220 */ /* 0x000fe40000410000 */
[----:B------:R-:W-:Y:S01]  /*2470*/  @P1 FMUL.FTZ R204, R127, R206 ;  /* 0x000000ce7fcc1220 */ /* 0x000fe20000410000 */
        /* <DEDUP_REMOVED lines=20> */
.L_x_9717:
[----:B-1----:R-:W-:Y:S05]  /*25c0*/  BSYNC B0 ;  /* 0x0000000000007941 */ /* 0x002fea0003800000 */
.L_x_9716:
        /* <DEDUP_REMOVED lines=16> */
.L_x_9719:
[----:B------:R-:W-:Y:S05]  /*26d0*/  BSYNC B0 ;  /* 0x0000000000007941 */ /* 0x000fea0003800000 */
.L_x_9718:
        /* <DEDUP_REMOVED lines=8> */
.L_x_9721:
[----:B------:R-:W-:Y:S05]  /*2760*/  BSYNC B0 ;  /* 0x0000000000007941 */ /* 0x000fea0003800000 */
.L_x_9720:
        /* <DEDUP_REMOVED lines=16> */
.L_x_9723:
[----:B------:R-:W-:Y:S05]  /*2870*/  BSYNC B0 ;  /* 0x0000000000007941 */ /* 0x000fea0003800000 */
.L_x_9722:
[----:B------:R-:W-:Y:S01]  /*2880*/  @P1 FMUL.FTZ R207, R2, c[0x0][0x1e8] ;  /* 0x00007a0002cf1a20 */ /* 0x000fe20000410000 */
[----:B------:R-:W-:Y:S01]  /*2890*/  @P1 FSEL R205, R205, RZ, P5 ;  /* 0x000000ffcdcd1208 */ /* 0x000fe20002800000 */
[----:B------:R-:W-:Y:S01]  /*28a0*/  @P1 FMUL.FTZ R3, R142, c[0x0][0x1ec] ;  /* 0x00007b008e031a20 */ /* 0x000fe20000410000 */
[----:B------:R-:W-:Y:S01]  /*28b0*/  @P1 LOP3.LUT P5, RZ, R192, 0xff0000, RZ, 0xc0, !PT ;  /* 0x00ff0000c0ff1812 */ /* 0x000fe200078ac0ff */
[----:B------:R-:W-:Y:S01]  /*28c0*/  @P1 FMUL.FTZ R2, R34, R207 ;  /* 0x000000cf22021220 */ /* 0x000fe20000410000 */
[----:B------:R-:W-:Y:S01]  /*28d0*/  @P2 MOV R141, 0x10 ;  /* 0x00000010008d2802 */ /* 0x000fe20000000f00 */
[----:B------:R-:W-:Y:S01]  /*28e0*/  @P1 FMUL.FTZ R136, R33, R206 ;  /* 0x000000ce21881220 */ /* 0x000fe20000410000 */
[----:B------:R-:W-:Y:S01]  /*28f0*/  @P1 FSEL R204, R204, RZ, P4 ;  /* 0x000000ffcccc1208 */ /* 0x000fe20002000000 */
[----:B------:R-:W-:Y:S01]  /*2900*/  @P1 FMUL.FTZ R208, R3, c[0x0][0x1e8] ;  /* 0x00007a0003d01a20 */ /* 0x000fe20000410000 */
[----:B------:R-:W-:Y:S01]  /*2910*/  @P1 SEL R130, R2, RZ, P5 ;  /* 0x000000ff02821207 */ /* 0x000fe20002800000 */
[----:B------:R-:W-:Y:S01]  /*2920*/  @P2 IMAD.WIDE.U32 R140, R188, R141, c[0x0][0x258] ;  /* 0x00009600bc8c2625 */ /* 0x000fe200078e008d */
[----:B------:R-:W-:-:S02]  /*2930*/  @P1 LOP3.LUT P4, RZ, R192, 0xff000000, RZ, 0xc0, !PT ;  /* 0xff000000c0ff1812 */ /* 0x000fc4000788c0ff */
[----:B------:R-:W-:Y:S01]  /*2940*/  @P1 SEL R129, R136, RZ, P6 ;  /* 0x000000ff88811207 */ /* 0x000fe20003000000 */
[----:B------:R-:W-:Y:S01]  /*2950*/  @P1 FMUL.FTZ R3, R35, R208 ;  /* 0x000000d023031220 */ /* 0x000fe20000410000 */
[----:B------:R-:W-:Y:S01]  /*2960*/  @P1 MOV R2, 0x10 ;  /* 0x0000001000021802 */ /* 0x000fe20000000f00 */
[----:B------:R-:W-:Y:S01]  /*2970*/  @P1 FMUL.FTZ R206, R125, R206 ;  /* 0x000000ce7dce1220 */ /* 0x000fe20000410000 */
[----:B------:R-:W-:Y:S01]  /*2980*/  @P1 MOV R143, 0x10 ;  /* 0x00000010008f1802 */ /* 0x000fe20000000f00 */
[----:B------:R-:W-:Y:S01]  /*2990*/  @P1 FMUL.FTZ R207, R126, R207 ;  /* 0x000000cf7ecf1220 */ /* 0x000fe20000410000 */
[----:B------:R-:W-:Y:S01]  /*29a0*/  SEL R136, R137, R132, P3 ;  /* 0x0000008489887207 */ /* 0x000fe20001800000 */
[----:B------:R-:W-:Y:S01]  /*29b0*/  @P1 FMUL.FTZ R208, R127, R208 ;  /* 0x000000d07fd01220 */ /* 0x000fe20000410000 */
[----:B------:R-:W-:Y:S02]  /*29c0*/  IADD3 R188, R172, 0x180, RZ ;  /* 0x00000180acbc7810 */ /* 0x000fe40007ffe0ff */
[----:B------:R-:W-:-:S02]  /*29d0*/  SEL R137, R138, R133, P3 ;  /* 0x000000858a897207 */ /* 0x000fc40001800000 */
[----:B------:R-:W-:Y:S02]  /*29e0*/  SEL R138, R139, R134, P3 ;  /* 0x000000868b8a7207 */ /* 0x000fe40001800000 */
[----:B------:R-:W-:Y:S01]  /*29f0*/  @P1 SEL R131, R3, RZ, P4 ;  /* 0x000000ff03831207 */ /* 0x000fe20002000000 */
[----:B------:R-:W-:Y:S01]  /*2a00*/  @P1 IMAD.WIDE.U32 R2, R209, R2, c[0x0][0x248] ;  /* 0x00009200d1021625 */ /* 0x000fe200078e0002 */
[----:B------:R-:W-:-:S03]  /*2a10*/  SEL R139, R142, R135, P3 ;  /* 0x000000878e8b7207 */ /* 0x000fc60001800000 */
[----:B------:R-:W-:Y:S02]  /*2a20*/  @P1 IMAD.WIDE.U32 R142, R188, R143, c[0x0][0x170] ;  /* 0x00005c00bc8e1625 */ /* 0x000fe400078e008f */
        /* <DEDUP_REMOVED lines=21> */
.L_x_9725:
[----:B-1----:R-:W-:Y:S05]  /*2b80*/  BSYNC B0 ;  /* 0x0000000000007941 */ /* 0x002fea0003800000 */
.L_x_9724:
        /* <DEDUP_REMOVED lines=16> */
.L_x_9727:
[----:B------:R-:W-:Y:S05]  /*2c90*/  BSYNC B0 ;  /* 0x0000000000007941 */ /* 0x000fea0003800000 */
.L_x_9726:
        /* <DEDUP_REMOVED lines=8> */
.L_x_9729:
[----:B------:R-:W-:Y:S05]  /*2d20*/  BSYNC B0 ;  /* 0x0000000000007941 */ /* 0x000fea0003800000 */
.L_x_9728:
        /* <DEDUP_REMOVED lines=16> */
.L_x_9731:
[----:B------:R-:W-:Y:S05]  /*2e30*/  BSYNC B0 ;  /* 0x0000000000007941 */ /* 0x000fea0003800000 */
.L_x_9730:
[----:B------:R-:W-:Y:S01]  /*2e40*/  @P1 FMUL.FTZ R136, R140, c[0x0][0x1ec] ;  /* 0x00007b008c881a20 */ /* 0x000fe20000410000 */
[----:B------:R-:W-:Y:S01]  /*2e50*/  @P1 FSEL R208, R208, RZ, P4 ;  /* 0x000000ffd0d01208 */ /* 0x000fe20002000000 */
[----:B------:R-:W-:Y:S01]  /*2e60*/  @P1 FMUL.FTZ R141, R29, R192 ;  /* 0x000000c01d8d1220 */ /* 0x000fe20000410000 */
[----:B------:R-:W-:Y:S01]  /*2e70*/  @P1 LOP3.LUT P4, RZ, R189, 0xff000000, RZ, 0xc0, !PT ;  /* 0xff000000bdff1812 */ /* 0x000fe2000788c0ff */
[----:B------:R-:W-:Y:S01]  /*2e80*/  @P1 FMUL.FTZ R210, R136, c[0x0][0x1e8] ;  /* 0x00007a0088d21a20 */ /* 0x000fe20000410000 */
[----:B------:R-:W-:Y:S01]  /*2e90*/  @P1 FSEL R209, R3, RZ, P5 ;  /* 0x000000ff03d11208 */ /* 0x000fe20002800000 */
[----:B------:R-:W-:Y:S01]  /*2ea0*/  @P1 FMUL.FTZ R211, R2, c[0x0][0x1e8] ;  /* 0x00007a0002d31a20 */ /* 0x000fe20000410000 */
[----:B------:R-:W-:Y:S01]  /*2eb0*/  @P1 LOP3.LUT P5, RZ, R189, 0xff0000, RZ, 0xc0, !PT ;  /* 0x00ff0000bdff1812 */ /* 0x000fe200078ac0ff */
[----:B------:R-:W-:Y:S01]  /*2ec0*/  @P1 FMUL.FTZ R136, R31, R210 ;  /* 0x000000d21f881220 */ /* 0x000fe20000410000 */
[----:B------:R-:W-:Y:S01]  /*2ed0*/  @P1 SEL R129, R141, RZ, P6 ;  /* 0x000000ff8d811207 */ /* 0x000fe20003000000 */
[-C--:B------:R-:W-:Y:S01]  /*2ee0*/  @P1 FMUL.FTZ R3, R30, R211.reuse ;  /* 0x000000d31e031220 */ /* 0x080fe20000410000 */
[----:B------:R-:W-:Y:S01]  /*2ef0*/  @P2 MOV R2, 0x10 ;  /* 0x0000001000022802 */ /* 0x000fe20000000f00 */
[----:B------:R-:W-:Y:S01]  /*2f00*/  @P1 FMUL.FTZ R192, R125, R192 ;  /* 0x000000c07dc01220 */ /* 0x000fe20000410000 */
[----:B------:R-:W-:Y:S01]  /*2f10*/  @P1 SEL R131, R136, RZ, P4 ;  /* 0x000000ff88831207 */ /* 0x000fe20002000000 */
[----:B------:R-:W-:Y:S01]  /*2f20*/  @P1 FMUL.FTZ R211, R126, R211 ;  /* 0x000000d37ed31220 */ /* 0x000fe20000410000 */
[----:B------:R-:W-:Y:S01]  /*2f30*/  @P1 MOV R141, 0x10 ;  /* 0x00000010008d1802 */ /* 0x000fe20000000f00 */
[----:B------:R-:W-:Y:S01]  /*2f40*/  @P1 FMUL.FTZ R210, R127, R210 ;  /* 0x000000d27fd21220 */ /* 0x000fe20000410000 */
[----:B------:R-:W-:-:S02]  /*2f50*/  @P1 MOV R143, 0x10 ;  /* 0x00000010008f1802 */ /* 0x000fc40000000f00 */
[----:B------:R-:W-:Y:S02]  /*2f60*/  SEL R136, R137, R132, P3 ;  /* 0x0000008489887207 */ /* 0x000fe40001800000 */
[----:B------:R-:W-:Y:S02]  /*2f70*/  IADD3 R172, R172, 0x200, RZ ;  /* 0x00000200acac7810 */ /* 0x000fe40007ffe0ff */
[----:B------:R-:W-:Y:S02]  /*2f80*/  SEL R137, R138, R133, P3 ;  /* 0x000000858a897207 */ /* 0x000fe40001800000 */
[----:B------:R-:W-:Y:S01]  /*2f90*/  @P1 SEL R130, R3, RZ, P5 ;  /* 0x000000ff03821207 */ /* 0x000fe20002800000 */
[----:B------:R-:W-:Y:S01]  /*2fa0*/  @P2 IMAD.WIDE.U32 R2, R187, R2, c[0x0][0x258] ;  /* 0x00009600bb022625 */ /* 0x000fe200078e0002 */
[----:B------:R-:W-:Y:S02]  /*2fb0*/  SEL R138, R139, R134, P3 ;  /* 0x000000868b8a7207 */ /* 0x000fe40001800000 */
        /* <DEDUP_REMOVED lines=8> */
[----:B------:R-:W-:Y:S01]  /*3040*/  @!P0 ISETP.NE.U32.AND P6, PT, RZ, c[0x0][0x218], PT ;  /* 0x00008600ff008a0c */ /* 0x000fe20003fc5070 */
[----:B------:R-:W-:-:S02]  /*3050*/  @P1 FADD.FTZ R120, R120, R175 ;  /* 0x000000af78781221 */ /* 0x000fc40000010000 */
[----:B------:R-:W-:Y:S01]  /*3060*/  @P1 FADD.FTZ R121, R121, R176 ;  /* 0x000000b079791221 */ /* 0x000fe20000010000 */
[----:B------:R-:W-:Y:S01]  /*3070*/  @!P0 ISETP.NE.AND.EX P6, PT, RZ, c[0x0][0x21c], PT, P6 ;  /* 0x00008700ff008a0c */ /* 0x000fe20003fc5360 */
[----:B------:R-:W-:Y:S02]  /*3080*/  @P1 FADD.FTZ R122, R122, R177 ;  /* 0x000000b17a7a1221 */ /* 0x000fe40000010000 */
[----:B------:R-:W-:Y:S01]  /*3090*/  @P1 FADD.FTZ R123, R123, R202 ;  /* 0x000000ca7b7b1221 */ /* 0x000fe20000010000 */
[----:B0-----:R-:W-:Y:S01]  /*30a0*/  @!P0 FSEL R3, R4, RZ, P6 ;  /* 0x000000ff04038208 */ /* 0x001fe20003000000 */
[----:B------:R-:W-:Y:S02]  /*30b0*/  @P1 FADD.FTZ R116, R116, R203 ;  /* 0x000000cb74741221 */ /* 0x000fe40000010000 */
[----:B------:R-:W-:Y:S02]  /*30c0*/  @P1 FADD.FTZ R117, R117, R194 ;  /* 0x000000c275751221 */ /* 0x000fe40000010000 */
[----:B------:R-:W-:-:S02]  /*30d0*/  @P1 FADD.FTZ R118, R118, R191 ;  /* 0x000000bf76761221 */ /* 0x000fc40000010000 */
[----:B------:R-:W-:Y:S02]  /*30e0*/  @P1 FADD.FTZ R119, R119, R204 ;  /* 0x000000cc77771221 */ /* 0x000fe40000010000 */
[----:B------:R-:W-:Y:S02]  /*30f0*/  @P1 FADD.FTZ R112, R112, R205 ;  /* 0x000000cd70701221 */ /* 0x000fe40000010000 */
[----:B------:R-:W-:Y:S02]  /*3100*/  @P1 FADD.FTZ R113, R113, R206 ;  /* 0x000000ce71711221 */ /* 0x000fe40000010000 */
[----:B------:R-:W-:Y:S02]  /*3110*/  @P1 FADD.FTZ R114, R114, R207 ;  /* 0x000000cf72721221 */ /* 0x000fe40000010000 */
[----:B------:R-:W-:Y:S02]  /*3120*/  @P1 FADD.FTZ R115, R115, R208 ;  /* 0x000000d073731221 */ /* 0x000fe40000010000 */
[----:B------:R-:W-:-:S02]  /*3130*/  @P1 FADD.FTZ R108, R108, R209 ;  /* 0x000000d16c6c1221 */ /* 0x000fc40000010000 */
[----:B------:R-:W-:Y:S01]  /*3140*/  @P1 FADD.FTZ R109, R109, R192 ;  /* 0x000000c06d6d1221 */ /* 0x000fe20000010000 */
[----:B------:R-:W-:Y:S05]  /*3150*/  @!P0 BRA `(.L_x_9733) ;  /* 0x0000006000008947 */ /* 0x000fea0003800000 */
[----:B-1----:R-:W-:Y:S01]  /*3160*/  ISETP.NE.U32.AND P6, PT, RZ, c[0x0][0x218], PT ;  /* 0x00008600ff007a0c */ /* 0x002fe20003fc5070 */
[----:B------:R-:W-:-:S03]  /*3170*/  FFMA.FTZ R3, R157, R174, R173 ;  /* 0x000000ae9d037223 */ /* 0x000fc600000100ad */
[----:B------:R-:W-:Y:S01]  /*3180*/  ISETP.NE.AND.EX P6, PT, RZ, c[0x0][0x21c], PT, P6 ;  /* 0x00008700ff007a0c */ /* 0x000fe20003fc5360 */
[----:B------:R-:W-:-:S04]  /*3190*/  FADD.FTZ R2, R160, -R3 ;  /* 0x80000003a0027221 */ /* 0x000fc80000010000 */
[----:B------:R-:W-:-:S08]  /*31a0*/  FMUL.FTZ R3, R181, R2 ;  /* 0x00000002b5037220 */ /* 0x000fd00000410000 */
[----:B------:R-:W-:Y:S02]  /*31b0*/  @P6 FADD.FTZ R3, R4, R3 ;  /* 0x0000000304036221 */ /* 0x000fe40000010000 */
.L_x_9733:
[----:B-1----:R-:W-:Y:S05]  /*31c0*/  BSYNC B0 ;  /* 0x0000000000007941 */ /* 0x002fea0003800000 */
.L_x_9732:
[----:B------:R-:W-:Y:S01]  /*31d0*/  @P1 FSEL R211, R211, RZ, P5 ;  /* 0x000000ffd3d31208 */ /* 0x000fe20002800000 */
[----:B------:R-:W-:Y:S01]  /*31e0*/  BSSY B0, `(.L_x_9734) ;  /* 0x0000014000007945 */ /* 0x000fe20003800000 */
[----:B------:R-:W-:Y:S02]  /*31f0*/  @!P0 ISETP.NE.U32.AND P5, PT, RZ, c[0x0][0x218], PT ;  /* 0x00008600ff008a0c */ /* 0x000fe40003fa5070 */
[----:B------:R-:W-:Y:S01]  /*3200*/  @P1 FSEL R210, R210, RZ, P4 ;  /* 0x000000ffd2d21208 */ /* 0x000fe20002000000 */
[----:B------:R-:W-:Y:S01]  /*3210*/  @P1 FADD.FTZ R110, R110, R211 ;  /* 0x000000d36e6e1221 */ /* 0x000fe20000010000 */
[C---:B------:R-:W-:Y:S01]  /*3220*/  SEL R132, R3.reuse, R132, P3 ;  /* 0x0000008403847207 */ /* 0x040fe20001800000 */
[----:B------:R-:W-:Y:S01]  /*3230*/  @P1 FMUL.FTZ R3, R3, c[0x0][0x1ec] ;  /* 0x00007b0003031a20 */ /* 0x000fe20000410000 */
[----:B------:R-:W-:Y:S01]  /*3240*/  @!P0 ISETP.NE.U32.AND P6, PT, RZ, c[0x0][0x218], PT ;  /* 0x00008600ff008a0c */ /* 0x000fe20003fc5070 */
[----:B------:R-:W-:Y:S01]  /*3250*/  @P1 FADD.FTZ R111, R111, R210 ;  /* 0x000000d26f6f1221 */ /* 0x000fe20000010000 */
[----:B------:R-:W-:Y:S01]  /*3260*/  @!P0 ISETP.NE.AND.EX P5, PT, RZ, c[0x0][0x21c], PT, P5 ;  /* 0x00008700ff008a0c */ /* 0x000fe20003fa5350 */
[----:B------:R-:W-:Y:S01]  /*3270*/  @P1 FMUL.FTZ R3, R3, c[0x0][0x1e8] ;  /* 0x00007a0003031a20 */ /* 0x000fe20000410000 */
[----:B------:R-:W-:-:S02]  /*3280*/  @P1 LOP3.LUT P4, RZ, R163, 0xff, RZ, 0xc0, !PT ;  /* 0x000000ffa3ff1812 */ /* 0x000fc4000788c0ff */
        /* <DEDUP_REMOVED lines=9> */
.L_x_9735:
[----:B------:R-:W-:Y:S05]  /*3320*/  BSYNC B0 ;  /* 0x0000000000007941 */ /* 0x000fea0003800000 */
.L_x_9734:
[----:B------:R-:W-:Y:S01]  /*3330*/  BSSY B0, `(.L_x_9736) ;  /* 0x000000c000007945 */ /* 0x000fe20003800000 */
[C---:B------:R-:W-:Y:S01]  /*3340*/  SEL R133, R2.reuse, R133, P3 ;  /* 0x0000008502857207 */ /* 0x040fe20001800000 */
[----:B------:R-:W-:Y:S01]  /*3350*/  @P1 FMUL.FTZ R2, R2, c[0x0][0x1ec] ;  /* 0x00007b0002021a20 */ /* 0x000fe20000410000 */
        /* <DEDUP_REMOVED lines=9> */
.L_x_9737:
[----:B------:R-:W-:Y:S05]  /*33f0*/  BSYNC B0 ;  /* 0x0000000000007941 */ /* 0x000fea0003800000 */
.L_x_9736:
[C---:B------:R-:W-:Y:S01]  /*3400*/  SEL R134, R137.reuse, R134, P3 ;  /* 0x0000008689867207 */ /* 0x040fe20001800000 */
[----:B------:R-:W-:Y:S01]  /*3410*/  @P1 FMUL.FTZ R137, R137, c[0x0][0x1ec] ;  /* 0x00007b0089891a20 */ /* 0x000fe20000410000 */
[----:B------:R-:W-:Y:S01]  /*3420*/  @P1 SEL R128, R138, RZ, P4 ;  /* 0x000000ff8a801207 */ /* 0x000fe20002000000 */
[----:B-----5:R-:W-:Y:S01]  /*3430*/  @P1 FMUL.FTZ R3, R124, R3 ;  /* 0x000000037c031220 */ /* 0x020fe20000410000 */
[----:B------:R-:W-:Y:S01]  /*3440*/  @P1 LOP3.LUT P6, RZ, R163, 0xff00, RZ, 0xc0, !PT ;  /* 0x0000ff00a3ff1812 */ /* 0x000fe200078cc0ff */
[----:B------:R-:W-:Y:S01]  /*3450*/  @P1 FMUL.FTZ R2, R2, c[0x0][0x1e8] ;  /* 0x00007a0002021a20 */ /* 0x000fe20000410000 */
[----:B------:R-:W-:Y:S01]  /*3460*/  @!P0 ISETP.NE.U32.AND P5, PT, RZ, c[0x0][0x218], PT ;  /* 0x00008600ff008a0c */ /* 0x000fe20003fa5070 */
[----:B------:R-:W-:Y:S01]  /*3470*/  @P1 FMUL.FTZ R137, R137, c[0x0][0x1e8] ;  /* 0x00007a0089891a20 */ /* 0x000fe20000410000 */
[----:B------:R-:W-:Y:S01]  /*3480*/  @P1 FSEL R3, R3, RZ, P4 ;  /* 0x000000ff03031208 */ /* 0x000fe20002000000 */
[-C--:B------:R-:W-:Y:S01]  /*3490*/  @P1 FMUL.FTZ R136, R125, R2.reuse ;  /* 0x000000027d881220 */ /* 0x080fe20000410000 */
[----:B------:R-:W-:Y:S01]  /*34a0*/  @P1 LOP3.LUT P4, RZ, R163, 0xff0000, RZ, 0xc0, !PT ;  /* 0x00ff0000a3ff1812 */ /* 0x000fe2000788c0ff */
[-C--:B------:R-:W-:Y:S01]  /*34b0*/  @P1 FMUL.FTZ R138, R126, R137.reuse ;  /* 0x000000897e8a1220 */ /* 0x080fe20000410000 */
[----:B------:R-:W-:Y:S01]  /*34c0*/  @!P0 ISETP.NE.AND.EX P5, PT, RZ, c[0x0][0x21c], PT, P5 ;  /* 0x00008700ff008a0c */ /* 0x000fe20003fa5350 */
[----:B------:R-:W-:Y:S01]  /*34d0*/  @P1 FMUL.FTZ R2, R25, R2 ;  /* 0x0000000219021220 */ /* 0x000fe20000410000 */
[----:B------:R-:W-:Y:S01]  /*34e0*/  @P1 FSEL R136, R136, RZ, P6 ;  /* 0x000000ff88881208 */ /* 0x000fe20003000000 */
[----:B------:R-:W-:Y:S01]  /*34f0*/  @P1 FMUL.FTZ R139, R26, R137 ;  /* 0x000000891a8b1220 */ /* 0x000fe20000410000 */
[----:B------:R-:W-:Y:S01]  /*3500*/  @P1 FSEL R137, R138, RZ, P4 ;  /* 0x000000ff8a891208 */ /* 0x000fe20002000000 */
[----:B------:R-:W-:Y:S01]  /*3510*/  BSSY B0, `(.L_x_9738) ;  /* 0x000000e000007945 */ /* 0x000fe20003800000 */
[----:B------:R-:W-:Y:S01]  /*3520*/  @P1 SEL R129, R2, RZ, P6 ;  /* 0x000000ff02811207 */ /* 0x000fe20003000000 */
[----:B------:R-:W-:Y:S01]  /*3530*/  @P1 FADD.FTZ R104, R104, R3 ;  /* 0x0000000368681221 */ /* 0x000fe20000010000 */
[----:B------:R-:W-:Y:S01]  /*3540*/  @P1 SEL R130, R139, RZ, P4 ;  /* 0x000000ff8b821207 */ /* 0x000fe20002000000 */
[----:B------:R-:W-:Y:S01]  /*3550*/  @P1 FADD.FTZ R105, R105, R136 ;  /* 0x0000008869691221 */ /* 0x000fe20000010000 */
[----:B------:R-:W-:Y:S01]  /*3560*/  @!P0 FSEL R2, R7, RZ, P5 ;  /* 0x000000ff07028208 */ /* 0x000fe20002800000 */
[----:B------:R-:W-:Y:S01]  /*3570*/  @P1 FADD.FTZ R106, R106, R137 ;  /* 0x000000896a6a1221 */ /* 0x000fe20000010000 */
[----:B------:R-:W-:Y:S05]  /*3580*/  @!P0 BRA `(.L_x_9739) ;  /* 0x0000006000008947 */ /* 0x000fea0003800000 */
[----:B------:R-:W-:Y:S01]  /*3590*/  ISETP.NE.U32.AND P0, PT, RZ, c[0x0][0x218], PT ;  /* 0x00008600ff007a0c */ /* 0x000fe20003f05070 */
[----:B------:R-:W-:-:S03]  /*35a0*/  FFMA.FTZ R174, R158, R174, R173 ;  /* 0x000000ae9eae7223 */ /* 0x000fc600000100ad */
[----:B------:R-:W-:Y:S01]  /*35b0*/  ISETP.NE.AND.EX P0, PT, RZ, c[0x0][0x21c], PT, P0 ;  /* 0x00008700ff007a0c */ /* 0x000fe20003f05300 */
[----:B------:R-:W-:-:S04]  /*35c0*/  FADD.FTZ R174, R201, -R174 ;  /* 0x800000aec9ae7221 */ /* 0x000fc80000010000 */
[----:B------:R-:W-:-:S08]  /*35d0*/  FMUL.FTZ R2, R181, R174 ;  /* 0x000000aeb5027220 */ /* 0x000fd00000410000 */
[----:B------:R-:W-:Y:S02]  /*35e0*/  @P0 FADD.FTZ R2, R7, R2 ;  /* 0x0000000207020221 */ /* 0x000fe40000010000 */
.L_x_9739:
[----:B------:R-:W-:Y:S05]  /*35f0*/  BSYNC B0 ;  /* 0x0000000000007941 */ /* 0x000fea0003800000 */
.L_x_9738:
[----:B------:R-:W-:Y:S01]  /*3600*/  @P1 FMUL.FTZ R3, R2, c[0x0][0x1ec] ;  /* 0x00007b0002031a20 */ /* 0x000fe20000410000 */
[----:B------:R-:W-:Y:S02]  /*3610*/  @P2 MOV R136, 0x10 ;  /* 0x0000001000882802 */ /* 0x000fe40000000f00 */
[----:B------:R-:W-:Y:S01]  /*3620*/  @P1 MOV R137, 0x10 ;  /* 0x0000001000891802 */ /* 0x000fe20000000f00 */
[----:B------:R-:W-:Y:S01]  /*3630*/  @P1 FMUL.FTZ R138, R3, c[0x0][0x1e8] ;  /* 0x00007a00038a1a20 */ /* 0x000fe20000410000 */
[----:B------:R-:W-:Y:S02]  /*3640*/  @P2 IADD3 R3, R182, 0x200, RZ ;  /* 0x00000200b6032810 */ /* 0x000fe40007ffe0ff */
[----:B------:R-:W-:Y:S01]  /*3650*/  @P1 LOP3.LUT P0, RZ, R163, 0xff000000, RZ, 0xc0, !PT ;  /* 0xff000000a3ff1812 */ /* 0x000fe2000780c0ff */
[----:B------:R-:W-:Y:S01]  /*3660*/  @P1 FMUL.FTZ R139, R27, R138 ;  /* 0x0000008a1b8b1220 */ /* 0x000fe20000410000 */
[----:B------:R-:W-:Y:S01]  /*3670*/  SEL R135, R2, R135, P3 ;  /* 0x0000008702877207 */ /* 0x000fe20001800000 */
[----:B------:R-:W-:Y:S01]  /*3680*/  @P2 IMAD.WIDE.U32 R2, R3, R136, c[0x0][0x258] ;  /* 0x0000960003022625 */ /* 0x000fe200078e0088 */
[----:B------:R-:W-:-:S02]  /*3690*/  IADD3 R178, R178, c[0x0][0x160], RZ ;  /* 0x00005800b2b27a10 */ /* 0x000fc40007ffe0ff */
[----:B------:R-:W-:Y:S01]  /*36a0*/  @P1 SEL R131, R139, RZ, P0 ;  /* 0x000000ff8b831207 */ /* 0x000fe20000000000 */
[----:B------:R-:W-:Y:S01]  /*36b0*/  @P1 IMAD.WIDE.U32 R136, R172, R137, c[0x0][0x248] ;  /* 0x00009200ac881625 */ /* 0x000fe200078e0089 */
[----:B------:R0:W-:Y:S01]  /*36c0*/  @P2 STG.E.128 [R2.64], R132 ;  /* 0x0000008402002986 */ /* 0x0001e2000c101d04 */
[----:B------:R-:W-:Y:S02]  /*36d0*/  ISETP.GE.AND P2, PT, R178, c[0x0][0x164], PT ;  /* 0x00005900b2007a0c */ /* 0x000fe40003f46270 */
[----:B------:R-:W-:Y:S01]  /*36e0*/  @P1 FMUL.FTZ R138, R127, R138 ;  /* 0x0000008a7f8a1220 */ /* 0x000fe20000410000 */
[----:B------:R0:W-:Y:S01]  /*36f0*/  @P1 STG.E.128 [R136.64], R128 ;  /* 0x0000008088001986 */ /* 0x0001e2000c101d04 */
[----:B------:R-:W-:-:S03]  /*3700*/  LOP3.LUT P3, RZ, R180, 0xff, RZ, 0xc0, !PT ;  /* 0x000000ffb4ff7812 */ /* 0x000fc6000786c0ff */
[----:B------:R-:W-:Y:S02]  /*3710*/  @P1 FSEL R138, R138, RZ, P0 ;  /* 0x000000ff8a8a1208 */ /* 0x000fe40000000000 */
[----:B------:R-:W-:-:S03]  /*3720*/  SEL R180, RZ, 0x1, P3 ;  /* 0x00000001ffb47807 */ /* 0x000fc60001800000 */
[----:B------:R-:W-:Y:S01]  /*3730*/  @P1 FADD.FTZ R107, R107, R138 ;  /* 0x0000008a6b6b1221 */ /* 0x000fe20000010000 */
[----:B0-----:R-:W-:Y:S01]  /*3740*/  @P2 CALL.REL.NOINC `(.L_x_9694) ;  /* 0x0000001000002944 */ /* 0x001fe20003c00000 */
[----:B------:R-:W-:Y:S05]  /*3750*/  BRA `(.L_x_9740) ;  /* 0xffffce0000007947 */ /* 0x000fea000383ffff */
.L_x_9694:
        /* <DEDUP_REMOVED lines=25> */
.L_x_9698:
[----:B0-----:R-:W-:Y:S01]  /*38f0*/  HFMA2.MMA R172, -RZ, RZ, 0, 9.5367431640625e-07 ;  /* 0x00000010ffac7435 */ /* 0x001fe200000001ff */
[----:B------:R-:W-:-:S02]  /*3900*/  MOV R139, R203 ;  /* 0x000000cb008b7202 */ /* 0x000fc40000000f00 */
[----:B------:R-:W-:Y:S02]  /*3910*/  MOV R143, 0x1f ;  /* 0x0000001f008f7802 */ /* 0x000fe40000000f00 */
[----:B------:R-:W-:Y:S02]  /*3920*/  MOV R174, 0xffffffff ;  /* 0xffffffff00ae7802 */ /* 0x000fe40000000f00 */
[----:B------:R-:W-:Y:S02]  /*3930*/  MOV R2, 0x3950 ;  /* 0x0000395000027802 */ /* 0x000fe40000000f00 */
[----:B-----5:R-:W-:Y:S05]  /*3940*/  CALL.REL.NOINC `($__internal_199_$__cuda_sm70_shflsync_down_p) ;  /* 0x0000046000007944 */ /* 0x020fea0003c00000 */
[----:B-1----:R-:W-:Y:S01]  /*3950*/  MOV R138, R139 ;  /* 0x0000008b008a7202 */ /* 0x002fe20000000f00 */
[----:B0-----:R-:W-:Y:S05]  /*3960*/  BRA `(.L_x_9741) ;  /* 0xffffdc9000007947 */ /* 0x001fea000383ffff */
.L_x_9699:
[----:B------:R-:W-:Y:S01]  /*3970*/  HFMA2.MMA R172, -RZ, RZ, 0, 9.5367431640625e-07 ;  /* 0x00000010ffac7435 */ /* 0x000fe200000001ff */
[----:B------:R-:W-:Y:S02]  /*3980*/  MOV R139, R140 ;  /* 0x0000008c008b7202 */ /* 0x000fe40000000f00 */
[----:B------:R-:W-:Y:S02]  /*3990*/  MOV R143, 0x1f ;  /* 0x0000001f008f7802 */ /* 0x000fe40000000f00 */
[----:B------:R-:W-:-:S02]  /*39a0*/  MOV R174, 0xffffffff ;  /* 0xffffffff00ae7802 */ /* 0x000fc40000000f00 */
[----:B------:R-:W-:Y:S02]  /*39b0*/  MOV R2, 0x39d0 ;  /* 0x000039d000027802 */ /* 0x000fe40000000f00 */
[----:B01---5:R-:W-:Y:S05]  /*39c0*/  CALL.REL.NOINC `($__internal_199_$__cuda_sm70_shflsync_down_p) ;  /* 0x000003e000007944 */ /* 0x023fea0003c00000 */
[----:B------:R-:W-:Y:S01]  /*39d0*/  FADD.FTZ R138, R138, R203 ;  /* 0x000000cb8a8a7221 */ /* 0x000fe20000010000 */
[----:B0-----:R-:W-:Y:S01]  /*39e0*/  HFMA2.MMA R172, -RZ, RZ, 0, 4.76837158203125e-07 ;  /* 0x00000008ffac7435 */ /* 0x001fe200000001ff */
[----:B-1----:R-:W-:Y:S01]  /*39f0*/  FADD.FTZ R140, R140, R139 ;  /* 0x0000008b8c8c7221 */ /* 0x002fe20000010000 */
[----:B------:R-:W-:Y:S02]  /*3a00*/  MOV R143, 0x1f ;  /* 0x0000001f008f7802 */ /* 0x000fe40000000f00 */
[----:B------:R-:W-:Y:S02]  /*3a10*/  MOV R174, 0xffffffff ;  /* 0xffffffff00ae7802 */ /* 0x000fe40000000f00 */
[----:B------:R-:W-:Y:S02]  /*3a20*/  MOV R139, R138 ;  /* 0x0000008a008b7202 */ /* 0x000fe40000000f00 */
[----:B------:R-:W-:Y:S02]  /*3a30*/  MOV R2, 0x3a50 ;  /* 0x00003a5000027802 */ /* 0x000fe40000000f00 */
[----:B------:R-:W-:Y:S05]  /*3a40*/  CALL.REL.NOINC `($__internal_199_$__cuda_sm70_shflsync_down_p) ;  /* 0x0000036000007944 */ /* 0x000fea0003c00000 */
[----:B0-----:R-:W-:Y:S01]  /*3a50*/  HFMA2.MMA R172, -RZ, RZ, 0, 4.76837158203125e-07 ;  /* 0x00000008ffac7435 */ /* 0x001fe200000001ff */
[----:B-1----:R-:W-:-:S02]  /*3a60*/  MOV R137, R139 ;  /* 0x0000008b00897202 */ /* 0x002fc40000000f00 */
[----:B------:R-:W-:Y:S02]  /*3a70*/  MOV R139, R140 ;  /* 0x0000008c008b7202 */ /* 0x000fe40000000f00 */
[----:B------:R-:W-:Y:S02]  /*3a80*/  MOV R143, 0x1f ;  /* 0x0000001f008f7802 */ /* 0x000fe40000000f00 */
[----:B------:R-:W-:Y:S02]  /*3a90*/  MOV R174, 0xffffffff ;  /* 0xffffffff00ae7802 */ /* 0x000fe40000000f00 */
[----:B------:R-:W-:Y:S02]  /*3aa0*/  MOV R2, 0x3ac0 ;  /* 0x00003ac000027802 */ /* 0x000fe40000000f00 */
[----:B------:R-:W-:Y:S05]  /*3ab0*/  CALL.REL.NOINC `($__internal_199_$__cuda_sm70_shflsync_down_p) ;  /* 0x000002f000007944 */ /* 0x000fea0003c00000 */
[----:B------:R-:W-:Y:S01]  /*3ac0*/  FADD.FTZ R138, R137, R138 ;  /* 0x0000008a898a7221 */ /* 0x000fe20000010000 */
[----:B0-----:R-:W-:Y:S01]  /*3ad0*/  HFMA2.MMA R172, -RZ, RZ, 0, 2.384185791015625e-07 ;  /* 0x00000004ffac7435 */ /* 0x001fe200000001ff */
[----:B-1----:R-:W-:Y:S01]  /*3ae0*/  FADD.FTZ R140, R140, R139 ;  /* 0x0000008b8c8c7221 */ /* 0x002fe20000010000 */
[----:B------:R-:W-:Y:S02]  /*3af0*/  MOV R143, 0x1f ;  /* 0x0000001f008f7802 */ /* 0x000fe40000000f00 */
[----:B------:R-:W-:-:S02]  /*3b00*/  MOV R174, 0xffffffff ;  /* 0xffffffff00ae7802 */ /* 0x000fc40000000f00 */
[----:B------:R-:W-:Y:S02]  /*3b10*/  MOV R139, R138 ;  /* 0x0000008a008b7202 */ /* 0x000fe40000000f00 */
[----:B------:R-:W-:Y:S02]  /*3b20*/  MOV R2, 0x3b40 ;  /* 0x00003b4000027802 */ /* 0x000fe40000000f00 */
[----:B------:R-:W-:Y:S05]  /*3b30*/  CALL.REL.NOINC `($__internal_199_$__cuda_sm70_shflsync_down_p) ;  /* 0x0000027000007944 */ /* 0x000fea0003c00000 */
[----:B0-----:R-:W-:Y:S01]  /*3b40*/  HFMA2.MMA R172, -RZ, RZ, 0, 2.384185791015625e-07 ;  /* 0x00000004ffac7435 */ /* 0x001fe200000001ff */
[----:B-1----:R-:W-:Y:S02]  /*3b50*/  MOV R137, R139 ;  /* 0x0000008b00897202 */ /* 0x002fe40000000f00 */
[----:B------:R-:W-:Y:S02]  /*3b60*/  MOV R139, R140 ;  /* 0x0000008c008b7202 */ /* 0x000fe40000000f00 */
[----:B------:R-:W-:Y:S02]  /*3b70*/  MOV R143, 0x1f ;  /* 0x0000001f008f7802 */ /* 0x000fe40000000f00 */
[----:B------:R-:W-:Y:S02]  /*3b80*/  MOV R174, 0xffffffff ;  /* 0xffffffff00ae7802 */ /* 0x000fe40000000f00 */
[----:B------:R-:W-:-:S02]  /*3b90*/  MOV R2, 0x3bb0 ;  /* 0x00003bb000027802 */ /* 0x000fc40000000f00 */
[----:B------:R-:W-:Y:S05]  /*3ba0*/  CALL.REL.NOINC `($__internal_199_$__cuda_sm70_shflsync_down_p) ;  /* 0x0000020000007944 */ /* 0x000fea0003c00000 */
[----:B------:R-:W-:Y:S01]  /*3bb0*/  FADD.FTZ R138, R137, R138 ;  /* 0x0000008a898a7221 */ /* 0x000fe20000010000 */
[----:B0-----:R-:W-:Y:S01]  /*3bc0*/  HFMA2.MMA R172, -RZ, RZ, 0, 1.1920928955078125e-07 ;  /* 0x00000002ffac7435 */ /* 0x001fe200000001ff */
[----:B-1----:R-:W-:Y:S01]  /*3bd0*/  FADD.FTZ R142, R140, R139 ;  /* 0x0000008b8c8e7221 */ /* 0x002fe20000010000 */
[----:B------:R-:W-:-:S02]  /*3be0*/  MOV R143, 0x1f ;  /* 0x0000001f008f7802 */ /* 0x000fc40000000f00 */
[----:B------:R-:W-:Y:S02]  /*3bf0*/  MOV R174, 0xffffffff ;  /* 0xffffffff00ae7802 */ /* 0x000fe40000000f00 */
[----:B------:R-:W-:Y:S02]  /*3c00*/  MOV R139, R138 ;  /* 0x0000008a008b7202 */ /* 0x000fe40000000f00 */
[----:B------:R-:W-:Y:S02]  /*3c10*/  MOV R2, 0x3c30 ;  /* 0x00003c3000027802 */ /* 0x000fe40000000f00 */
[----:B------:R-:W-:Y:S05]  /*3c20*/  CALL.REL.NOINC `($__internal_199_$__cuda_sm70_shflsync_down_p) ;  /* 0x0000018000007944 */ /* 0x000fea0003c00000 */
[----:B0-----:R-:W-:Y:S01]  /*3c30*/  HFMA2.MMA R172, -RZ, RZ, 0, 1.1920928955078125e-07 ;  /* 0x00000002ffac7435 */ /* 0x001fe200000001ff */
[----:B-1----:R-:W-:Y:S02]  /*3c40*/  MOV R137, R139 ;  /* 0x0000008b00897202 */ /* 0x002fe40000000f00 */
[----:B------:R-:W-:Y:S02]  /*3c50*/  MOV R139, R142 ;  /* 0x0000008e008b7202 */ /* 0x000fe40000000f00 */
[----:B------:R-:W-:Y:S02]  /*3c60*/  MOV R143, 0x1f ;  /* 0x0000001f008f7802 */ /* 0x000fe40000000f00 */
[----:B------:R-:W-:-:S02]  /*3c70*/  MOV R174, 0xffffffff ;  /* 0xffffffff00ae7802 */ /* 0x000fc40000000f00 */
[----:B------:R-:W-:Y:S02]  /*3c80*/  MOV R2, 0x3ca0 ;  /* 0x00003ca000027802 */ /* 0x000fe40000000f00 */
[----:B------:R-:W-:Y:S05]  /*3c90*/  CALL.REL.NOINC `($__internal_199_$__cuda_sm70_shflsync_down_p) ;  /* 0x0000011000007944 */ /* 0x000fea0003c00000 */
[----:B------:R-:W-:Y:S01]  /*3ca0*/  FADD.FTZ R140, R137, R138 ;  /* 0x0000008a898c7221 */ /* 0x000fe20000010000 */
[----:B0-----:R-:W-:Y:S01]  /*3cb0*/  HFMA2.MMA R172, -RZ, RZ, 0, 5.9604644775390625e-08 ;  /* 0x00000001ffac7435 */ /* 0x001fe200000001ff */
[----:B-1----:R-:W-:Y:S01]  /*3cc0*/  FADD.FTZ R142, R142, R139 ;  /* 0x0000008b8e8e7221 */ /* 0x002fe20000010000 */
[----:B------:R-:W-:Y:S02]  /*3cd0*/  MOV R143, 0x1f ;  /* 0x0000001f008f7802 */ /* 0x000fe40000000f00 */
[----:B------:R-:W-:Y:S02]  /*3ce0*/  MOV R174, 0xffffffff ;  /* 0xffffffff00ae7802 */ /* 0x000fe40000000f00 */
[----:B------:R-:W-:Y:S02]  /*3cf0*/  MOV R139, R140 ;  /* 0x0000008c008b7202 */ /* 0x000fe40000000f00 */
[----:B------:R-:W-:Y:S02]  /*3d00*/  MOV R2, 0x3d20 ;  /* 0x00003d2000027802 */ /* 0x000fe40000000f00 */
[----:B------:R-:W-:Y:S05]  /*3d10*/  CALL.REL.NOINC `($__internal_199_$__cuda_sm70_shflsync_down_p) ;  /* 0x0000009000007944 */ /* 0x000fea0003c00000 */
[----:B0-----:R-:W-:Y:S01]  /*3d20*/  HFMA2.MMA R172, -RZ, RZ, 0, 5.9604644775390625e-08 ;  /* 0x00000001ffac7435 */ /* 0x001fe200000001ff */
[----:B-1----:R-:W-:-:S02]  /*3d30*/  MOV R141, R139 ;  /* 0x0000008b008d7202 */ /* 0x002fc40000000f00 */
[----:B------:R-:W-:Y:S02]  /*3d40*/  MOV R139, R142 ;  /* 0x0000008e008b7202 */ /* 0x000fe40000000f00 */
[----:B------:R-:W-:Y:S02]  /*3d50*/  MOV R143, 0x1f ;  /* 0x0000001f008f7802 */ /* 0x000fe40000000f00 */
[----:B------:R-:W-:Y:S02]  /*3d60*/  MOV R174, 0xffffffff ;  /* 0xffffffff00ae7802 */ /* 0x000fe40000000f00 */
[----:B------:R-:W-:Y:S02]  /*3d70*/  MOV R2, 0x3d90 ;  /* 0x00003d9000027802 */ /* 0x000fe40000000f00 */
[----:B------:R-:W-:Y:S05]  /*3d80*/  CALL.REL.NOINC `($__internal_199_$__cuda_sm70_shflsync_down_p) ;  /* 0x0000002000007944 */ /* 0x000fea0003c00000 */
[----:B-1----:R-:W-:Y:S01]  /*3d90*/  MOV R3, R139 ;  /* 0x0000008b00037202 */ /* 0x002fe20000000f00 */
[----:B0-----:R-:W-:Y:S05]  /*3da0*/  BRA `(.L_x_9742) ;  /* 0xffffd97000007947 */ /* 0x001fea000383ffff */
        .weak           $__internal_199_$__cuda_sm70_shflsync_down_p
        .type           $__internal_199_$__cuda_sm70_shflsync_down_p,@function
        .size           $__internal_199_$__cuda_sm70_shflsync_down_p,(.L_x_9943 - $__internal_199_$__cuda_sm70_shflsync_down_p)
$__internal_199_$__cuda_sm70_shflsync_down_p:
[----:B------:R-:W-:Y:S01]  /*3db0*/  HFMA2.MMA R3, -RZ, RZ, 0, 0 ;  /* 0x00000000ff037435 */ /* 0x000fe200000001ff */
[----:B------:R-:W-:Y:S04]  /*3dc0*/  WARPSYNC R174 ;  /* 0x000000ae00007348 */ /* 0x000fe80003800000 */
[----:B------:R0:W1:Y:S01]  /*3dd0*/  SHFL.DOWN PT, R139, R139, R172, R143 ;  /* 0x080000ac8b8b7389 */ /* 0x00006200000e008f */
[----:B------:R-:W-:Y:S05]  /*3de0*/  RET.REL.NODEC R2 `(_ZN10layer_norm13ln_bwd_kernelINS_13Kernel_traitsIfffffjLj2560ELj1ELj1ELj4ELj16ENS_18Kernel_traits_baseILj2560EfffffjLj128EEEEELb1ELb1ELb1ELb1EEEvNS_9BwdParamsE) ;  /* 0xffffc21002007950 */ /* 0x000fea0003c3ffff */
.L_x_9743:
        /* <DEDUP_REMOVED lines=9> */
.L_x_9943:


//--------------------- .nv.shared._ZN10layer_norm13ln_bwd_kernelINS_13Kernel_traitsI13__nv_bfloat16S2_S2_S2_fjLj2560ELj1ELj1ELj4ELj8ENS_18Kernel_traits_baseILj2560ES2_S2_S2_S2_fjLj128EEEEELb0ELb0ELb0ELb0EEEvNS_9BwdParamsE --------------------------
	.section	.nv.shared._ZN10layer_norm13ln_bwd_kernelINS_13Kernel_traitsI13__nv_bfloat16S2_S2_S2_fjLj2560ELj1ELj1ELj4ELj8ENS_18Kernel_traits_baseILj2560ES2_S2_S2_S2_fjLj128EEEEELb0ELb0ELb0ELb0EEEvNS_9BwdParamsE,"aw",@nobits
	.sectionflags	@""
	.align	16


//--------------------- .nv.shared._ZN10layer_norm13ln_bwd_kernelINS_13Kernel_traitsI13__nv_bfloat16S2_S2_S2_fjLj2560ELj1ELj1ELj4ELj8ENS_18Kernel_traits_baseILj2560ES2_S2_S2_S2_fjLj128EEEEELb0ELb0ELb0ELb1EEEvNS_9BwdParamsE --------------------------
	.section	.nv.shared._ZN10layer_norm13ln_bwd_kernelINS_13Kernel_traitsI13__nv_bfloat16S2_S2_S2_fjLj2560ELj1ELj1ELj4ELj8ENS_18Kernel_traits_baseILj2560ES2_S2_S2_S2_fjLj128EEEEELb0ELb0ELb0ELb1EEEvNS_9BwdParamsE,"aw",@nobits
	.sectionflags	@""
	.align	16


//--------------------- .nv.shared._ZN10layer_norm13ln_bwd_kernelINS_13Kernel_traitsI13__nv_bfloat16S2_S2_S2_fjLj2560ELj1ELj1ELj4ELj8ENS_18Kernel_traits_baseILj2560ES2_S2_S2_S2_fjLj128EEEEELb0ELb0ELb1ELb0EEEvNS_9BwdParamsE --------------------------
	.section	.nv.shared._ZN10layer_norm13ln_bwd_kernelINS_13Kernel_traitsI13__nv_bfloat16S2_S2_S2_fjLj2560ELj1ELj1ELj4ELj8ENS_18Kernel_traits_baseILj2560ES2_S2_S2_S2_fjLj128EEEEELb0ELb0ELb1ELb0EEEvNS_9BwdParamsE,"aw",@nobits
	.sectionflags	@""
	.align	16


//--------------------- .nv.shared._ZN10layer_norm13ln_bwd_kernelINS_13Kernel_traitsI13__nv_bfloat16S2_S2_S2_fjLj2560ELj1ELj1ELj4ELj8ENS_18Kernel_traits_baseILj2560ES2_S2_S2_S2_fjLj128EEEEELb0ELb0ELb1ELb1EEEvNS_9BwdParamsE --------------------------
	.section	.nv.shared._ZN10layer_norm13ln_bwd_kernelINS_13Kernel_traitsI13__nv_bfloat16S2_S2_S2_fjLj2560ELj1ELj1ELj4ELj8ENS_18Kernel_traits_baseILj2560ES2_S2_S2_S2_fjLj128EEEEELb0ELb0ELb1ELb1EEEvNS_9BwdParamsE,"aw",@nobits
	.sectionflags	@""
	.align	16


//--------------------- .nv.shared._ZN10layer_norm13ln_bwd_kernelINS_13Kernel_traitsI13__nv_bfloat16S2_S2_S2_fjLj2560ELj1ELj1ELj4ELj8ENS_18Kernel_traits_baseILj2560ES2_S2_S2_S2_fjLj128EEEEELb0ELb1ELb0ELb0EEEvNS_9BwdParamsE --------------------------
	.section	.nv.shared._ZN10layer_norm13ln_bwd_kernelINS_13Kernel_traitsI13__nv_bfloat16S2_S2_S2_fjLj2560ELj1ELj1ELj4ELj8ENS_18Kernel_traits_baseILj2560ES2_S2_S2_S2_fjLj128EEEEELb0ELb1ELb0ELb0EEEvNS_9BwdParamsE,"aw",@nobits
	.sectionflags	@""
	.align	16


//--------------------- .nv.shared._ZN10layer_norm13ln_bwd_kernelINS_13Kernel_traitsI13__nv_bfloat16S2_S2_S2_fjLj2560ELj1ELj1ELj4ELj8ENS_18Kernel_traits_baseILj2560ES2_S2_S2_S2_fjLj128EEEEELb0ELb1ELb0ELb1EEEvNS_9BwdParamsE --------------------------
	.section	.nv.shared._ZN10layer_norm13ln_bwd_kernelINS_13Kernel_traitsI13__nv_bfloat16S2_S2_S2_fjLj2560ELj1ELj1ELj4ELj8ENS_18Kernel_traits_baseILj2560ES2_S2_S2_S2_fjLj128EEEEELb0ELb1ELb0ELb1EEEvNS_9BwdParamsE,"aw",@nobits
	.sectionflags	@""
	.align	16


//--------------------- .nv.shared._ZN10layer_norm13ln_bwd_kernelINS_13Kernel_traitsI13__nv_bfloat16S2_S2_S2_fjLj2560ELj1ELj1ELj4ELj8ENS_18Kernel_traits_baseILj2560ES2_S2_S2_S2_fjLj128EEEEELb0ELb1ELb1ELb0EEEvNS_9BwdParamsE --------------------------
	.section	.nv.shared._ZN10layer_norm13ln_bwd_kernelINS_13Kernel_traitsI13__nv_bfloat16S2_S2_S2_fjLj2560ELj1ELj1ELj4ELj8ENS_18Kernel_traits_baseILj2560ES2_S2_S2_S2_fjLj128EEEEELb0ELb1ELb1ELb0EEEvNS_9BwdParamsE,"aw",@nobits
	.sectionflags	@""
	.align	16


//--------------------- .nv.shared._ZN10layer_norm13ln_bwd_kernelINS_13Kernel_traitsI13__nv_bfloat16S2_S2_S2_fjLj2560ELj1ELj1ELj4ELj8ENS_18Kernel_traits_baseILj2560ES2_S2_S2_S2_fjLj128EEEEELb0ELb1ELb1ELb1EEEvNS_9BwdParamsE --------------------------
	.section	.nv.shared._ZN10layer_norm13ln_bwd_kernelINS_13Kernel_traitsI13__nv_bfloat16S2_S2_S2_fjLj2560ELj1ELj1ELj4ELj8ENS_18Kernel_traits_baseILj2560ES2_S2_S2_S2_fjLj128EEEEELb0ELb1ELb1ELb1EEEvNS_9BwdParamsE,"aw",@nobits
	.sectionflags	@""
	.align	16


//--------------------- .nv.shared._ZN10layer_norm13ln_bwd_kernelINS_13Kernel_traitsI13__nv_bfloat16S2_S2_S2_fjLj2560ELj1ELj1ELj4ELj8ENS_18Kernel_traits_baseILj2560ES2_S2_S2_S2_fjLj128EEEEELb1ELb0ELb0ELb0EEEvNS_9BwdParamsE --------------------------
	.section	.nv.shared._ZN10layer_norm13ln_bwd_kernelINS_13Kernel_traitsI13__nv_bfloat16S2_S2_S2_fjLj2560ELj1ELj1ELj4ELj8ENS_18Kernel_traits_baseILj2560ES2_S2_S2_S2_fjLj128EEEEELb1ELb0ELb0ELb0EEEvNS_9BwdParamsE,"aw",@nobits
	.sectionflags	@""
	.align	16


//--------------------- .nv.shared._ZN10layer_norm13ln_bwd_kernelINS_13Kernel_traitsI13__nv_bfloat16S2_S2_S2_fjLj2560ELj1ELj1ELj4ELj8ENS_18Kernel_traits_baseILj2560ES2_S2_S2_S2_fjLj128EEEEELb1ELb0ELb0ELb1EEEvNS_9BwdParamsE --------------------------
	.section	.nv.shared._ZN10layer_norm13ln_bwd_kernelINS_13Kernel_traitsI13__nv_bfloat16S2_S2_S2_fjLj2560ELj1ELj1ELj4ELj8ENS_18Kernel_traits_baseILj2560ES2_S2_S2_S2_fjLj128EEEEELb1ELb0ELb0ELb1EEEvNS_9BwdParamsE,"aw",@nobits
	.sectionflags	@""
	.align	16


//--------------------- .nv.shared._ZN10layer_norm22ln_bwd_finalize_kernelINS_22Kernel_traits_finalizeILj2560E13__nv_bfloat16S2_S2_S2_fjLb0ELj1024ELj4ENS_18Kernel_traits_baseILj2560ES2_S2_S2_S2_fjLj1024EEEEELb0ELb0EEEvNS_9BwdParamsE --------------------------
	.section	.nv.shared._ZN10layer_norm22ln_bwd_finalize_kernelINS_22Kernel_traits_finalizeILj2560E13__nv_bfloat16S2_S2_S2_fjLb0ELj1024ELj4ENS_18Kernel_traits_baseILj2560ES2_S2_S2_S2_fjLj1024EEEEELb0ELb0EEEvNS_9BwdParamsE,"aw",@nobits
	.sectionflags	@""
	.align	16
.nv.shared._ZN10layer_norm22ln_bwd_finalize_kernelINS_22Kernel_traits_finalizeILj2560E13__nv_bfloat16S2_S2_S2_fjLb0ELj1024ELj4ENS_18Kernel_traits_baseILj2560ES2_S2_S2_S2_fjLj1024EEEEELb0ELb0EEEvNS_9BwdParamsE:
	.zero		8448


//--------------------- .nv.shared._ZN10layer_norm13ln_bwd_kernelINS_13Kernel_traitsI13__nv_bfloat16S2_S2_S2_fjLj2560ELj1ELj1ELj4ELj8ENS_18Kernel_traits_baseILj2560ES2_S2_S2_S2_fjLj128EEEEELb1ELb0ELb1ELb0EEEvNS_9BwdParamsE --------------------------
	.section	.nv.shared._ZN10layer_norm13ln_bwd_kernelINS_13Kernel_traitsI13__nv_bfloat16S2_S2_S2_fjLj2560ELj1ELj1ELj4ELj8ENS_18Kernel_traits_baseILj2560ES2_S2_S2_S2_fjLj128EEEEELb1ELb0ELb1ELb0EEEvNS_9BwdParamsE,"aw",@nobits
	.sectionflags	@""
	.align	16


//--------------------- .nv.shared._ZN10layer_norm22ln_bwd_finalize_kernelINS_22Kernel_traits_finalizeILj2560E13__nv_bfloat16S2_S2_S2_fjLb0ELj1024ELj4ENS_18Kernel_traits_baseILj2560ES2_S2_S2_S2_fjLj1024EEEEELb0ELb1EEEvNS_9BwdParamsE --------------------------
	.section	.nv.shared._ZN10layer_norm22ln_bwd_finalize_kernelINS_22Kernel_traits_finalizeILj2560E13__nv_bfloat16S2_S2_S2_fjLb0ELj1024ELj4ENS_18Kernel_traits_baseILj2560ES2_S2_S2_S2_fjLj1024EEEEELb0ELb1EEEvNS_9BwdParamsE,"aw",@nobits
	.sectionflags	@""
	.align	16
.nv.shared._ZN10layer_norm22ln_bwd_finalize_kernelINS_22Kernel_traits_finalizeILj2560E13__nv_bfloat16S2_S2_S2_fjLb0ELj1024ELj4ENS_18Kernel_traits_baseILj2560ES2_S2_S2_S2_fjLj1024EEEEELb0ELb1EEEvNS_9BwdParamsE:
	.zero		8448


//--------------------- .nv.shared._ZN10layer_norm13ln_bwd_kernelINS_13Kernel_traitsI13__nv_bfloat16S2_S2_S2_fjLj2560ELj1ELj1ELj4ELj8ENS_18Kernel_traits_baseILj2560ES2_S2_S2_S2_fjLj128EEEEELb1ELb0ELb1ELb1EEEvNS_9BwdParamsE --------------------------
	.section	.nv.shared._ZN10layer_norm13ln_bwd_kernelINS_13Kernel_traitsI13__nv_bfloat16S2_S2_S2_fjLj2560ELj1ELj1ELj4ELj8ENS_18Kernel_traits_baseILj2560ES2_S2_S2_S2_fjLj128EEEEELb1ELb0ELb1ELb1EEEvNS_9BwdParamsE,"aw",@nobits
	.sectionflags	@""
	.align	16


//--------------------- .nv.shared._ZN10layer_norm13ln_bwd_kernelINS_13Kernel_traitsI13__nv_bfloat16S2_S2_S2_fjLj2560ELj1ELj1ELj4ELj8ENS_18Kernel_traits_baseILj2560ES2_S2_S2_S2_fjLj128EEEEELb1ELb1ELb0ELb0EEEvNS_9BwdParamsE --------------------------
	.section	.nv.shared._ZN10layer_norm13ln_bwd_kernelINS_13Kernel_traitsI13__nv_bfloat16S2_S2_S2_fjLj2560ELj1ELj1ELj4ELj8ENS_18Kernel_traits_baseILj2560ES2_S2_S2_S2_fjLj128EEEEELb1ELb1ELb0ELb0EEEvNS_9BwdParamsE,"aw",@nobits
	.sectionflags	@""
	.align	16


//--------------------- .nv.shared._ZN10layer_norm13ln_bwd_kernelINS_13Kernel_traitsI13__nv_bfloat16S2_S2_S2_fjLj2560ELj1ELj1ELj4ELj8ENS_18Kernel_traits_baseILj2560ES2_S2_S2_S2_fjLj128EEEEELb1ELb1ELb0ELb1EEEvNS_9BwdParamsE --------------------------
	.section	.nv.shared._ZN10layer_norm13ln_bwd_kernelINS_13Kernel_traitsI13__nv_bfloat16S2_S2_S2_fjLj2560ELj1ELj1ELj4ELj8ENS_18Kernel_traits_baseILj2560ES2_S2_S2_S2_fjLj128EEEEELb1ELb1ELb0ELb1EEEvNS_9BwdParamsE,"aw",@nobits
	.sectionflags	@""
	.align	16


//--------------------- .nv.shared._ZN10layer_norm22ln_bwd_finalize_kernelINS_22Kernel_traits_finalizeILj2560E13__nv_bfloat16S2_S2_S2_fjLb1ELj1024ELj4ENS_18Kernel_traits_baseILj2560ES2_S2_S2_S2_fjLj1024EEEEELb1ELb0EEEvNS_9BwdParamsE --------------------------
	.section	.nv.shared._ZN10layer_norm22ln_bwd_finalize_kernelINS_22Kernel_traits_finalizeILj2560E13__nv_bfloat16S2_S2_S2_fjLb1ELj1024ELj4ENS_18Kernel_traits_baseILj2560ES2_S2_S2_S2_fjLj1024EEEEELb1ELb0EEEvNS_9BwdParamsE,"aw",@nobits
	.sectionflags	@""
	.align	16
.nv.shared._ZN10layer_norm22ln_bwd_finalize_kernelINS_22Kernel_traits_finalizeILj2560E13__nv_bfloat16S2_S2_S2_fjLb1ELj1024ELj4ENS_18Kernel_traits_baseILj2560ES2_S2_S2_S2_fjLj1024EEEEELb1ELb0EEEvNS_9BwdParamsE:
	.zero		12672


//--------------------- .nv.shared._ZN10layer_norm13ln_bwd_kernelINS_13Kernel_traitsI13__nv_bfloat16S2_S2_S2_fjLj2560ELj1ELj1ELj4ELj8ENS_18Kernel_traits_baseILj2560ES2_S2_S2_S2_fjLj128EEEEELb1ELb1ELb1ELb0EEEvNS_9BwdParamsE --------------------------
	.section	.nv.shared._ZN10layer_norm13ln_bwd_kernelINS_13Kernel_traitsI13__nv_bfloat16S2_S2_S2_fjLj2560ELj1ELj1ELj4ELj8ENS_18Kernel_traits_baseILj2560ES2_S2_S2_S2_fjLj128EEEEELb1ELb1ELb1ELb0EEEvNS_9BwdParamsE,"aw",@nobits
	.sectionflags	@""
	.align	16


//--------------------- .nv.shared._ZN10layer_norm22ln_bwd_finalize_kernelINS_22Kernel_traits_finalizeILj2560E13__nv_bfloat16S2_S2_S2_fjLb1ELj1024ELj4ENS_18Kernel_traits_baseILj2560ES2_S2_S2_S2_fjLj1024EEEEELb1ELb1EEEvNS_9BwdParamsE --------------------------
	.section	.nv.shared._ZN10layer_norm22ln_bwd_finalize_kernelINS_22Kernel_traits_finalizeILj2560E13__nv_bfloat16S2_S2_S2_fjLb1ELj1024ELj4ENS_18Kernel_traits_baseILj2560ES2_S2_S2_S2_fjLj1024EEEEELb1ELb1EEEvNS_9BwdParamsE,"aw",@nobits
	.sectionflags	@""
	.align	16
.nv.shared._ZN10layer_norm22ln_bwd_finalize_kernelINS_22Kernel_traits_finalizeILj2560E13__nv_bfloat16S2_S2_S2_fjLb1ELj1024ELj4ENS_18Kernel_traits_baseILj2560ES2_S2_S2_S2_fjLj1024EEEEELb1ELb1EEEvNS_9BwdParamsE:
	.zero		12672


//--------------------- .nv.shared._ZN10layer_norm13ln_bwd_kernelINS_13Kernel_traitsI13__nv_bfloat16S2_S2_S2_fjLj2560ELj1ELj1ELj4ELj8ENS_18Kernel_traits_baseILj2560ES2_S2_S2_S2_fjLj128EEEEELb1ELb1ELb1ELb1EEEvNS_9BwdParamsE --------------------------
	.section	.nv.shared._ZN10layer_norm13ln_bwd_kernelINS_13Kernel_traitsI13__nv_bfloat16S2_S2_S2_fjLj2560ELj1ELj1ELj4ELj8ENS_18Kernel_traits_baseILj2560ES2_S2_S2_S2_fjLj128EEEEELb1ELb1ELb1ELb1EEEvNS_9BwdParamsE,"aw",@nobits
	.sectionflags	@""
	.align	16


//--------------------- .nv.shared._ZN10layer_norm13ln_bwd_kernelINS_13Kernel_traitsI6__halfS2_S2_S2_fjLj2560ELj1ELj1ELj4ELj8ENS_18Kernel_traits_baseILj2560ES2_S2_S2_S2_fjLj128EEEEELb0ELb0ELb0ELb0EEEvNS_9BwdParamsE --------------------------
	.section	.nv.shared._ZN10layer_norm13ln_bwd_kernelINS_13Kernel_traitsI6__halfS2_S2_S2_fjLj2560ELj1ELj1ELj4ELj8ENS_18Kernel_traits_baseILj2560ES2_S2_S2_S2_fjLj128EEEEELb0ELb0ELb0ELb0EEEvNS_9BwdParamsE,"aw",@nobits
	.sectionflags	@""
	.align	16


//--------------------- .nv.shared._ZN10layer_norm13ln_bwd_kernelINS_13Kernel_traitsI6__halfS2_S2_S2_fjLj2560ELj1ELj1ELj4ELj8ENS_18Kernel_traits_baseILj2560ES2_S2_S2_S2_fjLj128EEEEELb0ELb0ELb0ELb1EEEvNS_9BwdParamsE --------------------------
	.section	.nv.shared._ZN10layer_norm13ln_bwd_kernelINS_13Kernel_traitsI6__halfS2_S2_S2_fjLj2560ELj1ELj1ELj4ELj8ENS_18Kernel_traits_baseILj2560ES2_S2_S2_S2_fjLj128EEEEELb0ELb0ELb0ELb1EEEvNS_9BwdParamsE,"aw",@nobits
	.sectionflags	@""
	.align	16


//--------------------- .nv.shared._ZN10layer_norm13ln_bwd_kernelINS_13Kernel_traitsI6__halfS2_S2_S2_fjLj2560ELj1ELj1ELj4ELj8ENS_18Kernel_traits_baseILj2560ES2_S2_S2_S2_fjLj128EEEEELb0ELb0ELb1ELb0EEEvNS_9BwdParamsE --------------------------
	.section	.nv.shared._ZN10layer_norm13ln_bwd_kernelINS_13Kernel_traitsI6__halfS2_S2_S2_fjLj2560ELj1ELj1ELj4ELj8ENS_18Kernel_traits_baseILj2560ES2_S2_S2_S2_fjLj128EEEEELb0ELb0ELb1ELb0EEEvNS_9BwdParamsE,"aw",@nobits
	.sectionflags	@""
	.align	16


//--------------------- .nv.shared._ZN10layer_norm13ln_bwd_kernelINS_13Kernel_traitsI6__halfS2_S2_S2_fjLj2560ELj1ELj1ELj4ELj8ENS_18Kernel_traits_baseILj2560ES2_S2_S2_S2_fjLj128EEEEELb0ELb0ELb1ELb1EEEvNS_9BwdParamsE --------------------------
	.section	.nv.shared._ZN10layer_norm13ln_bwd_kernelINS_13Kernel_traitsI6__halfS2_S2_S2_fjLj2560ELj1ELj1ELj4ELj8ENS_18Kernel_traits_baseILj2560ES2_S2_S2_S2_fjLj128EEEEELb0ELb0ELb1ELb1EEEvNS_9BwdParamsE,"aw",@nobits
	.sectionflags	@""
	.align	16


//--------------------- .nv.shared._ZN10layer_norm13ln_bwd_kernelINS_13Kernel_traitsI6__halfS2_S2_S2_fjLj2560ELj1ELj1ELj4ELj8ENS_18Kernel_traits_baseILj2560ES2_S2_S2_S2_fjLj128EEEEELb0ELb1ELb0ELb0EEEvNS_9BwdParamsE --------------------------
	.section	.nv.shared._ZN10layer_norm13ln_bwd_kernelINS_13Kernel_traitsI6__halfS2_S2_S2_fjLj2560ELj1ELj1ELj4ELj8ENS_18Kernel_traits_baseILj2560ES2_S2_S2_S2_fjLj128EEEEELb0ELb1ELb0ELb0EEEvNS_9BwdParamsE,"aw",@nobits
	.sectionflags	@""
	.align	16


//--------------------- .nv.shared._ZN10layer_norm13ln_bwd_kernelINS_13Kernel_traitsI6__halfS2_S2_S2_fjLj2560ELj1ELj1ELj4ELj8ENS_18Kernel_traits_baseILj2560ES2_S2_S2_S2_fjLj128EEEEELb0ELb1ELb0ELb1EEEvNS_9BwdParamsE --------------------------
	.section	.nv.shared._ZN10layer_norm13ln_bwd_kernelINS_13Kernel_traitsI6__halfS2_S2_S2_fjLj2560ELj1ELj1ELj4ELj8ENS_18Kernel_traits_baseILj2560ES2_S2_S2_S2_fjLj128EEEEELb0ELb1ELb0ELb1EEEvNS_9BwdParamsE,"aw",@nobits
	.sectionflags	@""
	.align	16


//--------------------- .nv.shared._ZN10layer_norm13ln_bwd_kernelINS_13Kernel_traitsI6__halfS2_S2_S2_fjLj2560ELj1ELj1ELj4ELj8ENS_18Kernel_traits_baseILj2560ES2_S2_S2_S2_fjLj128EEEEELb0ELb1ELb1ELb0EEEvNS_9BwdParamsE --------------------------
	.section	.nv.shared._ZN10layer_norm13ln_bwd_kernelINS_13Kernel_traitsI6__halfS2_S2_S2_fjLj2560ELj1ELj1ELj4ELj8ENS_18Kernel_traits_baseILj2560ES2_S2_S2_S2_fjLj128EEEEELb0ELb1ELb1ELb0EEEvNS_9BwdParamsE,"aw",@nobits
	.sectionflags	@""
	.align	16


//--------------------- .nv.shared._ZN10layer_norm13ln_bwd_kernelINS_13Kernel_traitsI6__halfS2_S2_S2_fjLj2560ELj1ELj1ELj4ELj8ENS_18Kernel_traits_baseILj2560ES2_S2_S2_S2_fjLj128EEEEELb0ELb1ELb1ELb1EEEvNS_9BwdParamsE --------------------------
	.section	.nv.shared._ZN10layer_norm13ln_bwd_kernelINS_13Kernel_traitsI6__halfS2_S2_S2_fjLj2560ELj1ELj1ELj4ELj8ENS_18Kernel_traits_baseILj2560ES2_S2_S2_S2_fjLj128EEEEELb0ELb1ELb1ELb1EEEvNS_9BwdParamsE,"aw",@nobits
	.sectionflags	@""
	.align	16


//--------------------- .nv.shared._ZN10layer_norm13ln_bwd_kernelINS_13Kernel_traitsI6__halfS2_S2_S2_fjLj2560ELj1ELj1ELj4ELj8ENS_18Kernel_traits_baseILj2560ES2_S2_S2_S2_fjLj128EEEEELb1ELb0ELb0ELb0EEEvNS_9BwdParamsE --------------------------
	.section	.nv.shared._ZN10layer_norm13ln_bwd_kernelINS_13Kernel_traitsI6__halfS2_S2_S2_fjLj2560ELj1ELj1ELj4ELj8ENS_18Kernel_traits_baseILj2560ES2_S2_S2_S2_fjLj128EEEEELb1ELb0ELb0ELb0EEEvNS_9BwdParamsE,"aw",@nobits
	.sectionflags	@""
	.align	16


//--------------------- .nv.shared._ZN10layer_norm13ln_bwd_kernelINS_13Kernel_traitsI6__halfS2_S2_S2_fjLj2560ELj1ELj1ELj4ELj8ENS_18Kernel_traits_baseILj2560ES2_S2_S2_S2_fjLj128EEEEELb1ELb0ELb0ELb1EEEvNS_9BwdParamsE --------------------------
	.section	.nv.shared._ZN10layer_norm13ln_bwd_kernelINS_13Kernel_traitsI6__halfS2_S2_S2_fjLj2560ELj1ELj1ELj4ELj8ENS_18Kernel_traits_baseILj2560ES2_S2_S2_S2_fjLj128EEEEELb1ELb0ELb0ELb1EEEvNS_9BwdParamsE,"aw",@nobits
	.sectionflags	@""
	.align	16


//--------------------- .nv.shared._ZN10layer_norm22ln_bwd_finalize_kernelINS_22Kernel_traits_finalizeILj2560E6__halfS2_S2_S2_fjLb0ELj1024ELj4ENS_18Kernel_traits_baseILj2560ES2_S2_S2_S2_fjLj1024EEEEELb0ELb0EEEvNS_9BwdParamsE --------------------------
	.section	.nv.shared._ZN10layer_norm22ln_bwd_finalize_kernelINS_22Kernel_traits_finalizeILj2560E6__halfS2_S2_S2_fjLb0ELj1024ELj4ENS_18Kernel_traits_baseILj2560ES2_S2_S2_S2_fjLj1024EEEEELb0ELb0EEEvNS_9BwdParamsE,"aw",@nobits
	.sectionflags	@""
	.align	16
.nv.shared._ZN10layer_norm22ln_bwd_finalize_kernelINS_22Kernel_traits_finalizeILj2560E6__halfS2_S2_S2_fjLb0ELj1024ELj4ENS_18Kernel_traits_baseILj2560ES2_S2_S2_S2_fjLj1024EEEEELb0ELb0EEEvNS_9BwdParamsE:
	.zero		8448


//--------------------- .nv.shared._ZN10layer_norm13ln_bwd_kernelINS_13Kernel_traitsI6__halfS2_S2_S2_fjLj2560ELj1ELj1ELj4ELj8ENS_18Kernel_traits_baseILj2560ES2_S2_S2_S2_fjLj128EEEEELb1ELb0ELb1ELb0EEEvNS_9BwdParamsE --------------------------
	.section	.nv.shared._ZN10layer_norm13ln_bwd_kernelINS_13Kernel_traitsI6__halfS2_S2_S2_fjLj2560ELj1ELj1ELj4ELj8ENS_18Kernel_traits_baseILj2560ES2_S2_S2_S2_fjLj128EEEEELb1ELb0ELb1ELb0EEEvNS_9BwdParamsE,"aw",@nobits
	.sectionflags	@""
	.align	16


//--------------------- .nv.shared._ZN10layer_norm22ln_bwd_finalize_kernelINS_22Kernel_traits_finalizeILj2560E6__halfS2_S2_S2_fjLb0ELj1024ELj4ENS_18Kernel_traits_baseILj2560ES2_S2_S2_S2_fjLj1024EEEEELb0ELb1EEEvNS_9BwdParamsE --------------------------
	.section	.nv.shared._ZN10layer_norm22ln_bwd_finalize_kernelINS_22Kernel_traits_finalizeILj2560E6__halfS2_S2_S2_fjLb0ELj1024ELj4ENS_18Kernel_traits_baseILj2560ES2_S2_S2_S2_fjLj1024EEEEELb0ELb1EEEvNS_9BwdParamsE,"aw",@nobits
	.sectionflags	@""
	.align	16
.nv.shared._ZN10layer_norm22ln_bwd_finalize_kernelINS_22Kernel_traits_finalizeILj2560E6__halfS2_S2_S2_fjLb0ELj1024ELj4ENS_18Kernel_traits_baseILj2560ES2_S2_S2_S2_fjLj1024EEEEELb0ELb1EEEvNS_9BwdParamsE:
	.zero		8448


//--------------------- .nv.shared._ZN10layer_norm13ln_bwd_kernelINS_13Kernel_traitsI6__halfS2_S2_S2_fjLj2560ELj1ELj1ELj4ELj8ENS_18Kernel_traits_baseILj2560ES2_S2_S2_S2_fjLj128EEEEELb1ELb0ELb1ELb1EEEvNS_9BwdParamsE --------------------------
	.section	.nv.shared._ZN10layer_norm13ln_bwd_kernelINS_13Kernel_traitsI6__halfS2_S2_S2_fjLj2560ELj1ELj1ELj4ELj8ENS_18Kernel_traits_baseILj2560ES2_S2_S2_S2_fjLj128EEEEELb1ELb0ELb1ELb1EEEvNS_9BwdParamsE,"aw",@nobits
	.sectionflags	@""
	.align	16


//--------------------- .nv.shared._ZN10layer_norm13ln_bwd_kernelINS_13Kernel_traitsI6__halfS2_S2_S2_fjLj2560ELj1ELj1ELj4ELj8ENS_18Kernel_traits_baseILj2560ES2_S2_S2_S2_fjLj128EEEEELb1ELb1ELb0ELb0EEEvNS_9BwdParamsE --------------------------
	.section	.nv.shared._ZN10layer_norm13ln_bwd_kernelINS_13Kernel_traitsI6__halfS2_S2_S2_fjLj2560ELj1ELj1ELj4ELj8ENS_18Kernel_traits_baseILj2560ES2_S2_S2_S2_fjLj128EEEEELb1ELb1ELb0ELb0EEEvNS_9BwdParamsE,"aw",@nobits
	.sectionflags	@""
	.align	16


//--------------------- .nv.shared._ZN10layer_norm13ln_bwd_kernelINS_13Kernel_traitsI6__halfS2_S2_S2_fjLj2560ELj1ELj1ELj4ELj8ENS_18Kernel_traits_baseILj2560ES2_S2_S2_S2_fjLj128EEEEELb1ELb1ELb0ELb1EEEvNS_9BwdParamsE --------------------------
	.section	.nv.shared._ZN10layer_norm13ln_bwd_kernelINS_13Kernel_traitsI6__halfS2_S2_S2_fjLj2560ELj1ELj1ELj4ELj8ENS_18Kernel_traits_baseILj2560ES2_S2_S2_S2_fjLj128EEEEELb1ELb1ELb0ELb1EEEvNS_9BwdParamsE,"aw",@nobits
	.sectionflags	@""
	.align	16


//--------------------- .nv.shared._ZN10layer_norm22ln_bwd_finalize_kernelINS_22Kernel_traits_finalizeILj2560E6__halfS2_S2_S2_fjLb1ELj1024ELj4ENS_18Kernel_traits_baseILj2560ES2_S2_S2_S2_fjLj1024EEEEELb1ELb0EEEvNS_9BwdParamsE --------------------------
	.section	.nv.shared._ZN10layer_norm22ln_bwd_finalize_kernelINS_22Kernel_traits_finalizeILj2560E6__halfS2_S2_S2_fjLb1ELj1024ELj4ENS_18Kernel_traits_baseILj2560ES2_S2_S2_S2_fjLj1024EEEEELb1ELb0EEEvNS_9BwdParamsE,"aw",@nobits
	.sectionflags	@""
	.align	16
.nv.shared._ZN10layer_norm22ln_bwd_finalize_kernelINS_22Kernel_traits_finalizeILj2560E6__halfS2_S2_S2_fjLb1ELj1024ELj4ENS_18Kernel_traits_baseILj2560ES2_S2_S2_S2_fjLj1024EEEEELb1ELb0EEEvNS_9BwdParamsE:
	.zero		12672


//--------------------- .nv.shared._ZN10layer_norm13ln_bwd_kernelINS_13Kernel_traitsI6__halfS2_S2_S2_fjLj2560ELj1ELj1ELj4ELj8ENS_18Kernel_traits_baseILj2560ES2_S2_S2_S2_fjLj128EEEEELb1ELb1ELb1ELb0EEEvNS_9BwdParamsE --------------------------
	.section	.nv.shared._ZN10layer_norm13ln_bwd_kernelINS_13Kernel_traitsI6__halfS2_S2_S2_fjLj2560ELj1ELj1ELj4ELj8ENS_18Kernel_traits_baseILj2560ES2_S2_S2_S2_fjLj128EEEEELb1ELb1ELb1ELb0EEEvNS_9BwdParamsE,"aw",@nobits
	.sectionflags	@""
	.align	16


//--------------------- .nv.shared._ZN10layer_norm22ln_bwd_finalize_kernelINS_22Kernel_traits_finalizeILj2560E6__halfS2_S2_S2_fjLb1ELj1024ELj4ENS_18Kernel_traits_baseILj2560ES2_S2_S2_S2_fjLj1024EEEEELb1ELb1EEEvNS_9BwdParamsE --------------------------
	.section	.nv.shared._ZN10layer_norm22ln_bwd_finalize_kernelINS_22Kernel_traits_finalizeILj2560E6__halfS2_S2_S2_fjLb1ELj1024ELj4ENS_18Kernel_traits_baseILj2560ES2_S2_S2_S2_fjLj1024EEEEELb1ELb1EEEvNS_9BwdParamsE,"aw",@nobits
	.sectionflags	@""
	.align	16
.nv.shared._ZN10layer_norm22ln_bwd_finalize_kernelINS_22Kernel_traits_finalizeILj2560E6__halfS2_S2_S2_fjLb1ELj1024ELj4ENS_18Kernel_traits_baseILj2560ES2_S2_S2_S2_fjLj1024EEEEELb1ELb1EEEvNS_9BwdParamsE:
	.zero		12672


//--------------------- .nv.shared._ZN10layer_norm13ln_bwd_kernelINS_13Kernel_traitsI6__halfS2_S2_S2_fjLj2560ELj1ELj1ELj4ELj8ENS_18Kernel_traits_baseILj2560ES2_S2_S2_S2_fjLj128EEEEELb1ELb1ELb1ELb1EEEvNS_9BwdParamsE --------------------------
	.section	.nv.shared._ZN10layer_norm13ln_bwd_kernelINS_13Kernel_traitsI6__halfS2_S2_S2_fjLj2560ELj1ELj1ELj4ELj8ENS_18Kernel_traits_baseILj2560ES2_S2_S2_S2_fjLj128EEEEELb1ELb1ELb1ELb1EEEvNS_9BwdParamsE,"aw",@nobits
	.sectionflags	@""
	.align	16


//--------------------- .nv.shared._ZN10layer_norm13ln_bwd_kernelINS_13Kernel_traitsIf13__nv_bfloat16S2_S2_fjLj2560ELj1ELj1ELj4ELj8ENS_18Kernel_traits_baseILj2560EfS2_S2_S2_fjLj128EEEEELb0ELb0ELb0ELb0EEEvNS_9BwdParamsE --------------------------
	.section	.nv.shared._ZN10layer_norm13ln_bwd_kernelINS_13Kernel_traitsIf13__nv_bfloat16S2_S2_fjLj2560ELj1ELj1ELj4ELj8ENS_18Kernel_traits_baseILj2560EfS2_S2_S2_fjLj128EEEEELb0ELb0ELb0ELb0EEEvNS_9BwdParamsE,"aw",@nobits
	.sectionflags	@""
	.align	16


//--------------------- .nv.shared._ZN10layer_norm13ln_bwd_kernelINS_13Kernel_traitsIf13__nv_bfloat16S2_S2_fjLj2560ELj1ELj1ELj4ELj8ENS_18Kernel_traits_baseILj2560EfS2_S2_S2_fjLj128EEEEELb0ELb0ELb0ELb1EEEvNS_9BwdParamsE --------------------------
	.section	.nv.shared._ZN10layer_norm13ln_bwd_kernelINS_13Kernel_traitsIf13__nv_bfloat16S2_S2_fjLj2560ELj1ELj1ELj4ELj8ENS_18Kernel_traits_baseILj2560EfS2_S2_S2_fjLj128EEEEELb0ELb0ELb0ELb1EEEvNS_9BwdParamsE,"aw",@nobits
	.sectionflags	@""
	.align	16


//--------------------- .nv.shared._ZN10layer_norm13ln_bwd_kernelINS_13Kernel_traitsIf13__nv_bfloat16S2_S2_fjLj2560ELj1ELj1ELj4ELj8ENS_18Kernel_traits_baseILj2560EfS2_S2_S2_fjLj128EEEEELb0ELb0ELb1ELb0EEEvNS_9BwdParamsE --------------------------
	.section	.nv.shared._ZN10layer_norm13ln_bwd_kernelINS_13Kernel_traitsIf13__nv_bfloat16S2_S2_fjLj2560ELj1ELj1ELj4ELj8ENS_18Kernel_traits_baseILj2560EfS2_S2_S2_fjLj128EEEEELb0ELb0ELb1ELb0EEEvNS_9BwdParamsE,"aw",@nobits
	.sectionflags	@""
	.align	16


//--------------------- .nv.shared._ZN10layer_norm13ln_bwd_kernelINS_13Kernel_traitsIf13__nv_bfloat16S2_S2_fjLj2560ELj1ELj1ELj4ELj8ENS_18Kernel_traits_baseILj2560EfS2_S2_S2_fjLj128EEEEELb0ELb0ELb1ELb1EEEvNS_9BwdParamsE --------------------------
	.section	.nv.shared._ZN10layer_norm13ln_bwd_kernelINS_13Kernel_traitsIf13__nv_bfloat16S2_S2_fjLj2560ELj1ELj1ELj4ELj8ENS_18Kernel_traits_baseILj2560EfS2_S2_S2_fjLj128EEEEELb0ELb0ELb1ELb1EEEvNS_9BwdParamsE,"aw",@nobits
	.sectionflags	@""
	.align	16


//--------------------- .nv.shared._ZN10layer_norm13ln_bwd_kernelINS_13Kernel_traitsIf13__nv_bfloat16S2_S2_fjLj2560ELj1ELj1ELj4ELj8ENS_18Kernel_traits_baseILj2560EfS2_S2_S2_fjLj128EEEEELb0ELb1ELb0ELb0EEEvNS_9BwdParamsE --------------------------
	.section	.nv.shared._ZN10layer_norm13ln_bwd_kernelINS_13Kernel_traitsIf13__nv_bfloat16S2_S2_fjLj2560ELj1ELj1ELj4ELj8ENS_18Kernel_traits_baseILj2560EfS2_S2_S2_fjLj128EEEEELb0ELb1ELb0ELb0EEEvNS_9BwdParamsE,"aw",@nobits
	.sectionflags	@""
	.align	16


//--------------------- .nv.shared._ZN10layer_norm13ln_bwd_kernelINS_13Kernel_traitsIf13__nv_bfloat16S2_S2_fjLj2560ELj1ELj1ELj4ELj8ENS_18Kernel_traits_baseILj2560EfS2_S2_S2_fjLj128EEEEELb0ELb1ELb0ELb1EEEvNS_9BwdParamsE --------------------------
	.section	.nv.shared._ZN10layer_norm13ln_bwd_kernelINS_13Kernel_traitsIf13__nv_bfloat16S2_S2_fjLj2560ELj1ELj1ELj4ELj8ENS_18Kernel_traits_baseILj2560EfS2_S2_S2_fjLj128EEEEELb0ELb1ELb0ELb1EEEvNS_9BwdParamsE,"aw",@nobits
	.sectionflags	@""
	.align	16


//--------------------- .nv.shared._ZN10layer_norm13ln_bwd_kernelINS_13Kernel_traitsIf13__nv_bfloat16S2_S2_fjLj2560ELj1ELj1ELj4ELj8ENS_18Kernel_traits_baseILj2560EfS2_S2_S2_fjLj128EEEEELb0ELb1ELb1ELb0EEEvNS_9BwdParamsE --------------------------
	.section	.nv.shared._ZN10layer_norm13ln_bwd_kernelINS_13Kernel_traitsIf13__nv_bfloat16S2_S2_fjLj2560ELj1ELj1ELj4ELj8ENS_18Kernel_traits_baseILj2560EfS2_S2_S2_fjLj128EEEEELb0ELb1ELb1ELb0EEEvNS_9BwdParamsE,"aw",@nobits
	.sectionflags	@""
	.align	16


//--------------------- .nv.shared._ZN10layer_norm13ln_bwd_kernelINS_13Kernel_traitsIf13__nv_bfloat16S2_S2_fjLj2560ELj1ELj1ELj4ELj8ENS_18Kernel_traits_baseILj2560EfS2_S2_S2_fjLj128EEEEELb0ELb1ELb1ELb1EEEvNS_9BwdParamsE --------------------------
	.section	.nv.shared._ZN10layer_norm13ln_bwd_kernelINS_13Kernel_traitsIf13__nv_bfloat16S2_S2_fjLj2560ELj1ELj1ELj4ELj8ENS_18Kernel_traits_baseILj2560EfS2_S2_S2_fjLj128EEEEELb0ELb1ELb1ELb1EEEvNS_9BwdParamsE,"aw",@nobits
	.sectionflags	@""
	.align	16


//--------------------- .nv.shared._ZN10layer_norm13ln_bwd_kernelINS_13Kernel_traitsIf13__nv_bfloat16S2_S2_fjLj2560ELj1ELj1ELj4ELj8ENS_18Kernel_traits_baseILj2560EfS2_S2_S2_fjLj128EEEEELb1ELb0ELb0ELb0EEEvNS_9BwdParamsE --------------------------
	.section	.nv.shared._ZN10layer_norm13ln_bwd_kernelINS_13Kernel_traitsIf13__nv_bfloat16S2_S2_fjLj2560ELj1ELj1ELj4ELj8ENS_18Kernel_traits_baseILj2560EfS2_S2_S2_fjLj128EEEEELb1ELb0ELb0ELb0EEEvNS_9BwdParamsE,"aw",@nobits
	.sectionflags	@""
	.align	16


//--------------------- .nv.shared._ZN10layer_norm13ln_bwd_kernelINS_13Kernel_traitsIf13__nv_bfloat16S2_S2_fjLj2560ELj1ELj1ELj4ELj8ENS_18Kernel_traits_baseILj2560EfS2_S2_S2_fjLj128EEEEELb1ELb0ELb0ELb1EEEvNS_9BwdParamsE --------------------------
	.section	.nv.shared._ZN10layer_norm13ln_bwd_kernelINS_13Kernel_traitsIf13__nv_bfloat16S2_S2_fjLj2560ELj1ELj1ELj4ELj8ENS_18Kernel_traits_baseILj2560EfS2_S2_S2_fjLj128EEEEELb1ELb0ELb0ELb1EEEvNS_9BwdParamsE,"aw",@nobits
	.sectionflags	@""
	.align	16


//--------------------- .nv.shared._ZN10layer_norm22ln_bwd_finalize_kernelINS_22Kernel_traits_finalizeILj2560Ef13__nv_bfloat16S2_S2_fjLb0ELj1024ELj4ENS_18Kernel_traits_baseILj2560EfS2_S2_S2_fjLj1024EEEEELb0ELb0EEEvNS_9BwdParamsE --------------------------
	.section	.nv.shared._ZN10layer_norm22ln_bwd_finalize_kernelINS_22Kernel_traits_finalizeILj2560Ef13__nv_bfloat16S2_S2_fjLb0ELj1024ELj4ENS_18Kernel_traits_baseILj2560EfS2_S2_S2_fjLj1024EEEEELb0ELb0EEEvNS_9BwdParamsE,"aw",@nobits
	.sectionflags	@""
	.align	16
.nv.shared._ZN10layer_norm22ln_bwd_finalize_kernelINS_22Kernel_traits_finalizeILj2560Ef13__nv_bfloat16S2_S2_fjLb0ELj1024ELj4ENS_18Kernel_traits_baseILj2560EfS2_S2_S2_fjLj1024EEEEELb0ELb0EEEvNS_9BwdParamsE:
	.zero		8448


//--------------------- .nv.shared._ZN10layer_norm13ln_bwd_kernelINS_13Kernel_traitsIf13__nv_bfloat16S2_S2_fjLj2560ELj1ELj1ELj4ELj8ENS_18Kernel_traits_baseILj2560EfS2_S2_S2_fjLj128EEEEELb1ELb0ELb1ELb0EEEvNS_9BwdParamsE --------------------------
	.section	.nv.shared._ZN10layer_norm13ln_bwd_kernelINS_13Kernel_traitsIf13__nv_bfloat16S2_S2_fjLj2560ELj1ELj1ELj4ELj8ENS_18Kernel_traits_baseILj2560EfS2_S2_S2_fjLj128EEEEELb1ELb0ELb1ELb0EEEvNS_9BwdParamsE,"aw",@nobits
	.sectionflags	@""
	.align	16


//--------------------- .nv.shared._ZN10layer_norm22ln_bwd_finalize_kernelINS_22Kernel_traits_finalizeILj2560Ef13__nv_bfloat16S2_S2_fjLb0ELj1024ELj4ENS_18Kernel_traits_baseILj2560EfS2_S2_S2_fjLj1024EEEEELb0ELb1EEEvNS_9BwdParamsE --------------------------
	.section	.nv.shared._ZN10layer_norm22ln_bwd_finalize_kernelINS_22Kernel_traits_finalizeILj2560Ef13__nv_bfloat16S2_S2_fjLb0ELj1024ELj4ENS_18Kernel_traits_baseILj2560EfS2_S2_S2_fjLj1024EEEEELb0ELb1EEEvNS_9BwdParamsE,"aw",@nobits
	.sectionflags	@""
	.align	16
.nv.shared._ZN10layer_norm22ln_bwd_finalize_kernelINS_22Kernel_traits_finalizeILj2560Ef13__nv_bfloat16S2_S2_fjLb0ELj1024ELj4ENS_18Kernel_traits_baseILj2560EfS2_S2_S2_fjLj1024EEEEELb0ELb1EEEvNS_9BwdParamsE:
	.zero		8448


//--------------------- .nv.shared._ZN10layer_norm13ln_bwd_kernelINS_13Kernel_traitsIf13__nv_bfloat16S2_S2_fjLj2560ELj1ELj1ELj4ELj8ENS_18Kernel_traits_baseILj2560EfS2_S2_S2_fjLj128EEEEELb1ELb0ELb1ELb1EEEvNS_9BwdParamsE --------------------------
	.section	.nv.shared._ZN10layer_norm13ln_bwd_kernelINS_13Kernel_traitsIf13__nv_bfloat16S2_S2_fjLj2560ELj1ELj1ELj4ELj8ENS_18Kernel_traits_baseILj2560EfS2_S2_S2_fjLj128EEEEELb1ELb0ELb1ELb1EEEvNS_9BwdParamsE,"aw",@nobits
	.sectionflags	@""
	.align	16


//--------------------- .nv.shared._ZN10layer_norm13ln_bwd_kernelINS_13Kernel_traitsIf13__nv_bfloat16S2_S2_fjLj2560ELj1ELj1ELj4ELj8ENS_18Kernel_traits_baseILj2560EfS2_S2_S2_fjLj128EEEEELb1ELb1ELb0ELb0EEEvNS_9BwdParamsE --------------------------
	.section	.nv.shared._ZN10layer_norm13ln_bwd_kernelINS_13Kernel_traitsIf13__nv_bfloat16S2_S2_fjLj2560ELj1ELj1ELj4ELj8ENS_18Kernel_traits_baseILj2560EfS2_S2_S2_fjLj128EEEEELb1ELb1ELb0ELb0EEEvNS_9BwdParamsE,"aw",@nobits
	.sectionflags	@""
	.align	16


//--------------------- .nv.shared._ZN10layer_norm13ln_bwd_kernelINS_13Kernel_traitsIf13__nv_bfloat16S2_S2_fjLj2560ELj1ELj1ELj4ELj8ENS_18Kernel_traits_baseILj2560EfS2_S2_S2_fjLj128EEEEELb1ELb1ELb0ELb1EEEvNS_9BwdParamsE --------------------------
	.section	.nv.shared._ZN10layer_norm13ln_bwd_kernelINS_13Kernel_traitsIf13__nv_bfloat16S2_S2_fjLj2560ELj1ELj1ELj4ELj8ENS_18Kernel_traits_baseILj2560EfS2_S2_S2_fjLj128EEEEELb1ELb1ELb0ELb1EEEvNS_9BwdParamsE,"aw",@nobits
	.sectionflags	@""
	.align	16


//--------------------- .nv.shared._ZN10layer_norm22ln_bwd_finalize_kernelINS_22Kernel_traits_finalizeILj2560Ef13__nv_bfloat16S2_S2_fjLb1ELj1024ELj4ENS_18Kernel_traits_baseILj2560EfS2_S2_S2_fjLj1024EEEEELb1ELb0EEEvNS_9BwdParamsE --------------------------
	.section	.nv.shared._ZN10layer_norm22ln_bwd_finalize_kernelINS_22Kernel_traits_finalizeILj2560Ef13__nv_bfloat16S2_S2_fjLb1ELj1024ELj4ENS_18Kernel_traits_baseILj2560EfS2_S2_S2_fjLj1024EEEEELb1ELb0EEEvNS_9BwdParamsE,"aw",@nobits
	.sectionflags	@""
	.align	16
.nv.shared._ZN10layer_norm22ln_bwd_finalize_kernelINS_22Kernel_traits_finalizeILj2560Ef13__nv_bfloat16S2_S2_fjLb1ELj1024ELj4ENS_18Kernel_traits_baseILj2560EfS2_S2_S2_fjLj1024EEEEELb1ELb0EEEvNS_9BwdParamsE:
	.zero		12672


//--------------------- .nv.shared._ZN10layer_norm13ln_bwd_kernelINS_13Kernel_traitsIf13__nv_bfloat16S2_S2_fjLj2560ELj1ELj1ELj4ELj8ENS_18Kernel_traits_baseILj2560EfS2_S2_S2_fjLj128EEEEELb1ELb1ELb1ELb0EEEvNS_9BwdParamsE --------------------------
	.section	.nv.shared._ZN10layer_norm13ln_bwd_kernelINS_13Kernel_traitsIf13__nv_bfloat16S2_S2_fjLj2560ELj1ELj1ELj4ELj8ENS_18Kernel_traits_baseILj2560EfS2_S2_S2_fjLj128EEEEELb1ELb1ELb1ELb0EEEvNS_9BwdParamsE,"aw",@nobits
	.sectionflags	@""
	.align	16


//--------------------- .nv.shared._ZN10layer_norm22ln_bwd_finalize_kernelINS_22Kernel_traits_finalizeILj2560Ef13__nv_bfloat16S2_S2_fjLb1ELj1024ELj4ENS_18Kernel_traits_baseILj2560EfS2_S2_S2_fjLj1024EEEEELb1ELb1EEEvNS_9BwdParamsE --------------------------
	.section	.nv.shared._ZN10layer_norm22ln_bwd_finalize_kernelINS_22Kernel_traits_finalizeILj2560Ef13__nv_bfloat16S2_S2_fjLb1ELj1024ELj4ENS_18Kernel_traits_baseILj2560EfS2_S2_S2_fjLj1024EEEEELb1ELb1EEEvNS_9BwdParamsE,"aw",@nobits
	.sectionflags	@""
	.align	16
.nv.shared._ZN10layer_norm22ln_bwd_finalize_kernelINS_22Kernel_traits_finalizeILj2560Ef13__nv_bfloat16S2_S2_fjLb1ELj1024ELj4ENS_18Kernel_traits_baseILj2560EfS2_S2_S2_fjLj1024EEEEELb1ELb1EEEvNS_9BwdParamsE:
	.zero		12672


//--------------------- .nv.shared._ZN10layer_norm13ln_bwd_kernelINS_13Kernel_traitsIf13__nv_bfloat16S2_S2_fjLj2560ELj1ELj1ELj4ELj8ENS_18Kernel_traits_baseILj2560EfS2_S2_S2_fjLj128EEEEELb1ELb1ELb1ELb1EEEvNS_9BwdParamsE --------------------------
	.section	.nv.shared._ZN10layer_norm13ln_bwd_kernelINS_13Kernel_traitsIf13__nv_bfloat16S2_S2_fjLj2560ELj1ELj1ELj4ELj8ENS_18Kernel_traits_baseILj2560EfS2_S2_S2_fjLj128EEEEELb1ELb1ELb1ELb1EEEvNS_9BwdParamsE,"aw",@nobits
	.sectionflags	@""
	.align	16


//--------------------- .nv.shared._ZN10layer_norm13ln_bwd_kernelINS_13Kernel_traitsI13__nv_bfloat16S2_fS2_fjLj2560ELj1ELj1ELj4ELj8ENS_18Kernel_traits_baseILj2560ES2_S2_fS2_fjLj128EEEEELb0ELb0ELb0ELb0EEEvNS_9BwdParamsE --------------------------
	.section	.nv.shared._ZN10layer_norm13ln_bwd_kernelINS_13Kernel_traitsI13__nv_bfloat16S2_fS2_fjLj2560ELj1ELj1ELj4ELj8ENS_18Kernel_traits_baseILj2560ES2_S2_fS2_fjLj128EEEEELb0ELb0ELb0ELb0EEEvNS_9BwdParamsE,"aw",@nobits
	.sectionflags	@""
	.align	16


//--------------------- .nv.shared._ZN10layer_norm13ln_bwd_kernelINS_13Kernel_traitsI13__nv_bfloat16S2_fS2_fjLj2560ELj1ELj1ELj4ELj8ENS_18Kernel_traits_baseILj2560ES2_S2_fS2_fjLj128EEEEELb0ELb0ELb0ELb1EEEvNS_9BwdParamsE --------------------------
	.section	.nv.shared._ZN10layer_norm13ln_bwd_kernelINS_13Kernel_traitsI13__nv_bfloat16S2_fS2_fjLj2560ELj1ELj1ELj4ELj8ENS_18Kernel_traits_baseILj2560ES2_S2_fS2_fjLj128EEEEELb0ELb0ELb0ELb1EEEvNS_9BwdParamsE,"aw",@nobits
	.sectionflags	@""
	.align	16


//--------------------- .nv.shared._ZN10layer_norm13ln_bwd_kernelINS_13Kernel_traitsI13__nv_bfloat16S2_fS2_fjLj2560ELj1ELj1ELj4ELj8ENS_18Kernel_traits_baseILj2560ES2_S2_fS2_fjLj128EEEEELb0ELb0ELb1ELb0EEEvNS_9BwdParamsE --------------------------
	.section	.nv.shared._ZN10layer_norm13ln_bwd_kernelINS_13Kernel_traitsI13__nv_bfloat16S2_fS2_fjLj2560ELj1ELj1ELj4ELj8ENS_18Kernel_traits_baseILj2560ES2_S2_fS2_fjLj128EEEEELb0ELb0ELb1ELb0EEEvNS_9BwdParamsE,"aw",@nobits
	.sectionflags	@""
	.align	16


//--------------------- .nv.shared._ZN10layer_norm13ln_bwd_kernelINS_13Kernel_traitsI13__nv_bfloat16S2_fS2_fjLj2560ELj1ELj1ELj4ELj8ENS_18Kernel_traits_baseILj2560ES2_S2_fS2_fjLj128EEEEELb0ELb0ELb1ELb1EEEvNS_9BwdParamsE --------------------------
	.section	.nv.shared._ZN10layer_norm13ln_bwd_kernelINS_13Kernel_traitsI13__nv_bfloat16S2_fS2_fjLj2560ELj1ELj1ELj4ELj8ENS_18Kernel_traits_baseILj2560ES2_S2_fS2_fjLj128EEEEELb0ELb0ELb1ELb1EEEvNS_9BwdParamsE,"aw",@nobits
	.sectionflags	@""
	.align	16


//--------------------- .nv.shared._ZN10layer_norm13ln_bwd_kernelINS_13Kernel_traitsI13__nv_bfloat16S2_fS2_fjLj2560ELj1ELj1ELj4ELj8ENS_18Kernel_traits_baseILj2560ES2_S2_fS2_fjLj128EEEEELb0ELb1ELb0ELb0EEEvNS_9BwdParamsE --------------------------
	.section	.nv.shared._ZN10layer_norm13ln_bwd_kernelINS_13Kernel_traitsI13__nv_bfloat16S2_fS2_fjLj2560ELj1ELj1ELj4ELj8ENS_18Kernel_traits_baseILj2560ES2_S2_fS2_fjLj128EEEEELb0ELb1ELb0ELb0EEEvNS_9BwdParamsE,"aw",@nobits
	.sectionflags	@""
	.align	16


//--------------------- .nv.shared._ZN10layer_norm13ln_bwd_kernelINS_13Kernel_traitsI13__nv_bfloat16S2_fS2_fjLj2560ELj1ELj1ELj4ELj8ENS_18Kernel_traits_baseILj2560ES2_S2_fS2_fjLj128EEEEELb0ELb1ELb0ELb1EEEvNS_9BwdParamsE --------------------------
	.section	.nv.shared._ZN10layer_norm13ln_bwd_kernelINS_13Kernel_traitsI13__nv_bfloat16S2_fS2_fjLj2560ELj1ELj1ELj4ELj8ENS_18Kernel_traits_baseILj2560ES2_S2_fS2_fjLj128EEEEELb0ELb1ELb0ELb1EEEvNS_9BwdParamsE,"aw",@nobits
	.sectionflags	@""
	.align	16


//--------------------- .nv.shared._ZN10layer_norm13ln_bwd_kernelINS_13Kernel_traitsI13__nv_bfloat16S2_fS2_fjLj2560ELj1ELj1ELj4ELj8ENS_18Kernel_traits_baseILj2560ES2_S2_fS2_fjLj128EEEEELb0ELb1ELb1ELb0EEEvNS_9BwdParamsE --------------------------
	.section	.nv.shared._ZN10layer_norm13ln_bwd_kernelINS_13Kernel_traitsI13__nv_bfloat16S2_fS2_fjLj2560ELj1ELj1ELj4ELj8ENS_18Kernel_traits_baseILj2560ES2_S2_fS2_fjLj128EEEEELb0ELb1ELb1ELb0EEEvNS_9BwdParamsE,"aw",@nobits
	.sectionflags	@""
	.align	16


//--------------------- .nv.shared._ZN10layer_norm13ln_bwd_kernelINS_13Kernel_traitsI13__nv_bfloat16S2_fS2_fjLj2560ELj1ELj1ELj4ELj8ENS_18Kernel_traits_baseILj2560ES2_S2_fS2_fjLj128EEEEELb0ELb1ELb1ELb1EEEvNS_9BwdParamsE --------------------------
	.section	.nv.shared._ZN10layer_norm13ln_bwd_kernelINS_13Kernel_traitsI13__nv_bfloat16S2_fS2_fjLj2560ELj1ELj1ELj4ELj8ENS_18Kernel_traits_baseILj2560ES2_S2_fS2_fjLj128EEEEELb0ELb1ELb1ELb1EEEvNS_9BwdParamsE,"aw",@nobits
	.sectionflags	@""
	.align	16


//--------------------- .nv.shared._ZN10layer_norm13ln_bwd_kernelINS_13Kernel_traitsI13__nv_bfloat16S2_fS2_fjLj2560ELj1ELj1ELj4ELj8ENS_18Kernel_traits_baseILj2560ES2_S2_fS2_fjLj128EEEEELb1ELb0ELb0ELb0EEEvNS_9BwdParamsE --------------------------
	.section	.nv.shared._ZN10layer_norm13ln_bwd_kernelINS_13Kernel_traitsI13__nv_bfloat16S2_fS2_fjLj2560ELj1ELj1ELj4ELj8ENS_18Kernel_traits_baseILj2560ES2_S2_fS2_fjLj128EEEEELb1ELb0ELb0ELb0EEEvNS_9BwdParamsE,"aw",@nobits
	.sectionflags	@""
	.align	16


//--------------------- .nv.shared._ZN10layer_norm13ln_bwd_kernelINS_13Kernel_traitsI13__nv_bfloat16S2_fS2_fjLj2560ELj1ELj1ELj4ELj8ENS_18Kernel_traits_baseILj2560ES2_S2_fS2_fjLj128EEEEELb1ELb0ELb0ELb1EEEvNS_9BwdParamsE --------------------------
	.section	.nv.shared._ZN10layer_norm13ln_bwd_kernelINS_13Kernel_traitsI13__nv_bfloat16S2_fS2_fjLj2560ELj1ELj1ELj4ELj8ENS_18Kernel_traits_baseILj2560ES2_S2_fS2_fjLj128EEEEELb1ELb0ELb0ELb1EEEvNS_9BwdParamsE,"aw",@nobits
	.sectionflags	@""
	.align	16


//--------------------- .nv.shared._ZN10layer_norm22ln_bwd_finalize_kernelINS_22Kernel_traits_finalizeILj2560E13__nv_bfloat16S2_fS2_fjLb0ELj1024ELj4ENS_18Kernel_traits_baseILj2560ES2_S2_fS2_fjLj1024EEEEELb0ELb0EEEvNS_9BwdParamsE --------------------------
	.section	.nv.shared._ZN10layer_norm22ln_bwd_finalize_kernelINS_22Kernel_traits_finalizeILj2560E13__nv_bfloat16S2_fS2_fjLb0ELj1024ELj4ENS_18Kernel_traits_baseILj2560ES2_S2_fS2_fjLj1024EEEEELb0ELb0EEEvNS_9BwdParamsE,"aw",@nobits
	.sectionflags	@""
	.align	16
.nv.shared._ZN10layer_norm22ln_bwd_finalize_kernelINS_22Kernel_traits_finalizeILj2560E13__nv_bfloat16S2_fS2_fjLb0ELj1024ELj4ENS_18Kernel_traits_baseILj2560ES2_S2_fS2_fjLj1024EEEEELb0ELb0EEEvNS_9BwdParamsE:
	.zero		8448


//--------------------- .nv.shared._ZN10layer_norm13ln_bwd_kernelINS_13Kernel_traitsI13__nv_bfloat16S2_fS2_fjLj2560ELj1ELj1ELj4ELj8ENS_18Kernel_traits_baseILj2560ES2_S2_fS2_fjLj128EEEEELb1ELb0ELb1ELb0EEEvNS_9BwdParamsE --------------------------
	.section	.nv.shared._ZN10layer_norm13ln_bwd_kernelINS_13Kernel_traitsI13__nv_bfloat16S2_fS2_fjLj2560ELj1ELj1ELj4ELj8ENS_18Kernel_traits_baseILj2560ES2_S2_fS2_fjLj128EEEEELb1ELb0ELb1ELb0EEEvNS_9BwdParamsE,"aw",@nobits
	.sectionflags	@""
	.align	16


//--------------------- .nv.shared._ZN10layer_norm22ln_bwd_finalize_kernelINS_22Kernel_traits_finalizeILj2560E13__nv_bfloat16S2_fS2_fjLb0ELj1024ELj4ENS_18Kernel_traits_baseILj2560ES2_S2_fS2_fjLj1024EEEEELb0ELb1EEEvNS_9BwdParamsE --------------------------
	.section	.nv.shared._ZN10layer_norm22ln_bwd_finalize_kernelINS_22Kernel_traits_finalizeILj2560E13__nv_bfloat16S2_fS2_fjLb0ELj1024ELj4ENS_18Kernel_traits_baseILj2560ES2_S2_fS2_fjLj1024EEEEELb0ELb1EEEvNS_9BwdParamsE,"aw",@nobits
	.sectionflags	@""
	.align	16
.nv.shared._ZN10layer_norm22ln_bwd_finalize_kernelINS_22Kernel_traits_finalizeILj2560E13__nv_bfloat16S2_fS2_fjLb0ELj1024ELj4ENS_18Kernel_traits_baseILj2560ES2_S2_fS2_fjLj1024EEEEELb0ELb1EEEvNS_9BwdParamsE:
	.zero		8448


//--------------------- .nv.shared._ZN10layer_norm13ln_bwd_kernelINS_13Kernel_traitsI13__nv_bfloat16S2_fS2_fjLj2560ELj1ELj1ELj4ELj8ENS_18Kernel_traits_baseILj2560ES2_S2_fS2_fjLj128EEEEELb1ELb0ELb1ELb1EEEvNS_9BwdParamsE --------------------------
	.section	.nv.shared._ZN10layer_norm13ln_bwd_kernelINS_13Kernel_traitsI13__nv_bfloat16S2_fS2_fjLj2560ELj1ELj1ELj4ELj8ENS_18Kernel_traits_baseILj2560ES2_S2_fS2_fjLj128EEEEELb1ELb0ELb1ELb1EEEvNS_9BwdParamsE,"aw",@nobits
	.sectionflags	@""
	.align	16


//--------------------- .nv.shared._ZN10layer_norm13ln_bwd_kernelINS_13Kernel_traitsI13__nv_bfloat16S2_fS2_fjLj2560ELj1ELj1ELj4ELj8ENS_18Kernel_traits_baseILj2560ES2_S2_fS2_fjLj128EEEEELb1ELb1ELb0ELb0EEEvNS_9BwdParamsE --------------------------
	.section	.nv.shared._ZN10layer_norm13ln_bwd_kernelINS_13Kernel_traitsI13__nv_bfloat16S2_fS2_fjLj2560ELj1ELj1ELj4ELj8ENS_18Kernel_traits_baseILj2560ES2_S2_fS2_fjLj128EEEEELb1ELb1ELb0ELb0EEEvNS_9BwdParamsE,"aw",@nobits
	.sectionflags	@""
	.align	16


//--------------------- .nv.shared._ZN10layer_norm13ln_bwd_kernelINS_13Kernel_traitsI13__nv_bfloat16S2_fS2_fjLj2560ELj1ELj1ELj4ELj8ENS_18Kernel_traits_baseILj2560ES2_S2_fS2_fjLj128EEEEELb1ELb1ELb0ELb1EEEvNS_9BwdParamsE --------------------------
	.section	.nv.shared._ZN10layer_norm13ln_bwd_kernelINS_13Kernel_traitsI13__nv_bfloat16S2_fS2_fjLj2560ELj1ELj1ELj4ELj8ENS_18Kernel_traits_baseILj2560ES2_S2_fS2_fjLj128EEEEELb1ELb1ELb0ELb1EEEvNS_9BwdParamsE,"aw",@nobits
	.sectionflags	@""
	.align	16


//--------------------- .nv.shared._ZN10layer_norm22ln_bwd_finalize_kernelINS_22Kernel_traits_finalizeILj2560E13__nv_bfloat16S2_fS2_fjLb1ELj1024ELj4ENS_18Kernel_traits_baseILj2560ES2_S2_fS2_fjLj1024EEEEELb1ELb0EEEvNS_9BwdParamsE --------------------------
	.section	.nv.shared._ZN10layer_norm22ln_bwd_finalize_kernelINS_22Kernel_traits_finalizeILj2560E13__nv_bfloat16S2_fS2_fjLb1ELj1024ELj4ENS_18Kernel_traits_baseILj2560ES2_S2_fS2_fjLj1024EEEEELb1ELb0EEEvNS_9BwdParamsE,"aw",@nobits
	.sectionflags	@""
	.align	16
.nv.shared._ZN10layer_norm22ln_bwd_finalize_kernelINS_22Kernel_traits_finalizeILj2560E13__nv_bfloat16S2_fS2_fjLb1ELj1024ELj4ENS_18Kernel_traits_baseILj2560ES2_S2_fS2_fjLj1024EEEEELb1ELb0EEEvNS_9BwdParamsE:
	.zero		12672


//--------------------- .nv.shared._ZN10layer_norm13ln_bwd_kernelINS_13Kernel_traitsI13__nv_bfloat16S2_fS2_fjLj2560ELj1ELj1ELj4ELj8ENS_18Kernel_traits_baseILj2560ES2_S2_fS2_fjLj128EEEEELb1ELb1ELb1ELb0EEEvNS_9BwdParamsE --------------------------
	.section	.nv.shared._ZN10layer_norm13ln_bwd_kernelINS_13Kernel_traitsI13__nv_bfloat16S2_fS2_fjLj2560ELj1ELj1ELj4ELj8ENS_18Kernel_traits_baseILj2560ES2_S2_fS2_fjLj128EEEEELb1ELb1ELb1ELb0EEEvNS_9BwdParamsE,"aw",@nobits
	.sectionflags	@""
	.align	16


//--------------------- .nv.shared._ZN10layer_norm22ln_bwd_finalize_kernelINS_22Kernel_traits_finalizeILj2560E13__nv_bfloat16S2_fS2_fjLb1ELj1024ELj4ENS_18Kernel_traits_baseILj2560ES2_S2_fS2_fjLj1024EEEEELb1ELb1EEEvNS_9BwdParamsE --------------------------
	.section	.nv.shared._ZN10layer_norm22ln_bwd_finalize_kernelINS_22Kernel_traits_finalizeILj2560E13__nv_bfloat16S2_fS2_fjLb1ELj1024ELj4ENS_18Kernel_traits_baseILj2560ES2_S2_fS2_fjLj1024EEEEELb1ELb1EEEvNS_9BwdParamsE,"aw",@nobits
	.sectionflags	@""
	.align	16
.nv.shared._ZN10layer_norm22ln_bwd_finalize_kernelINS_22Kernel_traits_finalizeILj2560E13__nv_bfloat16S2_fS2_fjLb1ELj1024ELj4ENS_18Kernel_traits_baseILj2560ES2_S2_fS2_fjLj1024EEEEELb1ELb1EEEvNS_9BwdParamsE:
	.zero		12672


//--------------------- .nv.shared._ZN10layer_norm13ln_bwd_kernelINS_13Kernel_traitsI13__nv_bfloat16S2_fS2_fjLj2560ELj1ELj1ELj4ELj8ENS_18Kernel_traits_baseILj2560ES2_S2_fS2_fjLj128EEEEELb1ELb1ELb1ELb1EEEvNS_9BwdParamsE --------------------------
	.section	.nv.shared._ZN10layer_norm13ln_bwd_kernelINS_13Kernel_traitsI13__nv_bfloat16S2_fS2_fjLj2560ELj1ELj1ELj4ELj8ENS_18Kernel_traits_baseILj2560ES2_S2_fS2_fjLj128EEEEELb1ELb1ELb1ELb1EEEvNS_9BwdParamsE,"aw",@nobits
	.sectionflags	@""
	.align	16


//--------------------- .nv.shared._ZN10layer_norm13ln_bwd_kernelINS_13Kernel_traitsIf13__nv_bfloat16fS2_fjLj2560ELj1ELj1ELj4ELj8ENS_18Kernel_traits_baseILj2560EfS2_fS2_fjLj128EEEEELb0ELb0ELb0ELb0EEEvNS_9BwdParamsE --------------------------
	.section	.nv.shared._ZN10layer_norm13ln_bwd_kernelINS_13Kernel_traitsIf13__nv_bfloat16fS2_fjLj2560ELj1ELj1ELj4ELj8ENS_18Kernel_traits_baseILj2560EfS2_fS2_fjLj128EEEEELb0ELb0ELb0ELb0EEEvNS_9BwdParamsE,"aw",@nobits
	.sectionflags	@""
	.align	16


//--------------------- .nv.shared._ZN10layer_norm13ln_bwd_kernelINS_13Kernel_traitsIf13__nv_bfloat16fS2_fjLj2560ELj1ELj1ELj4ELj8ENS_18Kernel_traits_baseILj2560EfS2_fS2_fjLj128EEEEELb0ELb0ELb0ELb1EEEvNS_9BwdParamsE --------------------------
	.section	.nv.shared._ZN10layer_norm13ln_bwd_kernelINS_13Kernel_traitsIf13__nv_bfloat16fS2_fjLj2560ELj1ELj1ELj4ELj8ENS_18Kernel_traits_baseILj2560EfS2_fS2_fjLj128EEEEELb0ELb0ELb0ELb1EEEvNS_9BwdParamsE,"aw",@nobits
	.sectionflags	@""
	.align	16


//--------------------- .nv.shared._ZN10layer_norm13ln_bwd_kernelINS_13Kernel_traitsIf13__nv_bfloat16fS2_fjLj2560ELj1ELj1ELj4ELj8ENS_18Kernel_traits_baseILj2560EfS2_fS2_fjLj128EEEEELb0ELb0ELb1ELb0EEEvNS_9BwdParamsE --------------------------
	.section	.nv.shared._ZN10layer_norm13ln_bwd_kernelINS_13Kernel_traitsIf13__nv_bfloat16fS2_fjLj2560ELj1ELj1ELj4ELj8ENS_18Kernel_traits_baseILj2560EfS2_fS2_fjLj128EEEEELb0ELb0ELb1ELb0EEEvNS_9BwdParamsE,"aw",@nobits
	.sectionflags	@""
	.align	16


//--------------------- .nv.shared._ZN10layer_norm13ln_bwd_kernelINS_13Kernel_traitsIf13__nv_bfloat16fS2_fjLj2560ELj1ELj1ELj4ELj8ENS_18Kernel_traits_baseILj2560EfS2_fS2_fjLj128EEEEELb0ELb0ELb1ELb1EEEvNS_9BwdParamsE --------------------------
	.section	.nv.shared._ZN10layer_norm13ln_bwd_kernelINS_13Kernel_traitsIf13__nv_bfloat16fS2_fjLj2560ELj1ELj1ELj4ELj8ENS_18Kernel_traits_baseILj2560EfS2_fS2_fjLj128EEEEELb0ELb0ELb1ELb1EEEvNS_9BwdParamsE,"aw",@nobits
	.sectionflags	@""
	.align	16


//--------------------- .nv.shared._ZN10layer_norm13ln_bwd_kernelINS_13Kernel_traitsIf13__nv_bfloat16fS2_fjLj2560ELj1ELj1ELj4ELj8ENS_18Kernel_traits_baseILj2560EfS2_fS2_fjLj128EEEEELb0ELb1ELb0ELb0EEEvNS_9BwdParamsE --------------------------
	.section	.nv.shared._ZN10layer_norm13ln_bwd_kernelINS_13Kernel_traitsIf13__nv_bfloat16fS2_fjLj2560ELj1ELj1ELj4ELj8ENS_18Kernel_traits_baseILj2560EfS2_fS2_fjLj128EEEEELb0ELb1ELb0ELb0EEEvNS_9BwdParamsE,"aw",@nobits
	.sectionflags	@""
	.align	16


//--------------------- .nv.shared._ZN10layer_norm13ln_bwd_kernelINS_13Kernel_traitsIf13__nv_bfloat16fS2_fjLj2560ELj1ELj1ELj4ELj8ENS_18Kernel_traits_baseILj2560EfS2_fS2_fjLj128EEEEELb0ELb1ELb0ELb1EEEvNS_9BwdParamsE --------------------------
	.section	.nv.shared._ZN10layer_norm13ln_bwd_kernelINS_13Kernel_traitsIf13__nv_bfloat16fS2_fjLj2560ELj1ELj1ELj4ELj8ENS_18Kernel_traits_baseILj2560EfS2_fS2_fjLj128EEEEELb0ELb1ELb0ELb1EEEvNS_9BwdParamsE,"aw",@nobits
	.sectionflags	@""
	.align	16


//--------------------- .nv.shared._ZN10layer_norm13ln_bwd_kernelINS_13Kernel_traitsIf13__nv_bfloat16fS2_fjLj2560ELj1ELj1ELj4ELj8ENS_18Kernel_traits_baseILj2560EfS2_fS2_fjLj128EEEEELb0ELb1ELb1ELb0EEEvNS_9BwdParamsE --------------------------
	.section	.nv.shared._ZN10layer_norm13ln_bwd_kernelINS_13Kernel_traitsIf13__nv_bfloat16fS2_fjLj2560ELj1ELj1ELj4ELj8ENS_18Kernel_traits_baseILj2560EfS2_fS2_fjLj128EEEEELb0ELb1ELb1ELb0EEEvNS_9BwdParamsE,"aw",@nobits
	.sectionflags	@""
	.align	16


//--------------------- .nv.shared._ZN10layer_norm13ln_bwd_kernelINS_13Kernel_traitsIf13__nv_bfloat16fS2_fjLj2560ELj1ELj1ELj4ELj8ENS_18Kernel_traits_baseILj2560EfS2_fS2_fjLj128EEEEELb0ELb1ELb1ELb1EEEvNS_9BwdParamsE --------------------------
	.section	.nv.shared._ZN10layer_norm13ln_bwd_kernelINS_13Kernel_traitsIf13__nv_bfloat16fS2_fjLj2560ELj1ELj1ELj4ELj8ENS_18Kernel_traits_baseILj2560EfS2_fS2_fjLj128EEEEELb0ELb1ELb1ELb1EEEvNS_9BwdParamsE,"aw",@nobits
	.sectionflags	@""
	.align	16


//--------------------- .nv.shared._ZN10layer_norm13ln_bwd_kernelINS_13Kernel_traitsIf13__nv_bfloat16fS2_fjLj2560ELj1ELj1ELj4ELj8ENS_18Kernel_traits_baseILj2560EfS2_fS2_fjLj128EEEEELb1ELb0ELb0ELb0EEEvNS_9BwdParamsE --------------------------
	.section	.nv.shared._ZN10layer_norm13ln_bwd_kernelINS_13Kernel_traitsIf13__nv_bfloat16fS2_fjLj2560ELj1ELj1ELj4ELj8ENS_18Kernel_traits_baseILj2560EfS2_fS2_fjLj128EEEEELb1ELb0ELb0ELb0EEEvNS_9BwdParamsE,"aw",@nobits
	.sectionflags	@""
	.align	16


//--------------------- .nv.shared._ZN10layer_norm13ln_bwd_kernelINS_13Kernel_traitsIf13__nv_bfloat16fS2_fjLj2560ELj1ELj1ELj4ELj8ENS_18Kernel_traits_baseILj2560EfS2_fS2_fjLj128EEEEELb1ELb0ELb0ELb1EEEvNS_9BwdParamsE --------------------------
	.section	.nv.shared._ZN10layer_norm13ln_bwd_kernelINS_13Kernel_traitsIf13__nv_bfloat16fS2_fjLj2560ELj1ELj1ELj4ELj8ENS_18Kernel_traits_baseILj2560EfS2_fS2_fjLj128EEEEELb1ELb0ELb0ELb1EEEvNS_9BwdParamsE,"aw",@nobits
	.sectionflags	@""
	.align	16


//--------------------- .nv.shared._ZN10layer_norm22ln_bwd_finalize_kernelINS_22Kernel_traits_finalizeILj2560Ef13__nv_bfloat16fS2_fjLb0ELj1024ELj4ENS_18Kernel_traits_baseILj2560EfS2_fS2_fjLj1024EEEEELb0ELb0EEEvNS_9BwdParamsE --------------------------
	.section	.nv.shared._ZN10layer_norm22ln_bwd_finalize_kernelINS_22Kernel_traits_finalizeILj2560Ef13__nv_bfloat16fS2_fjLb0ELj1024ELj4ENS_18Kernel_traits_baseILj2560EfS2_fS2_fjLj1024EEEEELb0ELb0EEEvNS_9BwdParamsE,"aw",@nobits
	.sectionflags	@""
	.align	16
.nv.shared._ZN10layer_norm22ln_bwd_finalize_kernelINS_22Kernel_traits_finalizeILj2560Ef13__nv_bfloat16fS2_fjLb0ELj1024ELj4ENS_18Kernel_traits_baseILj2560EfS2_fS2_fjLj1024EEEEELb0ELb0EEEvNS_9BwdParamsE:
	.zero		8448


//--------------------- .nv.shared._ZN10layer_norm13ln_bwd_kernelINS_13Kernel_traitsIf13__nv_bfloat16fS2_fjLj2560ELj1ELj1ELj4ELj8ENS_18Kernel_traits_baseILj2560EfS2_fS2_fjLj128EEEEELb1ELb0ELb1ELb0EEEvNS_9BwdParamsE --------------------------
	.section	.nv.shared._ZN10layer_norm13ln_bwd_kernelINS_13Kernel_traitsIf13__nv_bfloat16fS2_fjLj2560ELj1ELj1ELj4ELj8ENS_18Kernel_traits_baseILj2560EfS2_fS2_fjLj128EEEEELb1ELb0ELb1ELb0EEEvNS_9BwdParamsE,"aw",@nobits
	.sectionflags	@""
	.align	16


//--------------------- .nv.shared._ZN10layer_norm22ln_bwd_finalize_kernelINS_22Kernel_traits_finalizeILj2560Ef13__nv_bfloat16fS2_fjLb0ELj1024ELj4ENS_18Kernel_traits_baseILj2560EfS2_fS2_fjLj1024EEEEELb0ELb1EEEvNS_9BwdParamsE --------------------------
	.section	.nv.shared._ZN10layer_norm22ln_bwd_finalize_kernelINS_22Kernel_traits_finalizeILj2560Ef13__nv_bfloat16fS2_fjLb0ELj1024ELj4ENS_18Kernel_traits_baseILj2560EfS2_fS2_fjLj1024EEEEELb0ELb1EEEvNS_9BwdParamsE,"aw",@nobits
	.sectionflags	@""
	.align	16
.nv.shared._ZN10layer_norm22ln_bwd_finalize_kernelINS_22Kernel_traits_finalizeILj2560Ef13__nv_bfloat16fS2_fjLb0ELj1024ELj4ENS_18Kernel_traits_baseILj2560EfS2_fS2_fjLj1024EEEEELb0ELb1EEEvNS_9BwdParamsE:
	.zero		8448


//--------------------- .nv.shared._ZN10layer_norm13ln_bwd_kernelINS_13Kernel_traitsIf13__nv_bfloat16fS2_fjLj2560ELj1ELj1ELj4ELj8ENS_18Kernel_traits_baseILj2560EfS2_fS2_fjLj128EEEEELb1ELb0ELb1ELb1EEEvNS_9BwdParamsE --------------------------
	.section	.nv.shared._ZN10layer_norm13ln_bwd_kernelINS_13Kernel_traitsIf13__nv_bfloat16fS2_fjLj2560ELj1ELj1ELj4ELj8ENS_18Kernel_traits_baseILj2560EfS2_fS2_fjLj128EEEEELb1ELb0ELb1ELb1EEEvNS_9BwdParamsE,"aw",@nobits
	.sectionflags	@""
	.align	16


//--------------------- .nv.shared._ZN10layer_norm13ln_bwd_kernelINS_13Kernel_traitsIf13__nv_bfloat16fS2_fjLj2560ELj1ELj1ELj4ELj8ENS_18Kernel_traits_baseILj2560EfS2_fS2_fjLj128EEEEELb1ELb1ELb0ELb0EEEvNS_9BwdParamsE --------------------------
	.section	.nv.shared._ZN10layer_norm13ln_bwd_kernelINS_13Kernel_traitsIf13__nv_bfloat16fS2_fjLj2560ELj1ELj1ELj4ELj8ENS_18Kernel_traits_baseILj2560EfS2_fS2_fjLj128EEEEELb1ELb1ELb0ELb0EEEvNS_9BwdParamsE,"aw",@nobits
	.sectionflags	@""
	.align	16


//--------------------- .nv.shared._ZN10layer_norm13ln_bwd_kernelINS_13Kernel_traitsIf13__nv_bfloat16fS2_fjLj2560ELj1ELj1ELj4ELj8ENS_18Kernel_traits_baseILj2560EfS2_fS2_fjLj128EEEEELb1ELb1ELb0ELb1EEEvNS_9BwdParamsE --------------------------
	.section	.nv.shared._ZN10layer_norm13ln_bwd_kernelINS_13Kernel_traitsIf13__nv_bfloat16fS2_fjLj2560ELj1ELj1ELj4ELj8ENS_18Kernel_traits_baseILj2560EfS2_fS2_fjLj128EEEEELb1ELb1ELb0ELb1EEEvNS_9BwdParamsE,"aw",@nobits
	.sectionflags	@""
	.align	16


//--------------------- .nv.shared._ZN10layer_norm22ln_bwd_finalize_kernelINS_22Kernel_traits_finalizeILj2560Ef13__nv_bfloat16fS2_fjLb1ELj1024ELj4ENS_18Kernel_traits_baseILj2560EfS2_fS2_fjLj1024EEEEELb1ELb0EEEvNS_9BwdParamsE --------------------------
	.section	.nv.shared._ZN10layer_norm22ln_bwd_finalize_kernelINS_22Kernel_traits_finalizeILj2560Ef13__nv_bfloat16fS2_fjLb1ELj1024ELj4ENS_18Kernel_traits_baseILj2560EfS2_fS2_fjLj1024EEEEELb1ELb0EEEvNS_9BwdParamsE,"aw",@nobits
	.sectionflags	@""
	.align	16
.nv.shared._ZN10layer_norm22ln_bwd_finalize_kernelINS_22Kernel_traits_finalizeILj2560Ef13__nv_bfloat16fS2_fjLb1ELj1024ELj4ENS_18Kernel_traits_baseILj2560EfS2_fS2_fjLj1024EEEEELb1ELb0EEEvNS_9BwdParamsE:
	.zero		12672


//--------------------- .nv.shared._ZN10layer_norm13ln_bwd_kernelINS_13Kernel_traitsIf13__nv_bfloat16fS2_fjLj2560ELj1ELj1ELj4ELj8ENS_18Kernel_traits_baseILj2560EfS2_fS2_fjLj128EEEEELb1ELb1ELb1ELb0EEEvNS_9BwdParamsE --------------------------
	.section	.nv.shared._ZN10layer_norm13ln_bwd_kernelINS_13Kernel_traitsIf13__nv_bfloat16fS2_fjLj2560ELj1ELj1ELj4ELj8ENS_18Kernel_traits_baseILj2560EfS2_fS2_fjLj128EEEEELb1ELb1ELb1ELb0EEEvNS_9BwdParamsE,"aw",@nobits
	.sectionflags	@""
	.align	16


//--------------------- .nv.shared._ZN10layer_norm22ln_bwd_finalize_kernelINS_22Kernel_traits_finalizeILj2560Ef13__nv_bfloat16fS2_fjLb1ELj1024ELj4ENS_18Kernel_traits_baseILj2560EfS2_fS2_fjLj1024EEEEELb1ELb1EEEvNS_9BwdParamsE --------------------------
	.section	.nv.shared._ZN10layer_norm22ln_bwd_finalize_kernelINS_22Kernel_traits_finalizeILj2560Ef13__nv_bfloat16fS2_fjLb1ELj1024ELj4ENS_18Kernel_traits_baseILj2560EfS2_fS2_fjLj1024EEEEELb1ELb1EEEvNS_9BwdParamsE,"aw",@nobits
	.sectionflags	@""
	.align	16
.nv.shared._ZN10layer_norm22ln_bwd_finalize_kernelINS_22Kernel_traits_finalizeILj2560Ef13__nv_bfloat16fS2_fjLb1ELj1024ELj4ENS_18Kernel_traits_baseILj2560EfS2_fS2_fjLj1024EEEEELb1ELb1EEEvNS_9BwdParamsE:
	.zero		12672


//--------------------- .nv.shared._ZN10layer_norm13ln_bwd_kernelINS_13Kernel_traitsIf13__nv_bfloat16fS2_fjLj2560ELj1ELj1ELj4ELj8ENS_18Kernel_traits_baseILj2560EfS2_fS2_fjLj128EEEEELb1ELb1ELb1ELb1EEEvNS_9BwdParamsE --------------------------
	.section	.nv.shared._ZN10layer_norm13ln_bwd_kernelINS_13Kernel_traitsIf13__nv_bfloat16fS2_fjLj2560ELj1ELj1ELj4ELj8ENS_18Kernel_traits_baseILj2560EfS2_fS2_fjLj128EEEEELb1ELb1ELb1ELb1EEEvNS_9BwdParamsE,"aw",@nobits
	.sectionflags	@""
	.align	16


//--------------------- .nv.shared._ZN10layer_norm13ln_bwd_kernelINS_13Kernel_traitsIf6__halfS2_S2_fjLj2560ELj1ELj1ELj4ELj8ENS_18Kernel_traits_baseILj2560EfS2_S2_S2_fjLj128EEEEELb0ELb0ELb0ELb0EEEvNS_9BwdParamsE --------------------------
	.section	.nv.shared._ZN10layer_norm13ln_bwd_kernelINS_13Kernel_traitsIf6__halfS2_S2_fjLj2560ELj1ELj1ELj4ELj8ENS_18Kernel_traits_baseILj2560EfS2_S2_S2_fjLj128EEEEELb0ELb0ELb0ELb0EEEvNS_9BwdParamsE,"aw",@nobits
	.sectionflags	@""
	.align	16


//--------------------- .nv.shared._ZN10layer_norm13ln_bwd_kernelINS_13Kernel_traitsIf6__halfS2_S2_fjLj2560ELj1ELj1ELj4ELj8ENS_18Kernel_traits_baseILj2560EfS2_S2_S2_fjLj128EEEEELb0ELb0ELb0ELb1EEEvNS_9BwdParamsE --------------------------
	.section	.nv.shared._ZN10layer_norm13ln_bwd_kernelINS_13Kernel_traitsIf6__halfS2_S2_fjLj2560ELj1ELj1ELj4ELj8ENS_18Kernel_traits_baseILj2560EfS2_S2_S2_fjLj128EEEEELb0ELb0ELb0ELb1EEEvNS_9BwdParamsE,"aw",@nobits
	.sectionflags	@""
	.align	16


//--------------------- .nv.shared._ZN10layer_norm13ln_bwd_kernelINS_13Kernel_traitsIf6__halfS2_S2_fjLj2560ELj1ELj1ELj4ELj8ENS_18Kernel_traits_baseILj2560EfS2_S2_S2_fjLj128EEEEELb0ELb0ELb1ELb0EEEvNS_9BwdParamsE --------------------------
	.section	.nv.shared._ZN10layer_norm13ln_bwd_kernelINS_13Kernel_traitsIf6__halfS2_S2_fjLj2560ELj1ELj1ELj4ELj8ENS_18Kernel_traits_baseILj2560EfS2_S2_S2_fjLj128EEEEELb0ELb0ELb1ELb0EEEvNS_9BwdParamsE,"aw",@nobits
	.sectionflags	@""
	.align	16


//--------------------- .nv.shared._ZN10layer_norm13ln_bwd_kernelINS_13Kernel_traitsIf6__halfS2_S2_fjLj2560ELj1ELj1ELj4ELj8ENS_18Kernel_traits_baseILj2560EfS2_S2_S2_fjLj128EEEEELb0ELb0ELb1ELb1EEEvNS_9BwdParamsE --------------------------
	.section	.nv.shared._ZN10layer_norm13ln_bwd_kernelINS_13Kernel_traitsIf6__halfS2_S2_fjLj2560ELj1ELj1ELj4ELj8ENS_18Kernel_traits_baseILj2560EfS2_S2_S2_fjLj128EEEEELb0ELb0ELb1ELb1EEEvNS_9BwdParamsE,"aw",@nobits
	.sectionflags	@""
	.align	16


//--------------------- .nv.shared._ZN10layer_norm13ln_bwd_kernelINS_13Kernel_traitsIf6__halfS2_S2_fjLj2560ELj1ELj1ELj4ELj8ENS_18Kernel_traits_baseILj2560EfS2_S2_S2_fjLj128EEEEELb0ELb1ELb0ELb0EEEvNS_9BwdParamsE --------------------------
	.section	.nv.shared._ZN10layer_norm13ln_bwd_kernelINS_13Kernel_traitsIf6__halfS2_S2_fjLj2560ELj1ELj1ELj4ELj8ENS_18Kernel_traits_baseILj2560EfS2_S2_S2_fjLj128EEEEELb0ELb1ELb0ELb0EEEvNS_9BwdParamsE,"aw",@nobits
	.sectionflags	@""
	.align	16


//--------------------- .nv.shared._ZN10layer_norm13ln_bwd_kernelINS_13Kernel_traitsIf6__halfS2_S2_fjLj2560ELj1ELj1ELj4ELj8ENS_18Kernel_traits_baseILj2560EfS2_S2_S2_fjLj128EEEEELb0ELb1ELb0ELb1EEEvNS_9BwdParamsE --------------------------
	.section	.nv.shared._ZN10layer_norm13ln_bwd_kernelINS_13Kernel_traitsIf6__halfS2_S2_fjLj2560ELj1ELj1ELj4ELj8ENS_18Kernel_traits_baseILj2560EfS2_S2_S2_fjLj128EEEEELb0ELb1ELb0ELb1EEEvNS_9BwdParamsE,"aw",@nobits
	.sectionflags	@""
	.align	16


//--------------------- .nv.shared._ZN10layer_norm13ln_bwd_kernelINS_13Kernel_traitsIf6__halfS2_S2_fjLj2560ELj1ELj1ELj4ELj8ENS_18Kernel_traits_baseILj2560EfS2_S2_S2_fjLj128EEEEELb0ELb1ELb1ELb0EEEvNS_9BwdParamsE --------------------------
	.section	.nv.shared._ZN10layer_norm13ln_bwd_kernelINS_13Kernel_traitsIf6__halfS2_S2_fjLj2560ELj1ELj1ELj4ELj8ENS_18Kernel_traits_baseILj2560EfS2_S2_S2_fjLj128EEEEELb0ELb1ELb1ELb0EEEvNS_9BwdParamsE,"aw",@nobits
	.sectionflags	@""
	.align	16


//--------------------- .nv.shared._ZN10layer_norm13ln_bwd_kernelINS_13Kernel_traitsIf6__halfS2_S2_fjLj2560ELj1ELj1ELj4ELj8ENS_18Kernel_traits_baseILj2560EfS2_S2_S2_fjLj128EEEEELb0ELb1ELb1ELb1EEEvNS_9BwdParamsE --------------------------
	.section	.nv.shared._ZN10layer_norm13ln_bwd_kernelINS_13Kernel_traitsIf6__halfS2_S2_fjLj2560ELj1ELj1ELj4ELj8ENS_18Kernel_traits_baseILj2560EfS2_S2_S2_fjLj128EEEEELb0ELb1ELb1ELb1EEEvNS_9BwdParamsE,"aw",@nobits
	.sectionflags	@""
	.align	16


//--------------------- .nv.shared._ZN10layer_norm13ln_bwd_kernelINS_13Kernel_traitsIf6__halfS2_S2_fjLj2560ELj1ELj1ELj4ELj8ENS_18Kernel_traits_baseILj2560EfS2_S2_S2_fjLj128EEEEELb1ELb0ELb0ELb0EEEvNS_9BwdParamsE --------------------------
	.section	.nv.shared._ZN10layer_norm13ln_bwd_kernelINS_13Kernel_traitsIf6__halfS2_S2_fjLj2560ELj1ELj1ELj4ELj8ENS_18Kernel_traits_baseILj2560EfS2_S2_S2_fjLj128EEEEELb1ELb0ELb0ELb0EEEvNS_9BwdParamsE,"aw",@nobits
	.sectionflags	@""
	.align	16


//--------------------- .nv.shared._ZN10layer_norm13ln_bwd_kernelINS_13Kernel_traitsIf6__halfS2_S2_fjLj2560ELj1ELj1ELj4ELj8ENS_18Kernel_traits_baseILj2560EfS2_S2_S2_fjLj128EEEEELb1ELb0ELb0ELb1EEEvNS_9BwdParamsE --------------------------
	.section	.nv.shared._ZN10layer_norm13ln_bwd_kernelINS_13Kernel_traitsIf6__halfS2_S2_fjLj2560ELj1ELj1ELj4ELj8ENS_18Kernel_traits_baseILj2560EfS2_S2_S2_fjLj128EEEEELb1ELb0ELb0ELb1EEEvNS_9BwdParamsE,"aw",@nobits
	.sectionflags	@""
	.align	16


//--------------------- .nv.shared._ZN10layer_norm22ln_bwd_finalize_kernelINS_22Kernel_traits_finalizeILj2560Ef6__halfS2_S2_fjLb0ELj1024ELj4ENS_18Kernel_traits_baseILj2560EfS2_S2_S2_fjLj1024EEEEELb0ELb0EEEvNS_9BwdParamsE --------------------------
	.section	.nv.shared._ZN10layer_norm22ln_bwd_finalize_kernelINS_22Kernel_traits_finalizeILj2560Ef6__halfS2_S2_fjLb0ELj1024ELj4ENS_18Kernel_traits_baseILj2560EfS2_S2_S2_fjLj1024EEEEELb0ELb0EEEvNS_9BwdParamsE,"aw",@nobits
	.sectionflags	@""
	.align	16
.nv.shared._ZN10layer_norm22ln_bwd_finalize_kernelINS_22Kernel_traits_finalizeILj2560Ef6__halfS2_S2_fjLb0ELj1024ELj4ENS_18Kernel_traits_baseILj2560EfS2_S2_S2_fjLj1024EEEEELb0ELb0EEEvNS_9BwdParamsE:
	.zero		8448


//--------------------- .nv.shared._ZN10layer_norm13ln_bwd_kernelINS_13Kernel_traitsIf6__halfS2_S2_fjLj2560ELj1ELj1ELj4ELj8ENS_18Kernel_traits_baseILj2560EfS2_S2_S2_fjLj128EEEEELb1ELb0ELb1ELb0EEEvNS_9BwdParamsE --------------------------
	.section	.nv.shared._ZN10layer_norm13ln_bwd_kernelINS_13Kernel_traitsIf6__halfS2_S2_fjLj2560ELj1ELj1ELj4ELj8ENS_18Kernel_traits_baseILj2560EfS2_S2_S2_fjLj128EEEEELb1ELb0ELb1ELb0EEEvNS_9BwdParamsE,"aw",@nobits
	.sectionflags	@""
	.align	16


//--------------------- .nv.shared._ZN10layer_norm22ln_bwd_finalize_kernelINS_22Kernel_traits_finalizeILj2560Ef6__halfS2_S2_fjLb0ELj1024ELj4ENS_18Kernel_traits_baseILj2560EfS2_S2_S2_fjLj1024EEEEELb0ELb1EEEvNS_9BwdParamsE --------------------------
	.section	.nv.shared._ZN10layer_norm22ln_bwd_finalize_kernelINS_22Kernel_traits_finalizeILj2560Ef6__halfS2_S2_fjLb0ELj1024ELj4ENS_18Kernel_traits_baseILj2560EfS2_S2_S2_fjLj1024EEEEELb0ELb1EEEvNS_9BwdParamsE,"aw",@nobits
	.sectionflags	@""
	.align	16
.nv.shared._ZN10layer_norm22ln_bwd_finalize_kernelINS_22Kernel_traits_finalizeILj2560Ef6__halfS2_S2_fjLb0ELj1024ELj4ENS_18Kernel_traits_baseILj2560EfS2_S2_S2_fjLj1024EEEEELb0ELb1EEEvNS_9BwdParamsE:
	.zero		8448


//--------------------- .nv.shared._ZN10layer_norm13ln_bwd_kernelINS_13Kernel_traitsIf6__halfS2_S2_fjLj2560ELj1ELj1ELj4ELj8ENS_18Kernel_traits_baseILj2560EfS2_S2_S2_fjLj128EEEEELb1ELb0ELb1ELb1EEEvNS_9BwdParamsE --------------------------
	.section	.nv.shared._ZN10layer_norm13ln_bwd_kernelINS_13Kernel_traitsIf6__halfS2_S2_fjLj2560ELj1ELj1ELj4ELj8ENS_18Kernel_traits_baseILj2560EfS2_S2_S2_fjLj128EEEEELb1ELb0ELb1ELb1EEEvNS_9BwdParamsE,"aw",@nobits
	.sectionflags	@""
	.align	16


//--------------------- .nv.shared._ZN10layer_norm13ln_bwd_kernelINS_13Kernel_traitsIf6__halfS2_S2_fjLj2560ELj1ELj1ELj4ELj8ENS_18Kernel_traits_baseILj2560EfS2_S2_S2_fjLj128EEEEELb1ELb1ELb0ELb0EEEvNS_9BwdParamsE --------------------------
	.section	.nv.shared._ZN10layer_norm13ln_bwd_kernelINS_13Kernel_traitsIf6__halfS2_S2_fjLj2560ELj1ELj1ELj4ELj8ENS_18Kernel_traits_baseILj2560EfS2_S2_S2_fjLj128EEEEELb1ELb1ELb0ELb0EEEvNS_9BwdParamsE,"aw",@nobits
	.sectionflags	@""
	.align	16


//--------------------- .nv.shared._ZN10layer_norm13ln_bwd_kernelINS_13Kernel_traitsIf6__halfS2_S2_fjLj2560ELj1ELj1ELj4ELj8ENS_18Kernel_traits_baseILj2560EfS2_S2_S2_fjLj128EEEEELb1ELb1ELb0ELb1EEEvNS_9BwdParamsE --------------------------
	.section	.nv.shared._ZN10layer_norm13ln_bwd_kernelINS_13Kernel_traitsIf6__halfS2_S2_fjLj2560ELj1ELj1ELj4ELj8ENS_18Kernel_traits_baseILj2560EfS2_S2_S2_fjLj128EEEEELb1ELb1ELb0ELb1EEEvNS_9BwdParamsE,"aw",@nobits
	.sectionflags	@""
	.align	16


//--------------------- .nv.shared._ZN10layer_norm22ln_bwd_finalize_kernelINS_22Kernel_traits_finalizeILj2560Ef6__halfS2_S2_fjLb1ELj1024ELj4ENS_18Kernel_traits_baseILj2560EfS2_S2_S2_fjLj1024EEEEELb1ELb0EEEvNS_9BwdParamsE --------------------------
	.section	.nv.shared._ZN10layer_norm22ln_bwd_finalize_kernelINS_22Kernel_traits_finalizeILj2560Ef6__halfS2_S2_fjLb1ELj1024ELj4ENS_18Kernel_traits_baseILj2560EfS2_S2_S2_fjLj1024EEEEELb1ELb0EEEvNS_9BwdParamsE,"aw",@nobits
	.sectionflags	@""
	.align	16
.nv.shared._ZN10layer_norm22ln_bwd_finalize_kernelINS_22Kernel_traits_finalizeILj2560Ef6__halfS2_S2_fjLb1ELj1024ELj4ENS_18Kernel_traits_baseILj2560EfS2_S2_S2_fjLj1024EEEEELb1ELb0EEEvNS_9BwdParamsE:
	.zero		12672


//--------------------- .nv.shared._ZN10layer_norm13ln_bwd_kernelINS_13Kernel_traitsIf6__halfS2_S2_fjLj2560ELj1ELj1ELj4ELj8ENS_18Kernel_traits_baseILj2560EfS2_S2_S2_fjLj128EEEEELb1ELb1ELb1ELb0EEEvNS_9BwdParamsE --------------------------
	.section	.nv.shared._ZN10layer_norm13ln_bwd_kernelINS_13Kernel_traitsIf6__halfS2_S2_fjLj2560ELj1ELj1ELj4ELj8ENS_18Kernel_traits_baseILj2560EfS2_S2_S2_fjLj128EEEEELb1ELb1ELb1ELb0EEEvNS_9BwdParamsE,"aw",@nobits
	.sectionflags	@""
	.align	16


//--------------------- .nv.shared._ZN10layer_norm22ln_bwd_finalize_kernelINS_22Kernel_traits_finalizeILj2560Ef6__halfS2_S2_fjLb1ELj1024ELj4ENS_18Kernel_traits_baseILj2560EfS2_S2_S2_fjLj1024EEEEELb1ELb1EEEvNS_9BwdParamsE --------------------------
	.section	.nv.shared._ZN10layer_norm22ln_bwd_finalize_kernelINS_22Kernel_traits_finalizeILj2560Ef6__halfS2_S2_fjLb1ELj1024ELj4ENS_18Kernel_traits_baseILj2560EfS2_S2_S2_fjLj1024EEEEELb1ELb1EEEvNS_9BwdParamsE,"aw",@nobits
	.sectionflags	@""
	.align	16
.nv.shared._ZN10layer_norm22ln_bwd_finalize_kernelINS_22Kernel_traits_finalizeILj2560Ef6__halfS2_S2_fjLb1ELj1024ELj4ENS_18Kernel_traits_baseILj2560EfS2_S2_S2_fjLj1024EEEEELb1ELb1EEEvNS_9BwdParamsE:
	.zero		12672


//--------------------- .nv.shared._ZN10layer_norm13ln_bwd_kernelINS_13Kernel_traitsIf6__halfS2_S2_fjLj2560ELj1ELj1ELj4ELj8ENS_18Kernel_traits_baseILj2560EfS2_S2_S2_fjLj128EEEEELb1ELb1ELb1ELb1EEEvNS_9BwdParamsE --------------------------
	.section	.nv.shared._ZN10layer_norm13ln_bwd_kernelINS_13Kernel_traitsIf6__halfS2_S2_fjLj2560ELj1ELj1ELj4ELj8ENS_18Kernel_traits_baseILj2560EfS2_S2_S2_fjLj128EEEEELb1ELb1ELb1ELb1EEEvNS_9BwdParamsE,"aw",@nobits
	.sectionflags	@""
	.align	16


//--------------------- .nv.shared._ZN10layer_norm13ln_bwd_kernelINS_13Kernel_traitsI6__halfS2_fS2_fjLj2560ELj1ELj1ELj4ELj8ENS_18Kernel_traits_baseILj2560ES2_S2_fS2_fjLj128EEEEELb0ELb0ELb0ELb0EEEvNS_9BwdParamsE --------------------------
	.section	.nv.shared._ZN10layer_norm13ln_bwd_kernelINS_13Kernel_traitsI6__halfS2_fS2_fjLj2560ELj1ELj1ELj4ELj8ENS_18Kernel_traits_baseILj2560ES2_S2_fS2_fjLj128EEEEELb0ELb0ELb0ELb0EEEvNS_9BwdParamsE,"aw",@nobits
	.sectionflags	@""
	.align	16


//--------------------- .nv.shared._ZN10layer_norm13ln_bwd_kernelINS_13Kernel_traitsI6__halfS2_fS2_fjLj2560ELj1ELj1ELj4ELj8ENS_18Kernel_traits_baseILj2560ES2_S2_fS2_fjLj128EEEEELb0ELb0ELb0ELb1EEEvNS_9BwdParamsE --------------------------
	.section	.nv.shared._ZN10layer_norm13ln_bwd_kernelINS_13Kernel_traitsI6__halfS2_fS2_fjLj2560ELj1ELj1ELj4ELj8ENS_18Kernel_traits_baseILj2560ES2_S2_fS2_fjLj128EEEEELb0ELb0ELb0ELb1EEEvNS_9BwdParamsE,"aw",@nobits
	.sectionflags	@""
	.align	16


//--------------------- .nv.shared._ZN10layer_norm13ln_bwd_kernelINS_13Kernel_traitsI6__halfS2_fS2_fjLj2560ELj1ELj1ELj4ELj8ENS_18Kernel_traits_baseILj2560ES2_S2_fS2_fjLj128EEEEELb0ELb0ELb1ELb0EEEvNS_9BwdParamsE --------------------------
	.section	.nv.shared._ZN10layer_norm13ln_bwd_kernelINS_13Kernel_traitsI6__halfS2_fS2_fjLj2560ELj1ELj1ELj4ELj8ENS_18Kernel_traits_baseILj2560ES2_S2_fS2_fjLj128EEEEELb0ELb0ELb1ELb0EEEvNS_9BwdParamsE,"aw",@nobits
	.sectionflags	@""
	.align	16


//--------------------- .nv.shared._ZN10layer_norm13ln_bwd_kernelINS_13Kernel_traitsI6__halfS2_fS2_fjLj2560ELj1ELj1ELj4ELj8ENS_18Kernel_traits_baseILj2560ES2_S2_fS2_fjLj128EEEEELb0ELb0ELb1ELb1EEEvNS_9BwdParamsE --------------------------
	.section	.nv.shared._ZN10layer_norm13ln_bwd_kernelINS_13Kernel_traitsI6__halfS2_fS2_fjLj2560ELj1ELj1ELj4ELj8ENS_18Kernel_traits_baseILj2560ES2_S2_fS2_fjLj128EEEEELb0ELb0ELb1ELb1EEEvNS_9BwdParamsE,"aw",@nobits
	.sectionflags	@""
	.align	16


//--------------------- .nv.shared._ZN10layer_norm13ln_bwd_kernelINS_13Kernel_traitsI6__halfS2_fS2_fjLj2560ELj1ELj1ELj4ELj8ENS_18Kernel_traits_baseILj2560ES2_S2_fS2_fjLj128EEEEELb0ELb1ELb0ELb0EEEvNS_9BwdParamsE --------------------------
	.section	.nv.shared._ZN10layer_norm13ln_bwd_kernelINS_13Kernel_traitsI6__halfS2_fS2_fjLj2560ELj1ELj1ELj4ELj8ENS_18Kernel_traits_baseILj2560ES2_S2_fS2_fjLj128EEEEELb0ELb1ELb0ELb0EEEvNS_9BwdParamsE,"aw",@nobits
	.sectionflags	@""
	.align	16


//--------------------- .nv.shared._ZN10layer_norm13ln_bwd_kernelINS_13Kernel_traitsI6__halfS2_fS2_fjLj2560ELj1ELj1ELj4ELj8ENS_18Kernel_traits_baseILj2560ES2_S2_fS2_fjLj128EEEEELb0ELb1ELb0ELb1EEEvNS_9BwdParamsE --------------------------
	.section	.nv.shared._ZN10layer_norm13ln_bwd_kernelINS_13Kernel_traitsI6__halfS2_fS2_fjLj2560ELj1ELj1ELj4ELj8ENS_18Kernel_traits_baseILj2560ES2_S2_fS2_fjLj128EEEEELb0ELb1ELb0ELb1EEEvNS_9BwdParamsE,"aw",@nobits
	.sectionflags	@""
	.align	16


//--------------------- .nv.shared._ZN10layer_norm13ln_bwd_kernelINS_13Kernel_traitsI6__halfS2_fS2_fjLj2560ELj1ELj1ELj4ELj8ENS_18Kernel_traits_baseILj2560ES2_S2_fS2_fjLj128EEEEELb0ELb1ELb1ELb0EEEvNS_9BwdParamsE --------------------------
	.section	.nv.shared._ZN10layer_norm13ln_bwd_kernelINS_13Kernel_traitsI6__halfS2_fS2_fjLj2560ELj1ELj1ELj4ELj8ENS_18Kernel_traits_baseILj2560ES2_S2_fS2_fjLj128EEEEELb0ELb1ELb1ELb0EEEvNS_9BwdParamsE,"aw",@nobits
	.sectionflags	@""
	.align	16


//--------------------- .nv.shared._ZN10layer_norm13ln_bwd_kernelINS_13Kernel_traitsI6__halfS2_fS2_fjLj2560ELj1ELj1ELj4ELj8ENS_18Kernel_traits_baseILj2560ES2_S2_fS2_fjLj128EEEEELb0ELb1ELb1ELb1EEEvNS_9BwdParamsE --------------------------
	.section	.nv.shared._ZN10layer_norm13ln_bwd_kernelINS_13Kernel_traitsI6__halfS2_fS2_fjLj2560ELj1ELj1ELj4ELj8ENS_18Kernel_traits_baseILj2560ES2_S2_fS2_fjLj128EEEEELb0ELb1ELb1ELb1EEEvNS_9BwdParamsE,"aw",@nobits
	.sectionflags	@""
	.align	16


//--------------------- .nv.shared._ZN10layer_norm13ln_bwd_kernelINS_13Kernel_traitsI6__halfS2_fS2_fjLj2560ELj1ELj1ELj4ELj8ENS_18Kernel_traits_baseILj2560ES2_S2_fS2_fjLj128EEEEELb1ELb0ELb0ELb0EEEvNS_9BwdParamsE --------------------------
	.section	.nv.shared._ZN10layer_norm13ln_bwd_kernelINS_13Kernel_traitsI6__halfS2_fS2_fjLj2560ELj1ELj1ELj4ELj8ENS_18Kernel_traits_baseILj2560ES2_S2_fS2_fjLj128EEEEELb1ELb0ELb0ELb0EEEvNS_9BwdParamsE,"aw",@nobits
	.sectionflags	@""
	.align	16


//--------------------- .nv.shared._ZN10layer_norm13ln_bwd_kernelINS_13Kernel_traitsI6__halfS2_fS2_fjLj2560ELj1ELj1ELj4ELj8ENS_18Kernel_traits_baseILj2560ES2_S2_fS2_fjLj128EEEEELb1ELb0ELb0ELb1EEEvNS_9BwdParamsE --------------------------
	.section	.nv.shared._ZN10layer_norm13ln_bwd_kernelINS_13Kernel_traitsI6__halfS2_fS2_fjLj2560ELj1ELj1ELj4ELj8ENS_18Kernel_traits_baseILj2560ES2_S2_fS2_fjLj128EEEEELb1ELb0ELb0ELb1EEEvNS_9BwdParamsE,"aw",@nobits
	.sectionflags	@""
	.align	16


//--------------------- .nv.shared._ZN10layer_norm22ln_bwd_finalize_kernelINS_22Kernel_traits_finalizeILj2560E6__halfS2_fS2_fjLb0ELj1024ELj4ENS_18Kernel_traits_baseILj2560ES2_S2_fS2_fjLj1024EEEEELb0ELb0EEEvNS_9BwdParamsE --------------------------
	.section	.nv.shared._ZN10layer_norm22ln_bwd_finalize_kernelINS_22Kernel_traits_finalizeILj2560E6__halfS2_fS2_fjLb0ELj1024ELj4ENS_18Kernel_traits_baseILj2560ES2_S2_fS2_fjLj1024EEEEELb0ELb0EEEvNS_9BwdParamsE,"aw",@nobits
	.sectionflags	@""
	.align	16
.nv.shared._ZN10layer_norm22ln_bwd_finalize_kernelINS_22Kernel_traits_finalizeILj2560E6__halfS2_fS2_fjLb0ELj1024ELj4ENS_18Kernel_traits_baseILj2560ES2_S2_fS2_fjLj1024EEEEELb0ELb0EEEvNS_9BwdParamsE:
	.zero		8448


//--------------------- .nv.shared._ZN10layer_norm13ln_bwd_kernelINS_13Kernel_traitsI6__halfS2_fS2_fjLj2560ELj1ELj1ELj4ELj8ENS_18Kernel_traits_baseILj2560ES2_S2_fS2_fjLj128EEEEELb1ELb0ELb1ELb0EEEvNS_9BwdParamsE --------------------------
	.section	.nv.shared._ZN10layer_norm13ln_bwd_kernelINS_13Kernel_traitsI6__halfS2_fS2_fjLj2560ELj1ELj1ELj4ELj8ENS_18Kernel_traits_baseILj2560ES2_S2_fS2_fjLj128EEEEELb1ELb0ELb1ELb0EEEvNS_9BwdParamsE,"aw",@nobits
	.sectionflags	@""
	.align	16


//--------------------- .nv.shared._ZN10layer_norm22ln_bwd_finalize_kernelINS_22Kernel_traits_finalizeILj2560E6__halfS2_fS2_fjLb0ELj1024ELj4ENS_18Kernel_traits_baseILj2560ES2_S2_fS2_fjLj1024EEEEELb0ELb1EEEvNS_9BwdParamsE --------------------------
	.section	.nv.shared._ZN10layer_norm22ln_bwd_finalize_kernelINS_22Kernel_traits_finalizeILj2560E6__halfS2_fS2_fjLb0ELj1024ELj4ENS_18Kernel_traits_baseILj2560ES2_S2_fS2_fjLj1024EEEEELb0ELb1EEEvNS_9BwdParamsE,"aw",@nobits
	.sectionflags	@""
	.align	16
.nv.shared._ZN10layer_norm22ln_bwd_finalize_kernelINS_22Kernel_traits_finalizeILj2560E6__halfS2_fS2_fjLb0ELj1024ELj4ENS_18Kernel_traits_baseILj2560ES2_S2_fS2_fjLj1024EEEEELb0ELb1EEEvNS_9BwdParamsE:
	.zero		8448


//--------------------- .nv.shared._ZN10layer_norm13ln_bwd_kernelINS_13Kernel_traitsI6__halfS2_fS2_fjLj2560ELj1ELj1ELj4ELj8ENS_18Kernel_traits_baseILj2560ES2_S2_fS2_fjLj128EEEEELb1ELb0ELb1ELb1EEEvNS_9BwdParamsE --------------------------
	.section	.nv.shared._ZN10layer_norm13ln_bwd_kernelINS_13Kernel_traitsI6__halfS2_fS2_fjLj2560ELj1ELj1ELj4ELj8ENS_18Kernel_traits_baseILj2560ES2_S2_fS2_fjLj128EEEEELb1ELb0ELb1ELb1EEEvNS_9BwdParamsE,"aw",@nobits
	.sectionflags	@""
	.align	16


//--------------------- .nv.shared._ZN10layer_norm13ln_bwd_kernelINS_13Kernel_traitsI6__halfS2_fS2_fjLj2560ELj1ELj1ELj4ELj8ENS_18Kernel_traits_baseILj2560ES2_S2_fS2_fjLj128EEEEELb1ELb1ELb0ELb0EEEvNS_9BwdParamsE --------------------------
	.section	.nv.shared._ZN10layer_norm13ln_bwd_kernelINS_13Kernel_traitsI6__halfS2_fS2_fjLj2560ELj1ELj1ELj4ELj8ENS_18Kernel_traits_baseILj2560ES2_S2_fS2_fjLj128EEEEELb1ELb1ELb0ELb0EEEvNS_9BwdParamsE,"aw",@nobits
	.sectionflags	@""
	.align	16


//--------------------- .nv.shared._ZN10layer_norm13ln_bwd_kernelINS_13Kernel_traitsI6__halfS2_fS2_fjLj2560ELj1ELj1ELj4ELj8ENS_18Kernel_traits_baseILj2560ES2_S2_fS2_fjLj128EEEEELb1ELb1ELb0ELb1EEEvNS_9BwdParamsE --------------------------
	.section	.nv.shared._ZN10layer_norm13ln_bwd_kernelINS_13Kernel_traitsI6__halfS2_fS2_fjLj2560ELj1ELj1ELj4ELj8ENS_18Kernel_traits_baseILj2560ES2_S2_fS2_fjLj128EEEEELb1ELb1ELb0ELb1EEEvNS_9BwdParamsE,"aw",@nobits
	.sectionflags	@""
	.align	16


//--------------------- .nv.shared._ZN10layer_norm22ln_bwd_finalize_kernelINS_22Kernel_traits_finalizeILj2560E6__halfS2_fS2_fjLb1ELj1024ELj4ENS_18Kernel_traits_baseILj2560ES2_S2_fS2_fjLj1024EEEEELb1ELb0EEEvNS_9BwdParamsE --------------------------
	.section	.nv.shared._ZN10layer_norm22ln_bwd_finalize_kernelINS_22Kernel_traits_finalizeILj2560E6__halfS2_fS2_fjLb1ELj1024ELj4ENS_18Kernel_traits_baseILj2560ES2_S2_fS2_fjLj1024EEEEELb1ELb0EEEvNS_9BwdParamsE,"aw",@nobits
	.sectionflags	@""
	.align	16
.nv.shared._ZN10layer_norm22ln_bwd_finalize_kernelINS_22Kernel_traits_finalizeILj2560E6__halfS2_fS2_fjLb1ELj1024ELj4ENS_18Kernel_traits_baseILj2560ES2_S2_fS2_fjLj1024EEEEELb1ELb0EEEvNS_9BwdParamsE:
	.zero		12672


//--------------------- .nv.shared._ZN10layer_norm13ln_bwd_kernelINS_13Kernel_traitsI6__halfS2_fS2_fjLj2560ELj1ELj1ELj4ELj8ENS_18Kernel_traits_baseILj2560ES2_S2_fS2_fjLj128EEEEELb1ELb1ELb1ELb0EEEvNS_9BwdParamsE --------------------------
	.section	.nv.shared._ZN10layer_norm13ln_bwd_kernelINS_13Kernel_traitsI6__halfS2_fS2_fjLj2560ELj1ELj1ELj4ELj8ENS_18Kernel_traits_baseILj2560ES2_S2_fS2_fjLj128EEEEELb1ELb1ELb1ELb0EEEvNS_9BwdParamsE,"aw",@nobits
	.sectionflags	@""
	.align	16


//--------------------- .nv.shared._ZN10layer_norm22ln_bwd_finalize_kernelINS_22Kernel_traits_finalizeILj2560E6__halfS2_fS2_fjLb1ELj1024ELj4ENS_18Kernel_traits_baseILj2560ES2_S2_fS2_fjLj1024EEEEELb1ELb1EEEvNS_9BwdParamsE --------------------------
	.section	.nv.shared._ZN10layer_norm22ln_bwd_finalize_kernelINS_22Kernel_traits_finalizeILj2560E6__halfS2_fS2_fjLb1ELj1024ELj4ENS_18Kernel_traits_baseILj2560ES2_S2_fS2_fjLj1024EEEEELb1ELb1EEEvNS_9BwdParamsE,"aw",@nobits
	.sectionflags	@""
	.align	16
.nv.shared._ZN10layer_norm22ln_bwd_finalize_kernelINS_22Kernel_traits_finalizeILj2560E6__halfS2_fS2_fjLb1ELj1024ELj4ENS_18Kernel_traits_baseILj2560ES2_S2_fS2_fjLj1024EEEEELb1ELb1EEEvNS_9BwdParamsE:
	.zero		12672


//--------------------- .nv.shared._ZN10layer_norm13ln_bwd_kernelINS_13Kernel_traitsI6__halfS2_fS2_fjLj2560ELj1ELj1ELj4ELj8ENS_18Kernel_traits_baseILj2560ES2_S2_fS2_fjLj128EEEEELb1ELb1ELb1ELb1EEEvNS_9BwdParamsE --------------------------
	.section	.nv.shared._ZN10layer_norm13ln_bwd_kernelINS_13Kernel_traitsI6__halfS2_fS2_fjLj2560ELj1ELj1ELj4ELj8ENS_18Kernel_traits_baseILj2560ES2_S2_fS2_fjLj128EEEEELb1ELb1ELb1ELb1EEEvNS_9BwdParamsE,"aw",@nobits
	.sectionflags	@""
	.align	16


//--------------------- .nv.shared._ZN10layer_norm13ln_bwd_kernelINS_13Kernel_traitsIf6__halffS2_fjLj2560ELj1ELj1ELj4ELj8ENS_18Kernel_traits_baseILj2560EfS2_fS2_fjLj128EEEEELb0ELb0ELb0ELb0EEEvNS_9BwdParamsE --------------------------
	.section	.nv.shared._ZN10layer_norm13ln_bwd_kernelINS_13Kernel_traitsIf6__halffS2_fjLj2560ELj1ELj1ELj4ELj8ENS_18Kernel_traits_baseILj2560EfS2_fS2_fjLj128EEEEELb0ELb0ELb0ELb0EEEvNS_9BwdParamsE,"aw",@nobits
	.sectionflags	@""
	.align	16


//--------------------- .nv.shared._ZN10layer_norm13ln_bwd_kernelINS_13Kernel_traitsIf6__halffS2_fjLj2560ELj1ELj1ELj4ELj8ENS_18Kernel_traits_baseILj2560EfS2_fS2_fjLj128EEEEELb0ELb0ELb0ELb1EEEvNS_9BwdParamsE --------------------------
	.section	.nv.shared._ZN10layer_norm13ln_bwd_kernelINS_13Kernel_traitsIf6__halffS2_fjLj2560ELj1ELj1ELj4ELj8ENS_18Kernel_traits_baseILj2560EfS2_fS2_fjLj128EEEEELb0ELb0ELb0ELb1EEEvNS_9BwdParamsE,"aw",@nobits
	.sectionflags	@""
	.align	16


//--------------------- .nv.shared._ZN10layer_norm13ln_bwd_kernelINS_13Kernel_traitsIf6__halffS2_fjLj2560ELj1ELj1ELj4ELj8ENS_18Kernel_traits_baseILj2560EfS2_fS2_fjLj128EEEEELb0ELb0ELb1ELb0EEEvNS_9BwdParamsE --------------------------
	.section	.nv.shared._ZN10layer_norm13ln_bwd_kernelINS_13Kernel_traitsIf6__halffS2_fjLj2560ELj1ELj1ELj4ELj8ENS_18Kernel_traits_baseILj2560EfS2_fS2_fjLj128EEEEELb0ELb0ELb1ELb0EEEvNS_9BwdParamsE,"aw",@nobits
	.sectionflags	@""
	.align	16


//--------------------- .nv.shared._ZN10layer_norm13ln_bwd_kernelINS_13Kernel_traitsIf6__halffS2_fjLj2560ELj1ELj1ELj4ELj8ENS_18Kernel_traits_baseILj2560EfS2_fS2_fjLj128EEEEELb0ELb0ELb1ELb1EEEvNS_9BwdParamsE --------------------------
	.section	.nv.shared._ZN10layer_norm13ln_bwd_kernelINS_13Kernel_traitsIf6__halffS2_fjLj2560ELj1ELj1ELj4ELj8ENS_18Kernel_traits_baseILj2560EfS2_fS2_fjLj128EEEEELb0ELb0ELb1ELb1EEEvNS_9BwdParamsE,"aw",@nobits
	.sectionflags	@""
	.align	16


//--------------------- .nv.shared._ZN10layer_norm13ln_bwd_kernelINS_13Kernel_traitsIf6__halffS2_fjLj2560ELj1ELj1ELj4ELj8ENS_18Kernel_traits_baseILj2560EfS2_fS2_fjLj128EEEEELb0ELb1ELb0ELb0EEEvNS_9BwdParamsE --------------------------
	.section	.nv.shared._ZN10layer_norm13ln_bwd_kernelINS_13Kernel_traitsIf6__halffS2_fjLj2560ELj1ELj1ELj4ELj8ENS_18Kernel_traits_baseILj2560EfS2_fS2_fjLj128EEEEELb0ELb1ELb0ELb0EEEvNS_9BwdParamsE,"aw",@nobits
	.sectionflags	@""
	.align	16


//--------------------- .nv.shared._ZN10layer_norm13ln_bwd_kernelINS_13Kernel_traitsIf6__halffS2_fjLj2560ELj1ELj1ELj4ELj8ENS_18Kernel_traits_baseILj2560EfS2_fS2_fjLj128EEEEELb0ELb1ELb0ELb1EEEvNS_9BwdParamsE --------------------------
	.section	.nv.shared._ZN10layer_norm13ln_bwd_kernelINS_13Kernel_traitsIf6__halffS2_fjLj2560ELj1ELj1ELj4ELj8ENS_18Kernel_traits_baseILj2560EfS2_fS2_fjLj128EEEEELb0ELb1ELb0ELb1EEEvNS_9BwdParamsE,"aw",@nobits
	.sectionflags	@""
	.align	16


//--------------------- .nv.shared._ZN10layer_norm13ln_bwd_kernelINS_13Kernel_traitsIf6__halffS2_fjLj2560ELj1ELj1ELj4ELj8ENS_18Kernel_traits_baseILj2560EfS2_fS2_fjLj128EEEEELb0ELb1ELb1ELb0EEEvNS_9BwdParamsE --------------------------
	.section	.nv.shared._ZN10layer_norm13ln_bwd_kernelINS_13Kernel_traitsIf6__halffS2_fjLj2560ELj1ELj1ELj4ELj8ENS_18Kernel_traits_baseILj2560EfS2_fS2_fjLj128EEEEELb0ELb1ELb1ELb0EEEvNS_9BwdParamsE,"aw",@nobits
	.sectionflags	@""
	.align	16


//--------------------- .nv.shared._ZN10layer_norm13ln_bwd_kernelINS_13Kernel_traitsIf6__halffS2_fjLj2560ELj1ELj1ELj4ELj8ENS_18Kernel_traits_baseILj2560EfS2_fS2_fjLj128EEEEELb0ELb1ELb1ELb1EEEvNS_9BwdParamsE --------------------------
	.section	.nv.shared._ZN10layer_norm13ln_bwd_kernelINS_13Kernel_traitsIf6__halffS2_fjLj2560ELj1ELj1ELj4ELj8ENS_18Kernel_traits_baseILj2560EfS2_fS2_fjLj128EEEEELb0ELb1ELb1ELb1EEEvNS_9BwdParamsE,"aw",@nobits
	.sectionflags	@""
	.align	16


//--------------------- .nv.shared._ZN10layer_norm13ln_bwd_kernelINS_13Kernel_traitsIf6__halffS2_fjLj2560ELj1ELj1ELj4ELj8ENS_18Kernel_traits_baseILj2560EfS2_fS2_fjLj128EEEEELb1ELb0ELb0ELb0EEEvNS_9BwdParamsE --------------------------
	.section	.nv.shared._ZN10layer_norm13ln_bwd_kernelINS_13Kernel_traitsIf6__halffS2_fjLj2560ELj1ELj1ELj4ELj8ENS_18Kernel_traits_baseILj2560EfS2_fS2_fjLj128EEEEELb1ELb0ELb0ELb0EEEvNS_9BwdParamsE,"aw",@nobits
	.sectionflags	@""
	.align	16


//--------------------- .nv.shared._ZN10layer_norm13ln_bwd_kernelINS_13Kernel_traitsIf6__halffS2_fjLj2560ELj1ELj1ELj4ELj8ENS_18Kernel_traits_baseILj2560EfS2_fS2_fjLj128EEEEELb1ELb0ELb0ELb1EEEvNS_9BwdParamsE --------------------------
	.section	.nv.shared._ZN10layer_norm13ln_bwd_kernelINS_13Kernel_traitsIf6__halffS2_fjLj2560ELj1ELj1ELj4ELj8ENS_18Kernel_traits_baseILj2560EfS2_fS2_fjLj128EEEEELb1ELb0ELb0ELb1EEEvNS_9BwdParamsE,"aw",@nobits
	.sectionflags	@""
	.align	16


//--------------------- .nv.shared._ZN10layer_norm22ln_bwd_finalize_kernelINS_22Kernel_traits_finalizeILj2560Ef6__halffS2_fjLb0ELj1024ELj4ENS_18Kernel_traits_baseILj2560EfS2_fS2_fjLj1024EEEEELb0ELb0EEEvNS_9BwdParamsE --------------------------
	.section	.nv.shared._ZN10layer_norm22ln_bwd_finalize_kernelINS_22Kernel_traits_finalizeILj2560Ef6__halffS2_fjLb0ELj1024ELj4ENS_18Kernel_traits_baseILj2560EfS2_fS2_fjLj1024EEEEELb0ELb0EEEvNS_9BwdParamsE,"aw",@nobits
	.sectionflags	@""
	.align	16
.nv.shared._ZN10layer_norm22ln_bwd_finalize_kernelINS_22Kernel_traits_finalizeILj2560Ef6__halffS2_fjLb0ELj1024ELj4ENS_18Kernel_traits_baseILj2560EfS2_fS2_fjLj1024EEEEELb0ELb0EEEvNS_9BwdParamsE:
	.zero		8448


//--------------------- .nv.shared._ZN10layer_norm13ln_bwd_kernelINS_13Kernel_traitsIf6__halffS2_fjLj2560ELj1ELj1ELj4ELj8ENS_18Kernel_traits_baseILj2560EfS2_fS2_fjLj128EEEEELb1ELb0ELb1ELb0EEEvNS_9BwdParamsE --------------------------
	.section	.nv.shared._ZN10layer_norm13ln_bwd_kernelINS_13Kernel_traitsIf6__halffS2_fjLj2560ELj1ELj1ELj4ELj8ENS_18Kernel_traits_baseILj2560EfS2_fS2_fjLj128EEEEELb1ELb0ELb1ELb0EEEvNS_9BwdParamsE,"aw",@nobits
	.sectionflags	@""
	.align	16


//--------------------- .nv.shared._ZN10layer_norm22ln_bwd_finalize_kernelINS_22Kernel_traits_finalizeILj2560Ef6__halffS2_fjLb0ELj1024ELj4ENS_18Kernel_traits_baseILj2560EfS2_fS2_fjLj1024EEEEELb0ELb1EEEvNS_9BwdParamsE --------------------------
	.section	.nv.shared._ZN10layer_norm22ln_bwd_finalize_kernelINS_22Kernel_traits_finalizeILj2560Ef6__halffS2_fjLb0ELj1024ELj4ENS_18Kernel_traits_baseILj2560EfS2_fS2_fjLj1024EEEEELb0ELb1EEEvNS_9BwdParamsE,"aw",@nobits
	.sectionflags	@""
	.align	16
.nv.shared._ZN10layer_norm22ln_bwd_finalize_kernelINS_22Kernel_traits_finalizeILj2560Ef6__halffS2_fjLb0ELj1024ELj4ENS_18Kernel_traits_baseILj2560EfS2_fS2_fjLj1024EEEEELb0ELb1EEEvNS_9BwdParamsE:
	.zero		8448


//--------------------- .nv.shared._ZN10layer_norm13ln_bwd_kernelINS_13Kernel_traitsIf6__halffS2_fjLj2560ELj1ELj1ELj4ELj8ENS_18Kernel_traits_baseILj2560EfS2_fS2_fjLj128EEEEELb1ELb0ELb1ELb1EEEvNS_9BwdParamsE --------------------------
	.section	.nv.shared._ZN10layer_norm13ln_bwd_kernelINS_13Kernel_traitsIf6__halffS2_fjLj2560ELj1ELj1ELj4ELj8ENS_18Kernel_traits_baseILj2560EfS2_fS2_fjLj128EEEEELb1ELb0ELb1ELb1EEEvNS_9BwdParamsE,"aw",@nobits
	.sectionflags	@""
	.align	16


//--------------------- .nv.shared._ZN10layer_norm13ln_bwd_kernelINS_13Kernel_traitsIf6__halffS2_fjLj2560ELj1ELj1ELj4ELj8ENS_18Kernel_traits_baseILj2560EfS2_fS2_fjLj128EEEEELb1ELb1ELb0ELb0EEEvNS_9BwdParamsE --------------------------
	.section	.nv.shared._ZN10layer_norm13ln_bwd_kernelINS_13Kernel_traitsIf6__halffS2_fjLj2560ELj1ELj1ELj4ELj8ENS_18Kernel_traits_baseILj2560EfS2_fS2_fjLj128EEEEELb1ELb1ELb0ELb0EEEvNS_9BwdParamsE,"aw",@nobits
	.sectionflags	@""
	.align	16


//--------------------- .nv.shared._ZN10layer_norm13ln_bwd_kernelINS_13Kernel_traitsIf6__halffS2_fjLj2560ELj1ELj1ELj4ELj8ENS_18Kernel_traits_baseILj2560EfS2_fS2_fjLj128EEEEELb1ELb1ELb0ELb1EEEvNS_9BwdParamsE --------------------------
	.section	.nv.shared._ZN10layer_norm13ln_bwd_kernelINS_13Kernel_traitsIf6__halffS2_fjLj2560ELj1ELj1ELj4ELj8ENS_18Kernel_traits_baseILj2560EfS2_fS2_fjLj128EEEEELb1ELb1ELb0ELb1EEEvNS_9BwdParamsE,"aw",@nobits
	.sectionflags	@""
	.align	16


//--------------------- .nv.shared._ZN10layer_norm22ln_bwd_finalize_kernelINS_22Kernel_traits_finalizeILj2560Ef6__halffS2_fjLb1ELj1024ELj4ENS_18Kernel_traits_baseILj2560EfS2_fS2_fjLj1024EEEEELb1ELb0EEEvNS_9BwdParamsE --------------------------
	.section	.nv.shared._ZN10layer_norm22ln_bwd_finalize_kernelINS_22Kernel_traits_finalizeILj2560Ef6__halffS2_fjLb1ELj1024ELj4ENS_18Kernel_traits_baseILj2560EfS2_fS2_fjLj1024EEEEELb1ELb0EEEvNS_9BwdParamsE,"aw",@nobits
	.sectionflags	@""
	.align	16
.nv.shared._ZN10layer_norm22ln_bwd_finalize_kernelINS_22Kernel_traits_finalizeILj2560Ef6__halffS2_fjLb1ELj1024ELj4ENS_18Kernel_traits_baseILj2560EfS2_fS2_fjLj1024EEEEELb1ELb0EEEvNS_9BwdParamsE:
	.zero		12672


//--------------------- .nv.shared._ZN10layer_norm13ln_bwd_kernelINS_13Kernel_traitsIf6__halffS2_fjLj2560ELj1ELj1ELj4ELj8ENS_18Kernel_traits_baseILj2560EfS2_fS2_fjLj128EEEEELb1ELb1ELb1ELb0EEEvNS_9BwdParamsE --------------------------
	.section	.nv.shared._ZN10layer_norm13ln_bwd_kernelINS_13Kernel_traitsIf6__halffS2_fjLj2560ELj1ELj1ELj4ELj8ENS_18Kernel_traits_baseILj2560EfS2_fS2_fjLj128EEEEELb1ELb1ELb1ELb0EEEvNS_9BwdParamsE,"aw",@nobits
	.sectionflags	@""
	.align	16


//--------------------- .nv.shared._ZN10layer_norm22ln_bwd_finalize_kernelINS_22Kernel_traits_finalizeILj2560Ef6__halffS2_fjLb1ELj1024ELj4ENS_18Kernel_traits_baseILj2560EfS2_fS2_fjLj1024EEEEELb1ELb1EEEvNS_9BwdParamsE --------------------------
	.section	.nv.shared._ZN10layer_norm22ln_bwd_finalize_kernelINS_22Kernel_traits_finalizeILj2560Ef6__halffS2_fjLb1ELj1024ELj4ENS_18Kernel_traits_baseILj2560EfS2_fS2_fjLj1024EEEEELb1ELb1EEEvNS_9BwdParamsE,"aw",@nobits
	.sectionflags	@""
	.align	16
.nv.shared._ZN10layer_norm22ln_bwd_finalize_kernelINS_22Kernel_traits_finalizeILj2560Ef6__halffS2_fjLb1ELj1024ELj4ENS_18Kernel_traits_baseILj2560EfS2_fS2_fjLj1024EEEEELb1ELb1EEEvNS_9BwdParamsE:
	.zero		12672


//--------------------- .nv.shared._ZN10layer_norm13ln_bwd_kernelINS_13Kernel_traitsIf6__halffS2_fjLj2560ELj1ELj1ELj4ELj8ENS_18Kernel_traits_baseILj2560EfS2_fS2_fjLj128EEEEELb1ELb1ELb1ELb1EEEvNS_9BwdParamsE --------------------------
	.section	.nv.shared._ZN10layer_norm13ln_bwd_kernelINS_13Kernel_traitsIf6__halffS2_fjLj2560ELj1ELj1ELj4ELj8ENS_18Kernel_traits_baseILj2560EfS2_fS2_fjLj128EEEEELb1ELb1ELb1ELb1EEEvNS_9BwdParamsE,"aw",@nobits
	.sectionflags	@""
	.align	16


//--------------------- .nv.shared._ZN10layer_norm13ln_bwd_kernelINS_13Kernel_traitsI6__halfffffjLj2560ELj1ELj1ELj4ELj16ENS_18Kernel_traits_baseILj2560ES2_ffffjLj128EEEEELb0ELb0ELb0ELb0EEEvNS_9BwdParamsE --------------------------
	.section	.nv.shared._ZN10layer_norm13ln_bwd_kernelINS_13Kernel_traitsI6__halfffffjLj2560ELj1ELj1ELj4ELj16ENS_18Kernel_traits_baseILj2560ES2_ffffjLj128EEEEELb0ELb0ELb0ELb0EEEvNS_9BwdParamsE,"aw",@nobits
	.sectionflags	@""
	.align	16


//--------------------- .nv.shared._ZN10layer_norm13ln_bwd_kernelINS_13Kernel_traitsI6__halfffffjLj2560ELj1ELj1ELj4ELj16ENS_18Kernel_traits_baseILj2560ES2_ffffjLj128EEEEELb0ELb0ELb0ELb1EEEvNS_9BwdParamsE --------------------------
	.section	.nv.shared._ZN10layer_norm13ln_bwd_kernelINS_13Kernel_traitsI6__halfffffjLj2560ELj1ELj1ELj4ELj16ENS_18Kernel_traits_baseILj2560ES2_ffffjLj128EEEEELb0ELb0ELb0ELb1EEEvNS_9BwdParamsE,"aw",@nobits
	.sectionflags	@""
	.align	16


//--------------------- .nv.shared._ZN10layer_norm13ln_bwd_kernelINS_13Kernel_traitsI6__halfffffjLj2560ELj1ELj1ELj4ELj16ENS_18Kernel_traits_baseILj2560ES2_ffffjLj128EEEEELb0ELb0ELb1ELb0EEEvNS_9BwdParamsE --------------------------
	.section	.nv.shared._ZN10layer_norm13ln_bwd_kernelINS_13Kernel_traitsI6__halfffffjLj2560ELj1ELj1ELj4ELj16ENS_18Kernel_traits_baseILj2560ES2_ffffjLj128EEEEELb0ELb0ELb1ELb0EEEvNS_9BwdParamsE,"aw",@nobits
	.sectionflags	@""
	.align	16


//--------------------- .nv.shared._ZN10layer_norm13ln_bwd_kernelINS_13Kernel_traitsI6__halfffffjLj2560ELj1ELj1ELj4ELj16ENS_18Kernel_traits_baseILj2560ES2_ffffjLj128EEEEELb0ELb0ELb1ELb1EEEvNS_9BwdParamsE --------------------------
	.section	.nv.shared._ZN10layer_norm13ln_bwd_kernelINS_13Kernel_traitsI6__halfffffjLj2560ELj1ELj1ELj4ELj16ENS_18Kernel_traits_baseILj2560ES2_ffffjLj128EEEEELb0ELb0ELb1ELb1EEEvNS_9BwdParamsE,"aw",@nobits
	.sectionflags	@""
	.align	16


//--------------------- .nv.shared._ZN10layer_norm13ln_bwd_kernelINS_13Kernel_traitsI6__halfffffjLj2560ELj1ELj1ELj4ELj16ENS_18Kernel_traits_baseILj2560ES2_ffffjLj128EEEEELb0ELb1ELb0ELb0EEEvNS_9BwdParamsE --------------------------
	.section	.nv.shared._ZN10layer_norm13ln_bwd_kernelINS_13Kernel_traitsI6__halfffffjLj2560ELj1ELj1ELj4ELj16ENS_18Kernel_traits_baseILj2560ES2_ffffjLj128EEEEELb0ELb1ELb0ELb0EEEvNS_9BwdParamsE,"aw",@nobits
	.sectionflags	@""
	.align	16


//--------------------- .nv.shared._ZN10layer_norm13ln_bwd_kernelINS_13Kernel_traitsI6__halfffffjLj2560ELj1ELj1ELj4ELj16ENS_18Kernel_traits_baseILj2560ES2_ffffjLj128EEEEELb0ELb1ELb0ELb1EEEvNS_9BwdParamsE --------------------------
	.section	.nv.shared._ZN10layer_norm13ln_bwd_kernelINS_13Kernel_traitsI6__halfffffjLj2560ELj1ELj1ELj4ELj16ENS_18Kernel_traits_baseILj2560ES2_ffffjLj128EEEEELb0ELb1ELb0ELb1EEEvNS_9BwdParamsE,"aw",@nobits
	.sectionflags	@""
	.align	16


//--------------------- .nv.shared._ZN10layer_norm13ln_bwd_kernelINS_13Kernel_traitsI6__halfffffjLj2560ELj1ELj1ELj4ELj16ENS_18Kernel_traits_baseILj2560ES2_ffffjLj128EEEEELb0ELb1ELb1ELb0EEEvNS_9BwdParamsE --------------------------
	.section	.nv.shared._ZN10layer_norm13ln_bwd_kernelINS_13Kernel_traitsI6__halfffffjLj2560ELj1ELj1ELj4ELj16ENS_18Kernel_traits_baseILj2560ES2_ffffjLj128EEEEELb0ELb1ELb1ELb0EEEvNS_9BwdParamsE,"aw",@nobits
	.sectionflags	@""
	.align	16


//--------------------- .nv.shared._ZN10layer_norm13ln_bwd_kernelINS_13Kernel_traitsI6__halfffffjLj2560ELj1ELj1ELj4ELj16ENS_18Kernel_traits_baseILj2560ES2_ffffjLj128EEEEELb0ELb1ELb1ELb1EEEvNS_9BwdParamsE --------------------------
	.section	.nv.shared._ZN10layer_norm13ln_bwd_kernelINS_13Kernel_traitsI6__halfffffjLj2560ELj1ELj1ELj4ELj16ENS_18Kernel_traits_baseILj2560ES2_ffffjLj128EEEEELb0ELb1ELb1ELb1EEEvNS_9BwdParamsE,"aw",@nobits
	.sectionflags	@""
	.align	16


//--------------------- .nv.shared._ZN10layer_norm13ln_bwd_kernelINS_13Kernel_traitsI6__halfffffjLj2560ELj1ELj1ELj4ELj16ENS_18Kernel_traits_baseILj2560ES2_ffffjLj128EEEEELb1ELb0ELb0ELb0EEEvNS_9BwdParamsE --------------------------
	.section	.nv.shared._ZN10layer_norm13ln_bwd_kernelINS_13Kernel_traitsI6__halfffffjLj2560ELj1ELj1ELj4ELj16ENS_18Kernel_traits_baseILj2560ES2_ffffjLj128EEEEELb1ELb0ELb0ELb0EEEvNS_9BwdParamsE,"aw",@nobits
	.sectionflags	@""
	.align	16


//--------------------- .nv.shared._ZN10layer_norm13ln_bwd_kernelINS_13Kernel_traitsI6__halfffffjLj2560ELj1ELj1ELj4ELj16ENS_18Kernel_traits_baseILj2560ES2_ffffjLj128EEEEELb1ELb0ELb0ELb1EEEvNS_9BwdParamsE --------------------------
	.section	.nv.shared._ZN10layer_norm13ln_bwd_kernelINS_13Kernel_traitsI6__halfffffjLj2560ELj1ELj1ELj4ELj16ENS_18Kernel_traits_baseILj2560ES2_ffffjLj128EEEEELb1ELb0ELb0ELb1EEEvNS_9BwdParamsE,"aw",@nobits
	.sectionflags	@""
	.align	16


//--------------------- .nv.shared._ZN10layer_norm22ln_bwd_finalize_kernelINS_22Kernel_traits_finalizeILj2560E6__halfffffjLb0ELj1024ELj4ENS_18Kernel_traits_baseILj2560ES2_ffffjLj1024EEEEELb0ELb0EEEvNS_9BwdParamsE --------------------------
	.section	.nv.shared._ZN10layer_norm22ln_bwd_finalize_kernelINS_22Kernel_traits_finalizeILj2560E6__halfffffjLb0ELj1024ELj4ENS_18Kernel_traits_baseILj2560ES2_ffffjLj1024EEEEELb0ELb0EEEvNS_9BwdParamsE,"aw",@nobits
	.sectionflags	@""
	.align	16
.nv.shared._ZN10layer_norm22ln_bwd_finalize_kernelINS_22Kernel_traits_finalizeILj2560E6__halfffffjLb0ELj1024ELj4ENS_18Kernel_traits_baseILj2560ES2_ffffjLj1024EEEEELb0ELb0EEEvNS_9BwdParamsE:
	.zero		8448


//--------------------- .nv.shared._ZN10layer_norm13ln_bwd_kernelINS_13Kernel_traitsI6__halfffffjLj2560ELj1ELj1ELj4ELj16ENS_18Kernel_traits_baseILj2560ES2_ffffjLj128EEEEELb1ELb0ELb1ELb0EEEvNS_9BwdParamsE --------------------------
	.section	.nv.shared._ZN10layer_norm13ln_bwd_kernelINS_13Kernel_traitsI6__halfffffjLj2560ELj1ELj1ELj4ELj16ENS_18Kernel_traits_baseILj2560ES2_ffffjLj128EEEEELb1ELb0ELb1ELb0EEEvNS_9BwdParamsE,"aw",@nobits
	.sectionflags	@""
	.align	16


//--------------------- .nv.shared._ZN10layer_norm22ln_bwd_finalize_kernelINS_22Kernel_traits_finalizeILj2560E6__halfffffjLb0ELj1024ELj4ENS_18Kernel_traits_baseILj2560ES2_ffffjLj1024EEEEELb0ELb1EEEvNS_9BwdParamsE --------------------------
	.section	.nv.shared._ZN10layer_norm22ln_bwd_finalize_kernelINS_22Kernel_traits_finalizeILj2560E6__halfffffjLb0ELj1024ELj4ENS_18Kernel_traits_baseILj2560ES2_ffffjLj1024EEEEELb0ELb1EEEvNS_9BwdParamsE,"aw",@nobits
	.sectionflags	@""
	.align	16
.nv.shared._ZN10layer_norm22ln_bwd_finalize_kernelINS_22Kernel_traits_finalizeILj2560E6__halfffffjLb0ELj1024ELj4ENS_18Kernel_traits_baseILj2560ES2_ffffjLj1024EEEEELb0ELb1EEEvNS_9BwdParamsE:
	.zero		8448


//--------------------- .nv.shared._ZN10layer_norm13ln_bwd_kernelINS_13Kernel_traitsI6__halfffffjLj2560ELj1ELj1ELj4ELj16ENS_18Kernel_traits_baseILj2560ES2_ffffjLj128EEEEELb1ELb0ELb1ELb1EEEvNS_9BwdParamsE --------------------------
	.section	.nv.shared._ZN10layer_norm13ln_bwd_kernelINS_13Kernel_traitsI6__halfffffjLj2560ELj1ELj1ELj4ELj16ENS_18Kernel_traits_baseILj2560ES2_ffffjLj128EEEEELb1ELb0ELb1ELb1EEEvNS_9BwdParamsE,"aw",@nobits
	.sectionflags	@""
	.align	16


//--------------------- .nv.shared._ZN10layer_norm13ln_bwd_kernelINS_13Kernel_traitsI6__halfffffjLj2560ELj1ELj1ELj4ELj16ENS_18Kernel_traits_baseILj2560ES2_ffffjLj128EEEEELb1ELb1ELb0ELb0EEEvNS_9BwdParamsE --------------------------
	.section	.nv.shared._ZN10layer_norm13ln_bwd_kernelINS_13Kernel_traitsI6__halfffffjLj2560ELj1ELj1ELj4ELj16ENS_18Kernel_traits_baseILj2560ES2_ffffjLj128EEEEELb1ELb1ELb0ELb0EEEvNS_9BwdParamsE,"aw",@nobits
	.sectionflags	@""
	.align	16


//--------------------- .nv.shared._ZN10layer_norm13ln_bwd_kernelINS_13Kernel_traitsI6__halfffffjLj2560ELj1ELj1ELj4ELj16ENS_18Kernel_traits_baseILj2560ES2_ffffjLj128EEEEELb1ELb1ELb0ELb1EEEvNS_9BwdParamsE --------------------------
	.section	.nv.shared._ZN10layer_norm13ln_bwd_kernelINS_13Kernel_traitsI6__halfffffjLj2560ELj1ELj1ELj4ELj16ENS_18Kernel_traits_baseILj2560ES2_ffffjLj128EEEEELb1ELb1ELb0ELb1EEEvNS_9BwdParamsE,"aw",@nobits
	.sectionflags	@""
	.align	16


//--------------------- .nv.shared._ZN10layer_norm22ln_bwd_finalize_kernelINS_22Kernel_traits_finalizeILj2560E6__halfffffjLb1ELj1024ELj4ENS_18Kernel_traits_baseILj2560ES2_ffffjLj1024EEEEELb1ELb0EEEvNS_9BwdParamsE --------------------------
	.section	.nv.shared._ZN10layer_norm22ln_bwd_finalize_kernelINS_22Kernel_traits_finalizeILj2560E6__halfffffjLb1ELj1024ELj4ENS_18Kernel_traits_baseILj2560ES2_ffffjLj1024EEEEELb1ELb0EEEvNS_9BwdParamsE,"aw",@nobits
	.sectionflags	@""
	.align	16
.nv.shared._ZN10layer_norm22ln_bwd_finalize_kernelINS_22Kernel_traits_finalizeILj2560E6__halfffffjLb1ELj1024ELj4ENS_18Kernel_traits_baseILj2560ES2_ffffjLj1024EEEEELb1ELb0EEEvNS_9BwdParamsE:
	.zero		12672


//--------------------- .nv.shared._ZN10layer_norm13ln_bwd_kernelINS_13Kernel_traitsI6__halfffffjLj2560ELj1ELj1ELj4ELj16ENS_18Kernel_traits_baseILj2560ES2_ffffjLj128EEEEELb1ELb1ELb1ELb0EEEvNS_9BwdParamsE --------------------------
	.section	.nv.shared._ZN10layer_norm13ln_bwd_kernelINS_13Kernel_traitsI6__halfffffjLj2560ELj1ELj1ELj4ELj16ENS_18Kernel_traits_baseILj2560ES2_ffffjLj128EEEEELb1ELb1ELb1ELb0EEEvNS_9BwdParamsE,"aw",@nobits
	.sectionflags	@""
	.align	16


//--------------------- .nv.shared._ZN10layer_norm22ln_bwd_finalize_kernelINS_22Kernel_traits_finalizeILj2560E6__halfffffjLb1ELj1024ELj4ENS_18Kernel_traits_baseILj2560ES2_ffffjLj1024EEEEELb1ELb1EEEvNS_9BwdParamsE --------------------------
	.section	.nv.shared._ZN10layer_norm22ln_bwd_finalize_kernelINS_22Kernel_traits_finalizeILj2560E6__halfffffjLb1ELj1024ELj4ENS_18Kernel_traits_baseILj2560ES2_ffffjLj1024EEEEELb1ELb1EEEvNS_9BwdParamsE,"aw",@nobits
	.sectionflags	@""
	.align	16
.nv.shared._ZN10layer_norm22ln_bwd_finalize_kernelINS_22Kernel_traits_finalizeILj2560E6__halfffffjLb1ELj1024ELj4ENS_18Kernel_traits_baseILj2560ES2_ffffjLj1024EEEEELb1ELb1EEEvNS_9BwdParamsE:
	.zero		12672


//--------------------- .nv.shared._ZN10layer_norm13ln_bwd_kernelINS_13Kernel_traitsI6__halfffffjLj2560ELj1ELj1ELj4ELj16ENS_18Kernel_traits_baseILj2560ES2_ffffjLj128EEEEELb1ELb1ELb1ELb1EEEvNS_9BwdParamsE --------------------------
	.section	.nv.shared._ZN10layer_norm13ln_bwd_kernelINS_13Kernel_traitsI6__halfffffjLj2560ELj1ELj1ELj4ELj16ENS_18Kernel_traits_baseILj2560ES2_ffffjLj128EEEEELb1ELb1ELb1ELb1EEEvNS_9BwdParamsE,"aw",@nobits
	.sectionflags	@""
	.align	16


//--------------------- .nv.shared._ZN10layer_norm13ln_bwd_kernelINS_13Kernel_traitsIfffffjLj2560ELj1ELj1ELj4ELj16ENS_18Kernel_traits_baseILj2560EfffffjLj128EEEEELb0ELb0ELb0ELb0EEEvNS_9BwdParamsE --------------------------
	.section	.nv.shared._ZN10layer_norm13ln_bwd_kernelINS_13Kernel_traitsIfffffjLj2560ELj1ELj1ELj4ELj16ENS_18Kernel_traits_baseILj2560EfffffjLj128EEEEELb0ELb0ELb0ELb0EEEvNS_9BwdParamsE,"aw",@nobits
	.sectionflags	@""
	.align	16


//--------------------- .nv.shared._ZN10layer_norm13ln_bwd_kernelINS_13Kernel_traitsIfffffjLj2560ELj1ELj1ELj4ELj16ENS_18Kernel_traits_baseILj2560EfffffjLj128EEEEELb0ELb0ELb0ELb1EEEvNS_9BwdParamsE --------------------------
	.section	.nv.shared._ZN10layer_norm13ln_bwd_kernelINS_13Kernel_traitsIfffffjLj2560ELj1ELj1ELj4ELj16ENS_18Kernel_traits_baseILj2560EfffffjLj128EEEEELb0ELb0ELb0ELb1EEEvNS_9BwdParamsE,"aw",@nobits
	.sectionflags	@""
	.align	16


//--------------------- .nv.shared._ZN10layer_norm13ln_bwd_kernelINS_13Kernel_traitsIfffffjLj2560ELj1ELj1ELj4ELj16ENS_18Kernel_traits_baseILj2560EfffffjLj128EEEEELb0ELb0ELb1ELb0EEEvNS_9BwdParamsE --------------------------
	.section	.nv.shared._ZN10layer_norm13ln_bwd_kernelINS_13Kernel_traitsIfffffjLj2560ELj1ELj1ELj4ELj16ENS_18Kernel_traits_baseILj2560EfffffjLj128EEEEELb0ELb0ELb1ELb0EEEvNS_9BwdParamsE,"aw",@nobits
	.sectionflags	@""
	.align	16


//--------------------- .nv.shared._ZN10layer_norm13ln_bwd_kernelINS_13Kernel_traitsIfffffjLj2560ELj1ELj1ELj4ELj16ENS_18Kernel_traits_baseILj2560EfffffjLj128EEEEELb0ELb0ELb1ELb1EEEvNS_9BwdParamsE --------------------------
	.section	.nv.shared._ZN10layer_norm13ln_bwd_kernelINS_13Kernel_traitsIfffffjLj2560ELj1ELj1ELj4ELj16ENS_18Kernel_traits_baseILj2560EfffffjLj128EEEEELb0ELb0ELb1ELb1EEEvNS_9BwdParamsE,"aw",@nobits
	.sectionflags	@""
	.align	16


//--------------------- .nv.shared._ZN10layer_norm13ln_bwd_kernelINS_13Kernel_traitsIfffffjLj2560ELj1ELj1ELj4ELj16ENS_18Kernel_traits_baseILj2560EfffffjLj128EEEEELb0ELb1ELb0ELb0EEEvNS_9BwdParamsE --------------------------
	.section	.nv.shared._ZN10layer_norm13ln_bwd_kernelINS_13Kernel_traitsIfffffjLj2560ELj1ELj1ELj4ELj16ENS_18Kernel_traits_baseILj2560EfffffjLj128EEEEELb0ELb1ELb0ELb0EEEvNS_9BwdParamsE,"aw",@nobits
	.sectionflags	@""
	.align	16


//--------------------- .nv.shared._ZN10layer_norm13ln_bwd_kernelINS_13Kernel_traitsIfffffjLj2560ELj1ELj1ELj4ELj16ENS_18Kernel_traits_baseILj2560EfffffjLj128EEEEELb0ELb1ELb0ELb1EEEvNS_9BwdParamsE --------------------------
	.section	.nv.shared._ZN10layer_norm13ln_bwd_kernelINS_13Kernel_traitsIfffffjLj2560ELj1ELj1ELj4ELj16ENS_18Kernel_traits_baseILj2560EfffffjLj128EEEEELb0ELb1ELb0ELb1EEEvNS_9BwdParamsE,"aw",@nobits
	.sectionflags	@""
	.align	16


//--------------------- .nv.shared._ZN10layer_norm13ln_bwd_kernelINS_13Kernel_traitsIfffffjLj2560ELj1ELj1ELj4ELj16ENS_18Kernel_traits_baseILj2560EfffffjLj128EEEEELb0ELb1ELb1ELb0EEEvNS_9BwdParamsE --------------------------
	.section	.nv.shared._ZN10layer_norm13ln_bwd_kernelINS_13Kernel_traitsIfffffjLj2560ELj1ELj1ELj4ELj16ENS_18Kernel_traits_baseILj2560EfffffjLj128EEEEELb0ELb1ELb1ELb0EEEvNS_9BwdParamsE,"aw",@nobits
	.sectionflags	@""
	.align	16


//--------------------- .nv.shared._ZN10layer_norm13ln_bwd_kernelINS_13Kernel_traitsIfffffjLj2560ELj1ELj1ELj4ELj16ENS_18Kernel_traits_baseILj2560EfffffjLj128EEEEELb0ELb1ELb1ELb1EEEvNS_9BwdParamsE --------------------------
	.section	.nv.shared._ZN10layer_norm13ln_bwd_kernelINS_13Kernel_traitsIfffffjLj2560ELj1ELj1ELj4ELj16ENS_18Kernel_traits_baseILj2560EfffffjLj128EEEEELb0ELb1ELb1ELb1EEEvNS_9BwdParamsE,"aw",@nobits
	.sectionflags	@""
	.align	16


//--------------------- .nv.shared._ZN10layer_norm13ln_bwd_kernelINS_13Kernel_traitsIfffffjLj2560ELj1ELj1ELj4ELj16ENS_18Kernel_traits_baseILj2560EfffffjLj128EEEEELb1ELb0ELb0ELb0EEEvNS_9BwdParamsE --------------------------
	.section	.nv.shared._ZN10layer_norm13ln_bwd_kernelINS_13Kernel_traitsIfffffjLj2560ELj1ELj1ELj4ELj16ENS_18Kernel_traits_baseILj2560EfffffjLj128EEEEELb1ELb0ELb0ELb0EEEvNS_9BwdParamsE,"aw",@nobits
	.sectionflags	@""
	.align	16


//--------------------- .nv.shared._ZN10layer_norm13ln_bwd_kernelINS_13Kernel_traitsIfffffjLj2560ELj1ELj1ELj4ELj16ENS_18Kernel_traits_baseILj2560EfffffjLj128EEEEELb1ELb0ELb0ELb1EEEvNS_9BwdParamsE --------------------------
	.section	.nv.shared._ZN10layer_norm13ln_bwd_kernelINS_13Kernel_traitsIfffffjLj2560ELj1ELj1ELj4ELj16ENS_18Kernel_traits_baseILj2560EfffffjLj128EEEEELb1ELb0ELb0ELb1EEEvNS_9BwdParamsE,"aw",@nobits
	.sectionflags	@""
	.align	16


//--------------------- .nv.shared._ZN10layer_norm22ln_bwd_finalize_kernelINS_22Kernel_traits_finalizeILj2560EfffffjLb0ELj1024ELj4ENS_18Kernel_traits_baseILj2560EfffffjLj1024EEEEELb0ELb0EEEvNS_9BwdParamsE --------------------------
	.section	.nv.shared._ZN10layer_norm22ln_bwd_finalize_kernelINS_22Kernel_traits_finalizeILj2560EfffffjLb0ELj1024ELj4ENS_18Kernel_traits_baseILj2560EfffffjLj1024EEEEELb0ELb0EEEvNS_9BwdParamsE,"aw",@nobits
	.sectionflags	@""
	.align	16
.nv.shared._ZN10layer_norm22ln_bwd_finalize_kernelINS_22Kernel_traits_finalizeILj2560EfffffjLb0ELj1024ELj4ENS_18Kernel_traits_baseILj2560EfffffjLj1024EEEEELb0ELb0EEEvNS_9BwdParamsE:
	.zero		8448


//--------------------- .nv.shared._ZN10layer_norm13ln_bwd_kernelINS_13Kernel_traitsIfffffjLj2560ELj1ELj1ELj4ELj16ENS_18Kernel_traits_baseILj2560EfffffjLj128EEEEELb1ELb0ELb1ELb0EEEvNS_9BwdParamsE --------------------------
	.section	.nv.shared._ZN10layer_norm13ln_bwd_kernelINS_13Kernel_traitsIfffffjLj2560ELj1ELj1ELj4ELj16ENS_18Kernel_traits_baseILj2560EfffffjLj128EEEEELb1ELb0ELb1ELb0EEEvNS_9BwdParamsE,"aw",@nobits
	.sectionflags	@""
	.align	16


//--------------------- .nv.shared._ZN10layer_norm22ln_bwd_finalize_kernelINS_22Kernel_traits_finalizeILj2560EfffffjLb0ELj1024ELj4ENS_18Kernel_traits_baseILj2560EfffffjLj1024EEEEELb0ELb1EEEvNS_9BwdParamsE --------------------------
	.section	.nv.shared._ZN10layer_norm22ln_bwd_finalize_kernelINS_22Kernel_traits_finalizeILj2560EfffffjLb0ELj1024ELj4ENS_18Kernel_traits_baseILj2560EfffffjLj1024EEEEELb0ELb1EEEvNS_9BwdParamsE,"aw",@nobits
	.sectionflags	@""
	.align	16
.nv.shared._ZN10layer_norm22ln_bwd_finalize_kernelINS_22Kernel_traits_finalizeILj2560EfffffjLb0ELj1024ELj4ENS_18Kernel_traits_baseILj2560EfffffjLj1024EEEEELb0ELb1EEEvNS_9BwdParamsE:
	.zero		8448


//--------------------- .nv.shared._ZN10layer_norm13ln_bwd_kernelINS_13Kernel_traitsIfffffjLj2560ELj1ELj1ELj4ELj16ENS_18Kernel_traits_baseILj2560EfffffjLj128EEEEELb1ELb0ELb1ELb1EEEvNS_9BwdParamsE --------------------------
	.section	.nv.shared._ZN10layer_norm13ln_bwd_kernelINS_13Kernel_traitsIfffffjLj2560ELj1ELj1ELj4ELj16ENS_18Kernel_traits_baseILj2560EfffffjLj128EEEEELb1ELb0ELb1ELb1EEEvNS_9BwdParamsE,"aw",@nobits
	.sectionflags	@""
	.align	16


//--------------------- .nv.shared._ZN10layer_norm13ln_bwd_kernelINS_13Kernel_traitsIfffffjLj2560ELj1ELj1ELj4ELj16ENS_18Kernel_traits_baseILj2560EfffffjLj128EEEEELb1ELb1ELb0ELb0EEEvNS_9BwdParamsE --------------------------
	.section	.nv.shared._ZN10layer_norm13ln_bwd_kernelINS_13Kernel_traitsIfffffjLj2560ELj1ELj1ELj4ELj16ENS_18Kernel_traits_baseILj2560EfffffjLj128EEEEELb1ELb1ELb0ELb0EEEvNS_9BwdParamsE,"aw",@nobits
	.sectionflags	@""
	.align	16


//--------------------- .nv.shared._ZN10layer_norm13ln_bwd_kernelINS_13Kernel_traitsIfffffjLj2560ELj1ELj1ELj4ELj16ENS_18Kernel_traits_baseILj2560EfffffjLj128EEEEELb1ELb1ELb0ELb1EEEvNS_9BwdParamsE --------------------------
	.section	.nv.shared._ZN10layer_norm13ln_bwd_kernelINS_13Kernel_traitsIfffffjLj2560ELj1ELj1ELj4ELj16ENS_18Kernel_traits_baseILj2560EfffffjLj128EEEEELb1ELb1ELb0ELb1EEEvNS_9BwdParamsE,"aw",@nobits
	.sectionflags	@""
	.align	16


//--------------------- .nv.shared._ZN10layer_norm22ln_bwd_finalize_kernelINS_22Kernel_traits_finalizeILj2560EfffffjLb1ELj1024ELj4ENS_18Kernel_traits_baseILj2560EfffffjLj1024EEEEELb1ELb0EEEvNS_9BwdParamsE --------------------------
	.section	.nv.shared._ZN10layer_norm22ln_bwd_finalize_kernelINS_22Kernel_traits_finalizeILj2560EfffffjLb1ELj1024ELj4ENS_18Kernel_traits_baseILj2560EfffffjLj1024EEEEELb1ELb0EEEvNS_9BwdParamsE,"aw",@nobits
	.sectionflags	@""
	.align	16
.nv.shared._ZN10layer_norm22ln_bwd_finalize_kernelINS_22Kernel_traits_finalizeILj2560EfffffjLb1ELj1024ELj4ENS_18Kernel_traits_baseILj2560EfffffjLj1024EEEEELb1ELb0EEEvNS_9BwdParamsE:
	.zero		12672


//--------------------- .nv.shared._ZN10layer_norm13ln_bwd_kernelINS_13Kernel_traitsIfffffjLj2560ELj1ELj1ELj4ELj16ENS_18Kernel_traits_baseILj2560EfffffjLj128EEEEELb1ELb1ELb1ELb0EEEvNS_9BwdParamsE --------------------------
	.section	.nv.shared._ZN10layer_norm13ln_bwd_kernelINS_13Kernel_traitsIfffffjLj2560ELj1ELj1ELj4ELj16ENS_18Kernel_traits_baseILj2560EfffffjLj128EEEEELb1ELb1ELb1ELb0EEEvNS_9BwdParamsE,"aw",@nobits
	.sectionflags	@""
	.align	16


//--------------------- .nv.shared._ZN10layer_norm22ln_bwd_finalize_kernelINS_22Kernel_traits_finalizeILj2560EfffffjLb1ELj1024ELj4ENS_18Kernel_traits_baseILj2560EfffffjLj1024EEEEELb1ELb1EEEvNS_9BwdParamsE --------------------------
	.section	.nv.shared._ZN10layer_norm22ln_bwd_finalize_kernelINS_22Kernel_traits_finalizeILj2560EfffffjLb1ELj1024ELj4ENS_18Kernel_traits_baseILj2560EfffffjLj1024EEEEELb1ELb1EEEvNS_9BwdParamsE,"aw",@nobits
	.sectionflags	@""
	.align	16
.nv.shared._ZN10layer_norm22ln_bwd_finalize_kernelINS_22Kernel_traits_finalizeILj2560EfffffjLb1ELj1024ELj4ENS_18Kernel_traits_baseILj2560EfffffjLj1024EEEEELb1ELb1EEEvNS_9BwdParamsE:
	.zero		12672


//--------------------- .nv.shared._ZN10layer_norm13ln_bwd_kernelINS_13Kernel_traitsIfffffjLj2560ELj1ELj1ELj4ELj16ENS_18Kernel_traits_baseILj2560EfffffjLj128EEEEELb1ELb1ELb1ELb1EEEvNS_9BwdParamsE --------------------------
	.section	.nv.shared._ZN10layer_norm13ln_bwd_kernelINS_13Kernel_traitsIfffffjLj2560ELj1ELj1ELj4ELj16ENS_18Kernel_traits_baseILj2560EfffffjLj128EEEEELb1ELb1ELb1ELb1EEEvNS_9BwdParamsE,"aw",@nobits
	.sectionflags	@""
	.align	16
